	.target	sm_80

	.elftype	@"ET_EXEC"


//--------------------- .note.nv.tkinfo           --------------------------
	.section	.note.nv.tkinfo,"",@"SHT_NOTE"
	.sectionflags	@"SHF_NOTE_NV_TKINFO"
	.tkinfo
        /*0018*/ 	.word	0x00000002
        /*0030*/ 	.string	""
        /*0030*/ 	.string	"ptxas"
        /*0030*/ 	.string	"Cuda compilation tools, release 13.0, V13.0.88"
        /*0030*/ 	.string	"Build cuda_13.0.r13.0/compiler.36424714_0"
        /*0030*/ 	.string	"-arch sm_80 -m 64 "



//--------------------- .note.nv.cuinfo           --------------------------
	.section	.note.nv.cuinfo,"",@"SHT_NOTE"
	.sectionflags	@"SHF_NOTE_NV_CUINFO"
        /*0018*/ 	.short	0x0002
        /*001a*/ 	.short	0x0050
        /*001c*/ 	.short	0x0082
	.zero		2


//--------------------- .nv.info                  --------------------------
	.section	.nv.info,"",@"SHT_CUDA_INFO"
	.align	4


	//----- nvinfo : EIATTR_REGCOUNT
	.align		4
        /*0000*/ 	.byte	0x04, 0x2f
        /*0002*/ 	.short	(.L_12 - .L_11)
	.align		4
.L_11:
        /*0004*/ 	.word	index@(_ZN5flash16flash_fwd_kernelI23Flash_fwd_kernel_traitsILi96ELi64ELi64ELi4ELb0ELb0EN7cutlass6half_tE19Flash_kernel_traitsILi96ELi64ELi64ELi4ES3_EELb0ELb1ELb0ELb1ELb0ELb0ELb1ELb0EEEvNS_16Flash_fwd_paramsE)
        /*0008*/ 	.word	0x000000a8


	//----- nvinfo : EIATTR_FRAME_SIZE
	.align		4
.L_12:
        /*000c*/ 	.byte	0x04, 0x11
        /*000e*/ 	.short	(.L_14 - .L_13)
	.align		4
.L_13:
        /*0010*/ 	.word	index@(_ZN5flash16flash_fwd_kernelI23Flash_fwd_kernel_traitsILi96ELi64ELi64ELi4ELb0ELb0EN7cutlass6half_tE19Flash_kernel_traitsILi96ELi64ELi64ELi4ES3_EELb0ELb1ELb0ELb1ELb0ELb0ELb1ELb0EEEvNS_16Flash_fwd_paramsE)
        /*0014*/ 	.word	0x00000000


	//----- nvinfo : EIATTR_REGCOUNT
	.align		4
.L_14:
        /*0018*/ 	.byte	0x04, 0x2f
        /*001a*/ 	.short	(.L_16 - .L_15)
	.align		4
.L_15:
        /*001c*/ 	.word	index@(_ZN5flash16flash_fwd_kernelI23Flash_fwd_kernel_traitsILi96ELi64ELi64ELi4ELb0ELb0EN7cutlass6half_tE19Flash_kernel_traitsILi96ELi64ELi64ELi4ES3_EELb1ELb1ELb0ELb1ELb0ELb0ELb0ELb1EEEvNS_16Flash_fwd_paramsE)
        /*0020*/ 	.word	0x000000d3


	//----- nvinfo : EIATTR_FRAME_SIZE
	.align		4
.L_16:
        /*0024*/ 	.byte	0x04, 0x11
        /*0026*/ 	.short	(.L_18 - .L_17)
	.align		4
.L_17:
        /*0028*/ 	.word	index@(_ZN5flash16flash_fwd_kernelI23Flash_fwd_kernel_traitsILi96ELi64ELi64ELi4ELb0ELb0EN7cutlass6half_tE19Flash_kernel_traitsILi96ELi64ELi64ELi4ES3_EELb1ELb1ELb0ELb1ELb0ELb0ELb0ELb1EEEvNS_16Flash_fwd_paramsE)
        /*002c*/ 	.word	0x00000000


	//----- nvinfo : EIATTR_REGCOUNT
	.align		4
.L_18:
        /*0030*/ 	.byte	0x04, 0x2f
        /*0032*/ 	.short	(.L_20 - .L_19)
	.align		4
.L_19:
        /*0034*/ 	.word	index@(_ZN5flash16flash_fwd_kernelI23Flash_fwd_kernel_traitsILi96ELi64ELi64ELi4ELb0ELb0EN7cutlass6half_tE19Flash_kernel_traitsILi96ELi64ELi64ELi4ES3_EELb0ELb1ELb0ELb0ELb0ELb0ELb1ELb0EEEvNS_16Flash_fwd_paramsE)
        /*0038*/ 	.word	0x000000a8


	//----- nvinfo : EIATTR_FRAME_SIZE
	.align		4
.L_20:
        /*003c*/ 	.byte	0x04, 0x11
        /*003e*/ 	.short	(.L_22 - .L_21)
	.align		4
.L_21:
        /*0040*/ 	.word	index@(_ZN5flash16flash_fwd_kernelI23Flash_fwd_kernel_traitsILi96ELi64ELi64ELi4ELb0ELb0EN7cutlass6half_tE19Flash_kernel_traitsILi96ELi64ELi64ELi4ES3_EELb0ELb1ELb0ELb0ELb0ELb0ELb1ELb0EEEvNS_16Flash_fwd_paramsE)
        /*0044*/ 	.word	0x00000000


	//----- nvinfo : EIATTR_REGCOUNT
	.align		4
.L_22:
        /*0048*/ 	.byte	0x04, 0x2f
        /*004a*/ 	.short	(.L_24 - .L_23)
	.align		4
.L_23:
        /*004c*/ 	.word	index@(_ZN5flash16flash_fwd_kernelI23Flash_fwd_kernel_traitsILi96ELi64ELi64ELi4ELb0ELb0EN7cutlass6half_tE19Flash_kernel_traitsILi96ELi64ELi64ELi4ES3_EELb1ELb1ELb0ELb0ELb0ELb0ELb0ELb1EEEvNS_16Flash_fwd_paramsE)
        /*0050*/ 	.word	0x000000d5


	//----- nvinfo : EIATTR_FRAME_SIZE
	.align		4
.L_24:
        /*0054*/ 	.byte	0x04, 0x11
        /*0056*/ 	.short	(.L_26 - .L_25)
	.align		4
.L_25:
        /*0058*/ 	.word	index@(_ZN5flash16flash_fwd_kernelI23Flash_fwd_kernel_traitsILi96ELi64ELi64ELi4ELb0ELb0EN7cutlass6half_tE19Flash_kernel_traitsILi96ELi64ELi64ELi4ES3_EELb1ELb1ELb0ELb0ELb0ELb0ELb0ELb1EEEvNS_16Flash_fwd_paramsE)
        /*005c*/ 	.word	0x00000000


	//----- nvinfo : EIATTR_REGCOUNT
	.align		4
.L_26:
        /*0060*/ 	.byte	0x04, 0x2f
        /*0062*/ 	.short	(.L_28 - .L_27)
	.align		4
.L_27:
        /*0064*/ 	.word	index@(_ZN5flash16flash_fwd_kernelI23Flash_fwd_kernel_traitsILi96ELi64ELi64ELi4ELb0ELb0EN7cutlass6half_tE19Flash_kernel_traitsILi96ELi64ELi64ELi4ES3_EELb1ELb1ELb0ELb1ELb0ELb0ELb0ELb0EEEvNS_16Flash_fwd_paramsE)
        /*0068*/ 	.word	0x0000009f


	//----- nvinfo : EIATTR_FRAME_SIZE
	.align		4
.L_28:
        /*006c*/ 	.byte	0x04, 0x11
        /*006e*/ 	.short	(.L_30 - .L_29)
	.align		4
.L_29:
        /*0070*/ 	.word	index@(_ZN5flash16flash_fwd_kernelI23Flash_fwd_kernel_traitsILi96ELi64ELi64ELi4ELb0ELb0EN7cutlass6half_tE19Flash_kernel_traitsILi96ELi64ELi64ELi4ES3_EELb1ELb1ELb0ELb1ELb0ELb0ELb0ELb0EEEvNS_16Flash_fwd_paramsE)
        /*0074*/ 	.word	0x00000000


	//----- nvinfo : EIATTR_REGCOUNT
	.align		4
.L_30:
        /*0078*/ 	.byte	0x04, 0x2f
        /*007a*/ 	.short	(.L_32 - .L_31)
	.align		4
.L_31:
        /*007c*/ 	.word	index@(_ZN5flash16flash_fwd_kernelI23Flash_fwd_kernel_traitsILi96ELi64ELi64ELi4ELb0ELb0EN7cutlass6half_tE19Flash_kernel_traitsILi96ELi64ELi64ELi4ES3_EELb0ELb1ELb0ELb0ELb0ELb1ELb1ELb0EEEvNS_16Flash_fwd_paramsE)
        /*0080*/ 	.word	0x000000a8


	//----- nvinfo : EIATTR_FRAME_SIZE
	.align		4
.L_32:
        /*0084*/ 	.byte	0x04, 0x11
        /*0086*/ 	.short	(.L_34 - .L_33)
	.align		4
.L_33:
        /*0088*/ 	.word	index@(_ZN5flash16flash_fwd_kernelI23Flash_fwd_kernel_traitsILi96ELi64ELi64ELi4ELb0ELb0EN7cutlass6half_tE19Flash_kernel_traitsILi96ELi64ELi64ELi4ES3_EELb0ELb1ELb0ELb0ELb0ELb1ELb1ELb0EEEvNS_16Flash_fwd_paramsE)
        /*008c*/ 	.word	0x00000000


	//----- nvinfo : EIATTR_REGCOUNT
	.align		4
.L_34:
        /*0090*/ 	.byte	0x04, 0x2f
        /*0092*/ 	.short	(.L_36 - .L_35)
	.align		4
.L_35:
        /*0094*/ 	.word	index@(_ZN5flash16flash_fwd_kernelI23Flash_fwd_kernel_traitsILi96ELi64ELi64ELi4ELb0ELb0EN7cutlass6half_tE19Flash_kernel_traitsILi96ELi64ELi64ELi4ES3_EELb1ELb1ELb0ELb0ELb0ELb1ELb0ELb0EEEvNS_16Flash_fwd_paramsE)
        /*0098*/ 	.word	0x000000a4


	//----- nvinfo : EIATTR_FRAME_SIZE
	.align		4
.L_36:
        /*009c*/ 	.byte	0x04, 0x11
        /*009e*/ 	.short	(.L_38 - .L_37)
	.align		4
.L_37:
        /*00a0*/ 	.word	index@(_ZN5flash16flash_fwd_kernelI23Flash_fwd_kernel_traitsILi96ELi64ELi64ELi4ELb0ELb0EN7cutlass6half_tE19Flash_kernel_traitsILi96ELi64ELi64ELi4ES3_EELb1ELb1ELb0ELb0ELb0ELb1ELb0ELb0EEEvNS_16Flash_fwd_paramsE)
        /*00a4*/ 	.word	0x00000000


	//----- nvinfo : EIATTR_REGCOUNT
	.align		4
.L_38:
        /*00a8*/ 	.byte	0x04, 0x2f
        /*00aa*/ 	.short	(.L_40 - .L_39)
	.align		4
.L_39:
        /*00ac*/ 	.word	index@(_ZN5flash16flash_fwd_kernelI23Flash_fwd_kernel_traitsILi96ELi64ELi64ELi4ELb0ELb0EN7cutlass6half_tE19Flash_kernel_traitsILi96ELi64ELi64ELi4ES3_EELb0ELb1ELb0ELb0ELb1ELb1ELb1ELb0EEEvNS_16Flash_fwd_paramsE)
        /*00b0*/ 	.word	0x000000a8


	//----- nvinfo : EIATTR_FRAME_SIZE
	.align		4
.L_40:
        /*00b4*/ 	.byte	0x04, 0x11
        /*00b6*/ 	.short	(.L_42 - .L_41)
	.align		4
.L_41:
        /*00b8*/ 	.word	index@(_ZN5flash16flash_fwd_kernelI23Flash_fwd_kernel_traitsILi96ELi64ELi64ELi4ELb0ELb0EN7cutlass6half_tE19Flash_kernel_traitsILi96ELi64ELi64ELi4ES3_EELb0ELb1ELb0ELb0ELb1ELb1ELb1ELb0EEEvNS_16Flash_fwd_paramsE)
        /*00bc*/ 	.word	0x00000000


	//----- nvinfo : EIATTR_REGCOUNT
	.align		4
.L_42:
        /*00c0*/ 	.byte	0x04, 0x2f
        /*00c2*/ 	.short	(.L_44 - .L_43)
	.align		4
.L_43:
        /*00c4*/ 	.word	index@(_ZN5flash16flash_fwd_kernelI23Flash_fwd_kernel_traitsILi96ELi64ELi64ELi4ELb0ELb0EN7cutlass6half_tE19Flash_kernel_traitsILi96ELi64ELi64ELi4ES3_EELb1ELb1ELb0ELb0ELb1ELb1ELb0ELb0EEEvNS_16Flash_fwd_paramsE)
        /*00c8*/ 	.word	0x000000a0


	//----- nvinfo : EIATTR_FRAME_SIZE
	.align		4
.L_44:
        /*00cc*/ 	.byte	0x04, 0x11
        /*00ce*/ 	.short	(.L_46 - .L_45)
	.align		4
.L_45:
        /*00d0*/ 	.word	index@(_ZN5flash16flash_fwd_kernelI23Flash_fwd_kernel_traitsILi96ELi64ELi64ELi4ELb0ELb0EN7cutlass6half_tE19Flash_kernel_traitsILi96ELi64ELi64ELi4ES3_EELb1ELb1ELb0ELb0ELb1ELb1ELb0ELb0EEEvNS_16Flash_fwd_paramsE)
        /*00d4*/ 	.word	0x00000000


	//----- nvinfo : EIATTR_REGCOUNT
	.align		4
.L_46:
        /*00d8*/ 	.byte	0x04, 0x2f
        /*00da*/ 	.short	(.L_48 - .L_47)
	.align		4
.L_47:
        /*00dc*/ 	.word	index@(_ZN5flash16flash_fwd_kernelI23Flash_fwd_kernel_traitsILi96ELi64ELi64ELi4ELb0ELb0EN7cutlass6half_tE19Flash_kernel_traitsILi96ELi64ELi64ELi4ES3_EELb1ELb1ELb0ELb0ELb0ELb0ELb0ELb0EEEvNS_16Flash_fwd_paramsE)
        /*00e0*/ 	.word	0x000000a0


	//----- nvinfo : EIATTR_FRAME_SIZE
	.align		4
.L_48:
        /*00e4*/ 	.byte	0x04, 0x11
        /*00e6*/ 	.short	(.L_50 - .L_49)
	.align		4
.L_49:
        /*00e8*/ 	.word	index@(_ZN5flash16flash_fwd_kernelI23Flash_fwd_kernel_traitsILi96ELi64ELi64ELi4ELb0ELb0EN7cutlass6half_tE19Flash_kernel_traitsILi96ELi64ELi64ELi4ES3_EELb1ELb1ELb0ELb0ELb0ELb0ELb0ELb0EEEvNS_16Flash_fwd_paramsE)
        /*00ec*/ 	.word	0x00000000


	//----- nvinfo : EIATTR_REGCOUNT
	.align		4
.L_50:
        /*00f0*/ 	.byte	0x04, 0x2f
        /*00f2*/ 	.short	(.L_52 - .L_51)
	.align		4
.L_51:
        /*00f4*/ 	.word	index@(_ZN5flash16flash_fwd_kernelI23Flash_fwd_kernel_traitsILi96ELi128ELi64ELi4ELb0ELb0EN7cutlass6half_tE19Flash_kernel_traitsILi96ELi128ELi64ELi4ES3_EELb0ELb1ELb0ELb1ELb0ELb0ELb1ELb0EEEvNS_16Flash_fwd_paramsE)
        /*00f8*/ 	.word	0x000000ff


	//----- nvinfo : EIATTR_FRAME_SIZE
	.align		4
.L_52:
        /*00fc*/ 	.byte	0x04, 0x11
        /*00fe*/ 	.short	(.L_54 - .L_53)
	.align		4
.L_53:
        /*0100*/ 	.word	index@(_ZN5flash16flash_fwd_kernelI23Flash_fwd_kernel_traitsILi96ELi128ELi64ELi4ELb0ELb0EN7cutlass6half_tE19Flash_kernel_traitsILi96ELi128ELi64ELi4ES3_EELb0ELb1ELb0ELb1ELb0ELb0ELb1ELb0EEEvNS_16Flash_fwd_paramsE)
        /*0104*/ 	.word	0x00000050


	//----- nvinfo : EIATTR_REGCOUNT
	.align		4
.L_54:
        /*0108*/ 	.byte	0x04, 0x2f
        /*010a*/ 	.short	(.L_56 - .L_55)
	.align		4
.L_55:
        /*010c*/ 	.word	index@(_ZN5flash16flash_fwd_kernelI23Flash_fwd_kernel_traitsILi96ELi128ELi64ELi4ELb0ELb0EN7cutlass6half_tE19Flash_kernel_traitsILi96ELi128ELi64ELi4ES3_EELb1ELb1ELb0ELb1ELb0ELb0ELb0ELb1EEEvNS_16Flash_fwd_paramsE)
        /*0110*/ 	.word	0x000000ff


	//----- nvinfo : EIATTR_FRAME_SIZE
	.align		4
.L_56:
        /*0114*/ 	.byte	0x04, 0x11
        /*0116*/ 	.short	(.L_58 - .L_57)
	.align		4
.L_57:
        /*0118*/ 	.word	index@($__internal_0_$__cuda_sm70_shflsync_bfly_p)
        /*011c*/ 	.word	0x00000000


	//----- nvinfo : EIATTR_FRAME_SIZE
	.align		4
.L_58:
        /*0120*/ 	.byte	0x04, 0x11
        /*0122*/ 	.short	(.L_60 - .L_59)
	.align		4
.L_59:
        /*0124*/ 	.word	index@($_ZN5flash16flash_fwd_kernelI23Flash_fwd_kernel_traitsILi96ELi128ELi64ELi4ELb0ELb0EN7cutlass6half_tE19Flash_kernel_traitsILi96ELi128ELi64ELi4ES3_EELb1ELb1ELb0ELb1ELb0ELb0ELb0ELb1EEEvNS_16Flash_fwd_paramsE$_ZN5flash22compute_attn_1rowblockI23Flash_fwd_kernel_traitsILi96ELi128ELi64ELi4ELb0ELb0EN7cutlass6half_tE19Flash_kernel_traitsILi96ELi128ELi64ELi4ES3_EELb1ELb1ELb0ELb1ELb0ELb0ELb0ELb1ENS_16Flash_fwd_paramsEEEvRKT8_iii)
        /*0128*/ 	.word	0x00000000


	//----- nvinfo : EIATTR_FRAME_SIZE
	.align		4
.L_60:
        /*012c*/ 	.byte	0x04, 0x11
        /*012e*/ 	.short	(.L_62 - .L_61)
	.align		4
.L_61:
        /*0130*/ 	.word	index@(_ZN5flash16flash_fwd_kernelI23Flash_fwd_kernel_traitsILi96ELi128ELi64ELi4ELb0ELb0EN7cutlass6half_tE19Flash_kernel_traitsILi96ELi128ELi64ELi4ES3_EELb1ELb1ELb0ELb1ELb0ELb0ELb0ELb1EEEvNS_16Flash_fwd_paramsE)
        /*0134*/ 	.word	0x00000258


	//----- nvinfo : EIATTR_REGCOUNT
	.align		4
.L_62:
        /*0138*/ 	.byte	0x04, 0x2f
        /*013a*/ 	.short	(.L_64 - .L_63)
	.align		4
.L_63:
        /*013c*/ 	.word	index@(_ZN5flash16flash_fwd_kernelI23Flash_fwd_kernel_traitsILi96ELi128ELi64ELi4ELb0ELb0EN7cutlass6half_tE19Flash_kernel_traitsILi96ELi128ELi64ELi4ES3_EELb0ELb1ELb0ELb0ELb0ELb0ELb1ELb0EEEvNS_16Flash_fwd_paramsE)
        /*0140*/ 	.word	0x000000ff


	//----- nvinfo : EIATTR_FRAME_SIZE
	.align		4
.L_64:
        /*0144*/ 	.byte	0x04, 0x11
        /*0146*/ 	.short	(.L_66 - .L_65)
	.align		4
.L_65:
        /*0148*/ 	.word	index@(_ZN5flash16flash_fwd_kernelI23Flash_fwd_kernel_traitsILi96ELi128ELi64ELi4ELb0ELb0EN7cutlass6half_tE19Flash_kernel_traitsILi96ELi128ELi64ELi4ES3_EELb0ELb1ELb0ELb0ELb0ELb0ELb1ELb0EEEvNS_16Flash_fwd_paramsE)
        /*014c*/ 	.word	0x00000060


	//----- nvinfo : EIATTR_REGCOUNT
	.align		4
.L_66:
        /*0150*/ 	.byte	0x04, 0x2f
        /*0152*/ 	.short	(.L_68 - .L_67)
	.align		4
.L_67:
        /*0154*/ 	.word	index@(_ZN5flash16flash_fwd_kernelI23Flash_fwd_kernel_traitsILi96ELi128ELi64ELi4ELb0ELb0EN7cutlass6half_tE19Flash_kernel_traitsILi96ELi128ELi64ELi4ES3_EELb1ELb1ELb0ELb0ELb0ELb0ELb0ELb1EEEvNS_16Flash_fwd_paramsE)
        /*0158*/ 	.word	0x000000ff


	//----- nvinfo : EIATTR_FRAME_SIZE
	.align		4
.L_68:
        /*015c*/ 	.byte	0x04, 0x11
        /*015e*/ 	.short	(.L_70 - .L_69)
	.align		4
.L_69:
        /*0160*/ 	.word	index@(_ZN5flash16flash_fwd_kernelI23Flash_fwd_kernel_traitsILi96ELi128ELi64ELi4ELb0ELb0EN7cutlass6half_tE19Flash_kernel_traitsILi96ELi128ELi64ELi4ES3_EELb1ELb1ELb0ELb0ELb0ELb0ELb0ELb1EEEvNS_16Flash_fwd_paramsE)
        /*0164*/ 	.word	0x000001f0


	//----- nvinfo : EIATTR_REGCOUNT
	.align		4
.L_70:
        /*0168*/ 	.byte	0x04, 0x2f
        /*016a*/ 	.short	(.L_72 - .L_71)
	.align		4
.L_71:
        /*016c*/ 	.word	index@(_ZN5flash16flash_fwd_kernelI23Flash_fwd_kernel_traitsILi96ELi128ELi64ELi4ELb0ELb0EN7cutlass6half_tE19Flash_kernel_traitsILi96ELi128ELi64ELi4ES3_EELb1ELb1ELb0ELb1ELb0ELb0ELb0ELb0EEEvNS_16Flash_fwd_paramsE)
        /*0170*/ 	.word	0x000000ff


	//----- nvinfo : EIATTR_FRAME_SIZE
	.align		4
.L_72:
        /*0174*/ 	.byte	0x04, 0x11
        /*0176*/ 	.short	(.L_74 - .L_73)
	.align		4
.L_73:
        /*0178*/ 	.word	index@(_ZN5flash16flash_fwd_kernelI23Flash_fwd_kernel_traitsILi96ELi128ELi64ELi4ELb0ELb0EN7cutlass6half_tE19Flash_kernel_traitsILi96ELi128ELi64ELi4ES3_EELb1ELb1ELb0ELb1ELb0ELb0ELb0ELb0EEEvNS_16Flash_fwd_paramsE)
        /*017c*/ 	.word	0x00000070


	//----- nvinfo : EIATTR_REGCOUNT
	.align		4
.L_74:
        /*0180*/ 	.byte	0x04, 0x2f
        /*0182*/ 	.short	(.L_76 - .L_75)
	.align		4
.L_75:
        /*0184*/ 	.word	index@(_ZN5flash16flash_fwd_kernelI23Flash_fwd_kernel_traitsILi96ELi128ELi64ELi4ELb0ELb0EN7cutlass6half_tE19Flash_kernel_traitsILi96ELi128ELi64ELi4ES3_EELb0ELb1ELb0ELb0ELb0ELb1ELb1ELb0EEEvNS_16Flash_fwd_paramsE)
        /*0188*/ 	.word	0x000000ff


	//----- nvinfo : EIATTR_FRAME_SIZE
	.align		4
.L_76:
        /*018c*/ 	.byte	0x04, 0x11
        /*018e*/ 	.short	(.L_78 - .L_77)
	.align		4
.L_77:
        /*0190*/ 	.word	index@(_ZN5flash16flash_fwd_kernelI23Flash_fwd_kernel_traitsILi96ELi128ELi64ELi4ELb0ELb0EN7cutlass6half_tE19Flash_kernel_traitsILi96ELi128ELi64ELi4ES3_EELb0ELb1ELb0ELb0ELb0ELb1ELb1ELb0EEEvNS_16Flash_fwd_paramsE)
        /*0194*/ 	.word	0x00000070


	//----- nvinfo : EIATTR_REGCOUNT
	.align		4
.L_78:
        /*0198*/ 	.byte	0x04, 0x2f
        /*019a*/ 	.short	(.L_80 - .L_79)
	.align		4
.L_79:
        /*019c*/ 	.word	index@(_ZN5flash16flash_fwd_kernelI23Flash_fwd_kernel_traitsILi96ELi128ELi64ELi4ELb0ELb0EN7cutlass6half_tE19Flash_kernel_traitsILi96ELi128ELi64ELi4ES3_EELb1ELb1ELb0ELb0ELb0ELb1ELb0ELb0EEEvNS_16Flash_fwd_paramsE)
        /*01a0*/ 	.word	0x000000ff


	//----- nvinfo : EIATTR_FRAME_SIZE
	.align		4
.L_80:
        /*01a4*/ 	.byte	0x04, 0x11
        /*01a6*/ 	.short	(.L_82 - .L_81)
	.align		4
.L_81:
        /*01a8*/ 	.word	index@(_ZN5flash16flash_fwd_kernelI23Flash_fwd_kernel_traitsILi96ELi128ELi64ELi4ELb0ELb0EN7cutlass6half_tE19Flash_kernel_traitsILi96ELi128ELi64ELi4ES3_EELb1ELb1ELb0ELb0ELb0ELb1ELb0ELb0EEEvNS_16Flash_fwd_paramsE)
        /*01ac*/ 	.word	0x00000060


	//----- nvinfo : EIATTR_REGCOUNT
	.align		4
.L_82:
        /*01b0*/ 	.byte	0x04, 0x2f
        /*01b2*/ 	.short	(.L_84 - .L_83)
	.align		4
.L_83:
        /*01b4*/ 	.word	index@(_ZN5flash16flash_fwd_kernelI23Flash_fwd_kernel_traitsILi96ELi128ELi64ELi4ELb0ELb0EN7cutlass6half_tE19Flash_kernel_traitsILi96ELi128ELi64ELi4ES3_EELb0ELb1ELb0ELb0ELb1ELb1ELb1ELb0EEEvNS_16Flash_fwd_paramsE)
        /*01b8*/ 	.word	0x000000ff


	//----- nvinfo : EIATTR_FRAME_SIZE
	.align		4
.L_84:
        /*01bc*/ 	.byte	0x04, 0x11
        /*01be*/ 	.short	(.L_86 - .L_85)
	.align		4
.L_85:
        /*01c0*/ 	.word	index@(_ZN5flash16flash_fwd_kernelI23Flash_fwd_kernel_traitsILi96ELi128ELi64ELi4ELb0ELb0EN7cutlass6half_tE19Flash_kernel_traitsILi96ELi128ELi64ELi4ES3_EELb0ELb1ELb0ELb0ELb1ELb1ELb1ELb0EEEvNS_16Flash_fwd_paramsE)
        /*01c4*/ 	.word	0x00000050


	//----- nvinfo : EIATTR_REGCOUNT
	.align		4
.L_86:
        /*01c8*/ 	.byte	0x04, 0x2f
        /*01ca*/ 	.short	(.L_88 - .L_87)
	.align		4
.L_87:
        /*01cc*/ 	.word	index@(_ZN5flash16flash_fwd_kernelI23Flash_fwd_kernel_traitsILi96ELi128ELi64ELi4ELb0ELb0EN7cutlass6half_tE19Flash_kernel_traitsILi96ELi128ELi64ELi4ES3_EELb1ELb1ELb0ELb0ELb1ELb1ELb0ELb0EEEvNS_16Flash_fwd_paramsE)
        /*01d0*/ 	.word	0x000000ff


	//----- nvinfo : EIATTR_FRAME_SIZE
	.align		4
.L_88:
        /*01d4*/ 	.byte	0x04, 0x11
        /*01d6*/ 	.short	(.L_90 - .L_89)
	.align		4
.L_89:
        /*01d8*/ 	.word	index@(_ZN5flash16flash_fwd_kernelI23Flash_fwd_kernel_traitsILi96ELi128ELi64ELi4ELb0ELb0EN7cutlass6half_tE19Flash_kernel_traitsILi96ELi128ELi64ELi4ES3_EELb1ELb1ELb0ELb0ELb1ELb1ELb0ELb0EEEvNS_16Flash_fwd_paramsE)
        /*01dc*/ 	.word	0x00000010


	//----- nvinfo : EIATTR_REGCOUNT
	.align		4
.L_90:
        /*01e0*/ 	.byte	0x04, 0x2f
        /*01e2*/ 	.short	(.L_92 - .L_91)
	.align		4
.L_91:
        /*01e4*/ 	.word	index@(_ZN5flash16flash_fwd_kernelI23Flash_fwd_kernel_traitsILi96ELi128ELi64ELi4ELb0ELb0EN7cutlass6half_tE19Flash_kernel_traitsILi96ELi128ELi64ELi4ES3_EELb1ELb1ELb0ELb0ELb0ELb0ELb0ELb0EEEvNS_16Flash_fwd_paramsE)
        /*01e8*/ 	.word	0x000000ff


	//----- nvinfo : EIATTR_FRAME_SIZE
	.align		4
.L_92:
        /*01ec*/ 	.byte	0x04, 0x11
        /*01ee*/ 	.short	(.L_94 - .L_93)
	.align		4
.L_93:
        /*01f0*/ 	.word	index@(_ZN5flash16flash_fwd_kernelI23Flash_fwd_kernel_traitsILi96ELi128ELi64ELi4ELb0ELb0EN7cutlass6half_tE19Flash_kernel_traitsILi96ELi128ELi64ELi4ES3_EELb1ELb1ELb0ELb0ELb0ELb0ELb0ELb0EEEvNS_16Flash_fwd_paramsE)
        /*01f4*/ 	.word	0x00000018


	//----- nvinfo : EIATTR_REGCOUNT
	.align		4
.L_94:
        /*01f8*/ 	.byte	0x04, 0x2f
        /*01fa*/ 	.short	(.L_96 - .L_95)
	.align		4
.L_95:
        /*01fc*/ 	.word	index@(_ZN5flash16flash_fwd_kernelI23Flash_fwd_kernel_traitsILi96ELi64ELi64ELi4ELb0ELb0EN7cutlass6half_tE19Flash_kernel_traitsILi96ELi64ELi64ELi4ES3_EELb0ELb1ELb0ELb1ELb0ELb0ELb0ELb0EEEvNS_16Flash_fwd_paramsE)
        /*0200*/ 	.word	0x0000009f


	//----- nvinfo : EIATTR_FRAME_SIZE
	.align		4
.L_96:
        /*0204*/ 	.byte	0x04, 0x11
        /*0206*/ 	.short	(.L_98 - .L_97)
	.align		4
.L_97:
        /*0208*/ 	.word	index@(_ZN5flash16flash_fwd_kernelI23Flash_fwd_kernel_traitsILi96ELi64ELi64ELi4ELb0ELb0EN7cutlass6half_tE19Flash_kernel_traitsILi96ELi64ELi64ELi4ES3_EELb0ELb1ELb0ELb1ELb0ELb0ELb0ELb0EEEvNS_16Flash_fwd_paramsE)
        /*020c*/ 	.word	0x00000000


	//----- nvinfo : EIATTR_REGCOUNT
	.align		4
.L_98:
        /*0210*/ 	.byte	0x04, 0x2f
        /*0212*/ 	.short	(.L_100 - .L_99)
	.align		4
.L_99:
        /*0214*/ 	.word	index@(_ZN5flash16flash_fwd_kernelI23Flash_fwd_kernel_traitsILi96ELi64ELi64ELi4ELb0ELb0EN7cutlass6half_tE19Flash_kernel_traitsILi96ELi64ELi64ELi4ES3_EELb0ELb1ELb0ELb0ELb0ELb0ELb0ELb0EEEvNS_16Flash_fwd_paramsE)
        /*0218*/ 	.word	0x000000a6


	//----- nvinfo : EIATTR_FRAME_SIZE
	.align		4
.L_100:
        /*021c*/ 	.byte	0x04, 0x11
        /*021e*/ 	.short	(.L_102 - .L_101)
	.align		4
.L_101:
        /*0220*/ 	.word	index@(_ZN5flash16flash_fwd_kernelI23Flash_fwd_kernel_traitsILi96ELi64ELi64ELi4ELb0ELb0EN7cutlass6half_tE19Flash_kernel_traitsILi96ELi64ELi64ELi4ES3_EELb0ELb1ELb0ELb0ELb0ELb0ELb0ELb0EEEvNS_16Flash_fwd_paramsE)
        /*0224*/ 	.word	0x00000000


	//----- nvinfo : EIATTR_REGCOUNT
	.align		4
.L_102:
        /*0228*/ 	.byte	0x04, 0x2f
        /*022a*/ 	.short	(.L_104 - .L_103)
	.align		4
.L_103:
        /*022c*/ 	.word	index@(_ZN5flash16flash_fwd_kernelI23Flash_fwd_kernel_traitsILi96ELi64ELi64ELi4ELb0ELb0EN7cutlass6half_tE19Flash_kernel_traitsILi96ELi64ELi64ELi4ES3_EELb0ELb1ELb0ELb0ELb0ELb1ELb0ELb0EEEvNS_16Flash_fwd_paramsE)
        /*0230*/ 	.word	0x000000a8


	//----- nvinfo : EIATTR_FRAME_SIZE
	.align		4
.L_104:
        /*0234*/ 	.byte	0x04, 0x11
        /*0236*/ 	.short	(.L_106 - .L_105)
	.align		4
.L_105:
        /*0238*/ 	.word	index@(_ZN5flash16flash_fwd_kernelI23Flash_fwd_kernel_traitsILi96ELi64ELi64ELi4ELb0ELb0EN7cutlass6half_tE19Flash_kernel_traitsILi96ELi64ELi64ELi4ES3_EELb0ELb1ELb0ELb0ELb0ELb1ELb0ELb0EEEvNS_16Flash_fwd_paramsE)
        /*023c*/ 	.word	0x00000000


	//----- nvinfo : EIATTR_REGCOUNT
	.align		4
.L_106:
        /*0240*/ 	.byte	0x04, 0x2f
        /*0242*/ 	.short	(.L_108 - .L_107)
	.align		4
.L_107:
        /*0244*/ 	.word	index@(_ZN5flash16flash_fwd_kernelI23Flash_fwd_kernel_traitsILi96ELi64ELi64ELi4ELb0ELb0EN7cutlass6half_tE19Flash_kernel_traitsILi96ELi64ELi64ELi4ES3_EELb0ELb1ELb0ELb0ELb1ELb1ELb0ELb0EEEvNS_16Flash_fwd_paramsE)
        /*0248*/ 	.word	0x000000a6


	//----- nvinfo : EIATTR_FRAME_SIZE
	.align		4
.L_108:
        /*024c*/ 	.byte	0x04, 0x11
        /*024e*/ 	.short	(.L_110 - .L_109)
	.align		4
.L_109:
        /*0250*/ 	.word	index@(_ZN5flash16flash_fwd_kernelI23Flash_fwd_kernel_traitsILi96ELi64ELi64ELi4ELb0ELb0EN7cutlass6half_tE19Flash_kernel_traitsILi96ELi64ELi64ELi4ES3_EELb0ELb1ELb0ELb0ELb1ELb1ELb0ELb0EEEvNS_16Flash_fwd_paramsE)
        /*0254*/ 	.word	0x00000000


	//----- nvinfo : EIATTR_REGCOUNT
	.align		4
.L_110:
        /*0258*/ 	.byte	0x04, 0x2f
        /*025a*/ 	.short	(.L_112 - .L_111)
	.align		4
.L_111:
        /*025c*/ 	.word	index@(_ZN5flash16flash_fwd_kernelI23Flash_fwd_kernel_traitsILi96ELi128ELi64ELi4ELb0ELb0EN7cutlass6half_tE19Flash_kernel_traitsILi96ELi128ELi64ELi4ES3_EELb0ELb1ELb0ELb1ELb0ELb0ELb0ELb0EEEvNS_16Flash_fwd_paramsE)
        /*0260*/ 	.word	0x000000ff


	//----- nvinfo : EIATTR_FRAME_SIZE
	.align		4
.L_112:
        /*0264*/ 	.byte	0x04, 0x11
        /*0266*/ 	.short	(.L_114 - .L_113)
	.align		4
.L_113:
        /*0268*/ 	.word	index@(_ZN5flash16flash_fwd_kernelI23Flash_fwd_kernel_traitsILi96ELi128ELi64ELi4ELb0ELb0EN7cutlass6half_tE19Flash_kernel_traitsILi96ELi128ELi64ELi4ES3_EELb0ELb1ELb0ELb1ELb0ELb0ELb0ELb0EEEvNS_16Flash_fwd_paramsE)
        /*026c*/ 	.word	0x00000000


	//----- nvinfo : EIATTR_REGCOUNT
	.align		4
.L_114:
        /*0270*/ 	.byte	0x04, 0x2f
        /*0272*/ 	.short	(.L_116 - .L_115)
	.align		4
.L_115:
        /*0274*/ 	.word	index@(_ZN5flash16flash_fwd_kernelI23Flash_fwd_kernel_traitsILi96ELi128ELi64ELi4ELb0ELb0EN7cutlass6half_tE19Flash_kernel_traitsILi96ELi128ELi64ELi4ES3_EELb0ELb1ELb0ELb0ELb0ELb0ELb0ELb0EEEvNS_16Flash_fwd_paramsE)
        /*0278*/ 	.word	0x000000ff


	//----- nvinfo : EIATTR_FRAME_SIZE
	.align		4
.L_116:
        /*027c*/ 	.byte	0x04, 0x11
        /*027e*/ 	.short	(.L_118 - .L_117)
	.align		4
.L_117:
        /*0280*/ 	.word	index@(_ZN5flash16flash_fwd_kernelI23Flash_fwd_kernel_traitsILi96ELi128ELi64ELi4ELb0ELb0EN7cutlass6half_tE19Flash_kernel_traitsILi96ELi128ELi64ELi4ES3_EELb0ELb1ELb0ELb0ELb0ELb0ELb0ELb0EEEvNS_16Flash_fwd_paramsE)
        /*0284*/ 	.word	0x00000000


	//----- nvinfo : EIATTR_REGCOUNT
	.align		4
.L_118:
        /*0288*/ 	.byte	0x04, 0x2f
        /*028a*/ 	.short	(.L_120 - .L_119)
	.align		4
.L_119:
        /*028c*/ 	.word	index@(_ZN5flash16flash_fwd_kernelI23Flash_fwd_kernel_traitsILi96ELi128ELi64ELi4ELb0ELb0EN7cutlass6half_tE19Flash_kernel_traitsILi96ELi128ELi64ELi4ES3_EELb0ELb1ELb0ELb0ELb0ELb1ELb0ELb0EEEvNS_16Flash_fwd_paramsE)
        /*0290*/ 	.word	0x000000ff


	//----- nvinfo : EIATTR_FRAME_SIZE
	.align		4
.L_120:
        /*0294*/ 	.byte	0x04, 0x11
        /*0296*/ 	.short	(.L_122 - .L_121)
	.align		4
.L_121:
        /*0298*/ 	.word	index@(_ZN5flash16flash_fwd_kernelI23Flash_fwd_kernel_traitsILi96ELi128ELi64ELi4ELb0ELb0EN7cutlass6half_tE19Flash_kernel_traitsILi96ELi128ELi64ELi4ES3_EELb0ELb1ELb0ELb0ELb0ELb1ELb0ELb0EEEvNS_16Flash_fwd_paramsE)
        /*029c*/ 	.word	0x00000008


	//----- nvinfo : EIATTR_REGCOUNT
	.align		4
.L_122:
        /*02a0*/ 	.byte	0x04, 0x2f
        /*02a2*/ 	.short	(.L_124 - .L_123)
	.align		4
.L_123:
        /*02a4*/ 	.word	index@(_ZN5flash16flash_fwd_kernelI23Flash_fwd_kernel_traitsILi96ELi128ELi64ELi4ELb0ELb0EN7cutlass6half_tE19Flash_kernel_traitsILi96ELi128ELi64ELi4ES3_EELb0ELb1ELb0ELb0ELb1ELb1ELb0ELb0EEEvNS_16Flash_fwd_paramsE)
        /*02a8*/ 	.word	0x000000ff


	//----- nvinfo : EIATTR_FRAME_SIZE
	.align		4
.L_124:
        /*02ac*/ 	.byte	0x04, 0x11
        /*02ae*/ 	.short	(.L_126 - .L_125)
	.align		4
.L_125:
        /*02b0*/ 	.word	index@(_ZN5flash16flash_fwd_kernelI23Flash_fwd_kernel_traitsILi96ELi128ELi64ELi4ELb0ELb0EN7cutlass6half_tE19Flash_kernel_traitsILi96ELi128ELi64ELi4ES3_EELb0ELb1ELb0ELb0ELb1ELb1ELb0ELb0EEEvNS_16Flash_fwd_paramsE)
        /*02b4*/ 	.word	0x00000000


	//----- nvinfo : EIATTR_MIN_STACK_SIZE
	.align		4
.L_126:
        /*02b8*/ 	.byte	0x04, 0x12
        /*02ba*/ 	.short	(.L_128 - .L_127)
	.align		4
.L_127:
        /*02bc*/ 	.word	index@(_ZN5flash16flash_fwd_kernelI23Flash_fwd_kernel_traitsILi96ELi128ELi64ELi4ELb0ELb0EN7cutlass6half_tE19Flash_kernel_traitsILi96ELi128ELi64ELi4ES3_EELb0ELb1ELb0ELb0ELb1ELb1ELb0ELb0EEEvNS_16Flash_fwd_paramsE)
        /*02c0*/ 	.word	0x00000000


	//----- nvinfo : EIATTR_MIN_STACK_SIZE
	.align		4
.L_128:
        /*02c4*/ 	.byte	0x04, 0x12
        /*02c6*/ 	.short	(.L_130 - .L_129)
	.align		4
.L_129:
        /*02c8*/ 	.word	index@(_ZN5flash16flash_fwd_kernelI23Flash_fwd_kernel_traitsILi96ELi128ELi64ELi4ELb0ELb0EN7cutlass6half_tE19Flash_kernel_traitsILi96ELi128ELi64ELi4ES3_EELb0ELb1ELb0ELb0ELb0ELb1ELb0ELb0EEEvNS_16Flash_fwd_paramsE)
        /*02cc*/ 	.word	0x00000008


	//----- nvinfo : EIATTR_MIN_STACK_SIZE
	.align		4
.L_130:
        /*02d0*/ 	.byte	0x04, 0x12
        /*02d2*/ 	.short	(.L_132 - .L_131)
	.align		4
.L_131:
        /*02d4*/ 	.word	index@(_ZN5flash16flash_fwd_kernelI23Flash_fwd_kernel_traitsILi96ELi128ELi64ELi4ELb0ELb0EN7cutlass6half_tE19Flash_kernel_traitsILi96ELi128ELi64ELi4ES3_EELb0ELb1ELb0ELb0ELb0ELb0ELb0ELb0EEEvNS_16Flash_fwd_paramsE)
        /*02d8*/ 	.word	0x00000000


	//----- nvinfo : EIATTR_MIN_STACK_SIZE
	.align		4
.L_132:
        /*02dc*/ 	.byte	0x04, 0x12
        /*02de*/ 	.short	(.L_134 - .L_133)
	.align		4
.L_133:
        /*02e0*/ 	.word	index@(_ZN5flash16flash_fwd_kernelI23Flash_fwd_kernel_traitsILi96ELi128ELi64ELi4ELb0ELb0EN7cutlass6half_tE19Flash_kernel_traitsILi96ELi128ELi64ELi4ES3_EELb0ELb1ELb0ELb1ELb0ELb0ELb0ELb0EEEvNS_16Flash_fwd_paramsE)
        /*02e4*/ 	.word	0x00000000


	//----- nvinfo : EIATTR_MIN_STACK_SIZE
	.align		4
.L_134:
        /*02e8*/ 	.byte	0x04, 0x12
        /*02ea*/ 	.short	(.L_136 - .L_135)
	.align		4
.L_135:
        /*02ec*/ 	.word	index@(_ZN5flash16flash_fwd_kernelI23Flash_fwd_kernel_traitsILi96ELi64ELi64ELi4ELb0ELb0EN7cutlass6half_tE19Flash_kernel_traitsILi96ELi64ELi64ELi4ES3_EELb0ELb1ELb0ELb0ELb1ELb1ELb0ELb0EEEvNS_16Flash_fwd_paramsE)
        /*02f0*/ 	.word	0x00000000


	//----- nvinfo : EIATTR_MIN_STACK_SIZE
	.align		4
.L_136:
        /*02f4*/ 	.byte	0x04, 0x12
        /*02f6*/ 	.short	(.L_138 - .L_137)
	.align		4
.L_137:
        /*02f8*/ 	.word	index@(_ZN5flash16flash_fwd_kernelI23Flash_fwd_kernel_traitsILi96ELi64ELi64ELi4ELb0ELb0EN7cutlass6half_tE19Flash_kernel_traitsILi96ELi64ELi64ELi4ES3_EELb0ELb1ELb0ELb0ELb0ELb1ELb0ELb0EEEvNS_16Flash_fwd_paramsE)
        /*02fc*/ 	.word	0x00000000


	//----- nvinfo : EIATTR_MIN_STACK_SIZE
	.align		4
.L_138:
        /*0300*/ 	.byte	0x04, 0x12
        /*0302*/ 	.short	(.L_140 - .L_139)
	.align		4
.L_139:
        /*0304*/ 	.word	index@(_ZN5flash16flash_fwd_kernelI23Flash_fwd_kernel_traitsILi96ELi64ELi64ELi4ELb0ELb0EN7cutlass6half_tE19Flash_kernel_traitsILi96ELi64ELi64ELi4ES3_EELb0ELb1ELb0ELb0ELb0ELb0ELb0ELb0EEEvNS_16Flash_fwd_paramsE)
        /*0308*/ 	.word	0x00000000


	//----- nvinfo : EIATTR_MIN_STACK_SIZE
	.align		4
.L_140:
        /*030c*/ 	.byte	0x04, 0x12
        /*030e*/ 	.short	(.L_142 - .L_141)
	.align		4
.L_141:
        /*0310*/ 	.word	index@(_ZN5flash16flash_fwd_kernelI23Flash_fwd_kernel_traitsILi96ELi64ELi64ELi4ELb0ELb0EN7cutlass6half_tE19Flash_kernel_traitsILi96ELi64ELi64ELi4ES3_EELb0ELb1ELb0ELb1ELb0ELb0ELb0ELb0EEEvNS_16Flash_fwd_paramsE)
        /*0314*/ 	.word	0x00000000


	//----- nvinfo : EIATTR_MIN_STACK_SIZE
	.align		4
.L_142:
        /*0318*/ 	.byte	0x04, 0x12
        /*031a*/ 	.short	(.L_144 - .L_143)
	.align		4
.L_143:
        /*031c*/ 	.word	index@(_ZN5flash16flash_fwd_kernelI23Flash_fwd_kernel_traitsILi96ELi128ELi64ELi4ELb0ELb0EN7cutlass6half_tE19Flash_kernel_traitsILi96ELi128ELi64ELi4ES3_EELb1ELb1ELb0ELb0ELb0ELb0ELb0ELb0EEEvNS_16Flash_fwd_paramsE)
        /*0320*/ 	.word	0x00000018


	//----- nvinfo : EIATTR_MIN_STACK_SIZE
	.align		4
.L_144:
        /*0324*/ 	.byte	0x04, 0x12
        /*0326*/ 	.short	(.L_146 - .L_145)
	.align		4
.L_145:
        /*0328*/ 	.word	index@(_ZN5flash16flash_fwd_kernelI23Flash_fwd_kernel_traitsILi96ELi128ELi64ELi4ELb0ELb0EN7cutlass6half_tE19Flash_kernel_traitsILi96ELi128ELi64ELi4ES3_EELb1ELb1ELb0ELb0ELb1ELb1ELb0ELb0EEEvNS_16Flash_fwd_paramsE)
        /*032c*/ 	.word	0x00000010


	//----- nvinfo : EIATTR_MIN_STACK_SIZE
	.align		4
.L_146:
        /*0330*/ 	.byte	0x04, 0x12
        /*0332*/ 	.short	(.L_148 - .L_147)
	.align		4
.L_147:
        /*0334*/ 	.word	index@(_ZN5flash16flash_fwd_kernelI23Flash_fwd_kernel_traitsILi96ELi128ELi64ELi4ELb0ELb0EN7cutlass6half_tE19Flash_kernel_traitsILi96ELi128ELi64ELi4ES3_EELb0ELb1ELb0ELb0ELb1ELb1ELb1ELb0EEEvNS_16Flash_fwd_paramsE)
        /*0338*/ 	.word	0x00000050


	//----- nvinfo : EIATTR_MIN_STACK_SIZE
	.align		4
.L_148:
        /*033c*/ 	.byte	0x04, 0x12
        /*033e*/ 	.short	(.L_150 - .L_149)
	.align		4
.L_149:
        /*0340*/ 	.word	index@(_ZN5flash16flash_fwd_kernelI23Flash_fwd_kernel_traitsILi96ELi128ELi64ELi4ELb0ELb0EN7cutlass6half_tE19Flash_kernel_traitsILi96ELi128ELi64ELi4ES3_EELb1ELb1ELb0ELb0ELb0ELb1ELb0ELb0EEEvNS_16Flash_fwd_paramsE)
        /*0344*/ 	.word	0x00000060


	//----- nvinfo : EIATTR_MIN_STACK_SIZE
	.align		4
.L_150:
        /*0348*/ 	.byte	0x04, 0x12
        /*034a*/ 	.short	(.L_152 - .L_151)
	.align		4
.L_151:
        /*034c*/ 	.word	index@(_ZN5flash16flash_fwd_kernelI23Flash_fwd_kernel_traitsILi96ELi128ELi64ELi4ELb0ELb0EN7cutlass6half_tE19Flash_kernel_traitsILi96ELi128ELi64ELi4ES3_EELb0ELb1ELb0ELb0ELb0ELb1ELb1ELb0EEEvNS_16Flash_fwd_paramsE)
        /*0350*/ 	.word	0x00000070


	//----- nvinfo : EIATTR_MIN_STACK_SIZE
	.align		4
.L_152:
        /*0354*/ 	.byte	0x04, 0x12
        /*0356*/ 	.short	(.L_154 - .L_153)
	.align		4
.L_153:
        /*0358*/ 	.word	index@(_ZN5flash16flash_fwd_kernelI23Flash_fwd_kernel_traitsILi96ELi128ELi64ELi4ELb0ELb0EN7cutlass6half_tE19Flash_kernel_traitsILi96ELi128ELi64ELi4ES3_EELb1ELb1ELb0ELb1ELb0ELb0ELb0ELb0EEEvNS_16Flash_fwd_paramsE)
        /*035c*/ 	.word	0x00000070


	//----- nvinfo : EIATTR_MIN_STACK_SIZE
	.align		4
.L_154:
        /*0360*/ 	.byte	0x04, 0x12
        /*0362*/ 	.short	(.L_156 - .L_155)
	.align		4
.L_155:
        /*0364*/ 	.word	index@(_ZN5flash16flash_fwd_kernelI23Flash_fwd_kernel_traitsILi96ELi128ELi64ELi4ELb0ELb0EN7cutlass6half_tE19Flash_kernel_traitsILi96ELi128ELi64ELi4ES3_EELb1ELb1ELb0ELb0ELb0ELb0ELb0ELb1EEEvNS_16Flash_fwd_paramsE)
        /*0368*/ 	.word	0x000001f0


	//----- nvinfo : EIATTR_MIN_STACK_SIZE
	.align		4
.L_156:
        /*036c*/ 	.byte	0x04, 0x12
        /*036e*/ 	.short	(.L_158 - .L_157)
	.align		4
.L_157:
        /*0370*/ 	.word	index@(_ZN5flash16flash_fwd_kernelI23Flash_fwd_kernel_traitsILi96ELi128ELi64ELi4ELb0ELb0EN7cutlass6half_tE19Flash_kernel_traitsILi96ELi128ELi64ELi4ES3_EELb0ELb1ELb0ELb0ELb0ELb0ELb1ELb0EEEvNS_16Flash_fwd_paramsE)
        /*0374*/ 	.word	0x00000060


	//----- nvinfo : EIATTR_MIN_STACK_SIZE
	.align		4
.L_158:
        /*0378*/ 	.byte	0x04, 0x12
        /*037a*/ 	.short	(.L_160 - .L_159)
	.align		4
.L_159:
        /*037c*/ 	.word	index@(_ZN5flash16flash_fwd_kernelI23Flash_fwd_kernel_traitsILi96ELi128ELi64ELi4ELb0ELb0EN7cutlass6half_tE19Flash_kernel_traitsILi96ELi128ELi64ELi4ES3_EELb1ELb1ELb0ELb1ELb0ELb0ELb0ELb1EEEvNS_16Flash_fwd_paramsE)
        /*0380*/ 	.word	0x00000258


	//----- nvinfo : EIATTR_MIN_STACK_SIZE
	.align		4
.L_160:
        /*0384*/ 	.byte	0x04, 0x12
        /*0386*/ 	.short	(.L_162 - .L_161)
	.align		4
.L_161:
        /*0388*/ 	.word	index@(_ZN5flash16flash_fwd_kernelI23Flash_fwd_kernel_traitsILi96ELi128ELi64ELi4ELb0ELb0EN7cutlass6half_tE19Flash_kernel_traitsILi96ELi128ELi64ELi4ES3_EELb0ELb1ELb0ELb1ELb0ELb0ELb1ELb0EEEvNS_16Flash_fwd_paramsE)
        /*038c*/ 	.word	0x00000050


	//----- nvinfo : EIATTR_MIN_STACK_SIZE
	.align		4
.L_162:
        /*0390*/ 	.byte	0x04, 0x12
        /*0392*/ 	.short	(.L_164 - .L_163)
	.align		4
.L_163:
        /*0394*/ 	.word	index@(_ZN5flash16flash_fwd_kernelI23Flash_fwd_kernel_traitsILi96ELi64ELi64ELi4ELb0ELb0EN7cutlass6half_tE19Flash_kernel_traitsILi96ELi64ELi64ELi4ES3_EELb1ELb1ELb0ELb0ELb0ELb0ELb0ELb0EEEvNS_16Flash_fwd_paramsE)
        /*0398*/ 	.word	0x00000000


	//----- nvinfo : EIATTR_MIN_STACK_SIZE
	.align		4
.L_164:
        /*039c*/ 	.byte	0x04, 0x12
        /*039e*/ 	.short	(.L_166 - .L_165)
	.align		4
.L_165:
        /*03a0*/ 	.word	index@(_ZN5flash16flash_fwd_kernelI23Flash_fwd_kernel_traitsILi96ELi64ELi64ELi4ELb0ELb0EN7cutlass6half_tE19Flash_kernel_traitsILi96ELi64ELi64ELi4ES3_EELb1ELb1ELb0ELb0ELb1ELb1ELb0ELb0EEEvNS_16Flash_fwd_paramsE)
        /*03a4*/ 	.word	0x00000000


	//----- nvinfo : EIATTR_MIN_STACK_SIZE
	.align		4
.L_166:
        /*03a8*/ 	.byte	0x04, 0x12
        /*03aa*/ 	.short	(.L_168 - .L_167)
	.align		4
.L_167:
        /*03ac*/ 	.word	index@(_ZN5flash16flash_fwd_kernelI23Flash_fwd_kernel_traitsILi96ELi64ELi64ELi4ELb0ELb0EN7cutlass6half_tE19Flash_kernel_traitsILi96ELi64ELi64ELi4ES3_EELb0ELb1ELb0ELb0ELb1ELb1ELb1ELb0EEEvNS_16Flash_fwd_paramsE)
        /*03b0*/ 	.word	0x00000000


	//----- nvinfo : EIATTR_MIN_STACK_SIZE
	.align		4
.L_168:
        /*03b4*/ 	.byte	0x04, 0x12
        /*03b6*/ 	.short	(.L_170 - .L_169)
	.align		4
.L_169:
        /*03b8*/ 	.word	index@(_ZN5flash16flash_fwd_kernelI23Flash_fwd_kernel_traitsILi96ELi64ELi64ELi4ELb0ELb0EN7cutlass6half_tE19Flash_kernel_traitsILi96ELi64ELi64ELi4ES3_EELb1ELb1ELb0ELb0ELb0ELb1ELb0ELb0EEEvNS_16Flash_fwd_paramsE)
        /*03bc*/ 	.word	0x00000000


	//----- nvinfo : EIATTR_MIN_STACK_SIZE
	.align		4
.L_170:
        /*03c0*/ 	.byte	0x04, 0x12
        /*03c2*/ 	.short	(.L_172 - .L_171)
	.align		4
.L_171:
        /*03c4*/ 	.word	index@(_ZN5flash16flash_fwd_kernelI23Flash_fwd_kernel_traitsILi96ELi64ELi64ELi4ELb0ELb0EN7cutlass6half_tE19Flash_kernel_traitsILi96ELi64ELi64ELi4ES3_EELb0ELb1ELb0ELb0ELb0ELb1ELb1ELb0EEEvNS_16Flash_fwd_paramsE)
        /*03c8*/ 	.word	0x00000000


	//----- nvinfo : EIATTR_MIN_STACK_SIZE
	.align		4
.L_172:
        /*03cc*/ 	.byte	0x04, 0x12
        /*03ce*/ 	.short	(.L_174 - .L_173)
	.align		4
.L_173:
        /*03d0*/ 	.word	index@(_ZN5flash16flash_fwd_kernelI23Flash_fwd_kernel_traitsILi96ELi64ELi64ELi4ELb0ELb0EN7cutlass6half_tE19Flash_kernel_traitsILi96ELi64ELi64ELi4ES3_EELb1ELb1ELb0ELb1ELb0ELb0ELb0ELb0EEEvNS_16Flash_fwd_paramsE)
        /*03d4*/ 	.word	0x00000000


	//----- nvinfo : EIATTR_MIN_STACK_SIZE
	.align		4
.L_174:
        /*03d8*/ 	.byte	0x04, 0x12
        /*03da*/ 	.short	(.L_176 - .L_175)
	.align		4
.L_175:
        /*03dc*/ 	.word	index@(_ZN5flash16flash_fwd_kernelI23Flash_fwd_kernel_traitsILi96ELi64ELi64ELi4ELb0ELb0EN7cutlass6half_tE19Flash_kernel_traitsILi96ELi64ELi64ELi4ES3_EELb1ELb1ELb0ELb0ELb0ELb0ELb0ELb1EEEvNS_16Flash_fwd_paramsE)
        /*03e0*/ 	.word	0x00000000


	//----- nvinfo : EIATTR_MIN_STACK_SIZE
	.align		4
.L_176:
        /*03e4*/ 	.byte	0x04, 0x12
        /*03e6*/ 	.short	(.L_178 - .L_177)
	.align		4
.L_177:
        /*03e8*/ 	.word	index@(_ZN5flash16flash_fwd_kernelI23Flash_fwd_kernel_traitsILi96ELi64ELi64ELi4ELb0ELb0EN7cutlass6half_tE19Flash_kernel_traitsILi96ELi64ELi64ELi4ES3_EELb0ELb1ELb0ELb0ELb0ELb0ELb1ELb0EEEvNS_16Flash_fwd_paramsE)
        /*03ec*/ 	.word	0x00000000


	//----- nvinfo : EIATTR_MIN_STACK_SIZE
	.align		4
.L_178:
        /*03f0*/ 	.byte	0x04, 0x12
        /*03f2*/ 	.short	(.L_180 - .L_179)
	.align		4
.L_179:
        /*03f4*/ 	.word	index@(_ZN5flash16flash_fwd_kernelI23Flash_fwd_kernel_traitsILi96ELi64ELi64ELi4ELb0ELb0EN7cutlass6half_tE19Flash_kernel_traitsILi96ELi64ELi64ELi4ES3_EELb1ELb1ELb0ELb1ELb0ELb0ELb0ELb1EEEvNS_16Flash_fwd_paramsE)
        /*03f8*/ 	.word	0x00000000


	//----- nvinfo : EIATTR_MIN_STACK_SIZE
	.align		4
.L_180:
        /*03fc*/ 	.byte	0x04, 0x12
        /*03fe*/ 	.short	(.L_182 - .L_181)
	.align		4
.L_181:
        /*0400*/ 	.word	index@(_ZN5flash16flash_fwd_kernelI23Flash_fwd_kernel_traitsILi96ELi64ELi64ELi4ELb0ELb0EN7cutlass6half_tE19Flash_kernel_traitsILi96ELi64ELi64ELi4ES3_EELb0ELb1ELb0ELb1ELb0ELb0ELb1ELb0EEEvNS_16Flash_fwd_paramsE)
        /*0404*/ 	.word	0x00000000
.L_182:


//--------------------- .nv.info._ZN5flash16flash_fwd_kernelI23Flash_fwd_kernel_traitsILi96ELi128ELi64ELi4ELb0ELb0EN7cutlass6half_tE19Flash_kernel_traitsILi96ELi128ELi64ELi4ES3_EELb0ELb1ELb0ELb0ELb1ELb1ELb0ELb0EEEvNS_16Flash_fwd_paramsE --------------------------
	.section	.nv.info._ZN5flash16flash_fwd_kernelI23Flash_fwd_kernel_traitsILi96ELi128ELi64ELi4ELb0ELb0EN7cutlass6half_tE19Flash_kernel_traitsILi96ELi128ELi64ELi4ES3_EELb0ELb1ELb0ELb0ELb1ELb1ELb0ELb0EEEvNS_16Flash_fwd_paramsE,"",@"SHT_CUDA_INFO"
	.sectionflags	@""
	.align	4


	//----- nvinfo : EIATTR_CUDA_API_VERSION
	.align		4
        /*0000*/ 	.byte	0x04, 0x37
        /*0002*/ 	.short	(.L_184 - .L_183)
.L_183:
        /*0004*/ 	.word	0x00000082


	//----- nvinfo : EIATTR_SW2861232_WAR
	.align		4
.L_184:
        /*0008*/ 	.byte	0x01, 0x35
	.zero		2


	//----- nvinfo : EIATTR_PARAM_CBANK
	.align		4
        /*000c*/ 	.byte	0x04, 0x0a
        /*000e*/ 	.short	(.L_186 - .L_185)
	.align		4
.L_185:
        /*0010*/ 	.word	index@(.nv.constant0._ZN5flash16flash_fwd_kernelI23Flash_fwd_kernel_traitsILi96ELi128ELi64ELi4ELb0ELb0EN7cutlass6half_tE19Flash_kernel_traitsILi96ELi128ELi64ELi4ES3_EELb0ELb1ELb0ELb0ELb1ELb1ELb0ELb0EEEvNS_16Flash_fwd_paramsE)
        /*0014*/ 	.short	0x0160
        /*0016*/ 	.short	0x01d0


	//----- nvinfo : EIATTR_CBANK_PARAM_SIZE
	.align		4
.L_186:
        /*0018*/ 	.byte	0x03, 0x19
        /*001a*/ 	.short	0x01d0


	//----- nvinfo : EIATTR_KPARAM_INFO
	.align		4
        /*001c*/ 	.byte	0x04, 0x17
        /*001e*/ 	.short	(.L_188 - .L_187)
.L_187:
        /*0020*/ 	.word	0x00000000
        /*0024*/ 	.short	0x0000
        /*0026*/ 	.short	0x0000
        /*0028*/ 	.byte	0x00, 0xf0, 0x41, 0x07


	//----- nvinfo : EIATTR_MAXREG_COUNT
	.align		4
.L_188:
        /*002c*/ 	.byte	0x03, 0x1b
        /*002e*/ 	.short	0x00ff


	//----- nvinfo : EIATTR_NUM_BARRIERS
	.align		4
        /*0030*/ 	.byte	0x02, 0x4c
        /*0032*/ 	.byte	0x01
	.zero		1


	//----- nvinfo : EIATTR_MERCURY_ISA_VERSION
	.align		4
        /*0034*/ 	.byte	0x03, 0x5f
        /*0036*/ 	.short	0x0000


	//----- nvinfo : EIATTR_COOP_GROUP_MASK_REGIDS
	.align		4
        /*0038*/ 	.byte	0x04, 0x29
        /*003a*/ 	.short	(.L_190 - .L_189)


	//   ....[0]....
.L_189:
        /*003c*/ 	.word	0xffffffff


	//   ....[1]....
        /*0040*/ 	.word	0xffffffff


	//   ....[2]....
        /*0044*/ 	.word	0xffffffff


	//   ....[3]....
        /*0048*/ 	.word	0xffffffff


	//   ....[4]....
        /*004c*/ 	.word	0xffffffff


	//   ....[5]....
        /*0050*/ 	.word	0xffffffff


	//   ....[6]....
        /*0054*/ 	.word	0xffffffff


	//   ....[7]....
        /*0058*/ 	.word	0xffffffff


	//   ....[8]....
        /*005c*/ 	.word	0xffffffff


	//   ....[9]....
        /*0060*/ 	.word	0xffffffff


	//   ....[10]....
        /*0064*/ 	.word	0xffffffff


	//   ....[11]....
        /*0068*/ 	.word	0xffffffff


	//   ....[12]....
        /*006c*/ 	.word	0xffffffff


	//   ....[13]....
        /*0070*/ 	.word	0xffffffff


	//   ....[14]....
        /*0074*/ 	.word	0xffffffff


	//   ....[15]....
        /*0078*/ 	.word	0xffffffff


	//   ....[16]....
        /*007c*/ 	.word	0xffffffff


	//   ....[17]....
        /*0080*/ 	.word	0xffffffff


	//   ....[18]....
        /*0084*/ 	.word	0xffffffff


	//   ....[19]....
        /*0088*/ 	.word	0xffffffff


	//   ....[20]....
        /*008c*/ 	.word	0xffffffff


	//   ....[21]....
        /*0090*/ 	.word	0xffffffff


	//   ....[22]....
        /*0094*/ 	.word	0xffffffff


	//   ....[23]....
        /*0098*/ 	.word	0xffffffff


	//   ....[24]....
        /*009c*/ 	.word	0xffffffff


	//   ....[25]....
        /*00a0*/ 	.word	0xffffffff


	//   ....[26]....
        /*00a4*/ 	.word	0xffffffff


	//   ....[27]....
        /*00a8*/ 	.word	0xffffffff


	//   ....[28]....
        /*00ac*/ 	.word	0xffffffff


	//   ....[29]....
        /*00b0*/ 	.word	0xffffffff


	//   ....[30]....
        /*00b4*/ 	.word	0xffffffff


	//   ....[31]....
        /*00b8*/ 	.word	0xffffffff


	//----- nvinfo : EIATTR_COOP_GROUP_INSTR_OFFSETS
	.align		4
.L_190:
        /*00bc*/ 	.byte	0x04, 0x28
        /*00be*/ 	.short	(.L_192 - .L_191)


	//   ....[0]....
.L_191:
        /*00c0*/ 	.word	0x00002300


	//   ....[1]....
        /*00c4*/ 	.word	0x000024c0


	//   ....[2]....
        /*00c8*/ 	.word	0x00002640


	//   ....[3]....
        /*00cc*/ 	.word	0x00002820


	//   ....[4]....
        /*00d0*/ 	.word	0x00002880


	//   ....[5]....
        /*00d4*/ 	.word	0x000028a0


	//   ....[6]....
        /*00d8*/ 	.word	0x00002950


	//   ....[7]....
        /*00dc*/ 	.word	0x000029b0


	//   ....[8]....
        /*00e0*/ 	.word	0x00005540


	//   ....[9]....
        /*00e4*/ 	.word	0x00005620


	//   ....[10]....
        /*00e8*/ 	.word	0x00005650


	//   ....[11]....
        /*00ec*/ 	.word	0x00005730


	//   ....[12]....
        /*00f0*/ 	.word	0x000057e0


	//   ....[13]....
        /*00f4*/ 	.word	0x00005830


	//   ....[14]....
        /*00f8*/ 	.word	0x00005960


	//   ....[15]....
        /*00fc*/ 	.word	0x000059d0


	//   ....[16]....
        /*0100*/ 	.word	0x000085c0


	//   ....[17]....
        /*0104*/ 	.word	0x00008620


	//   ....[18]....
        /*0108*/ 	.word	0x00008670


	//   ....[19]....
        /*010c*/ 	.word	0x00008680


	//   ....[20]....
        /*0110*/ 	.word	0x000086a0


	//   ....[21]....
        /*0114*/ 	.word	0x000086d0


	//   ....[22]....
        /*0118*/ 	.word	0x000086f0


	//   ....[23]....
        /*011c*/ 	.word	0x00008710


	//   ....[24]....
        /*0120*/ 	.word	0x0000a4a0


	//   ....[25]....
        /*0124*/ 	.word	0x0000a4e0


	//   ....[26]....
        /*0128*/ 	.word	0x0000a520


	//   ....[27]....
        /*012c*/ 	.word	0x0000a550


	//   ....[28]....
        /*0130*/ 	.word	0x0000a5a0


	//   ....[29]....
        /*0134*/ 	.word	0x0000a5c0


	//   ....[30]....
        /*0138*/ 	.word	0x0000a5e0


	//   ....[31]....
        /*013c*/ 	.word	0x0000a600


	//----- nvinfo : EIATTR_EXIT_INSTR_OFFSETS
	.align		4
.L_192:
        /*0140*/ 	.byte	0x04, 0x1c
        /*0142*/ 	.short	(.L_194 - .L_193)


	//   ....[0]....
.L_193:
        /*0144*/ 	.word	0x00000160


	//   ....[1]....
        /*0148*/ 	.word	0x0000bd40


	//   ....[2]....
        /*014c*/ 	.word	0x0000c3d0


	//   ....[3]....
        /*0150*/ 	.word	0x0000c450


	//----- nvinfo : EIATTR_CTAIDZ_USED
	.align		4
.L_194:
        /*0154*/ 	.byte	0x01, 0x04
	.zero		2


	//----- nvinfo : EIATTR_CRS_STACK_SIZE
	.align		4
        /*0158*/ 	.byte	0x04, 0x1e
        /*015a*/ 	.short	(.L_196 - .L_195)
.L_195:
        /*015c*/ 	.word	0x00000000
.L_196:


//--------------------- .nv.info._ZN5flash16flash_fwd_kernelI23Flash_fwd_kernel_traitsILi96ELi128ELi64ELi4ELb0ELb0EN7cutlass6half_tE19Flash_kernel_traitsILi96ELi128ELi64ELi4ES3_EELb0ELb1ELb0ELb0ELb0ELb1ELb0ELb0EEEvNS_16Flash_fwd_paramsE --------------------------
	.section	.nv.info._ZN5flash16flash_fwd_kernelI23Flash_fwd_kernel_traitsILi96ELi128ELi64ELi4ELb0ELb0EN7cutlass6half_tE19Flash_kernel_traitsILi96ELi128ELi64ELi4ES3_EELb0ELb1ELb0ELb0ELb0ELb1ELb0ELb0EEEvNS_16Flash_fwd_paramsE,"",@"SHT_CUDA_INFO"
	.sectionflags	@""
	.align	4


	//----- nvinfo : EIATTR_CUDA_API_VERSION
	.align		4
        /*0000*/ 	.byte	0x04, 0x37
        /*0002*/ 	.short	(.L_198 - .L_197)
.L_197:
        /*0004*/ 	.word	0x00000082


	//----- nvinfo : EIATTR_SW2861232_WAR
	.align		4
.L_198:
        /*0008*/ 	.byte	0x01, 0x35
	.zero		2


	//----- nvinfo : EIATTR_PARAM_CBANK
	.align		4
        /*000c*/ 	.byte	0x04, 0x0a
        /*000e*/ 	.short	(.L_200 - .L_199)
	.align		4
.L_199:
        /*0010*/ 	.word	index@(.nv.constant0._ZN5flash16flash_fwd_kernelI23Flash_fwd_kernel_traitsILi96ELi128ELi64ELi4ELb0ELb0EN7cutlass6half_tE19Flash_kernel_traitsILi96ELi128ELi64ELi4ES3_EELb0ELb1ELb0ELb0ELb0ELb1ELb0ELb0EEEvNS_16Flash_fwd_paramsE)
        /*0014*/ 	.short	0x0160
        /*0016*/ 	.short	0x01d0


	//----- nvinfo : EIATTR_CBANK_PARAM_SIZE
	.align		4
.L_200:
        /*0018*/ 	.byte	0x03, 0x19
        /*001a*/ 	.short	0x01d0


	//----- nvinfo : EIATTR_KPARAM_INFO
	.align		4
        /*001c*/ 	.byte	0x04, 0x17
        /*001e*/ 	.short	(.L_202 - .L_201)
.L_201:
        /*0020*/ 	.word	0x00000000
        /*0024*/ 	.short	0x0000
        /*0026*/ 	.short	0x0000
        /*0028*/ 	.byte	0x00, 0xf0, 0x41, 0x07


	//----- nvinfo : EIATTR_MAXREG_COUNT
	.align		4
.L_202:
        /*002c*/ 	.byte	0x03, 0x1b
        /*002e*/ 	.short	0x00ff


	//----- nvinfo : EIATTR_NUM_BARRIERS
	.align		4
        /*0030*/ 	.byte	0x02, 0x4c
        /*0032*/ 	.byte	0x01
	.zero		1


	//----- nvinfo : EIATTR_ANNOTATIONS
	.align		4
        /*0034*/ 	.byte	0x04, 0x55
        /*0036*/ 	.short	(.L_204 - .L_203)


	//   ....[0]....
.L_203:
        /*0038*/ 	.word	0x00000001
        /*003c*/ 	.byte	0x70, 0x84, 0x00, 0x00, 0x01, 0x00, 0x00, 0x00, 0xe0, 0x90, 0x00, 0x00


	//----- nvinfo : EIATTR_MERCURY_ISA_VERSION
	.align		4
.L_204:
        /*0048*/ 	.byte	0x03, 0x5f
        /*004a*/ 	.short	0x0000


	//----- nvinfo : EIATTR_COOP_GROUP_MASK_REGIDS
	.align		4
        /*004c*/ 	.byte	0x04, 0x29
        /*004e*/ 	.short	(.L_206 - .L_205)


	//   ....[0]....
.L_205:
        /*0050*/ 	.word	0xffffffff


	//   ....[1]....
        /*0054*/ 	.word	0xffffffff


	//   ....[2]....
        /*0058*/ 	.word	0xffffffff


	//   ....[3]....
        /*005c*/ 	.word	0xffffffff


	//   ....[4]....
        /*0060*/ 	.word	0xffffffff


	//   ....[5]....
        /*0064*/ 	.word	0xffffffff


	//   ....[6]....
        /*0068*/ 	.word	0xffffffff


	//   ....[7]....
        /*006c*/ 	.word	0xffffffff


	//   ....[8]....
        /*0070*/ 	.word	0xffffffff


	//   ....[9]....
        /*0074*/ 	.word	0xffffffff


	//   ....[10]....
        /*0078*/ 	.word	0xffffffff


	//   ....[11]....
        /*007c*/ 	.word	0xffffffff


	//   ....[12]....
        /*0080*/ 	.word	0xffffffff


	//   ....[13]....
        /*0084*/ 	.word	0xffffffff


	//   ....[14]....
        /*0088*/ 	.word	0xffffffff


	//   ....[15]....
        /*008c*/ 	.word	0xffffffff


	//   ....[16]....
        /*0090*/ 	.word	0xffffffff


	//   ....[17]....
        /*0094*/ 	.word	0xffffffff


	//   ....[18]....
        /*0098*/ 	.word	0xffffffff


	//   ....[19]....
        /*009c*/ 	.word	0xffffffff


	//   ....[20]....
        /*00a0*/ 	.word	0xffffffff


	//   ....[21]....
        /*00a4*/ 	.word	0xffffffff


	//   ....[22]....
        /*00a8*/ 	.word	0xffffffff


	//   ....[23]....
        /*00ac*/ 	.word	0xffffffff


	//   ....[24]....
        /*00b0*/ 	.word	0xffffffff


	//   ....[25]....
        /*00b4*/ 	.word	0xffffffff


	//   ....[26]....
        /*00b8*/ 	.word	0xffffffff


	//   ....[27]....
        /*00bc*/ 	.word	0xffffffff


	//   ....[28]....
        /*00c0*/ 	.word	0xffffffff


	//   ....[29]....
        /*00c4*/ 	.word	0xffffffff


	//   ....[30]....
        /*00c8*/ 	.word	0xffffffff


	//   ....[31]....
        /*00cc*/ 	.word	0xffffffff


	//   ....[32]....
        /*00d0*/ 	.word	0xffffffff


	//   ....[33]....
        /*00d4*/ 	.word	0xffffffff


	//   ....[34]....
        /*00d8*/ 	.word	0xffffffff


	//   ....[35]....
        /*00dc*/ 	.word	0xffffffff


	//   ....[36]....
        /*00e0*/ 	.word	0xffffffff


	//   ....[37]....
        /*00e4*/ 	.word	0xffffffff


	//   ....[38]....
        /*00e8*/ 	.word	0xffffffff


	//   ....[39]....
        /*00ec*/ 	.word	0xffffffff


	//----- nvinfo : EIATTR_COOP_GROUP_INSTR_OFFSETS
	.align		4
.L_206:
        /*00f0*/ 	.byte	0x04, 0x28
        /*00f2*/ 	.short	(.L_208 - .L_207)


	//   ....[0]....
.L_207:
        /*00f4*/ 	.word	0x00002c20


	//   ....[1]....
        /*00f8*/ 	.word	0x00002d00


	//   ....[2]....
        /*00fc*/ 	.word	0x00002d30


	//   ....[3]....
        /*0100*/ 	.word	0x00002e10


	//   ....[4]....
        /*0104*/ 	.word	0x00002e50


	//   ....[5]....
        /*0108*/ 	.word	0x00002f10


	//   ....[6]....
        /*010c*/ 	.word	0x00002fb0


	//   ....[7]....
        /*0110*/ 	.word	0x000030a0


	//   ....[8]....
        /*0114*/ 	.word	0x00005bf0


	//   ....[9]....
        /*0118*/ 	.word	0x00005c70


	//   ....[10]....
        /*011c*/ 	.word	0x00005d00


	//   ....[11]....
        /*0120*/ 	.word	0x00005d90


	//   ....[12]....
        /*0124*/ 	.word	0x00005e70


	//   ....[13]....
        /*0128*/ 	.word	0x00005ed0


	//   ....[14]....
        /*012c*/ 	.word	0x00006010


	//   ....[15]....
        /*0130*/ 	.word	0x00006060


	//   ....[16]....
        /*0134*/ 	.word	0x00009320


	//   ....[17]....
        /*0138*/ 	.word	0x000093b0


	//   ....[18]....
        /*013c*/ 	.word	0x000093d0


	//   ....[19]....
        /*0140*/ 	.word	0x00009420


	//   ....[20]....
        /*0144*/ 	.word	0x00009540


	//   ....[21]....
        /*0148*/ 	.word	0x000096c0


	//   ....[22]....
        /*014c*/ 	.word	0x00009e90


	//   ....[23]....
        /*0150*/ 	.word	0x00009f80


	//   ....[24]....
        /*0154*/ 	.word	0x0000c310


	//   ....[25]....
        /*0158*/ 	.word	0x0000c370


	//   ....[26]....
        /*015c*/ 	.word	0x0000c3c0


	//   ....[27]....
        /*0160*/ 	.word	0x0000c3d0


	//   ....[28]....
        /*0164*/ 	.word	0x0000c3f0


	//   ....[29]....
        /*0168*/ 	.word	0x0000c420


	//   ....[30]....
        /*016c*/ 	.word	0x0000c440


	//   ....[31]....
        /*0170*/ 	.word	0x0000c460


	//   ....[32]....
        /*0174*/ 	.word	0x0000e200


	//   ....[33]....
        /*0178*/ 	.word	0x0000e240


	//   ....[34]....
        /*017c*/ 	.word	0x0000e260


	//   ....[35]....
        /*0180*/ 	.word	0x0000e270


	//   ....[36]....
        /*0184*/ 	.word	0x0000e2b0


	//   ....[37]....
        /*0188*/ 	.word	0x0000e2d0


	//   ....[38]....
        /*018c*/ 	.word	0x0000e300


	//   ....[39]....
        /*0190*/ 	.word	0x0000e310


	//----- nvinfo : EIATTR_EXIT_INSTR_OFFSETS
	.align		4
.L_208:
        /*0194*/ 	.byte	0x04, 0x1c
        /*0196*/ 	.short	(.L_210 - .L_209)


	//   ....[0]....
.L_209:
        /*0198*/ 	.word	0x000002e0


	//   ....[1]....
        /*019c*/ 	.word	0x0000fc20


	//   ....[2]....
        /*01a0*/ 	.word	0x0000fcf0


	//   ....[3]....
        /*01a4*/ 	.word	0x00010610


	//   ....[4]....
        /*01a8*/ 	.word	0x00010690


	//----- nvinfo : EIATTR_CTAIDZ_USED
	.align		4
.L_210:
        /*01ac*/ 	.byte	0x01, 0x04
	.zero		2


	//----- nvinfo : EIATTR_CRS_STACK_SIZE
	.align		4
        /*01b0*/ 	.byte	0x04, 0x1e
        /*01b2*/ 	.short	(.L_212 - .L_211)
.L_211:
        /*01b4*/ 	.word	0x00000000
.L_212:


//--------------------- .nv.info._ZN5flash16flash_fwd_kernelI23Flash_fwd_kernel_traitsILi96ELi128ELi64ELi4ELb0ELb0EN7cutlass6half_tE19Flash_kernel_traitsILi96ELi128ELi64ELi4ES3_EELb0ELb1ELb0ELb0ELb0ELb0ELb0ELb0EEEvNS_16Flash_fwd_paramsE --------------------------
	.section	.nv.info._ZN5flash16flash_fwd_kernelI23Flash_fwd_kernel_traitsILi96ELi128ELi64ELi4ELb0ELb0EN7cutlass6half_tE19Flash_kernel_traitsILi96ELi128ELi64ELi4ES3_EELb0ELb1ELb0ELb0ELb0ELb0ELb0ELb0EEEvNS_16Flash_fwd_paramsE,"",@"SHT_CUDA_INFO"
	.sectionflags	@""
	.align	4


	//----- nvinfo : EIATTR_CUDA_API_VERSION
	.align		4
        /*0000*/ 	.byte	0x04, 0x37
        /*0002*/ 	.short	(.L_214 - .L_213)
.L_213:
        /*0004*/ 	.word	0x00000082


	//----- nvinfo : EIATTR_SW2861232_WAR
	.align		4
.L_214:
        /*0008*/ 	.byte	0x01, 0x35
	.zero		2


	//----- nvinfo : EIATTR_PARAM_CBANK
	.align		4
        /*000c*/ 	.byte	0x04, 0x0a
        /*000e*/ 	.short	(.L_216 - .L_215)
	.align		4
.L_215:
        /*0010*/ 	.word	index@(.nv.constant0._ZN5flash16flash_fwd_kernelI23Flash_fwd_kernel_traitsILi96ELi128ELi64ELi4ELb0ELb0EN7cutlass6half_tE19Flash_kernel_traitsILi96ELi128ELi64ELi4ES3_EELb0ELb1ELb0ELb0ELb0ELb0ELb0ELb0EEEvNS_16Flash_fwd_paramsE)
        /*0014*/ 	.short	0x0160
        /*0016*/ 	.short	0x01d0


	//----- nvinfo : EIATTR_CBANK_PARAM_SIZE
	.align		4
.L_216:
        /*0018*/ 	.byte	0x03, 0x19
        /*001a*/ 	.short	0x01d0


	//----- nvinfo : EIATTR_KPARAM_INFO
	.align		4
        /*001c*/ 	.byte	0x04, 0x17
        /*001e*/ 	.short	(.L_218 - .L_217)
.L_217:
        /*0020*/ 	.word	0x00000000
        /*0024*/ 	.short	0x0000
        /*0026*/ 	.short	0x0000
        /*0028*/ 	.byte	0x00, 0xf0, 0x41, 0x07


	//----- nvinfo : EIATTR_MAXREG_COUNT
	.align		4
.L_218:
        /*002c*/ 	.byte	0x03, 0x1b
        /*002e*/ 	.short	0x00ff


	//----- nvinfo : EIATTR_NUM_BARRIERS
	.align		4
        /*0030*/ 	.byte	0x02, 0x4c
        /*0032*/ 	.byte	0x01
	.zero		1


	//----- nvinfo : EIATTR_MERCURY_ISA_VERSION
	.align		4
        /*0034*/ 	.byte	0x03, 0x5f
        /*0036*/ 	.short	0x0000


	//----- nvinfo : EIATTR_COOP_GROUP_MASK_REGIDS
	.align		4
        /*0038*/ 	.byte	0x04, 0x29
        /*003a*/ 	.short	(.L_220 - .L_219)


	//   ....[0]....
.L_219:
        /*003c*/ 	.word	0xffffffff


	//   ....[1]....
        /*0040*/ 	.word	0xffffffff


	//   ....[2]....
        /*0044*/ 	.word	0xffffffff


	//   ....[3]....
        /*0048*/ 	.word	0xffffffff


	//   ....[4]....
        /*004c*/ 	.word	0xffffffff


	//   ....[5]....
        /*0050*/ 	.word	0xffffffff


	//   ....[6]....
        /*0054*/ 	.word	0xffffffff


	//   ....[7]....
        /*0058*/ 	.word	0xffffffff


	//   ....[8]....
        /*005c*/ 	.word	0xffffffff


	//   ....[9]....
        /*0060*/ 	.word	0xffffffff


	//   ....[10]....
        /*0064*/ 	.word	0xffffffff


	//   ....[11]....
        /*0068*/ 	.word	0xffffffff


	//   ....[12]....
        /*006c*/ 	.word	0xffffffff


	//   ....[13]....
        /*0070*/ 	.word	0xffffffff


	//   ....[14]....
        /*0074*/ 	.word	0xffffffff


	//   ....[15]....
        /*0078*/ 	.word	0xffffffff


	//   ....[16]....
        /*007c*/ 	.word	0xffffffff


	//   ....[17]....
        /*0080*/ 	.word	0xffffffff


	//   ....[18]....
        /*0084*/ 	.word	0xffffffff


	//   ....[19]....
        /*0088*/ 	.word	0xffffffff


	//   ....[20]....
        /*008c*/ 	.word	0xffffffff


	//   ....[21]....
        /*0090*/ 	.word	0xffffffff


	//   ....[22]....
        /*0094*/ 	.word	0xffffffff


	//   ....[23]....
        /*0098*/ 	.word	0xffffffff


	//   ....[24]....
        /*009c*/ 	.word	0xffffffff


	//   ....[25]....
        /*00a0*/ 	.word	0xffffffff


	//   ....[26]....
        /*00a4*/ 	.word	0xffffffff


	//   ....[27]....
        /*00a8*/ 	.word	0xffffffff


	//   ....[28]....
        /*00ac*/ 	.word	0xffffffff


	//   ....[29]....
        /*00b0*/ 	.word	0xffffffff


	//   ....[30]....
        /*00b4*/ 	.word	0xffffffff


	//   ....[31]....
        /*00b8*/ 	.word	0xffffffff


	//   ....[32]....
        /*00bc*/ 	.word	0xffffffff


	//   ....[33]....
        /*00c0*/ 	.word	0xffffffff


	//   ....[34]....
        /*00c4*/ 	.word	0xffffffff


	//   ....[35]....
        /*00c8*/ 	.word	0xffffffff


	//   ....[36]....
        /*00cc*/ 	.word	0xffffffff


	//   ....[37]....
        /*00d0*/ 	.word	0xffffffff


	//   ....[38]....
        /*00d4*/ 	.word	0xffffffff


	//   ....[39]....
        /*00d8*/ 	.word	0xffffffff


	//----- nvinfo : EIATTR_COOP_GROUP_INSTR_OFFSETS
	.align		4
.L_220:
        /*00dc*/ 	.byte	0x04, 0x28
        /*00de*/ 	.short	(.L_222 - .L_221)


	//   ....[0]....
.L_221:
        /*00e0*/ 	.word	0x00003d60


	//   ....[1]....
        /*00e4*/ 	.word	0x00003e40


	//   ....[2]....
        /*00e8*/ 	.word	0x00003e70


	//   ....[3]....
        /*00ec*/ 	.word	0x00003f50


	//   ....[4]....
        /*00f0*/ 	.word	0x00003f90


	//   ....[5]....
        /*00f4*/ 	.word	0x00004050


	//   ....[6]....
        /*00f8*/ 	.word	0x000040e0


	//   ....[7]....
        /*00fc*/ 	.word	0x000041f0


	//   ....[8]....
        /*0100*/ 	.word	0x000071b0


	//   ....[9]....
        /*0104*/ 	.word	0x00007270


	//   ....[10]....
        /*0108*/ 	.word	0x000072c0


	//   ....[11]....
        /*010c*/ 	.word	0x000073b0


	//   ....[12]....
        /*0110*/ 	.word	0x00007460


	//   ....[13]....
        /*0114*/ 	.word	0x000074c0


	//   ....[14]....
        /*0118*/ 	.word	0x000075d0


	//   ....[15]....
        /*011c*/ 	.word	0x00007630


	//   ....[16]....
        /*0120*/ 	.word	0x0000ae10


	//   ....[17]....
        /*0124*/ 	.word	0x0000aeb0


	//   ....[18]....
        /*0128*/ 	.word	0x0000afc0


	//   ....[19]....
        /*012c*/ 	.word	0x0000aff0


	//   ....[20]....
        /*0130*/ 	.word	0x0000b060


	//   ....[21]....
        /*0134*/ 	.word	0x0000b080


	//   ....[22]....
        /*0138*/ 	.word	0x0000b180


	//   ....[23]....
        /*013c*/ 	.word	0x0000b1e0


	//   ....[24]....
        /*0140*/ 	.word	0x0000e220


	//   ....[25]....
        /*0144*/ 	.word	0x0000e280


	//   ....[26]....
        /*0148*/ 	.word	0x0000e2c0


	//   ....[27]....
        /*014c*/ 	.word	0x0000e2d0


	//   ....[28]....
        /*0150*/ 	.word	0x0000e2f0


	//   ....[29]....
        /*0154*/ 	.word	0x0000e320


	//   ....[30]....
        /*0158*/ 	.word	0x0000e340


	//   ....[31]....
        /*015c*/ 	.word	0x0000e360


	//   ....[32]....
        /*0160*/ 	.word	0x000100e0


	//   ....[33]....
        /*0164*/ 	.word	0x00010120


	//   ....[34]....
        /*0168*/ 	.word	0x00010150


	//   ....[35]....
        /*016c*/ 	.word	0x000101f0


	//   ....[36]....
        /*0170*/ 	.word	0x00010230


	//   ....[37]....
        /*0174*/ 	.word	0x00010260


	//   ....[38]....
        /*0178*/ 	.word	0x00010290


	//   ....[39]....
        /*017c*/ 	.word	0x00010340


	//----- nvinfo : EIATTR_EXIT_INSTR_OFFSETS
	.align		4
.L_222:
        /*0180*/ 	.byte	0x04, 0x1c
        /*0182*/ 	.short	(.L_224 - .L_223)


	//   ....[0]....
.L_223:
        /*0184*/ 	.word	0x000004c0


	//   ....[1]....
        /*0188*/ 	.word	0x00011c80


	//   ....[2]....
        /*018c*/ 	.word	0x00011d70


	//   ....[3]....
        /*0190*/ 	.word	0x00011d90


	//   ....[4]....
        /*0194*/ 	.word	0x00012810


	//   ....[5]....
        /*0198*/ 	.word	0x00012890


	//----- nvinfo : EIATTR_CTAIDZ_USED
	.align		4
.L_224:
        /*019c*/ 	.byte	0x01, 0x04
	.zero		2


	//----- nvinfo : EIATTR_CRS_STACK_SIZE
	.align		4
        /*01a0*/ 	.byte	0x04, 0x1e
        /*01a2*/ 	.short	(.L_226 - .L_225)
.L_225:
        /*01a4*/ 	.word	0x00000000
.L_226:


//--------------------- .nv.info._ZN5flash16flash_fwd_kernelI23Flash_fwd_kernel_traitsILi96ELi128ELi64ELi4ELb0ELb0EN7cutlass6half_tE19Flash_kernel_traitsILi96ELi128ELi64ELi4ES3_EELb0ELb1ELb0ELb1ELb0ELb0ELb0ELb0EEEvNS_16Flash_fwd_paramsE --------------------------
	.section	.nv.info._ZN5flash16flash_fwd_kernelI23Flash_fwd_kernel_traitsILi96ELi128ELi64ELi4ELb0ELb0EN7cutlass6half_tE19Flash_kernel_traitsILi96ELi128ELi64ELi4ES3_EELb0ELb1ELb0ELb1ELb0ELb0ELb0ELb0EEEvNS_16Flash_fwd_paramsE,"",@"SHT_CUDA_INFO"
	.sectionflags	@""
	.align	4


	//----- nvinfo : EIATTR_CUDA_API_VERSION
	.align		4
        /*0000*/ 	.byte	0x04, 0x37
        /*0002*/ 	.short	(.L_228 - .L_227)
.L_227:
        /*0004*/ 	.word	0x00000082


	//----- nvinfo : EIATTR_SW2861232_WAR
	.align		4
.L_228:
        /*0008*/ 	.byte	0x01, 0x35
	.zero		2


	//----- nvinfo : EIATTR_PARAM_CBANK
	.align		4
        /*000c*/ 	.byte	0x04, 0x0a
        /*000e*/ 	.short	(.L_230 - .L_229)
	.align		4
.L_229:
        /*0010*/ 	.word	index@(.nv.constant0._ZN5flash16flash_fwd_kernelI23Flash_fwd_kernel_traitsILi96ELi128ELi64ELi4ELb0ELb0EN7cutlass6half_tE19Flash_kernel_traitsILi96ELi128ELi64ELi4ES3_EELb0ELb1ELb0ELb1ELb0ELb0ELb0ELb0EEEvNS_16Flash_fwd_paramsE)
        /*0014*/ 	.short	0x0160
        /*0016*/ 	.short	0x01d0


	//----- nvinfo : EIATTR_CBANK_PARAM_SIZE
	.align		4
.L_230:
        /*0018*/ 	.byte	0x03, 0x19
        /*001a*/ 	.short	0x01d0


	//----- nvinfo : EIATTR_KPARAM_INFO
	.align		4
        /*001c*/ 	.byte	0x04, 0x17
        /*001e*/ 	.short	(.L_232 - .L_231)
.L_231:
        /*0020*/ 	.word	0x00000000
        /*0024*/ 	.short	0x0000
        /*0026*/ 	.short	0x0000
        /*0028*/ 	.byte	0x00, 0xf0, 0x41, 0x07


	//----- nvinfo : EIATTR_MAXREG_COUNT
	.align		4
.L_232:
        /*002c*/ 	.byte	0x03, 0x1b
        /*002e*/ 	.short	0x00ff


	//----- nvinfo : EIATTR_NUM_BARRIERS
	.align		4
        /*0030*/ 	.byte	0x02, 0x4c
        /*0032*/ 	.byte	0x01
	.zero		1


	//----- nvinfo : EIATTR_MERCURY_ISA_VERSION
	.align		4
        /*0034*/ 	.byte	0x03, 0x5f
        /*0036*/ 	.short	0x0000


	//----- nvinfo : EIATTR_COOP_GROUP_MASK_REGIDS
	.align		4
        /*0038*/ 	.byte	0x04, 0x29
        /*003a*/ 	.short	(.L_234 - .L_233)


	//   ....[0]....
.L_233:
        /*003c*/ 	.word	0xffffffff


	//   ....[1]....
        /*0040*/ 	.word	0xffffffff


	//   ....[2]....
        /*0044*/ 	.word	0xffffffff


	//   ....[3]....
        /*0048*/ 	.word	0xffffffff


	//   ....[4]....
        /*004c*/ 	.word	0xffffffff


	//   ....[5]....
        /*0050*/ 	.word	0xffffffff


	//   ....[6]....
        /*0054*/ 	.word	0xffffffff


	//   ....[7]....
        /*0058*/ 	.word	0xffffffff


	//   ....[8]....
        /*005c*/ 	.word	0xffffffff


	//   ....[9]....
        /*0060*/ 	.word	0xffffffff


	//   ....[10]....
        /*0064*/ 	.word	0xffffffff


	//   ....[11]....
        /*0068*/ 	.word	0xffffffff


	//   ....[12]....
        /*006c*/ 	.word	0xffffffff


	//   ....[13]....
        /*0070*/ 	.word	0xffffffff


	//   ....[14]....
        /*0074*/ 	.word	0xffffffff


	//   ....[15]....
        /*0078*/ 	.word	0xffffffff


	//   ....[16]....
        /*007c*/ 	.word	0xffffffff


	//   ....[17]....
        /*0080*/ 	.word	0xffffffff


	//   ....[18]....
        /*0084*/ 	.word	0xffffffff


	//   ....[19]....
        /*0088*/ 	.word	0xffffffff


	//   ....[20]....
        /*008c*/ 	.word	0xffffffff


	//   ....[21]....
        /*0090*/ 	.word	0xffffffff


	//   ....[22]....
        /*0094*/ 	.word	0xffffffff


	//   ....[23]....
        /*0098*/ 	.word	0xffffffff


	//   ....[24]....
        /*009c*/ 	.word	0xffffffff


	//   ....[25]....
        /*00a0*/ 	.word	0xffffffff


	//   ....[26]....
        /*00a4*/ 	.word	0xffffffff


	//   ....[27]....
        /*00a8*/ 	.word	0xffffffff


	//   ....[28]....
        /*00ac*/ 	.word	0xffffffff


	//   ....[29]....
        /*00b0*/ 	.word	0xffffffff


	//   ....[30]....
        /*00b4*/ 	.word	0xffffffff


	//   ....[31]....
        /*00b8*/ 	.word	0xffffffff


	//   ....[32]....
        /*00bc*/ 	.word	0xffffffff


	//   ....[33]....
        /*00c0*/ 	.word	0xffffffff


	//   ....[34]....
        /*00c4*/ 	.word	0xffffffff


	//   ....[35]....
        /*00c8*/ 	.word	0xffffffff


	//   ....[36]....
        /*00cc*/ 	.word	0xffffffff


	//   ....[37]....
        /*00d0*/ 	.word	0xffffffff


	//   ....[38]....
        /*00d4*/ 	.word	0xffffffff


	//   ....[39]....
        /*00d8*/ 	.word	0xffffffff


	//----- nvinfo : EIATTR_COOP_GROUP_INSTR_OFFSETS
	.align		4
.L_234:
        /*00dc*/ 	.byte	0x04, 0x28
        /*00de*/ 	.short	(.L_236 - .L_235)


	//   ....[0]....
.L_235:
        /*00e0*/ 	.word	0x00004420


	//   ....[1]....
        /*00e4*/ 	.word	0x00004500


	//   ....[2]....
        /*00e8*/ 	.word	0x00004530


	//   ....[3]....
        /*00ec*/ 	.word	0x000045f0


	//   ....[4]....
        /*00f0*/ 	.word	0x00004620


	//   ....[5]....
        /*00f4*/ 	.word	0x00004730


	//   ....[6]....
        /*00f8*/ 	.word	0x00004760


	//   ....[7]....
        /*00fc*/ 	.word	0x00004910


	//   ....[8]....
        /*0100*/ 	.word	0x00007da0


	//   ....[9]....
        /*0104*/ 	.word	0x00007e50


	//   ....[10]....
        /*0108*/ 	.word	0x00007ef0


	//   ....[11]....
        /*010c*/ 	.word	0x00007f70


	//   ....[12]....
        /*0110*/ 	.word	0x00008000


	//   ....[13]....
        /*0114*/ 	.word	0x00008070


	//   ....[14]....
        /*0118*/ 	.word	0x00008160


	//   ....[15]....
        /*011c*/ 	.word	0x000081d0


	//   ....[16]....
        /*0120*/ 	.word	0x0000beb0


	//   ....[17]....
        /*0124*/ 	.word	0x0000bf90


	//   ....[18]....
        /*0128*/ 	.word	0x0000bfc0


	//   ....[19]....
        /*012c*/ 	.word	0x0000c0c0


	//   ....[20]....
        /*0130*/ 	.word	0x0000c120


	//   ....[21]....
        /*0134*/ 	.word	0x0000c1a0


	//   ....[22]....
        /*0138*/ 	.word	0x0000c250


	//   ....[23]....
        /*013c*/ 	.word	0x0000c300


	//   ....[24]....
        /*0140*/ 	.word	0x0000f8c0


	//   ....[25]....
        /*0144*/ 	.word	0x0000f920


	//   ....[26]....
        /*0148*/ 	.word	0x0000f950


	//   ....[27]....
        /*014c*/ 	.word	0x0000f970


	//   ....[28]....
        /*0150*/ 	.word	0x0000f990


	//   ....[29]....
        /*0154*/ 	.word	0x0000f9b0


	//   ....[30]....
        /*0158*/ 	.word	0x0000f9d0


	//   ....[31]....
        /*015c*/ 	.word	0x0000f9e0


	//   ....[32]....
        /*0160*/ 	.word	0x00011780


	//   ....[33]....
        /*0164*/ 	.word	0x000117c0


	//   ....[34]....
        /*0168*/ 	.word	0x00011800


	//   ....[35]....
        /*016c*/ 	.word	0x00011840


	//   ....[36]....
        /*0170*/ 	.word	0x000118d0


	//   ....[37]....
        /*0174*/ 	.word	0x00011900


	//   ....[38]....
        /*0178*/ 	.word	0x00011960


	//   ....[39]....
        /*017c*/ 	.word	0x00011990


	//----- nvinfo : EIATTR_EXIT_INSTR_OFFSETS
	.align		4
.L_236:
        /*0180*/ 	.byte	0x04, 0x1c
        /*0182*/ 	.short	(.L_238 - .L_237)


	//   ....[0]....
.L_237:
        /*0184*/ 	.word	0x000004c0


	//   ....[1]....
        /*0188*/ 	.word	0x000133a0


	//   ....[2]....
        /*018c*/ 	.word	0x000134a0


	//   ....[3]....
        /*0190*/ 	.word	0x000134c0


	//   ....[4]....
        /*0194*/ 	.word	0x00013f30


	//   ....[5]....
        /*0198*/ 	.word	0x00013fb0


	//----- nvinfo : EIATTR_CTAIDZ_USED
	.align		4
.L_238:
        /*019c*/ 	.byte	0x01, 0x04
	.zero		2


	//----- nvinfo : EIATTR_CRS_STACK_SIZE
	.align		4
        /*01a0*/ 	.byte	0x04, 0x1e
        /*01a2*/ 	.short	(.L_240 - .L_239)
.L_239:
        /*01a4*/ 	.word	0x00000000
.L_240:


//--------------------- .nv.info._ZN5flash16flash_fwd_kernelI23Flash_fwd_kernel_traitsILi96ELi64ELi64ELi4ELb0ELb0EN7cutlass6half_tE19Flash_kernel_traitsILi96ELi64ELi64ELi4ES3_EELb0ELb1ELb0ELb0ELb1ELb1ELb0ELb0EEEvNS_16Flash_fwd_paramsE --------------------------
	.section	.nv.info._ZN5flash16flash_fwd_kernelI23Flash_fwd_kernel_traitsILi96ELi64ELi64ELi4ELb0ELb0EN7cutlass6half_tE19Flash_kernel_traitsILi96ELi64ELi64ELi4ES3_EELb0ELb1ELb0ELb0ELb1ELb1ELb0ELb0EEEvNS_16Flash_fwd_paramsE,"",@"SHT_CUDA_INFO"
	.sectionflags	@""
	.align	4


	//----- nvinfo : EIATTR_CUDA_API_VERSION
	.align		4
        /*0000*/ 	.byte	0x04, 0x37
        /*0002*/ 	.short	(.L_242 - .L_241)
.L_241:
        /*0004*/ 	.word	0x00000082


	//----- nvinfo : EIATTR_SW2861232_WAR
	.align		4
.L_242:
        /*0008*/ 	.byte	0x01, 0x35
	.zero		2


	//----- nvinfo : EIATTR_PARAM_CBANK
	.align		4
        /*000c*/ 	.byte	0x04, 0x0a
        /*000e*/ 	.short	(.L_244 - .L_243)
	.align		4
.L_243:
        /*0010*/ 	.word	index@(.nv.constant0._ZN5flash16flash_fwd_kernelI23Flash_fwd_kernel_traitsILi96ELi64ELi64ELi4ELb0ELb0EN7cutlass6half_tE19Flash_kernel_traitsILi96ELi64ELi64ELi4ES3_EELb0ELb1ELb0ELb0ELb1ELb1ELb0ELb0EEEvNS_16Flash_fwd_paramsE)
        /*0014*/ 	.short	0x0160
        /*0016*/ 	.short	0x01d0


	//----- nvinfo : EIATTR_CBANK_PARAM_SIZE
	.align		4
.L_244:
        /*0018*/ 	.byte	0x03, 0x19
        /*001a*/ 	.short	0x01d0


	//----- nvinfo : EIATTR_KPARAM_INFO
	.align		4
        /*001c*/ 	.byte	0x04, 0x17
        /*001e*/ 	.short	(.L_246 - .L_245)
.L_245:
        /*0020*/ 	.word	0x00000000
        /*0024*/ 	.short	0x0000
        /*0026*/ 	.short	0x0000
        /*0028*/ 	.byte	0x00, 0xf0, 0x41, 0x07


	//----- nvinfo : EIATTR_MAXREG_COUNT
	.align		4
.L_246:
        /*002c*/ 	.byte	0x03, 0x1b
        /*002e*/ 	.short	0x00ff


	//----- nvinfo : EIATTR_NUM_BARRIERS
	.align		4
        /*0030*/ 	.byte	0x02, 0x4c
        /*0032*/ 	.byte	0x01
	.zero		1


	//----- nvinfo : EIATTR_MERCURY_ISA_VERSION
	.align		4
        /*0034*/ 	.byte	0x03, 0x5f
        /*0036*/ 	.short	0x0000


	//----- nvinfo : EIATTR_COOP_GROUP_MASK_REGIDS
	.align		4
        /*0038*/ 	.byte	0x04, 0x29
        /*003a*/ 	.short	(.L_248 - .L_247)


	//   ....[0]....
.L_247:
        /*003c*/ 	.word	0xffffffff


	//   ....[1]....
        /*0040*/ 	.word	0xffffffff


	//   ....[2]....
        /*0044*/ 	.word	0xffffffff


	//   ....[3]....
        /*0048*/ 	.word	0xffffffff


	//   ....[4]....
        /*004c*/ 	.word	0xffffffff


	//   ....[5]....
        /*0050*/ 	.word	0xffffffff


	//   ....[6]....
        /*0054*/ 	.word	0xffffffff


	//   ....[7]....
        /*0058*/ 	.word	0xffffffff


	//   ....[8]....
        /*005c*/ 	.word	0xffffffff


	//   ....[9]....
        /*0060*/ 	.word	0xffffffff


	//   ....[10]....
        /*0064*/ 	.word	0xffffffff


	//   ....[11]....
        /*0068*/ 	.word	0xffffffff


	//----- nvinfo : EIATTR_COOP_GROUP_INSTR_OFFSETS
	.align		4
.L_248:
        /*006c*/ 	.byte	0x04, 0x28
        /*006e*/ 	.short	(.L_250 - .L_249)


	//   ....[0]....
.L_249:
        /*0070*/ 	.word	0x00001d80


	//   ....[1]....
        /*0074*/ 	.word	0x00001da0


	//   ....[2]....
        /*0078*/ 	.word	0x00001e00


	//   ....[3]....
        /*007c*/ 	.word	0x00001e10


	//   ....[4]....
        /*0080*/ 	.word	0x00003460


	//   ....[5]....
        /*0084*/ 	.word	0x00003470


	//   ....[6]....
        /*0088*/ 	.word	0x000034a0


	//   ....[7]....
        /*008c*/ 	.word	0x000034b0


	//   ....[8]....
        /*0090*/ 	.word	0x00004430


	//   ....[9]....
        /*0094*/ 	.word	0x00004470


	//   ....[10]....
        /*0098*/ 	.word	0x000044e0


	//   ....[11]....
        /*009c*/ 	.word	0x00004500


	//----- nvinfo : EIATTR_EXIT_INSTR_OFFSETS
	.align		4
.L_250:
        /*00a0*/ 	.byte	0x04, 0x1c
        /*00a2*/ 	.short	(.L_252 - .L_251)


	//   ....[0]....
.L_251:
        /*00a4*/ 	.word	0x00000160


	//   ....[1]....
        /*00a8*/ 	.word	0x00005300


	//   ....[2]....
        /*00ac*/ 	.word	0x000057b0


	//   ....[3]....
        /*00b0*/ 	.word	0x00005830


	//----- nvinfo : EIATTR_CTAIDZ_USED
	.align		4
.L_252:
        /*00b4*/ 	.byte	0x01, 0x04
	.zero		2


	//----- nvinfo : EIATTR_CRS_STACK_SIZE
	.align		4
        /*00b8*/ 	.byte	0x04, 0x1e
        /*00ba*/ 	.short	(.L_254 - .L_253)
.L_253:
        /*00bc*/ 	.word	0x00000000
.L_254:


//--------------------- .nv.info._ZN5flash16flash_fwd_kernelI23Flash_fwd_kernel_traitsILi96ELi64ELi64ELi4ELb0ELb0EN7cutlass6half_tE19Flash_kernel_traitsILi96ELi64ELi64ELi4ES3_EELb0ELb1ELb0ELb0ELb0ELb1ELb0ELb0EEEvNS_16Flash_fwd_paramsE --------------------------
	.section	.nv.info._ZN5flash16flash_fwd_kernelI23Flash_fwd_kernel_traitsILi96ELi64ELi64ELi4ELb0ELb0EN7cutlass6half_tE19Flash_kernel_traitsILi96ELi64ELi64ELi4ES3_EELb0ELb1ELb0ELb0ELb0ELb1ELb0ELb0EEEvNS_16Flash_fwd_paramsE,"",@"SHT_CUDA_INFO"
	.sectionflags	@""
	.align	4


	//----- nvinfo : EIATTR_CUDA_API_VERSION
	.align		4
        /*0000*/ 	.byte	0x04, 0x37
        /*0002*/ 	.short	(.L_256 - .L_255)
.L_255:
        /*0004*/ 	.word	0x00000082


	//----- nvinfo : EIATTR_SW2861232_WAR
	.align		4
.L_256:
        /*0008*/ 	.byte	0x01, 0x35
	.zero		2


	//----- nvinfo : EIATTR_PARAM_CBANK
	.align		4
        /*000c*/ 	.byte	0x04, 0x0a
        /*000e*/ 	.short	(.L_258 - .L_257)
	.align		4
.L_257:
        /*0010*/ 	.word	index@(.nv.constant0._ZN5flash16flash_fwd_kernelI23Flash_fwd_kernel_traitsILi96ELi64ELi64ELi4ELb0ELb0EN7cutlass6half_tE19Flash_kernel_traitsILi96ELi64ELi64ELi4ES3_EELb0ELb1ELb0ELb0ELb0ELb1ELb0ELb0EEEvNS_16Flash_fwd_paramsE)
        /*0014*/ 	.short	0x0160
        /*0016*/ 	.short	0x01d0


	//----- nvinfo : EIATTR_CBANK_PARAM_SIZE
	.align		4
.L_258:
        /*0018*/ 	.byte	0x03, 0x19
        /*001a*/ 	.short	0x01d0


	//----- nvinfo : EIATTR_KPARAM_INFO
	.align		4
        /*001c*/ 	.byte	0x04, 0x17
        /*001e*/ 	.short	(.L_260 - .L_259)
.L_259:
        /*0020*/ 	.word	0x00000000
        /*0024*/ 	.short	0x0000
        /*0026*/ 	.short	0x0000
        /*0028*/ 	.byte	0x00, 0xf0, 0x41, 0x07


	//----- nvinfo : EIATTR_MAXREG_COUNT
	.align		4
.L_260:
        /*002c*/ 	.byte	0x03, 0x1b
        /*002e*/ 	.short	0x00ff


	//----- nvinfo : EIATTR_NUM_BARRIERS
	.align		4
        /*0030*/ 	.byte	0x02, 0x4c
        /*0032*/ 	.byte	0x01
	.zero		1


	//----- nvinfo : EIATTR_MERCURY_ISA_VERSION
	.align		4
        /*0034*/ 	.byte	0x03, 0x5f
        /*0036*/ 	.short	0x0000


	//----- nvinfo : EIATTR_COOP_GROUP_MASK_REGIDS
	.align		4
        /*0038*/ 	.byte	0x04, 0x29
        /*003a*/ 	.short	(.L_262 - .L_261)


	//   ....[0]....
.L_261:
        /*003c*/ 	.word	0xffffffff


	//   ....[1]....
        /*0040*/ 	.word	0xffffffff


	//   ....[2]....
        /*0044*/ 	.word	0xffffffff


	//   ....[3]....
        /*0048*/ 	.word	0xffffffff


	//   ....[4]....
        /*004c*/ 	.word	0xffffffff


	//   ....[5]....
        /*0050*/ 	.word	0xffffffff


	//   ....[6]....
        /*0054*/ 	.word	0xffffffff


	//   ....[7]....
        /*0058*/ 	.word	0xffffffff


	//   ....[8]....
        /*005c*/ 	.word	0xffffffff


	//   ....[9]....
        /*0060*/ 	.word	0xffffffff


	//   ....[10]....
        /*0064*/ 	.word	0xffffffff


	//   ....[11]....
        /*0068*/ 	.word	0xffffffff


	//   ....[12]....
        /*006c*/ 	.word	0xffffffff


	//   ....[13]....
        /*0070*/ 	.word	0xffffffff


	//   ....[14]....
        /*0074*/ 	.word	0xffffffff


	//   ....[15]....
        /*0078*/ 	.word	0xffffffff


	//----- nvinfo : EIATTR_COOP_GROUP_INSTR_OFFSETS
	.align		4
.L_262:
        /*007c*/ 	.byte	0x04, 0x28
        /*007e*/ 	.short	(.L_264 - .L_263)


	//   ....[0]....
.L_263:
        /*0080*/ 	.word	0x00002280


	//   ....[1]....
        /*0084*/ 	.word	0x00002310


	//   ....[2]....
        /*0088*/ 	.word	0x00002320


	//   ....[3]....
        /*008c*/ 	.word	0x00002370


	//   ....[4]....
        /*0090*/ 	.word	0x00003e30


	//   ....[5]....
        /*0094*/ 	.word	0x00003e80


	//   ....[6]....
        /*0098*/ 	.word	0x00003ea0


	//   ....[7]....
        /*009c*/ 	.word	0x00003ec0


	//   ....[8]....
        /*00a0*/ 	.word	0x000059c0


	//   ....[9]....
        /*00a4*/ 	.word	0x000059e0


	//   ....[10]....
        /*00a8*/ 	.word	0x00005a10


	//   ....[11]....
        /*00ac*/ 	.word	0x00005a20


	//   ....[12]....
        /*00b0*/ 	.word	0x000069b0


	//   ....[13]....
        /*00b4*/ 	.word	0x000069f0


	//   ....[14]....
        /*00b8*/ 	.word	0x00006a40


	//   ....[15]....
        /*00bc*/ 	.word	0x00006a60


	//----- nvinfo : EIATTR_EXIT_INSTR_OFFSETS
	.align		4
.L_264:
        /*00c0*/ 	.byte	0x04, 0x1c
        /*00c2*/ 	.short	(.L_266 - .L_265)


	//   ....[0]....
.L_265:
        /*00c4*/ 	.word	0x000002d0


	//   ....[1]....
        /*00c8*/ 	.word	0x000078d0


	//   ....[2]....
        /*00cc*/ 	.word	0x000079a0


	//   ....[3]....
        /*00d0*/ 	.word	0x00007f80


	//   ....[4]....
        /*00d4*/ 	.word	0x00008000


	//----- nvinfo : EIATTR_CTAIDZ_USED
	.align		4
.L_266:
        /*00d8*/ 	.byte	0x01, 0x04
	.zero		2


	//----- nvinfo : EIATTR_CRS_STACK_SIZE
	.align		4
        /*00dc*/ 	.byte	0x04, 0x1e
        /*00de*/ 	.short	(.L_268 - .L_267)
.L_267:
        /*00e0*/ 	.word	0x00000000
.L_268:


//--------------------- .nv.info._ZN5flash16flash_fwd_kernelI23Flash_fwd_kernel_traitsILi96ELi64ELi64ELi4ELb0ELb0EN7cutlass6half_tE19Flash_kernel_traitsILi96ELi64ELi64ELi4ES3_EELb0ELb1ELb0ELb0ELb0ELb0ELb0ELb0EEEvNS_16Flash_fwd_paramsE --------------------------
	.section	.nv.info._ZN5flash16flash_fwd_kernelI23Flash_fwd_kernel_traitsILi96ELi64ELi64ELi4ELb0ELb0EN7cutlass6half_tE19Flash_kernel_traitsILi96ELi64ELi64ELi4ES3_EELb0ELb1ELb0ELb0ELb0ELb0ELb0ELb0EEEvNS_16Flash_fwd_paramsE,"",@"SHT_CUDA_INFO"
	.sectionflags	@""
	.align	4


	//----- nvinfo : EIATTR_CUDA_API_VERSION
	.align		4
        /*0000*/ 	.byte	0x04, 0x37
        /*0002*/ 	.short	(.L_270 - .L_269)
.L_269:
        /*0004*/ 	.word	0x00000082


	//----- nvinfo : EIATTR_SW2861232_WAR
	.align		4
.L_270:
        /*0008*/ 	.byte	0x01, 0x35
	.zero		2


	//----- nvinfo : EIATTR_PARAM_CBANK
	.align		4
        /*000c*/ 	.byte	0x04, 0x0a
        /*000e*/ 	.short	(.L_272 - .L_271)
	.align		4
.L_271:
        /*0010*/ 	.word	index@(.nv.constant0._ZN5flash16flash_fwd_kernelI23Flash_fwd_kernel_traitsILi96ELi64ELi64ELi4ELb0ELb0EN7cutlass6half_tE19Flash_kernel_traitsILi96ELi64ELi64ELi4ES3_EELb0ELb1ELb0ELb0ELb0ELb0ELb0ELb0EEEvNS_16Flash_fwd_paramsE)
        /*0014*/ 	.short	0x0160
        /*0016*/ 	.short	0x01d0


	//----- nvinfo : EIATTR_CBANK_PARAM_SIZE
	.align		4
.L_272:
        /*0018*/ 	.byte	0x03, 0x19
        /*001a*/ 	.short	0x01d0


	//----- nvinfo : EIATTR_KPARAM_INFO
	.align		4
        /*001c*/ 	.byte	0x04, 0x17
        /*001e*/ 	.short	(.L_274 - .L_273)
.L_273:
        /*0020*/ 	.word	0x00000000
        /*0024*/ 	.short	0x0000
        /*0026*/ 	.short	0x0000
        /*0028*/ 	.byte	0x00, 0xf0, 0x41, 0x07


	//----- nvinfo : EIATTR_MAXREG_COUNT
	.align		4
.L_274:
        /*002c*/ 	.byte	0x03, 0x1b
        /*002e*/ 	.short	0x00ff


	//----- nvinfo : EIATTR_NUM_BARRIERS
	.align		4
        /*0030*/ 	.byte	0x02, 0x4c
        /*0032*/ 	.byte	0x01
	.zero		1


	//----- nvinfo : EIATTR_MERCURY_ISA_VERSION
	.align		4
        /*0034*/ 	.byte	0x03, 0x5f
        /*0036*/ 	.short	0x0000


	//----- nvinfo : EIATTR_COOP_GROUP_MASK_REGIDS
	.align		4
        /*0038*/ 	.byte	0x04, 0x29
        /*003a*/ 	.short	(.L_276 - .L_275)


	//   ....[0]....
.L_275:
        /*003c*/ 	.word	0xffffffff


	//   ....[1]....
        /*0040*/ 	.word	0xffffffff


	//   ....[2]....
        /*0044*/ 	.word	0xffffffff


	//   ....[3]....
        /*0048*/ 	.word	0xffffffff


	//   ....[4]....
        /*004c*/ 	.word	0xffffffff


	//   ....[5]....
        /*0050*/ 	.word	0xffffffff


	//   ....[6]....
        /*0054*/ 	.word	0xffffffff


	//   ....[7]....
        /*0058*/ 	.word	0xffffffff


	//   ....[8]....
        /*005c*/ 	.word	0xffffffff


	//   ....[9]....
        /*0060*/ 	.word	0xffffffff


	//   ....[10]....
        /*0064*/ 	.word	0xffffffff


	//   ....[11]....
        /*0068*/ 	.word	0xffffffff


	//   ....[12]....
        /*006c*/ 	.word	0xffffffff


	//   ....[13]....
        /*0070*/ 	.word	0xffffffff


	//   ....[14]....
        /*0074*/ 	.word	0xffffffff


	//   ....[15]....
        /*0078*/ 	.word	0xffffffff


	//----- nvinfo : EIATTR_COOP_GROUP_INSTR_OFFSETS
	.align		4
.L_276:
        /*007c*/ 	.byte	0x04, 0x28
        /*007e*/ 	.short	(.L_278 - .L_277)


	//   ....[0]....
.L_277:
        /*0080*/ 	.word	0x00002dd0


	//   ....[1]....
        /*0084*/ 	.word	0x00002de0


	//   ....[2]....
        /*0088*/ 	.word	0x00002e40


	//   ....[3]....
        /*008c*/ 	.word	0x00002e50


	//   ....[4]....
        /*0090*/ 	.word	0x00004d90


	//   ....[5]....
        /*0094*/ 	.word	0x00004dd0


	//   ....[6]....
        /*0098*/ 	.word	0x00004df0


	//   ....[7]....
        /*009c*/ 	.word	0x00004e10


	//   ....[8]....
        /*00a0*/ 	.word	0x00006ce0


	//   ....[9]....
        /*00a4*/ 	.word	0x00006cf0


	//   ....[10]....
        /*00a8*/ 	.word	0x00006d20


	//   ....[11]....
        /*00ac*/ 	.word	0x00006d30


	//   ....[12]....
        /*00b0*/ 	.word	0x00007cb0


	//   ....[13]....
        /*00b4*/ 	.word	0x00007cf0


	//   ....[14]....
        /*00b8*/ 	.word	0x00007d50


	//   ....[15]....
        /*00bc*/ 	.word	0x00007d60


	//----- nvinfo : EIATTR_EXIT_INSTR_OFFSETS
	.align		4
.L_278:
        /*00c0*/ 	.byte	0x04, 0x1c
        /*00c2*/ 	.short	(.L_280 - .L_279)


	//   ....[0]....
.L_279:
        /*00c4*/ 	.word	0x000002d0


	//   ....[1]....
        /*00c8*/ 	.word	0x00008c70


	//   ....[2]....
        /*00cc*/ 	.word	0x00008d60


	//   ....[3]....
        /*00d0*/ 	.word	0x00008d80


	//   ....[4]....
        /*00d4*/ 	.word	0x000093d0


	//   ....[5]....
        /*00d8*/ 	.word	0x00009450


	//----- nvinfo : EIATTR_CTAIDZ_USED
	.align		4
.L_280:
        /*00dc*/ 	.byte	0x01, 0x04
	.zero		2


	//----- nvinfo : EIATTR_CRS_STACK_SIZE
	.align		4
        /*00e0*/ 	.byte	0x04, 0x1e
        /*00e2*/ 	.short	(.L_282 - .L_281)
.L_281:
        /*00e4*/ 	.word	0x00000000
.L_282:


//--------------------- .nv.info._ZN5flash16flash_fwd_kernelI23Flash_fwd_kernel_traitsILi96ELi64ELi64ELi4ELb0ELb0EN7cutlass6half_tE19Flash_kernel_traitsILi96ELi64ELi64ELi4ES3_EELb0ELb1ELb0ELb1ELb0ELb0ELb0ELb0EEEvNS_16Flash_fwd_paramsE --------------------------
	.section	.nv.info._ZN5flash16flash_fwd_kernelI23Flash_fwd_kernel_traitsILi96ELi64ELi64ELi4ELb0ELb0EN7cutlass6half_tE19Flash_kernel_traitsILi96ELi64ELi64ELi4ES3_EELb0ELb1ELb0ELb1ELb0ELb0ELb0ELb0EEEvNS_16Flash_fwd_paramsE,"",@"SHT_CUDA_INFO"
	.sectionflags	@""
	.align	4


	//----- nvinfo : EIATTR_CUDA_API_VERSION
	.align		4
        /*0000*/ 	.byte	0x04, 0x37
        /*0002*/ 	.short	(.L_284 - .L_283)
.L_283:
        /*0004*/ 	.word	0x00000082


	//----- nvinfo : EIATTR_SW2861232_WAR
	.align		4
.L_284:
        /*0008*/ 	.byte	0x01, 0x35
	.zero		2


	//----- nvinfo : EIATTR_PARAM_CBANK
	.align		4
        /*000c*/ 	.byte	0x04, 0x0a
        /*000e*/ 	.short	(.L_286 - .L_285)
	.align		4
.L_285:
        /*0010*/ 	.word	index@(.nv.constant0._ZN5flash16flash_fwd_kernelI23Flash_fwd_kernel_traitsILi96ELi64ELi64ELi4ELb0ELb0EN7cutlass6half_tE19Flash_kernel_traitsILi96ELi64ELi64ELi4ES3_EELb0ELb1ELb0ELb1ELb0ELb0ELb0ELb0EEEvNS_16Flash_fwd_paramsE)
        /*0014*/ 	.short	0x0160
        /*0016*/ 	.short	0x01d0


	//----- nvinfo : EIATTR_CBANK_PARAM_SIZE
	.align		4
.L_286:
        /*0018*/ 	.byte	0x03, 0x19
        /*001a*/ 	.short	0x01d0


	//----- nvinfo : EIATTR_KPARAM_INFO
	.align		4
        /*001c*/ 	.byte	0x04, 0x17
        /*001e*/ 	.short	(.L_288 - .L_287)
.L_287:
        /*0020*/ 	.word	0x00000000
        /*0024*/ 	.short	0x0000
        /*0026*/ 	.short	0x0000
        /*0028*/ 	.byte	0x00, 0xf0, 0x41, 0x07


	//----- nvinfo : EIATTR_MAXREG_COUNT
	.align		4
.L_288:
        /*002c*/ 	.byte	0x03, 0x1b
        /*002e*/ 	.short	0x00ff


	//----- nvinfo : EIATTR_NUM_BARRIERS
	.align		4
        /*0030*/ 	.byte	0x02, 0x4c
        /*0032*/ 	.byte	0x01
	.zero		1


	//----- nvinfo : EIATTR_MERCURY_ISA_VERSION
	.align		4
        /*0034*/ 	.byte	0x03, 0x5f
        /*0036*/ 	.short	0x0000


	//----- nvinfo : EIATTR_COOP_GROUP_MASK_REGIDS
	.align		4
        /*0038*/ 	.byte	0x04, 0x29
        /*003a*/ 	.short	(.L_290 - .L_289)


	//   ....[0]....
.L_289:
        /*003c*/ 	.word	0xffffffff


	//   ....[1]....
        /*0040*/ 	.word	0xffffffff


	//   ....[2]....
        /*0044*/ 	.word	0xffffffff


	//   ....[3]....
        /*0048*/ 	.word	0xffffffff


	//   ....[4]....
        /*004c*/ 	.word	0xffffffff


	//   ....[5]....
        /*0050*/ 	.word	0xffffffff


	//   ....[6]....
        /*0054*/ 	.word	0xffffffff


	//   ....[7]....
        /*0058*/ 	.word	0xffffffff


	//   ....[8]....
        /*005c*/ 	.word	0xffffffff


	//   ....[9]....
        /*0060*/ 	.word	0xffffffff


	//   ....[10]....
        /*0064*/ 	.word	0xffffffff


	//   ....[11]....
        /*0068*/ 	.word	0xffffffff


	//   ....[12]....
        /*006c*/ 	.word	0xffffffff


	//   ....[13]....
        /*0070*/ 	.word	0xffffffff


	//   ....[14]....
        /*0074*/ 	.word	0xffffffff


	//   ....[15]....
        /*0078*/ 	.word	0xffffffff


	//----- nvinfo : EIATTR_COOP_GROUP_INSTR_OFFSETS
	.align		4
.L_290:
        /*007c*/ 	.byte	0x04, 0x28
        /*007e*/ 	.short	(.L_292 - .L_291)


	//   ....[0]....
.L_291:
        /*0080*/ 	.word	0x00003190


	//   ....[1]....
        /*0084*/ 	.word	0x00003220


	//   ....[2]....
        /*0088*/ 	.word	0x00003240


	//   ....[3]....
        /*008c*/ 	.word	0x000032a0


	//   ....[4]....
        /*0090*/ 	.word	0x000054a0


	//   ....[5]....
        /*0094*/ 	.word	0x000054b0


	//   ....[6]....
        /*0098*/ 	.word	0x000054e0


	//   ....[7]....
        /*009c*/ 	.word	0x000054f0


	//   ....[8]....
        /*00a0*/ 	.word	0x000077a0


	//   ....[9]....
        /*00a4*/ 	.word	0x000077c0


	//   ....[10]....
        /*00a8*/ 	.word	0x000077e0


	//   ....[11]....
        /*00ac*/ 	.word	0x00007800


	//   ....[12]....
        /*00b0*/ 	.word	0x00008790


	//   ....[13]....
        /*00b4*/ 	.word	0x000087d0


	//   ....[14]....
        /*00b8*/ 	.word	0x00008810


	//   ....[15]....
        /*00bc*/ 	.word	0x00008830


	//----- nvinfo : EIATTR_EXIT_INSTR_OFFSETS
	.align		4
.L_292:
        /*00c0*/ 	.byte	0x04, 0x1c
        /*00c2*/ 	.short	(.L_294 - .L_293)


	//   ....[0]....
.L_293:
        /*00c4*/ 	.word	0x000002d0


	//   ....[1]....
        /*00c8*/ 	.word	0x00009700


	//   ....[2]....
        /*00cc*/ 	.word	0x000097f0


	//   ....[3]....
        /*00d0*/ 	.word	0x00009810


	//   ....[4]....
        /*00d4*/ 	.word	0x00009e70


	//   ....[5]....
        /*00d8*/ 	.word	0x00009ef0


	//----- nvinfo : EIATTR_CTAIDZ_USED
	.align		4
.L_294:
        /*00dc*/ 	.byte	0x01, 0x04
	.zero		2


	//----- nvinfo : EIATTR_CRS_STACK_SIZE
	.align		4
        /*00e0*/ 	.byte	0x04, 0x1e
        /*00e2*/ 	.short	(.L_296 - .L_295)
.L_295:
        /*00e4*/ 	.word	0x00000000
.L_296:


//--------------------- .nv.info._ZN5flash16flash_fwd_kernelI23Flash_fwd_kernel_traitsILi96ELi128ELi64ELi4ELb0ELb0EN7cutlass6half_tE19Flash_kernel_traitsILi96ELi128ELi64ELi4ES3_EELb1ELb1ELb0ELb0ELb0ELb0ELb0ELb0EEEvNS_16Flash_fwd_paramsE --------------------------
	.section	.nv.info._ZN5flash16flash_fwd_kernelI23Flash_fwd_kernel_traitsILi96ELi128ELi64ELi4ELb0ELb0EN7cutlass6half_tE19Flash_kernel_traitsILi96ELi128ELi64ELi4ES3_EELb1ELb1ELb0ELb0ELb0ELb0ELb0ELb0EEEvNS_16Flash_fwd_paramsE,"",@"SHT_CUDA_INFO"
	.sectionflags	@""
	.align	4


	//----- nvinfo : EIATTR_CUDA_API_VERSION
	.align		4
        /*0000*/ 	.byte	0x04, 0x37
        /*0002*/ 	.short	(.L_298 - .L_297)
.L_297:
        /*0004*/ 	.word	0x00000082


	//----- nvinfo : EIATTR_SW2861232_WAR
	.align		4
.L_298:
        /*0008*/ 	.byte	0x01, 0x35
	.zero		2


	//----- nvinfo : EIATTR_PARAM_CBANK
	.align		4
        /*000c*/ 	.byte	0x04, 0x0a
        /*000e*/ 	.short	(.L_300 - .L_299)
	.align		4
.L_299:
        /*0010*/ 	.word	index@(.nv.constant0._ZN5flash16flash_fwd_kernelI23Flash_fwd_kernel_traitsILi96ELi128ELi64ELi4ELb0ELb0EN7cutlass6half_tE19Flash_kernel_traitsILi96ELi128ELi64ELi4ES3_EELb1ELb1ELb0ELb0ELb0ELb0ELb0ELb0EEEvNS_16Flash_fwd_paramsE)
        /*0014*/ 	.short	0x0160
        /*0016*/ 	.short	0x01d0


	//----- nvinfo : EIATTR_CBANK_PARAM_SIZE
	.align		4
.L_300:
        /*0018*/ 	.byte	0x03, 0x19
        /*001a*/ 	.short	0x01d0


	//----- nvinfo : EIATTR_KPARAM_INFO
	.align		4
        /*001c*/ 	.byte	0x04, 0x17
        /*001e*/ 	.short	(.L_302 - .L_301)
.L_301:
        /*0020*/ 	.word	0x00000000
        /*0024*/ 	.short	0x0000
        /*0026*/ 	.short	0x0000
        /*0028*/ 	.byte	0x00, 0xf0, 0x41, 0x07


	//----- nvinfo : EIATTR_MAXREG_COUNT
	.align		4
.L_302:
        /*002c*/ 	.byte	0x03, 0x1b
        /*002e*/ 	.short	0x00ff


	//----- nvinfo : EIATTR_NUM_BARRIERS
	.align		4
        /*0030*/ 	.byte	0x02, 0x4c
        /*0032*/ 	.byte	0x01
	.zero		1


	//----- nvinfo : EIATTR_ANNOTATIONS
	.align		4
        /*0034*/ 	.byte	0x04, 0x55
        /*0036*/ 	.short	(.L_304 - .L_303)


	//   ....[0]....
.L_303:
        /*0038*/ 	.word	0x00000001
        /*003c*/ 	.byte	0xc0, 0x85, 0x00, 0x00, 0x01, 0x00, 0x00, 0x00, 0x40, 0xac, 0x00, 0x00, 0x01, 0x00, 0x00, 0x00
        /*004c*/ 	.byte	0xe0, 0xca, 0x00, 0x00, 0x01, 0x00, 0x00, 0x00, 0x00, 0xcc, 0x00, 0x00, 0x01, 0x00, 0x00, 0x00
        /*005c*/ 	.byte	0xd0, 0xd4, 0x00, 0x00, 0x01, 0x00, 0x00, 0x00, 0x00, 0xd5, 0x00, 0x00, 0x01, 0x00, 0x00, 0x00
        /*006c*/ 	.byte	0x50, 0xd5, 0x00, 0x00, 0x01, 0x00, 0x00, 0x00, 0x60, 0xd5, 0x00, 0x00, 0x01, 0x00, 0x00, 0x00
        /*007c*/ 	.byte	0x00, 0xef, 0x00, 0x00, 0x01, 0x00, 0x00, 0x00, 0x20, 0xf0, 0x00, 0x00


	//----- nvinfo : EIATTR_MERCURY_ISA_VERSION
	.align		4
.L_304:
        /*0088*/ 	.byte	0x03, 0x5f
        /*008a*/ 	.short	0x0000


	//----- nvinfo : EIATTR_COOP_GROUP_MASK_REGIDS
	.align		4
        /*008c*/ 	.byte	0x04, 0x29
        /*008e*/ 	.short	(.L_306 - .L_305)


	//   ....[0]....
.L_305:
        /*0090*/ 	.word	0xffffffff


	//   ....[1]....
        /*0094*/ 	.word	0xffffffff


	//   ....[2]....
        /*0098*/ 	.word	0xffffffff


	//   ....[3]....
        /*009c*/ 	.word	0xffffffff


	//   ....[4]....
        /*00a0*/ 	.word	0xffffffff


	//   ....[5]....
        /*00a4*/ 	.word	0xffffffff


	//   ....[6]....
        /*00a8*/ 	.word	0xffffffff


	//   ....[7]....
        /*00ac*/ 	.word	0xffffffff


	//   ....[8]....
        /*00b0*/ 	.word	0xffffffff


	//   ....[9]....
        /*00b4*/ 	.word	0xffffffff


	//   ....[10]....
        /*00b8*/ 	.word	0xffffffff


	//   ....[11]....
        /*00bc*/ 	.word	0xffffffff


	//   ....[12]....
        /*00c0*/ 	.word	0xffffffff


	//   ....[13]....
        /*00c4*/ 	.word	0xffffffff


	//   ....[14]....
        /*00c8*/ 	.word	0xffffffff


	//   ....[15]....
        /*00cc*/ 	.word	0xffffffff


	//   ....[16]....
        /*00d0*/ 	.word	0xffffffff


	//   ....[17]....
        /*00d4*/ 	.word	0xffffffff


	//   ....[18]....
        /*00d8*/ 	.word	0xffffffff


	//   ....[19]....
        /*00dc*/ 	.word	0xffffffff


	//   ....[20]....
        /*00e0*/ 	.word	0xffffffff


	//   ....[21]....
        /*00e4*/ 	.word	0xffffffff


	//   ....[22]....
        /*00e8*/ 	.word	0xffffffff


	//   ....[23]....
        /*00ec*/ 	.word	0xffffffff


	//   ....[24]....
        /*00f0*/ 	.word	0xffffffff


	//   ....[25]....
        /*00f4*/ 	.word	0xffffffff


	//   ....[26]....
        /*00f8*/ 	.word	0xffffffff


	//   ....[27]....
        /*00fc*/ 	.word	0xffffffff


	//   ....[28]....
        /*0100*/ 	.word	0xffffffff


	//   ....[29]....
        /*0104*/ 	.word	0xffffffff


	//   ....[30]....
        /*0108*/ 	.word	0xffffffff


	//   ....[31]....
        /*010c*/ 	.word	0xffffffff


	//   ....[32]....
        /*0110*/ 	.word	0xffffffff


	//   ....[33]....
        /*0114*/ 	.word	0xffffffff


	//   ....[34]....
        /*0118*/ 	.word	0xffffffff


	//   ....[35]....
        /*011c*/ 	.word	0xffffffff


	//   ....[36]....
        /*0120*/ 	.word	0xffffffff


	//   ....[37]....
        /*0124*/ 	.word	0xffffffff


	//   ....[38]....
        /*0128*/ 	.word	0xffffffff


	//   ....[39]....
        /*012c*/ 	.word	0xffffffff


	//----- nvinfo : EIATTR_COOP_GROUP_INSTR_OFFSETS
	.align		4
.L_306:
        /*0130*/ 	.byte	0x04, 0x28
        /*0132*/ 	.short	(.L_308 - .L_307)


	//   ....[0]....
.L_307:
        /*0134*/ 	.word	0x00004190


	//   ....[1]....
        /*0138*/ 	.word	0x00004240


	//   ....[2]....
        /*013c*/ 	.word	0x000042e0


	//   ....[3]....
        /*0140*/ 	.word	0x00004430


	//   ....[4]....
        /*0144*/ 	.word	0x000049b0


	//   ....[5]....
        /*0148*/ 	.word	0x00004ab0


	//   ....[6]....
        /*014c*/ 	.word	0x00004bf0


	//   ....[7]....
        /*0150*/ 	.word	0x00004c90


	//   ....[8]....
        /*0154*/ 	.word	0x00008870


	//   ....[9]....
        /*0158*/ 	.word	0x00008a30


	//   ....[10]....
        /*015c*/ 	.word	0x00008ac0


	//   ....[11]....
        /*0160*/ 	.word	0x00008b90


	//   ....[12]....
        /*0164*/ 	.word	0x00008be0


	//   ....[13]....
        /*0168*/ 	.word	0x00008e50


	//   ....[14]....
        /*016c*/ 	.word	0x00008e90


	//   ....[15]....
        /*0170*/ 	.word	0x000090a0


	//   ....[16]....
        /*0174*/ 	.word	0x0000d7d0


	//   ....[17]....
        /*0178*/ 	.word	0x0000d8e0


	//   ....[18]....
        /*017c*/ 	.word	0x0000d980


	//   ....[19]....
        /*0180*/ 	.word	0x0000da50


	//   ....[20]....
        /*0184*/ 	.word	0x0000db20


	//   ....[21]....
        /*0188*/ 	.word	0x0000de40


	//   ....[22]....
        /*018c*/ 	.word	0x0000de80


	//   ....[23]....
        /*0190*/ 	.word	0x0000df50


	//   ....[24]....
        /*0194*/ 	.word	0x00011e30


	//   ....[25]....
        /*0198*/ 	.word	0x00011eb0


	//   ....[26]....
        /*019c*/ 	.word	0x00011fb0


	//   ....[27]....
        /*01a0*/ 	.word	0x00012000


	//   ....[28]....
        /*01a4*/ 	.word	0x00012040


	//   ....[29]....
        /*01a8*/ 	.word	0x00012170


	//   ....[30]....
        /*01ac*/ 	.word	0x000121e0


	//   ....[31]....
        /*01b0*/ 	.word	0x00012340


	//   ....[32]....
        /*01b4*/ 	.word	0x000150a0


	//   ....[33]....
        /*01b8*/ 	.word	0x000150e0


	//   ....[34]....
        /*01bc*/ 	.word	0x00015120


	//   ....[35]....
        /*01c0*/ 	.word	0x00015160


	//   ....[36]....
        /*01c4*/ 	.word	0x000151f0


	//   ....[37]....
        /*01c8*/ 	.word	0x00015220


	//   ....[38]....
        /*01cc*/ 	.word	0x00015260


	//   ....[39]....
        /*01d0*/ 	.word	0x00015370


	//----- nvinfo : EIATTR_EXIT_INSTR_OFFSETS
	.align		4
.L_308:
        /*01d4*/ 	.byte	0x04, 0x1c
        /*01d6*/ 	.short	(.L_310 - .L_309)


	//   ....[0]....
.L_309:
        /*01d8*/ 	.word	0x00000720


	//   ....[1]....
        /*01dc*/ 	.word	0x00016d50


	//   ....[2]....
        /*01e0*/ 	.word	0x00016e50


	//   ....[3]....
        /*01e4*/ 	.word	0x00016e70


	//   ....[4]....
        /*01e8*/ 	.word	0x000178f0


	//   ....[5]....
        /*01ec*/ 	.word	0x00017970


	//----- nvinfo : EIATTR_CTAIDZ_USED
	.align		4
.L_310:
        /*01f0*/ 	.byte	0x01, 0x04
	.zero		2


	//----- nvinfo : EIATTR_CRS_STACK_SIZE
	.align		4
        /*01f4*/ 	.byte	0x04, 0x1e
        /*01f6*/ 	.short	(.L_312 - .L_311)
.L_311:
        /*01f8*/ 	.word	0x00000000
.L_312:


//--------------------- .nv.info._ZN5flash16flash_fwd_kernelI23Flash_fwd_kernel_traitsILi96ELi128ELi64ELi4ELb0ELb0EN7cutlass6half_tE19Flash_kernel_traitsILi96ELi128ELi64ELi4ES3_EELb1ELb1ELb0ELb0ELb1ELb1ELb0ELb0EEEvNS_16Flash_fwd_paramsE --------------------------
	.section	.nv.info._ZN5flash16flash_fwd_kernelI23Flash_fwd_kernel_traitsILi96ELi128ELi64ELi4ELb0ELb0EN7cutlass6half_tE19Flash_kernel_traitsILi96ELi128ELi64ELi4ES3_EELb1ELb1ELb0ELb0ELb1ELb1ELb0ELb0EEEvNS_16Flash_fwd_paramsE,"",@"SHT_CUDA_INFO"
	.sectionflags	@""
	.align	4


	//----- nvinfo : EIATTR_CUDA_API_VERSION
	.align		4
        /*0000*/ 	.byte	0x04, 0x37
        /*0002*/ 	.short	(.L_314 - .L_313)
.L_313:
        /*0004*/ 	.word	0x00000082


	//----- nvinfo : EIATTR_SW2861232_WAR
	.align		4
.L_314:
        /*0008*/ 	.byte	0x01, 0x35
	.zero		2


	//----- nvinfo : EIATTR_PARAM_CBANK
	.align		4
        /*000c*/ 	.byte	0x04, 0x0a
        /*000e*/ 	.short	(.L_316 - .L_315)
	.align		4
.L_315:
        /*0010*/ 	.word	index@(.nv.constant0._ZN5flash16flash_fwd_kernelI23Flash_fwd_kernel_traitsILi96ELi128ELi64ELi4ELb0ELb0EN7cutlass6half_tE19Flash_kernel_traitsILi96ELi128ELi64ELi4ES3_EELb1ELb1ELb0ELb0ELb1ELb1ELb0ELb0EEEvNS_16Flash_fwd_paramsE)
        /*0014*/ 	.short	0x0160
        /*0016*/ 	.short	0x01d0


	//----- nvinfo : EIATTR_CBANK_PARAM_SIZE
	.align		4
.L_316:
        /*0018*/ 	.byte	0x03, 0x19
        /*001a*/ 	.short	0x01d0


	//----- nvinfo : EIATTR_KPARAM_INFO
	.align		4
        /*001c*/ 	.byte	0x04, 0x17
        /*001e*/ 	.short	(.L_318 - .L_317)
.L_317:
        /*0020*/ 	.word	0x00000000
        /*0024*/ 	.short	0x0000
        /*0026*/ 	.short	0x0000
        /*0028*/ 	.byte	0x00, 0xf0, 0x41, 0x07


	//----- nvinfo : EIATTR_MAXREG_COUNT
	.align		4
.L_318:
        /*002c*/ 	.byte	0x03, 0x1b
        /*002e*/ 	.short	0x00ff


	//----- nvinfo : EIATTR_NUM_BARRIERS
	.align		4
        /*0030*/ 	.byte	0x02, 0x4c
        /*0032*/ 	.byte	0x01
	.zero		1


	//----- nvinfo : EIATTR_ANNOTATIONS
	.align		4
        /*0034*/ 	.byte	0x04, 0x55
        /*0036*/ 	.short	(.L_320 - .L_319)


	//   ....[0]....
.L_319:
        /*0038*/ 	.word	0x00000001
        /*003c*/ 	.byte	0xf0, 0x6c, 0x00, 0x00, 0x01, 0x00, 0x00, 0x00, 0x30, 0x6d, 0x00, 0x00, 0x01, 0x00, 0x00, 0x00
        /*004c*/ 	.byte	0x50, 0x86, 0x00, 0x00, 0x01, 0x00, 0x00, 0x00, 0x60, 0x87, 0x00, 0x00


	//----- nvinfo : EIATTR_MERCURY_ISA_VERSION
	.align		4
.L_320:
        /*0058*/ 	.byte	0x03, 0x5f
        /*005a*/ 	.short	0x0000


	//----- nvinfo : EIATTR_COOP_GROUP_MASK_REGIDS
	.align		4
        /*005c*/ 	.byte	0x04, 0x29
        /*005e*/ 	.short	(.L_322 - .L_321)


	//   ....[0]....
.L_321:
        /*0060*/ 	.word	0xffffffff


	//   ....[1]....
        /*0064*/ 	.word	0xffffffff


	//   ....[2]....
        /*0068*/ 	.word	0xffffffff


	//   ....[3]....
        /*006c*/ 	.word	0xffffffff


	//   ....[4]....
        /*0070*/ 	.word	0xffffffff


	//   ....[5]....
        /*0074*/ 	.word	0xffffffff


	//   ....[6]....
        /*0078*/ 	.word	0xffffffff


	//   ....[7]....
        /*007c*/ 	.word	0xffffffff


	//   ....[8]....
        /*0080*/ 	.word	0xffffffff


	//   ....[9]....
        /*0084*/ 	.word	0xffffffff


	//   ....[10]....
        /*0088*/ 	.word	0xffffffff


	//   ....[11]....
        /*008c*/ 	.word	0xffffffff


	//   ....[12]....
        /*0090*/ 	.word	0xffffffff


	//   ....[13]....
        /*0094*/ 	.word	0xffffffff


	//   ....[14]....
        /*0098*/ 	.word	0xffffffff


	//   ....[15]....
        /*009c*/ 	.word	0xffffffff


	//   ....[16]....
        /*00a0*/ 	.word	0xffffffff


	//   ....[17]....
        /*00a4*/ 	.word	0xffffffff


	//   ....[18]....
        /*00a8*/ 	.word	0xffffffff


	//   ....[19]....
        /*00ac*/ 	.word	0xffffffff


	//   ....[20]....
        /*00b0*/ 	.word	0xffffffff


	//   ....[21]....
        /*00b4*/ 	.word	0xffffffff


	//   ....[22]....
        /*00b8*/ 	.word	0xffffffff


	//   ....[23]....
        /*00bc*/ 	.word	0xffffffff


	//   ....[24]....
        /*00c0*/ 	.word	0xffffffff


	//   ....[25]....
        /*00c4*/ 	.word	0xffffffff


	//   ....[26]....
        /*00c8*/ 	.word	0xffffffff


	//   ....[27]....
        /*00cc*/ 	.word	0xffffffff


	//   ....[28]....
        /*00d0*/ 	.word	0xffffffff


	//   ....[29]....
        /*00d4*/ 	.word	0xffffffff


	//   ....[30]....
        /*00d8*/ 	.word	0xffffffff


	//   ....[31]....
        /*00dc*/ 	.word	0xffffffff


	//----- nvinfo : EIATTR_COOP_GROUP_INSTR_OFFSETS
	.align		4
.L_322:
        /*00e0*/ 	.byte	0x04, 0x28
        /*00e2*/ 	.short	(.L_324 - .L_323)


	//   ....[0]....
.L_323:
        /*00e4*/ 	.word	0x000028e0


	//   ....[1]....
        /*00e8*/ 	.word	0x00002a00


	//   ....[2]....
        /*00ec*/ 	.word	0x00002a30


	//   ....[3]....
        /*00f0*/ 	.word	0x00002b80


	//   ....[4]....
        /*00f4*/ 	.word	0x000035f0


	//   ....[5]....
        /*00f8*/ 	.word	0x00003630


	//   ....[6]....
        /*00fc*/ 	.word	0x000037d0


	//   ....[7]....
        /*0100*/ 	.word	0x00003810


	//   ....[8]....
        /*0104*/ 	.word	0x00006f20


	//   ....[9]....
        /*0108*/ 	.word	0x00007090


	//   ....[10]....
        /*010c*/ 	.word	0x000070d0


	//   ....[11]....
        /*0110*/ 	.word	0x00007130


	//   ....[12]....
        /*0114*/ 	.word	0x00007260


	//   ....[13]....
        /*0118*/ 	.word	0x000072a0


	//   ....[14]....
        /*011c*/ 	.word	0x000072e0


	//   ....[15]....
        /*0120*/ 	.word	0x00007450


	//   ....[16]....
        /*0124*/ 	.word	0x0000b230


	//   ....[17]....
        /*0128*/ 	.word	0x0000b2b0


	//   ....[18]....
        /*012c*/ 	.word	0x0000b3b0


	//   ....[19]....
        /*0130*/ 	.word	0x0000b400


	//   ....[20]....
        /*0134*/ 	.word	0x0000b440


	//   ....[21]....
        /*0138*/ 	.word	0x0000b570


	//   ....[22]....
        /*013c*/ 	.word	0x0000b5e0


	//   ....[23]....
        /*0140*/ 	.word	0x0000b740


	//   ....[24]....
        /*0144*/ 	.word	0x0000e4a0


	//   ....[25]....
        /*0148*/ 	.word	0x0000e4e0


	//   ....[26]....
        /*014c*/ 	.word	0x0000e520


	//   ....[27]....
        /*0150*/ 	.word	0x0000e580


	//   ....[28]....
        /*0154*/ 	.word	0x0000e5a0


	//   ....[29]....
        /*0158*/ 	.word	0x0000e5c0


	//   ....[30]....
        /*015c*/ 	.word	0x0000e5d0


	//   ....[31]....
        /*0160*/ 	.word	0x0000e600


	//----- nvinfo : EIATTR_EXIT_INSTR_OFFSETS
	.align		4
.L_324:
        /*0164*/ 	.byte	0x04, 0x1c
        /*0166*/ 	.short	(.L_326 - .L_325)


	//   ....[0]....
.L_325:
        /*0168*/ 	.word	0x000004d0


	//   ....[1]....
        /*016c*/ 	.word	0x0000fd90


	//   ....[2]....
        /*0170*/ 	.word	0x00010480


	//   ....[3]....
        /*0174*/ 	.word	0x00010500


	//----- nvinfo : EIATTR_CTAIDZ_USED
	.align		4
.L_326:
        /*0178*/ 	.byte	0x01, 0x04
	.zero		2


	//----- nvinfo : EIATTR_CRS_STACK_SIZE
	.align		4
        /*017c*/ 	.byte	0x04, 0x1e
        /*017e*/ 	.short	(.L_328 - .L_327)
.L_327:
        /*0180*/ 	.word	0x00000000
.L_328:


//--------------------- .nv.info._ZN5flash16flash_fwd_kernelI23Flash_fwd_kernel_traitsILi96ELi128ELi64ELi4ELb0ELb0EN7cutlass6half_tE19Flash_kernel_traitsILi96ELi128ELi64ELi4ES3_EELb0ELb1ELb0ELb0ELb1ELb1ELb1ELb0EEEvNS_16Flash_fwd_paramsE --------------------------
	.section	.nv.info._ZN5flash16flash_fwd_kernelI23Flash_fwd_kernel_traitsILi96ELi128ELi64ELi4ELb0ELb0EN7cutlass6half_tE19Flash_kernel_traitsILi96ELi128ELi64ELi4ES3_EELb0ELb1ELb0ELb0ELb1ELb1ELb1ELb0EEEvNS_16Flash_fwd_paramsE,"",@"SHT_CUDA_INFO"
	.sectionflags	@""
	.align	4


	//----- nvinfo : EIATTR_CUDA_API_VERSION
	.align		4
        /*0000*/ 	.byte	0x04, 0x37
        /*0002*/ 	.short	(.L_330 - .L_329)
.L_329:
        /*0004*/ 	.word	0x00000082


	//----- nvinfo : EIATTR_SW2861232_WAR
	.align		4
.L_330:
        /*0008*/ 	.byte	0x01, 0x35
	.zero		2


	//----- nvinfo : EIATTR_PARAM_CBANK
	.align		4
        /*000c*/ 	.byte	0x04, 0x0a
        /*000e*/ 	.short	(.L_332 - .L_331)
	.align		4
.L_331:
        /*0010*/ 	.word	index@(.nv.constant0._ZN5flash16flash_fwd_kernelI23Flash_fwd_kernel_traitsILi96ELi128ELi64ELi4ELb0ELb0EN7cutlass6half_tE19Flash_kernel_traitsILi96ELi128ELi64ELi4ES3_EELb0ELb1ELb0ELb0ELb1ELb1ELb1ELb0EEEvNS_16Flash_fwd_paramsE)
        /*0014*/ 	.short	0x0160
        /*0016*/ 	.short	0x01d0


	//----- nvinfo : EIATTR_CBANK_PARAM_SIZE
	.align		4
.L_332:
        /*0018*/ 	.byte	0x03, 0x19
        /*001a*/ 	.short	0x01d0


	//----- nvinfo : EIATTR_KPARAM_INFO
	.align		4
        /*001c*/ 	.byte	0x04, 0x17
        /*001e*/ 	.short	(.L_334 - .L_333)
.L_333:
        /*0020*/ 	.word	0x00000000
        /*0024*/ 	.short	0x0000
        /*0026*/ 	.short	0x0000
        /*0028*/ 	.byte	0x00, 0xf0, 0x41, 0x07


	//----- nvinfo : EIATTR_MAXREG_COUNT
	.align		4
.L_334:
        /*002c*/ 	.byte	0x03, 0x1b
        /*002e*/ 	.short	0x00ff


	//----- nvinfo : EIATTR_NUM_BARRIERS
	.align		4
        /*0030*/ 	.byte	0x02, 0x4c
        /*0032*/ 	.byte	0x01
	.zero		1


	//----- nvinfo : EIATTR_ANNOTATIONS
	.align		4
        /*0034*/ 	.byte	0x04, 0x55
        /*0036*/ 	.short	(.L_336 - .L_335)


	//   ....[0]....
.L_335:
        /*0038*/ 	.word	0x00000001
        /*003c*/ 	.byte	0x60, 0x03, 0x00, 0x00, 0x01, 0x00, 0x00, 0x00, 0xb0, 0x04, 0x00, 0x00, 0x01, 0x00, 0x00, 0x00
        /* <DEDUP_REMOVED lines=22> */
        /*01ac*/ 	.byte	0x80, 0xe0, 0x00, 0x00, 0x01, 0x00, 0x00, 0x00, 0xb0, 0xe0, 0x00, 0x00


	//----- nvinfo : EIATTR_MERCURY_ISA_VERSION
	.align		4
.L_336:
        /*01b8*/ 	.byte	0x03, 0x5f
        /*01ba*/ 	.short	0x0000


	//----- nvinfo : EIATTR_COOP_GROUP_MASK_REGIDS
	.align		4
        /*01bc*/ 	.byte	0x04, 0x29
        /*01be*/ 	.short	(.L_338 - .L_337)


	//   ....[0]....
.L_337:
        /*01c0*/ 	.word	0xffffffff


	//   ....[1]....
        /*01c4*/ 	.word	0xffffffff


	//   ....[2]....
        /*01c8*/ 	.word	0xffffffff


	//   ....[3]....
        /*01cc*/ 	.word	0xffffffff


	//   ....[4]....
        /*01d0*/ 	.word	0xffffffff


	//   ....[5]....
        /*01d4*/ 	.word	0xffffffff


	//   ....[6]....
        /*01d8*/ 	.word	0xffffffff


	//   ....[7]....
        /*01dc*/ 	.word	0xffffffff


	//   ....[8]....
        /*01e0*/ 	.word	0xffffffff


	//   ....[9]....
        /*01e4*/ 	.word	0xffffffff


	//   ....[10]....
        /*01e8*/ 	.word	0xffffffff


	//   ....[11]....
        /*01ec*/ 	.word	0xffffffff


	//   ....[12]....
        /*01f0*/ 	.word	0xffffffff


	//   ....[13]....
        /*01f4*/ 	.word	0xffffffff


	//   ....[14]....
        /*01f8*/ 	.word	0xffffffff


	//   ....[15]....
        /*01fc*/ 	.word	0xffffffff


	//   ....[16]....
        /*0200*/ 	.word	0xffffffff


	//   ....[17]....
        /*0204*/ 	.word	0xffffffff


	//   ....[18]....
        /*0208*/ 	.word	0xffffffff


	//   ....[19]....
        /*020c*/ 	.word	0xffffffff


	//   ....[20]....
        /*0210*/ 	.word	0xffffffff


	//   ....[21]....
        /*0214*/ 	.word	0xffffffff


	//   ....[22]....
        /*0218*/ 	.word	0xffffffff


	//   ....[23]....
        /*021c*/ 	.word	0xffffffff


	//   ....[24]....
        /*0220*/ 	.word	0xffffffff


	//   ....[25]....
        /*0224*/ 	.word	0xffffffff


	//   ....[26]....
        /*0228*/ 	.word	0xffffffff


	//   ....[27]....
        /*022c*/ 	.word	0xffffffff


	//   ....[28]....
        /*0230*/ 	.word	0xffffffff


	//   ....[29]....
        /*0234*/ 	.word	0xffffffff


	//   ....[30]....
        /*0238*/ 	.word	0xffffffff


	//   ....[31]....
        /*023c*/ 	.word	0xffffffff


	//----- nvinfo : EIATTR_COOP_GROUP_INSTR_OFFSETS
	.align		4
.L_338:
        /*0240*/ 	.byte	0x04, 0x28
        /*0242*/ 	.short	(.L_340 - .L_339)


	//   ....[0]....
.L_339:
        /*0244*/ 	.word	0x00002c10


	//   ....[1]....
        /*0248*/ 	.word	0x00002dd0


	//   ....[2]....
        /*024c*/ 	.word	0x00002e60


	//   ....[3]....
        /*0250*/ 	.word	0x00003010


	//   ....[4]....
        /*0254*/ 	.word	0x00003050


	//   ....[5]....
        /*0258*/ 	.word	0x000031c0


	//   ....[6]....
        /*025c*/ 	.word	0x00003200


	//   ....[7]....
        /*0260*/ 	.word	0x000032f0


	//   ....[8]....
        /*0264*/ 	.word	0x000069f0


	//   ....[9]....
        /*0268*/ 	.word	0x00006ae0


	//   ....[10]....
        /*026c*/ 	.word	0x00006b10


	//   ....[11]....
        /*0270*/ 	.word	0x00006be0


	//   ....[12]....
        /*0274*/ 	.word	0x00006c80


	//   ....[13]....
        /*0278*/ 	.word	0x00006d80


	//   ....[14]....
        /*027c*/ 	.word	0x00006df0


	//   ....[15]....
        /*0280*/ 	.word	0x00006ee0


	//   ....[16]....
        /*0284*/ 	.word	0x0000a770


	//   ....[17]....
        /*0288*/ 	.word	0x0000a8f0


	//   ....[18]....
        /*028c*/ 	.word	0x0000a930


	//   ....[19]....
        /*0290*/ 	.word	0x0000a950


	//   ....[20]....
        /*0294*/ 	.word	0x0000a970


	//   ....[21]....
        /*0298*/ 	.word	0x0000a9a0


	//   ....[22]....
        /*029c*/ 	.word	0x0000a9e0


	//   ....[23]....
        /*02a0*/ 	.word	0x0000aa10


	//   ....[24]....
        /*02a4*/ 	.word	0x0000cac0


	//   ....[25]....
        /*02a8*/ 	.word	0x0000cad0


	//   ....[26]....
        /*02ac*/ 	.word	0x0000cae0


	//   ....[27]....
        /*02b0*/ 	.word	0x0000caf0


	//   ....[28]....
        /*02b4*/ 	.word	0x0000cb20


	//   ....[29]....
        /*02b8*/ 	.word	0x0000cb40


	//   ....[30]....
        /*02bc*/ 	.word	0x0000cbb0


	//   ....[31]....
        /*02c0*/ 	.word	0x0000cbf0


	//----- nvinfo : EIATTR_EXIT_INSTR_OFFSETS
	.align		4
.L_340:
        /*02c4*/ 	.byte	0x04, 0x1c
        /*02c6*/ 	.short	(.L_342 - .L_341)


	//   ....[0]....
.L_341:
        /*02c8*/ 	.word	0x00000170


	//   ....[1]....
        /*02cc*/ 	.word	0x0000e300


	//   ....[2]....
        /*02d0*/ 	.word	0x0000e980


	//   ....[3]....
        /*02d4*/ 	.word	0x0000ea00


	//----- nvinfo : EIATTR_CTAIDZ_USED
	.align		4
.L_342:
        /*02d8*/ 	.byte	0x01, 0x04
	.zero		2


	//----- nvinfo : EIATTR_CRS_STACK_SIZE
	.align		4
        /*02dc*/ 	.byte	0x04, 0x1e
        /*02de*/ 	.short	(.L_344 - .L_343)
.L_343:
        /*02e0*/ 	.word	0x00000000
.L_344:


//--------------------- .nv.info._ZN5flash16flash_fwd_kernelI23Flash_fwd_kernel_traitsILi96ELi128ELi64ELi4ELb0ELb0EN7cutlass6half_tE19Flash_kernel_traitsILi96ELi128ELi64ELi4ES3_EELb1ELb1ELb0ELb0ELb0ELb1ELb0ELb0EEEvNS_16Flash_fwd_paramsE --------------------------
	.section	.nv.info._ZN5flash16flash_fwd_kernelI23Flash_fwd_kernel_traitsILi96ELi128ELi64ELi4ELb0ELb0EN7cutlass6half_tE19Flash_kernel_traitsILi96ELi128ELi64ELi4ES3_EELb1ELb1ELb0ELb0ELb0ELb1ELb0ELb0EEEvNS_16Flash_fwd_paramsE,"",@"SHT_CUDA_INFO"
	.sectionflags	@""
	.align	4


	//----- nvinfo : EIATTR_CUDA_API_VERSION
	.align		4
        /*0000*/ 	.byte	0x04, 0x37
        /*0002*/ 	.short	(.L_346 - .L_345)
.L_345:
        /*0004*/ 	.word	0x00000082


	//----- nvinfo : EIATTR_SW2861232_WAR
	.align		4
.L_346:
        /*0008*/ 	.byte	0x01, 0x35
	.zero		2


	//----- nvinfo : EIATTR_PARAM_CBANK
	.align		4
        /*000c*/ 	.byte	0x04, 0x0a
        /*000e*/ 	.short	(.L_348 - .L_347)
	.align		4
.L_347:
        /*0010*/ 	.word	index@(.nv.constant0._ZN5flash16flash_fwd_kernelI23Flash_fwd_kernel_traitsILi96ELi128ELi64ELi4ELb0ELb0EN7cutlass6half_tE19Flash_kernel_traitsILi96ELi128ELi64ELi4ES3_EELb1ELb1ELb0ELb0ELb0ELb1ELb0ELb0EEEvNS_16Flash_fwd_paramsE)
        /*0014*/ 	.short	0x0160
        /*0016*/ 	.short	0x01d0


	//----- nvinfo : EIATTR_CBANK_PARAM_SIZE
	.align		4
.L_348:
        /*0018*/ 	.byte	0x03, 0x19
        /*001a*/ 	.short	0x01d0


	//----- nvinfo : EIATTR_KPARAM_INFO
	.align		4
        /*001c*/ 	.byte	0x04, 0x17
        /*001e*/ 	.short	(.L_350 - .L_349)
.L_349:
        /*0020*/ 	.word	0x00000000
        /*0024*/ 	.short	0x0000
        /*0026*/ 	.short	0x0000
        /*0028*/ 	.byte	0x00, 0xf0, 0x41, 0x07


	//----- nvinfo : EIATTR_MAXREG_COUNT
	.align		4
.L_350:
        /*002c*/ 	.byte	0x03, 0x1b
        /*002e*/ 	.short	0x00ff


	//----- nvinfo : EIATTR_NUM_BARRIERS
	.align		4
        /*0030*/ 	.byte	0x02, 0x4c
        /*0032*/ 	.byte	0x01
	.zero		1


	//----- nvinfo : EIATTR_ANNOTATIONS
	.align		4
        /*0034*/ 	.byte	0x04, 0x55
        /*0036*/ 	.short	(.L_352 - .L_351)


	//   ....[0]....
.L_351:
        /* <DEDUP_REMOVED lines=28> */


	//----- nvinfo : EIATTR_MERCURY_ISA_VERSION
	.align		4
.L_352:
        /*01e8*/ 	.byte	0x03, 0x5f
        /*01ea*/ 	.short	0x0000


	//----- nvinfo : EIATTR_COOP_GROUP_MASK_REGIDS
	.align		4
        /*01ec*/ 	.byte	0x04, 0x29
        /*01ee*/ 	.short	(.L_354 - .L_353)


	//   ....[0]....
.L_353:
        /*01f0*/ 	.word	0xffffffff


	//   ....[1]....
        /*01f4*/ 	.word	0xffffffff


	//   ....[2]....
        /*01f8*/ 	.word	0xffffffff


	//   ....[3]....
        /*01fc*/ 	.word	0xffffffff


	//   ....[4]....
        /*0200*/ 	.word	0xffffffff


	//   ....[5]....
        /*0204*/ 	.word	0xffffffff


	//   ....[6]....
        /*0208*/ 	.word	0xffffffff


	//   ....[7]....
        /*020c*/ 	.word	0xffffffff


	//   ....[8]....
        /*0210*/ 	.word	0xffffffff


	//   ....[9]....
        /*0214*/ 	.word	0xffffffff


	//   ....[10]....
        /*0218*/ 	.word	0xffffffff


	//   ....[11]....
        /*021c*/ 	.word	0xffffffff


	//   ....[12]....
        /*0220*/ 	.word	0xffffffff


	//   ....[13]....
        /*0224*/ 	.word	0xffffffff


	//   ....[14]....
        /*0228*/ 	.word	0xffffffff


	//   ....[15]....
        /*022c*/ 	.word	0xffffffff


	//   ....[16]....
        /*0230*/ 	.word	0xffffffff


	//   ....[17]....
        /*0234*/ 	.word	0xffffffff


	//   ....[18]....
        /*0238*/ 	.word	0xffffffff


	//   ....[19]....
        /*023c*/ 	.word	0xffffffff


	//   ....[20]....
        /*0240*/ 	.word	0xffffffff


	//   ....[21]....
        /*0244*/ 	.word	0xffffffff


	//   ....[22]....
        /*0248*/ 	.word	0xffffffff


	//   ....[23]....
        /*024c*/ 	.word	0xffffffff


	//   ....[24]....
        /*0250*/ 	.word	0xffffffff


	//   ....[25]....
        /*0254*/ 	.word	0xffffffff


	//   ....[26]....
        /*0258*/ 	.word	0xffffffff


	//   ....[27]....
        /*025c*/ 	.word	0xffffffff


	//   ....[28]....
        /*0260*/ 	.word	0xffffffff


	//   ....[29]....
        /*0264*/ 	.word	0xffffffff


	//   ....[30]....
        /*0268*/ 	.word	0xffffffff


	//   ....[31]....
        /*026c*/ 	.word	0xffffffff


	//   ....[32]....
        /*0270*/ 	.word	0xffffffff


	//   ....[33]....
        /*0274*/ 	.word	0xffffffff


	//   ....[34]....
        /*0278*/ 	.word	0xffffffff


	//   ....[35]....
        /*027c*/ 	.word	0xffffffff


	//   ....[36]....
        /*0280*/ 	.word	0xffffffff


	//   ....[37]....
        /*0284*/ 	.word	0xffffffff


	//   ....[38]....
        /*0288*/ 	.word	0xffffffff


	//   ....[39]....
        /*028c*/ 	.word	0xffffffff


	//----- nvinfo : EIATTR_COOP_GROUP_INSTR_OFFSETS
	.align		4
.L_354:
        /*0290*/ 	.byte	0x04, 0x28
        /*0292*/ 	.short	(.L_356 - .L_355)


	//   ....[0]....
.L_355:
        /*0294*/ 	.word	0x00003450


	//   ....[1]....
        /*0298*/ 	.word	0x00003520


	//   ....[2]....
        /*029c*/ 	.word	0x00003560


	//   ....[3]....
        /*02a0*/ 	.word	0x00003670


	//   ....[4]....
        /*02a4*/ 	.word	0x00003c20


	//   ....[5]....
        /*02a8*/ 	.word	0x00003c30


	//   ....[6]....
        /*02ac*/ 	.word	0x00003d30


	//   ....[7]....
        /*02b0*/ 	.word	0x00003fe0


	//   ....[8]....
        /*02b4*/ 	.word	0x000080f0


	//   ....[9]....
        /*02b8*/ 	.word	0x000082e0


	//   ....[10]....
        /*02bc*/ 	.word	0x00008300


	//   ....[11]....
        /*02c0*/ 	.word	0x00008450


	//   ....[12]....
        /*02c4*/ 	.word	0x000084f0


	//   ....[13]....
        /*02c8*/ 	.word	0x000085c0


	//   ....[14]....
        /*02cc*/ 	.word	0x000085f0


	//   ....[15]....
        /*02d0*/ 	.word	0x00008760


	//   ....[16]....
        /*02d4*/ 	.word	0x0000cb30


	//   ....[17]....
        /*02d8*/ 	.word	0x0000cc80


	//   ....[18]....
        /*02dc*/ 	.word	0x0000ceb0


	//   ....[19]....
        /*02e0*/ 	.word	0x0000d060


	//   ....[20]....
        /*02e4*/ 	.word	0x0000d090


	//   ....[21]....
        /*02e8*/ 	.word	0x0000d0f0


	//   ....[22]....
        /*02ec*/ 	.word	0x0000d180


	//   ....[23]....
        /*02f0*/ 	.word	0x0000d310


	//   ....[24]....
        /*02f4*/ 	.word	0x00011090


	//   ....[25]....
        /*02f8*/ 	.word	0x000110f0


	//   ....[26]....
        /*02fc*/ 	.word	0x00011110


	//   ....[27]....
        /*0300*/ 	.word	0x00011130


	//   ....[28]....
        /*0304*/ 	.word	0x00011160


	//   ....[29]....
        /*0308*/ 	.word	0x000111a0


	//   ....[30]....
        /*030c*/ 	.word	0x000117b0


	//   ....[31]....
        /*0310*/ 	.word	0x000118d0


	//   ....[32]....
        /*0314*/ 	.word	0x00014240


	//   ....[33]....
        /*0318*/ 	.word	0x00014270


	//   ....[34]....
        /*031c*/ 	.word	0x000142b0


	//   ....[35]....
        /*0320*/ 	.word	0x00014340


	//   ....[36]....
        /*0324*/ 	.word	0x00014370


	//   ....[37]....
        /*0328*/ 	.word	0x00014a90


	//   ....[38]....
        /*032c*/ 	.word	0x00014ab0


	//   ....[39]....
        /*0330*/ 	.word	0x00014ad0


	//----- nvinfo : EIATTR_EXIT_INSTR_OFFSETS
	.align		4
.L_356:
        /*0334*/ 	.byte	0x04, 0x1c
        /*0336*/ 	.short	(.L_358 - .L_357)


	//   ....[0]....
.L_357:
        /*0338*/ 	.word	0x00000730


	//   ....[1]....
        /*033c*/ 	.word	0x00015d60


	//   ....[2]....
        /*0340*/ 	.word	0x00015e40


	//   ....[3]....
        /*0344*/ 	.word	0x000167e0


	//   ....[4]....
        /*0348*/ 	.word	0x00016860


	//----- nvinfo : EIATTR_CTAIDZ_USED
	.align		4
.L_358:
        /*034c*/ 	.byte	0x01, 0x04
	.zero		2


	//----- nvinfo : EIATTR_CRS_STACK_SIZE
	.align		4
        /*0350*/ 	.byte	0x04, 0x1e
        /*0352*/ 	.short	(.L_360 - .L_359)
.L_359:
        /*0354*/ 	.word	0x00000000
.L_360:


//--------------------- .nv.info._ZN5flash16flash_fwd_kernelI23Flash_fwd_kernel_traitsILi96ELi128ELi64ELi4ELb0ELb0EN7cutlass6half_tE19Flash_kernel_traitsILi96ELi128ELi64ELi4ES3_EELb0ELb1ELb0ELb0ELb0ELb1ELb1ELb0EEEvNS_16Flash_fwd_paramsE --------------------------
	.section	.nv.info._ZN5flash16flash_fwd_kernelI23Flash_fwd_kernel_traitsILi96ELi128ELi64ELi4ELb0ELb0EN7cutlass6half_tE19Flash_kernel_traitsILi96ELi128ELi64ELi4ES3_EELb0ELb1ELb0ELb0ELb0ELb1ELb1ELb0EEEvNS_16Flash_fwd_paramsE,"",@"SHT_CUDA_INFO"
	.sectionflags	@""
	.align	4


	//----- nvinfo : EIATTR_CUDA_API_VERSION
	.align		4
        /*0000*/ 	.byte	0x04, 0x37
        /*0002*/ 	.short	(.L_362 - .L_361)
.L_361:
        /*0004*/ 	.word	0x00000082


	//----- nvinfo : EIATTR_SW2861232_WAR
	.align		4
.L_362:
        /*0008*/ 	.byte	0x01, 0x35
	.zero		2


	//----- nvinfo : EIATTR_PARAM_CBANK
	.align		4
        /*000c*/ 	.byte	0x04, 0x0a
        /*000e*/ 	.short	(.L_364 - .L_363)
	.align		4
.L_363:
        /*0010*/ 	.word	index@(.nv.constant0._ZN5flash16flash_fwd_kernelI23Flash_fwd_kernel_traitsILi96ELi128ELi64ELi4ELb0ELb0EN7cutlass6half_tE19Flash_kernel_traitsILi96ELi128ELi64ELi4ES3_EELb0ELb1ELb0ELb0ELb0ELb1ELb1ELb0EEEvNS_16Flash_fwd_paramsE)
        /*0014*/ 	.short	0x0160
        /*0016*/ 	.short	0x01d0


	//----- nvinfo : EIATTR_CBANK_PARAM_SIZE
	.align		4
.L_364:
        /*0018*/ 	.byte	0x03, 0x19
        /*001a*/ 	.short	0x01d0


	//----- nvinfo : EIATTR_KPARAM_INFO
	.align		4
        /*001c*/ 	.byte	0x04, 0x17
        /*001e*/ 	.short	(.L_366 - .L_365)
.L_365:
        /*0020*/ 	.word	0x00000000
        /*0024*/ 	.short	0x0000
        /*0026*/ 	.short	0x0000
        /*0028*/ 	.byte	0x00, 0xf0, 0x41, 0x07


	//----- nvinfo : EIATTR_MAXREG_COUNT
	.align		4
.L_366:
        /*002c*/ 	.byte	0x03, 0x1b
        /*002e*/ 	.short	0x00ff


	//----- nvinfo : EIATTR_NUM_BARRIERS
	.align		4
        /*0030*/ 	.byte	0x02, 0x4c
        /*0032*/ 	.byte	0x01
	.zero		1


	//----- nvinfo : EIATTR_ANNOTATIONS
	.align		4
        /*0034*/ 	.byte	0x04, 0x55
        /*0036*/ 	.short	(.L_368 - .L_367)


	//   ....[0]....
.L_367:
        /* <DEDUP_REMOVED lines=34> */
        /*024c*/ 	.byte	0x80, 0x30, 0x01, 0x00


	//----- nvinfo : EIATTR_MERCURY_ISA_VERSION
	.align		4
.L_368:
        /*0250*/ 	.byte	0x03, 0x5f
        /*0252*/ 	.short	0x0000


	//----- nvinfo : EIATTR_COOP_GROUP_MASK_REGIDS
	.align		4
        /*0254*/ 	.byte	0x04, 0x29
        /*0256*/ 	.short	(.L_370 - .L_369)


	//   ....[0]....
.L_369:
        /*0258*/ 	.word	0xffffffff


	//   ....[1]....
        /*025c*/ 	.word	0xffffffff


	//   ....[2]....
        /*0260*/ 	.word	0xffffffff


	//   ....[3]....
        /*0264*/ 	.word	0xffffffff


	//   ....[4]....
        /*0268*/ 	.word	0xffffffff


	//   ....[5]....
        /*026c*/ 	.word	0xffffffff


	//   ....[6]....
        /*0270*/ 	.word	0xffffffff


	//   ....[7]....
        /*0274*/ 	.word	0xffffffff


	//   ....[8]....
        /*0278*/ 	.word	0xffffffff


	//   ....[9]....
        /*027c*/ 	.word	0xffffffff


	//   ....[10]....
        /*0280*/ 	.word	0xffffffff


	//   ....[11]....
        /*0284*/ 	.word	0xffffffff


	//   ....[12]....
        /*0288*/ 	.word	0xffffffff


	//   ....[13]....
        /*028c*/ 	.word	0xffffffff


	//   ....[14]....
        /*0290*/ 	.word	0xffffffff


	//   ....[15]....
        /*0294*/ 	.word	0xffffffff


	//   ....[16]....
        /*0298*/ 	.word	0xffffffff


	//   ....[17]....
        /*029c*/ 	.word	0xffffffff


	//   ....[18]....
        /*02a0*/ 	.word	0xffffffff


	//   ....[19]....
        /*02a4*/ 	.word	0xffffffff


	//   ....[20]....
        /*02a8*/ 	.word	0xffffffff


	//   ....[21]....
        /*02ac*/ 	.word	0xffffffff


	//   ....[22]....
        /*02b0*/ 	.word	0xffffffff


	//   ....[23]....
        /*02b4*/ 	.word	0xffffffff


	//   ....[24]....
        /*02b8*/ 	.word	0xffffffff


	//   ....[25]....
        /*02bc*/ 	.word	0xffffffff


	//   ....[26]....
        /*02c0*/ 	.word	0xffffffff


	//   ....[27]....
        /*02c4*/ 	.word	0xffffffff


	//   ....[28]....
        /*02c8*/ 	.word	0xffffffff


	//   ....[29]....
        /*02cc*/ 	.word	0xffffffff


	//   ....[30]....
        /*02d0*/ 	.word	0xffffffff


	//   ....[31]....
        /*02d4*/ 	.word	0xffffffff


	//   ....[32]....
        /*02d8*/ 	.word	0xffffffff


	//   ....[33]....
        /*02dc*/ 	.word	0xffffffff


	//   ....[34]....
        /*02e0*/ 	.word	0xffffffff


	//   ....[35]....
        /*02e4*/ 	.word	0xffffffff


	//   ....[36]....
        /*02e8*/ 	.word	0xffffffff


	//   ....[37]....
        /*02ec*/ 	.word	0xffffffff


	//   ....[38]....
        /*02f0*/ 	.word	0xffffffff


	//   ....[39]....
        /*02f4*/ 	.word	0xffffffff


	//----- nvinfo : EIATTR_COOP_GROUP_INSTR_OFFSETS
	.align		4
.L_370:
        /*02f8*/ 	.byte	0x04, 0x28
        /*02fa*/ 	.short	(.L_372 - .L_371)


	//   ....[0]....
.L_371:
        /*02fc*/ 	.word	0x00003590


	//   ....[1]....
        /*0300*/ 	.word	0x00003680


	//   ....[2]....
        /*0304*/ 	.word	0x000036b0


	//   ....[3]....
        /*0308*/ 	.word	0x00003780


	//   ....[4]....
        /*030c*/ 	.word	0x000037b0


	//   ....[5]....
        /*0310*/ 	.word	0x00003890


	//   ....[6]....
        /*0314*/ 	.word	0x000038d0


	//   ....[7]....
        /*0318*/ 	.word	0x00003960


	//   ....[8]....
        /*031c*/ 	.word	0x00006ef0


	//   ....[9]....
        /*0320*/ 	.word	0x00006fd0


	//   ....[10]....
        /*0324*/ 	.word	0x00007000


	//   ....[11]....
        /*0328*/ 	.word	0x000070e0


	//   ....[12]....
        /*032c*/ 	.word	0x00007170


	//   ....[13]....
        /*0330*/ 	.word	0x000071f0


	//   ....[14]....
        /*0334*/ 	.word	0x00007260


	//   ....[15]....
        /*0338*/ 	.word	0x00007380


	//   ....[16]....
        /*033c*/ 	.word	0x0000b430


	//   ....[17]....
        /*0340*/ 	.word	0x0000b510


	//   ....[18]....
        /*0344*/ 	.word	0x0000b540


	//   ....[19]....
        /*0348*/ 	.word	0x0000b610


	//   ....[20]....
        /*034c*/ 	.word	0x0000b6c0


	//   ....[21]....
        /*0350*/ 	.word	0x0000b760


	//   ....[22]....
        /*0354*/ 	.word	0x0000b800


	//   ....[23]....
        /*0358*/ 	.word	0x0000b840


	//   ....[24]....
        /*035c*/ 	.word	0x0000ef70


	//   ....[25]....
        /*0360*/ 	.word	0x0000f0f0


	//   ....[26]....
        /*0364*/ 	.word	0x0000f130


	//   ....[27]....
        /*0368*/ 	.word	0x0000f150


	//   ....[28]....
        /*036c*/ 	.word	0x0000f170


	//   ....[29]....
        /*0370*/ 	.word	0x0000f1a0


	//   ....[30]....
        /*0374*/ 	.word	0x0000f1e0


	//   ....[31]....
        /*0378*/ 	.word	0x0000f210


	//   ....[32]....
        /*037c*/ 	.word	0x00011260


	//   ....[33]....
        /*0380*/ 	.word	0x00011270


	//   ....[34]....
        /*0384*/ 	.word	0x00011280


	//   ....[35]....
        /*0388*/ 	.word	0x00011290


	//   ....[36]....
        /*038c*/ 	.word	0x000112d0


	//   ....[37]....
        /*0390*/ 	.word	0x000112f0


	//   ....[38]....
        /*0394*/ 	.word	0x00011310


	//   ....[39]....
        /*0398*/ 	.word	0x00011320


	//----- nvinfo : EIATTR_EXIT_INSTR_OFFSETS
	.align		4
.L_372:
        /*039c*/ 	.byte	0x04, 0x1c
        /*039e*/ 	.short	(.L_374 - .L_373)


	//   ....[0]....
.L_373:
        /*03a0*/ 	.word	0x000002f0


	//   ....[1]....
        /*03a4*/ 	.word	0x00012d10


	//   ....[2]....
        /*03a8*/ 	.word	0x00012df0


	//   ....[3]....
        /*03ac*/ 	.word	0x00013730


	//   ....[4]....
        /*03b0*/ 	.word	0x000137b0


	//----- nvinfo : EIATTR_CTAIDZ_USED
	.align		4
.L_374:
        /*03b4*/ 	.byte	0x01, 0x04
	.zero		2


	//----- nvinfo : EIATTR_CRS_STACK_SIZE
	.align		4
        /*03b8*/ 	.byte	0x04, 0x1e
        /*03ba*/ 	.short	(.L_376 - .L_375)
.L_375:
        /*03bc*/ 	.word	0x00000000
.L_376:


//--------------------- .nv.info._ZN5flash16flash_fwd_kernelI23Flash_fwd_kernel_traitsILi96ELi128ELi64ELi4ELb0ELb0EN7cutlass6half_tE19Flash_kernel_traitsILi96ELi128ELi64ELi4ES3_EELb1ELb1ELb0ELb1ELb0ELb0ELb0ELb0EEEvNS_16Flash_fwd_paramsE --------------------------
	.section	.nv.info._ZN5flash16flash_fwd_kernelI23Flash_fwd_kernel_traitsILi96ELi128ELi64ELi4ELb0ELb0EN7cutlass6half_tE19Flash_kernel_traitsILi96ELi128ELi64ELi4ES3_EELb1ELb1ELb0ELb1ELb0ELb0ELb0ELb0EEEvNS_16Flash_fwd_paramsE,"",@"SHT_CUDA_INFO"
	.sectionflags	@""
	.align	4


	//----- nvinfo : EIATTR_CUDA_API_VERSION
	.align		4
        /*0000*/ 	.byte	0x04, 0x37
        /*0002*/ 	.short	(.L_378 - .L_377)
.L_377:
        /*0004*/ 	.word	0x00000082


	//----- nvinfo : EIATTR_SW2861232_WAR
	.align		4
.L_378:
        /*0008*/ 	.byte	0x01, 0x35
	.zero		2


	//----- nvinfo : EIATTR_PARAM_CBANK
	.align		4
        /*000c*/ 	.byte	0x04, 0x0a
        /*000e*/ 	.short	(.L_380 - .L_379)
	.align		4
.L_379:
        /*0010*/ 	.word	index@(.nv.constant0._ZN5flash16flash_fwd_kernelI23Flash_fwd_kernel_traitsILi96ELi128ELi64ELi4ELb0ELb0EN7cutlass6half_tE19Flash_kernel_traitsILi96ELi128ELi64ELi4ES3_EELb1ELb1ELb0ELb1ELb0ELb0ELb0ELb0EEEvNS_16Flash_fwd_paramsE)
        /*0014*/ 	.short	0x0160
        /*0016*/ 	.short	0x01d0


	//----- nvinfo : EIATTR_CBANK_PARAM_SIZE
	.align		4
.L_380:
        /*0018*/ 	.byte	0x03, 0x19
        /*001a*/ 	.short	0x01d0


	//----- nvinfo : EIATTR_KPARAM_INFO
	.align		4
        /*001c*/ 	.byte	0x04, 0x17
        /*001e*/ 	.short	(.L_382 - .L_381)
.L_381:
        /*0020*/ 	.word	0x00000000
        /*0024*/ 	.short	0x0000
        /*0026*/ 	.short	0x0000
        /*0028*/ 	.byte	0x00, 0xf0, 0x41, 0x07


	//----- nvinfo : EIATTR_MAXREG_COUNT
	.align		4
.L_382:
        /*002c*/ 	.byte	0x03, 0x1b
        /*002e*/ 	.short	0x00ff


	//----- nvinfo : EIATTR_NUM_BARRIERS
	.align		4
        /*0030*/ 	.byte	0x02, 0x4c
        /*0032*/ 	.byte	0x01
	.zero		1


	//----- nvinfo : EIATTR_ANNOTATIONS
	.align		4
        /*0034*/ 	.byte	0x04, 0x55
        /*0036*/ 	.short	(.L_384 - .L_383)


	//   ....[0]....
.L_383:
        /* <DEDUP_REMOVED lines=38> */


	//----- nvinfo : EIATTR_MERCURY_ISA_VERSION
	.align		4
.L_384:
        /*0280*/ 	.byte	0x03, 0x5f
        /*0282*/ 	.short	0x0000


	//----- nvinfo : EIATTR_COOP_GROUP_MASK_REGIDS
	.align		4
        /*0284*/ 	.byte	0x04, 0x29
        /*0286*/ 	.short	(.L_386 - .L_385)


	//   ....[0]....
.L_385:
        /*0288*/ 	.word	0xffffffff


	//   ....[1]....
        /*028c*/ 	.word	0xffffffff


	//   ....[2]....
        /*0290*/ 	.word	0xffffffff


	//   ....[3]....
        /*0294*/ 	.word	0xffffffff


	//   ....[4]....
        /*0298*/ 	.word	0xffffffff


	//   ....[5]....
        /*029c*/ 	.word	0xffffffff


	//   ....[6]....
        /*02a0*/ 	.word	0xffffffff


	//   ....[7]....
        /*02a4*/ 	.word	0xffffffff


	//   ....[8]....
        /*02a8*/ 	.word	0xffffffff


	//   ....[9]....
        /*02ac*/ 	.word	0xffffffff


	//   ....[10]....
        /*02b0*/ 	.word	0xffffffff


	//   ....[11]....
        /*02b4*/ 	.word	0xffffffff


	//   ....[12]....
        /*02b8*/ 	.word	0xffffffff


	//   ....[13]....
        /*02bc*/ 	.word	0xffffffff


	//   ....[14]....
        /*02c0*/ 	.word	0xffffffff


	//   ....[15]....
        /*02c4*/ 	.word	0xffffffff


	//   ....[16]....
        /*02c8*/ 	.word	0xffffffff


	//   ....[17]....
        /*02cc*/ 	.word	0xffffffff


	//   ....[18]....
        /*02d0*/ 	.word	0xffffffff


	//   ....[19]....
        /*02d4*/ 	.word	0xffffffff


	//   ....[20]....
        /*02d8*/ 	.word	0xffffffff


	//   ....[21]....
        /*02dc*/ 	.word	0xffffffff


	//   ....[22]....
        /*02e0*/ 	.word	0xffffffff


	//   ....[23]....
        /*02e4*/ 	.word	0xffffffff


	//   ....[24]....
        /*02e8*/ 	.word	0xffffffff


	//   ....[25]....
        /*02ec*/ 	.word	0xffffffff


	//   ....[26]....
        /*02f0*/ 	.word	0xffffffff


	//   ....[27]....
        /*02f4*/ 	.word	0xffffffff


	//   ....[28]....
        /*02f8*/ 	.word	0xffffffff


	//   ....[29]....
        /*02fc*/ 	.word	0xffffffff


	//   ....[30]....
        /*0300*/ 	.word	0xffffffff


	//   ....[31]....
        /*0304*/ 	.word	0xffffffff


	//   ....[32]....
        /*0308*/ 	.word	0xffffffff


	//   ....[33]....
        /*030c*/ 	.word	0xffffffff


	//   ....[34]....
        /*0310*/ 	.word	0xffffffff


	//   ....[35]....
        /*0314*/ 	.word	0xffffffff


	//   ....[36]....
        /*0318*/ 	.word	0xffffffff


	//   ....[37]....
        /*031c*/ 	.word	0xffffffff


	//   ....[38]....
        /*0320*/ 	.word	0xffffffff


	//   ....[39]....
        /*0324*/ 	.word	0xffffffff


	//----- nvinfo : EIATTR_COOP_GROUP_INSTR_OFFSETS
	.align		4
.L_386:
        /*0328*/ 	.byte	0x04, 0x28
        /*032a*/ 	.short	(.L_388 - .L_387)


	//   ....[0]....
.L_387:
        /*032c*/ 	.word	0x00004930


	//   ....[1]....
        /*0330*/ 	.word	0x00004a40


	//   ....[2]....
        /*0334*/ 	.word	0x00004a80


	//   ....[3]....
        /*0338*/ 	.word	0x00004ba0


	//   ....[4]....
        /*033c*/ 	.word	0x00005150


	//   ....[5]....
        /*0340*/ 	.word	0x00005160


	//   ....[6]....
        /*0344*/ 	.word	0x00005460


	//   ....[7]....
        /*0348*/ 	.word	0x000054b0


	//   ....[8]....
        /*034c*/ 	.word	0x00009f80


	//   ....[9]....
        /*0350*/ 	.word	0x0000a100


	//   ....[10]....
        /*0354*/ 	.word	0x0000a140


	//   ....[11]....
        /*0358*/ 	.word	0x0000a2e0


	//   ....[12]....
        /*035c*/ 	.word	0x0000a350


	//   ....[13]....
        /*0360*/ 	.word	0x0000a4b0


	//   ....[14]....
        /*0364*/ 	.word	0x0000a620


	//   ....[15]....
        /*0368*/ 	.word	0x0000a810


	//   ....[16]....
        /*036c*/ 	.word	0x0000f4f0


	//   ....[17]....
        /*0370*/ 	.word	0x0000f5f0


	//   ....[18]....
        /*0374*/ 	.word	0x0000f630


	//   ....[19]....
        /*0378*/ 	.word	0x0000f680


	//   ....[20]....
        /*037c*/ 	.word	0x0000f920


	//   ....[21]....
        /*0380*/ 	.word	0x0000fac0


	//   ....[22]....
        /*0384*/ 	.word	0x0000faf0


	//   ....[23]....
        /*0388*/ 	.word	0x0000fcb0


	//   ....[24]....
        /*038c*/ 	.word	0x000145d0


	//   ....[25]....
        /*0390*/ 	.word	0x000145e0


	//   ....[26]....
        /*0394*/ 	.word	0x000145f0


	//   ....[27]....
        /*0398*/ 	.word	0x00014610


	//   ....[28]....
        /*039c*/ 	.word	0x00014630


	//   ....[29]....
        /*03a0*/ 	.word	0x00014650


	//   ....[30]....
        /*03a4*/ 	.word	0x00014bd0


	//   ....[31]....
        /*03a8*/ 	.word	0x00014d10


	//   ....[32]....
        /*03ac*/ 	.word	0x000176a0


	//   ....[33]....
        /*03b0*/ 	.word	0x000176b0


	//   ....[34]....
        /*03b4*/ 	.word	0x000177a0


	//   ....[35]....
        /*03b8*/ 	.word	0x000177d0


	//   ....[36]....
        /*03bc*/ 	.word	0x00017f10


	//   ....[37]....
        /*03c0*/ 	.word	0x00017f20


	//   ....[38]....
        /*03c4*/ 	.word	0x00017f90


	//   ....[39]....
        /*03c8*/ 	.word	0x00017fb0


	//----- nvinfo : EIATTR_EXIT_INSTR_OFFSETS
	.align		4
.L_388:
        /*03cc*/ 	.byte	0x04, 0x1c
        /*03ce*/ 	.short	(.L_390 - .L_389)


	//   ....[0]....
.L_389:
        /*03d0*/ 	.word	0x00000730


	//   ....[1]....
        /*03d4*/ 	.word	0x00019360


	//   ....[2]....
        /*03d8*/ 	.word	0x00019460


	//   ....[3]....
        /*03dc*/ 	.word	0x00019480


	//   ....[4]....
        /*03e0*/ 	.word	0x00019f00


	//   ....[5]....
        /*03e4*/ 	.word	0x00019f80


	//----- nvinfo : EIATTR_CTAIDZ_USED
	.align		4
.L_390:
        /*03e8*/ 	.byte	0x01, 0x04
	.zero		2


	//----- nvinfo : EIATTR_CRS_STACK_SIZE
	.align		4
        /*03ec*/ 	.byte	0x04, 0x1e
        /*03ee*/ 	.short	(.L_392 - .L_391)
.L_391:
        /*03f0*/ 	.word	0x00000000
.L_392:


//--------------------- .nv.info._ZN5flash16flash_fwd_kernelI23Flash_fwd_kernel_traitsILi96ELi128ELi64ELi4ELb0ELb0EN7cutlass6half_tE19Flash_kernel_traitsILi96ELi128ELi64ELi4ES3_EELb1ELb1ELb0ELb0ELb0ELb0ELb0ELb1EEEvNS_16Flash_fwd_paramsE --------------------------
	.section	.nv.info._ZN5flash16flash_fwd_kernelI23Flash_fwd_kernel_traitsILi96ELi128ELi64ELi4ELb0ELb0EN7cutlass6half_tE19Flash_kernel_traitsILi96ELi128ELi64ELi4ES3_EELb1ELb1ELb0ELb0ELb0ELb0ELb0ELb1EEEvNS_16Flash_fwd_paramsE,"",@"SHT_CUDA_INFO"
	.sectionflags	@""
	.align	4


	//----- nvinfo : EIATTR_CUDA_API_VERSION
	.align		4
        /*0000*/ 	.byte	0x04, 0x37
        /*0002*/ 	.short	(.L_394 - .L_393)
.L_393:
        /*0004*/ 	.word	0x00000082


	//----- nvinfo : EIATTR_SW2861232_WAR
	.align		4
.L_394:
        /*0008*/ 	.byte	0x01, 0x35
	.zero		2


	//----- nvinfo : EIATTR_PARAM_CBANK
	.align		4
        /*000c*/ 	.byte	0x04, 0x0a
        /*000e*/ 	.short	(.L_396 - .L_395)
	.align		4
.L_395:
        /*0010*/ 	.word	index@(.nv.constant0._ZN5flash16flash_fwd_kernelI23Flash_fwd_kernel_traitsILi96ELi128ELi64ELi4ELb0ELb0EN7cutlass6half_tE19Flash_kernel_traitsILi96ELi128ELi64ELi4ES3_EELb1ELb1ELb0ELb0ELb0ELb0ELb0ELb1EEEvNS_16Flash_fwd_paramsE)
        /*0014*/ 	.short	0x0160
        /*0016*/ 	.short	0x01d0


	//----- nvinfo : EIATTR_CBANK_PARAM_SIZE
	.align		4
.L_396:
        /*0018*/ 	.byte	0x03, 0x19
        /*001a*/ 	.short	0x01d0


	//----- nvinfo : EIATTR_KPARAM_INFO
	.align		4
        /*001c*/ 	.byte	0x04, 0x17
        /*001e*/ 	.short	(.L_398 - .L_397)
.L_397:
        /*0020*/ 	.word	0x00000000
        /*0024*/ 	.short	0x0000
        /*0026*/ 	.short	0x0000
        /*0028*/ 	.byte	0x00, 0xf0, 0x41, 0x07


	//----- nvinfo : EIATTR_MAXREG_COUNT
	.align		4
.L_398:
        /*002c*/ 	.byte	0x03, 0x1b
        /*002e*/ 	.short	0x00ff


	//----- nvinfo : EIATTR_NUM_BARRIERS
	.align		4
        /*0030*/ 	.byte	0x02, 0x4c
        /*0032*/ 	.byte	0x01
	.zero		1


	//----- nvinfo : EIATTR_ANNOTATIONS
	.align		4
        /*0034*/ 	.byte	0x04, 0x55
        /*0036*/ 	.short	(.L_400 - .L_399)


	//   ....[0]....
.L_399:
        /* <DEDUP_REMOVED lines=170> */


	//----- nvinfo : EIATTR_MERCURY_ISA_VERSION
	.align		4
.L_400:
        /*0ac8*/ 	.byte	0x03, 0x5f
        /*0aca*/ 	.short	0x0000


	//----- nvinfo : EIATTR_COOP_GROUP_MASK_REGIDS
	.align		4
        /*0acc*/ 	.byte	0x04, 0x29
        /*0ace*/ 	.short	(.L_402 - .L_401)


	//   ....[0]....
.L_401:
        /*0ad0*/ 	.word	0xffffffff


	//   ....[1]....
        /*0ad4*/ 	.word	0xffffffff


	//   ....[2]....
        /*0ad8*/ 	.word	0xffffffff


	//   ....[3]....
        /*0adc*/ 	.word	0xffffffff


	//   ....[4]....
        /*0ae0*/ 	.word	0xffffffff


	//   ....[5]....
        /*0ae4*/ 	.word	0xffffffff


	//   ....[6]....
        /*0ae8*/ 	.word	0xffffffff


	//   ....[7]....
        /*0aec*/ 	.word	0xffffffff


	//   ....[8]....
        /*0af0*/ 	.word	0xffffffff


	//   ....[9]....
        /*0af4*/ 	.word	0xffffffff


	//   ....[10]....
        /*0af8*/ 	.word	0xffffffff


	//   ....[11]....
        /*0afc*/ 	.word	0xffffffff


	//   ....[12]....
        /*0b00*/ 	.word	0xffffffff


	//   ....[13]....
        /*0b04*/ 	.word	0xffffffff


	//   ....[14]....
        /*0b08*/ 	.word	0xffffffff


	//   ....[15]....
        /*0b0c*/ 	.word	0xffffffff


	//   ....[16]....
        /*0b10*/ 	.word	0xffffffff


	//   ....[17]....
        /*0b14*/ 	.word	0xffffffff


	//   ....[18]....
        /*0b18*/ 	.word	0xffffffff


	//   ....[19]....
        /*0b1c*/ 	.word	0xffffffff


	//   ....[20]....
        /*0b20*/ 	.word	0xffffffff


	//   ....[21]....
        /*0b24*/ 	.word	0xffffffff


	//   ....[22]....
        /*0b28*/ 	.word	0xffffffff


	//   ....[23]....
        /*0b2c*/ 	.word	0xffffffff


	//   ....[24]....
        /*0b30*/ 	.word	0xffffffff


	//   ....[25]....
        /*0b34*/ 	.word	0xffffffff


	//   ....[26]....
        /*0b38*/ 	.word	0xffffffff


	//   ....[27]....
        /*0b3c*/ 	.word	0xffffffff


	//   ....[28]....
        /*0b40*/ 	.word	0xffffffff


	//   ....[29]....
        /*0b44*/ 	.word	0xffffffff


	//   ....[30]....
        /*0b48*/ 	.word	0xffffffff


	//   ....[31]....
        /*0b4c*/ 	.word	0xffffffff


	//   ....[32]....
        /*0b50*/ 	.word	0xffffffff


	//   ....[33]....
        /*0b54*/ 	.word	0xffffffff


	//   ....[34]....
        /*0b58*/ 	.word	0xffffffff


	//   ....[35]....
        /*0b5c*/ 	.word	0xffffffff


	//   ....[36]....
        /*0b60*/ 	.word	0xffffffff


	//   ....[37]....
        /*0b64*/ 	.word	0xffffffff


	//   ....[38]....
        /*0b68*/ 	.word	0xffffffff


	//   ....[39]....
        /*0b6c*/ 	.word	0xffffffff


	//----- nvinfo : EIATTR_COOP_GROUP_INSTR_OFFSETS
	.align		4
.L_402:
        /*0b70*/ 	.byte	0x04, 0x28
        /*0b72*/ 	.short	(.L_404 - .L_403)


	//   ....[0]....
.L_403:
        /*0b74*/ 	.word	0x00004200


	//   ....[1]....
        /*0b78*/ 	.word	0x00004390


	//   ....[2]....
        /*0b7c*/ 	.word	0x00004550


	//   ....[3]....
        /*0b80*/ 	.word	0x000046e0


	//   ....[4]....
        /*0b84*/ 	.word	0x000049b0


	//   ....[5]....
        /*0b88*/ 	.word	0x00004ac0


	//   ....[6]....
        /*0b8c*/ 	.word	0x00004e40


	//   ....[7]....
        /*0b90*/ 	.word	0x000050d0


	//   ....[8]....
        /*0b94*/ 	.word	0x0000bae0


	//   ....[9]....
        /*0b98*/ 	.word	0x0000bb00


	//   ....[10]....
        /*0b9c*/ 	.word	0x0000c250


	//   ....[11]....
        /*0ba0*/ 	.word	0x0000c270


	//   ....[12]....
        /*0ba4*/ 	.word	0x0000cd90


	//   ....[13]....
        /*0ba8*/ 	.word	0x0000cda0


	//   ....[14]....
        /*0bac*/ 	.word	0x0000cdd0


	//   ....[15]....
        /*0bb0*/ 	.word	0x0000cde0


	//   ....[16]....
        /*0bb4*/ 	.word	0x000151b0


	//   ....[17]....
        /*0bb8*/ 	.word	0x000151c0


	//   ....[18]....
        /*0bbc*/ 	.word	0x00015370


	//   ....[19]....
        /*0bc0*/ 	.word	0x00015380


	//   ....[20]....
        /*0bc4*/ 	.word	0x000159f0


	//   ....[21]....
        /*0bc8*/ 	.word	0x00015ba0


	//   ....[22]....
        /*0bcc*/ 	.word	0x00015bd0


	//   ....[23]....
        /*0bd0*/ 	.word	0x00015cc0


	//   ....[24]....
        /*0bd4*/ 	.word	0x0001da00


	//   ....[25]....
        /*0bd8*/ 	.word	0x0001db60


	//   ....[26]....
        /*0bdc*/ 	.word	0x0001de40


	//   ....[27]....
        /*0be0*/ 	.word	0x0001dff0


	//   ....[28]....
        /*0be4*/ 	.word	0x0001e0d0


	//   ....[29]....
        /*0be8*/ 	.word	0x0001e170


	//   ....[30]....
        /*0bec*/ 	.word	0x0001e280


	//   ....[31]....
        /*0bf0*/ 	.word	0x0001e310


	//   ....[32]....
        /*0bf4*/ 	.word	0x00023500


	//   ....[33]....
        /*0bf8*/ 	.word	0x00023540


	//   ....[34]....
        /*0bfc*/ 	.word	0x00023570


	//   ....[35]....
        /*0c00*/ 	.word	0x00023620


	//   ....[36]....
        /*0c04*/ 	.word	0x00023660


	//   ....[37]....
        /*0c08*/ 	.word	0x00023690


	//   ....[38]....
        /*0c0c*/ 	.word	0x000236d0


	//   ....[39]....
        /*0c10*/ 	.word	0x000237c0


	//----- nvinfo : EIATTR_EXIT_INSTR_OFFSETS
	.align		4
.L_404:
        /*0c14*/ 	.byte	0x04, 0x1c
        /*0c16*/ 	.short	(.L_406 - .L_405)


	//   ....[0]....
.L_405:
        /*0c18*/ 	.word	0x000006c0


	//   ....[1]....
        /*0c1c*/ 	.word	0x000251e0


	//   ....[2]....
        /*0c20*/ 	.word	0x000252e0


	//   ....[3]....
        /*0c24*/ 	.word	0x00025300


	//   ....[4]....
        /*0c28*/ 	.word	0x00025d80


	//   ....[5]....
        /*0c2c*/ 	.word	0x00025e00


	//----- nvinfo : EIATTR_CTAIDZ_USED
	.align		4
.L_406:
        /*0c30*/ 	.byte	0x01, 0x04
	.zero		2


	//----- nvinfo : EIATTR_CRS_STACK_SIZE
	.align		4
        /*0c34*/ 	.byte	0x04, 0x1e
        /*0c36*/ 	.short	(.L_408 - .L_407)
.L_407:
        /*0c38*/ 	.word	0x00000000
.L_408:


//--------------------- .nv.info._ZN5flash16flash_fwd_kernelI23Flash_fwd_kernel_traitsILi96ELi128ELi64ELi4ELb0ELb0EN7cutlass6half_tE19Flash_kernel_traitsILi96ELi128ELi64ELi4ES3_EELb0ELb1ELb0ELb0ELb0ELb0ELb1ELb0EEEvNS_16Flash_fwd_paramsE --------------------------
	.section	.nv.info._ZN5flash16flash_fwd_kernelI23Flash_fwd_kernel_traitsILi96ELi128ELi64ELi4ELb0ELb0EN7cutlass6half_tE19Flash_kernel_traitsILi96ELi128ELi64ELi4ES3_EELb0ELb1ELb0ELb0ELb0ELb0ELb1ELb0EEEvNS_16Flash_fwd_paramsE,"",@"SHT_CUDA_INFO"
	.sectionflags	@""
	.align	4


	//----- nvinfo : EIATTR_CUDA_API_VERSION
	.align		4
        /*0000*/ 	.byte	0x04, 0x37
        /*0002*/ 	.short	(.L_410 - .L_409)
.L_409:
        /*0004*/ 	.word	0x00000082


	//----- nvinfo : EIATTR_SW2861232_WAR
	.align		4
.L_410:
        /*0008*/ 	.byte	0x01, 0x35
	.zero		2


	//----- nvinfo : EIATTR_PARAM_CBANK
	.align		4
        /*000c*/ 	.byte	0x04, 0x0a
        /*000e*/ 	.short	(.L_412 - .L_411)
	.align		4
.L_411:
        /*0010*/ 	.word	index@(.nv.constant0._ZN5flash16flash_fwd_kernelI23Flash_fwd_kernel_traitsILi96ELi128ELi64ELi4ELb0ELb0EN7cutlass6half_tE19Flash_kernel_traitsILi96ELi128ELi64ELi4ES3_EELb0ELb1ELb0ELb0ELb0ELb0ELb1ELb0EEEvNS_16Flash_fwd_paramsE)
        /*0014*/ 	.short	0x0160
        /*0016*/ 	.short	0x01d0


	//----- nvinfo : EIATTR_CBANK_PARAM_SIZE
	.align		4
.L_412:
        /*0018*/ 	.byte	0x03, 0x19
        /*001a*/ 	.short	0x01d0


	//----- nvinfo : EIATTR_KPARAM_INFO
	.align		4
        /*001c*/ 	.byte	0x04, 0x17
        /*001e*/ 	.short	(.L_414 - .L_413)
.L_413:
        /*0020*/ 	.word	0x00000000
        /*0024*/ 	.short	0x0000
        /*0026*/ 	.short	0x0000
        /*0028*/ 	.byte	0x00, 0xf0, 0x41, 0x07


	//----- nvinfo : EIATTR_MAXREG_COUNT
	.align		4
.L_414:
        /*002c*/ 	.byte	0x03, 0x1b
        /*002e*/ 	.short	0x00ff


	//----- nvinfo : EIATTR_NUM_BARRIERS
	.align		4
        /*0030*/ 	.byte	0x02, 0x4c
        /*0032*/ 	.byte	0x01
	.zero		1


	//----- nvinfo : EIATTR_ANNOTATIONS
	.align		4
        /*0034*/ 	.byte	0x04, 0x55
        /*0036*/ 	.short	(.L_416 - .L_415)


	//   ....[0]....
.L_415:
        /* <DEDUP_REMOVED lines=34> */


	//----- nvinfo : EIATTR_MERCURY_ISA_VERSION
	.align		4
.L_416:
        /*0240*/ 	.byte	0x03, 0x5f
        /*0242*/ 	.short	0x0000


	//----- nvinfo : EIATTR_COOP_GROUP_MASK_REGIDS
	.align		4
        /*0244*/ 	.byte	0x04, 0x29
        /*0246*/ 	.short	(.L_418 - .L_417)


	//   ....[0]....
.L_417:
        /*0248*/ 	.word	0xffffffff


	//   ....[1]....
        /*024c*/ 	.word	0xffffffff


	//   ....[2]....
        /*0250*/ 	.word	0xffffffff


	//   ....[3]....
        /*0254*/ 	.word	0xffffffff


	//   ....[4]....
        /*0258*/ 	.word	0xffffffff


	//   ....[5]....
        /*025c*/ 	.word	0xffffffff


	//   ....[6]....
        /*0260*/ 	.word	0xffffffff


	//   ....[7]....
        /*0264*/ 	.word	0xffffffff


	//   ....[8]....
        /*0268*/ 	.word	0xffffffff


	//   ....[9]....
        /*026c*/ 	.word	0xffffffff


	//   ....[10]....
        /*0270*/ 	.word	0xffffffff


	//   ....[11]....
        /*0274*/ 	.word	0xffffffff


	//   ....[12]....
        /*0278*/ 	.word	0xffffffff


	//   ....[13]....
        /*027c*/ 	.word	0xffffffff


	//   ....[14]....
        /*0280*/ 	.word	0xffffffff


	//   ....[15]....
        /*0284*/ 	.word	0xffffffff


	//   ....[16]....
        /*0288*/ 	.word	0xffffffff


	//   ....[17]....
        /*028c*/ 	.word	0xffffffff


	//   ....[18]....
        /*0290*/ 	.word	0xffffffff


	//   ....[19]....
        /*0294*/ 	.word	0xffffffff


	//   ....[20]....
        /*0298*/ 	.word	0xffffffff


	//   ....[21]....
        /*029c*/ 	.word	0xffffffff


	//   ....[22]....
        /*02a0*/ 	.word	0xffffffff


	//   ....[23]....
        /*02a4*/ 	.word	0xffffffff


	//   ....[24]....
        /*02a8*/ 	.word	0xffffffff


	//   ....[25]....
        /*02ac*/ 	.word	0xffffffff


	//   ....[26]....
        /*02b0*/ 	.word	0xffffffff


	//   ....[27]....
        /*02b4*/ 	.word	0xffffffff


	//   ....[28]....
        /*02b8*/ 	.word	0xffffffff


	//   ....[29]....
        /*02bc*/ 	.word	0xffffffff


	//   ....[30]....
        /*02c0*/ 	.word	0xffffffff


	//   ....[31]....
        /*02c4*/ 	.word	0xffffffff


	//   ....[32]....
        /*02c8*/ 	.word	0xffffffff


	//   ....[33]....
        /*02cc*/ 	.word	0xffffffff


	//   ....[34]....
        /*02d0*/ 	.word	0xffffffff


	//   ....[35]....
        /*02d4*/ 	.word	0xffffffff


	//   ....[36]....
        /*02d8*/ 	.word	0xffffffff


	//   ....[37]....
        /*02dc*/ 	.word	0xffffffff


	//   ....[38]....
        /*02e0*/ 	.word	0xffffffff


	//   ....[39]....
        /*02e4*/ 	.word	0xffffffff


	//----- nvinfo : EIATTR_COOP_GROUP_INSTR_OFFSETS
	.align		4
.L_418:
        /*02e8*/ 	.byte	0x04, 0x28
        /*02ea*/ 	.short	(.L_420 - .L_419)


	//   ....[0]....
.L_419:
        /*02ec*/ 	.word	0x00004700


	//   ....[1]....
        /*02f0*/ 	.word	0x00004800


	//   ....[2]....
        /*02f4*/ 	.word	0x00004830


	//   ....[3]....
        /*02f8*/ 	.word	0x000048f0


	//   ....[4]....
        /*02fc*/ 	.word	0x00004920


	//   ....[5]....
        /*0300*/ 	.word	0x000049f0


	//   ....[6]....
        /*0304*/ 	.word	0x00004a30


	//   ....[7]....
        /*0308*/ 	.word	0x00004b00


	//   ....[8]....
        /*030c*/ 	.word	0x000084e0


	//   ....[9]....
        /*0310*/ 	.word	0x000085c0


	//   ....[10]....
        /*0314*/ 	.word	0x000085f0


	//   ....[11]....
        /*0318*/ 	.word	0x000086d0


	//   ....[12]....
        /*031c*/ 	.word	0x00008730


	//   ....[13]....
        /*0320*/ 	.word	0x000087c0


	//   ....[14]....
        /*0324*/ 	.word	0x00008810


	//   ....[15]....
        /*0328*/ 	.word	0x00008910


	//   ....[16]....
        /*032c*/ 	.word	0x0000ce10


	//   ....[17]....
        /*0330*/ 	.word	0x0000cef0


	//   ....[18]....
        /*0334*/ 	.word	0x0000cf20


	//   ....[19]....
        /*0338*/ 	.word	0x0000cff0


	//   ....[20]....
        /*033c*/ 	.word	0x0000d0a0


	//   ....[21]....
        /*0340*/ 	.word	0x0000d140


	//   ....[22]....
        /*0344*/ 	.word	0x0000d1e0


	//   ....[23]....
        /*0348*/ 	.word	0x0000d220


	//   ....[24]....
        /*034c*/ 	.word	0x00010e10


	//   ....[25]....
        /*0350*/ 	.word	0x00010f90


	//   ....[26]....
        /*0354*/ 	.word	0x00010fd0


	//   ....[27]....
        /*0358*/ 	.word	0x00010ff0


	//   ....[28]....
        /*035c*/ 	.word	0x00011010


	//   ....[29]....
        /*0360*/ 	.word	0x00011040


	//   ....[30]....
        /*0364*/ 	.word	0x00011080


	//   ....[31]....
        /*0368*/ 	.word	0x000110b0


	//   ....[32]....
        /*036c*/ 	.word	0x000133c0


	//   ....[33]....
        /*0370*/ 	.word	0x000133d0


	//   ....[34]....
        /*0374*/ 	.word	0x000133e0


	//   ....[35]....
        /*0378*/ 	.word	0x000133f0


	//   ....[36]....
        /*037c*/ 	.word	0x00013420


	//   ....[37]....
        /*0380*/ 	.word	0x00013440


	//   ....[38]....
        /*0384*/ 	.word	0x00013480


	//   ....[39]....
        /*0388*/ 	.word	0x000134c0


	//----- nvinfo : EIATTR_EXIT_INSTR_OFFSETS
	.align		4
.L_420:
        /*038c*/ 	.byte	0x04, 0x1c
        /*038e*/ 	.short	(.L_422 - .L_421)


	//   ....[0]....
.L_421:
        /*0390*/ 	.word	0x000004d0


	//   ....[1]....
        /*0394*/ 	.word	0x00014cf0


	//   ....[2]....
        /*0398*/ 	.word	0x00014df0


	//   ....[3]....
        /*039c*/ 	.word	0x00014e10


	//   ....[4]....
        /*03a0*/ 	.word	0x00015890


	//   ....[5]....
        /*03a4*/ 	.word	0x00015910


	//----- nvinfo : EIATTR_CTAIDZ_USED
	.align		4
.L_422:
        /*03a8*/ 	.byte	0x01, 0x04
	.zero		2


	//----- nvinfo : EIATTR_CRS_STACK_SIZE
	.align		4
        /*03ac*/ 	.byte	0x04, 0x1e
        /*03ae*/ 	.short	(.L_424 - .L_423)
.L_423:
        /*03b0*/ 	.word	0x00000000
.L_424:


//--------------------- .nv.info._ZN5flash16flash_fwd_kernelI23Flash_fwd_kernel_traitsILi96ELi128ELi64ELi4ELb0ELb0EN7cutlass6half_tE19Flash_kernel_traitsILi96ELi128ELi64ELi4ES3_EELb1ELb1ELb0ELb1ELb0ELb0ELb0ELb1EEEvNS_16Flash_fwd_paramsE --------------------------
	.section	.nv.info._ZN5flash16flash_fwd_kernelI23Flash_fwd_kernel_traitsILi96ELi128ELi64ELi4ELb0ELb0EN7cutlass6half_tE19Flash_kernel_traitsILi96ELi128ELi64ELi4ES3_EELb1ELb1ELb0ELb1ELb0ELb0ELb0ELb1EEEvNS_16Flash_fwd_paramsE,"",@"SHT_CUDA_INFO"
	.sectionflags	@""
	.align	4


	//----- nvinfo : EIATTR_CUDA_API_VERSION
	.align		4
        /*0000*/ 	.byte	0x04, 0x37
        /*0002*/ 	.short	(.L_426 - .L_425)
.L_425:
        /*0004*/ 	.word	0x00000082


	//----- nvinfo : EIATTR_SW2861232_WAR
	.align		4
.L_426:
        /*0008*/ 	.byte	0x01, 0x35
	.zero		2


	//----- nvinfo : EIATTR_PARAM_CBANK
	.align		4
        /*000c*/ 	.byte	0x04, 0x0a
        /*000e*/ 	.short	(.L_428 - .L_427)
	.align		4
.L_427:
        /*0010*/ 	.word	index@(.nv.constant0._ZN5flash16flash_fwd_kernelI23Flash_fwd_kernel_traitsILi96ELi128ELi64ELi4ELb0ELb0EN7cutlass6half_tE19Flash_kernel_traitsILi96ELi128ELi64ELi4ES3_EELb1ELb1ELb0ELb1ELb0ELb0ELb0ELb1EEEvNS_16Flash_fwd_paramsE)
        /*0014*/ 	.short	0x0160
        /*0016*/ 	.short	0x01d0


	//----- nvinfo : EIATTR_CBANK_PARAM_SIZE
	.align		4
.L_428:
        /*0018*/ 	.byte	0x03, 0x19
        /*001a*/ 	.short	0x01d0


	//----- nvinfo : EIATTR_KPARAM_INFO
	.align		4
        /*001c*/ 	.byte	0x04, 0x17
        /*001e*/ 	.short	(.L_430 - .L_429)
.L_429:
        /*0020*/ 	.word	0x00000000
        /*0024*/ 	.short	0x0000
        /*0026*/ 	.short	0x0000
        /*0028*/ 	.byte	0x00, 0xf0, 0x41, 0x07


	//----- nvinfo : EIATTR_MAXREG_COUNT
	.align		4
.L_430:
        /*002c*/ 	.byte	0x03, 0x1b
        /*002e*/ 	.short	0x00ff


	//----- nvinfo : EIATTR_NUM_BARRIERS
	.align		4
        /*0030*/ 	.byte	0x02, 0x4c
        /*0032*/ 	.byte	0x01
	.zero		1


	//----- nvinfo : EIATTR_ANNOTATIONS
	.align		4
        /*0034*/ 	.byte	0x04, 0x55
        /*0036*/ 	.short	(.L_432 - .L_431)


	//   ....[0]....
.L_431:
        /* <DEDUP_REMOVED lines=232> */


	//----- nvinfo : EIATTR_MERCURY_ISA_VERSION
	.align		4
.L_432:
        /*0ea0*/ 	.byte	0x03, 0x5f
        /*0ea2*/ 	.short	0x0000


	//----- nvinfo : EIATTR_COOP_GROUP_MASK_REGIDS
	.align		4
        /*0ea4*/ 	.byte	0x04, 0x29
        /*0ea6*/ 	.short	(.L_434 - .L_433)


	//   ....[0]....
.L_433:
        /*0ea8*/ 	.word	0xffffffff


	//   ....[1]....
        /*0eac*/ 	.word	0xffffffff


	//   ....[2]....
        /*0eb0*/ 	.word	0xffffffff


	//   ....[3]....
        /*0eb4*/ 	.word	0xffffffff


	//   ....[4]....
        /*0eb8*/ 	.word	0xffffffff


	//   ....[5]....
        /*0ebc*/ 	.word	0xffffffff


	//   ....[6]....
        /*0ec0*/ 	.word	0xffffffff


	//   ....[7]....
        /*0ec4*/ 	.word	0xffffffff


	//   ....[8]....
        /*0ec8*/ 	.word	0xffffffff


	//   ....[9]....
        /*0ecc*/ 	.word	0xffffffff


	//   ....[10]....
        /*0ed0*/ 	.word	0xffffffff


	//   ....[11]....
        /*0ed4*/ 	.word	0xffffffff


	//   ....[12]....
        /*0ed8*/ 	.word	0xffffffff


	//   ....[13]....
        /*0edc*/ 	.word	0xffffffff


	//   ....[14]....
        /*0ee0*/ 	.word	0xffffffff


	//   ....[15]....
        /*0ee4*/ 	.word	0xffffffff


	//   ....[16]....
        /*0ee8*/ 	.word	0xffffffff


	//   ....[17]....
        /*0eec*/ 	.word	0xffffffff


	//   ....[18]....
        /*0ef0*/ 	.word	0xffffffff


	//   ....[19]....
        /*0ef4*/ 	.word	0xffffffff


	//   ....[20]....
        /*0ef8*/ 	.word	0xffffffff


	//   ....[21]....
        /*0efc*/ 	.word	0xffffffff


	//   ....[22]....
        /*0f00*/ 	.word	0xffffffff


	//   ....[23]....
        /*0f04*/ 	.word	0xffffffff


	//   ....[24]....
        /*0f08*/ 	.word	0xffffffff


	//   ....[25]....
        /*0f0c*/ 	.word	0xffffffff


	//   ....[26]....
        /*0f10*/ 	.word	0xffffffff


	//   ....[27]....
        /*0f14*/ 	.word	0xffffffff


	//   ....[28]....
        /*0f18*/ 	.word	0xffffffff


	//   ....[29]....
        /*0f1c*/ 	.word	0xffffffff


	//   ....[30]....
        /*0f20*/ 	.word	0xffffffff


	//   ....[31]....
        /*0f24*/ 	.word	0xffffffff


	//   ....[32]....
        /*0f28*/ 	.word	0xffffffff


	//   ....[33]....
        /*0f2c*/ 	.word	0xffffffff


	//   ....[34]....
        /*0f30*/ 	.word	0xffffffff


	//   ....[35]....
        /*0f34*/ 	.word	0xffffffff


	//   ....[36]....
        /*0f38*/ 	.word	0xffffffff


	//   ....[37]....
        /*0f3c*/ 	.word	0xffffffff


	//   ....[38]....
        /*0f40*/ 	.word	0xffffffff


	//   ....[39]....
        /*0f44*/ 	.word	0xffffffff


	//   ....[40]....
        /*0f48*/ 	.word	0xffffffff


	//   ....[41]....
        /*0f4c*/ 	.word	0xffffffff


	//   ....[42]....
        /*0f50*/ 	.word	0xffffffff


	//   ....[43]....
        /*0f54*/ 	.word	0xffffffff


	//   ....[44]....
        /*0f58*/ 	.word	0xffffffff


	//   ....[45]....
        /*0f5c*/ 	.word	0xffffffff


	//   ....[46]....
        /*0f60*/ 	.word	0xffffffff


	//   ....[47]....
        /*0f64*/ 	.word	0xffffffff


	//----- nvinfo : EIATTR_COOP_GROUP_INSTR_OFFSETS
	.align		4
.L_434:
        /*0f68*/ 	.byte	0x04, 0x28
        /*0f6a*/ 	.short	(.L_436 - .L_435)


	//   ....[0]....
.L_435:
        /*0f6c*/ 	.word	0x00004ee0


	//   ....[1]....
        /*0f70*/ 	.word	0x00005000


	//   ....[2]....
        /*0f74*/ 	.word	0x00005070


	//   ....[3]....
        /*0f78*/ 	.word	0x00005180


	//   ....[4]....
        /*0f7c*/ 	.word	0x00005d20


	//   ....[5]....
        /*0f80*/ 	.word	0x00005d60


	//   ....[6]....
        /*0f84*/ 	.word	0x00005e90


	//   ....[7]....
        /*0f88*/ 	.word	0x00005ed0


	//   ....[8]....
        /*0f8c*/ 	.word	0x0000c0d0


	//   ....[9]....
        /*0f90*/ 	.word	0x0000c140


	//   ....[10]....
        /*0f94*/ 	.word	0x0000c360


	//   ....[11]....
        /*0f98*/ 	.word	0x0000c380


	//   ....[12]....
        /*0f9c*/ 	.word	0x0000ca80


	//   ....[13]....
        /*0fa0*/ 	.word	0x0000caa0


	//   ....[14]....
        /*0fa4*/ 	.word	0x0000ce40


	//   ....[15]....
        /*0fa8*/ 	.word	0x0000ce60


	//   ....[16]....
        /*0fac*/ 	.word	0x00014840


	//   ....[17]....
        /*0fb0*/ 	.word	0x00014860


	//   ....[18]....
        /*0fb4*/ 	.word	0x00014ee0


	//   ....[19]....
        /*0fb8*/ 	.word	0x00014f00


	//   ....[20]....
        /*0fbc*/ 	.word	0x00015480


	//   ....[21]....
        /*0fc0*/ 	.word	0x000154a0


	//   ....[22]....
        /*0fc4*/ 	.word	0x000157a0


	//   ....[23]....
        /*0fc8*/ 	.word	0x000157c0


	//   ....[24]....
        /*0fcc*/ 	.word	0x0001ce00


	//   ....[25]....
        /*0fd0*/ 	.word	0x0001cf00


	//   ....[26]....
        /*0fd4*/ 	.word	0x0001cf40


	//   ....[27]....
        /*0fd8*/ 	.word	0x0001cf50


	//   ....[28]....
        /*0fdc*/ 	.word	0x0001cf70


	//   ....[29]....
        /*0fe0*/ 	.word	0x0001cfa0


	//   ....[30]....
        /*0fe4*/ 	.word	0x0001cfe0


	//   ....[31]....
        /*0fe8*/ 	.word	0x0001d010


	//   ....[32]....
        /*0fec*/ 	.word	0x00022bd0


	//   ....[33]....
        /*0ff0*/ 	.word	0x00022c40


	//   ....[34]....
        /*0ff4*/ 	.word	0x00022c60


	//   ....[35]....
        /*0ff8*/ 	.word	0x00022c70


	//   ....[36]....
        /*0ffc*/ 	.word	0x00022c80


	//   ....[37]....
        /*1000*/ 	.word	0x00022cb0


	//   ....[38]....
        /*1004*/ 	.word	0x00022cd0


	//   ....[39]....
        /*1008*/ 	.word	0x00022ce0


	//   ....[40]....
        /*100c*/ 	.word	0x00025a70


	//   ....[41]....
        /*1010*/ 	.word	0x00025ad0


	//   ....[42]....
        /*1014*/ 	.word	0x00025b20


	//   ....[43]....
        /*1018*/ 	.word	0x00025b70


	//   ....[44]....
        /*101c*/ 	.word	0x00025bc0


	//   ....[45]....
        /*1020*/ 	.word	0x00025c20


	//   ....[46]....
        /*1024*/ 	.word	0x00025c70


	//   ....[47]....
        /*1028*/ 	.word	0x00025cd0


	//----- nvinfo : EIATTR_EXIT_INSTR_OFFSETS
	.align		4
.L_436:
        /*102c*/ 	.byte	0x04, 0x1c
        /*102e*/ 	.short	(.L_438 - .L_437)


	//   ....[0]....
.L_437:
        /*1030*/ 	.word	0x00000080


	//----- nvinfo : EIATTR_CTAIDZ_USED
	.align		4
.L_438:
        /*1034*/ 	.byte	0x01, 0x04
	.zero		2


	//----- nvinfo : EIATTR_CRS_STACK_SIZE
	.align		4
        /*1038*/ 	.byte	0x04, 0x1e
        /*103a*/ 	.short	(.L_440 - .L_439)
.L_439:
        /*103c*/ 	.word	0x00000000
.L_440:


//--------------------- .nv.info._ZN5flash16flash_fwd_kernelI23Flash_fwd_kernel_traitsILi96ELi128ELi64ELi4ELb0ELb0EN7cutlass6half_tE19Flash_kernel_traitsILi96ELi128ELi64ELi4ES3_EELb0ELb1ELb0ELb1ELb0ELb0ELb1ELb0EEEvNS_16Flash_fwd_paramsE --------------------------
	.section	.nv.info._ZN5flash16flash_fwd_kernelI23Flash_fwd_kernel_traitsILi96ELi128ELi64ELi4ELb0ELb0EN7cutlass6half_tE19Flash_kernel_traitsILi96ELi128ELi64ELi4ES3_EELb0ELb1ELb0ELb1ELb0ELb0ELb1ELb0EEEvNS_16Flash_fwd_paramsE,"",@"SHT_CUDA_INFO"
	.sectionflags	@""
	.align	4


	//----- nvinfo : EIATTR_CUDA_API_VERSION
	.align		4
        /*0000*/ 	.byte	0x04, 0x37
        /*0002*/ 	.short	(.L_442 - .L_441)
.L_441:
        /*0004*/ 	.word	0x00000082


	//----- nvinfo : EIATTR_SW2861232_WAR
	.align		4
.L_442:
        /*0008*/ 	.byte	0x01, 0x35
	.zero		2


	//----- nvinfo : EIATTR_PARAM_CBANK
	.align		4
        /*000c*/ 	.byte	0x04, 0x0a
        /*000e*/ 	.short	(.L_444 - .L_443)
	.align		4
.L_443:
        /*0010*/ 	.word	index@(.nv.constant0._ZN5flash16flash_fwd_kernelI23Flash_fwd_kernel_traitsILi96ELi128ELi64ELi4ELb0ELb0EN7cutlass6half_tE19Flash_kernel_traitsILi96ELi128ELi64ELi4ES3_EELb0ELb1ELb0ELb1ELb0ELb0ELb1ELb0EEEvNS_16Flash_fwd_paramsE)
        /*0014*/ 	.short	0x0160
        /*0016*/ 	.short	0x01d0


	//----- nvinfo : EIATTR_CBANK_PARAM_SIZE
	.align		4
.L_444:
        /*0018*/ 	.byte	0x03, 0x19
        /*001a*/ 	.short	0x01d0


	//----- nvinfo : EIATTR_KPARAM_INFO
	.align		4
        /*001c*/ 	.byte	0x04, 0x17
        /*001e*/ 	.short	(.L_446 - .L_445)
.L_445:
        /*0020*/ 	.word	0x00000000
        /*0024*/ 	.short	0x0000
        /*0026*/ 	.short	0x0000
        /*0028*/ 	.byte	0x00, 0xf0, 0x41, 0x07


	//----- nvinfo : EIATTR_MAXREG_COUNT
	.align		4
.L_446:
        /*002c*/ 	.byte	0x03, 0x1b
        /*002e*/ 	.short	0x00ff


	//----- nvinfo : EIATTR_NUM_BARRIERS
	.align		4
        /*0030*/ 	.byte	0x02, 0x4c
        /*0032*/ 	.byte	0x01
	.zero		1


	//----- nvinfo : EIATTR_ANNOTATIONS
	.align		4
        /*0034*/ 	.byte	0x04, 0x55
        /*0036*/ 	.short	(.L_448 - .L_447)


	//   ....[0]....
.L_447:
        /* <DEDUP_REMOVED lines=33> */


	//----- nvinfo : EIATTR_MERCURY_ISA_VERSION
	.align		4
.L_448:
        /*0238*/ 	.byte	0x03, 0x5f
        /*023a*/ 	.short	0x0000


	//----- nvinfo : EIATTR_COOP_GROUP_MASK_REGIDS
	.align		4
        /*023c*/ 	.byte	0x04, 0x29
        /*023e*/ 	.short	(.L_450 - .L_449)


	//   ....[0]....
.L_449:
        /*0240*/ 	.word	0xffffffff


	//   ....[1]....
        /*0244*/ 	.word	0xffffffff


	//   ....[2]....
        /*0248*/ 	.word	0xffffffff


	//   ....[3]....
        /*024c*/ 	.word	0xffffffff


	//   ....[4]....
        /*0250*/ 	.word	0xffffffff


	//   ....[5]....
        /*0254*/ 	.word	0xffffffff


	//   ....[6]....
        /*0258*/ 	.word	0xffffffff


	//   ....[7]....
        /*025c*/ 	.word	0xffffffff


	//   ....[8]....
        /*0260*/ 	.word	0xffffffff


	//   ....[9]....
        /*0264*/ 	.word	0xffffffff


	//   ....[10]....
        /*0268*/ 	.word	0xffffffff


	//   ....[11]....
        /*026c*/ 	.word	0xffffffff


	//   ....[12]....
        /*0270*/ 	.word	0xffffffff


	//   ....[13]....
        /*0274*/ 	.word	0xffffffff


	//   ....[14]....
        /*0278*/ 	.word	0xffffffff


	//   ....[15]....
        /*027c*/ 	.word	0xffffffff


	//   ....[16]....
        /*0280*/ 	.word	0xffffffff


	//   ....[17]....
        /*0284*/ 	.word	0xffffffff


	//   ....[18]....
        /*0288*/ 	.word	0xffffffff


	//   ....[19]....
        /*028c*/ 	.word	0xffffffff


	//   ....[20]....
        /*0290*/ 	.word	0xffffffff


	//   ....[21]....
        /*0294*/ 	.word	0xffffffff


	//   ....[22]....
        /*0298*/ 	.word	0xffffffff


	//   ....[23]....
        /*029c*/ 	.word	0xffffffff


	//   ....[24]....
        /*02a0*/ 	.word	0xffffffff


	//   ....[25]....
        /*02a4*/ 	.word	0xffffffff


	//   ....[26]....
        /*02a8*/ 	.word	0xffffffff


	//   ....[27]....
        /*02ac*/ 	.word	0xffffffff


	//   ....[28]....
        /*02b0*/ 	.word	0xffffffff


	//   ....[29]....
        /*02b4*/ 	.word	0xffffffff


	//   ....[30]....
        /*02b8*/ 	.word	0xffffffff


	//   ....[31]....
        /*02bc*/ 	.word	0xffffffff


	//   ....[32]....
        /*02c0*/ 	.word	0xffffffff


	//   ....[33]....
        /*02c4*/ 	.word	0xffffffff


	//   ....[34]....
        /*02c8*/ 	.word	0xffffffff


	//   ....[35]....
        /*02cc*/ 	.word	0xffffffff


	//   ....[36]....
        /*02d0*/ 	.word	0xffffffff


	//   ....[37]....
        /*02d4*/ 	.word	0xffffffff


	//   ....[38]....
        /*02d8*/ 	.word	0xffffffff


	//   ....[39]....
        /*02dc*/ 	.word	0xffffffff


	//----- nvinfo : EIATTR_COOP_GROUP_INSTR_OFFSETS
	.align		4
.L_450:
        /*02e0*/ 	.byte	0x04, 0x28
        /*02e2*/ 	.short	(.L_452 - .L_451)


	//   ....[0]....
.L_451:
        /*02e4*/ 	.word	0x00004d60


	//   ....[1]....
        /*02e8*/ 	.word	0x00004e60


	//   ....[2]....
        /*02ec*/ 	.word	0x00004e90


	//   ....[3]....
        /*02f0*/ 	.word	0x00004f50


	//   ....[4]....
        /*02f4*/ 	.word	0x00004f80


	//   ....[5]....
        /*02f8*/ 	.word	0x00005040


	//   ....[6]....
        /*02fc*/ 	.word	0x00005090


	//   ....[7]....
        /*0300*/ 	.word	0x00005110


	//   ....[8]....
        /*0304*/ 	.word	0x00009160


	//   ....[9]....
        /*0308*/ 	.word	0x00009250


	//   ....[10]....
        /*030c*/ 	.word	0x00009280


	//   ....[11]....
        /*0310*/ 	.word	0x00009380


	//   ....[12]....
        /*0314*/ 	.word	0x00009430


	//   ....[13]....
        /*0318*/ 	.word	0x00009490


	//   ....[14]....
        /*031c*/ 	.word	0x00009540


	//   ....[15]....
        /*0320*/ 	.word	0x000095a0


	//   ....[16]....
        /*0324*/ 	.word	0x0000e200


	//   ....[17]....
        /*0328*/ 	.word	0x0000e2e0


	//   ....[18]....
        /*032c*/ 	.word	0x0000e310


	//   ....[19]....
        /*0330*/ 	.word	0x0000e3e0


	//   ....[20]....
        /*0334*/ 	.word	0x0000e490


	//   ....[21]....
        /*0338*/ 	.word	0x0000e4e0


	//   ....[22]....
        /*033c*/ 	.word	0x0000e5c0


	//   ....[23]....
        /*0340*/ 	.word	0x0000e630


	//   ....[24]....
        /*0344*/ 	.word	0x00012890


	//   ....[25]....
        /*0348*/ 	.word	0x00012930


	//   ....[26]....
        /*034c*/ 	.word	0x000129a0


	//   ....[27]....
        /*0350*/ 	.word	0x000129d0


	//   ....[28]....
        /*0354*/ 	.word	0x000129f0


	//   ....[29]....
        /*0358*/ 	.word	0x00012a10


	//   ....[30]....
        /*035c*/ 	.word	0x00012a60


	//   ....[31]....
        /*0360*/ 	.word	0x00012a90


	//   ....[32]....
        /*0364*/ 	.word	0x00014d50


	//   ....[33]....
        /*0368*/ 	.word	0x00014d60


	//   ....[34]....
        /*036c*/ 	.word	0x00014d70


	//   ....[35]....
        /*0370*/ 	.word	0x00014d80


	//   ....[36]....
        /*0374*/ 	.word	0x00014da0


	//   ....[37]....
        /*0378*/ 	.word	0x00014de0


	//   ....[38]....
        /*037c*/ 	.word	0x00014df0


	//   ....[39]....
        /*0380*/ 	.word	0x00014e50


	//----- nvinfo : EIATTR_EXIT_INSTR_OFFSETS
	.align		4
.L_452:
        /*0384*/ 	.byte	0x04, 0x1c
        /*0386*/ 	.short	(.L_454 - .L_453)


	//   ....[0]....
.L_453:
        /*0388*/ 	.word	0x000004d0


	//   ....[1]....
        /*038c*/ 	.word	0x00016690


	//   ....[2]....
        /*0390*/ 	.word	0x00016790


	//   ....[3]....
        /*0394*/ 	.word	0x000167b0


	//   ....[4]....
        /*0398*/ 	.word	0x00017220


	//   ....[5]....
        /*039c*/ 	.word	0x000172a0


	//----- nvinfo : EIATTR_CTAIDZ_USED
	.align		4
.L_454:
        /*03a0*/ 	.byte	0x01, 0x04
	.zero		2


	//----- nvinfo : EIATTR_CRS_STACK_SIZE
	.align		4
        /*03a4*/ 	.byte	0x04, 0x1e
        /*03a6*/ 	.short	(.L_456 - .L_455)
.L_455:
        /*03a8*/ 	.word	0x00000000
.L_456:


//--------------------- .nv.info._ZN5flash16flash_fwd_kernelI23Flash_fwd_kernel_traitsILi96ELi64ELi64ELi4ELb0ELb0EN7cutlass6half_tE19Flash_kernel_traitsILi96ELi64ELi64ELi4ES3_EELb1ELb1ELb0ELb0ELb0ELb0ELb0ELb0EEEvNS_16Flash_fwd_paramsE --------------------------
	.section	.nv.info._ZN5flash16flash_fwd_kernelI23Flash_fwd_kernel_traitsILi96ELi64ELi64ELi4ELb0ELb0EN7cutlass6half_tE19Flash_kernel_traitsILi96ELi64ELi64ELi4ES3_EELb1ELb1ELb0ELb0ELb0ELb0ELb0ELb0EEEvNS_16Flash_fwd_paramsE,"",@"SHT_CUDA_INFO"
	.sectionflags	@""
	.align	4


	//----- nvinfo : EIATTR_CUDA_API_VERSION
	.align		4
        /*0000*/ 	.byte	0x04, 0x37
        /*0002*/ 	.short	(.L_458 - .L_457)
.L_457:
        /*0004*/ 	.word	0x00000082


	//----- nvinfo : EIATTR_SW2861232_WAR
	.align		4
.L_458:
        /*0008*/ 	.byte	0x01, 0x35
	.zero		2


	//----- nvinfo : EIATTR_PARAM_CBANK
	.align		4
        /*000c*/ 	.byte	0x04, 0x0a
        /*000e*/ 	.short	(.L_460 - .L_459)
	.align		4
.L_459:
        /*0010*/ 	.word	index@(.nv.constant0._ZN5flash16flash_fwd_kernelI23Flash_fwd_kernel_traitsILi96ELi64ELi64ELi4ELb0ELb0EN7cutlass6half_tE19Flash_kernel_traitsILi96ELi64ELi64ELi4ES3_EELb1ELb1ELb0ELb0ELb0ELb0ELb0ELb0EEEvNS_16Flash_fwd_paramsE)
        /*0014*/ 	.short	0x0160
        /*0016*/ 	.short	0x01d0


	//----- nvinfo : EIATTR_CBANK_PARAM_SIZE
	.align		4
.L_460:
        /*0018*/ 	.byte	0x03, 0x19
        /*001a*/ 	.short	0x01d0


	//----- nvinfo : EIATTR_KPARAM_INFO
	.align		4
        /*001c*/ 	.byte	0x04, 0x17
        /*001e*/ 	.short	(.L_462 - .L_461)
.L_461:
        /*0020*/ 	.word	0x00000000
        /*0024*/ 	.short	0x0000
        /*0026*/ 	.short	0x0000
        /*0028*/ 	.byte	0x00, 0xf0, 0x41, 0x07


	//----- nvinfo : EIATTR_MAXREG_COUNT
	.align		4
.L_462:
        /*002c*/ 	.byte	0x03, 0x1b
        /*002e*/ 	.short	0x00ff


	//----- nvinfo : EIATTR_NUM_BARRIERS
	.align		4
        /*0030*/ 	.byte	0x02, 0x4c
        /*0032*/ 	.byte	0x01
	.zero		1


	//----- nvinfo : EIATTR_MERCURY_ISA_VERSION
	.align		4
        /*0034*/ 	.byte	0x03, 0x5f
        /*0036*/ 	.short	0x0000


	//----- nvinfo : EIATTR_COOP_GROUP_MASK_REGIDS
	.align		4
        /*0038*/ 	.byte	0x04, 0x29
        /*003a*/ 	.short	(.L_464 - .L_463)


	//   ....[0]....
.L_463:
        /*003c*/ 	.word	0xffffffff


	//   ....[1]....
        /*0040*/ 	.word	0xffffffff


	//   ....[2]....
        /*0044*/ 	.word	0xffffffff


	//   ....[3]....
        /*0048*/ 	.word	0xffffffff


	//   ....[4]....
        /*004c*/ 	.word	0xffffffff


	//   ....[5]....
        /*0050*/ 	.word	0xffffffff


	//   ....[6]....
        /*0054*/ 	.word	0xffffffff


	//   ....[7]....
        /*0058*/ 	.word	0xffffffff


	//   ....[8]....
        /*005c*/ 	.word	0xffffffff


	//   ....[9]....
        /*0060*/ 	.word	0xffffffff


	//   ....[10]....
        /*0064*/ 	.word	0xffffffff


	//   ....[11]....
        /*0068*/ 	.word	0xffffffff


	//   ....[12]....
        /*006c*/ 	.word	0xffffffff


	//   ....[13]....
        /*0070*/ 	.word	0xffffffff


	//   ....[14]....
        /*0074*/ 	.word	0xffffffff


	//   ....[15]....
        /*0078*/ 	.word	0xffffffff


	//----- nvinfo : EIATTR_COOP_GROUP_INSTR_OFFSETS
	.align		4
.L_464:
        /*007c*/ 	.byte	0x04, 0x28
        /*007e*/ 	.short	(.L_466 - .L_465)


	//   ....[0]....
.L_465:
        /*0080*/ 	.word	0x00003000


	//   ....[1]....
        /*0084*/ 	.word	0x00003090


	//   ....[2]....
        /*0088*/ 	.word	0x000030f0


	//   ....[3]....
        /*008c*/ 	.word	0x000031f0


	//   ....[4]....
        /*0090*/ 	.word	0x000059b0


	//   ....[5]....
        /*0094*/ 	.word	0x000059c0


	//   ....[6]....
        /*0098*/ 	.word	0x000059f0


	//   ....[7]....
        /*009c*/ 	.word	0x00005a00


	//   ....[8]....
        /*00a0*/ 	.word	0x00008280


	//   ....[9]....
        /*00a4*/ 	.word	0x000082a0


	//   ....[10]....
        /*00a8*/ 	.word	0x000082d0


	//   ....[11]....
        /*00ac*/ 	.word	0x000082e0


	//   ....[12]....
        /*00b0*/ 	.word	0x00009b50


	//   ....[13]....
        /*00b4*/ 	.word	0x00009b90


	//   ....[14]....
        /*00b8*/ 	.word	0x00009bf0


	//   ....[15]....
        /*00bc*/ 	.word	0x00009c00


	//----- nvinfo : EIATTR_EXIT_INSTR_OFFSETS
	.align		4
.L_466:
        /*00c0*/ 	.byte	0x04, 0x1c
        /*00c2*/ 	.short	(.L_468 - .L_467)


	//   ....[0]....
.L_467:
        /*00c4*/ 	.word	0x000004d0


	//   ....[1]....
        /*00c8*/ 	.word	0x0000ab40


	//   ....[2]....
        /*00cc*/ 	.word	0x0000ac30


	//   ....[3]....
        /*00d0*/ 	.word	0x0000ac50


	//   ....[4]....
        /*00d4*/ 	.word	0x0000b2b0


	//   ....[5]....
        /*00d8*/ 	.word	0x0000b330


	//----- nvinfo : EIATTR_CTAIDZ_USED
	.align		4
.L_468:
        /*00dc*/ 	.byte	0x01, 0x04
	.zero		2


	//----- nvinfo : EIATTR_CRS_STACK_SIZE
	.align		4
        /*00e0*/ 	.byte	0x04, 0x1e
        /*00e2*/ 	.short	(.L_470 - .L_469)
.L_469:
        /*00e4*/ 	.word	0x00000000
.L_470:


//--------------------- .nv.info._ZN5flash16flash_fwd_kernelI23Flash_fwd_kernel_traitsILi96ELi64ELi64ELi4ELb0ELb0EN7cutlass6half_tE19Flash_kernel_traitsILi96ELi64ELi64ELi4ES3_EELb1ELb1ELb0ELb0ELb1ELb1ELb0ELb0EEEvNS_16Flash_fwd_paramsE --------------------------
	.section	.nv.info._ZN5flash16flash_fwd_kernelI23Flash_fwd_kernel_traitsILi96ELi64ELi64ELi4ELb0ELb0EN7cutlass6half_tE19Flash_kernel_traitsILi96ELi64ELi64ELi4ES3_EELb1ELb1ELb0ELb0ELb1ELb1ELb0ELb0EEEvNS_16Flash_fwd_paramsE,"",@"SHT_CUDA_INFO"
	.sectionflags	@""
	.align	4


	//----- nvinfo : EIATTR_CUDA_API_VERSION
	.align		4
        /*0000*/ 	.byte	0x04, 0x37
        /*0002*/ 	.short	(.L_472 - .L_471)
.L_471:
        /*0004*/ 	.word	0x00000082


	//----- nvinfo : EIATTR_SW2861232_WAR
	.align		4
.L_472:
        /*0008*/ 	.byte	0x01, 0x35
	.zero		2


	//----- nvinfo : EIATTR_PARAM_CBANK
	.align		4
        /*000c*/ 	.byte	0x04, 0x0a
        /*000e*/ 	.short	(.L_474 - .L_473)
	.align		4
.L_473:
        /*0010*/ 	.word	index@(.nv.constant0._ZN5flash16flash_fwd_kernelI23Flash_fwd_kernel_traitsILi96ELi64ELi64ELi4ELb0ELb0EN7cutlass6half_tE19Flash_kernel_traitsILi96ELi64ELi64ELi4ES3_EELb1ELb1ELb0ELb0ELb1ELb1ELb0ELb0EEEvNS_16Flash_fwd_paramsE)
        /*0014*/ 	.short	0x0160
        /*0016*/ 	.short	0x01d0


	//----- nvinfo : EIATTR_CBANK_PARAM_SIZE
	.align		4
.L_474:
        /*0018*/ 	.byte	0x03, 0x19
        /*001a*/ 	.short	0x01d0


	//----- nvinfo : EIATTR_KPARAM_INFO
	.align		4
        /*001c*/ 	.byte	0x04, 0x17
        /*001e*/ 	.short	(.L_476 - .L_475)
.L_475:
        /*0020*/ 	.word	0x00000000
        /*0024*/ 	.short	0x0000
        /*0026*/ 	.short	0x0000
        /*0028*/ 	.byte	0x00, 0xf0, 0x41, 0x07


	//----- nvinfo : EIATTR_MAXREG_COUNT
	.align		4
.L_476:
        /*002c*/ 	.byte	0x03, 0x1b
        /*002e*/ 	.short	0x00ff


	//----- nvinfo : EIATTR_NUM_BARRIERS
	.align		4
        /*0030*/ 	.byte	0x02, 0x4c
        /*0032*/ 	.byte	0x01
	.zero		1


	//----- nvinfo : EIATTR_MERCURY_ISA_VERSION
	.align		4
        /*0034*/ 	.byte	0x03, 0x5f
        /*0036*/ 	.short	0x0000


	//----- nvinfo : EIATTR_COOP_GROUP_MASK_REGIDS
	.align		4
        /*0038*/ 	.byte	0x04, 0x29
        /*003a*/ 	.short	(.L_478 - .L_477)


	//   ....[0]....
.L_477:
        /*003c*/ 	.word	0xffffffff


	//   ....[1]....
        /*0040*/ 	.word	0xffffffff


	//   ....[2]....
        /*0044*/ 	.word	0xffffffff


	//   ....[3]....
        /*0048*/ 	.word	0xffffffff


	//   ....[4]....
        /*004c*/ 	.word	0xffffffff


	//   ....[5]....
        /*0050*/ 	.word	0xffffffff


	//   ....[6]....
        /*0054*/ 	.word	0xffffffff


	//   ....[7]....
        /*0058*/ 	.word	0xffffffff


	//   ....[8]....
        /*005c*/ 	.word	0xffffffff


	//   ....[9]....
        /*0060*/ 	.word	0xffffffff


	//   ....[10]....
        /*0064*/ 	.word	0xffffffff


	//   ....[11]....
        /*0068*/ 	.word	0xffffffff


	//----- nvinfo : EIATTR_COOP_GROUP_INSTR_OFFSETS
	.align		4
.L_478:
        /*006c*/ 	.byte	0x04, 0x28
        /*006e*/ 	.short	(.L_480 - .L_479)


	//   ....[0]....
.L_479:
        /*0070*/ 	.word	0x00002030


	//   ....[1]....
        /*0074*/ 	.word	0x00002100


	//   ....[2]....
        /*0078*/ 	.word	0x000021b0


	//   ....[3]....
        /*007c*/ 	.word	0x000022d0


	//   ....[4]....
        /*0080*/ 	.word	0x000040d0


	//   ....[5]....
        /*0084*/ 	.word	0x00004120


	//   ....[6]....
        /*0088*/ 	.word	0x00004170


	//   ....[7]....
        /*008c*/ 	.word	0x00004180


	//   ....[8]....
        /*0090*/ 	.word	0x000059a0


	//   ....[9]....
        /*0094*/ 	.word	0x000059e0


	//   ....[10]....
        /*0098*/ 	.word	0x00005a50


	//   ....[11]....
        /*009c*/ 	.word	0x00005a60


	//----- nvinfo : EIATTR_EXIT_INSTR_OFFSETS
	.align		4
.L_480:
        /*00a0*/ 	.byte	0x04, 0x1c
        /*00a2*/ 	.short	(.L_482 - .L_481)


	//   ....[0]....
.L_481:
        /*00a4*/ 	.word	0x00000370


	//   ....[1]....
        /*00a8*/ 	.word	0x000068a0


	//   ....[2]....
        /*00ac*/ 	.word	0x00006d40


	//   ....[3]....
        /*00b0*/ 	.word	0x00006dc0


	//----- nvinfo : EIATTR_CTAIDZ_USED
	.align		4
.L_482:
        /*00b4*/ 	.byte	0x01, 0x04
	.zero		2


	//----- nvinfo : EIATTR_CRS_STACK_SIZE
	.align		4
        /*00b8*/ 	.byte	0x04, 0x1e
        /*00ba*/ 	.short	(.L_484 - .L_483)
.L_483:
        /*00bc*/ 	.word	0x00000000
.L_484:


//--------------------- .nv.info._ZN5flash16flash_fwd_kernelI23Flash_fwd_kernel_traitsILi96ELi64ELi64ELi4ELb0ELb0EN7cutlass6half_tE19Flash_kernel_traitsILi96ELi64ELi64ELi4ES3_EELb0ELb1ELb0ELb0ELb1ELb1ELb1ELb0EEEvNS_16Flash_fwd_paramsE --------------------------
	.section	.nv.info._ZN5flash16flash_fwd_kernelI23Flash_fwd_kernel_traitsILi96ELi64ELi64ELi4ELb0ELb0EN7cutlass6half_tE19Flash_kernel_traitsILi96ELi64ELi64ELi4ES3_EELb0ELb1ELb0ELb0ELb1ELb1ELb1ELb0EEEvNS_16Flash_fwd_paramsE,"",@"SHT_CUDA_INFO"
	.sectionflags	@""
	.align	4


	//----- nvinfo : EIATTR_CUDA_API_VERSION
	.align		4
        /*0000*/ 	.byte	0x04, 0x37
        /*0002*/ 	.short	(.L_486 - .L_485)
.L_485:
        /*0004*/ 	.word	0x00000082


	//----- nvinfo : EIATTR_SW2861232_WAR
	.align		4
.L_486:
        /*0008*/ 	.byte	0x01, 0x35
	.zero		2


	//----- nvinfo : EIATTR_PARAM_CBANK
	.align		4
        /*000c*/ 	.byte	0x04, 0x0a
        /*000e*/ 	.short	(.L_488 - .L_487)
	.align		4
.L_487:
        /*0010*/ 	.word	index@(.nv.constant0._ZN5flash16flash_fwd_kernelI23Flash_fwd_kernel_traitsILi96ELi64ELi64ELi4ELb0ELb0EN7cutlass6half_tE19Flash_kernel_traitsILi96ELi64ELi64ELi4ES3_EELb0ELb1ELb0ELb0ELb1ELb1ELb1ELb0EEEvNS_16Flash_fwd_paramsE)
        /*0014*/ 	.short	0x0160
        /*0016*/ 	.short	0x01d0


	//----- nvinfo : EIATTR_CBANK_PARAM_SIZE
	.align		4
.L_488:
        /*0018*/ 	.byte	0x03, 0x19
        /*001a*/ 	.short	0x01d0


	//----- nvinfo : EIATTR_KPARAM_INFO
	.align		4
        /*001c*/ 	.byte	0x04, 0x17
        /*001e*/ 	.short	(.L_490 - .L_489)
.L_489:
        /*0020*/ 	.word	0x00000000
        /*0024*/ 	.short	0x0000
        /*0026*/ 	.short	0x0000
        /*0028*/ 	.byte	0x00, 0xf0, 0x41, 0x07


	//----- nvinfo : EIATTR_MAXREG_COUNT
	.align		4
.L_490:
        /*002c*/ 	.byte	0x03, 0x1b
        /*002e*/ 	.short	0x00ff


	//----- nvinfo : EIATTR_NUM_BARRIERS
	.align		4
        /*0030*/ 	.byte	0x02, 0x4c
        /*0032*/ 	.byte	0x01
	.zero		1


	//----- nvinfo : EIATTR_MERCURY_ISA_VERSION
	.align		4
        /*0034*/ 	.byte	0x03, 0x5f
        /*0036*/ 	.short	0x0000


	//----- nvinfo : EIATTR_COOP_GROUP_MASK_REGIDS
	.align		4
        /*0038*/ 	.byte	0x04, 0x29
        /*003a*/ 	.short	(.L_492 - .L_491)


	//   ....[0]....
.L_491:
        /*003c*/ 	.word	0xffffffff


	//   ....[1]....
        /*0040*/ 	.word	0xffffffff


	//   ....[2]....
        /*0044*/ 	.word	0xffffffff


	//   ....[3]....
        /*0048*/ 	.word	0xffffffff


	//   ....[4]....
        /*004c*/ 	.word	0xffffffff


	//   ....[5]....
        /*0050*/ 	.word	0xffffffff


	//   ....[6]....
        /*0054*/ 	.word	0xffffffff


	//   ....[7]....
        /*0058*/ 	.word	0xffffffff


	//   ....[8]....
        /*005c*/ 	.word	0xffffffff


	//   ....[9]....
        /*0060*/ 	.word	0xffffffff


	//   ....[10]....
        /*0064*/ 	.word	0xffffffff


	//   ....[11]....
        /*0068*/ 	.word	0xffffffff


	//----- nvinfo : EIATTR_COOP_GROUP_INSTR_OFFSETS
	.align		4
.L_492:
        /*006c*/ 	.byte	0x04, 0x28
        /*006e*/ 	.short	(.L_494 - .L_493)


	//   ....[0]....
.L_493:
        /*0070*/ 	.word	0x00002180


	//   ....[1]....
        /*0074*/ 	.word	0x000021a0


	//   ....[2]....
        /*0078*/ 	.word	0x00002210


	//   ....[3]....
        /*007c*/ 	.word	0x00002220


	//   ....[4]....
        /*0080*/ 	.word	0x00003c50


	//   ....[5]....
        /*0084*/ 	.word	0x00003c70


	//   ....[6]....
        /*0088*/ 	.word	0x00003cb0


	//   ....[7]....
        /*008c*/ 	.word	0x00003cc0


	//   ....[8]....
        /*0090*/ 	.word	0x00004c30


	//   ....[9]....
        /*0094*/ 	.word	0x00004c70


	//   ....[10]....
        /*0098*/ 	.word	0x00004ce0


	//   ....[11]....
        /*009c*/ 	.word	0x00004d00


	//----- nvinfo : EIATTR_EXIT_INSTR_OFFSETS
	.align		4
.L_494:
        /*00a0*/ 	.byte	0x04, 0x1c
        /*00a2*/ 	.short	(.L_496 - .L_495)


	//   ....[0]....
.L_495:
        /*00a4*/ 	.word	0x00000160


	//   ....[1]....
        /*00a8*/ 	.word	0x00005b00


	//   ....[2]....
        /*00ac*/ 	.word	0x00005fb0


	//   ....[3]....
        /*00b0*/ 	.word	0x00006030


	//----- nvinfo : EIATTR_CTAIDZ_USED
	.align		4
.L_496:
        /*00b4*/ 	.byte	0x01, 0x04
	.zero		2


	//----- nvinfo : EIATTR_CRS_STACK_SIZE
	.align		4
        /*00b8*/ 	.byte	0x04, 0x1e
        /*00ba*/ 	.short	(.L_498 - .L_497)
.L_497:
        /*00bc*/ 	.word	0x00000000
.L_498:


//--------------------- .nv.info._ZN5flash16flash_fwd_kernelI23Flash_fwd_kernel_traitsILi96ELi64ELi64ELi4ELb0ELb0EN7cutlass6half_tE19Flash_kernel_traitsILi96ELi64ELi64ELi4ES3_EELb1ELb1ELb0ELb0ELb0ELb1ELb0ELb0EEEvNS_16Flash_fwd_paramsE --------------------------
	.section	.nv.info._ZN5flash16flash_fwd_kernelI23Flash_fwd_kernel_traitsILi96ELi64ELi64ELi4ELb0ELb0EN7cutlass6half_tE19Flash_kernel_traitsILi96ELi64ELi64ELi4ES3_EELb1ELb1ELb0ELb0ELb0ELb1ELb0ELb0EEEvNS_16Flash_fwd_paramsE,"",@"SHT_CUDA_INFO"
	.sectionflags	@""
	.align	4


	//----- nvinfo : EIATTR_CUDA_API_VERSION
	.align		4
        /*0000*/ 	.byte	0x04, 0x37
        /*0002*/ 	.short	(.L_500 - .L_499)
.L_499:
        /*0004*/ 	.word	0x00000082


	//----- nvinfo : EIATTR_SW2861232_WAR
	.align		4
.L_500:
        /*0008*/ 	.byte	0x01, 0x35
	.zero		2


	//----- nvinfo : EIATTR_PARAM_CBANK
	.align		4
        /*000c*/ 	.byte	0x04, 0x0a
        /*000e*/ 	.short	(.L_502 - .L_501)
	.align		4
.L_501:
        /*0010*/ 	.word	index@(.nv.constant0._ZN5flash16flash_fwd_kernelI23Flash_fwd_kernel_traitsILi96ELi64ELi64ELi4ELb0ELb0EN7cutlass6half_tE19Flash_kernel_traitsILi96ELi64ELi64ELi4ES3_EELb1ELb1ELb0ELb0ELb0ELb1ELb0ELb0EEEvNS_16Flash_fwd_paramsE)
        /*0014*/ 	.short	0x0160
        /*0016*/ 	.short	0x01d0


	//----- nvinfo : EIATTR_CBANK_PARAM_SIZE
	.align		4
.L_502:
        /*0018*/ 	.byte	0x03, 0x19
        /*001a*/ 	.short	0x01d0


	//----- nvinfo : EIATTR_KPARAM_INFO
	.align		4
        /*001c*/ 	.byte	0x04, 0x17
        /*001e*/ 	.short	(.L_504 - .L_503)
.L_503:
        /*0020*/ 	.word	0x00000000
        /*0024*/ 	.short	0x0000
        /*0026*/ 	.short	0x0000
        /*0028*/ 	.byte	0x00, 0xf0, 0x41, 0x07


	//----- nvinfo : EIATTR_MAXREG_COUNT
	.align		4
.L_504:
        /*002c*/ 	.byte	0x03, 0x1b
        /*002e*/ 	.short	0x00ff


	//----- nvinfo : EIATTR_NUM_BARRIERS
	.align		4
        /*0030*/ 	.byte	0x02, 0x4c
        /*0032*/ 	.byte	0x01
	.zero		1


	//----- nvinfo : EIATTR_MERCURY_ISA_VERSION
	.align		4
        /*0034*/ 	.byte	0x03, 0x5f
        /*0036*/ 	.short	0x0000


	//----- nvinfo : EIATTR_COOP_GROUP_MASK_REGIDS
	.align		4
        /*0038*/ 	.byte	0x04, 0x29
        /*003a*/ 	.short	(.L_506 - .L_505)


	//   ....[0]....
.L_505:
        /*003c*/ 	.word	0xffffffff


	//   ....[1]....
        /*0040*/ 	.word	0xffffffff


	//   ....[2]....
        /*0044*/ 	.word	0xffffffff


	//   ....[3]....
        /*0048*/ 	.word	0xffffffff


	//   ....[4]....
        /*004c*/ 	.word	0xffffffff


	//   ....[5]....
        /*0050*/ 	.word	0xffffffff


	//   ....[6]....
        /*0054*/ 	.word	0xffffffff


	//   ....[7]....
        /*0058*/ 	.word	0xffffffff


	//   ....[8]....
        /*005c*/ 	.word	0xffffffff


	//   ....[9]....
        /*0060*/ 	.word	0xffffffff


	//   ....[10]....
        /*0064*/ 	.word	0xffffffff


	//   ....[11]....
        /*0068*/ 	.word	0xffffffff


	//   ....[12]....
        /*006c*/ 	.word	0xffffffff


	//   ....[13]....
        /*0070*/ 	.word	0xffffffff


	//   ....[14]....
        /*0074*/ 	.word	0xffffffff


	//   ....[15]....
        /*0078*/ 	.word	0xffffffff


	//----- nvinfo : EIATTR_COOP_GROUP_INSTR_OFFSETS
	.align		4
.L_506:
        /*007c*/ 	.byte	0x04, 0x28
        /*007e*/ 	.short	(.L_508 - .L_507)


	//   ....[0]....
.L_507:
        /*0080*/ 	.word	0x000025e0


	//   ....[1]....
        /*0084*/ 	.word	0x00002660


	//   ....[2]....
        /*0088*/ 	.word	0x000026f0


	//   ....[3]....
        /*008c*/ 	.word	0x000027f0


	//   ....[4]....
        /*0090*/ 	.word	0x00004a70


	//   ....[5]....
        /*0094*/ 	.word	0x00004aa0


	//   ....[6]....
        /*0098*/ 	.word	0x00004ac0


	//   ....[7]....
        /*009c*/ 	.word	0x00004ae0


	//   ....[8]....
        /*00a0*/ 	.word	0x00006fb0


	//   ....[9]....
        /*00a4*/ 	.word	0x00006fe0


	//   ....[10]....
        /*00a8*/ 	.word	0x00007010


	//   ....[11]....
        /*00ac*/ 	.word	0x00007020


	//   ....[12]....
        /*00b0*/ 	.word	0x00008890


	//   ....[13]....
        /*00b4*/ 	.word	0x000088d0


	//   ....[14]....
        /*00b8*/ 	.word	0x00008920


	//   ....[15]....
        /*00bc*/ 	.word	0x00008930


	//----- nvinfo : EIATTR_EXIT_INSTR_OFFSETS
	.align		4
.L_508:
        /*00c0*/ 	.byte	0x04, 0x1c
        /*00c2*/ 	.short	(.L_510 - .L_509)


	//   ....[0]....
.L_509:
        /*00c4*/ 	.word	0x000004f0


	//   ....[1]....
        /*00c8*/ 	.word	0x000097e0


	//   ....[2]....
        /*00cc*/ 	.word	0x000098b0


	//   ....[3]....
        /*00d0*/ 	.word	0x00009e90


	//   ....[4]....
        /*00d4*/ 	.word	0x00009f10


	//----- nvinfo : EIATTR_CTAIDZ_USED
	.align		4
.L_510:
        /*00d8*/ 	.byte	0x01, 0x04
	.zero		2


	//----- nvinfo : EIATTR_CRS_STACK_SIZE
	.align		4
        /*00dc*/ 	.byte	0x04, 0x1e
        /*00de*/ 	.short	(.L_512 - .L_511)
.L_511:
        /*00e0*/ 	.word	0x00000000
.L_512:


//--------------------- .nv.info._ZN5flash16flash_fwd_kernelI23Flash_fwd_kernel_traitsILi96ELi64ELi64ELi4ELb0ELb0EN7cutlass6half_tE19Flash_kernel_traitsILi96ELi64ELi64ELi4ES3_EELb0ELb1ELb0ELb0ELb0ELb1ELb1ELb0EEEvNS_16Flash_fwd_paramsE --------------------------
	.section	.nv.info._ZN5flash16flash_fwd_kernelI23Flash_fwd_kernel_traitsILi96ELi64ELi64ELi4ELb0ELb0EN7cutlass6half_tE19Flash_kernel_traitsILi96ELi64ELi64ELi4ES3_EELb0ELb1ELb0ELb0ELb0ELb1ELb1ELb0EEEvNS_16Flash_fwd_paramsE,"",@"SHT_CUDA_INFO"
	.sectionflags	@""
	.align	4


	//----- nvinfo : EIATTR_CUDA_API_VERSION
	.align		4
        /*0000*/ 	.byte	0x04, 0x37
        /*0002*/ 	.short	(.L_514 - .L_513)
.L_513:
        /*0004*/ 	.word	0x00000082


	//----- nvinfo : EIATTR_SW2861232_WAR
	.align		4
.L_514:
        /*0008*/ 	.byte	0x01, 0x35
	.zero		2


	//----- nvinfo : EIATTR_PARAM_CBANK
	.align		4
        /*000c*/ 	.byte	0x04, 0x0a
        /*000e*/ 	.short	(.L_516 - .L_515)
	.align		4
.L_515:
        /*0010*/ 	.word	index@(.nv.constant0._ZN5flash16flash_fwd_kernelI23Flash_fwd_kernel_traitsILi96ELi64ELi64ELi4ELb0ELb0EN7cutlass6half_tE19Flash_kernel_traitsILi96ELi64ELi64ELi4ES3_EELb0ELb1ELb0ELb0ELb0ELb1ELb1ELb0EEEvNS_16Flash_fwd_paramsE)
        /*0014*/ 	.short	0x0160
        /*0016*/ 	.short	0x01d0


	//----- nvinfo : EIATTR_CBANK_PARAM_SIZE
	.align		4
.L_516:
        /*0018*/ 	.byte	0x03, 0x19
        /*001a*/ 	.short	0x01d0


	//----- nvinfo : EIATTR_KPARAM_INFO
	.align		4
        /*001c*/ 	.byte	0x04, 0x17
        /*001e*/ 	.short	(.L_518 - .L_517)
.L_517:
        /*0020*/ 	.word	0x00000000
        /*0024*/ 	.short	0x0000
        /*0026*/ 	.short	0x0000
        /*0028*/ 	.byte	0x00, 0xf0, 0x41, 0x07


	//----- nvinfo : EIATTR_MAXREG_COUNT
	.align		4
.L_518:
        /*002c*/ 	.byte	0x03, 0x1b
        /*002e*/ 	.short	0x00ff


	//----- nvinfo : EIATTR_NUM_BARRIERS
	.align		4
        /*0030*/ 	.byte	0x02, 0x4c
        /*0032*/ 	.byte	0x01
	.zero		1


	//----- nvinfo : EIATTR_MERCURY_ISA_VERSION
	.align		4
        /*0034*/ 	.byte	0x03, 0x5f
        /*0036*/ 	.short	0x0000


	//----- nvinfo : EIATTR_COOP_GROUP_MASK_REGIDS
	.align		4
        /*0038*/ 	.byte	0x04, 0x29
        /*003a*/ 	.short	(.L_520 - .L_519)


	//   ....[0]....
.L_519:
        /*003c*/ 	.word	0xffffffff


	//   ....[1]....
        /*0040*/ 	.word	0xffffffff


	//   ....[2]....
        /*0044*/ 	.word	0xffffffff


	//   ....[3]....
        /*0048*/ 	.word	0xffffffff


	//   ....[4]....
        /*004c*/ 	.word	0xffffffff


	//   ....[5]....
        /*0050*/ 	.word	0xffffffff


	//   ....[6]....
        /*0054*/ 	.word	0xffffffff


	//   ....[7]....
        /*0058*/ 	.word	0xffffffff


	//   ....[8]....
        /*005c*/ 	.word	0xffffffff


	//   ....[9]....
        /*0060*/ 	.word	0xffffffff


	//   ....[10]....
        /*0064*/ 	.word	0xffffffff


	//   ....[11]....
        /*0068*/ 	.word	0xffffffff


	//   ....[12]....
        /*006c*/ 	.word	0xffffffff


	//   ....[13]....
        /*0070*/ 	.word	0xffffffff


	//   ....[14]....
        /*0074*/ 	.word	0xffffffff


	//   ....[15]....
        /*0078*/ 	.word	0xffffffff


	//----- nvinfo : EIATTR_COOP_GROUP_INSTR_OFFSETS
	.align		4
.L_520:
        /*007c*/ 	.byte	0x04, 0x28
        /*007e*/ 	.short	(.L_522 - .L_521)


	//   ....[0]....
.L_521:
        /*0080*/ 	.word	0x000026b0


	//   ....[1]....
        /*0084*/ 	.word	0x000026e0


	//   ....[2]....
        /*0088*/ 	.word	0x00002700


	//   ....[3]....
        /*008c*/ 	.word	0x00002770


	//   ....[4]....
        /*0090*/ 	.word	0x00004680


	//   ....[5]....
        /*0094*/ 	.word	0x00004690


	//   ....[6]....
        /*0098*/ 	.word	0x000046c0


	//   ....[7]....
        /*009c*/ 	.word	0x000046d0


	//   ....[8]....
        /*00a0*/ 	.word	0x000065f0


	//   ....[9]....
        /*00a4*/ 	.word	0x00006600


	//   ....[10]....
        /*00a8*/ 	.word	0x00006640


	//   ....[11]....
        /*00ac*/ 	.word	0x00006650


	//   ....[12]....
        /*00b0*/ 	.word	0x000075c0


	//   ....[13]....
        /*00b4*/ 	.word	0x00007600


	//   ....[14]....
        /*00b8*/ 	.word	0x00007650


	//   ....[15]....
        /*00bc*/ 	.word	0x00007670


	//----- nvinfo : EIATTR_EXIT_INSTR_OFFSETS
	.align		4
.L_522:
        /*00c0*/ 	.byte	0x04, 0x1c
        /*00c2*/ 	.short	(.L_524 - .L_523)


	//   ....[0]....
.L_523:
        /*00c4*/ 	.word	0x000002d0


	//   ....[1]....
        /*00c8*/ 	.word	0x000084e0


	//   ....[2]....
        /*00cc*/ 	.word	0x000085b0


	//   ....[3]....
        /*00d0*/ 	.word	0x00008b90


	//   ....[4]....
        /*00d4*/ 	.word	0x00008c10


	//----- nvinfo : EIATTR_CTAIDZ_USED
	.align		4
.L_524:
        /*00d8*/ 	.byte	0x01, 0x04
	.zero		2


	//----- nvinfo : EIATTR_CRS_STACK_SIZE
	.align		4
        /*00dc*/ 	.byte	0x04, 0x1e
        /*00de*/ 	.short	(.L_526 - .L_525)
.L_525:
        /*00e0*/ 	.word	0x00000000
.L_526:


//--------------------- .nv.info._ZN5flash16flash_fwd_kernelI23Flash_fwd_kernel_traitsILi96ELi64ELi64ELi4ELb0ELb0EN7cutlass6half_tE19Flash_kernel_traitsILi96ELi64ELi64ELi4ES3_EELb1ELb1ELb0ELb1ELb0ELb0ELb0ELb0EEEvNS_16Flash_fwd_paramsE --------------------------
	.section	.nv.info._ZN5flash16flash_fwd_kernelI23Flash_fwd_kernel_traitsILi96ELi64ELi64ELi4ELb0ELb0EN7cutlass6half_tE19Flash_kernel_traitsILi96ELi64ELi64ELi4ES3_EELb1ELb1ELb0ELb1ELb0ELb0ELb0ELb0EEEvNS_16Flash_fwd_paramsE,"",@"SHT_CUDA_INFO"
	.sectionflags	@""
	.align	4


	//----- nvinfo : EIATTR_CUDA_API_VERSION
	.align		4
        /*0000*/ 	.byte	0x04, 0x37
        /*0002*/ 	.short	(.L_528 - .L_527)
.L_527:
        /*0004*/ 	.word	0x00000082


	//----- nvinfo : EIATTR_SW2861232_WAR
	.align		4
.L_528:
        /*0008*/ 	.byte	0x01, 0x35
	.zero		2


	//----- nvinfo : EIATTR_PARAM_CBANK
	.align		4
        /*000c*/ 	.byte	0x04, 0x0a
        /*000e*/ 	.short	(.L_530 - .L_529)
	.align		4
.L_529:
        /*0010*/ 	.word	index@(.nv.constant0._ZN5flash16flash_fwd_kernelI23Flash_fwd_kernel_traitsILi96ELi64ELi64ELi4ELb0ELb0EN7cutlass6half_tE19Flash_kernel_traitsILi96ELi64ELi64ELi4ES3_EELb1ELb1ELb0ELb1ELb0ELb0ELb0ELb0EEEvNS_16Flash_fwd_paramsE)
        /*0014*/ 	.short	0x0160
        /*0016*/ 	.short	0x01d0


	//----- nvinfo : EIATTR_CBANK_PARAM_SIZE
	.align		4
.L_530:
        /*0018*/ 	.byte	0x03, 0x19
        /*001a*/ 	.short	0x01d0


	//----- nvinfo : EIATTR_KPARAM_INFO
	.align		4
        /*001c*/ 	.byte	0x04, 0x17
        /*001e*/ 	.short	(.L_532 - .L_531)
.L_531:
        /*0020*/ 	.word	0x00000000
        /*0024*/ 	.short	0x0000
        /*0026*/ 	.short	0x0000
        /*0028*/ 	.byte	0x00, 0xf0, 0x41, 0x07


	//----- nvinfo : EIATTR_MAXREG_COUNT
	.align		4
.L_532:
        /*002c*/ 	.byte	0x03, 0x1b
        /*002e*/ 	.short	0x00ff


	//----- nvinfo : EIATTR_NUM_BARRIERS
	.align		4
        /*0030*/ 	.byte	0x02, 0x4c
        /*0032*/ 	.byte	0x01
	.zero		1


	//----- nvinfo : EIATTR_MERCURY_ISA_VERSION
	.align		4
        /*0034*/ 	.byte	0x03, 0x5f
        /*0036*/ 	.short	0x0000


	//----- nvinfo : EIATTR_COOP_GROUP_MASK_REGIDS
	.align		4
        /*0038*/ 	.byte	0x04, 0x29
        /*003a*/ 	.short	(.L_534 - .L_533)


	//   ....[0]....
.L_533:
        /*003c*/ 	.word	0xffffffff


	//   ....[1]....
        /*0040*/ 	.word	0xffffffff


	//   ....[2]....
        /*0044*/ 	.word	0xffffffff


	//   ....[3]....
        /*0048*/ 	.word	0xffffffff


	//   ....[4]....
        /*004c*/ 	.word	0xffffffff


	//   ....[5]....
        /*0050*/ 	.word	0xffffffff


	//   ....[6]....
        /*0054*/ 	.word	0xffffffff


	//   ....[7]....
        /*0058*/ 	.word	0xffffffff


	//   ....[8]....
        /*005c*/ 	.word	0xffffffff


	//   ....[9]....
        /*0060*/ 	.word	0xffffffff


	//   ....[10]....
        /*0064*/ 	.word	0xffffffff


	//   ....[11]....
        /*0068*/ 	.word	0xffffffff


	//   ....[12]....
        /*006c*/ 	.word	0xffffffff


	//   ....[13]....
        /*0070*/ 	.word	0xffffffff


	//   ....[14]....
        /*0074*/ 	.word	0xffffffff


	//   ....[15]....
        /*0078*/ 	.word	0xffffffff


	//----- nvinfo : EIATTR_COOP_GROUP_INSTR_OFFSETS
	.align		4
.L_534:
        /*007c*/ 	.byte	0x04, 0x28
        /*007e*/ 	.short	(.L_536 - .L_535)


	//   ....[0]....
.L_535:
        /*0080*/ 	.word	0x000034c0


	//   ....[1]....
        /*0084*/ 	.word	0x00003540


	//   ....[2]....
        /*0088*/ 	.word	0x00003580


	//   ....[3]....
        /*008c*/ 	.word	0x000035f0


	//   ....[4]....
        /*0090*/ 	.word	0x00006080


	//   ....[5]....
        /*0094*/ 	.word	0x000060e0


	//   ....[6]....
        /*0098*/ 	.word	0x00006100


	//   ....[7]....
        /*009c*/ 	.word	0x00006130


	//   ....[8]....
        /*00a0*/ 	.word	0x00008da0


	//   ....[9]....
        /*00a4*/ 	.word	0x00008dc0


	//   ....[10]....
        /*00a8*/ 	.word	0x00008de0


	//   ....[11]....
        /*00ac*/ 	.word	0x00008e00


	//   ....[12]....
        /*00b0*/ 	.word	0x0000a690


	//   ....[13]....
        /*00b4*/ 	.word	0x0000a6d0


	//   ....[14]....
        /*00b8*/ 	.word	0x0000a710


	//   ....[15]....
        /*00bc*/ 	.word	0x0000a730


	//----- nvinfo : EIATTR_EXIT_INSTR_OFFSETS
	.align		4
.L_536:
        /*00c0*/ 	.byte	0x04, 0x1c
        /*00c2*/ 	.short	(.L_538 - .L_537)


	//   ....[0]....
.L_537:
        /*00c4*/ 	.word	0x000004f0


	//   ....[1]....
        /*00c8*/ 	.word	0x0000b630


	//   ....[2]....
        /*00cc*/ 	.word	0x0000b720


	//   ....[3]....
        /*00d0*/ 	.word	0x0000b740


	//   ....[4]....
        /*00d4*/ 	.word	0x0000bd90


	//   ....[5]....
        /*00d8*/ 	.word	0x0000be10


	//----- nvinfo : EIATTR_CTAIDZ_USED
	.align		4
.L_538:
        /*00dc*/ 	.byte	0x01, 0x04
	.zero		2


	//----- nvinfo : EIATTR_CRS_STACK_SIZE
	.align		4
        /*00e0*/ 	.byte	0x04, 0x1e
        /*00e2*/ 	.short	(.L_540 - .L_539)
.L_539:
        /*00e4*/ 	.word	0x00000000
.L_540:


//--------------------- .nv.info._ZN5flash16flash_fwd_kernelI23Flash_fwd_kernel_traitsILi96ELi64ELi64ELi4ELb0ELb0EN7cutlass6half_tE19Flash_kernel_traitsILi96ELi64ELi64ELi4ES3_EELb1ELb1ELb0ELb0ELb0ELb0ELb0ELb1EEEvNS_16Flash_fwd_paramsE --------------------------
	.section	.nv.info._ZN5flash16flash_fwd_kernelI23Flash_fwd_kernel_traitsILi96ELi64ELi64ELi4ELb0ELb0EN7cutlass6half_tE19Flash_kernel_traitsILi96ELi64ELi64ELi4ES3_EELb1ELb1ELb0ELb0ELb0ELb0ELb0ELb1EEEvNS_16Flash_fwd_paramsE,"",@"SHT_CUDA_INFO"
	.sectionflags	@""
	.align	4


	//----- nvinfo : EIATTR_CUDA_API_VERSION
	.align		4
        /*0000*/ 	.byte	0x04, 0x37
        /*0002*/ 	.short	(.L_542 - .L_541)
.L_541:
        /*0004*/ 	.word	0x00000082


	//----- nvinfo : EIATTR_SW2861232_WAR
	.align		4
.L_542:
        /*0008*/ 	.byte	0x01, 0x35
	.zero		2


	//----- nvinfo : EIATTR_PARAM_CBANK
	.align		4
        /*000c*/ 	.byte	0x04, 0x0a
        /*000e*/ 	.short	(.L_544 - .L_543)
	.align		4
.L_543:
        /*0010*/ 	.word	index@(.nv.constant0._ZN5flash16flash_fwd_kernelI23Flash_fwd_kernel_traitsILi96ELi64ELi64ELi4ELb0ELb0EN7cutlass6half_tE19Flash_kernel_traitsILi96ELi64ELi64ELi4ES3_EELb1ELb1ELb0ELb0ELb0ELb0ELb0ELb1EEEvNS_16Flash_fwd_paramsE)
        /*0014*/ 	.short	0x0160
        /*0016*/ 	.short	0x01d0


	//----- nvinfo : EIATTR_CBANK_PARAM_SIZE
	.align		4
.L_544:
        /*0018*/ 	.byte	0x03, 0x19
        /*001a*/ 	.short	0x01d0


	//----- nvinfo : EIATTR_KPARAM_INFO
	.align		4
        /*001c*/ 	.byte	0x04, 0x17
        /*001e*/ 	.short	(.L_546 - .L_545)
.L_545:
        /*0020*/ 	.word	0x00000000
        /*0024*/ 	.short	0x0000
        /*0026*/ 	.short	0x0000
        /*0028*/ 	.byte	0x00, 0xf0, 0x41, 0x07


	//----- nvinfo : EIATTR_MAXREG_COUNT
	.align		4
.L_546:
        /*002c*/ 	.byte	0x03, 0x1b
        /*002e*/ 	.short	0x00ff


	//----- nvinfo : EIATTR_NUM_BARRIERS
	.align		4
        /*0030*/ 	.byte	0x02, 0x4c
        /*0032*/ 	.byte	0x01
	.zero		1


	//----- nvinfo : EIATTR_MERCURY_ISA_VERSION
	.align		4
        /*0034*/ 	.byte	0x03, 0x5f
        /*0036*/ 	.short	0x0000


	//----- nvinfo : EIATTR_COOP_GROUP_MASK_REGIDS
	.align		4
        /*0038*/ 	.byte	0x04, 0x29
        /*003a*/ 	.short	(.L_548 - .L_547)


	//   ....[0]....
.L_547:
        /*003c*/ 	.word	0xffffffff


	//   ....[1]....
        /*0040*/ 	.word	0xffffffff


	//   ....[2]....
        /*0044*/ 	.word	0xffffffff


	//   ....[3]....
        /*0048*/ 	.word	0xffffffff


	//   ....[4]....
        /*004c*/ 	.word	0xffffffff


	//   ....[5]....
        /*0050*/ 	.word	0xffffffff


	//   ....[6]....
        /*0054*/ 	.word	0xffffffff


	//   ....[7]....
        /*0058*/ 	.word	0xffffffff


	//   ....[8]....
        /*005c*/ 	.word	0xffffffff


	//   ....[9]....
        /*0060*/ 	.word	0xffffffff


	//   ....[10]....
        /*0064*/ 	.word	0xffffffff


	//   ....[11]....
        /*0068*/ 	.word	0xffffffff


	//   ....[12]....
        /*006c*/ 	.word	0xffffffff


	//   ....[13]....
        /*0070*/ 	.word	0xffffffff


	//   ....[14]....
        /*0074*/ 	.word	0xffffffff


	//   ....[15]....
        /*0078*/ 	.word	0xffffffff


	//----- nvinfo : EIATTR_COOP_GROUP_INSTR_OFFSETS
	.align		4
.L_548:
        /*007c*/ 	.byte	0x04, 0x28
        /*007e*/ 	.short	(.L_550 - .L_549)


	//   ....[0]....
.L_549:
        /*0080*/ 	.word	0x000031d0


	//   ....[1]....
        /*0084*/ 	.word	0x000032a0


	//   ....[2]....
        /*0088*/ 	.word	0x000032d0


	//   ....[3]....
        /*008c*/ 	.word	0x00003410


	//   ....[4]....
        /*0090*/ 	.word	0x000069b0


	//   ....[5]....
        /*0094*/ 	.word	0x00006b00


	//   ....[6]....
        /*0098*/ 	.word	0x00006b30


	//   ....[7]....
        /*009c*/ 	.word	0x00006c10


	//   ....[8]....
        /*00a0*/ 	.word	0x0000a330


	//   ....[9]....
        /*00a4*/ 	.word	0x0000a370


	//   ....[10]....
        /*00a8*/ 	.word	0x0000a3a0


	//   ....[11]....
        /*00ac*/ 	.word	0x0000a400


	//   ....[12]....
        /*00b0*/ 	.word	0x0000ca40


	//   ....[13]....
        /*00b4*/ 	.word	0x0000ca80


	//   ....[14]....
        /*00b8*/ 	.word	0x0000cac0


	//   ....[15]....
        /*00bc*/ 	.word	0x0000cad0


	//----- nvinfo : EIATTR_EXIT_INSTR_OFFSETS
	.align		4
.L_550:
        /*00c0*/ 	.byte	0x04, 0x1c
        /*00c2*/ 	.short	(.L_552 - .L_551)


	//   ....[0]....
.L_551:
        /*00c4*/ 	.word	0x00000480


	//   ....[1]....
        /*00c8*/ 	.word	0x0000d9d0


	//   ....[2]....
        /*00cc*/ 	.word	0x0000dad0


	//   ....[3]....
        /*00d0*/ 	.word	0x0000daf0


	//   ....[4]....
        /*00d4*/ 	.word	0x0000e150


	//   ....[5]....
        /*00d8*/ 	.word	0x0000e1d0


	//----- nvinfo : EIATTR_CTAIDZ_USED
	.align		4
.L_552:
        /*00dc*/ 	.byte	0x01, 0x04
	.zero		2


	//----- nvinfo : EIATTR_CRS_STACK_SIZE
	.align		4
        /*00e0*/ 	.byte	0x04, 0x1e
        /*00e2*/ 	.short	(.L_554 - .L_553)
.L_553:
        /*00e4*/ 	.word	0x00000000
.L_554:


//--------------------- .nv.info._ZN5flash16flash_fwd_kernelI23Flash_fwd_kernel_traitsILi96ELi64ELi64ELi4ELb0ELb0EN7cutlass6half_tE19Flash_kernel_traitsILi96ELi64ELi64ELi4ES3_EELb0ELb1ELb0ELb0ELb0ELb0ELb1ELb0EEEvNS_16Flash_fwd_paramsE --------------------------
	.section	.nv.info._ZN5flash16flash_fwd_kernelI23Flash_fwd_kernel_traitsILi96ELi64ELi64ELi4ELb0ELb0EN7cutlass6half_tE19Flash_kernel_traitsILi96ELi64ELi64ELi4ES3_EELb0ELb1ELb0ELb0ELb0ELb0ELb1ELb0EEEvNS_16Flash_fwd_paramsE,"",@"SHT_CUDA_INFO"
	.sectionflags	@""
	.align	4


	//----- nvinfo : EIATTR_CUDA_API_VERSION
	.align		4
        /*0000*/ 	.byte	0x04, 0x37
        /*0002*/ 	.short	(.L_556 - .L_555)
.L_555:
        /*0004*/ 	.word	0x00000082


	//----- nvinfo : EIATTR_SW2861232_WAR
	.align		4
.L_556:
        /*0008*/ 	.byte	0x01, 0x35
	.zero		2


	//----- nvinfo : EIATTR_PARAM_CBANK
	.align		4
        /*000c*/ 	.byte	0x04, 0x0a
        /*000e*/ 	.short	(.L_558 - .L_557)
	.align		4
.L_557:
        /*0010*/ 	.word	index@(.nv.constant0._ZN5flash16flash_fwd_kernelI23Flash_fwd_kernel_traitsILi96ELi64ELi64ELi4ELb0ELb0EN7cutlass6half_tE19Flash_kernel_traitsILi96ELi64ELi64ELi4ES3_EELb0ELb1ELb0ELb0ELb0ELb0ELb1ELb0EEEvNS_16Flash_fwd_paramsE)
        /*0014*/ 	.short	0x0160
        /*0016*/ 	.short	0x01d0


	//----- nvinfo : EIATTR_CBANK_PARAM_SIZE
	.align		4
.L_558:
        /*0018*/ 	.byte	0x03, 0x19
        /*001a*/ 	.short	0x01d0


	//----- nvinfo : EIATTR_KPARAM_INFO
	.align		4
        /*001c*/ 	.byte	0x04, 0x17
        /*001e*/ 	.short	(.L_560 - .L_559)
.L_559:
        /*0020*/ 	.word	0x00000000
        /*0024*/ 	.short	0x0000
        /*0026*/ 	.short	0x0000
        /*0028*/ 	.byte	0x00, 0xf0, 0x41, 0x07


	//----- nvinfo : EIATTR_MAXREG_COUNT
	.align		4
.L_560:
        /*002c*/ 	.byte	0x03, 0x1b
        /*002e*/ 	.short	0x00ff


	//----- nvinfo : EIATTR_NUM_BARRIERS
	.align		4
        /*0030*/ 	.byte	0x02, 0x4c
        /*0032*/ 	.byte	0x01
	.zero		1


	//----- nvinfo : EIATTR_MERCURY_ISA_VERSION
	.align		4
        /*0034*/ 	.byte	0x03, 0x5f
        /*0036*/ 	.short	0x0000


	//----- nvinfo : EIATTR_COOP_GROUP_MASK_REGIDS
	.align		4
        /*0038*/ 	.byte	0x04, 0x29
        /*003a*/ 	.short	(.L_562 - .L_561)


	//   ....[0]....
.L_561:
        /*003c*/ 	.word	0xffffffff


	//   ....[1]....
        /*0040*/ 	.word	0xffffffff


	//   ....[2]....
        /*0044*/ 	.word	0xffffffff


	//   ....[3]....
        /*0048*/ 	.word	0xffffffff


	//   ....[4]....
        /*004c*/ 	.word	0xffffffff


	//   ....[5]....
        /*0050*/ 	.word	0xffffffff


	//   ....[6]....
        /*0054*/ 	.word	0xffffffff


	//   ....[7]....
        /*0058*/ 	.word	0xffffffff


	//   ....[8]....
        /*005c*/ 	.word	0xffffffff


	//   ....[9]....
        /*0060*/ 	.word	0xffffffff


	//   ....[10]....
        /*0064*/ 	.word	0xffffffff


	//   ....[11]....
        /*0068*/ 	.word	0xffffffff


	//   ....[12]....
        /*006c*/ 	.word	0xffffffff


	//   ....[13]....
        /*0070*/ 	.word	0xffffffff


	//   ....[14]....
        /*0074*/ 	.word	0xffffffff


	//   ....[15]....
        /*0078*/ 	.word	0xffffffff


	//----- nvinfo : EIATTR_COOP_GROUP_INSTR_OFFSETS
	.align		4
.L_562:
        /*007c*/ 	.byte	0x04, 0x28
        /*007e*/ 	.short	(.L_564 - .L_563)


	//   ....[0]....
.L_563:
        /*0080*/ 	.word	0x000031d0


	//   ....[1]....
        /*0084*/ 	.word	0x000031e0


	//   ....[2]....
        /*0088*/ 	.word	0x00003230


	//   ....[3]....
        /*008c*/ 	.word	0x00003240


	//   ....[4]....
        /*0090*/ 	.word	0x000055c0


	//   ....[5]....
        /*0094*/ 	.word	0x000055d0


	//   ....[6]....
        /*0098*/ 	.word	0x00005610


	//   ....[7]....
        /*009c*/ 	.word	0x00005620


	//   ....[8]....
        /*00a0*/ 	.word	0x00007900


	//   ....[9]....
        /*00a4*/ 	.word	0x00007910


	//   ....[10]....
        /*00a8*/ 	.word	0x00007940


	//   ....[11]....
        /*00ac*/ 	.word	0x00007950


	//   ....[12]....
        /*00b0*/ 	.word	0x000088c0


	//   ....[13]....
        /*00b4*/ 	.word	0x00008900


	//   ....[14]....
        /*00b8*/ 	.word	0x00008960


	//   ....[15]....
        /*00bc*/ 	.word	0x00008970


	//----- nvinfo : EIATTR_EXIT_INSTR_OFFSETS
	.align		4
.L_564:
        /*00c0*/ 	.byte	0x04, 0x1c
        /*00c2*/ 	.short	(.L_566 - .L_565)


	//   ....[0]....
.L_565:
        /*00c4*/ 	.word	0x000002d0


	//   ....[1]....
        /*00c8*/ 	.word	0x00009880


	//   ....[2]....
        /*00cc*/ 	.word	0x00009970


	//   ....[3]....
        /*00d0*/ 	.word	0x00009990


	//   ....[4]....
        /*00d4*/ 	.word	0x00009fe0


	//   ....[5]....
        /*00d8*/ 	.word	0x0000a060


	//----- nvinfo : EIATTR_CTAIDZ_USED
	.align		4
.L_566:
        /*00dc*/ 	.byte	0x01, 0x04
	.zero		2


	//----- nvinfo : EIATTR_CRS_STACK_SIZE
	.align		4
        /*00e0*/ 	.byte	0x04, 0x1e
        /*00e2*/ 	.short	(.L_568 - .L_567)
.L_567:
        /*00e4*/ 	.word	0x00000000
.L_568:


//--------------------- .nv.info._ZN5flash16flash_fwd_kernelI23Flash_fwd_kernel_traitsILi96ELi64ELi64ELi4ELb0ELb0EN7cutlass6half_tE19Flash_kernel_traitsILi96ELi64ELi64ELi4ES3_EELb1ELb1ELb0ELb1ELb0ELb0ELb0ELb1EEEvNS_16Flash_fwd_paramsE --------------------------
	.section	.nv.info._ZN5flash16flash_fwd_kernelI23Flash_fwd_kernel_traitsILi96ELi64ELi64ELi4ELb0ELb0EN7cutlass6half_tE19Flash_kernel_traitsILi96ELi64ELi64ELi4ES3_EELb1ELb1ELb0ELb1ELb0ELb0ELb0ELb1EEEvNS_16Flash_fwd_paramsE,"",@"SHT_CUDA_INFO"
	.sectionflags	@""
	.align	4


	//----- nvinfo : EIATTR_CUDA_API_VERSION
	.align		4
        /*0000*/ 	.byte	0x04, 0x37
        /*0002*/ 	.short	(.L_570 - .L_569)
.L_569:
        /*0004*/ 	.word	0x00000082


	//----- nvinfo : EIATTR_SW2861232_WAR
	.align		4
.L_570:
        /*0008*/ 	.byte	0x01, 0x35
	.zero		2


	//----- nvinfo : EIATTR_PARAM_CBANK
	.align		4
        /*000c*/ 	.byte	0x04, 0x0a
        /*000e*/ 	.short	(.L_572 - .L_571)
	.align		4
.L_571:
        /*0010*/ 	.word	index@(.nv.constant0._ZN5flash16flash_fwd_kernelI23Flash_fwd_kernel_traitsILi96ELi64ELi64ELi4ELb0ELb0EN7cutlass6half_tE19Flash_kernel_traitsILi96ELi64ELi64ELi4ES3_EELb1ELb1ELb0ELb1ELb0ELb0ELb0ELb1EEEvNS_16Flash_fwd_paramsE)
        /*0014*/ 	.short	0x0160
        /*0016*/ 	.short	0x01d0


	//----- nvinfo : EIATTR_CBANK_PARAM_SIZE
	.align		4
.L_572:
        /*0018*/ 	.byte	0x03, 0x19
        /*001a*/ 	.short	0x01d0


	//----- nvinfo : EIATTR_KPARAM_INFO
	.align		4
        /*001c*/ 	.byte	0x04, 0x17
        /*001e*/ 	.short	(.L_574 - .L_573)
.L_573:
        /*0020*/ 	.word	0x00000000
        /*0024*/ 	.short	0x0000
        /*0026*/ 	.short	0x0000
        /*0028*/ 	.byte	0x00, 0xf0, 0x41, 0x07


	//----- nvinfo : EIATTR_MAXREG_COUNT
	.align		4
.L_574:
        /*002c*/ 	.byte	0x03, 0x1b
        /*002e*/ 	.short	0x00ff


	//----- nvinfo : EIATTR_NUM_BARRIERS
	.align		4
        /*0030*/ 	.byte	0x02, 0x4c
        /*0032*/ 	.byte	0x01
	.zero		1


	//----- nvinfo : EIATTR_MERCURY_ISA_VERSION
	.align		4
        /*0034*/ 	.byte	0x03, 0x5f
        /*0036*/ 	.short	0x0000


	//----- nvinfo : EIATTR_COOP_GROUP_MASK_REGIDS
	.align		4
        /*0038*/ 	.byte	0x04, 0x29
        /*003a*/ 	.short	(.L_576 - .L_575)


	//   ....[0]....
.L_575:
        /*003c*/ 	.word	0xffffffff


	//   ....[1]....
        /*0040*/ 	.word	0xffffffff


	//   ....[2]....
        /*0044*/ 	.word	0xffffffff


	//   ....[3]....
        /*0048*/ 	.word	0xffffffff


	//   ....[4]....
        /*004c*/ 	.word	0xffffffff


	//   ....[5]....
        /*0050*/ 	.word	0xffffffff


	//   ....[6]....
        /*0054*/ 	.word	0xffffffff


	//   ....[7]....
        /*0058*/ 	.word	0xffffffff


	//   ....[8]....
        /*005c*/ 	.word	0xffffffff


	//   ....[9]....
        /*0060*/ 	.word	0xffffffff


	//   ....[10]....
        /*0064*/ 	.word	0xffffffff


	//   ....[11]....
        /*0068*/ 	.word	0xffffffff


	//   ....[12]....
        /*006c*/ 	.word	0xffffffff


	//   ....[13]....
        /*0070*/ 	.word	0xffffffff


	//   ....[14]....
        /*0074*/ 	.word	0xffffffff


	//   ....[15]....
        /*0078*/ 	.word	0xffffffff


	//----- nvinfo : EIATTR_COOP_GROUP_INSTR_OFFSETS
	.align		4
.L_576:
        /*007c*/ 	.byte	0x04, 0x28
        /*007e*/ 	.short	(.L_578 - .L_577)


	//   ....[0]....
.L_577:
        /*0080*/ 	.word	0x00003560


	//   ....[1]....
        /*0084*/ 	.word	0x00003620


	//   ....[2]....
        /*0088*/ 	.word	0x00003650


	//   ....[3]....
        /*008c*/ 	.word	0x000036c0


	//   ....[4]....
        /*0090*/ 	.word	0x00007140


	//   ....[5]....
        /*0094*/ 	.word	0x00007180


	//   ....[6]....
        /*0098*/ 	.word	0x00007230


	//   ....[7]....
        /*009c*/ 	.word	0x00007260


	//   ....[8]....
        /*00a0*/ 	.word	0x0000ad50


	//   ....[9]....
        /*00a4*/ 	.word	0x0000ada0


	//   ....[10]....
        /*00a8*/ 	.word	0x0000adf0


	//   ....[11]....
        /*00ac*/ 	.word	0x0000ae40


	//   ....[12]....
        /*00b0*/ 	.word	0x0000d470


	//   ....[13]....
        /*00b4*/ 	.word	0x0000d4b0


	//   ....[14]....
        /*00b8*/ 	.word	0x0000d4f0


	//   ....[15]....
        /*00bc*/ 	.word	0x0000d500


	//----- nvinfo : EIATTR_EXIT_INSTR_OFFSETS
	.align		4
.L_578:
        /*00c0*/ 	.byte	0x04, 0x1c
        /*00c2*/ 	.short	(.L_580 - .L_579)


	//   ....[0]....
.L_579:
        /*00c4*/ 	.word	0x00000460


	//   ....[1]....
        /*00c8*/ 	.word	0x0000e400


	//   ....[2]....
        /*00cc*/ 	.word	0x0000e500


	//   ....[3]....
        /*00d0*/ 	.word	0x0000e520


	//   ....[4]....
        /*00d4*/ 	.word	0x0000eb90


	//   ....[5]....
        /*00d8*/ 	.word	0x0000ec10


	//----- nvinfo : EIATTR_CTAIDZ_USED
	.align		4
.L_580:
        /*00dc*/ 	.byte	0x01, 0x04
	.zero		2


	//----- nvinfo : EIATTR_CRS_STACK_SIZE
	.align		4
        /*00e0*/ 	.byte	0x04, 0x1e
        /*00e2*/ 	.short	(.L_582 - .L_581)
.L_581:
        /*00e4*/ 	.word	0x00000000
.L_582:


//--------------------- .nv.info._ZN5flash16flash_fwd_kernelI23Flash_fwd_kernel_traitsILi96ELi64ELi64ELi4ELb0ELb0EN7cutlass6half_tE19Flash_kernel_traitsILi96ELi64ELi64ELi4ES3_EELb0ELb1ELb0ELb1ELb0ELb0ELb1ELb0EEEvNS_16Flash_fwd_paramsE --------------------------
	.section	.nv.info._ZN5flash16flash_fwd_kernelI23Flash_fwd_kernel_traitsILi96ELi64ELi64ELi4ELb0ELb0EN7cutlass6half_tE19Flash_kernel_traitsILi96ELi64ELi64ELi4ES3_EELb0ELb1ELb0ELb1ELb0ELb0ELb1ELb0EEEvNS_16Flash_fwd_paramsE,"",@"SHT_CUDA_INFO"
	.sectionflags	@""
	.align	4


	//----- nvinfo : EIATTR_CUDA_API_VERSION
	.align		4
        /*0000*/ 	.byte	0x04, 0x37
        /*0002*/ 	.short	(.L_584 - .L_583)
.L_583:
        /*0004*/ 	.word	0x00000082


	//----- nvinfo : EIATTR_SW2861232_WAR
	.align		4
.L_584:
        /*0008*/ 	.byte	0x01, 0x35
	.zero		2


	//----- nvinfo : EIATTR_PARAM_CBANK
	.align		4
        /*000c*/ 	.byte	0x04, 0x0a
        /*000e*/ 	.short	(.L_586 - .L_585)
	.align		4
.L_585:
        /*0010*/ 	.word	index@(.nv.constant0._ZN5flash16flash_fwd_kernelI23Flash_fwd_kernel_traitsILi96ELi64ELi64ELi4ELb0ELb0EN7cutlass6half_tE19Flash_kernel_traitsILi96ELi64ELi64ELi4ES3_EELb0ELb1ELb0ELb1ELb0ELb0ELb1ELb0EEEvNS_16Flash_fwd_paramsE)
        /*0014*/ 	.short	0x0160
        /*0016*/ 	.short	0x01d0


	//----- nvinfo : EIATTR_CBANK_PARAM_SIZE
	.align		4
.L_586:
        /*0018*/ 	.byte	0x03, 0x19
        /*001a*/ 	.short	0x01d0


	//----- nvinfo : EIATTR_KPARAM_INFO
	.align		4
        /*001c*/ 	.byte	0x04, 0x17
        /*001e*/ 	.short	(.L_588 - .L_587)
.L_587:
        /*0020*/ 	.word	0x00000000
        /*0024*/ 	.short	0x0000
        /*0026*/ 	.short	0x0000
        /*0028*/ 	.byte	0x00, 0xf0, 0x41, 0x07


	//----- nvinfo : EIATTR_MAXREG_COUNT
	.align		4
.L_588:
        /*002c*/ 	.byte	0x03, 0x1b
        /*002e*/ 	.short	0x00ff


	//----- nvinfo : EIATTR_NUM_BARRIERS
	.align		4
        /*0030*/ 	.byte	0x02, 0x4c
        /*0032*/ 	.byte	0x01
	.zero		1


	//----- nvinfo : EIATTR_MERCURY_ISA_VERSION
	.align		4
        /*0034*/ 	.byte	0x03, 0x5f
        /*0036*/ 	.short	0x0000


	//----- nvinfo : EIATTR_COOP_GROUP_MASK_REGIDS
	.align		4
        /*0038*/ 	.byte	0x04, 0x29
        /*003a*/ 	.short	(.L_590 - .L_589)


	//   ....[0]....
.L_589:
        /*003c*/ 	.word	0xffffffff


	//   ....[1]....
        /*0040*/ 	.word	0xffffffff


	//   ....[2]....
        /*0044*/ 	.word	0xffffffff


	//   ....[3]....
        /*0048*/ 	.word	0xffffffff


	//   ....[4]....
        /*004c*/ 	.word	0xffffffff


	//   ....[5]....
        /*0050*/ 	.word	0xffffffff


	//   ....[6]....
        /*0054*/ 	.word	0xffffffff


	//   ....[7]....
        /*0058*/ 	.word	0xffffffff


	//   ....[8]....
        /*005c*/ 	.word	0xffffffff


	//   ....[9]....
        /*0060*/ 	.word	0xffffffff


	//   ....[10]....
        /*0064*/ 	.word	0xffffffff


	//   ....[11]....
        /*0068*/ 	.word	0xffffffff


	//   ....[12]....
        /*006c*/ 	.word	0xffffffff


	//   ....[13]....
        /*0070*/ 	.word	0xffffffff


	//   ....[14]....
        /*0074*/ 	.word	0xffffffff


	//   ....[15]....
        /*0078*/ 	.word	0xffffffff


	//----- nvinfo : EIATTR_COOP_GROUP_INSTR_OFFSETS
	.align		4
.L_590:
        /*007c*/ 	.byte	0x04, 0x28
        /*007e*/ 	.short	(.L_592 - .L_591)


	//   ....[0]....
.L_591:
        /*0080*/ 	.word	0x000035b0


	//   ....[1]....
        /*0084*/ 	.word	0x000035d0


	//   ....[2]....
        /*0088*/ 	.word	0x00003640


	//   ....[3]....
        /*008c*/ 	.word	0x00003650


	//   ....[4]....
        /*0090*/ 	.word	0x00005cc0


	//   ....[5]....
        /*0094*/ 	.word	0x00005cd0


	//   ....[6]....
        /*0098*/ 	.word	0x00005d00


	//   ....[7]....
        /*009c*/ 	.word	0x00005d10


	//   ....[8]....
        /*00a0*/ 	.word	0x000083d0


	//   ....[9]....
        /*00a4*/ 	.word	0x000083f0


	//   ....[10]....
        /*00a8*/ 	.word	0x00008410


	//   ....[11]....
        /*00ac*/ 	.word	0x00008430


	//   ....[12]....
        /*00b0*/ 	.word	0x000093b0


	//   ....[13]....
        /*00b4*/ 	.word	0x000093f0


	//   ....[14]....
        /*00b8*/ 	.word	0x00009430


	//   ....[15]....
        /*00bc*/ 	.word	0x00009450


	//----- nvinfo : EIATTR_EXIT_INSTR_OFFSETS
	.align		4
.L_592:
        /*00c0*/ 	.byte	0x04, 0x1c
        /*00c2*/ 	.short	(.L_594 - .L_593)


	//   ....[0]....
.L_593:
        /*00c4*/ 	.word	0x000002d0


	//   ....[1]....
        /*00c8*/ 	.word	0x0000a320


	//   ....[2]....
        /*00cc*/ 	.word	0x0000a410


	//   ....[3]....
        /*00d0*/ 	.word	0x0000a430


	//   ....[4]....
        /*00d4*/ 	.word	0x0000aa90


	//   ....[5]....
        /*00d8*/ 	.word	0x0000ab10


	//----- nvinfo : EIATTR_CTAIDZ_USED
	.align		4
.L_594:
        /*00dc*/ 	.byte	0x01, 0x04
	.zero		2


	//----- nvinfo : EIATTR_CRS_STACK_SIZE
	.align		4
        /*00e0*/ 	.byte	0x04, 0x1e
        /*00e2*/ 	.short	(.L_596 - .L_595)
.L_595:
        /*00e4*/ 	.word	0x00000000
.L_596:


//--------------------- .nv.callgraph             --------------------------
	.section	.nv.callgraph,"",@"SHT_CUDA_CALLGRAPH"
	.align	4
	.sectionentsize	8
	.align		4
        /*0000*/ 	.word	0x00000000
	.align		4
        /*0004*/ 	.word	0xffffffff
	.align		4
        /*0008*/ 	.word	0x00000000
	.align		4
        /*000c*/ 	.word	0xfffffffe
	.align		4
        /*0010*/ 	.word	0x00000000
	.align		4
        /*0014*/ 	.word	0xfffffffd
	.align		4
        /*0018*/ 	.word	0x00000000
	.align		4
        /*001c*/ 	.word	0xfffffffc


//--------------------- .nv.rel.action            --------------------------
	.section	.nv.rel.action,"",@"SHT_CUDA_RELOCINFO"
	.align	8
	.sectionentsize	8
        /*0000*/ 	.byte	0x73, 0x00, 0x00, 0x00, 0x00, 0x00, 0x00, 0x00, 0x00, 0x00, 0x00, 0x11, 0x25, 0x00, 0x05, 0x36


//--------------------- .nv.constant4             --------------------------
	.section	.nv.constant4,"a",@progbits
	.align	8
	.align		8
.nv.constant4:
        /*0000*/ 	.dword	_ZN72_INTERNAL_9204a569_36_flash_fwd_hdim96_fp16_causal_sm80_cu_0106449f_30834cuda3std3__45__cpo5beginE
	.align		8
        /*0008*/ 	.dword	_ZN72_INTERNAL_9204a569_36_flash_fwd_hdim96_fp16_causal_sm80_cu_0106449f_30834cuda3std3__45__cpo3endE
	.align		8
        /*0010*/ 	.dword	_ZN72_INTERNAL_9204a569_36_flash_fwd_hdim96_fp16_causal_sm80_cu_0106449f_30834cuda3std3__45__cpo6cbeginE
	.align		8
        /*0018*/ 	.dword	_ZN72_INTERNAL_9204a569_36_flash_fwd_hdim96_fp16_causal_sm80_cu_0106449f_30834cuda3std3__45__cpo4cendE
	.align		8
        /*0020*/ 	.dword	_ZN72_INTERNAL_9204a569_36_flash_fwd_hdim96_fp16_causal_sm80_cu_0106449f_30834cuda3std3__474_GLOBAL__N__9204a569_36_flash_fwd_hdim96_fp16_causal_sm80_cu_0106449f_30836ignoreE
	.align		8
        /*0028*/ 	.dword	_ZN72_INTERNAL_9204a569_36_flash_fwd_hdim96_fp16_causal_sm80_cu_0106449f_30834cuda3std3__419piecewise_constructE
	.align		8
        /*0030*/ 	.dword	_ZN72_INTERNAL_9204a569_36_flash_fwd_hdim96_fp16_causal_sm80_cu_0106449f_30834cuda3std3__48in_placeE
	.align		8
        /*0038*/ 	.dword	_ZN72_INTERNAL_9204a569_36_flash_fwd_hdim96_fp16_causal_sm80_cu_0106449f_30834cuda3std6ranges3__45__cpo4swapE
	.align		8
        /*0040*/ 	.dword	_ZN72_INTERNAL_9204a569_36_flash_fwd_hdim96_fp16_causal_sm80_cu_0106449f_30834cuda3std6ranges3__45__cpo9iter_moveE
	.align		8
        /*0048*/ 	.dword	_ZN72_INTERNAL_9204a569_36_flash_fwd_hdim96_fp16_causal_sm80_cu_0106449f_30834cute7productE
	.align		8
        /*0050*/ 	.dword	_ZN72_INTERNAL_9204a569_36_flash_fwd_hdim96_fp16_causal_sm80_cu_0106449f_30834cute1_E


//--------------------- .nv.constant0._ZN5flash16flash_fwd_kernelI23Flash_fwd_kernel_traitsILi96ELi128ELi64ELi4ELb0ELb0EN7cutlass6half_tE19Flash_kernel_traitsILi96ELi128ELi64ELi4ES3_EELb0ELb1ELb0ELb0ELb1ELb1ELb0ELb0EEEvNS_16Flash_fwd_paramsE --------------------------
	.section	.nv.constant0._ZN5flash16flash_fwd_kernelI23Flash_fwd_kernel_traitsILi96ELi128ELi64ELi4ELb0ELb0EN7cutlass6half_tE19Flash_kernel_traitsILi96ELi128ELi64ELi4ES3_EELb0ELb1ELb0ELb0ELb1ELb1ELb0ELb0EEEvNS_16Flash_fwd_paramsE,"a",@progbits
	.sectionflags	@""
	.align	4
.nv.constant0._ZN5flash16flash_fwd_kernelI23Flash_fwd_kernel_traitsILi96ELi128ELi64ELi4ELb0ELb0EN7cutlass6half_tE19Flash_kernel_traitsILi96ELi128ELi64ELi4ES3_EELb0ELb1ELb0ELb0ELb1ELb1ELb0ELb0EEEvNS_16Flash_fwd_paramsE:
	.zero		816


//--------------------- .nv.constant0._ZN5flash16flash_fwd_kernelI23Flash_fwd_kernel_traitsILi96ELi128ELi64ELi4ELb0ELb0EN7cutlass6half_tE19Flash_kernel_traitsILi96ELi128ELi64ELi4ES3_EELb0ELb1ELb0ELb0ELb0ELb1ELb0ELb0EEEvNS_16Flash_fwd_paramsE --------------------------
	.section	.nv.constant0._ZN5flash16flash_fwd_kernelI23Flash_fwd_kernel_traitsILi96ELi128ELi64ELi4ELb0ELb0EN7cutlass6half_tE19Flash_kernel_traitsILi96ELi128ELi64ELi4ES3_EELb0ELb1ELb0ELb0ELb0ELb1ELb0ELb0EEEvNS_16Flash_fwd_paramsE,"a",@progbits
	.sectionflags	@""
	.align	4
.nv.constant0._ZN5flash16flash_fwd_kernelI23Flash_fwd_kernel_traitsILi96ELi128ELi64ELi4ELb0ELb0EN7cutlass6half_tE19Flash_kernel_traitsILi96ELi128ELi64ELi4ES3_EELb0ELb1ELb0ELb0ELb0ELb1ELb0ELb0EEEvNS_16Flash_fwd_paramsE:
	.zero		816


//--------------------- .nv.constant0._ZN5flash16flash_fwd_kernelI23Flash_fwd_kernel_traitsILi96ELi128ELi64ELi4ELb0ELb0EN7cutlass6half_tE19Flash_kernel_traitsILi96ELi128ELi64ELi4ES3_EELb0ELb1ELb0ELb0ELb0ELb0ELb0ELb0EEEvNS_16Flash_fwd_paramsE --------------------------
	.section	.nv.constant0._ZN5flash16flash_fwd_kernelI23Flash_fwd_kernel_traitsILi96ELi128ELi64ELi4ELb0ELb0EN7cutlass6half_tE19Flash_kernel_traitsILi96ELi128ELi64ELi4ES3_EELb0ELb1ELb0ELb0ELb0ELb0ELb0ELb0EEEvNS_16Flash_fwd_paramsE,"a",@progbits
	.sectionflags	@""
	.align	4
.nv.constant0._ZN5flash16flash_fwd_kernelI23Flash_fwd_kernel_traitsILi96ELi128ELi64ELi4ELb0ELb0EN7cutlass6half_tE19Flash_kernel_traitsILi96ELi128ELi64ELi4ES3_EELb0ELb1ELb0ELb0ELb0ELb0ELb0ELb0EEEvNS_16Flash_fwd_paramsE:
	.zero		816


//--------------------- .nv.constant0._ZN5flash16flash_fwd_kernelI23Flash_fwd_kernel_traitsILi96ELi128ELi64ELi4ELb0ELb0EN7cutlass6half_tE19Flash_kernel_traitsILi96ELi128ELi64ELi4ES3_EELb0ELb1ELb0ELb1ELb0ELb0ELb0ELb0EEEvNS_16Flash_fwd_paramsE --------------------------
	.section	.nv.constant0._ZN5flash16flash_fwd_kernelI23Flash_fwd_kernel_traitsILi96ELi128ELi64ELi4ELb0ELb0EN7cutlass6half_tE19Flash_kernel_traitsILi96ELi128ELi64ELi4ES3_EELb0ELb1ELb0ELb1ELb0ELb0ELb0ELb0EEEvNS_16Flash_fwd_paramsE,"a",@progbits
	.sectionflags	@""
	.align	4
.nv.constant0._ZN5flash16flash_fwd_kernelI23Flash_fwd_kernel_traitsILi96ELi128ELi64ELi4ELb0ELb0EN7cutlass6half_tE19Flash_kernel_traitsILi96ELi128ELi64ELi4ES3_EELb0ELb1ELb0ELb1ELb0ELb0ELb0ELb0EEEvNS_16Flash_fwd_paramsE:
	.zero		816


//--------------------- .nv.constant0._ZN5flash16flash_fwd_kernelI23Flash_fwd_kernel_traitsILi96ELi64ELi64ELi4ELb0ELb0EN7cutlass6half_tE19Flash_kernel_traitsILi96ELi64ELi64ELi4ES3_EELb0ELb1ELb0ELb0ELb1ELb1ELb0ELb0EEEvNS_16Flash_fwd_paramsE --------------------------
	.section	.nv.constant0._ZN5flash16flash_fwd_kernelI23Flash_fwd_kernel_traitsILi96ELi64ELi64ELi4ELb0ELb0EN7cutlass6half_tE19Flash_kernel_traitsILi96ELi64ELi64ELi4ES3_EELb0ELb1ELb0ELb0ELb1ELb1ELb0ELb0EEEvNS_16Flash_fwd_paramsE,"a",@progbits
	.sectionflags	@""
	.align	4
.nv.constant0._ZN5flash16flash_fwd_kernelI23Flash_fwd_kernel_traitsILi96ELi64ELi64ELi4ELb0ELb0EN7cutlass6half_tE19Flash_kernel_traitsILi96ELi64ELi64ELi4ES3_EELb0ELb1ELb0ELb0ELb1ELb1ELb0ELb0EEEvNS_16Flash_fwd_paramsE:
	.zero		816


//--------------------- .nv.constant0._ZN5flash16flash_fwd_kernelI23Flash_fwd_kernel_traitsILi96ELi64ELi64ELi4ELb0ELb0EN7cutlass6half_tE19Flash_kernel_traitsILi96ELi64ELi64ELi4ES3_EELb0ELb1ELb0ELb0ELb0ELb1ELb0ELb0EEEvNS_16Flash_fwd_paramsE --------------------------
	.section	.nv.constant0._ZN5flash16flash_fwd_kernelI23Flash_fwd_kernel_traitsILi96ELi64ELi64ELi4ELb0ELb0EN7cutlass6half_tE19Flash_kernel_traitsILi96ELi64ELi64ELi4ES3_EELb0ELb1ELb0ELb0ELb0ELb1ELb0ELb0EEEvNS_16Flash_fwd_paramsE,"a",@progbits
	.sectionflags	@""
	.align	4
.nv.constant0._ZN5flash16flash_fwd_kernelI23Flash_fwd_kernel_traitsILi96ELi64ELi64ELi4ELb0ELb0EN7cutlass6half_tE19Flash_kernel_traitsILi96ELi64ELi64ELi4ES3_EELb0ELb1ELb0ELb0ELb0ELb1ELb0ELb0EEEvNS_16Flash_fwd_paramsE:
	.zero		816


//--------------------- .nv.constant0._ZN5flash16flash_fwd_kernelI23Flash_fwd_kernel_traitsILi96ELi64ELi64ELi4ELb0ELb0EN7cutlass6half_tE19Flash_kernel_traitsILi96ELi64ELi64ELi4ES3_EELb0ELb1ELb0ELb0ELb0ELb0ELb0ELb0EEEvNS_16Flash_fwd_paramsE --------------------------
	.section	.nv.constant0._ZN5flash16flash_fwd_kernelI23Flash_fwd_kernel_traitsILi96ELi64ELi64ELi4ELb0ELb0EN7cutlass6half_tE19Flash_kernel_traitsILi96ELi64ELi64ELi4ES3_EELb0ELb1ELb0ELb0ELb0ELb0ELb0ELb0EEEvNS_16Flash_fwd_paramsE,"a",@progbits
	.sectionflags	@""
	.align	4
.nv.constant0._ZN5flash16flash_fwd_kernelI23Flash_fwd_kernel_traitsILi96ELi64ELi64ELi4ELb0ELb0EN7cutlass6half_tE19Flash_kernel_traitsILi96ELi64ELi64ELi4ES3_EELb0ELb1ELb0ELb0ELb0ELb0ELb0ELb0EEEvNS_16Flash_fwd_paramsE:
	.zero		816


//--------------------- .nv.constant0._ZN5flash16flash_fwd_kernelI23Flash_fwd_kernel_traitsILi96ELi64ELi64ELi4ELb0ELb0EN7cutlass6half_tE19Flash_kernel_traitsILi96ELi64ELi64ELi4ES3_EELb0ELb1ELb0ELb1ELb0ELb0ELb0ELb0EEEvNS_16Flash_fwd_paramsE --------------------------
	.section	.nv.constant0._ZN5flash16flash_fwd_kernelI23Flash_fwd_kernel_traitsILi96ELi64ELi64ELi4ELb0ELb0EN7cutlass6half_tE19Flash_kernel_traitsILi96ELi64ELi64ELi4ES3_EELb0ELb1ELb0ELb1ELb0ELb0ELb0ELb0EEEvNS_16Flash_fwd_paramsE,"a",@progbits
	.sectionflags	@""
	.align	4
.nv.constant0._ZN5flash16flash_fwd_kernelI23Flash_fwd_kernel_traitsILi96ELi64ELi64ELi4ELb0ELb0EN7cutlass6half_tE19Flash_kernel_traitsILi96ELi64ELi64ELi4ES3_EELb0ELb1ELb0ELb1ELb0ELb0ELb0ELb0EEEvNS_16Flash_fwd_paramsE:
	.zero		816


//--------------------- .nv.constant0._ZN5flash16flash_fwd_kernelI23Flash_fwd_kernel_traitsILi96ELi128ELi64ELi4ELb0ELb0EN7cutlass6half_tE19Flash_kernel_traitsILi96ELi128ELi64ELi4ES3_EELb1ELb1ELb0ELb0ELb0ELb0ELb0ELb0EEEvNS_16Flash_fwd_paramsE --------------------------
	.section	.nv.constant0._ZN5flash16flash_fwd_kernelI23Flash_fwd_kernel_traitsILi96ELi128ELi64ELi4ELb0ELb0EN7cutlass6half_tE19Flash_kernel_traitsILi96ELi128ELi64ELi4ES3_EELb1ELb1ELb0ELb0ELb0ELb0ELb0ELb0EEEvNS_16Flash_fwd_paramsE,"a",@progbits
	.sectionflags	@""
	.align	4
.nv.constant0._ZN5flash16flash_fwd_kernelI23Flash_fwd_kernel_traitsILi96ELi128ELi64ELi4ELb0ELb0EN7cutlass6half_tE19Flash_kernel_traitsILi96ELi128ELi64ELi4ES3_EELb1ELb1ELb0ELb0ELb0ELb0ELb0ELb0EEEvNS_16Flash_fwd_paramsE:
	.zero		816


//--------------------- .nv.constant0._ZN5flash16flash_fwd_kernelI23Flash_fwd_kernel_traitsILi96ELi128ELi64ELi4ELb0ELb0EN7cutlass6half_tE19Flash_kernel_traitsILi96ELi128ELi64ELi4ES3_EELb1ELb1ELb0ELb0ELb1ELb1ELb0ELb0EEEvNS_16Flash_fwd_paramsE --------------------------
	.section	.nv.constant0._ZN5flash16flash_fwd_kernelI23Flash_fwd_kernel_traitsILi96ELi128ELi64ELi4ELb0ELb0EN7cutlass6half_tE19Flash_kernel_traitsILi96ELi128ELi64ELi4ES3_EELb1ELb1ELb0ELb0ELb1ELb1ELb0ELb0EEEvNS_16Flash_fwd_paramsE,"a",@progbits
	.sectionflags	@""
	.align	4
.nv.constant0._ZN5flash16flash_fwd_kernelI23Flash_fwd_kernel_traitsILi96ELi128ELi64ELi4ELb0ELb0EN7cutlass6half_tE19Flash_kernel_traitsILi96ELi128ELi64ELi4ES3_EELb1ELb1ELb0ELb0ELb1ELb1ELb0ELb0EEEvNS_16Flash_fwd_paramsE:
	.zero		816


//--------------------- .nv.constant0._ZN5flash16flash_fwd_kernelI23Flash_fwd_kernel_traitsILi96ELi128ELi64ELi4ELb0ELb0EN7cutlass6half_tE19Flash_kernel_traitsILi96ELi128ELi64ELi4ES3_EELb0ELb1ELb0ELb0ELb1ELb1ELb1ELb0EEEvNS_16Flash_fwd_paramsE --------------------------
	.section	.nv.constant0._ZN5flash16flash_fwd_kernelI23Flash_fwd_kernel_traitsILi96ELi128ELi64ELi4ELb0ELb0EN7cutlass6half_tE19Flash_kernel_traitsILi96ELi128ELi64ELi4ES3_EELb0ELb1ELb0ELb0ELb1ELb1ELb1ELb0EEEvNS_16Flash_fwd_paramsE,"a",@progbits
	.sectionflags	@""
	.align	4
.nv.constant0._ZN5flash16flash_fwd_kernelI23Flash_fwd_kernel_traitsILi96ELi128ELi64ELi4ELb0ELb0EN7cutlass6half_tE19Flash_kernel_traitsILi96ELi128ELi64ELi4ES3_EELb0ELb1ELb0ELb0ELb1ELb1ELb1ELb0EEEvNS_16Flash_fwd_paramsE:
	.zero		816


//--------------------- .nv.constant0._ZN5flash16flash_fwd_kernelI23Flash_fwd_kernel_traitsILi96ELi128ELi64ELi4ELb0ELb0EN7cutlass6half_tE19Flash_kernel_traitsILi96ELi128ELi64ELi4ES3_EELb1ELb1ELb0ELb0ELb0ELb1ELb0ELb0EEEvNS_16Flash_fwd_paramsE --------------------------
	.section	.nv.constant0._ZN5flash16flash_fwd_kernelI23Flash_fwd_kernel_traitsILi96ELi128ELi64ELi4ELb0ELb0EN7cutlass6half_tE19Flash_kernel_traitsILi96ELi128ELi64ELi4ES3_EELb1ELb1ELb0ELb0ELb0ELb1ELb0ELb0EEEvNS_16Flash_fwd_paramsE,"a",@progbits
	.sectionflags	@""
	.align	4
.nv.constant0._ZN5flash16flash_fwd_kernelI23Flash_fwd_kernel_traitsILi96ELi128ELi64ELi4ELb0ELb0EN7cutlass6half_tE19Flash_kernel_traitsILi96ELi128ELi64ELi4ES3_EELb1ELb1ELb0ELb0ELb0ELb1ELb0ELb0EEEvNS_16Flash_fwd_paramsE:
	.zero		816


//--------------------- .nv.constant0._ZN5flash16flash_fwd_kernelI23Flash_fwd_kernel_traitsILi96ELi128ELi64ELi4ELb0ELb0EN7cutlass6half_tE19Flash_kernel_traitsILi96ELi128ELi64ELi4ES3_EELb0ELb1ELb0ELb0ELb0ELb1ELb1ELb0EEEvNS_16Flash_fwd_paramsE --------------------------
	.section	.nv.constant0._ZN5flash16flash_fwd_kernelI23Flash_fwd_kernel_traitsILi96ELi128ELi64ELi4ELb0ELb0EN7cutlass6half_tE19Flash_kernel_traitsILi96ELi128ELi64ELi4ES3_EELb0ELb1ELb0ELb0ELb0ELb1ELb1ELb0EEEvNS_16Flash_fwd_paramsE,"a",@progbits
	.sectionflags	@""
	.align	4
.nv.constant0._ZN5flash16flash_fwd_kernelI23Flash_fwd_kernel_traitsILi96ELi128ELi64ELi4ELb0ELb0EN7cutlass6half_tE19Flash_kernel_traitsILi96ELi128ELi64ELi4ES3_EELb0ELb1ELb0ELb0ELb0ELb1ELb1ELb0EEEvNS_16Flash_fwd_paramsE:
	.zero		816


//--------------------- .nv.constant0._ZN5flash16flash_fwd_kernelI23Flash_fwd_kernel_traitsILi96ELi128ELi64ELi4ELb0ELb0EN7cutlass6half_tE19Flash_kernel_traitsILi96ELi128ELi64ELi4ES3_EELb1ELb1ELb0ELb1ELb0ELb0ELb0ELb0EEEvNS_16Flash_fwd_paramsE --------------------------
	.section	.nv.constant0._ZN5flash16flash_fwd_kernelI23Flash_fwd_kernel_traitsILi96ELi128ELi64ELi4ELb0ELb0EN7cutlass6half_tE19Flash_kernel_traitsILi96ELi128ELi64ELi4ES3_EELb1ELb1ELb0ELb1ELb0ELb0ELb0ELb0EEEvNS_16Flash_fwd_paramsE,"a",@progbits
	.sectionflags	@""
	.align	4
.nv.constant0._ZN5flash16flash_fwd_kernelI23Flash_fwd_kernel_traitsILi96ELi128ELi64ELi4ELb0ELb0EN7cutlass6half_tE19Flash_kernel_traitsILi96ELi128ELi64ELi4ES3_EELb1ELb1ELb0ELb1ELb0ELb0ELb0ELb0EEEvNS_16Flash_fwd_paramsE:
	.zero		816


//--------------------- .nv.constant0._ZN5flash16flash_fwd_kernelI23Flash_fwd_kernel_traitsILi96ELi128ELi64ELi4ELb0ELb0EN7cutlass6half_tE19Flash_kernel_traitsILi96ELi128ELi64ELi4ES3_EELb1ELb1ELb0ELb0ELb0ELb0ELb0ELb1EEEvNS_16Flash_fwd_paramsE --------------------------
	.section	.nv.constant0._ZN5flash16flash_fwd_kernelI23Flash_fwd_kernel_traitsILi96ELi128ELi64ELi4ELb0ELb0EN7cutlass6half_tE19Flash_kernel_traitsILi96ELi128ELi64ELi4ES3_EELb1ELb1ELb0ELb0ELb0ELb0ELb0ELb1EEEvNS_16Flash_fwd_paramsE,"a",@progbits
	.sectionflags	@""
	.align	4
.nv.constant0._ZN5flash16flash_fwd_kernelI23Flash_fwd_kernel_traitsILi96ELi128ELi64ELi4ELb0ELb0EN7cutlass6half_tE19Flash_kernel_traitsILi96ELi128ELi64ELi4ES3_EELb1ELb1ELb0ELb0ELb0ELb0ELb0ELb1EEEvNS_16Flash_fwd_paramsE:
	.zero		816


//--------------------- .nv.constant0._ZN5flash16flash_fwd_kernelI23Flash_fwd_kernel_traitsILi96ELi128ELi64ELi4ELb0ELb0EN7cutlass6half_tE19Flash_kernel_traitsILi96ELi128ELi64ELi4ES3_EELb0ELb1ELb0ELb0ELb0ELb0ELb1ELb0EEEvNS_16Flash_fwd_paramsE --------------------------
	.section	.nv.constant0._ZN5flash16flash_fwd_kernelI23Flash_fwd_kernel_traitsILi96ELi128ELi64ELi4ELb0ELb0EN7cutlass6half_tE19Flash_kernel_traitsILi96ELi128ELi64ELi4ES3_EELb0ELb1ELb0ELb0ELb0ELb0ELb1ELb0EEEvNS_16Flash_fwd_paramsE,"a",@progbits
	.sectionflags	@""
	.align	4
.nv.constant0._ZN5flash16flash_fwd_kernelI23Flash_fwd_kernel_traitsILi96ELi128ELi64ELi4ELb0ELb0EN7cutlass6half_tE19Flash_kernel_traitsILi96ELi128ELi64ELi4ES3_EELb0ELb1ELb0ELb0ELb0ELb0ELb1ELb0EEEvNS_16Flash_fwd_paramsE:
	.zero		816


//--------------------- .nv.constant0._ZN5flash16flash_fwd_kernelI23Flash_fwd_kernel_traitsILi96ELi128ELi64ELi4ELb0ELb0EN7cutlass6half_tE19Flash_kernel_traitsILi96ELi128ELi64ELi4ES3_EELb1ELb1ELb0ELb1ELb0ELb0ELb0ELb1EEEvNS_16Flash_fwd_paramsE --------------------------
	.section	.nv.constant0._ZN5flash16flash_fwd_kernelI23Flash_fwd_kernel_traitsILi96ELi128ELi64ELi4ELb0ELb0EN7cutlass6half_tE19Flash_kernel_traitsILi96ELi128ELi64ELi4ES3_EELb1ELb1ELb0ELb1ELb0ELb0ELb0ELb1EEEvNS_16Flash_fwd_paramsE,"a",@progbits
	.sectionflags	@""
	.align	4
.nv.constant0._ZN5flash16flash_fwd_kernelI23Flash_fwd_kernel_traitsILi96ELi128ELi64ELi4ELb0ELb0EN7cutlass6half_tE19Flash_kernel_traitsILi96ELi128ELi64ELi4ES3_EELb1ELb1ELb0ELb1ELb0ELb0ELb0ELb1EEEvNS_16Flash_fwd_paramsE:
	.zero		816


//--------------------- .nv.constant0._ZN5flash16flash_fwd_kernelI23Flash_fwd_kernel_traitsILi96ELi128ELi64ELi4ELb0ELb0EN7cutlass6half_tE19Flash_kernel_traitsILi96ELi128ELi64ELi4ES3_EELb0ELb1ELb0ELb1ELb0ELb0ELb1ELb0EEEvNS_16Flash_fwd_paramsE --------------------------
	.section	.nv.constant0._ZN5flash16flash_fwd_kernelI23Flash_fwd_kernel_traitsILi96ELi128ELi64ELi4ELb0ELb0EN7cutlass6half_tE19Flash_kernel_traitsILi96ELi128ELi64ELi4ES3_EELb0ELb1ELb0ELb1ELb0ELb0ELb1ELb0EEEvNS_16Flash_fwd_paramsE,"a",@progbits
	.sectionflags	@""
	.align	4
.nv.constant0._ZN5flash16flash_fwd_kernelI23Flash_fwd_kernel_traitsILi96ELi128ELi64ELi4ELb0ELb0EN7cutlass6half_tE19Flash_kernel_traitsILi96ELi128ELi64ELi4ES3_EELb0ELb1ELb0ELb1ELb0ELb0ELb1ELb0EEEvNS_16Flash_fwd_paramsE:
	.zero		816


//--------------------- .nv.constant0._ZN5flash16flash_fwd_kernelI23Flash_fwd_kernel_traitsILi96ELi64ELi64ELi4ELb0ELb0EN7cutlass6half_tE19Flash_kernel_traitsILi96ELi64ELi64ELi4ES3_EELb1ELb1ELb0ELb0ELb0ELb0ELb0ELb0EEEvNS_16Flash_fwd_paramsE --------------------------
	.section	.nv.constant0._ZN5flash16flash_fwd_kernelI23Flash_fwd_kernel_traitsILi96ELi64ELi64ELi4ELb0ELb0EN7cutlass6half_tE19Flash_kernel_traitsILi96ELi64ELi64ELi4ES3_EELb1ELb1ELb0ELb0ELb0ELb0ELb0ELb0EEEvNS_16Flash_fwd_paramsE,"a",@progbits
	.sectionflags	@""
	.align	4
.nv.constant0._ZN5flash16flash_fwd_kernelI23Flash_fwd_kernel_traitsILi96ELi64ELi64ELi4ELb0ELb0EN7cutlass6half_tE19Flash_kernel_traitsILi96ELi64ELi64ELi4ES3_EELb1ELb1ELb0ELb0ELb0ELb0ELb0ELb0EEEvNS_16Flash_fwd_paramsE:
	.zero		816


//--------------------- .nv.constant0._ZN5flash16flash_fwd_kernelI23Flash_fwd_kernel_traitsILi96ELi64ELi64ELi4ELb0ELb0EN7cutlass6half_tE19Flash_kernel_traitsILi96ELi64ELi64ELi4ES3_EELb1ELb1ELb0ELb0ELb1ELb1ELb0ELb0EEEvNS_16Flash_fwd_paramsE --------------------------
	.section	.nv.constant0._ZN5flash16flash_fwd_kernelI23Flash_fwd_kernel_traitsILi96ELi64ELi64ELi4ELb0ELb0EN7cutlass6half_tE19Flash_kernel_traitsILi96ELi64ELi64ELi4ES3_EELb1ELb1ELb0ELb0ELb1ELb1ELb0ELb0EEEvNS_16Flash_fwd_paramsE,"a",@progbits
	.sectionflags	@""
	.align	4
.nv.constant0._ZN5flash16flash_fwd_kernelI23Flash_fwd_kernel_traitsILi96ELi64ELi64ELi4ELb0ELb0EN7cutlass6half_tE19Flash_kernel_traitsILi96ELi64ELi64ELi4ES3_EELb1ELb1ELb0ELb0ELb1ELb1ELb0ELb0EEEvNS_16Flash_fwd_paramsE:
	.zero		816


//--------------------- .nv.constant0._ZN5flash16flash_fwd_kernelI23Flash_fwd_kernel_traitsILi96ELi64ELi64ELi4ELb0ELb0EN7cutlass6half_tE19Flash_kernel_traitsILi96ELi64ELi64ELi4ES3_EELb0ELb1ELb0ELb0ELb1ELb1ELb1ELb0EEEvNS_16Flash_fwd_paramsE --------------------------
	.section	.nv.constant0._ZN5flash16flash_fwd_kernelI23Flash_fwd_kernel_traitsILi96ELi64ELi64ELi4ELb0ELb0EN7cutlass6half_tE19Flash_kernel_traitsILi96ELi64ELi64ELi4ES3_EELb0ELb1ELb0ELb0ELb1ELb1ELb1ELb0EEEvNS_16Flash_fwd_paramsE,"a",@progbits
	.sectionflags	@""
	.align	4
.nv.constant0._ZN5flash16flash_fwd_kernelI23Flash_fwd_kernel_traitsILi96ELi64ELi64ELi4ELb0ELb0EN7cutlass6half_tE19Flash_kernel_traitsILi96ELi64ELi64ELi4ES3_EELb0ELb1ELb0ELb0ELb1ELb1ELb1ELb0EEEvNS_16Flash_fwd_paramsE:
	.zero		816


//--------------------- .nv.constant0._ZN5flash16flash_fwd_kernelI23Flash_fwd_kernel_traitsILi96ELi64ELi64ELi4ELb0ELb0EN7cutlass6half_tE19Flash_kernel_traitsILi96ELi64ELi64ELi4ES3_EELb1ELb1ELb0ELb0ELb0ELb1ELb0ELb0EEEvNS_16Flash_fwd_paramsE --------------------------
	.section	.nv.constant0._ZN5flash16flash_fwd_kernelI23Flash_fwd_kernel_traitsILi96ELi64ELi64ELi4ELb0ELb0EN7cutlass6half_tE19Flash_kernel_traitsILi96ELi64ELi64ELi4ES3_EELb1ELb1ELb0ELb0ELb0ELb1ELb0ELb0EEEvNS_16Flash_fwd_paramsE,"a",@progbits
	.sectionflags	@""
	.align	4
.nv.constant0._ZN5flash16flash_fwd_kernelI23Flash_fwd_kernel_traitsILi96ELi64ELi64ELi4ELb0ELb0EN7cutlass6half_tE19Flash_kernel_traitsILi96ELi64ELi64ELi4ES3_EELb1ELb1ELb0ELb0ELb0ELb1ELb0ELb0EEEvNS_16Flash_fwd_paramsE:
	.zero		816


//--------------------- .nv.constant0._ZN5flash16flash_fwd_kernelI23Flash_fwd_kernel_traitsILi96ELi64ELi64ELi4ELb0ELb0EN7cutlass6half_tE19Flash_kernel_traitsILi96ELi64ELi64ELi4ES3_EELb0ELb1ELb0ELb0ELb0ELb1ELb1ELb0EEEvNS_16Flash_fwd_paramsE --------------------------
	.section	.nv.constant0._ZN5flash16flash_fwd_kernelI23Flash_fwd_kernel_traitsILi96ELi64ELi64ELi4ELb0ELb0EN7cutlass6half_tE19Flash_kernel_traitsILi96ELi64ELi64ELi4ES3_EELb0ELb1ELb0ELb0ELb0ELb1ELb1ELb0EEEvNS_16Flash_fwd_paramsE,"a",@progbits
	.sectionflags	@""
	.align	4
.nv.constant0._ZN5flash16flash_fwd_kernelI23Flash_fwd_kernel_traitsILi96ELi64ELi64ELi4ELb0ELb0EN7cutlass6half_tE19Flash_kernel_traitsILi96ELi64ELi64ELi4ES3_EELb0ELb1ELb0ELb0ELb0ELb1ELb1ELb0EEEvNS_16Flash_fwd_paramsE:
	.zero		816


//--------------------- .nv.constant0._ZN5flash16flash_fwd_kernelI23Flash_fwd_kernel_traitsILi96ELi64ELi64ELi4ELb0ELb0EN7cutlass6half_tE19Flash_kernel_traitsILi96ELi64ELi64ELi4ES3_EELb1ELb1ELb0ELb1ELb0ELb0ELb0ELb0EEEvNS_16Flash_fwd_paramsE --------------------------
	.section	.nv.constant0._ZN5flash16flash_fwd_kernelI23Flash_fwd_kernel_traitsILi96ELi64ELi64ELi4ELb0ELb0EN7cutlass6half_tE19Flash_kernel_traitsILi96ELi64ELi64ELi4ES3_EELb1ELb1ELb0ELb1ELb0ELb0ELb0ELb0EEEvNS_16Flash_fwd_paramsE,"a",@progbits
	.sectionflags	@""
	.align	4
.nv.constant0._ZN5flash16flash_fwd_kernelI23Flash_fwd_kernel_traitsILi96ELi64ELi64ELi4ELb0ELb0EN7cutlass6half_tE19Flash_kernel_traitsILi96ELi64ELi64ELi4ES3_EELb1ELb1ELb0ELb1ELb0ELb0ELb0ELb0EEEvNS_16Flash_fwd_paramsE:
	.zero		816


//--------------------- .nv.constant0._ZN5flash16flash_fwd_kernelI23Flash_fwd_kernel_traitsILi96ELi64ELi64ELi4ELb0ELb0EN7cutlass6half_tE19Flash_kernel_traitsILi96ELi64ELi64ELi4ES3_EELb1ELb1ELb0ELb0ELb0ELb0ELb0ELb1EEEvNS_16Flash_fwd_paramsE --------------------------
	.section	.nv.constant0._ZN5flash16flash_fwd_kernelI23Flash_fwd_kernel_traitsILi96ELi64ELi64ELi4ELb0ELb0EN7cutlass6half_tE19Flash_kernel_traitsILi96ELi64ELi64ELi4ES3_EELb1ELb1ELb0ELb0ELb0ELb0ELb0ELb1EEEvNS_16Flash_fwd_paramsE,"a",@progbits
	.sectionflags	@""
	.align	4
.nv.constant0._ZN5flash16flash_fwd_kernelI23Flash_fwd_kernel_traitsILi96ELi64ELi64ELi4ELb0ELb0EN7cutlass6half_tE19Flash_kernel_traitsILi96ELi64ELi64ELi4ES3_EELb1ELb1ELb0ELb0ELb0ELb0ELb0ELb1EEEvNS_16Flash_fwd_paramsE:
	.zero		816


//--------------------- .nv.constant0._ZN5flash16flash_fwd_kernelI23Flash_fwd_kernel_traitsILi96ELi64ELi64ELi4ELb0ELb0EN7cutlass6half_tE19Flash_kernel_traitsILi96ELi64ELi64ELi4ES3_EELb0ELb1ELb0ELb0ELb0ELb0ELb1ELb0EEEvNS_16Flash_fwd_paramsE --------------------------
	.section	.nv.constant0._ZN5flash16flash_fwd_kernelI23Flash_fwd_kernel_traitsILi96ELi64ELi64ELi4ELb0ELb0EN7cutlass6half_tE19Flash_kernel_traitsILi96ELi64ELi64ELi4ES3_EELb0ELb1ELb0ELb0ELb0ELb0ELb1ELb0EEEvNS_16Flash_fwd_paramsE,"a",@progbits
	.sectionflags	@""
	.align	4
.nv.constant0._ZN5flash16flash_fwd_kernelI23Flash_fwd_kernel_traitsILi96ELi64ELi64ELi4ELb0ELb0EN7cutlass6half_tE19Flash_kernel_traitsILi96ELi64ELi64ELi4ES3_EELb0ELb1ELb0ELb0ELb0ELb0ELb1ELb0EEEvNS_16Flash_fwd_paramsE:
	.zero		816


//--------------------- .nv.constant0._ZN5flash16flash_fwd_kernelI23Flash_fwd_kernel_traitsILi96ELi64ELi64ELi4ELb0ELb0EN7cutlass6half_tE19Flash_kernel_traitsILi96ELi64ELi64ELi4ES3_EELb1ELb1ELb0ELb1ELb0ELb0ELb0ELb1EEEvNS_16Flash_fwd_paramsE --------------------------
	.section	.nv.constant0._ZN5flash16flash_fwd_kernelI23Flash_fwd_kernel_traitsILi96ELi64ELi64ELi4ELb0ELb0EN7cutlass6half_tE19Flash_kernel_traitsILi96ELi64ELi64ELi4ES3_EELb1ELb1ELb0ELb1ELb0ELb0ELb0ELb1EEEvNS_16Flash_fwd_paramsE,"a",@progbits
	.sectionflags	@""
	.align	4
.nv.constant0._ZN5flash16flash_fwd_kernelI23Flash_fwd_kernel_traitsILi96ELi64ELi64ELi4ELb0ELb0EN7cutlass6half_tE19Flash_kernel_traitsILi96ELi64ELi64ELi4ES3_EELb1ELb1ELb0ELb1ELb0ELb0ELb0ELb1EEEvNS_16Flash_fwd_paramsE:
	.zero		816


//--------------------- .nv.constant0._ZN5flash16flash_fwd_kernelI23Flash_fwd_kernel_traitsILi96ELi64ELi64ELi4ELb0ELb0EN7cutlass6half_tE19Flash_kernel_traitsILi96ELi64ELi64ELi4ES3_EELb0ELb1ELb0ELb1ELb0ELb0ELb1ELb0EEEvNS_16Flash_fwd_paramsE --------------------------
	.section	.nv.constant0._ZN5flash16flash_fwd_kernelI23Flash_fwd_kernel_traitsILi96ELi64ELi64ELi4ELb0ELb0EN7cutlass6half_tE19Flash_kernel_traitsILi96ELi64ELi64ELi4ES3_EELb0ELb1ELb0ELb1ELb0ELb0ELb1ELb0EEEvNS_16Flash_fwd_paramsE,"a",@progbits
	.sectionflags	@""
	.align	4
.nv.constant0._ZN5flash16flash_fwd_kernelI23Flash_fwd_kernel_traitsILi96ELi64ELi64ELi4ELb0ELb0EN7cutlass6half_tE19Flash_kernel_traitsILi96ELi64ELi64ELi4ES3_EELb0ELb1ELb0ELb1ELb0ELb0ELb1ELb0EEEvNS_16Flash_fwd_paramsE:
	.zero		816


//--------------------- .text._ZN5flash16flash_fwd_kernelI23Flash_fwd_kernel_traitsILi96ELi128ELi64ELi4ELb0ELb0EN7cutlass6half_tE19Flash_kernel_traitsILi96ELi128ELi64ELi4ES3_EELb0ELb1ELb0ELb0ELb1ELb1ELb0ELb0EEEvNS_16Flash_fwd_paramsE --------------------------
	.section	.text._ZN5flash16flash_fwd_kernelI23Flash_fwd_kernel_traitsILi96ELi128ELi64ELi4ELb0ELb0EN7cutlass6half_tE19Flash_kernel_traitsILi96ELi128ELi64ELi4ES3_EELb0ELb1ELb0ELb0ELb1ELb1ELb0ELb0EEEvNS_16Flash_fwd_paramsE,"ax",@progbits
	.sectioninfo	@"SHI_REGISTERS=255"
	.align	128
        .global         _ZN5flash16flash_fwd_kernelI23Flash_fwd_kernel_traitsILi96ELi128ELi64ELi4ELb0ELb0EN7cutlass6half_tE19Flash_kernel_traitsILi96ELi128ELi64ELi4ES3_EELb0ELb1ELb0ELb0ELb1ELb1ELb0ELb0EEEvNS_16Flash_fwd_paramsE
        .type           _ZN5flash16flash_fwd_kernelI23Flash_fwd_kernel_traitsILi96ELi128ELi64ELi4ELb0ELb0EN7cutlass6half_tE19Flash_kernel_traitsILi96ELi128ELi64ELi4ES3_EELb0ELb1ELb0ELb0ELb1ELb1ELb0ELb0EEEvNS_16Flash_fwd_paramsE,@function
        .size           _ZN5flash16flash_fwd_kernelI23Flash_fwd_kernel_traitsILi96ELi128ELi64ELi4ELb0ELb0EN7cutlass6half_tE19Flash_kernel_traitsILi96ELi128ELi64ELi4ES3_EELb0ELb1ELb0ELb0ELb1ELb1ELb0ELb0EEEvNS_16Flash_fwd_paramsE,(.L_x_978 - _ZN5flash16flash_fwd_kernelI23Flash_fwd_kernel_traitsILi96ELi128ELi64ELi4ELb0ELb0EN7cutlass6half_tE19Flash_kernel_traitsILi96ELi128ELi64ELi4ES3_EELb0ELb1ELb0ELb0ELb1ELb1ELb0ELb0EEEvNS_16Flash_fwd_paramsE)
        .other          _ZN5flash16flash_fwd_kernelI23Flash_fwd_kernel_traitsILi96ELi128ELi64ELi4ELb0ELb0EN7cutlass6half_tE19Flash_kernel_traitsILi96ELi128ELi64ELi4ES3_EELb0ELb1ELb0ELb0ELb1ELb1ELb0ELb0EEEvNS_16Flash_fwd_paramsE,@"STO_CUDA_ENTRY STV_DEFAULT"
_ZN5flash16flash_fwd_kernelI23Flash_fwd_kernel_traitsILi96ELi128ELi64ELi4ELb0ELb0EN7cutlass6half_tE19Flash_kernel_traitsILi96ELi128ELi64ELi4ES3_EELb0ELb1ELb0ELb0ELb1ELb1ELb0ELb0EEEvNS_16Flash_fwd_paramsE:
.text._ZN5flash16flash_fwd_kernelI23Flash_fwd_kernel_traitsILi96ELi128ELi64ELi4ELb0ELb0EN7cutlass6half_tE19Flash_kernel_traitsILi96ELi128ELi64ELi4ES3_EELb0ELb1ELb0ELb0ELb1ELb1ELb0ELb0EEEvNS_16Flash_fwd_paramsE:
[----:B------:R-:W-:Y:S02]  /*0000*/  MOV R1, c[0x0][0x28] ;  /* 0x00000a0000017a02 */ /* 0x000fe40000000f00 */
[----:B------:R-:W1:Y:S01]  /*0010*/  S2R R15, SR_CTAID.Y ;  /* 0x00000000000f7919 */ /* 0x000e620000002600 */
[----:B------:R-:W-:Y:S01]  /*0020*/  ISETP.NE.U32.AND P0, PT, RZ, c[0x0][0x250], PT ;  /* 0x00009400ff007a0c */ /* 0x000fe20003f05070 */
[----:B------:R-:W-:Y:S01]  /*0030*/  IMAD.MOV.U32 R27, RZ, RZ, RZ ;  /* 0x000000ffff1b7224 */ /* 0x000fe200078e00ff */
[----:B------:R-:W-:Y:S01]  /*0040*/  ISETP.NE.U32.AND P2, PT, RZ, c[0x0][0x258], PT ;  /* 0x00009600ff007a0c */ /* 0x000fe20003f45070 */
[----:B------:R-:W-:Y:S01]  /*0050*/  ULDC.64 UR6, c[0x0][0x118] ;  /* 0x0000460000067ab9 */ /* 0x000fe20000000a00 */
[----:B------:R-:W-:Y:S02]  /*0060*/  ISETP.NE.AND.EX P0, PT, RZ, c[0x0][0x254], PT, P0 ;  /* 0x00009500ff007a0c */ /* 0x000fe40003f05300 */
[----:B------:R-:W-:-:S11]  /*0070*/  ISETP.NE.AND.EX P2, PT, RZ, c[0x0][0x25c], PT, P2 ;  /* 0x00009700ff007a0c */ /* 0x000fd60003f45320 */
[----:B------:R-:W-:Y:S02]  /*0080*/  @P0 IMAD.MOV.U32 R2, RZ, RZ, 0x4 ;  /* 0x00000004ff020424 */ /* 0x000fe400078e00ff */
[----:B------:R-:W-:Y:S02]  /*0090*/  @P2 IMAD.MOV.U32 R0, RZ, RZ, 0x4 ;  /* 0x00000004ff002424 */ /* 0x000fe400078e00ff */
[----:B-1----:R-:W-:-:S04]  /*00a0*/  @P0 IMAD.WIDE R4, R15, R2, c[0x0][0x250] ;  /* 0x000094000f040625 */ /* 0x002fc800078e0202 */
[----:B------:R-:W-:Y:S01]  /*00b0*/  @P2 IMAD.WIDE R2, R15, R0, c[0x0][0x258] ;  /* 0x000096000f022625 */ /* 0x000fe200078e0200 */
[----:B------:R-:W2:Y:S05]  /*00c0*/  @P0 LDG.E R27, [R4.64] ;  /* 0x00000006041b0981 */ /* 0x000eaa000c1e1900 */
[----:B------:R-:W2:Y:S01]  /*00d0*/  @P2 LDG.E R2, [R2.64] ;  /* 0x0000000602022981 */ /* 0x000ea2000c1e1900 */
[----:B------:R-:W-:-:S03]  /*00e0*/  @!P2 ISETP.NE.U32.AND P1, PT, RZ, c[0x0][0x268], PT ;  /* 0x00009a00ff00aa0c */ /* 0x000fc60003f25070 */
[----:B------:R-:W1:Y:S01]  /*00f0*/  S2R R230, SR_CTAID.X ;  /* 0x0000000000e67919 */ /* 0x000e620000002500 */
[----:B------:R-:W-:-:S04]  /*0100*/  @!P2 ISETP.NE.AND.EX P1, PT, RZ, c[0x0][0x26c], PT, P1 ;  /* 0x00009b00ff00aa0c */ /* 0x000fc80003f25310 */
[----:B------:R-:W-:Y:S01]  /*0110*/  @!P2 SEL R0, RZ, c[0x0][0x21c], !P1 ;  /* 0x00008700ff00aa07 */ /* 0x000fe20004800000 */
[----:B-1----:R-:W-:-:S05]  /*0120*/  IMAD.SHL.U32 R128, R230, 0x80, RZ ;  /* 0x00000080e6807824 */ /* 0x002fca00078e00ff */
[----:B------:R-:W-:Y:S01]  /*0130*/  ISETP.GE.AND P0, PT, R128, c[0x0][0x214], PT ;  /* 0x0000850080007a0c */ /* 0x000fe20003f06270 */
[--C-:B--2---:R-:W-:Y:S01]  /*0140*/  @P2 IMAD.IADD R39, R2, 0x1, -R27.reuse ;  /* 0x0000000102272824 */ /* 0x104fe200078e0a1b */
[----:B------:R-:W-:-:S11]  /*0150*/  @!P2 IADD3 R39, R0, c[0x0][0x218], -R27 ;  /* 0x000086000027aa10 */ /* 0x000fd60007ffe81b */
[----:B------:R-:W-:Y:S05]  /*0160*/  @P0 EXIT ;  /* 0x000000000000094d */ /* 0x000fea0003800000 */
[----:B------:R-:W-:Y:S01]  /*0170*/  IADD3 R0, R128, 0xbf, RZ ;  /* 0x000000bf80007810 */ /* 0x000fe20007ffe0ff */
[----:B------:R-:W1:Y:S01]  /*0180*/  S2R R18, SR_CTAID.Z ;  /* 0x0000000000127919 */ /* 0x000e620000002700 */
[C---:B------:R-:W-:Y:S02]  /*0190*/  IADD3 R5, R39.reuse, 0x3f, RZ ;  /* 0x0000003f27057810 */ /* 0x040fe40007ffe0ff */
[----:B------:R-:W-:Y:S02]  /*01a0*/  IADD3 R3, R39, -c[0x0][0x214], R0 ;  /* 0x8000850027037a10 */ /* 0x000fe40007ffe000 */
[----:B------:R-:W-:Y:S02]  /*01b0*/  SHF.R.S32.HI R0, RZ, 0x1f, R5 ;  /* 0x0000001fff007819 */ /* 0x000fe40000011405 */
[----:B------:R-:W-:Y:S02]  /*01c0*/  IADD3 R3, R3, c[0x0][0x2e8], RZ ;  /* 0x0000ba0003037a10 */ /* 0x000fe40007ffe0ff */
[----:B------:R-:W-:-:S02]  /*01d0*/  LEA.HI R0, R0, R5, RZ, 0x6 ;  /* 0x0000000500007211 */ /* 0x000fc400078f30ff */
[----:B------:R-:W-:Y:S02]  /*01e0*/  SHF.R.S32.HI R2, RZ, 0x1f, R3 ;  /* 0x0000001fff027819 */ /* 0x000fe40000011403 */
[----:B------:R-:W-:Y:S02]  /*01f0*/  SHF.R.S32.HI R0, RZ, 0x6, R0 ;  /* 0x00000006ff007819 */ /* 0x000fe40000011400 */
[----:B------:R-:W-:Y:S02]  /*0200*/  LEA.HI R3, R2, R3, RZ, 0x6 ;  /* 0x0000000302037211 */ /* 0x000fe400078f30ff */
[----:B------:R-:W2:Y:S02]  /*0210*/  S2R R2, SR_TID.X ;  /* 0x0000000000027919 */ /* 0x000ea40000002100 */
[----:B------:R-:W-:-:S04]  /*0220*/  SHF.R.S32.HI R3, RZ, 0x6, R3 ;  /* 0x00000006ff037819 */ /* 0x000fc80000011403 */
[----:B------:R-:W-:-:S04]  /*0230*/  IMNMX R164, R0, R3, PT ;  /* 0x0000000300a47217 */ /* 0x000fc80003800200 */
[----:B------:R-:W-:-:S13]  /*0240*/  ISETP.GE.AND P0, PT, R164, 0x1, PT ;  /* 0x00000001a400780c */ /* 0x000fda0003f06270 */
[----:B------:R-:W-:Y:S05]  /*0250*/  @!P0 BRA `(.L_x_0) ;  /* 0x0000baf000008947 */ /* 0x000fea0003800000 */
[----:B-1----:R-:W-:Y:S01]  /*0260*/  IABS R11, c[0x0][0x1c8] ;  /* 0x00007200000b7a13 */ /* 0x002fe20000000000 */
[----:B------:R-:W-:Y:S01]  /*0270*/  IMAD.MOV.U32 R9, RZ, RZ, 0x6 ;  /* 0x00000006ff097424 */ /* 0x000fe200078e00ff */
[----:B--2---:R-:W-:Y:S01]  /*0280*/  SHF.R.S32.HI R13, RZ, 0x1f, R2 ;  /* 0x0000001fff0d7819 */ /* 0x004fe20000011402 */
[----:B------:R-:W-:Y:S01]  /*0290*/  IMAD.MOV.U32 R38, RZ, RZ, c[0x0][0x198] ;  /* 0x00006600ff267624 */ /* 0x000fe200078e00ff */
[----:B------:R-:W1:Y:S01]  /*02a0*/  I2F.RP R20, R11 ;  /* 0x0000000b00147306 */ /* 0x000e620000209400 */
[----:B------:R-:W-:Y:S01]  /*02b0*/  LOP3.LUT R3, R18, c[0x0][0x1c8], RZ, 0x3c, !PT ;  /* 0x0000720012037a12 */ /* 0x000fe200078e3cff */
[----:B------:R-:W-:Y:S01]  /*02c0*/  IMAD.MOV.U32 R36, RZ, RZ, c[0x0][0x1a0] ;  /* 0x00006800ff247624 */ /* 0x000fe200078e00ff */
[-C--:B------:R-:W-:Y:S01]  /*02d0*/  LEA.HI R19, R13, R2.reuse, RZ, 0x2 ;  /* 0x000000020d137211 */ /* 0x080fe200078f10ff */
[----:B------:R-:W-:Y:S01]  /*02e0*/  IMAD.SHL.U32 R219, R38, 0x40, RZ ;  /* 0x0000004026db7824 */ /* 0x000fe200078e00ff */
[----:B------:R-:W-:Y:S01]  /*02f0*/  ISETP.GE.AND P0, PT, R3, RZ, PT ;  /* 0x000000ff0300720c */ /* 0x000fe20003f06270 */
[----:B------:R-:W-:Y:S01]  /*0300*/  IMAD.SHL.U32 R221, R36, 0x40, RZ ;  /* 0x0000004024dd7824 */ /* 0x000fe200078e00ff */
[----:B------:R-:W-:Y:S01]  /*0310*/  LEA.HI R3, R13, R2, RZ, 0x4 ;  /* 0x000000020d037211 */ /* 0x000fe200078f20ff */
[----:B------:R-:W-:Y:S01]  /*0320*/  IMAD.SHL.U32 R238, R2, 0x2, RZ ;  /* 0x0000000202ee7824 */ /* 0x000fe200078e00ff */
[----:B------:R-:W-:-:S02]  /*0330*/  SHF.R.S32.HI R24, RZ, 0x2, R19 ;  /* 0x00000002ff187819 */ /* 0x000fc40000011413 */
[----:B------:R-:W-:Y:S02]  /*0340*/  SHF.R.S32.HI R5, RZ, 0x4, R3 ;  /* 0x00000004ff057819 */ /* 0x000fe40000011403 */
[C---:B------:R-:W-:Y:S02]  /*0350*/  LOP3.LUT R23, R19.reuse, 0xfffffffc, RZ, 0xc0, !PT ;  /* 0xfffffffc13177812 */ /* 0x040fe400078ec0ff */
[----:B------:R-:W-:Y:S01]  /*0360*/  LEA.HI R19, R19, R24, RZ, 0x1 ;  /* 0x0000001813137211 */ /* 0x000fe200078f08ff */
[----:B-1----:R-:W1:Y:S01]  /*0370*/  MUFU.RCP R20, R20 ;  /* 0x0000001400147308 */ /* 0x002e620000001000 */
[----:B------:R-:W-:Y:S01]  /*0380*/  LEA.HI R10, R3, R5, RZ, 0x1 ;  /* 0x00000005030a7211 */ /* 0x000fe200078f08ff */
[----:B------:R-:W-:Y:S01]  /*0390*/  IMAD.IADD R228, R2, 0x1, -R23 ;  /* 0x0000000102e47824 */ /* 0x000fe200078e0a17 */
[----:B------:R-:W-:Y:S02]  /*03a0*/  IADD3 R251, R164, -0x1, RZ ;  /* 0xffffffffa4fb7810 */ /* 0x000fe40007ffe0ff */
[-C--:B------:R-:W-:Y:S01]  /*03b0*/  SHF.L.U64.HI R218, R38, R9.reuse, c[0x0][0x19c] ;  /* 0x0000670026da7619 */ /* 0x080fe20000010209 */
[----:B------:R-:W-:Y:S01]  /*03c0*/  IMAD.SHL.U32 R228, R228, 0x8, RZ ;  /* 0x00000008e4e47824 */ /* 0x000fe200078e00ff */
[----:B------:R-:W-:-:S02]  /*03d0*/  SHF.L.U64.HI R220, R36, R9, c[0x0][0x1a4] ;  /* 0x0000690024dc7619 */ /* 0x000fc40000010209 */
[----:B------:R-:W-:Y:S01]  /*03e0*/  LOP3.LUT R19, R19, 0x7fffffe, RZ, 0xc0, !PT ;  /* 0x07fffffe13137812 */ /* 0x000fe200078ec0ff */
[-C--:B------:R-:W-:Y:S01]  /*03f0*/  IMAD R7, R218, R251.reuse, RZ ;  /* 0x000000fbda077224 */ /* 0x080fe200078e02ff */
[----:B------:R-:W-:Y:S01]  /*0400*/  LOP3.LUT R10, R10, 0xfffffffe, RZ, 0xc0, !PT ;  /* 0xfffffffe0a0a7812 */ /* 0x000fe200078ec0ff */
[----:B------:R-:W-:Y:S01]  /*0410*/  IMAD R0, R220, R251, RZ ;  /* 0x000000fbdc007224 */ /* 0x000fe200078e02ff */
[----:B------:R-:W-:Y:S01]  /*0420*/  SHF.R.S32.HI R4, RZ, 0x1f, R251 ;  /* 0x0000001fff047819 */ /* 0x000fe200000114fb */
[----:B------:R-:W-:Y:S01]  /*0430*/  IMAD.IADD R222, R24, 0x1, -R19 ;  /* 0x0000000118de7824 */ /* 0x000fe200078e0a13 */
[----:B------:R-:W-:Y:S01]  /*0440*/  LOP3.LUT R19, R3, 0xfffffff0, RZ, 0xc0, !PT ;  /* 0xfffffff003137812 */ /* 0x000fe200078ec0ff */
[----:B------:R-:W-:Y:S01]  /*0450*/  IMAD.IADD R10, R5, 0x1, -R10 ;  /* 0x00000001050a7824 */ /* 0x000fe200078e0a0a */
[----:B-1----:R-:W-:Y:S01]  /*0460*/  IADD3 R20, R20, 0xffffffe, RZ ;  /* 0x0ffffffe14147810 */ /* 0x002fe20007ffe0ff */
[C---:B------:R-:W-:Y:S01]  /*0470*/  IMAD R7, R4.reuse, R219, R7 ;  /* 0x000000db04077224 */ /* 0x040fe200078e0207 */
[-C--:B------:R-:W-:Y:S01]  /*0480*/  IADD3 R14, -R19, R2.reuse, RZ ;  /* 0x00000002130e7210 */ /* 0x080fe20007ffe1ff */
[----:B------:R-:W-:Y:S01]  /*0490*/  IMAD R0, R4, R221, R0 ;  /* 0x000000dd04007224 */ /* 0x000fe200078e0200 */
[----:B------:R-:W1:Y:S01]  /*04a0*/  F2I.FTZ.U32.TRUNC.NTZ R21, R20 ;  /* 0x0000001400157305 */ /* 0x000e62000021f000 */
[----:B------:R-:W-:-:S02]  /*04b0*/  LEA.HI R4, R13, R2, RZ, 0x3 ;  /* 0x000000020d047211 */ /* 0x000fc400078f18ff */
[----:B------:R-:W-:Y:S02]  /*04c0*/  LEA.HI R19, R14, R14, RZ, 0x1 ;  /* 0x0000000e0e137211 */ /* 0x000fe400078f08ff */
[----:B------:R-:W-:Y:S02]  /*04d0*/  SHF.R.S32.HI R17, RZ, 0x3, R4 ;  /* 0x00000003ff117819 */ /* 0x000fe40000011404 */
[----:B------:R-:W-:Y:S02]  /*04e0*/  IABS R3, R18 ;  /* 0x0000001200037213 */ /* 0x000fe40000000000 */
[----:B------:R-:W-:Y:S01]  /*04f0*/  LOP3.LUT R125, R19, 0x7fffffe, RZ, 0xc0, !PT ;  /* 0x07fffffe137d7812 */ /* 0x000fe200078ec0ff */
[----:B------:R-:W-:Y:S01]  /*0500*/  IMAD.SHL.U32 R17, R17, 0x40, RZ ;  /* 0x0000004011117824 */ /* 0x000fe200078e00ff */
[----:B------:R-:W-:Y:S02]  /*0510*/  SHF.R.S32.HI R25, RZ, 0x1f, R24 ;  /* 0x0000001fff197819 */ /* 0x000fe40000011418 */
[----:B------:R-:W-:Y:S01]  /*0520*/  IADD3 R23, P1, R24, R27, RZ ;  /* 0x0000001b18177210 */ /* 0x000fe20007f3e0ff */
[----:B------:R-:W-:Y:S01]  /*0530*/  IMAD.IADD R125, R14, 0x1, -R125 ;  /* 0x000000010e7d7824 */ /* 0x000fe200078e0a7d */
[----:B------:R-:W-:Y:S01]  /*0540*/  LOP3.LUT R17, R17, 0xc0, RZ, 0xc0, !PT ;  /* 0x000000c011117812 */ /* 0x000fe200078ec0ff */
[----:B-1----:R-:W-:Y:S01]  /*0550*/  IMAD.MOV R6, RZ, RZ, -R21 ;  /* 0x000000ffff067224 */ /* 0x002fe200078e0a15 */
[----:B------:R-:W-:Y:S01]  /*0560*/  LEA.HI.X.SX32 R12, R27, R25, 0x1, P1 ;  /* 0x000000191b0c7211 */ /* 0x000fe200008f0eff */
[----:B------:R-:W-:Y:S01]  /*0570*/  IMAD.MOV.U32 R20, RZ, RZ, RZ ;  /* 0x000000ffff147224 */ /* 0x000fe200078e00ff */
[----:B------:R-:W-:Y:S01]  /*0580*/  LOP3.LUT R8, R17, 0x18, R228, 0xf8, !PT ;  /* 0x0000001811087812 */ /* 0x000fe200078ef8e4 */
[----:B------:R-:W-:Y:S01]  /*0590*/  IMAD R5, R6, R11, RZ ;  /* 0x0000000b06057224 */ /* 0x000fe200078e02ff */
[----:B------:R-:W-:Y:S01]  /*05a0*/  SHF.R.U32.HI R17, RZ, 0x3, R17 ;  /* 0x00000003ff117819 */ /* 0x000fe20000011611 */
[----:B------:R-:W-:Y:S01]  /*05b0*/  IMAD R22, R12, c[0x0][0x198], RZ ;  /* 0x000066000c167a24 */ /* 0x000fe200078e02ff */
[----:B------:R-:W-:Y:S01]  /*05c0*/  LEA.HI R126, R13, R2, RZ, 0x5 ;  /* 0x000000020d7e7211 */ /* 0x000fe200078f28ff */
[----:B------:R-:W-:Y:S01]  /*05d0*/  IMAD.HI.U32 R16, R21, R5, R20 ;  /* 0x0000000515107227 */ /* 0x000fe200078e0014 */
[----:B------:R-:W-:-:S02]  /*05e0*/  LOP3.LUT R5, R4, 0xfffffff8, RZ, 0xc0, !PT ;  /* 0xfffffff804057812 */ /* 0x000fc400078ec0ff */
[----:B------:R-:W-:Y:S01]  /*05f0*/  LOP3.LUT R17, R8, R17, RZ, 0x3c, !PT ;  /* 0x0000001108117212 */ /* 0x000fe200078e3cff */
[----:B------:R-:W-:Y:S01]  /*0600*/  IMAD R12, R12, c[0x0][0x1a0], RZ ;  /* 0x000068000c0c7a24 */ /* 0x000fe200078e02ff */
[----:B------:R-:W-:Y:S01]  /*0610*/  SHF.R.S32.HI R13, RZ, 0x1f, R15 ;  /* 0x0000001fff0d7819 */ /* 0x000fe2000001140f */
[----:B------:R-:W-:Y:S01]  /*0620*/  IMAD.IADD R20, R2, 0x1, -R5 ;  /* 0x0000000102147824 */ /* 0x000fe200078e0a05 */
[----:B------:R-:W-:Y:S01]  /*0630*/  SHF.R.S32.HI R5, RZ, 0x1f, R14 ;  /* 0x0000001fff057819 */ /* 0x000fe2000001140e */
[----:B------:R-:W-:Y:S01]  /*0640*/  IMAD.HI.U32 R16, R16, R3, RZ ;  /* 0x0000000310107227 */ /* 0x000fe200078e00ff */
[----:B------:R-:W-:Y:S02]  /*0650*/  SHF.R.S32.HI R229, RZ, 0x1f, R228 ;  /* 0x0000001fffe57819 */ /* 0x000fe400000114e4 */
[----:B------:R-:W-:Y:S01]  /*0660*/  LEA.HI R6, R5, R14, RZ, 0x3 ;  /* 0x0000000e05067211 */ /* 0x000fe200078f18ff */
[----:B------:R-:W-:Y:S01]  /*0670*/  IMAD.MOV R14, RZ, RZ, -R16 ;  /* 0x000000ffff0e7224 */ /* 0x000fe200078e0a10 */
[----:B------:R-:W-:Y:S01]  /*0680*/  LEA.HI R8, R20, R20, RZ, 0x1 ;  /* 0x0000001414087211 */ /* 0x000fe200078f08ff */
[----:B------:R-:W-:Y:S01]  /*0690*/  IMAD.WIDE.U32 R26, R15, c[0x0][0x178], R228 ;  /* 0x00005e000f1a7a25 */ /* 0x000fe200078e00e4 */
[----:B------:R-:W-:-:S02]  /*06a0*/  SHF.R.S32.HI R21, RZ, 0x1f, R18 ;  /* 0x0000001fff157819 */ /* 0x000fc40000011412 */
[----:B------:R-:W-:Y:S01]  /*06b0*/  LOP3.LUT R5, R8, 0x3fffffe, RZ, 0xc0, !PT ;  /* 0x03fffffe08057812 */ /* 0x000fe200078ec0ff */
[----:B------:R-:W-:Y:S01]  /*06c0*/  IMAD R14, R11, R14, R3 ;  /* 0x0000000e0b0e7224 */ /* 0x000fe200078e0203 */
[----:B------:R-:W-:Y:S01]  /*06d0*/  SHF.R.S32.HI R127, RZ, 0x5, R126 ;  /* 0x00000005ff7f7819 */ /* 0x000fe2000001147e */
[----:B------:R-:W-:Y:S01]  /*06e0*/  IMAD R21, R21, c[0x0][0x1a8], RZ ;  /* 0x00006a0015157a24 */ /* 0x000fe200078e02ff */
[----:B------:R-:W-:Y:S01]  /*06f0*/  ISETP.NE.AND P2, PT, RZ, c[0x0][0x1c8], PT ;  /* 0x00007200ff007a0c */ /* 0x000fe20003f45270 */
[----:B------:R-:W-:Y:S01]  /*0700*/  IMAD.IADD R5, R20, 0x1, -R5 ;  /* 0x0000000114057824 */ /* 0x000fe200078e0a05 */
[----:B------:R-:W-:Y:S01]  /*0710*/  ISETP.GT.U32.AND P1, PT, R11, R14, PT ;  /* 0x0000000e0b00720c */ /* 0x000fe20003f24070 */
[----:B------:R-:W-:Y:S01]  /*0720*/  IMAD R20, R13, c[0x0][0x178], RZ ;  /* 0x00005e000d147a24 */ /* 0x000fe200078e02ff */
[----:B------:R-:W-:Y:S01]  /*0730*/  SHF.R.S32.HI R8, RZ, 0x1, R8 ;  /* 0x00000001ff087819 */ /* 0x000fe20000011408 */
[----:B------:R-:W-:Y:S01]  /*0740*/  IMAD.WIDE R230, R230, 0x80, R24 ;  /* 0x00000080e6e67825 */ /* 0x000fe200078e0218 */
[----:B------:R-:W-:-:S03]  /*0750*/  LOP3.LUT R238, R238, 0x6, RZ, 0xc0, !PT ;  /* 0x00000006eeee7812 */ /* 0x000fc600078ec0ff */
[----:B------:R-:W-:Y:S01]  /*0760*/  IMAD R3, R15, c[0x0][0x17c], R20 ;  /* 0x00005f000f037a24 */ /* 0x000fe200078e0214 */
[--C-:B------:R-:W-:Y:S01]  /*0770*/  SHF.R.S32.HI R20, RZ, 0x1, R19.reuse ;  /* 0x00000001ff147819 */ /* 0x100fe20000011413 */
[----:B------:R-:W-:Y:S01]  /*0780*/  IMAD R222, R127, 0x8, R222 ;  /* 0x000000087fde7824 */ /* 0x000fe200078e02de */
[----:B------:R-:W-:Y:S01]  /*0790*/  SHF.R.S32.HI R19, RZ, 0x1f, R19 ;  /* 0x0000001fff137819 */ /* 0x000fe20000011413 */
[----:B------:R-:W-:Y:S02]  /*07a0*/  IMAD.IADD R27, R27, 0x1, R3 ;  /* 0x000000011b1b7824 */ /* 0x000fe400078e0203 */
[----:B------:R-:W-:Y:S01]  /*07b0*/  @!P1 IMAD.IADD R14, R14, 0x1, -R11 ;  /* 0x000000010e0e9824 */ /* 0x000fe200078e0a0b */
[----:B------:R-:W-:Y:S01]  /*07c0*/  @!P1 IADD3 R16, R16, 0x1, RZ ;  /* 0x0000000110109810 */ /* 0x000fe20007ffe0ff */
[----:B------:R-:W-:Y:S01]  /*07d0*/  IMAD R3, R23, c[0x0][0x1a4], R12 ;  /* 0x0000690017037a24 */ /* 0x000fe200078e020c */
[----:B------:R-:W-:Y:S01]  /*07e0*/  LEA.HI R19, R19, R20, RZ, 0x2 ;  /* 0x0000001413137211 */ /* 0x000fe200078f10ff */
[----:B------:R-:W-:Y:S01]  /*07f0*/  IMAD R12, R18, c[0x0][0x1ac], R21 ;  /* 0x00006b00120c7a24 */ /* 0x000fe200078e0215 */
[----:B------:R-:W-:Y:S01]  /*0800*/  ISETP.GE.U32.AND P3, PT, R14, R11, PT ;  /* 0x0000000b0e00720c */ /* 0x000fe20003f66070 */
[----:B------:R-:W-:Y:S01]  /*0810*/  IMAD.WIDE.U32 R26, R18, c[0x0][0x1a8], R26 ;  /* 0x00006a00121a7a25 */ /* 0x000fe200078e001a */
[----:B------:R-:W-:-:S03]  /*0820*/  LOP3.LUT R19, R19, 0xfffffffc, RZ, 0xc0, !PT ;  /* 0xfffffffc13137812 */ /* 0x000fc600078ec0ff */
[----:B------:R-:W-:Y:S02]  /*0830*/  IMAD.IADD R27, R27, 0x1, R12 ;  /* 0x000000011b1b7824 */ /* 0x000fe400078e020c */
[----:B------:R-:W-:Y:S02]  /*0840*/  IMAD R11, R231, c[0x0][0x190], RZ ;  /* 0x00006400e70b7a24 */ /* 0x000fe400078e02ff */
[----:B------:R-:W-:Y:S02]  /*0850*/  IMAD.U32 R222, R222, 0x20, R17 ;  /* 0x00000020dede7824 */ /* 0x000fe400078e0011 */
[C---:B------:R-:W-:Y:S02]  /*0860*/  IMAD R17, R23.reuse, c[0x0][0x19c], R22 ;  /* 0x0000670017117a24 */ /* 0x040fe400078e0216 */
[----:B------:R-:W-:Y:S01]  /*0870*/  IMAD.WIDE.U32 R24, R23, c[0x0][0x198], R228 ;  /* 0x0000660017187a25 */ /* 0x000fe200078e00e4 */
[----:B------:R-:W-:-:S03]  /*0880*/  @P3 IADD3 R16, R16, 0x1, RZ ;  /* 0x0000000110103810 */ /* 0x000fc60007ffe0ff */
[----:B------:R-:W-:-:S04]  /*0890*/  IMAD.WIDE.U32 R22, R23, c[0x0][0x1a0], R228 ;  /* 0x0000680017167a25 */ /* 0x000fc800078e00e4 */
[C---:B------:R-:W-:Y:S02]  /*08a0*/  IMAD R11, R230.reuse, c[0x0][0x194], R11 ;  /* 0x00006500e60b7a24 */ /* 0x040fe400078e020b */
[----:B------:R-:W-:-:S04]  /*08b0*/  IMAD.WIDE.U32 R26, R230, c[0x0][0x190], R26 ;  /* 0x00006400e61a7a25 */ /* 0x000fc800078e001a */
[----:B------:R-:W-:Y:S01]  /*08c0*/  IMAD.IADD R23, R23, 0x1, R3 ;  /* 0x0000000117177824 */ /* 0x000fe200078e0203 */
[----:B------:R-:W-:Y:S01]  /*08d0*/  IADD3 R3, R20, -R19, RZ ;  /* 0x8000001314037210 */ /* 0x000fe20007ffe0ff */
[----:B------:R-:W-:Y:S02]  /*08e0*/  IMAD.IADD R11, R27, 0x1, R11 ;  /* 0x000000011b0b7824 */ /* 0x000fe400078e020b */
[----:B------:R-:W-:Y:S01]  /*08f0*/  @!P0 IMAD.MOV R16, RZ, RZ, -R16 ;  /* 0x000000ffff108224 */ /* 0x000fe200078e0a10 */
[C---:B------:R-:W-:Y:S01]  /*0900*/  LEA R20, P0, R26.reuse, c[0x0][0x160], 0x1 ;  /* 0x000058001a147a11 */ /* 0x040fe200078008ff */
[----:B------:R-:W-:Y:S01]  /*0910*/  IMAD.MOV.U32 R18, RZ, RZ, c[0x0][0x190] ;  /* 0x00006400ff127624 */ /* 0x000fe200078e00ff */
[----:B------:R-:W-:Y:S01]  /*0920*/  @!P2 LOP3.LUT R16, RZ, c[0x0][0x1c8], RZ, 0x33, !PT ;  /* 0x00007200ff10aa12 */ /* 0x000fe200078e33ff */
[----:B------:R-:W-:Y:S01]  /*0930*/  IMAD.IADD R25, R25, 0x1, R17 ;  /* 0x0000000119197824 */ /* 0x000fe200078e0211 */
[----:B------:R-:W-:Y:S01]  /*0940*/  LEA.HI.X R21, R26, c[0x0][0x164], R11, 0x1, P0 ;  /* 0x000059001a157a11 */ /* 0x000fe200000f0c0b */
[C---:B------:R-:W-:Y:S01]  /*0950*/  IMAD R12, R13.reuse, c[0x0][0x180], RZ ;  /* 0x000060000d0c7a24 */ /* 0x040fe200078e02ff */
[----:B------:R-:W-:Y:S01]  /*0960*/  SHF.L.U64.HI R9, R18, R9, c[0x0][0x194] ;  /* 0x0000650012097619 */ /* 0x000fe20000010209 */
[----:B------:R-:W-:Y:S01]  /*0970*/  IMAD R14, R13, c[0x0][0x188], RZ ;  /* 0x000062000d0e7a24 */ /* 0x000fe200078e02ff */
[----:B------:R-:W-:Y:S01]  /*0980*/  SHF.R.S32.HI R11, RZ, 0x1f, R16 ;  /* 0x0000001fff0b7819 */ /* 0x000fe20000011410 */
[----:B------:R-:W-:Y:S01]  /*0990*/  IMAD R12, R15, c[0x0][0x184], R12 ;  /* 0x000061000f0c7a24 */ /* 0x000fe200078e020c */
[----:B------:R-:W-:Y:S01]  /*09a0*/  LOP3.LUT P1, RZ, R3, 0x2, RZ, 0xc0, !PT ;  /* 0x0000000203ff7812 */ /* 0x000fe2000782c0ff */
[----:B------:R-:W-:-:S04]  /*09b0*/  IMAD.WIDE.U32 R24, R15, c[0x0][0x180], R24 ;  /* 0x000060000f187a25 */ /* 0x000fc800078e0018 */
[----:B------:R-:W-:Y:S02]  /*09c0*/  IMAD.SHL.U32 R18, R18, 0x40, RZ ;  /* 0x0000004012127824 */ /* 0x000fe400078e00ff */
[----:B------:R-:W-:Y:S02]  /*09d0*/  IMAD R14, R15, c[0x0][0x18c], R14 ;  /* 0x000063000f0e7a24 */ /* 0x000fe400078e020e */
[----:B------:R-:W-:Y:S02]  /*09e0*/  IMAD.IADD R13, R25, 0x1, R12 ;  /* 0x00000001190d7824 */ /* 0x000fe400078e020c */
[----:B------:R-:W-:-:S04]  /*09f0*/  IMAD.WIDE.U32 R22, R15, c[0x0][0x188], R22 ;  /* 0x000062000f167a25 */ /* 0x000fc800078e0016 */
[----:B------:R-:W-:Y:S01]  /*0a00*/  IMAD.MOV.U32 R12, RZ, RZ, R24 ;  /* 0x000000ffff0c7224 */ /* 0x000fe200078e0018 */
[----:B------:R-:W-:Y:S01]  /*0a10*/  IADD3 R24, P0, R18, R20, RZ ;  /* 0x0000001412187210 */ /* 0x000fe20007f1e0ff */
[----:B------:R-:W-:Y:S02]  /*0a20*/  IMAD R15, R11, c[0x0][0x1b0], RZ ;  /* 0x00006c000b0f7a24 */ /* 0x000fe400078e02ff */
[----:B------:R-:W-:-:S04]  /*0a30*/  IMAD.WIDE.U32 R224, R16, c[0x0][0x1b0], R12 ;  /* 0x00006c0010e07a25 */ /* 0x000fc800078e000c */
[----:B------:R-:W-:Y:S02]  /*0a40*/  IMAD R15, R16, c[0x0][0x1b4], R15 ;  /* 0x00006d00100f7a24 */ /* 0x000fe400078e020f */
[----:B------:R-:W-:Y:S01]  /*0a50*/  IMAD.X R25, R9, 0x1, R21, P0 ;  /* 0x0000000109197824 */ /* 0x000fe200000e0615 */
[C---:B------:R-:W-:Y:S01]  /*0a60*/  IADD3 R12, P0, R18.reuse, R24, RZ ;  /* 0x00000018120c7210 */ /* 0x040fe20007f1e0ff */
[----:B------:R-:W-:Y:S01]  /*0a70*/  IMAD.MOV.U32 R226, RZ, RZ, R224 ;  /* 0x000000ffffe27224 */ /* 0x000fe200078e00e0 */
[----:B------:R-:W-:Y:S01]  /*0a80*/  IADD3 R227, R225, R15, RZ ;  /* 0x0000000fe1e37210 */ /* 0x000fe20007ffe0ff */
[----:B------:R-:W-:Y:S02]  /*0a90*/  IMAD.IADD R23, R23, 0x1, R14 ;  /* 0x0000000117177824 */ /* 0x000fe400078e020e */
[----:B------:R-:W-:Y:S01]  /*0aa0*/  IMAD.X R13, R9, 0x1, R25, P0 ;  /* 0x00000001090d7824 */ /* 0x000fe200000e0619 */
[----:B------:R-:W-:Y:S01]  /*0ab0*/  IADD3 R18, P0, R18, R12, RZ ;  /* 0x0000000c12127210 */ /* 0x000fe20007f1e0ff */
[----:B------:R-:W-:-:S02]  /*0ac0*/  IMAD.SHL.U32 R222, R222, 0x2, RZ ;  /* 0x00000002dede7824 */ /* 0x000fc400078e00ff */
[----:B------:R-:W-:Y:S02]  /*0ad0*/  IMAD R249, R11, c[0x0][0x1b8], RZ ;  /* 0x00006e000bf97a24 */ /* 0x000fe400078e02ff */
[----:B------:R-:W-:Y:S01]  /*0ae0*/  IMAD.WIDE.U32 R14, R251, R219, R226 ;  /* 0x000000dbfb0e7225 */ /* 0x000fe200078e00e2 */
[----:B------:R1:W-:Y:S03]  /*0af0*/  LDGSTS.E.BYPASS.LTC128B.128 [R222], [R20.64] ;  /* 0x0000000014de7fae */ /* 0x0003e6000b901d46 */
[C---:B------:R-:W-:Y:S01]  /*0b00*/  IMAD.WIDE.U32 R170, R16.reuse, c[0x0][0x1b8], R22 ;  /* 0x00006e0010aa7a25 */ /* 0x040fe200078e0016 */
[----:B------:R1:W-:Y:S03]  /*0b10*/  LDGSTS.E.BYPASS.LTC128B.128 [R222+0x2000], [R20.64+0x40] ;  /* 0x0200004014de7fae */ /* 0x0003e6000b901d46 */
[----:B------:R-:W-:Y:S01]  /*0b20*/  IMAD R249, R16, c[0x0][0x1bc], R249 ;  /* 0x00006f0010f97a24 */ /* 0x000fe200078e02f9 */
[----:B------:R1:W-:Y:S01]  /*0b30*/  LDGSTS.E.BYPASS.LTC128B.128 [R222+0x4000], [R20.64+0x80] ;  /* 0x0400008014de7fae */ /* 0x0003e2000b901d46 */
[----:B------:R-:W-:Y:S01]  /*0b40*/  IMAD.X R19, R9, 0x1, R13, P0 ;  /* 0x0000000109137824 */ /* 0x000fe200000e060d */
[----:B------:R-:W-:Y:S01]  /*0b50*/  LEA R16, P0, R14, c[0x0][0x168], 0x1 ;  /* 0x00005a000e107a11 */ /* 0x000fe200078008ff */
[----:B------:R-:W-:Y:S01]  /*0b60*/  IMAD.IADD R7, R15, 0x1, R7 ;  /* 0x000000010f077824 */ /* 0x000fe200078e0207 */
[----:B------:R2:W-:Y:S01]  /*0b70*/  LDGSTS.E.BYPASS.LTC128B.128 [R222+0x800], [R24.64] ;  /* 0x0080000018de7fae */ /* 0x0005e2000b901d46 */
[----:B------:R-:W-:Y:S01]  /*0b80*/  IMAD.SHL.U32 R9, R8, 0x40, RZ ;  /* 0x0000004008097824 */ /* 0x000fe200078e00ff */
[----:B------:R-:W-:Y:S01]  /*0b90*/  IADD3 R249, R171, R249, RZ ;  /* 0x000000f9abf97210 */ /* 0x000fe20007ffe0ff */
[----:B------:R-:W-:Y:S01]  /*0ba0*/  IMAD.SHL.U32 R37, R3, 0x40, RZ ;  /* 0x0000004003257824 */ /* 0x000fe200078e00ff */
[----:B------:R2:W-:Y:S01]  /*0bb0*/  LDGSTS.E.BYPASS.LTC128B.128 [R222+0x2800], [R24.64+0x40] ;  /* 0x0280004018de7fae */ /* 0x0005e2000b901d46 */
[----:B------:R-:W-:Y:S01]  /*0bc0*/  LEA.HI.X R17, R14, c[0x0][0x16c], R7, 0x1, P0 ;  /* 0x00005b000e117a11 */ /* 0x000fe200000f0c07 */
[----:B------:R-:W-:Y:S01]  /*0bd0*/  IMAD.SHL.U32 R6, R6, 0x20, RZ ;  /* 0x0000002006067824 */ /* 0x000fe200078e00ff */
[----:B------:R-:W-:Y:S01]  /*0be0*/  IADD3 R14, P0, R219, R16, RZ ;  /* 0x00000010db0e7210 */ /* 0x000fe20007f1e0ff */
[----:B------:R2:W-:Y:S01]  /*0bf0*/  LDGSTS.E.BYPASS.LTC128B.128 [R222+0x4800], [R24.64+0x80] ;  /* 0x0480008018de7fae */ /* 0x0005e2000b901d46 */
[----:B------:R-:W-:Y:S01]  /*0c00*/  IMAD.MOV.U32 R248, RZ, RZ, R170 ;  /* 0x000000fffff87224 */ /* 0x000fe200078e00aa */
[----:B------:R-:W-:Y:S01]  /*0c10*/  LOP3.LUT R9, R9, 0xc0, RZ, 0xc0, !PT ;  /* 0x000000c009097812 */ /* 0x000fe200078ec0ff */
[----:B------:R-:W-:Y:S01]  /*0c20*/  IMAD R5, R10, 0x8, R5 ;  /* 0x000000080a057824 */ /* 0x000fe200078e0205 */
[----:B------:R3:W-:Y:S01]  /*0c30*/  LDGSTS.E.BYPASS.LTC128B.128 [R222+0x1000], [R12.64] ;  /* 0x010000000cde7fae */ /* 0x0007e2000b901d46 */
[----:B------:R-:W-:Y:S01]  /*0c40*/  IMAD.X R15, R218, 0x1, R17, P0 ;  /* 0x00000001da0f7824 */ /* 0x000fe200000e0611 */
[----:B------:R-:W-:Y:S01]  /*0c50*/  LOP3.LUT R37, R37, 0xc0, RZ, 0xc0, !PT ;  /* 0x000000c025257812 */ /* 0x000fe200078ec0ff */
[----:B------:R-:W-:Y:S01]  /*0c60*/  IMAD.SHL.U32 R10, R10, 0x8, RZ ;  /* 0x000000080a0a7824 */ /* 0x000fe200078e00ff */
[----:B------:R3:W-:Y:S01]  /*0c70*/  LDGSTS.E.BYPASS.LTC128B.128 [R222+0x3000], [R12.64+0x40] ;  /* 0x030000400cde7fae */ /* 0x0007e2000b901d46 */
[----:B------:R-:W-:Y:S01]  /*0c80*/  LOP3.LUT R124, R6, 0xffffff00, RZ, 0xc0, !PT ;  /* 0xffffff00067c7812 */ /* 0x000fe200078ec0ff */
[----:B------:R-:W-:Y:S01]  /*0c90*/  IMAD R128, R127, 0x10, R128 ;  /* 0x000000107f807824 */ /* 0x000fe200078e0280 */
[----:B------:R-:W-:Y:S01]  /*0ca0*/  LOP3.LUT R7, R9, 0x8, R4, 0xf8, !PT ;  /* 0x0000000809077812 */ /* 0x000fe200078ef804 */
[----:B------:R3:W-:Y:S01]  /*0cb0*/  LDGSTS.E.BYPASS.LTC128B.128 [R222+0x5000], [R12.64+0x80] ;  /* 0x050000800cde7fae */ /* 0x0007e2000b901d46 */
[----:B------:R-:W-:Y:S01]  /*0cc0*/  LOP3.LUT R10, R37, 0x8, R10, 0xf8, !PT ;  /* 0x00000008250a7812 */ /* 0x000fe200078ef80a */
[----:B------:R-:W-:Y:S01]  /*0cd0*/  IMAD R6, R127, 0x200, R124 ;  /* 0x000002007f067824 */ /* 0x000fe200078e027c */
[----:B------:R-:W-:Y:S01]  /*0ce0*/  SHF.R.U32.HI R4, RZ, 0x3, R9 ;  /* 0x00000003ff047819 */ /* 0x000fe20000011609 */
[----:B------:R4:W-:Y:S01]  /*0cf0*/  LDGSTS.E.BYPASS.LTC128B.128 [R222+0x1800], [R18.64] ;  /* 0x0180000012de7fae */ /* 0x0009e2000b901d46 */
[----:B------:R-:W-:Y:S01]  /*0d00*/  SHF.R.U32.HI R37, RZ, 0x3, R37 ;  /* 0x00000003ff257819 */ /* 0x000fe20000011625 */
[----:B------:R-:W-:Y:S01]  /*0d10*/  IMAD R6, R125, 0x20, R6 ;  /* 0x000000207d067824 */ /* 0x000fe200078e0206 */
[----:B------:R-:W-:Y:S01]  /*0d20*/  LOP3.LUT R4, R7, R4, RZ, 0x3c, !PT ;  /* 0x0000000407047212 */ /* 0x000fe200078e3cff */
[----:B------:R4:W-:Y:S01]  /*0d30*/  LDGSTS.E.BYPASS.LTC128B.128 [R222+0x3800], [R18.64+0x40] ;  /* 0x0380004012de7fae */ /* 0x0009e2000b901d46 */
[----:B------:R-:W-:Y:S01]  /*0d40*/  LOP3.LUT R37, R10, R37, RZ, 0x3c, !PT ;  /* 0x000000250a257212 */ /* 0x000fe200078e3cff */
[----:B------:R-:W-:-:S02]  /*0d50*/  IMAD R124, R125, 0x20, R124 ;  /* 0x000000207d7c7824 */ /* 0x000fc400078e027c */
[----:B------:R4:W-:Y:S02]  /*0d60*/  LDGSTS.E.BYPASS.LTC128B.128 [R222+0x5800], [R18.64+0x80] ;  /* 0x0580008012de7fae */ /* 0x0009e4000b901d46 */
[----:B------:R-:W-:Y:S02]  /*0d70*/  IMAD.IADD R217, R37, 0x1, R6 ;  /* 0x0000000125d97824 */ /* 0x000fe400078e0206 */
[----:B------:R4:W-:Y:S02]  /*0d80*/  LDGSTS.E.BYPASS.LTC128B.128 [R222+0x6000], [R16.64] ;  /* 0x0600000010de7fae */ /* 0x0009e4000b901d46 */
[----:B------:R-:W-:Y:S02]  /*0d90*/  IMAD.SHL.U32 R217, R217, 0x2, RZ ;  /* 0x00000002d9d97824 */ /* 0x000fe400078e00ff */
[----:B------:R4:W-:Y:S04]  /*0da0*/  LDGSTS.E.BYPASS.LTC128B.128 [R222+0x7000], [R16.64+0x40] ;  /* 0x0700004010de7fae */ /* 0x0009e8000b901d46 */
[----:B------:R4:W-:Y:S01]  /*0db0*/  LDGSTS.E.BYPASS.LTC128B.128 [R222+0x8000], [R16.64+0x80] ;  /* 0x0800008010de7fae */ /* 0x0009e2000b901d46 */
[----:B---3--:R-:W-:-:S03]  /*0dc0*/  IMAD.WIDE.U32 R12, R251, R221, R248 ;  /* 0x000000ddfb0c7225 */ /* 0x008fc600078e00f8 */
[----:B------:R3:W-:Y:S01]  /*0dd0*/  LDGSTS.E.BYPASS.LTC128B.128 [R222+0x6800], [R14.64] ;  /* 0x068000000ede7fae */ /* 0x0007e2000b901d46 */
[----:B------:R-:W-:-:S03]  /*0de0*/  IMAD.IADD R0, R13, 0x1, R0 ;  /* 0x000000010d007824 */ /* 0x000fc600078e0200 */
[----:B------:R3:W-:Y:S04]  /*0df0*/  LDGSTS.E.BYPASS.LTC128B.128 [R222+0x7800], [R14.64+0x40] ;  /* 0x078000400ede7fae */ /* 0x0007e8000b901d46 */
[----:B------:R3:W-:Y:S04]  /*0e00*/  LDGSTS.E.BYPASS.LTC128B.128 [R222+0x8800], [R14.64+0x80] ;  /* 0x088000800ede7fae */ /* 0x0007e8000b901d46 */
[----:B------:R-:W0:Y:S01]  /*0e10*/  LDGDEPBAR ;  /* 0x00000000000079af */ /* 0x000e220000000000 */
[----:B---3--:R-:W-:Y:S01]  /*0e20*/  LEA R14, P0, R12, c[0x0][0x170], 0x1 ;  /* 0x00005c000c0e7a11 */ /* 0x008fe200078008ff */
[----:B------:R-:W-:-:S04]  /*0e30*/  DEPBAR.LE SB0, 0x0 ;  /* 0x000080000000791a */ /* 0x000fc80000000000 */
[----:B------:R-:W-:Y:S01]  /*0e40*/  LEA.HI.X R15, R12, c[0x0][0x174], R0, 0x1, P0 ;  /* 0x00005d000c0f7a11 */ /* 0x000fe200000f0c00 */
[----:B------:R-:W-:Y:S01]  /*0e50*/  BAR.SYNC.DEFER_BLOCKING 0x0 ;  /* 0x0000000000007b1d */ /* 0x000fe20000010000 */
[----:B------:R-:W-:Y:S01]  /*0e60*/  IADD3 R10, P0, R221, R14, RZ ;  /* 0x0000000edd0a7210 */ /* 0x000fe20007f1e0ff */
[----:B------:R-:W-:-:S04]  /*0e70*/  IMAD.U32 R0, R5, 0x20, R4 ;  /* 0x0000002005007824 */ /* 0x000fc800078e0004 */
[----:B------:R-:W-:Y:S01]  /*0e80*/  IMAD.X R11, R220, 0x1, R15, P0 ;  /* 0x00000001dc0b7824 */ /* 0x000fe200000e060f */
[----:B------:R-:W-:Y:S01]  /*0e90*/  LOP3.LUT P0, RZ, R8, 0x2, RZ, 0xc0, !PT ;  /* 0x0000000208ff7812 */ /* 0x000fe2000780c0ff */
[C---:B------:R-:W-:Y:S01]  /*0ea0*/  IMAD.SHL.U32 R129, R0.reuse, 0x2, RZ ;  /* 0x0000000200817824 */ /* 0x040fe200078e00ff */
[----:B------:R-:W-:Y:S02]  /*0eb0*/  MOV R8, 0x20 ;  /* 0x0000002000087802 */ /* 0x000fe40000000f00 */
[----:B------:R-:W-:Y:S02]  /*0ec0*/  LEA R216, R0, 0x6000, 0x1 ;  /* 0x0000600000d87811 */ /* 0x000fe400078e08ff */
[C---:B------:R-:W-:Y:S02]  /*0ed0*/  SEL R3, R8.reuse, 0xffffffe0, !P0 ;  /* 0xffffffe008037807 */ /* 0x040fe40004000000 */
[----:B------:R-:W-:Y:S02]  /*0ee0*/  SEL R0, R8, 0xffffffe0, !P1 ;  /* 0xffffffe008007807 */ /* 0x000fe40004800000 */
[----:B------:R-:W-:Y:S01]  /*0ef0*/  ISETP.NE.AND P0, PT, R164, 0x1, PT ;  /* 0x00000001a400780c */ /* 0x000fe20003f05270 */
[----:B------:R-:W-:Y:S01]  /*0f00*/  IMAD.IADD R214, R216, 0x1, R3 ;  /* 0x00000001d8d67824 */ /* 0x000fe200078e0203 */
[----:B------:R-:W-:Y:S01]  /*0f10*/  LOP3.LUT R3, R126, 0xffffffe0, RZ, 0xc0, !PT ;  /* 0xffffffe07e037812 */ /* 0x000fe200078ec0ff */
[----:B------:R-:W-:Y:S01]  /*0f20*/  IMAD.IADD R215, R217, 0x1, R0 ;  /* 0x00000001d9d77824 */ /* 0x000fe200078e0200 */
[----:B------:R-:W-:Y:S01]  /*0f30*/  @!PT LDS RZ, [RZ] ;  /* 0x00000000fffff984 */ /* 0x000fe20000000800 */
[----:B------:R-:W-:Y:S01]  /*0f40*/  @!PT LDS RZ, [RZ] ;  /* 0x00000000fffff984 */ /* 0x000fe20000000800 */
[----:B------:R-:W-:Y:S01]  /*0f50*/  @!PT LDS RZ, [RZ] ;  /* 0x00000000fffff984 */ /* 0x000fe20000000800 */
[----:B------:R3:W-:Y:S03]  /*0f60*/  LDGSTS.E.BYPASS.LTC128B.128 [R222+0x9000], [R14.64] ;  /* 0x090000000ede7fae */ /* 0x0007e6000b901d46 */
[----:B------:R-:W-:-:S02]  /*0f70*/  IMAD.IADD R3, R2, 0x1, -R3 ;  /* 0x0000000102037824 */ /* 0x000fc400078e0a03 */
[----:B------:R-:W-:Y:S01]  /*0f80*/  IMAD.IADD R2, R37, 0x1, R124 ;  /* 0x0000000125027824 */ /* 0x000fe200078e027c */
[----:B------:R3:W-:Y:S04]  /*0f90*/  LDGSTS.E.BYPASS.LTC128B.128 [R222+0xa000], [R14.64+0x40] ;  /* 0x0a0000400ede7fae */ /* 0x0007e8000b901d46 */
[----:B------:R3:W-:Y:S04]  /*0fa0*/  LDGSTS.E.BYPASS.LTC128B.128 [R222+0xb000], [R14.64+0x80] ;  /* 0x0b0000800ede7fae */ /* 0x0007e8000b901d46 */
[----:B------:R5:W-:Y:S04]  /*0fb0*/  LDGSTS.E.BYPASS.LTC128B.128 [R222+0x9800], [R10.64] ;  /* 0x098000000ade7fae */ /* 0x000be8000b901d46 */
[----:B------:R5:W-:Y:S04]  /*0fc0*/  LDGSTS.E.BYPASS.LTC128B.128 [R222+0xa800], [R10.64+0x40] ;  /* 0x0a8000400ade7fae */ /* 0x000be8000b901d46 */
[----:B------:R5:W-:Y:S04]  /*0fd0*/  LDGSTS.E.BYPASS.LTC128B.128 [R222+0xb800], [R10.64+0x80] ;  /* 0x0b8000800ade7fae */ /* 0x000be8000b901d46 */
[----:B------:R-:W-:Y:S04]  /*0fe0*/  LDSM.16.M88.4 R60, [R217] ;  /* 0x00000000d93c783b */ /* 0x000fe80000000200 */
[----:B------:R-:W1:Y:S04]  /*0ff0*/  LDSM.16.M88.4 R88, [R129+0x6000] ;  /* 0x006000008158783b */ /* 0x000e680000000200 */
[----:B------:R-:W2:Y:S04]  /*1000*/  LDSM.16.M88.4 R64, [R217+0x1000] ;  /* 0x00100000d940783b */ /* 0x000ea80000000200 */
[----:B------:R-:W2:Y:S04]  /*1010*/  LDSM.16.M88.4 R80, [R129+0x6400] ;  /* 0x006400008150783b */ /* 0x000ea80000000200 */
[----:B------:R-:W3:Y:S04]  /*1020*/  LDSM.16.M88.4 R72, [R129+0x6800] ;  /* 0x006800008148783b */ /* 0x000ee80000000200 */
[----:B------:R-:W3:Y:S04]  /*1030*/  LDSM.16.M88.4 R4, [R129+0x6c00] ;  /* 0x006c00008104783b */ /* 0x000ee80000000200 */
[----:B------:R-:W-:Y:S04]  /*1040*/  LDSM.16.M88.4 R56, [R214] ;  /* 0x00000000d638783b */ /* 0x000fe80000000200 */
[----:B------:R-:W3:Y:S04]  /*1050*/  LDSM.16.M88.4 R112, [R215+0x1000] ;  /* 0x00100000d770783b */ /* 0x000ee80000000200 */
[----:B------:R-:W4:Y:S04]  /*1060*/  LDSM.16.M88.4 R52, [R214+0x400] ;  /* 0x00040000d634783b */ /* 0x000f280000000200 */
[----:B------:R-:W4:Y:S04]  /*1070*/  LDSM.16.M88.4 R48, [R214+0x800] ;  /* 0x00080000d630783b */ /* 0x000f280000000200 */
[----:B------:R-:W4:Y:S04]  /*1080*/  LDSM.16.M88.4 R44, [R214+0xc00] ;  /* 0x000c0000d62c783b */ /* 0x000f280000000200 */
[----:B-----5:R-:W5:Y:S01]  /*1090*/  LDSM.16.M88.4 R8, [R215] ;  /* 0x00000000d708783b */ /* 0x020f620000000200 */
[-C--:B-1----:R-:W-:Y:S03]  /*10a0*/  HMMA.16816.F32 R92, R60, R88.reuse, RZ ;  /* 0x000000583c5c723c */ /* 0x082fe600000018ff */
[----:B------:R-:W-:Y:S04]  /*10b0*/  LDSM.16.M88.4 R108, [R129+0x7000] ;  /* 0x00700000816c783b */ /* 0x000fe80000000200 */
[----:B------:R-:W-:Y:S01]  /*10c0*/  LDSM.16.M88.4 R104, [R129+0x7400] ;  /* 0x007400008168783b */ /* 0x000fe20000000200 */
[C---:B--2---:R-:W-:Y:S03]  /*10d0*/  HMMA.16816.F32 R40, R64.reuse, R88, RZ ;  /* 0x000000584028723c */ /* 0x044fe600000018ff */
[----:B------:R-:W-:Y:S04]  /*10e0*/  LDSM.16.M88.4 R100, [R129+0x7800] ;  /* 0x007800008164783b */ /* 0x000fe80000000200 */
[----:B------:R-:W-:Y:S01]  /*10f0*/  LDSM.16.M88.4 R96, [R129+0x7c00] ;  /* 0x007c00008160783b */ /* 0x000fe20000000200 */
[C---:B------:R-:W-:Y:S03]  /*1100*/  HMMA.16816.F32 R28, R64.reuse, R80, RZ ;  /* 0x00000050401c723c */ /* 0x040fe600000018ff */
[----:B------:R-:W-:Y:S04]  /*1110*/  LDSM.16.M88.4 R120, [R214+0x1c00] ;  /* 0x001c0000d678783b */ /* 0x000fe80000000200 */
[----:B------:R-:W-:Y:S01]  /*1120*/  LDSM.16.M88.4 R116, [R217+0x4000] ;  /* 0x00400000d974783b */ /* 0x000fe20000000200 */
[C---:B---3--:R-:W-:Y:S03]  /*1130*/  HMMA.16816.F32 R20, R64.reuse, R72, RZ ;  /* 0x000000484014723c */ /* 0x048fe600000018ff */
[----:B------:R-:W0:Y:S05]  /*1140*/  LDGDEPBAR ;  /* 0x00000000000079af */ /* 0x000e2a0000000000 */
[C---:B------:R-:W-:Y:S08]  /*1150*/  HMMA.16816.F32 R12, R64.reuse, R4, RZ ;  /* 0x00000004400c723c */ /* 0x040ff000000018ff */
[C---:B------:R-:W-:Y:S08]  /*1160*/  HMMA.16816.F32 R32, R64.reuse, R90, RZ ;  /* 0x0000005a4020723c */ /* 0x040ff000000018ff */
[C---:B------:R-:W-:Y:S08]  /*1170*/  HMMA.16816.F32 R24, R64.reuse, R82, RZ ;  /* 0x000000524018723c */ /* 0x040ff000000018ff */
[----:B----4-:R-:W-:Y:S08]  /*1180*/  HMMA.16816.F32 R16, R64, R74, RZ ;  /* 0x0000004a4010723c */ /* 0x010ff000000018ff */
[----:B------:R-:W-:Y:S08]  /*1190*/  HMMA.16816.F32 R88, R60, R90, RZ ;  /* 0x0000005a3c58723c */ /* 0x000ff000000018ff */
[----:B------:R-:W-:Y:S08]  /*11a0*/  HMMA.16816.F32 R64, R64, R6, RZ ;  /* 0x000000064040723c */ /* 0x000ff000000018ff */
[C---:B------:R-:W-:Y:S08]  /*11b0*/  HMMA.16816.F32 R84, R60.reuse, R80, RZ ;  /* 0x000000503c54723c */ /* 0x040ff000000018ff */
[C---:B------:R-:W-:Y:S08]  /*11c0*/  HMMA.16816.F32 R76, R60.reuse, R72, RZ ;  /* 0x000000483c4c723c */ /* 0x040ff000000018ff */
[C---:B------:R-:W-:Y:S08]  /*11d0*/  HMMA.16816.F32 R80, R60.reuse, R82, RZ ;  /* 0x000000523c50723c */ /* 0x040ff000000018ff */
[C---:B------:R-:W-:Y:S08]  /*11e0*/  HMMA.16816.F32 R72, R60.reuse, R74, RZ ;  /* 0x0000004a3c48723c */ /* 0x040ff000000018ff */
[C---:B------:R-:W-:Y:S08]  /*11f0*/  HMMA.16816.F32 R68, R60.reuse, R4, RZ ;  /* 0x000000043c44723c */ /* 0x040ff000000018ff */
[----:B------:R-:W-:Y:S01]  /*1200*/  HMMA.16816.F32 R60, R60, R6, RZ ;  /* 0x000000063c3c723c */ /* 0x000fe200000018ff */
[----:B------:R-:W1:Y:S07]  /*1210*/  LDSM.16.M88.4 R4, [R217+0x3000] ;  /* 0x00300000d904783b */ /* 0x000e6e0000000200 */
[C---:B------:R-:W-:Y:S08]  /*1220*/  HMMA.16816.F32 R40, R112.reuse, R56, R40 ;  /* 0x000000387028723c */ /* 0x040ff00000001828 */
[C---:B------:R-:W-:Y:S08]  /*1230*/  HMMA.16816.F32 R28, R112.reuse, R52, R28 ;  /* 0x00000034701c723c */ /* 0x040ff0000000181c */
[C---:B------:R-:W-:Y:S08]  /*1240*/  HMMA.16816.F32 R20, R112.reuse, R48, R20 ;  /* 0x000000307014723c */ /* 0x040ff00000001814 */
[C---:B------:R-:W-:Y:S08]  /*1250*/  HMMA.16816.F32 R12, R112.reuse, R44, R12 ;  /* 0x0000002c700c723c */ /* 0x040ff0000000180c */
[C---:B------:R-:W-:Y:S08]  /*1260*/  HMMA.16816.F32 R32, R112.reuse, R58, R32 ;  /* 0x0000003a7020723c */ /* 0x040ff00000001820 */
[C---:B------:R-:W-:Y:S08]  /*1270*/  HMMA.16816.F32 R24, R112.reuse, R54, R24 ;  /* 0x000000367018723c */ /* 0x040ff00000001818 */
[C---:B------:R-:W-:Y:S08]  /*1280*/  HMMA.16816.F32 R16, R112.reuse, R50, R16 ;  /* 0x000000327010723c */ /* 0x040ff00000001810 */
[----:B------:R-:W-:Y:S01]  /*1290*/  HMMA.16816.F32 R64, R112, R46, R64 ;  /* 0x0000002e7040723c */ /* 0x000fe20000001840 */
[----:B------:R-:W-:Y:S07]  /*12a0*/  LDSM.16.M88.4 R112, [R217+0x5000] ;  /* 0x00500000d970783b */ /* 0x000fee0000000200 */
[C---:B-----5:R-:W-:Y:S08]  /*12b0*/  HMMA.16816.F32 R92, R8.reuse, R56, R92 ;  /* 0x00000038085c723c */ /* 0x060ff0000000185c */
[C---:B------:R-:W-:Y:S01]  /*12c0*/  HMMA.16816.F32 R88, R8.reuse, R58, R88 ;  /* 0x0000003a0858723c */ /* 0x040fe20000001858 */
[----:B------:R-:W2:Y:S07]  /*12d0*/  LDSM.16.M88.4 R56, [R217+0x2000] ;  /* 0x00200000d938783b */ /* 0x000eae0000000200 */
[C---:B------:R-:W-:Y:S08]  /*12e0*/  HMMA.16816.F32 R76, R8.reuse, R48, R76 ;  /* 0x00000030084c723c */ /* 0x040ff0000000184c */
[C---:B------:R-:W-:Y:S08]  /*12f0*/  HMMA.16816.F32 R84, R8.reuse, R52, R84 ;  /* 0x000000340854723c */ /* 0x040ff00000001854 */
[C---:B------:R-:W-:Y:S08]  /*1300*/  HMMA.16816.F32 R68, R8.reuse, R44, R68 ;  /* 0x0000002c0844723c */ /* 0x040ff00000001844 */
[C---:B------:R-:W-:Y:S01]  /*1310*/  HMMA.16816.F32 R80, R8.reuse, R54, R80 ;  /* 0x000000360850723c */ /* 0x040fe20000001850 */
[----:B------:R-:W-:Y:S07]  /*1320*/  LDSM.16.M88.4 R52, [R215+0x3000] ;  /* 0x00300000d734783b */ /* 0x000fee0000000200 */
[C---:B------:R-:W-:Y:S01]  /*1330*/  HMMA.16816.F32 R72, R8.reuse, R50, R72 ;  /* 0x000000320848723c */ /* 0x040fe20000001848 */
[----:B------:R-:W-:Y:S07]  /*1340*/  LDSM.16.M88.4 R48, [R214+0x1000] ;  /* 0x00100000d630783b */ /* 0x000fee0000000200 */
[----:B------:R-:W-:Y:S01]  /*1350*/  HMMA.16816.F32 R60, R8, R46, R60 ;  /* 0x0000002e083c723c */ /* 0x000fe2000000183c */
[----:B------:R-:W3:Y:S04]  /*1360*/  LDSM.16.M88.4 R8, [R214+0x1800] ;  /* 0x00180000d608783b */ /* 0x000ee80000000200 */
[----:B------:R-:W-:Y:S03]  /*1370*/  LDSM.16.M88.4 R44, [R214+0x1400] ;  /* 0x00140000d62c783b */ /* 0x000fe60000000200 */
[C---:B-1----:R-:W-:Y:S08]  /*1380*/  HMMA.16816.F32 R40, R4.reuse, R108, R40 ;  /* 0x0000006c0428723c */ /* 0x042ff00000001828 */
[C---:B------:R-:W-:Y:S08]  /*1390*/  HMMA.16816.F32 R28, R4.reuse, R104, R28 ;  /* 0x00000068041c723c */ /* 0x040ff0000000181c */
[C---:B------:R-:W-:Y:S08]  /*13a0*/  HMMA.16816.F32 R20, R4.reuse, R100, R20 ;  /* 0x000000640414723c */ /* 0x040ff00000001814 */
[C---:B------:R-:W-:Y:S08]  /*13b0*/  HMMA.16816.F32 R12, R4.reuse, R96, R12 ;  /* 0x00000060040c723c */ /* 0x040ff0000000180c */
[C---:B------:R-:W-:Y:S08]  /*13c0*/  HMMA.16816.F32 R32, R4.reuse, R110, R32 ;  /* 0x0000006e0420723c */ /* 0x040ff00000001820 */
[C---:B------:R-:W-:Y:S08]  /*13d0*/  HMMA.16816.F32 R24, R4.reuse, R106, R24 ;  /* 0x0000006a0418723c */ /* 0x040ff00000001818 */
[C---:B------:R-:W-:Y:S08]  /*13e0*/  HMMA.16816.F32 R16, R4.reuse, R102, R16 ;  /* 0x000000660410723c */ /* 0x040ff00000001810 */
[----:B------:R-:W-:Y:S01]  /*13f0*/  HMMA.16816.F32 R64, R4, R98, R64 ;  /* 0x000000620440723c */ /* 0x000fe20000001840 */
[----:B------:R-:W1:Y:S07]  /*1400*/  LDSM.16.M88.4 R4, [R215+0x2000] ;  /* 0x00200000d704783b */ /* 0x000e6e0000000200 */
[C---:B--2---:R-:W-:Y:S08]  /*1410*/  HMMA.16816.F32 R76, R56.reuse, R100, R76 ;  /* 0x00000064384c723c */ /* 0x044ff0000000184c */
[C---:B------:R-:W-:Y:S08]  /*1420*/  HMMA.16816.F32 R92, R56.reuse, R108, R92 ;  /* 0x0000006c385c723c */ /* 0x040ff0000000185c */
[C---:B------:R-:W-:Y:S01]  /*1430*/  HMMA.16816.F32 R88, R56.reuse, R110, R88 ;  /* 0x0000006e3858723c */ /* 0x040fe20000001858 */
[----:B------:R-:W-:Y:S07]  /*1440*/  LDSM.16.M88.4 R108, [R129+0x8000] ;  /* 0x00800000816c783b */ /* 0x000fee0000000200 */
[C---:B------:R-:W-:Y:S08]  /*1450*/  HMMA.16816.F32 R84, R56.reuse, R104, R84 ;  /* 0x000000683854723c */ /* 0x040ff00000001854 */
[C---:B------:R-:W-:Y:S01]  /*1460*/  HMMA.16816.F32 R80, R56.reuse, R106, R80 ;  /* 0x0000006a3850723c */ /* 0x040fe20000001850 */
[----:B------:R-:W-:Y:S07]  /*1470*/  LDSM.16.M88.4 R104, [R129+0x8400] ;  /* 0x008400008168783b */ /* 0x000fee0000000200 */
[C---:B------:R-:W-:Y:S01]  /*1480*/  HMMA.16816.F32 R72, R56.reuse, R102, R72 ;  /* 0x000000663848723c */ /* 0x040fe20000001848 */
[----:B------:R-:W2:Y:S07]  /*1490*/  LDSM.16.M88.4 R100, [R129+0x8800] ;  /* 0x008800008164783b */ /* 0x000eae0000000200 */
[C---:B------:R-:W-:Y:S08]  /*14a0*/  HMMA.16816.F32 R68, R56.reuse, R96, R68 ;  /* 0x000000603844723c */ /* 0x040ff00000001844 */
[----:B------:R-:W-:Y:S01]  /*14b0*/  HMMA.16816.F32 R60, R56, R98, R60 ;  /* 0x00000062383c723c */ /* 0x000fe2000000183c */
[----:B------:R-:W4:Y:S04]  /*14c0*/  LDSM.16.M88.4 R96, [R129+0x8c00] ;  /* 0x008c00008160783b */ /* 0x000f280000000200 */
[----:B------:R-:W-:Y:S03]  /*14d0*/  LDSM.16.M88.4 R56, [R215+0x5000] ;  /* 0x00500000d738783b */ /* 0x000fe60000000200 */
[-C--:B---3--:R-:W-:Y:S08]  /*14e0*/  HMMA.16816.F32 R20, R52, R8.reuse, R20 ;  /* 0x000000083414723c */ /* 0x088ff00000001814 */
[----:B-1----:R-:W-:Y:S08]  /*14f0*/  HMMA.16816.F32 R76, R4, R8, R76 ;  /* 0x00000008044c723c */ /* 0x002ff0000000184c */
[C---:B------:R-:W-:Y:S08]  /*1500*/  HMMA.16816.F32 R28, R52.reuse, R44, R28 ;  /* 0x0000002c341c723c */ /* 0x040ff0000000181c */
[----:B------:R-:W-:Y:S08]  /*1510*/  HMMA.16816.F32 R24, R52, R46, R24 ;  /* 0x0000002e3418723c */ /* 0x000ff00000001818 */
[C---:B------:R-:W-:Y:S08]  /*1520*/  HMMA.16816.F32 R92, R4.reuse, R48, R92 ;  /* 0x00000030045c723c */ /* 0x040ff0000000185c */
[C---:B------:R-:W-:Y:S08]  /*1530*/  HMMA.16816.F32 R88, R4.reuse, R50, R88 ;  /* 0x000000320458723c */ /* 0x040ff00000001858 */
[C---:B------:R-:W-:Y:S08]  /*1540*/  HMMA.16816.F32 R84, R4.reuse, R44, R84 ;  /* 0x0000002c0454723c */ /* 0x040ff00000001854 */
[C---:B------:R-:W-:Y:S01]  /*1550*/  HMMA.16816.F32 R80, R4.reuse, R46, R80 ;  /* 0x0000002e0450723c */ /* 0x040fe20000001850 */
[----:B------:R-:W1:Y:S07]  /*1560*/  LDSM.16.M88.4 R44, [R214+0x2800] ;  /* 0x00280000d62c783b */ /* 0x000e6e0000000200 */
[C---:B------:R-:W-:Y:S08]  /*1570*/  HMMA.16816.F32 R72, R4.reuse, R10, R72 ;  /* 0x0000000a0448723c */ /* 0x040ff00000001848 */
[C---:B------:R-:W-:Y:S08]  /*1580*/  HMMA.16816.F32 R68, R4.reuse, R120, R68 ;  /* 0x000000780444723c */ /* 0x040ff00000001844 */
[----:B------:R-:W-:Y:S01]  /*1590*/  HMMA.16816.F32 R60, R4, R122, R60 ;  /* 0x0000007a043c723c */ /* 0x000fe2000000183c */
[----:B------:R-:W3:Y:S07]  /*15a0*/  LDSM.16.M88.4 R4, [R215+0x4000] ;  /* 0x00400000d704783b */ /* 0x000eee0000000200 */
[-C--:B--2---:R-:W-:Y:S08]  /*15b0*/  HMMA.16816.F32 R20, R112, R100.reuse, R20 ;  /* 0x000000647014723c */ /* 0x084ff00000001814 */
[----:B------:R-:W-:Y:S08]  /*15c0*/  HMMA.16816.F32 R76, R116, R100, R76 ;  /* 0x00000064744c723c */ /* 0x000ff0000000184c */
[C---:B------:R-:W-:Y:S08]  /*15d0*/  HMMA.16816.F32 R40, R52.reuse, R48, R40 ;  /* 0x000000303428723c */ /* 0x040ff00000001828 */
[C---:B------:R-:W-:Y:S01]  /*15e0*/  HMMA.16816.F32 R32, R52.reuse, R50, R32 ;  /* 0x000000323420723c */ /* 0x040fe20000001820 */
[----:B------:R-:W-:Y:S07]  /*15f0*/  LDSM.16.M88.4 R48, [R214+0x2400] ;  /* 0x00240000d630783b */ /* 0x000fee0000000200 */
[C---:B------:R-:W-:Y:S01]  /*1600*/  HMMA.16816.F32 R16, R52.reuse, R10, R16 ;  /* 0x0000000a3410723c */ /* 0x040fe20000001810 */
[----:B------:R-:W-:Y:S07]  /*1610*/  LDSM.16.M88.4 R8, [R214+0x2c00] ;  /* 0x002c0000d608783b */ /* 0x000fee0000000200 */
[C---:B------:R-:W-:Y:S08]  /*1620*/  HMMA.16816.F32 R12, R52.reuse, R120, R12 ;  /* 0x00000078340c723c */ /* 0x040ff0000000180c */
[----:B------:R-:W-:Y:S01]  /*1630*/  HMMA.16816.F32 R64, R52, R122, R64 ;  /* 0x0000007a3440723c */ /* 0x000fe20000001840 */
[----:B------:R-:W2:Y:S01]  /*1640*/  LDSM.16.M88.4 R52, [R214+0x2000] ;  /* 0x00200000d634783b */ /* 0x000ea20000000200 */
[----:B------:R-:W-:-:S06]  /*1650*/  DEPBAR.LE SB0, 0x0 ;  /* 0x000080000000791a */ /* 0x000fcc0000000000 */
[C---:B------:R-:W-:Y:S08]  /*1660*/  HMMA.16816.F32 R92, R116.reuse, R108, R92 ;  /* 0x0000006c745c723c */ /* 0x040ff0000000185c */
[C---:B------:R-:W-:Y:S08]  /*1670*/  HMMA.16816.F32 R88, R116.reuse, R110, R88 ;  /* 0x0000006e7458723c */ /* 0x040ff00000001858 */
[C---:B------:R-:W-:Y:S08]  /*1680*/  HMMA.16816.F32 R84, R116.reuse, R104, R84 ;  /* 0x000000687454723c */ /* 0x040ff00000001854 */
[C---:B------:R-:W-:Y:S08]  /*1690*/  HMMA.16816.F32 R80, R116.reuse, R106, R80 ;  /* 0x0000006a7450723c */ /* 0x040ff00000001850 */
[C---:B------:R-:W-:Y:S08]  /*16a0*/  HMMA.16816.F32 R72, R116.reuse, R102, R72 ;  /* 0x000000667448723c */ /* 0x040ff00000001848 */
[C---:B----4-:R-:W-:Y:S08]  /*16b0*/  HMMA.16816.F32 R68, R116.reuse, R96, R68 ;  /* 0x000000607444723c */ /* 0x050ff00000001844 */
[----:B------:R-:W-:Y:S08]  /*16c0*/  HMMA.16816.F32 R60, R116, R98, R60 ;  /* 0x00000062743c723c */ /* 0x000ff0000000183c */
[-C--:B-1----:R-:W-:Y:S08]  /*16d0*/  HMMA.16816.F32 R20, R56, R44.reuse, R20 ;  /* 0x0000002c3814723c */ /* 0x082ff00000001814 */
[----:B---3--:R-:W-:Y:S07]  /*16e0*/  HMMA.16816.F32 R76, R4, R44, R76 ;  /* 0x0000002c044c723c */ /* 0x008fee000000184c */
[----:B------:R-:W-:Y:S01]  /*16f0*/  SHF.R.S32.HI R44, RZ, 0x1f, R3 ;  /* 0x0000001fff2c7819 */ /* 0x000fe20000011403 */
[----:B------:R-:W-:Y:S03]  /*1700*/  HMMA.16816.F32 R40, R112, R108, R40 ;  /* 0x0000006c7028723c */ /* 0x000fe60000001828 */
[----:B------:R-:W-:Y:S01]  /*1710*/  LEA.HI R223, R44, R3, RZ, 0x2 ;  /* 0x000000032cdf7211 */ /* 0x000fe200078f10ff */
[----:B------:R-:W-:-:S03]  /*1720*/  IMAD.MOV.U32 R3, RZ, RZ, 0x5 ;  /* 0x00000005ff037424 */ /* 0x000fc600078e00ff */
[----:B------:R-:W-:Y:S01]  /*1730*/  SHF.R.S32.HI R223, RZ, 0x2, R223 ;  /* 0x00000002ffdf7819 */ /* 0x000fe200000114df */
[----:B------:R-:W-:Y:S03]  /*1740*/  HMMA.16816.F32 R32, R112, R110, R32 ;  /* 0x0000006e7020723c */ /* 0x000fe60000001820 */
[----:B------:R-:W-:-:S04]  /*1750*/  IADD3 R128, R128, 0x1, R223 ;  /* 0x0000000180807810 */ /* 0x000fc80007ffe0df */
[----:B------:R-:W-:Y:S01]  /*1760*/  IADD3 R128, R39, -c[0x0][0x214], R128 ;  /* 0x8000850027807a10 */ /* 0x000fe20007ffe080 */
[----:B------:R-:W-:Y:S03]  /*1770*/  HMMA.16816.F32 R28, R112, R104, R28 ;  /* 0x00000068701c723c */ /* 0x000fe6000000181c */
[----:B------:R-:W-:-:S04]  /*1780*/  IADD3 R234, R128, c[0x0][0x2e8], RZ ;  /* 0x0000ba0080ea7a10 */ /* 0x000fc80007ffe0ff */
[----:B------:R-:W-:Y:S01]  /*1790*/  IADD3 R232, R234, 0x40, RZ ;  /* 0x00000040eae87810 */ /* 0x000fe20007ffe0ff */
[----:B------:R-:W-:Y:S03]  /*17a0*/  HMMA.16816.F32 R24, R112, R106, R24 ;  /* 0x0000006a7018723c */ /* 0x000fe60000001818 */
[----:B------:R-:W-:-:S05]  /*17b0*/  IMNMX R232, R232, R39, PT ;  /* 0x00000027e8e87217 */ /* 0x000fca0003800200 */
[C---:B------:R-:W-:Y:S08]  /*17c0*/  HMMA.16816.F32 R16, R112.reuse, R102, R16 ;  /* 0x000000667010723c */ /* 0x040ff00000001810 */
[C---:B------:R-:W-:Y:S08]  /*17d0*/  HMMA.16816.F32 R12, R112.reuse, R96, R12 ;  /* 0x00000060700c723c */ /* 0x040ff0000000180c */
[----:B------:R-:W-:Y:S08]  /*17e0*/  HMMA.16816.F32 R64, R112, R98, R64 ;  /* 0x000000627040723c */ /* 0x000ff00000001840 */
[C---:B--2---:R-:W-:Y:S08]  /*17f0*/  HMMA.16816.F32 R92, R4.reuse, R52, R92 ;  /* 0x00000034045c723c */ /* 0x044ff0000000185c */
[C---:B------:R-:W-:Y:S08]  /*1800*/  HMMA.16816.F32 R88, R4.reuse, R54, R88 ;  /* 0x000000360458723c */ /* 0x040ff00000001858 */
[C---:B------:R-:W-:Y:S08]  /*1810*/  HMMA.16816.F32 R84, R4.reuse, R48, R84 ;  /* 0x000000300454723c */ /* 0x040ff00000001854 */
[C---:B------:R-:W-:Y:S08]  /*1820*/  HMMA.16816.F32 R80, R4.reuse, R50, R80 ;  /* 0x000000320450723c */ /* 0x040ff00000001850 */
[C---:B------:R-:W-:Y:S08]  /*1830*/  HMMA.16816.F32 R72, R4.reuse, R46, R72 ;  /* 0x0000002e0448723c */ /* 0x040ff00000001848 */
[C---:B------:R-:W-:Y:S08]  /*1840*/  HMMA.16816.F32 R68, R4.reuse, R8, R68 ;  /* 0x000000080444723c */ /* 0x040ff00000001844 */
[----:B------:R-:W-:Y:S07]  /*1850*/  HMMA.16816.F32 R60, R4, R10, R60 ;  /* 0x0000000a043c723c */ /* 0x000fee000000183c */
[C---:B------:R-:W-:Y:S01]  /*1860*/  IADD3 R6, R234.reuse, 0x8, RZ ;  /* 0x00000008ea067810 */ /* 0x040fe20007ffe0ff */
[----:B------:R-:W-:Y:S01]  /*1870*/  HMMA.16816.F32 R40, R56, R52, R40 ;  /* 0x000000343828723c */ /* 0x000fe20000001828 */
[----:B------:R-:W-:-:S02]  /*1880*/  IADD3 R4, R234, 0x48, RZ ;  /* 0x00000048ea047810 */ /* 0x000fc40007ffe0ff */
[-C--:B------:R-:W-:Y:S02]  /*1890*/  IMNMX R234, R234, R39.reuse, PT ;  /* 0x00000027eaea7217 */ /* 0x080fe40003800200 */
[-C--:B------:R-:W-:Y:S02]  /*18a0*/  IMNMX R233, R6, R39.reuse, PT ;  /* 0x0000002706e97217 */ /* 0x080fe40003800200 */
[----:B------:R-:W-:Y:S01]  /*18b0*/  IMNMX R169, R4, R39, PT ;  /* 0x0000002704a97217 */ /* 0x000fe20003800200 */
[C---:B------:R-:W-:Y:S08]  /*18c0*/  HMMA.16816.F32 R32, R56.reuse, R54, R32 ;  /* 0x000000363820723c */ /* 0x040ff00000001820 */
[C---:B------:R-:W-:Y:S08]  /*18d0*/  HMMA.16816.F32 R28, R56.reuse, R48, R28 ;  /* 0x00000030381c723c */ /* 0x040ff0000000181c */
[C---:B------:R-:W-:Y:S08]  /*18e0*/  HMMA.16816.F32 R24, R56.reuse, R50, R24 ;  /* 0x000000323818723c */ /* 0x040ff00000001818 */
[C---:B------:R-:W-:Y:S08]  /*18f0*/  HMMA.16816.F32 R16, R56.reuse, R46, R16 ;  /* 0x0000002e3810723c */ /* 0x040ff00000001810 */
[C---:B------:R-:W-:Y:S08]  /*1900*/  HMMA.16816.F32 R12, R56.reuse, R8, R12 ;  /* 0x00000008380c723c */ /* 0x040ff0000000180c */
[----:B------:R-:W-:Y:S01]  /*1910*/  HMMA.16816.F32 R64, R56, R10, R64 ;  /* 0x0000000a3840723c */ /* 0x000fe20000001840 */
[----:B------:R-:W-:Y:S06]  /*1920*/  BAR.SYNC.DEFER_BLOCKING 0x0 ;  /* 0x0000000000007b1d */ /* 0x000fec0000010000 */
[----:B------:R-:W-:Y:S05]  /*1930*/  @!P0 BRA `(.L_x_1) ;  /* 0x0000016000008947 */ /* 0x000fea0003800000 */
[----:B------:R-:W-:-:S04]  /*1940*/  IADD3 R7, R164, -0x2, RZ ;  /* 0xfffffffea4077810 */ /* 0x000fc80007ffe0ff */
[----:B------:R-:W-:Y:S01]  /*1950*/  SHF.R.S32.HI R5, RZ, 0x1f, R7 ;  /* 0x0000001fff057819 */ /* 0x000fe20000011407 */
[----:B------:R-:W-:Y:S02]  /*1960*/  IMAD R4, R218, R7, RZ ;  /* 0x00000007da047224 */ /* 0x000fe400078e02ff */
[----:B------:R-:W-:-:S04]  /*1970*/  IMAD.WIDE.U32 R6, R7, R219, R226 ;  /* 0x000000db07067225 */ /* 0x000fc800078e00e2 */
[----:B------:R-:W-:Y:S01]  /*1980*/  IMAD R4, R5, R219, R4 ;  /* 0x000000db05047224 */ /* 0x000fe200078e0204 */
[----:B------:R-:W-:Y:S01]  /*1990*/  LEA R8, P1, R6, c[0x0][0x168], 0x1 ;  /* 0x00005a0006087a11 */ /* 0x000fe200078208ff */
[C---:B------:R-:W-:Y:S01]  /*19a0*/  IMAD.SHL.U32 R5, R38.reuse, 0x20, RZ ;  /* 0x0000002026057824 */ /* 0x040fe200078e00ff */
[----:B------:R-:W-:Y:S01]  /*19b0*/  SHF.L.U64.HI R38, R38, R3, c[0x0][0x19c] ;  /* 0x0000670026267619 */ /* 0x000fe20000010203 */
[----:B------:R-:W-:-:S03]  /*19c0*/  IMAD.IADD R4, R7, 0x1, R4 ;  /* 0x0000000107047824 */ /* 0x000fc600078e0204 */
[----:B------:R-:W-:Y:S02]  /*19d0*/  LEA R10, P0, R5, R8, 0x1 ;  /* 0x00000008050a7211 */ /* 0x000fe400078008ff */
[----:B------:R-:W-:-:S04]  /*19e0*/  LEA.HI.X R9, R6, c[0x0][0x16c], R4, 0x1, P1 ;  /* 0x00005b0006097a11 */ /* 0x000fc800008f0c04 */
[----:B------:R-:W-:Y:S01]  /*19f0*/  LEA.HI.X R11, R5, R9, R38, 0x1, P0 ;  /* 0x00000009050b7211 */ /* 0x000fe200000f0c26 */
[----:B------:R-:W-:Y:S01]  /*1a00*/  @!PT LDS RZ, [RZ] ;  /* 0x00000000fffff984 */ /* 0x000fe20000000800 */
[----:B------:R-:W-:Y:S01]  /*1a10*/  @!PT LDS RZ, [RZ] ;  /* 0x00000000fffff984 */ /* 0x000fe20000000800 */
[----:B------:R-:W-:Y:S01]  /*1a20*/  @!PT LDS RZ, [RZ] ;  /* 0x00000000fffff984 */ /* 0x000fe20000000800 */
[----:B------:R1:W-:Y:S04]  /*1a30*/  LDGSTS.E.BYPASS.LTC128B.128 [R222+0x6000], [R8.64] ;  /* 0x0600000008de7fae */ /* 0x0003e8000b901d46 */
[----:B------:R1:W-:Y:S04]  /*1a40*/  LDGSTS.E.BYPASS.LTC128B.128 [R222+0x7000], [R8.64+0x40] ;  /* 0x0700004008de7fae */ /* 0x0003e8000b901d46 */
[----:B------:R1:W-:Y:S04]  /*1a50*/  LDGSTS.E.BYPASS.LTC128B.128 [R222+0x8000], [R8.64+0x80] ;  /* 0x0800008008de7fae */ /* 0x0003e8000b901d46 */
[----:B------:R1:W-:Y:S04]  /*1a60*/  LDGSTS.E.BYPASS.LTC128B.128 [R222+0x6800], [R10.64] ;  /* 0x068000000ade7fae */ /* 0x0003e8000b901d46 */
[----:B------:R1:W-:Y:S04]  /*1a70*/  LDGSTS.E.BYPASS.LTC128B.128 [R222+0x7800], [R10.64+0x40] ;  /* 0x078000400ade7fae */ /* 0x0003e8000b901d46 */
[----:B------:R1:W-:Y:S04]  /*1a80*/  LDGSTS.E.BYPASS.LTC128B.128 [R222+0x8800], [R10.64+0x80] ;  /* 0x088000800ade7fae */ /* 0x0003e8000b901d46 */
[----:B------:R-:W0:Y:S02]  /*1a90*/  LDGDEPBAR ;  /* 0x00000000000079af */ /* 0x000e240000000000 */
.L_x_1:
[----:B------:R-:W-:Y:S01]  /*1aa0*/  IMAD R44, R251, 0x40, R238 ;  /* 0x00000040fb2c7824 */ /* 0x000fe200078e02ee */
[----:B------:R-:W-:Y:S01]  /*1ab0*/  SHF.L.U64.HI R3, R36, R3, c[0x0][0x1a4] ;  /* 0x0000690024037619 */ /* 0x000fe20000010203 */
[----:B------:R-:W-:-:S03]  /*1ac0*/  IMAD.SHL.U32 R213, R2, 0x2, RZ ;  /* 0x0000000202d57824 */ /* 0x000fc600078e00ff */
[----:B------:R-:W-:Y:S01]  /*1ad0*/  IADD3 R4, R44, 0x1, RZ ;  /* 0x000000012c047810 */ /* 0x000fe20007ffe0ff */
[----:B------:R-:W-:Y:S01]  /*1ae0*/  IMAD.IADD R212, R0, 0x1, R213 ;  /* 0x0000000100d47824 */ /* 0x000fe200078e02d5 */
[----:B------:R-:W-:Y:S01]  /*1af0*/  IADD3 R5, R44, 0x8, RZ ;  /* 0x000000082c057810 */ /* 0x000fe20007ffe0ff */
[----:B------:R-:W-:Y:S01]  /*1b00*/  LDSM.16.MT88.4 R100, [R213+0xa000] ;  /* 0x00a00000d564783b */ /* 0x000fe20000004200 */
[C---:B------:R-:W-:Y:S02]  /*1b10*/  ISETP.GE.AND P6, PT, R4.reuse, R234, PT ;  /* 0x000000ea0400720c */ /* 0x040fe40003fc6270 */
[C---:B------:R-:W-:Y:S01]  /*1b20*/  ISETP.GE.AND P5, PT, R4.reuse, R233, PT ;  /* 0x000000e90400720c */ /* 0x040fe20003fa6270 */
[----:B------:R-:W-:Y:S01]  /*1b30*/  LDSM.16.MT88.4 R112, [R212+0xa000] ;  /* 0x00a00000d470783b */ /* 0x000fe20000004200 */
[C---:B------:R-:W-:Y:S02]  /*1b40*/  ISETP.GE.AND P0, PT, R4.reuse, R232, PT ;  /* 0x000000e80400720c */ /* 0x040fe40003f06270 */
[----:B------:R-:W-:Y:S01]  /*1b50*/  ISETP.GE.AND P1, PT, R4, R169, PT ;  /* 0x000000a90400720c */ /* 0x000fe20003f26270 */
[----:B------:R-:W-:Y:S01]  /*1b60*/  LDSM.16.MT88.4 R124, [R213+0xb000] ;  /* 0x00b00000d57c783b */ /* 0x000fe20000004200 */
[----:B------:R-:W-:-:S02]  /*1b70*/  ISETP.GE.AND P2, PT, R5, R233, PT ;  /* 0x000000e90500720c */ /* 0x000fc40003f46270 */
[CC--:B------:R-:W-:Y:S02]  /*1b80*/  ISETP.GE.AND P3, PT, R5.reuse, R234.reuse, PT ;  /* 0x000000ea0500720c */ /* 0x0c0fe40003f66270 */
[----:B------:R-:W-:Y:S02]  /*1b90*/  IADD3 R4, R44, 0x9, RZ ;  /* 0x000000092c047810 */ /* 0x000fe40007ffe0ff */
[----:B------:R-:W-:Y:S02]  /*1ba0*/  FSEL R90, R90, -INF , !P2 ;  /* 0xff8000005a5a7808 */ /* 0x000fe40005000000 */
[----:B------:R-:W-:Y:S02]  /*1bb0*/  FSEL R37, R88, -INF , !P3 ;  /* 0xff80000058257808 */ /* 0x000fe40005800000 */
[----:B------:R-:W-:Y:S02]  /*1bc0*/  ISETP.GE.AND P2, PT, R4, R234, PT ;  /* 0x000000ea0400720c */ /* 0x000fe40003f46270 */
[----:B------:R-:W-:-:S02]  /*1bd0*/  ISETP.GE.AND P3, PT, R5, R169, PT ;  /* 0x000000a90500720c */ /* 0x000fc40003f66270 */
[-C--:B------:R-:W-:Y:S02]  /*1be0*/  ISETP.GE.AND P4, PT, R5, R232.reuse, PT ;  /* 0x000000e80500720c */ /* 0x080fe40003f86270 */
[----:B------:R-:W-:Y:S02]  /*1bf0*/  FSEL R89, R89, -INF , !P2 ;  /* 0xff80000059597808 */ /* 0x000fe40005000000 */
[----:B------:R-:W-:Y:S02]  /*1c00*/  FSEL R6, R34, -INF , !P3 ;  /* 0xff80000022067808 */ /* 0x000fe40005800000 */
[C---:B------:R-:W-:Y:S02]  /*1c10*/  ISETP.GE.AND P2, PT, R4.reuse, R169, PT ;  /* 0x000000a90400720c */ /* 0x040fe40003f46270 */
[----:B------:R-:W-:Y:S02]  /*1c20*/  ISETP.GE.AND P3, PT, R4, R232, PT ;  /* 0x000000e80400720c */ /* 0x000fe40003f66270 */
[----:B-1----:R-:W-:-:S02]  /*1c30*/  IADD3 R10, R44, 0x10, RZ ;  /* 0x000000102c0a7810 */ /* 0x002fc40007ffe0ff */
[----:B------:R-:W-:Y:S02]  /*1c40*/  FSEL R5, R32, -INF , !P4 ;  /* 0xff80000020057808 */ /* 0x000fe40006000000 */
[-C--:B------:R-:W-:Y:S02]  /*1c50*/  ISETP.GE.AND P4, PT, R4, R233.reuse, PT ;  /* 0x000000e90400720c */ /* 0x080fe40003f86270 */
[----:B------:R-:W-:Y:S02]  /*1c60*/  FSEL R4, R35, -INF , !P2 ;  /* 0xff80000023047808 */ /* 0x000fe40005000000 */
[----:B------:R-:W-:Y:S02]  /*1c70*/  FSEL R7, R33, -INF , !P3 ;  /* 0xff80000021077808 */ /* 0x000fe40005800000 */
[C---:B------:R-:W-:Y:S02]  /*1c80*/  ISETP.GE.AND P2, PT, R10.reuse, R233, PT ;  /* 0x000000e90a00720c */ /* 0x040fe40003f46270 */
[----:B------:R-:W-:-:S02]  /*1c90*/  ISETP.GE.AND P3, PT, R10, R234, PT ;  /* 0x000000ea0a00720c */ /* 0x000fc40003f66270 */
[----:B------:R-:W-:Y:S02]  /*1ca0*/  IADD3 R8, R44, 0x11, RZ ;  /* 0x000000112c087810 */ /* 0x000fe40007ffe0ff */
[----:B------:R-:W-:Y:S02]  /*1cb0*/  FSEL R210, R86, -INF , !P2 ;  /* 0xff80000056d27808 */ /* 0x000fe40005000000 */
[----:B------:R-:W-:Y:S02]  /*1cc0*/  FSEL R9, R84, -INF , !P3 ;  /* 0xff80000054097808 */ /* 0x000fe40005800000 */
[----:B------:R-:W-:Y:S02]  /*1cd0*/  ISETP.GE.AND P2, PT, R8, R234, PT ;  /* 0x000000ea0800720c */ /* 0x000fe40003f46270 */
[----:B------:R-:W-:Y:S02]  /*1ce0*/  ISETP.GE.AND P3, PT, R10, R169, PT ;  /* 0x000000a90a00720c */ /* 0x000fe40003f66270 */
[----:B------:R-:W-:-:S02]  /*1cf0*/  FSEL R38, R91, -INF , !P4 ;  /* 0xff8000005b267808 */ /* 0x000fc40006000000 */
[----:B------:R-:W-:Y:S02]  /*1d00*/  FSEL R207, R85, -INF , !P2 ;  /* 0xff80000055cf7808 */ /* 0x000fe40005000000 */
[-C--:B------:R-:W-:Y:S02]  /*1d10*/  ISETP.GE.AND P4, PT, R10, R232.reuse, PT ;  /* 0x000000e80a00720c */ /* 0x080fe40003f86270 */
[----:B------:R-:W-:Y:S02]  /*1d20*/  FSEL R34, R30, -INF , !P3 ;  /* 0xff8000001e227808 */ /* 0x000fe40005800000 */
[C---:B------:R-:W-:Y:S02]  /*1d30*/  ISETP.GE.AND P2, PT, R8.reuse, R169, PT ;  /* 0x000000a90800720c */ /* 0x040fe40003f46270 */
[----:B------:R-:W-:Y:S02]  /*1d40*/  ISETP.GE.AND P3, PT, R8, R232, PT ;  /* 0x000000e80800720c */ /* 0x000fe40003f66270 */
[----:B------:R-:W-:-:S02]  /*1d50*/  IADD3 R10, R44, 0x18, RZ ;  /* 0x000000182c0a7810 */ /* 0x000fc40007ffe0ff */
[----:B------:R-:W-:Y:S02]  /*1d60*/  FSEL R33, R28, -INF , !P4 ;  /* 0xff8000001c217808 */ /* 0x000fe40006000000 */
[----:B------:R-:W-:Y:S02]  /*1d70*/  FSEL R32, R31, -INF , !P2 ;  /* 0xff8000001f207808 */ /* 0x000fe40005000000 */
[-C--:B------:R-:W-:Y:S02]  /*1d80*/  ISETP.GE.AND P4, PT, R8, R233.reuse, PT ;  /* 0x000000e90800720c */ /* 0x080fe40003f86270 */
[----:B------:R-:W-:Y:S02]  /*1d90*/  FSEL R11, R29, -INF , !P3 ;  /* 0xff8000001d0b7808 */ /* 0x000fe40005800000 */
[----:B------:R-:W-:Y:S02]  /*1da0*/  ISETP.GE.AND P2, PT, R10, R233, PT ;  /* 0x000000e90a00720c */ /* 0x000fe40003f46270 */
[----:B------:R-:W-:-:S02]  /*1db0*/  ISETP.GE.AND P3, PT, R44, R232, PT ;  /* 0x000000e82c00720c */ /* 0x000fc40003f66270 */
[----:B------:R-:W-:Y:S02]  /*1dc0*/  IADD3 R8, R44, 0x19, RZ ;  /* 0x000000192c087810 */ /* 0x000fe40007ffe0ff */
[----:B------:R-:W-:Y:S02]  /*1dd0*/  FSEL R208, R87, -INF , !P4 ;  /* 0xff80000057d07808 */ /* 0x000fe40006000000 */
[----:B------:R-:W-:Y:S01]  /*1de0*/  FSEL R190, R82, -INF , !P2 ;  /* 0xff80000052be7808 */ /* 0x000fe20005000000 */
[----:B------:R-:W-:Y:S01]  /*1df0*/  LDSM.16.MT88.4 R84, [R212+0x9000] ;  /* 0x00900000d454783b */ /* 0x000fe20000004200 */
[C---:B------:R-:W-:Y:S02]  /*1e00*/  ISETP.GE.AND P4, PT, R10.reuse, R234, PT ;  /* 0x000000ea0a00720c */ /* 0x040fe40003f86270 */
[----:B------:R-:W-:Y:S02]  /*1e10*/  ISETP.GE.AND P2, PT, R10, R232, PT ;  /* 0x000000e80a00720c */ /* 0x000fe40003f46270 */
[----:B------:R-:W-:-:S02]  /*1e20*/  FSEL R39, R40, -INF , !P3 ;  /* 0xff80000028277808 */ /* 0x000fc40005800000 */
[----:B------:R-:W-:Y:S02]  /*1e30*/  FSEL R41, R41, -INF , !P0 ;  /* 0xff80000029297808 */ /* 0x000fe40004000000 */
[----:B------:R-:W-:Y:S02]  /*1e40*/  FSEL R40, R43, -INF , !P1 ;  /* 0xff8000002b287808 */ /* 0x000fe40004800000 */
[----:B------:R-:W-:Y:S02]  /*1e50*/  ISETP.GE.AND P1, PT, R8, R169, PT ;  /* 0x000000a90800720c */ /* 0x000fe40003f26270 */
[----:B------:R-:W-:Y:S02]  /*1e60*/  IADD3 R45, R44, 0x20, RZ ;  /* 0x000000202c2d7810 */ /* 0x000fe40007ffe0ff */
[----:B------:R-:W-:Y:S02]  /*1e70*/  FSEL R205, R80, -INF , !P4 ;  /* 0xff80000050cd7808 */ /* 0x000fe40006000000 */
[----:B------:R-:W-:-:S02]  /*1e80*/  FSEL R35, R24, -INF , !P2 ;  /* 0xff80000018237808 */ /* 0x000fc40005000000 */
[C---:B------:R-:W-:Y:S02]  /*1e90*/  ISETP.GE.AND P0, PT, R8.reuse, R234, PT ;  /* 0x000000ea0800720c */ /* 0x040fe40003f06270 */
[C---:B------:R-:W-:Y:S02]  /*1ea0*/  ISETP.GE.AND P4, PT, R8.reuse, R233, PT ;  /* 0x000000e90800720c */ /* 0x040fe40003f86270 */
[----:B------:R-:W-:Y:S02]  /*1eb0*/  ISETP.GE.AND P3, PT, R8, R232, PT ;  /* 0x000000e80800720c */ /* 0x000fe40003f66270 */
[----:B------:R-:W-:Y:S02]  /*1ec0*/  FMNMX.FTZ R24, R39, R41, !PT ;  /* 0x0000002927187209 */ /* 0x000fe40007810000 */
[----:B------:R-:W-:Y:S02]  /*1ed0*/  FSEL R8, R27, -INF , !P1 ;  /* 0xff8000001b087808 */ /* 0x000fe40004800000 */
[----:B------:R-:W-:-:S02]  /*1ee0*/  ISETP.GE.AND P1, PT, R45, R169, PT ;  /* 0x000000a92d00720c */ /* 0x000fc40003f26270 */
[----:B------:R-:W-:Y:S02]  /*1ef0*/  FMNMX.FTZ R24, R5, R24, !PT ;  /* 0x0000001805187209 */ /* 0x000fe40007810000 */
[----:B------:R-:W-:Y:S02]  /*1f00*/  FSEL R25, R25, -INF , !P3 ;  /* 0xff80000019197808 */ /* 0x000fe40005800000 */
[----:B------:R-:W-:Y:S02]  /*1f10*/  ISETP.GE.AND P3, PT, R45, R232, PT ;  /* 0x000000e82d00720c */ /* 0x000fe40003f66270 */
[----:B------:R-:W-:Y:S02]  /*1f20*/  FSEL R30, R22, -INF , !P1 ;  /* 0xff800000161e7808 */ /* 0x000fe40004800000 */
[----:B------:R-:W-:Y:S02]  /*1f30*/  IADD3 R22, R44, 0x28, RZ ;  /* 0x000000282c167810 */ /* 0x000fe40007ffe0ff */
[----:B------:R-:W-:-:S02]  /*1f40*/  FMNMX.FTZ R24, R7, R24, !PT ;  /* 0x0000001807187209 */ /* 0x000fc40007810000 */
[----:B------:R-:W-:Y:S02]  /*1f50*/  IADD3 R43, R44, 0x21, RZ ;  /* 0x000000212c2b7810 */ /* 0x000fe40007ffe0ff */
[----:B------:R-:W-:Y:S02]  /*1f60*/  FSEL R179, R20, -INF , !P3 ;  /* 0xff80000014b37808 */ /* 0x000fe40005800000 */
[----:B------:R-:W-:Y:S02]  /*1f70*/  ISETP.GE.AND P3, PT, R22, R232, PT ;  /* 0x000000e81600720c */ /* 0x000fe40003f66270 */
[----:B------:R-:W-:Y:S02]  /*1f80*/  FSEL R195, R81, -INF , !P0 ;  /* 0xff80000051c37808 */ /* 0x000fe40004000000 */
[----:B------:R-:W-:Y:S02]  /*1f90*/  FMNMX.FTZ R24, R33, R24, !PT ;  /* 0x0000001821187209 */ /* 0x000fe40007810000 */
[----:B------:R-:W-:-:S02]  /*1fa0*/  ISETP.GE.AND P0, PT, R10, R169, PT ;  /* 0x000000a90a00720c */ /* 0x000fc40003f06270 */
[----:B------:R-:W-:Y:S02]  /*1fb0*/  ISETP.GE.AND P2, PT, R43, R232, PT ;  /* 0x000000e82b00720c */ /* 0x000fe40003f46270 */
[-C--:B------:R-:W-:Y:S02]  /*1fc0*/  ISETP.GE.AND P1, PT, R22, R169.reuse, PT ;  /* 0x000000a91600720c */ /* 0x080fe40003f26270 */
[----:B------:R-:W-:Y:S02]  /*1fd0*/  FSEL R31, R16, -INF , !P3 ;  /* 0xff800000101f7808 */ /* 0x000fe40005800000 */
[----:B------:R-:W-:Y:S02]  /*1fe0*/  FMNMX.FTZ R16, R11, R24, !PT ;  /* 0x000000180b107209 */ /* 0x000fe40007810000 */
[----:B------:R-:W-:Y:S02]  /*1ff0*/  FSEL R10, R26, -INF , !P0 ;  /* 0xff8000001a0a7808 */ /* 0x000fe40004000000 */
[----:B------:R-:W-:-:S02]  /*2000*/  ISETP.GE.AND P0, PT, R43, R169, PT ;  /* 0x000000a92b00720c */ /* 0x000fc40003f06270 */
[----:B------:R-:W-:Y:S02]  /*2010*/  FSEL R193, R21, -INF , !P2 ;  /* 0xff80000015c17808 */ /* 0x000fe40005000000 */
[C---:B------:R-:W-:Y:S02]  /*2020*/  IADD3 R21, R44.reuse, 0x29, RZ ;  /* 0x000000292c157810 */ /* 0x040fe40007ffe0ff */
[----:B------:R-:W-:Y:S02]  /*2030*/  IADD3 R20, R44, 0x30, RZ ;  /* 0x000000302c147810 */ /* 0x000fe40007ffe0ff */
[----:B------:R-:W-:Y:S02]  /*2040*/  FSEL R198, R18, -INF , !P1 ;  /* 0xff80000012c67808 */ /* 0x000fe40004800000 */
[----:B------:R-:W-:Y:S02]  /*2050*/  FMNMX.FTZ R18, R35, R16, !PT ;  /* 0x0000001023127209 */ /* 0x000fe40007810000 */
[----:B------:R-:W-:-:S02]  /*2060*/  FSEL R28, R23, -INF , !P0 ;  /* 0xff800000171c7808 */ /* 0x000fc40004000000 */
[-C--:B------:R-:W-:Y:S02]  /*2070*/  ISETP.GE.AND P0, PT, R21, R169.reuse, PT ;  /* 0x000000a91500720c */ /* 0x080fe40003f06270 */
[----:B------:R-:W-:Y:S02]  /*2080*/  ISETP.GE.AND P3, PT, R20, R232, PT ;  /* 0x000000e81400720c */ /* 0x000fe40003f66270 */
[----:B------:R-:W-:Y:S02]  /*2090*/  FSEL R180, R83, -INF , !P4 ;  /* 0xff80000053b47808 */ /* 0x000fe40006000000 */
[C---:B------:R-:W-:Y:S02]  /*20a0*/  IADD3 R16, R44.reuse, 0x31, RZ ;  /* 0x000000312c107810 */ /* 0x040fe40007ffe0ff */
[----:B------:R-:W-:Y:S02]  /*20b0*/  FMNMX.FTZ R18, R25, R18, !PT ;  /* 0x0000001219127209 */ /* 0x000fe40007810000 */
[----:B------:R-:W-:-:S02]  /*20c0*/  ISETP.GE.AND P4, PT, R44, R169, PT ;  /* 0x000000a92c00720c */ /* 0x000fc40003f86270 */
[----:B------:R-:W-:Y:S02]  /*20d0*/  FSEL R194, R19, -INF , !P0 ;  /* 0xff80000013c27808 */ /* 0x000fe40004000000 */
[----:B------:R-:W-:Y:S02]  /*20e0*/  FSEL R192, R12, -INF , !P3 ;  /* 0xff8000000cc07808 */ /* 0x000fe40005800000 */
[----:B------:R-:W-:Y:S02]  /*20f0*/  ISETP.GE.AND P0, PT, R16, R169, PT ;  /* 0x000000a91000720c */ /* 0x000fe40003f06270 */
[----:B------:R-:W-:Y:S02]  /*2100*/  FMNMX.FTZ R12, R179, R18, !PT ;  /* 0x00000012b30c7209 */ /* 0x000fe40007810000 */
[----:B------:R-:W-:Y:S02]  /*2110*/  FSEL R42, R42, -INF , !P4 ;  /* 0xff8000002a2a7808 */ /* 0x000fe40006000000 */
[----:B------:R-:W-:-:S02]  /*2120*/  ISETP.GE.AND P2, PT, R21, R232, PT ;  /* 0x000000e81500720c */ /* 0x000fc40003f46270 */
[----:B------:R-:W-:Y:S02]  /*2130*/  FSEL R182, R15, -INF , !P0 ;  /* 0xff8000000fb67808 */ /* 0x000fe40004000000 */
[----:B------:R-:W-:Y:S02]  /*2140*/  FMNMX.FTZ R12, R193, R12, !PT ;  /* 0x0000000cc10c7209 */ /* 0x000fe40007810000 */
[----:B------:R-:W-:Y:S02]  /*2150*/  FMNMX.FTZ R15, R42, R40, !PT ;  /* 0x000000282a0f7209 */ /* 0x000fe40007810000 */
[----:B------:R-:W-:Y:S02]  /*2160*/  FSEL R29, R17, -INF , !P2 ;  /* 0xff800000111d7808 */ /* 0x000fe40005000000 */
[----:B------:R-:W-:Y:S02]  /*2170*/  ISETP.GE.AND P2, PT, R16, R232, PT ;  /* 0x000000e81000720c */ /* 0x000fe40003f46270 */
[----:B------:R-:W-:-:S02]  /*2180*/  FMNMX.FTZ R12, R31, R12, !PT ;  /* 0x0000000c1f0c7209 */ /* 0x000fc40007810000 */
[----:B------:R-:W-:Y:S02]  /*2190*/  FMNMX.FTZ R15, R6, R15, !PT ;  /* 0x0000000f060f7209 */ /* 0x000fe40007810000 */
[----:B------:R-:W-:Y:S02]  /*21a0*/  ISETP.GE.AND P1, PT, R20, R169, PT ;  /* 0x000000a91400720c */ /* 0x000fe40003f26270 */
[----:B------:R-:W-:Y:S02]  /*21b0*/  FSEL R191, R13, -INF , !P2 ;  /* 0xff8000000dbf7808 */ /* 0x000fe40005000000 */
[----:B------:R-:W-:Y:S02]  /*21c0*/  IADD3 R13, R44, 0x38, RZ ;  /* 0x000000382c0d7810 */ /* 0x000fe40007ffe0ff */
[----:B------:R-:W-:Y:S02]  /*21d0*/  FMNMX.FTZ R17, R29, R12, !PT ;  /* 0x0000000c1d117209 */ /* 0x000fe40007810000 */
[----:B------:R-:W-:-:S02]  /*21e0*/  FMNMX.FTZ R15, R4, R15, !PT ;  /* 0x0000000f040f7209 */ /* 0x000fc40007810000 */
[----:B------:R-:W-:Y:S02]  /*21f0*/  FSEL R185, R14, -INF , !P1 ;  /* 0xff8000000eb97808 */ /* 0x000fe40004800000 */
[C---:B------:R-:W-:Y:S02]  /*2200*/  ISETP.GE.AND P4, PT, R44.reuse, R234, PT ;  /* 0x000000ea2c00720c */ /* 0x040fe40003f86270 */
[C---:B------:R-:W-:Y:S02]  /*2210*/  ISETP.GE.AND P2, PT, R44.reuse, R233, PT ;  /* 0x000000e92c00720c */ /* 0x040fe40003f46270 */
[----:B------:R-:W-:Y:S02]  /*2220*/  IADD3 R44, R44, 0x39, RZ ;  /* 0x000000392c2c7810 */ /* 0x000fe40007ffe0ff */
[----:B------:R-:W-:Y:S02]  /*2230*/  ISETP.GE.AND P1, PT, R13, R232, PT ;  /* 0x000000e80d00720c */ /* 0x000fe40003f26270 */
[----:B------:R-:W-:-:S02]  /*2240*/  FMNMX.FTZ R12, R192, R17, !PT ;  /* 0x00000011c00c7209 */ /* 0x000fc40007810000 */
[----:B------:R-:W-:Y:S02]  /*2250*/  FMNMX.FTZ R15, R34, R15, !PT ;  /* 0x0000000f220f7209 */ /* 0x000fe40007810000 */
[----:B------:R-:W-:Y:S02]  /*2260*/  ISETP.GE.AND P0, PT, R44, R232, PT ;  /* 0x000000e82c00720c */ /* 0x000fe40003f06270 */
[----:B------:R-:W-:Y:S02]  /*2270*/  FSEL R189, R64, -INF , !P1 ;  /* 0xff80000040bd7808 */ /* 0x000fe40004800000 */
[----:B------:R-:W-:Y:S02]  /*2280*/  FMNMX.FTZ R12, R191, R12, !PT ;  /* 0x0000000cbf0c7209 */ /* 0x000fe40007810000 */
[----:B------:R-:W-:Y:S02]  /*2290*/  FMNMX.FTZ R15, R32, R15, !PT ;  /* 0x0000000f200f7209 */ /* 0x000fe40007810000 */
[----:B------:R-:W-:-:S02]  /*22a0*/  FSEL R188, R65, -INF , !P0 ;  /* 0xff80000041bc7808 */ /* 0x000fc40004000000 */
[----:B------:R-:W-:Y:S02]  /*22b0*/  FMNMX.FTZ R17, R189, R12, !PT ;  /* 0x0000000cbd117209 */ /* 0x000fe40007810000 */
[----:B------:R-:W-:Y:S02]  /*22c0*/  FMNMX.FTZ R15, R10, R15, !PT ;  /* 0x0000000f0a0f7209 */ /* 0x000fe40007810000 */
[----:B------:R-:W-:Y:S02]  /*22d0*/  FMNMX.FTZ R166, R188, R17, !PT ;  /* 0x00000011bca67209 */ /* 0x000fe40007810000 */
[----:B------:R-:W-:Y:S02]  /*22e0*/  FMNMX.FTZ R17, R8, R15, !PT ;  /* 0x0000000f08117209 */ /* 0x000fe40007810000 */
[----:B------:R-:W-:Y:S01]  /*22f0*/  FSEL R93, R93, -INF , !P6 ;  /* 0xff8000005d5d7808 */ /* 0x000fe20007000000 */
[----:B------:R-:W-:Y:S01]  /*2300*/  SHFL.BFLY PT, R15, R166, 0x2, 0x1f ;  /* 0x0c401f00a60f7f89 */ /* 0x000fe200000e0000 */
[----:B------:R-:W-:-:S02]  /*2310*/  FSEL R92, R92, -INF , !P4 ;  /* 0xff8000005c5c7808 */ /* 0x000fc40006000000 */
[----:B------:R-:W-:Y:S02]  /*2320*/  FMNMX.FTZ R17, R30, R17, !PT ;  /* 0x000000111e117209 */ /* 0x000fe40007810000 */
[----:B------:R-:W-:Y:S02]  /*2330*/  FMNMX.FTZ R14, R92, R93, !PT ;  /* 0x0000005d5c0e7209 */ /* 0x000fe40007810000 */
[----:B------:R-:W-:Y:S02]  /*2340*/  FMNMX.FTZ R17, R28, R17, !PT ;  /* 0x000000111c117209 */ /* 0x000fe40007810000 */
[----:B------:R-:W-:Y:S02]  /*2350*/  FMNMX.FTZ R14, R37, R14, !PT ;  /* 0x0000000e250e7209 */ /* 0x000fe40007810000 */
[----:B------:R-:W-:Y:S02]  /*2360*/  FMNMX.FTZ R17, R198, R17, !PT ;  /* 0x00000011c6117209 */ /* 0x000fe40007810000 */
[----:B------:R-:W-:-:S02]  /*2370*/  FMNMX.FTZ R14, R89, R14, !PT ;  /* 0x0000000e590e7209 */ /* 0x000fc40007810000 */
[----:B------:R-:W-:Y:S02]  /*2380*/  FMNMX.FTZ R18, R194, R17, !PT ;  /* 0x00000011c2127209 */ /* 0x000fe40007810000 */
[----:B------:R-:W-:Y:S02]  /*2390*/  FSEL R94, R94, -INF , !P2 ;  /* 0xff8000005e5e7808 */ /* 0x000fe40005000000 */
[----:B------:R-:W-:Y:S02]  /*23a0*/  ISETP.GE.AND P2, PT, R13, R169, PT ;  /* 0x000000a90d00720c */ /* 0x000fe40003f46270 */
[----:B------:R-:W-:Y:S02]  /*23b0*/  FMNMX.FTZ R14, R9, R14, !PT ;  /* 0x0000000e090e7209 */ /* 0x000fe40007810000 */
[----:B------:R-:W-:Y:S02]  /*23c0*/  FMNMX.FTZ R17, R185, R18, !PT ;  /* 0x00000012b9117209 */ /* 0x000fe40007810000 */
[----:B------:R-:W-:-:S02]  /*23d0*/  FSEL R186, R66, -INF , !P2 ;  /* 0xff80000042ba7808 */ /* 0x000fc40005000000 */
[----:B------:R-:W-:Y:S02]  /*23e0*/  FMNMX.FTZ R14, R207, R14, !PT ;  /* 0x0000000ecf0e7209 */ /* 0x000fe40007810000 */
[----:B------:R-:W-:Y:S02]  /*23f0*/  ISETP.GE.AND P2, PT, R44, R169, PT ;  /* 0x000000a92c00720c */ /* 0x000fe40003f46270 */
[----:B------:R-:W-:Y:S02]  /*2400*/  FMNMX.FTZ R17, R182, R17, !PT ;  /* 0x00000011b6117209 */ /* 0x000fe40007810000 */
[----:B------:R-:W-:Y:S02]  /*2410*/  FSEL R12, R95, -INF , !P5 ;  /* 0xff8000005f0c7808 */ /* 0x000fe40006800000 */
[----:B------:R-:W-:Y:S02]  /*2420*/  FMNMX.FTZ R14, R205, R14, !PT ;  /* 0x0000000ecd0e7209 */ /* 0x000fe40007810000 */
[----:B------:R-:W-:-:S02]  /*2430*/  ISETP.GE.AND P3, PT, R45, R234, PT ;  /* 0x000000ea2d00720c */ /* 0x000fc40003f66270 */
[----:B------:R-:W-:Y:S02]  /*2440*/  FSEL R184, R67, -INF , !P2 ;  /* 0xff80000043b87808 */ /* 0x000fe40005000000 */
[----:B------:R-:W-:Y:S02]  /*2450*/  FMNMX.FTZ R165, R186, R17, !PT ;  /* 0x00000011baa57209 */ /* 0x000fe40007810000 */
[----:B------:R-:W-:Y:S02]  /*2460*/  FMNMX.FTZ R17, R94, R12, !PT ;  /* 0x0000000c5e117209 */ /* 0x000fe40007810000 */
[----:B------:R-:W-:Y:S02]  /*2470*/  FMNMX.FTZ R14, R195, R14, !PT ;  /* 0x0000000ec30e7209 */ /* 0x000fe40007810000 */
[----:B------:R-:W-:Y:S02]  /*2480*/  FSEL R197, R76, -INF , !P3 ;  /* 0xff8000004cc57808 */ /* 0x000fe40005800000 */
[----:B------:R-:W-:-:S02]  /*2490*/  FMNMX.FTZ R165, R184, R165, !PT ;  /* 0x000000a5b8a57209 */ /* 0x000fc40007810000 */
[----:B------:R-:W-:Y:S02]  /*24a0*/  FMNMX.FTZ R17, R90, R17, !PT ;  /* 0x000000115a117209 */ /* 0x000fe40007810000 */
[----:B------:R-:W-:Y:S02]  /*24b0*/  FMNMX.FTZ R18, R197, R14, !PT ;  /* 0x0000000ec5127209 */ /* 0x000fe40007810000 */
[----:B------:R-:W1:Y:S01]  /*24c0*/  SHFL.BFLY PT, R14, R165, 0x2, 0x1f ;  /* 0x0c401f00a50e7f89 */ /* 0x000e6200000e0000 */
[----:B------:R-:W-:Y:S02]  /*24d0*/  FMNMX.FTZ R17, R38, R17, !PT ;  /* 0x0000001126117209 */ /* 0x000fe40007810000 */
[----:B------:R-:W-:Y:S02]  /*24e0*/  ISETP.GE.AND P6, PT, R43, R234, PT ;  /* 0x000000ea2b00720c */ /* 0x000fe40003fc6270 */
[----:B------:R-:W-:Y:S02]  /*24f0*/  FMNMX.FTZ R17, R210, R17, !PT ;  /* 0x00000011d2117209 */ /* 0x000fe40007810000 */
[----:B------:R-:W-:-:S02]  /*2500*/  ISETP.GE.AND P1, PT, R45, R233, PT ;  /* 0x000000e92d00720c */ /* 0x000fc40003f26270 */
[----:B------:R-:W-:Y:S02]  /*2510*/  FMNMX.FTZ R17, R208, R17, !PT ;  /* 0x00000011d0117209 */ /* 0x000fe40007810000 */
[----:B------:R-:W-:Y:S02]  /*2520*/  ISETP.GE.AND P5, PT, R22, R234, PT ;  /* 0x000000ea1600720c */ /* 0x000fe40003fa6270 */
[----:B------:R-:W-:Y:S02]  /*2530*/  FMNMX.FTZ R17, R190, R17, !PT ;  /* 0x00000011be117209 */ /* 0x000fe40007810000 */
[----:B------:R-:W-:Y:S02]  /*2540*/  FSEL R203, R77, -INF , !P6 ;  /* 0xff8000004dcb7808 */ /* 0x000fe40007000000 */
[----:B------:R-:W-:Y:S02]  /*2550*/  ISETP.GE.AND P0, PT, R43, R233, PT ;  /* 0x000000e92b00720c */ /* 0x000fe40003f06270 */
[----:B------:R-:W-:-:S02]  /*2560*/  FSEL R206, R78, -INF , !P1 ;  /* 0xff8000004ece7808 */ /* 0x000fc40004800000 */
[----:B------:R-:W-:Y:S02]  /*2570*/  FMNMX.FTZ R17, R180, R17, !PT ;  /* 0x00000011b4117209 */ /* 0x000fe40007810000 */
[----:B------:R-:W-:Y:S02]  /*2580*/  ISETP.GE.AND P3, PT, R21, R234, PT ;  /* 0x000000ea1500720c */ /* 0x000fe40003f66270 */
[----:B------:R-:W-:Y:S02]  /*2590*/  FSEL R201, R72, -INF , !P5 ;  /* 0xff80000048c97808 */ /* 0x000fe40006800000 */
[----:B------:R-:W-:Y:S02]  /*25a0*/  FMNMX.FTZ R18, R203, R18, !PT ;  /* 0x00000012cb127209 */ /* 0x000fe40007810000 */
[----:B------:R-:W-:Y:S02]  /*25b0*/  ISETP.GE.AND P4, PT, R22, R233, PT ;  /* 0x000000e91600720c */ /* 0x000fe40003f86270 */
[----:B------:R-:W-:-:S02]  /*25c0*/  FSEL R200, R79, -INF , !P0 ;  /* 0xff8000004fc87808 */ /* 0x000fc40004000000 */
[----:B------:R-:W-:Y:S02]  /*25d0*/  FMNMX.FTZ R17, R206, R17, !PT ;  /* 0x00000011ce117209 */ /* 0x000fe40007810000 */
[----:B------:R-:W-:Y:S02]  /*25e0*/  ISETP.GE.AND P2, PT, R20, R234, PT ;  /* 0x000000ea1400720c */ /* 0x000fe40003f46270 */
[----:B------:R-:W-:Y:S02]  /*25f0*/  FSEL R199, R73, -INF , !P3 ;  /* 0xff80000049c77808 */ /* 0x000fe40005800000 */
[----:B------:R-:W-:Y:S02]  /*2600*/  FMNMX.FTZ R18, R201, R18, !PT ;  /* 0x00000012c9127209 */ /* 0x000fe40007810000 */
[----:B-1----:R-:W-:Y:S02]  /*2610*/  FMNMX.FTZ R165, R165, R14, !PT ;  /* 0x0000000ea5a57209 */ /* 0x002fe40007810000 */
[----:B------:R-:W-:-:S02]  /*2620*/  ISETP.GE.AND P6, PT, R21, R233, PT ;  /* 0x000000e91500720c */ /* 0x000fc40003fc6270 */
[----:B------:R-:W-:Y:S01]  /*2630*/  FSEL R204, R74, -INF , !P4 ;  /* 0xff8000004acc7808 */ /* 0x000fe20006000000 */
[----:B------:R-:W1:Y:S01]  /*2640*/  SHFL.BFLY PT, R14, R165, 0x1, 0x1f ;  /* 0x0c201f00a50e7f89 */ /* 0x000e6200000e0000 */
[----:B------:R-:W-:Y:S02]  /*2650*/  FMNMX.FTZ R19, R200, R17, !PT ;  /* 0x00000011c8137209 */ /* 0x000fe40007810000 */
[----:B------:R-:W-:Y:S02]  /*2660*/  FSEL R183, R68, -INF , !P2 ;  /* 0xff80000044b77808 */ /* 0x000fe40005000000 */
[----:B------:R-:W-:Y:S02]  /*2670*/  ISETP.GE.AND P5, PT, R16, R234, PT ;  /* 0x000000ea1000720c */ /* 0x000fe40003fa6270 */
[----:B------:R-:W-:Y:S02]  /*2680*/  FMNMX.FTZ R18, R199, R18, !PT ;  /* 0x00000012c7127209 */ /* 0x000fe40007810000 */
[----:B------:R-:W-:-:S02]  /*2690*/  ISETP.GE.AND P2, PT, R13, R234, PT ;  /* 0x000000ea0d00720c */ /* 0x000fc40003f46270 */
[----:B------:R-:W-:Y:S02]  /*26a0*/  ISETP.GE.AND P1, PT, R20, R233, PT ;  /* 0x000000e91400720c */ /* 0x000fe40003f26270 */
[----:B------:R-:W-:Y:S01]  /*26b0*/  FSEL R202, R75, -INF , !P6 ;  /* 0xff8000004bca7808 */ /* 0x000fe20007000000 */
[----:B------:R-:W-:Y:S01]  /*26c0*/  LDSM.16.MT88.4 R20, [R212+0x9400] ;  /* 0x00940000d414783b */ /* 0x000fe20000004200 */
[----:B------:R-:W-:Y:S02]  /*26d0*/  FMNMX.FTZ R19, R204, R19, !PT ;  /* 0x00000013cc137209 */ /* 0x000fe40007810000 */
[----:B------:R-:W-:Y:S02]  /*26e0*/  FSEL R181, R69, -INF , !P5 ;  /* 0xff80000045b57808 */ /* 0x000fe40006800000 */
[----:B------:R-:W-:Y:S02]  /*26f0*/  FMNMX.FTZ R18, R183, R18, !PT ;  /* 0x00000012b7127209 */ /* 0x000fe40007810000 */
[----:B------:R-:W-:-:S02]  /*2700*/  FSEL R177, R60, -INF , !P2 ;  /* 0xff8000003cb17808 */ /* 0x000fc40005000000 */
[-C--:B------:R-:W-:Y:S02]  /*2710*/  ISETP.GE.AND P0, PT, R13, R233.reuse, PT ;  /* 0x000000e90d00720c */ /* 0x080fe40003f06270 */
[----:B------:R-:W-:Y:S02]  /*2720*/  ISETP.GE.AND P2, PT, R16, R233, PT ;  /* 0x000000e91000720c */ /* 0x000fe40003f46270 */
[----:B------:R-:W-:Y:S02]  /*2730*/  FSEL R176, R70, -INF , !P1 ;  /* 0xff80000046b07808 */ /* 0x000fe40004800000 */
[----:B------:R-:W-:Y:S02]  /*2740*/  FMNMX.FTZ R13, R202, R19, !PT ;  /* 0x00000013ca0d7209 */ /* 0x000fe40007810000 */
[----:B------:R-:W-:Y:S02]  /*2750*/  ISETP.GE.AND P3, PT, R44, R234, PT ;  /* 0x000000ea2c00720c */ /* 0x000fe40003f66270 */
[----:B------:R-:W-:-:S02]  /*2760*/  FMNMX.FTZ R18, R181, R18, !PT ;  /* 0x00000012b5127209 */ /* 0x000fc40007810000 */
[----:B------:R-:W-:Y:S02]  /*2770*/  FSEL R174, R71, -INF , !P2 ;  /* 0xff80000047ae7808 */ /* 0x000fe40005000000 */
[----:B------:R-:W-:Y:S01]  /*2780*/  FMNMX.FTZ R13, R176, R13, !PT ;  /* 0x0000000db00d7209 */ /* 0x000fe20007810000 */
[----:B------:R-:W-:Y:S01]  /*2790*/  LDSM.16.MT88.4 R68, [R213+0x9000] ;  /* 0x00900000d544783b */ /* 0x000fe20000004200 */
[----:B------:R-:W-:Y:S02]  /*27a0*/  FSEL R175, R61, -INF , !P3 ;  /* 0xff8000003daf7808 */ /* 0x000fe40005800000 */
[----:B------:R-:W-:Y:S02]  /*27b0*/  FMNMX.FTZ R18, R177, R18, !PT ;  /* 0x00000012b1127209 */ /* 0x000fe40007810000 */
[----:B------:R-:W-:Y:S02]  /*27c0*/  ISETP.GE.AND P2, PT, R44, R233, PT ;  /* 0x000000e92c00720c */ /* 0x000fe40003f46270 */
[----:B------:R-:W-:-:S02]  /*27d0*/  FSEL R172, R62, -INF , !P0 ;  /* 0xff8000003eac7808 */ /* 0x000fc40004000000 */
[----:B------:R-:W-:Y:S02]  /*27e0*/  FMNMX.FTZ R13, R174, R13, !PT ;  /* 0x0000000dae0d7209 */ /* 0x000fe40007810000 */
[----:B------:R-:W-:Y:S02]  /*27f0*/  FMNMX.FTZ R168, R175, R18, !PT ;  /* 0x00000012afa87209 */ /* 0x000fe40007810000 */
[----:B------:R-:W-:Y:S02]  /*2800*/  FSEL R66, R63, -INF , !P2 ;  /* 0xff8000003f427808 */ /* 0x000fe40005000000 */
[----:B------:R-:W-:Y:S01]  /*2810*/  FMNMX.FTZ R13, R172, R13, !PT ;  /* 0x0000000dac0d7209 */ /* 0x000fe20007810000 */
[----:B------:R-:W2:Y:S01]  /*2820*/  SHFL.BFLY PT, R17, R168, 0x2, 0x1f ;  /* 0x0c401f00a8117f89 */ /* 0x000ea200000e0000 */
[----:B-1----:R-:W-:Y:S02]  /*2830*/  FMNMX.FTZ R165, R165, R14, !PT ;  /* 0x0000000ea5a57209 */ /* 0x002fe40007810000 */
[----:B------:R-:W-:-:S02]  /*2840*/  FMNMX.FTZ R167, R66, R13, !PT ;  /* 0x0000000d42a77209 */ /* 0x000fc40007810000 */
[----:B------:R-:W-:Y:S01]  /*2850*/  FMNMX.FTZ R166, R166, R15, !PT ;  /* 0x0000000fa6a67209 */ /* 0x000fe20007810000 */
[C---:B------:R-:W-:Y:S01]  /*2860*/  FMUL.FTZ R187, R165.reuse, c[0x0][0x23c] ;  /* 0x00008f00a5bb7a20 */ /* 0x040fe20000410000 */
[----:B------:R-:W-:Y:S01]  /*2870*/  FSETP.NEU.FTZ.AND P0, PT, R165, -INF , PT ;  /* 0xff800000a500780b */ /* 0x000fe20003f1d000 */
[----:B------:R-:W1:Y:S03]  /*2880*/  SHFL.BFLY PT, R14, R167, 0x2, 0x1f ;  /* 0x0c401f00a70e7f89 */ /* 0x000e6600000e0000 */
[----:B------:R-:W-:Y:S01]  /*2890*/  FSEL R187, R187, RZ, P0 ;  /* 0x000000ffbbbb7208 */ /* 0x000fe20000000000 */
[----:B------:R-:W3:Y:S04]  /*28a0*/  SHFL.BFLY PT, R15, R166, 0x1, 0x1f ;  /* 0x0c201f00a60f7f89 */ /* 0x000ee800000e0000 */
[----:B------:R-:W-:-:S02]  /*28b0*/  FFMA.FTZ R48, R40, c[0x0][0x23c], -R187 ;  /* 0x00008f0028307a23 */ /* 0x000fc400000108bb */
[--C-:B------:R-:W-:Y:S02]  /*28c0*/  FFMA.FTZ R47, R6, c[0x0][0x23c], -R187.reuse ;  /* 0x00008f00062f7a23 */ /* 0x100fe400000108bb */
[--C-:B------:R-:W-:Y:S02]  /*28d0*/  FFMA.FTZ R40, R4, c[0x0][0x23c], -R187.reuse ;  /* 0x00008f0004287a23 */ /* 0x100fe400000108bb */
[--C-:B------:R-:W-:Y:S01]  /*28e0*/  FFMA.FTZ R43, R42, c[0x0][0x23c], -R187.reuse ;  /* 0x00008f002a2b7a23 */ /* 0x100fe200000108bb */
[----:B------:R-:W-:Y:S01]  /*28f0*/  MUFU.EX2 R48, R48 ;  /* 0x0000003000307308 */ /* 0x000fe20000000800 */
[----:B--2---:R-:W-:Y:S01]  /*2900*/  FMNMX.FTZ R168, R168, R17, !PT ;  /* 0x00000011a8a87209 */ /* 0x004fe20007810000 */
[--C-:B------:R-:W-:Y:S01]  /*2910*/  FFMA.FTZ R53, R34, c[0x0][0x23c], -R187.reuse ;  /* 0x00008f0022357a23 */ /* 0x100fe200000108bb */
[----:B------:R-:W-:Y:S01]  /*2920*/  LDSM.16.MT88.4 R16, [R213+0xa400] ;  /* 0x00a40000d510783b */ /* 0x000fe20000004200 */
[--C-:B------:R-:W-:Y:S02]  /*2930*/  FFMA.FTZ R52, R10, c[0x0][0x23c], -R187.reuse ;  /* 0x00008f000a347a23 */ /* 0x100fe400000108bb */
[--C-:B------:R-:W-:Y:S01]  /*2940*/  FFMA.FTZ R55, R8, c[0x0][0x23c], -R187.reuse ;  /* 0x00008f0008377a23 */ /* 0x100fe200000108bb */
[----:B------:R-:W2:Y:S01]  /*2950*/  SHFL.BFLY PT, R13, R168, 0x1, 0x1f ;  /* 0x0c201f00a80d7f89 */ /* 0x000ea200000e0000 */
[----:B------:R-:W4:Y:S01]  /*2960*/  MUFU.EX2 R43, R43 ;  /* 0x0000002b002b7308 */ /* 0x000f220000000800 */
[----:B-1----:R-:W-:Y:S01]  /*2970*/  FMNMX.FTZ R167, R167, R14, !PT ;  /* 0x0000000ea7a77209 */ /* 0x002fe20007810000 */
[----:B------:R-:W-:-:S02]  /*2980*/  FFMA.FTZ R194, R194, c[0x0][0x23c], -R187 ;  /* 0x00008f00c2c27a23 */ /* 0x000fc400000108bb */
[--C-:B------:R-:W-:Y:S01]  /*2990*/  FFMA.FTZ R185, R185, c[0x0][0x23c], -R187.reuse ;  /* 0x00008f00b9b97a23 */ /* 0x100fe200000108bb */
[----:B---3--:R-:W-:Y:S01]  /*29a0*/  FMNMX.FTZ R166, R166, R15, !PT ;  /* 0x0000000fa6a67209 */ /* 0x008fe20007810000 */
[----:B------:R-:W1:Y:S01]  /*29b0*/  SHFL.BFLY PT, R0, R167, 0x1, 0x1f ;  /* 0x0c201f00a7007f89 */ /* 0x000e6200000e0000 */
[--C-:B------:R-:W-:Y:S01]  /*29c0*/  FFMA.FTZ R182, R182, c[0x0][0x23c], -R187.reuse ;  /* 0x00008f00b6b67a23 */ /* 0x100fe200000108bb */
[----:B------:R-:W-:Y:S01]  /*29d0*/  MUFU.EX2 R47, R47 ;  /* 0x0000002f002f7308 */ /* 0x000fe20000000800 */
[C---:B------:R-:W-:Y:S01]  /*29e0*/  FSETP.NEU.FTZ.AND P1, PT, R166.reuse, -INF , PT ;  /* 0xff800000a600780b */ /* 0x040fe20003f3d000 */
[----:B------:R-:W-:Y:S02]  /*29f0*/  FMUL.FTZ R196, R166, c[0x0][0x23c] ;  /* 0x00008f00a6c47a20 */ /* 0x000fe40000410000 */
[--C-:B------:R-:W-:Y:S02]  /*2a00*/  FFMA.FTZ R186, R186, c[0x0][0x23c], -R187.reuse ;  /* 0x00008f00baba7a23 */ /* 0x100fe400000108bb */
[----:B------:R-:W-:Y:S01]  /*2a10*/  FFMA.FTZ R235, R184, c[0x0][0x23c], -R187 ;  /* 0x00008f00b8eb7a23 */ /* 0x000fe200000108bb */
[----:B------:R-:W-:Y:S01]  /*2a20*/  FSEL R196, R196, RZ, P1 ;  /* 0x000000ffc4c47208 */ /* 0x000fe20000800000 */
[----:B------:R-:W3:Y:S01]  /*2a30*/  MUFU.EX2 R40, R40 ;  /* 0x0000002800287308 */ /* 0x000ee20000000800 */
[----:B----4-:R-:W-:Y:S01]  /*2a40*/  F2FP.PACK_AB R133, R48, R43 ;  /* 0x0000002b3085723e */ /* 0x010fe200000000ff */
[----:B------:R-:W-:-:S02]  /*2a50*/  FADD.FTZ R48, R43, R48 ;  /* 0x000000302b307221 */ /* 0x000fc40000010000 */
[--C-:B------:R-:W-:Y:S02]  /*2a60*/  FFMA.FTZ R46, R39, c[0x0][0x23c], -R196.reuse ;  /* 0x00008f00272e7a23 */ /* 0x100fe400000108c4 */
[--C-:B------:R-:W-:Y:S01]  /*2a70*/  FFMA.FTZ R44, R5, c[0x0][0x23c], -R196.reuse ;  /* 0x00008f00052c7a23 */ /* 0x100fe200000108c4 */
[----:B--2---:R-:W-:Y:S01]  /*2a80*/  FMNMX.FTZ R168, R168, R13, !PT ;  /* 0x0000000da8a87209 */ /* 0x004fe20007810000 */
[--C-:B------:R-:W-:Y:S01]  /*2a90*/  FFMA.FTZ R39, R7, c[0x0][0x23c], -R196.reuse ;  /* 0x00008f0007277a23 */ /* 0x100fe200000108c4 */
[----:B------:R-:W-:Y:S01]  /*2aa0*/  MUFU.EX2 R53, R53 ;  /* 0x0000003500357308 */ /* 0x000fe20000000800 */
[----:B------:R-:W2:Y:S01]  /*2ab0*/  LDSM.16.MT88.4 R4, [R212+0xb000] ;  /* 0x00b00000d404783b */ /* 0x000ea20000004200 */
[C---:B------:R-:W-:Y:S01]  /*2ac0*/  FSETP.NEU.FTZ.AND P0, PT, R168.reuse, -INF , PT ;  /* 0xff800000a800780b */ /* 0x040fe20003f1d000 */
[----:B------:R-:W-:Y:S01]  /*2ad0*/  FMUL.FTZ R178, R168, c[0x0][0x23c] ;  /* 0x00008f00a8b27a20 */ /* 0x000fe20000410000 */
[----:B-1----:R-:W-:Y:S01]  /*2ae0*/  FMNMX.FTZ R167, R167, R0, !PT ;  /* 0x00000000a7a77209 */ /* 0x002fe20007810000 */
[----:B------:R-:W-:Y:S01]  /*2af0*/  FFMA.FTZ R45, R41, c[0x0][0x23c], -R196 ;  /* 0x00008f00292d7a23 */ /* 0x000fe200000108c4 */
[----:B---3--:R-:W-:-:S02]  /*2b00*/  F2FP.PACK_AB R135, R40, R47 ;  /* 0x0000002f2887723e */ /* 0x008fc400000000ff */
[----:B------:R-:W-:Y:S01]  /*2b10*/  MUFU.EX2 R46, R46 ;  /* 0x0000002e002e7308 */ /* 0x000fe20000000800 */
[----:B------:R-:W-:Y:S01]  /*2b20*/  FSEL R178, R178, RZ, P0 ;  /* 0x000000ffb2b27208 */ /* 0x000fe20000000000 */
[C---:B------:R-:W-:Y:S01]  /*2b30*/  FMUL.FTZ R173, R167.reuse, c[0x0][0x23c] ;  /* 0x00008f00a7ad7a20 */ /* 0x040fe20000410000 */
[----:B------:R-:W-:Y:S01]  /*2b40*/  FSETP.NEU.FTZ.AND P0, PT, R167, -INF , PT ;  /* 0xff800000a700780b */ /* 0x000fe20003f1d000 */
[----:B------:R-:W-:Y:S02]  /*2b50*/  FFMA.FTZ R41, R33, c[0x0][0x23c], -R196 ;  /* 0x00008f0021297a23 */ /* 0x000fe400000108c4 */
[--C-:B------:R-:W-:Y:S01]  /*2b60*/  FFMA.FTZ R59, R92, c[0x0][0x23c], -R178.reuse ;  /* 0x00008f005c3b7a23 */ /* 0x100fe200000108b2 */
[----:B------:R-:W-:Y:S01]  /*2b70*/  FSEL R173, R173, RZ, P0 ;  /* 0x000000ffadad7208 */ /* 0x000fe20000000000 */
[----:B------:R-:W1:Y:S01]  /*2b80*/  MUFU.EX2 R45, R45 ;  /* 0x0000002d002d7308 */ /* 0x000e620000000800 */
[--C-:B------:R-:W-:Y:S01]  /*2b90*/  FFMA.FTZ R56, R93, c[0x0][0x23c], -R178.reuse ;  /* 0x00008f005d387a23 */ /* 0x100fe200000108b2 */
[----:B------:R-:W-:Y:S01]  /*2ba0*/  ISETP.GE.AND P0, PT, R164, 0x2, PT ;  /* 0x00000002a400780c */ /* 0x000fe20003f06270 */
[----:B------:R-:W-:-:S02]  /*2bb0*/  FFMA.FTZ R51, R37, c[0x0][0x23c], -R178 ;  /* 0x00008f0025337a23 */ /* 0x000fc400000108b2 */
[----:B------:R-:W-:Y:S02]  /*2bc0*/  FFMA.FTZ R50, R89, c[0x0][0x23c], -R178 ;  /* 0x00008f0059327a23 */ /* 0x000fe400000108b2 */
[--C-:B------:R-:W-:Y:S01]  /*2bd0*/  FFMA.FTZ R57, R94, c[0x0][0x23c], -R173.reuse ;  /* 0x00008f005e397a23 */ /* 0x100fe200000108ad */
[----:B------:R-:W-:Y:S01]  /*2be0*/  MUFU.EX2 R44, R44 ;  /* 0x0000002c002c7308 */ /* 0x000fe20000000800 */
[--C-:B------:R-:W-:Y:S02]  /*2bf0*/  FFMA.FTZ R54, R12, c[0x0][0x23c], -R173.reuse ;  /* 0x00008f000c367a23 */ /* 0x100fe400000108ad */
[--C-:B------:R-:W-:Y:S01]  /*2c00*/  FFMA.FTZ R49, R90, c[0x0][0x23c], -R173.reuse ;  /* 0x00008f005a317a23 */ /* 0x100fe200000108ad */
[----:B------:R-:W-:Y:S01]  /*2c10*/  LDSM.16.MT88.4 R12, [R212+0xa400] ;  /* 0x00a40000d40c783b */ /* 0x000fe20000004200 */
[----:B------:R-:W-:Y:S02]  /*2c20*/  FFMA.FTZ R42, R38, c[0x0][0x23c], -R173 ;  /* 0x00008f00262a7a23 */ /* 0x000fe400000108ad */
[--C-:B------:R-:W-:Y:S01]  /*2c30*/  FFMA.FTZ R38, R11, c[0x0][0x23c], -R196.reuse ;  /* 0x00008f000b267a23 */ /* 0x100fe200000108c4 */
[----:B------:R-:W3:Y:S01]  /*2c40*/  MUFU.EX2 R39, R39 ;  /* 0x0000002700277308 */ /* 0x000ee20000000800 */
[--C-:B------:R-:W-:Y:S01]  /*2c50*/  FFMA.FTZ R37, R35, c[0x0][0x23c], -R196.reuse ;  /* 0x00008f0023257a23 */ /* 0x100fe200000108c4 */
[----:B-1----:R-:W-:Y:S01]  /*2c60*/  F2FP.PACK_AB R132, R45, R46 ;  /* 0x0000002e2d84723e */ /* 0x002fe200000000ff */
[----:B------:R-:W-:-:S02]  /*2c70*/  FFMA.FTZ R2, R25, c[0x0][0x23c], -R196 ;  /* 0x00008f0019027a23 */ /* 0x000fc400000108c4 */
[----:B------:R-:W-:Y:S01]  /*2c80*/  FFMA.FTZ R0, R32, c[0x0][0x23c], -R187 ;  /* 0x00008f0020007a23 */ /* 0x000fe200000108bb */
[----:B------:R-:W1:Y:S01]  /*2c90*/  LDSM.16.MT88.4 R24, [R213+0x9400] ;  /* 0x00940000d518783b */ /* 0x000e620000004200 */
[--C-:B------:R-:W-:Y:S01]  /*2ca0*/  FFMA.FTZ R58, R9, c[0x0][0x23c], -R178.reuse ;  /* 0x00008f00093a7a23 */ /* 0x100fe200000108b2 */
[----:B------:R-:W-:Y:S01]  /*2cb0*/  MUFU.EX2 R59, R59 ;  /* 0x0000003b003b7308 */ /* 0x000fe20000000800 */
[--C-:B------:R-:W-:Y:S01]  /*2cc0*/  FFMA.FTZ R61, R207, c[0x0][0x23c], -R178.reuse ;  /* 0x00008f00cf3d7a23 */ /* 0x100fe200000108b2 */
[----:B------:R-:W4:Y:S01]  /*2cd0*/  LDSM.16.MT88.4 R8, [R213+0xb400] ;  /* 0x00b40000d508783b */ /* 0x000f220000004200 */
[--C-:B------:R-:W-:Y:S02]  /*2ce0*/  FFMA.FTZ R60, R205, c[0x0][0x23c], -R178.reuse ;  /* 0x00008f00cd3c7a23 */ /* 0x100fe400000108b2 */
[----:B------:R-:W-:Y:S01]  /*2cf0*/  FFMA.FTZ R63, R195, c[0x0][0x23c], -R178 ;  /* 0x00008f00c33f7a23 */ /* 0x000fe200000108b2 */
[----:B------:R-:W5:Y:S01]  /*2d00*/  LDSM.16.MT88.4 R32, [R212+0xb400] ;  /* 0x00b40000d420783b */ /* 0x000f620000004200 */
[--C-:B------:R-:W-:Y:S01]  /*2d10*/  FFMA.FTZ R65, R210, c[0x0][0x23c], -R173.reuse ;  /* 0x00008f00d2417a23 */ /* 0x100fe200000108ad */
[----:B------:R-:W2:Y:S01]  /*2d20*/  MUFU.EX2 R56, R56 ;  /* 0x0000003800387308 */ /* 0x000ea20000000800 */
[----:B---3--:R-:W-:Y:S01]  /*2d30*/  F2FP.PACK_AB R134, R39, R44 ;  /* 0x0000002c2786723e */ /* 0x008fe200000000ff */
[----:B------:R-:W-:-:S02]  /*2d40*/  FFMA.FTZ R62, R208, c[0x0][0x23c], -R173 ;  /* 0x00008f00d03e7a23 */ /* 0x000fc400000108ad */
[--C-:B------:R-:W-:Y:S02]  /*2d50*/  FFMA.FTZ R64, R190, c[0x0][0x23c], -R173.reuse ;  /* 0x00008f00be407a23 */ /* 0x100fe400000108ad */
[----:B------:R-:W-:Y:S02]  /*2d60*/  FFMA.FTZ R67, R180, c[0x0][0x23c], -R173 ;  /* 0x00008f00b4437a23 */ /* 0x000fe400000108ad */
[----:B------:R-:W-:Y:S01]  /*2d70*/  MUFU.EX2 R51, R51 ;  /* 0x0000003300337308 */ /* 0x000fe20000000800 */
[----:B------:R-:W-:Y:S01]  /*2d80*/  HMMA.16816.F32 R156, R132, R68, RZ ;  /* 0x00000044849c723c */ /* 0x000fe200000018ff */
[----:B------:R-:W-:Y:S02]  /*2d90*/  FFMA.FTZ R180, R193, c[0x0][0x23c], -R196 ;  /* 0x00008f00c1b47a23 */ /* 0x000fe400000108c4 */
[--C-:B------:R-:W-:Y:S02]  /*2da0*/  FFMA.FTZ R190, R30, c[0x0][0x23c], -R187.reuse ;  /* 0x00008f001ebe7a23 */ /* 0x100fe400000108bb */
[----:B------:R-:W-:-:S02]  /*2db0*/  FFMA.FTZ R193, R28, c[0x0][0x23c], -R187 ;  /* 0x00008f001cc17a23 */ /* 0x000fc400000108bb */
[----:B------:R-:W3:Y:S01]  /*2dc0*/  MUFU.EX2 R50, R50 ;  /* 0x0000003200327308 */ /* 0x000ee20000000800 */
[C---:B------:R-:W-:Y:S01]  /*2dd0*/  HMMA.16816.F32 R76, R132.reuse, R84, RZ ;  /* 0x00000054844c723c */ /* 0x040fe200000018ff */
[----:B--2---:R-:W-:Y:S01]  /*2de0*/  F2FP.PACK_AB R136, R56, R59 ;  /* 0x0000003b3888723e */ /* 0x004fe200000000ff */
[----:B------:R-:W-:Y:S02]  /*2df0*/  FFMA.FTZ R179, R179, c[0x0][0x23c], -R196 ;  /* 0x00008f00b3b37a23 */ /* 0x000fe400000108c4 */
[----:B------:R-:W-:Y:S02]  /*2e00*/  FFMA.FTZ R195, R198, c[0x0][0x23c], -R187 ;  /* 0x00008f00c6c37a23 */ /* 0x000fe400000108bb */
[--C-:B------:R-:W-:Y:S01]  /*2e10*/  FFMA.FTZ R198, R199, c[0x0][0x23c], -R178.reuse ;  /* 0x00008f00c7c67a23 */ /* 0x100fe200000108b2 */
[----:B------:R-:W-:Y:S01]  /*2e20*/  MUFU.EX2 R57, R57 ;  /* 0x0000003900397308 */ /* 0x000fe20000000800 */
[----:B------:R-:W-:Y:S01]  /*2e30*/  HMMA.16816.F32 R92, R132, R100, RZ ;  /* 0x00000064845c723c */ /* 0x000fe200000018ff */
[----:B------:R-:W-:-:S02]  /*2e40*/  FFMA.FTZ R197, R197, c[0x0][0x23c], -R178 ;  /* 0x00008f00c5c57a23 */ /* 0x000fc400000108b2 */
[--C-:B------:R-:W-:Y:S02]  /*2e50*/  FFMA.FTZ R199, R206, c[0x0][0x23c], -R173.reuse ;  /* 0x00008f00cec77a23 */ /* 0x100fe400000108ad */
[--C-:B------:R-:W-:Y:S02]  /*2e60*/  FFMA.FTZ R200, R200, c[0x0][0x23c], -R173.reuse ;  /* 0x00008f00c8c87a23 */ /* 0x100fe400000108ad */
[----:B------:R-:W2:Y:S01]  /*2e70*/  MUFU.EX2 R54, R54 ;  /* 0x0000003600367308 */ /* 0x000ea20000000800 */
[C---:B------:R-:W-:Y:S01]  /*2e80*/  HMMA.16816.F32 R104, R132.reuse, R112, RZ ;  /* 0x000000708468723c */ /* 0x040fe200000018ff */
[----:B---3--:R-:W-:Y:S01]  /*2e90*/  F2FP.PACK_AB R138, R50, R51 ;  /* 0x00000033328a723e */ /* 0x008fe200000000ff */
[----:B------:R-:W-:Y:S02]  /*2ea0*/  FFMA.FTZ R202, R202, c[0x0][0x23c], -R173 ;  /* 0x00008f00caca7a23 */ /* 0x000fe400000108ad */
[----:B------:R-:W-:Y:S02]  /*2eb0*/  FFMA.FTZ R203, R203, c[0x0][0x23c], -R178 ;  /* 0x00008f00cbcb7a23 */ /* 0x000fe400000108b2 */
[----:B------:R-:W-:Y:S01]  /*2ec0*/  FADD.FTZ R56, R59, R56 ;  /* 0x000000383b387221 */ /* 0x000fe20000010000 */
[----:B------:R-:W-:Y:S01]  /*2ed0*/  MUFU.EX2 R49, R49 ;  /* 0x0000003100317308 */ /* 0x000fe20000000800 */
[----:B------:R-:W-:Y:S01]  /*2ee0*/  HMMA.16816.F32 R116, R132, R124, RZ ;  /* 0x0000007c8474723c */ /* 0x000fe200000018ff */
[----:B------:R-:W-:-:S02]  /*2ef0*/  FADD.FTZ R45, R46, R45 ;  /* 0x0000002d2e2d7221 */ /* 0x000fc40000010000 */
[----:B------:R-:W-:Y:S02]  /*2f00*/  FADD.FTZ R51, R51, R56 ;  /* 0x0000003833337221 */ /* 0x000fe40000010000 */
[----:B------:R-:W-:Y:S02]  /*2f10*/  FADD.FTZ R44, R44, R45 ;  /* 0x0000002d2c2c7221 */ /* 0x000fe40000010000 */
[----:B------:R-:W3:Y:S01]  /*2f20*/  MUFU.EX2 R42, R42 ;  /* 0x0000002a002a7308 */ /* 0x000ee20000000800 */
[C---:B------:R-:W-:Y:S01]  /*2f30*/  HMMA.16816.F32 R128, R132.reuse, R4, RZ ;  /* 0x000000048480723c */ /* 0x040fe200000018ff */
[----:B--2---:R-:W-:Y:S01]  /*2f40*/  F2FP.PACK_AB R137, R54, R57 ;  /* 0x000000393689723e */ /* 0x004fe200000000ff */
[----:B------:R-:W-:Y:S02]  /*2f50*/  FADD.FTZ R54, R57, R54 ;  /* 0x0000003639367221 */ /* 0x000fe40000010000 */
[----:B------:R-:W-:Y:S02]  /*2f60*/  FADD.FTZ R47, R47, R48 ;  /* 0x000000302f2f7221 */ /* 0x000fe40000010000 */
[----:B------:R-:W-:Y:S01]  /*2f70*/  FADD.FTZ R51, R50, R51 ;  /* 0x0000003332337221 */ /* 0x000fe20000010000 */
[----:B------:R-:W-:Y:S01]  /*2f80*/  MUFU.EX2 R41, R41 ;  /* 0x0000002900297308 */ /* 0x000fe20000000800 */
[----:B------:R-:W-:Y:S01]  /*2f90*/  HMMA.16816.F32 R152, R132, R70, RZ ;  /* 0x000000468498723c */ /* 0x000fe200000018ff */
[----:B------:R-:W-:-:S02]  /*2fa0*/  FADD.FTZ R44, R39, R44 ;  /* 0x0000002c272c7221 */ /* 0x000fc40000010000 */
[----:B------:R-:W-:Y:S02]  /*2fb0*/  FADD.FTZ R40, R40, R47 ;  /* 0x0000002f28287221 */ /* 0x000fe40000010000 */
[----:B------:R-:W-:Y:S01]  /*2fc0*/  FFMA.FTZ R192, R192, c[0x0][0x23c], -R196 ;  /* 0x00008f00c0c07a23 */ /* 0x000fe200000108c4 */
[C---:B---3--:R-:W-:Y:S02]  /*2fd0*/  F2FP.PACK_AB R139, R42.reuse, R49 ;  /* 0x000000312a8b723e */ /* 0x048fe400000000ff */
[----:B------:R-:W-:Y:S01]  /*2fe0*/  HMMA.16816.F32 R80, R132, R86, RZ ;  /* 0x000000568450723c */ /* 0x000fe200000018ff */
[----:B------:R-:W2:Y:S01]  /*2ff0*/  MUFU.EX2 R38, R38 ;  /* 0x0000002600267308 */ /* 0x000ea20000000800 */
[----:B------:R-:W-:Y:S02]  /*3000*/  FADD.FTZ R49, R49, R54 ;  /* 0x0000003631317221 */ /* 0x000fe40000010000 */
[----:B------:R-:W-:Y:S02]  /*3010*/  FFMA.FTZ R191, R191, c[0x0][0x23c], -R196 ;  /* 0x00008f00bfbf7a23 */ /* 0x000fe400000108c4 */
[----:B------:R-:W-:-:S02]  /*3020*/  FADD.FTZ R42, R42, R49 ;  /* 0x000000312a2a7221 */ /* 0x000fc40000010000 */
[C---:B------:R-:W-:Y:S01]  /*3030*/  HMMA.16816.F32 R96, R132.reuse, R102, RZ ;  /* 0x000000668460723c */ /* 0x040fe200000018ff */
[----:B------:R-:W-:Y:S01]  /*3040*/  MUFU.EX2 R37, R37 ;  /* 0x0000002500257308 */ /* 0x000fe20000000800 */
[--C-:B------:R-:W-:Y:S02]  /*3050*/  FFMA.FTZ R189, R189, c[0x0][0x23c], -R196.reuse ;  /* 0x00008f00bdbd7a23 */ /* 0x100fe400000108c4 */
[----:B------:R-:W-:Y:S02]  /*3060*/  FFMA.FTZ R188, R188, c[0x0][0x23c], -R196 ;  /* 0x00008f00bcbc7a23 */ /* 0x000fe400000108c4 */
[--C-:B------:R-:W-:Y:S02]  /*3070*/  FFMA.FTZ R183, R183, c[0x0][0x23c], -R178.reuse ;  /* 0x00008f00b7b77a23 */ /* 0x100fe400000108b2 */
[----:B------:R-:W-:Y:S01]  /*3080*/  HMMA.16816.F32 R108, R132, R114, RZ ;  /* 0x00000072846c723c */ /* 0x000fe200000018ff */
[----:B------:R-:W-:Y:S01]  /*3090*/  MUFU.EX2 R2, R2 ;  /* 0x0000000200027308 */ /* 0x000fe20000000800 */
[----:B------:R-:W-:-:S02]  /*30a0*/  FFMA.FTZ R184, R181, c[0x0][0x23c], -R178 ;  /* 0x00008f00b5b87a23 */ /* 0x000fc400000108b2 */
[----:B------:R-:W-:Y:S02]  /*30b0*/  FFMA.FTZ R177, R177, c[0x0][0x23c], -R178 ;  /* 0x00008f00b1b17a23 */ /* 0x000fe400000108b2 */
[--C-:B------:R-:W-:Y:S02]  /*30c0*/  FFMA.FTZ R174, R174, c[0x0][0x23c], -R173.reuse ;  /* 0x00008f00aeae7a23 */ /* 0x100fe400000108ad */
[----:B------:R-:W-:Y:S01]  /*30d0*/  HMMA.16816.F32 R120, R132, R126, RZ ;  /* 0x0000007e8478723c */ /* 0x000fe200000018ff */
[----:B------:R-:W3:Y:S01]  /*30e0*/  MUFU.EX2 R0, R0 ;  /* 0x0000000000007308 */ /* 0x000ee20000000800 */
[----:B------:R-:W-:-:S06]  /*30f0*/  FFMA.FTZ R172, R172, c[0x0][0x23c], -R173 ;  /* 0x00008f00acac7a23 */ /* 0x000fcc00000108ad */
[----:B------:R-:W-:Y:S01]  /*3100*/  HMMA.16816.F32 R132, R132, R6, RZ ;  /* 0x000000068484723c */ /* 0x000fe200000018ff */
[----:B------:R-:W-:Y:S07]  /*3110*/  MUFU.EX2 R52, R52 ;  /* 0x0000003400347308 */ /* 0x000fee0000000800 */
[C---:B------:R-:W-:Y:S01]  /*3120*/  HMMA.16816.F32 R160, R136.reuse, R68, RZ ;  /* 0x0000004488a0723c */ /* 0x040fe200000018ff */
[----:B------:R-:W1:Y:S07]  /*3130*/  MUFU.EX2 R55, R55 ;  /* 0x0000003700377308 */ /* 0x000e6e0000000800 */
[C---:B------:R-:W-:Y:S01]  /*3140*/  HMMA.16816.F32 R72, R136.reuse, R84, RZ ;  /* 0x000000548848723c */ /* 0x040fe200000018ff */
[----:B------:R-:W-:Y:S07]  /*3150*/  MUFU.EX2 R58, R58 ;  /* 0x0000003a003a7308 */ /* 0x000fee0000000800 */
[C---:B------:R-:W-:Y:S01]  /*3160*/  HMMA.16816.F32 R88, R136.reuse, R100, RZ ;  /* 0x000000648858723c */ /* 0x040fe200000018ff */
[----:B------:R-:W1:Y:S07]  /*3170*/  MUFU.EX2 R61, R61 ;  /* 0x0000003d003d7308 */ /* 0x000e6e0000000800 */
[C---:B------:R-:W-:Y:S01]  /*3180*/  HMMA.16816.F32 R148, R136.reuse, R112, RZ ;  /* 0x000000708894723c */ /* 0x040fe200000018ff */
[----:B------:R-:W-:Y:S07]  /*3190*/  MUFU.EX2 R60, R60 ;  /* 0x0000003c003c7308 */ /* 0x000fee0000000800 */
[C---:B------:R-:W-:Y:S01]  /*31a0*/  HMMA.16816.F32 R144, R136.reuse, R124, RZ ;  /* 0x0000007c8890723c */ /* 0x040fe200000018ff */
[----:B------:R-:W-:Y:S07]  /*31b0*/  MUFU.EX2 R63, R63 ;  /* 0x0000003f003f7308 */ /* 0x000fee0000000800 */
[C---:B------:R-:W-:Y:S01]  /*31c0*/  HMMA.16816.F32 R140, R136.reuse, R4, RZ ;  /* 0x00000004888c723c */ /* 0x040fe200000018ff */
[----:B------:R-:W-:Y:S06]  /*31d0*/  MUFU.EX2 R65, R65 ;  /* 0x0000004100417308 */ /* 0x000fec0000000800 */
[----:B--2---:R-:W-:Y:S01]  /*31e0*/  F2FP.PACK_AB R4, R38, R41 ;  /* 0x000000292604723e */ /* 0x004fe200000000ff */
[----:B------:R-:W-:Y:S01]  /*31f0*/  HMMA.16816.F32 R68, R136, R70, RZ ;  /* 0x000000468844723c */ /* 0x000fe200000018ff */
[----:B------:R-:W2:Y:S01]  /*3200*/  MUFU.EX2 R62, R62 ;  /* 0x0000003e003e7308 */ /* 0x000ea20000000800 */
[----:B---3--:R-:W-:Y:S01]  /*3210*/  F2FP.PACK_AB R5, R0, R53 ;  /* 0x000000350005723e */ /* 0x008fe200000000ff */
[----:B------:R-:W-:-:S02]  /*3220*/  FADD.FTZ R41, R41, R44 ;  /* 0x0000002c29297221 */ /* 0x000fc40000010000 */
[----:B------:R-:W-:Y:S02]  /*3230*/  FADD.FTZ R53, R53, R40 ;  /* 0x0000002835357221 */ /* 0x000fe40000010000 */
[----:B------:R-:W-:Y:S01]  /*3240*/  FADD.FTZ R38, R38, R41 ;  /* 0x0000002926267221 */ /* 0x000fe20000010000 */
[----:B------:R-:W-:Y:S01]  /*3250*/  HMMA.16816.F32 R84, R136, R86, RZ ;  /* 0x000000568854723c */ /* 0x000fe200000018ff */
[----:B------:R-:W-:Y:S01]  /*3260*/  MUFU.EX2 R64, R64 ;  /* 0x0000004000407308 */ /* 0x000fe20000000800 */
[----:B------:R-:W-:Y:S02]  /*3270*/  FADD.FTZ R53, R0, R53 ;  /* 0x0000003500357221 */ /* 0x000fe40000010000 */
[----:B------:R-:W-:-:S04]  /*3280*/  IMAD.SHL.U32 R0, R36, 0x20, RZ ;  /* 0x0000002024007824 */ /* 0x000fc800078e00ff */
[C---:B------:R-:W-:Y:S01]  /*3290*/  HMMA.16816.F32 R100, R136.reuse, R102, RZ ;  /* 0x000000668864723c */ /* 0x040fe200000018ff */
[----:B------:R-:W3:Y:S07]  /*32a0*/  MUFU.EX2 R67, R67 ;  /* 0x0000004300437308 */ /* 0x000eee0000000800 */
[C---:B------:R-:W-:Y:S01]  /*32b0*/  HMMA.16816.F32 R112, R136.reuse, R114, RZ ;  /* 0x000000728870723c */ /* 0x040fe200000018ff */
[----:B------:R-:W-:Y:S07]  /*32c0*/  MUFU.EX2 R179, R179 ;  /* 0x000000b300b37308 */ /* 0x000fee0000000800 */
[C---:B------:R-:W-:Y:S01]  /*32d0*/  HMMA.16816.F32 R124, R136.reuse, R126, RZ ;  /* 0x0000007e887c723c */ /* 0x040fe200000018ff */
[----:B------:R-:W1:Y:S07]  /*32e0*/  MUFU.EX2 R180, R180 ;  /* 0x000000b400b47308 */ /* 0x000e6e0000000800 */
[----:B------:R-:W-:Y:S01]  /*32f0*/  HMMA.16816.F32 R136, R136, R6, RZ ;  /* 0x000000068888723c */ /* 0x000fe200000018ff */
[----:B------:R-:W-:Y:S06]  /*3300*/  MUFU.EX2 R190, R190 ;  /* 0x000000be00be7308 */ /* 0x000fec0000000800 */
[----:B------:R-:W-:Y:S01]  /*3310*/  F2FP.PACK_AB R6, R2, R37 ;  /* 0x000000250206723e */ /* 0x000fe200000000ff */
[----:B------:R-:W-:Y:S01]  /*3320*/  FADD.FTZ R37, R37, R38 ;  /* 0x0000002625257221 */ /* 0x000fe20000010000 */
[----:B-1----:R-:W-:Y:S01]  /*3330*/  F2FP.PACK_AB R7, R55, R52 ;  /* 0x000000343707723e */ /* 0x002fe200000000ff */
[----:B------:R-:W-:Y:S01]  /*3340*/  MUFU.EX2 R193, R193 ;  /* 0x000000c100c17308 */ /* 0x000fe20000000800 */
[----:B------:R-:W-:-:S02]  /*3350*/  FADD.FTZ R52, R52, R53 ;  /* 0x0000003534347221 */ /* 0x000fc40000010000 */
[----:B------:R-:W-:Y:S02]  /*3360*/  FADD.FTZ R2, R2, R37 ;  /* 0x0000002502027221 */ /* 0x000fe40000010000 */
[----:B------:R-:W-:Y:S01]  /*3370*/  FADD.FTZ R55, R55, R52 ;  /* 0x0000003437377221 */ /* 0x000fe20000010000 */
[C---:B------:R-:W-:Y:S02]  /*3380*/  HMMA.16816.F32 R156, R4.reuse, R24, R156 ;  /* 0x00000018049c723c */ /* 0x040fe4000000189c */
[----:B------:R-:W-:Y:S06]  /*3390*/  MUFU.EX2 R195, R195 ;  /* 0x000000c300c37308 */ /* 0x000fec0000000800 */
[C---:B------:R-:W-:Y:S02]  /*33a0*/  HMMA.16816.F32 R76, R4.reuse, R20, R76 ;  /* 0x00000014044c723c */ /* 0x040fe4000000184c */
[----:B------:R-:W-:Y:S06]  /*33b0*/  MUFU.EX2 R194, R194 ;  /* 0x000000c200c27308 */ /* 0x000fec0000000800 */
[C---:B------:R-:W-:Y:S02]  /*33c0*/  HMMA.16816.F32 R92, R4.reuse, R16, R92 ;  /* 0x00000010045c723c */ /* 0x040fe4000000185c */
[----:B------:R-:W-:Y:S06]  /*33d0*/  MUFU.EX2 R197, R197 ;  /* 0x000000c500c57308 */ /* 0x000fec0000000800 */
[C---:B------:R-:W-:Y:S02]  /*33e0*/  HMMA.16816.F32 R104, R4.reuse, R12, R104 ;  /* 0x0000000c0468723c */ /* 0x040fe40000001868 */
[----:B------:R-:W-:Y:S06]  /*33f0*/  MUFU.EX2 R198, R198 ;  /* 0x000000c600c67308 */ /* 0x000fec0000000800 */
[C---:B----4-:R-:W-:Y:S02]  /*3400*/  HMMA.16816.F32 R116, R4.reuse, R8, R116 ;  /* 0x000000080474723c */ /* 0x050fe40000001874 */
[----:B------:R-:W-:Y:S06]  /*3410*/  MUFU.EX2 R199, R199 ;  /* 0x000000c700c77308 */ /* 0x000fec0000000800 */
[C---:B-----5:R-:W-:Y:S02]  /*3420*/  HMMA.16816.F32 R128, R4.reuse, R32, R128 ;  /* 0x000000200480723c */ /* 0x060fe40000001880 */
[----:B------:R-:W-:Y:S06]  /*3430*/  MUFU.EX2 R200, R200 ;  /* 0x000000c800c87308 */ /* 0x000fec0000000800 */
        /* <DEDUP_REMOVED lines=10> */
[----:B------:R-:W-:Y:S02]  /*34e0*/  HMMA.16816.F32 R132, R4, R34, R132 ;  /* 0x000000220484723c */ /* 0x000fe40000001884 */
[----:B------:R-:W-:Y:S05]  /*34f0*/  MUFU.EX2 R185, R185 ;  /* 0x000000b900b97308 */ /* 0x000fea0000000800 */
[----:B------:R-:W-:Y:S01]  /*3500*/  F2FP.PACK_AB R4, R61, R58 ;  /* 0x0000003a3d04723e */ /* 0x000fe200000000ff */
[----:B------:R-:W-:Y:S01]  /*3510*/  FADD.FTZ R58, R58, R51 ;  /* 0x000000333a3a7221 */ /* 0x000fe20000010000 */
[C---:B--2---:R-:W-:Y:S01]  /*3520*/  F2FP.PACK_AB R5, R62.reuse, R65 ;  /* 0x000000413e05723e */ /* 0x044fe200000000ff */
[----:B------:R-:W-:Y:S01]  /*3530*/  FADD.FTZ R65, R65, R42 ;  /* 0x0000002a41417221 */ /* 0x000fe20000010000 */
[----:B------:R-:W-:Y:S01]  /*3540*/  F2FP.PACK_AB R6, R63, R60 ;  /* 0x0000003c3f06723e */ /* 0x000fe200000000ff */
[----:B------:R-:W-:Y:S01]  /*3550*/  FADD.FTZ R61, R61, R58 ;  /* 0x0000003a3d3d7221 */ /* 0x000fe20000010000 */
[----:B---3--:R-:W-:Y:S01]  /*3560*/  F2FP.PACK_AB R7, R67, R64 ;  /* 0x000000404307723e */ /* 0x008fe200000000ff */
[----:B------:R-:W-:Y:S01]  /*3570*/  FADD.FTZ R65, R62, R65 ;  /* 0x000000413e417221 */ /* 0x000fe20000010000 */
[----:B------:R-:W-:Y:S01]  /*3580*/  MUFU.EX2 R182, R182 ;  /* 0x000000b600b67308 */ /* 0x000fe20000000800 */
[----:B------:R-:W-:-:S02]  /*3590*/  FADD.FTZ R60, R60, R61 ;  /* 0x0000003d3c3c7221 */ /* 0x000fc40000010000 */
[----:B------:R-:W-:Y:S02]  /*35a0*/  FADD.FTZ R64, R64, R65 ;  /* 0x0000004140407221 */ /* 0x000fe40000010000 */
[----:B------:R-:W-:Y:S01]  /*35b0*/  HMMA.16816.F32 R140, R4, R32, R140 ;  /* 0x00000020048c723c */ /* 0x000fe2000000188c */
[----:B------:R-:W-:Y:S02]  /*35c0*/  FADD.FTZ R60, R63, R60 ;  /* 0x0000003c3f3c7221 */ /* 0x000fe40000010000 */
[----:B------:R-:W-:Y:S01]  /*35d0*/  MUFU.EX2 R186, R186 ;  /* 0x000000ba00ba7308 */ /* 0x000fe20000000800 */
[----:B------:R-:W-:-:S03]  /*35e0*/  FADD.FTZ R64, R67, R64 ;  /* 0x0000004043407221 */ /* 0x000fc60000010000 */
[--C-:B------:R-:W-:Y:S01]  /*35f0*/  FFMA.FTZ R32, R31, c[0x0][0x23c], -R196.reuse ;  /* 0x00008f001f207a23 */ /* 0x100fe200000108c4 */
[C---:B------:R-:W-:Y:S01]  /*3600*/  HMMA.16816.F32 R160, R4.reuse, R24, R160 ;  /* 0x0000001804a0723c */ /* 0x040fe200000018a0 */
[----:B------:R-:W-:Y:S02]  /*3610*/  FFMA.FTZ R33, R29, c[0x0][0x23c], -R196 ;  /* 0x00008f001d217a23 */ /* 0x000fe400000108c4 */
[----:B------:R-:W1:Y:S01]  /*3620*/  LDSM.16.MT88.4 R28, [R213+0x9800] ;  /* 0x00980000d51c783b */ /* 0x000e620000004200 */
[----:B------:R-:W-:Y:S04]  /*3630*/  MUFU.EX2 R235, R235 ;  /* 0x000000eb00eb7308 */ /* 0x000fe80000000800 */
[C---:B------:R-:W-:Y:S04]  /*3640*/  HMMA.16816.F32 R72, R4.reuse, R20, R72 ;  /* 0x000000140448723c */ /* 0x040fe80000001848 */
[----:B------:R-:W-:Y:S04]  /*3650*/  MUFU.EX2 R32, R32 ;  /* 0x0000002000207308 */ /* 0x000fe80000000800 */
[C---:B------:R-:W-:Y:S04]  /*3660*/  HMMA.16816.F32 R88, R4.reuse, R16, R88 ;  /* 0x000000100458723c */ /* 0x040fe80000001858 */
[----:B------:R-:W2:Y:S04]  /*3670*/  MUFU.EX2 R33, R33 ;  /* 0x0000002100217308 */ /* 0x000ea80000000800 */
[C---:B------:R-:W-:Y:S04]  /*3680*/  HMMA.16816.F32 R148, R4.reuse, R12, R148 ;  /* 0x0000000c0494723c */ /* 0x040fe80000001894 */
[----:B------:R-:W-:Y:S04]  /*3690*/  MUFU.EX2 R183, R183 ;  /* 0x000000b700b77308 */ /* 0x000fe80000000800 */
[C---:B------:R-:W-:Y:S04]  /*36a0*/  HMMA.16816.F32 R144, R4.reuse, R8, R144 ;  /* 0x000000080490723c */ /* 0x040fe80000001890 */
[----:B------:R-:W-:Y:S04]  /*36b0*/  MUFU.EX2 R184, R184 ;  /* 0x000000b800b87308 */ /* 0x000fe80000000800 */
[C---:B------:R-:W-:Y:S01]  /*36c0*/  HMMA.16816.F32 R68, R4.reuse, R26, R68 ;  /* 0x0000001a0444723c */ /* 0x040fe20000001844 */
[----:B------:R-:W3:Y:S03]  /*36d0*/  LDSM.16.MT88.4 R24, [R212+0x9800] ;  /* 0x00980000d418783b */ /* 0x000ee60000004200 */
[----:B------:R-:W-:Y:S04]  /*36e0*/  MUFU.EX2 R174, R174 ;  /* 0x000000ae00ae7308 */ /* 0x000fe80000000800 */
[C---:B------:R-:W-:Y:S01]  /*36f0*/  HMMA.16816.F32 R84, R4.reuse, R22, R84 ;  /* 0x000000160454723c */ /* 0x040fe20000001854 */
[----:B------:R-:W4:Y:S03]  /*3700*/  LDSM.16.MT88.4 R20, [R213+0xa800] ;  /* 0x00a80000d514783b */ /* 0x000f260000004200 */
[----:B------:R-:W-:Y:S04]  /*3710*/  MUFU.EX2 R177, R177 ;  /* 0x000000b100b17308 */ /* 0x000fe80000000800 */
[C---:B------:R-:W-:Y:S01]  /*3720*/  HMMA.16816.F32 R100, R4.reuse, R18, R100 ;  /* 0x000000120464723c */ /* 0x040fe20000001864 */
[----:B------:R-:W5:Y:S03]  /*3730*/  LDSM.16.MT88.4 R16, [R212+0xa800] ;  /* 0x00a80000d410783b */ /* 0x000f660000004200 */
[----:B------:R-:W-:Y:S04]  /*3740*/  MUFU.EX2 R172, R172 ;  /* 0x000000ac00ac7308 */ /* 0x000fe80000000800 */
[C---:B------:R-:W-:Y:S01]  /*3750*/  HMMA.16816.F32 R112, R4.reuse, R14, R112 ;  /* 0x0000000e0470723c */ /* 0x040fe20000001870 */
[----:B------:R-:W3:Y:S07]  /*3760*/  LDSM.16.MT88.4 R12, [R213+0xb800] ;  /* 0x00b80000d50c783b */ /* 0x000eee0000004200 */
[C---:B------:R-:W-:Y:S01]  /*3770*/  HMMA.16816.F32 R124, R4.reuse, R10, R124 ;  /* 0x0000000a047c723c */ /* 0x040fe2000000187c */
[----:B------:R-:W4:Y:S07]  /*3780*/  LDSM.16.MT88.4 R8, [R212+0xb800] ;  /* 0x00b80000d408783b */ /* 0x000f2e0000004200 */
[----:B------:R-:W-:Y:S01]  /*3790*/  HMMA.16816.F32 R136, R4, R34, R136 ;  /* 0x000000220488723c */ /* 0x000fe20000001888 */
[----:B------:R-:W1:Y:S06]  /*37a0*/  MUFU.EX2 R34, R203 ;  /* 0x000000cb00227308 */ /* 0x000e6c0000000800 */
[--C-:B------:R-:W-:Y:S01]  /*37b0*/  FFMA.FTZ R35, R201, c[0x0][0x23c], -R178.reuse ;  /* 0x00008f00c9237a23 */ /* 0x100fe200000108b2 */
[----:B------:R-:W-:Y:S01]  /*37c0*/  F2FP.PACK_AB R4, R180, R179 ;  /* 0x000000b3b404723e */ /* 0x000fe200000000ff */
[--C-:B------:R-:W-:Y:S01]  /*37d0*/  FFMA.FTZ R201, R204, c[0x0][0x23c], -R173.reuse ;  /* 0x00008f00ccc97a23 */ /* 0x100fe200000108ad */
[----:B--2---:R-:W-:Y:S01]  /*37e0*/  F2FP.PACK_AB R6, R33, R32 ;  /* 0x000000202106723e */ /* 0x004fe200000000ff */
[----:B------:R-:W-:Y:S01]  /*37f0*/  FFMA.FTZ R178, R175, c[0x0][0x23c], -R178 ;  /* 0x00008f00afb27a23 */ /* 0x000fe200000108b2 */
[----:B------:R-:W-:Y:S01]  /*3800*/  F2FP.PACK_AB R5, R193, R190 ;  /* 0x000000bec105723e */ /* 0x000fe200000000ff */
[----:B------:R-:W2:Y:S01]  /*3810*/  MUFU.EX2 R35, R35 ;  /* 0x0000002300237308 */ /* 0x000ea20000000800 */
[----:B------:R-:W-:Y:S01]  /*3820*/  F2FP.PACK_AB R7, R194, R195 ;  /* 0x000000c3c207723e */ /* 0x000fe200000000ff */
[----:B------:R-:W-:-:S02]  /*3830*/  FFMA.FTZ R175, R176, c[0x0][0x23c], -R173 ;  /* 0x00008f00b0af7a23 */ /* 0x000fc400000108ad */
[----:B------:R-:W-:Y:S02]  /*3840*/  FFMA.FTZ R173, R66, c[0x0][0x23c], -R173 ;  /* 0x00008f0042ad7a23 */ /* 0x000fe400000108ad */
[----:B------:R-:W-:Y:S02]  /*3850*/  FADD.FTZ R179, R179, R2 ;  /* 0x00000002b3b37221 */ /* 0x000fe40000010000 */
[----:B------:R-:W2:Y:S01]  /*3860*/  MUFU.EX2 R201, R201 ;  /* 0x000000c900c97308 */ /* 0x000ea20000000800 */
[----:B-1----:R-:W-:Y:S01]  /*3870*/  HMMA.16816.F32 R156, R4, R28, R156 ;  /* 0x0000001c049c723c */ /* 0x002fe2000000189c */
[----:B------:R-:W-:Y:S02]  /*3880*/  FADD.FTZ R190, R190, R55 ;  /* 0x00000037bebe7221 */ /* 0x000fe40000010000 */
[----:B------:R-:W-:Y:S02]  /*3890*/  FADD.FTZ R179, R180, R179 ;  /* 0x000000b3b4b37221 */ /* 0x000fe40000010000 */
[----:B------:R-:W-:-:S02]  /*38a0*/  FADD.FTZ R190, R193, R190 ;  /* 0x000000bec1be7221 */ /* 0x000fc40000010000 */
[----:B------:R-:W1:Y:S01]  /*38b0*/  MUFU.EX2 R175, R175 ;  /* 0x000000af00af7308 */ /* 0x000e620000000800 */
[C---:B---3--:R-:W-:Y:S01]  /*38c0*/  HMMA.16816.F32 R76, R4.reuse, R24, R76 ;  /* 0x00000018044c723c */ /* 0x048fe2000000184c */
[----:B------:R-:W-:Y:S02]  /*38d0*/  FADD.FTZ R32, R32, R179 ;  /* 0x000000b320207221 */ /* 0x000fe40000010000 */
[----:B------:R-:W-:Y:S02]  /*38e0*/  FADD.FTZ R195, R195, R190 ;  /* 0x000000bec3c37221 */ /* 0x000fe40000010000 */
[----:B------:R-:W-:Y:S02]  /*38f0*/  FADD.FTZ R33, R33, R32 ;  /* 0x0000002021217221 */ /* 0x000fe40000010000 */
[----:B------:R-:W3:Y:S01]  /*3900*/  MUFU.EX2 R178, R178 ;  /* 0x000000b200b27308 */ /* 0x000ee20000000800 */
[----:B----4-:R-:W-:Y:S01]  /*3910*/  HMMA.16816.F32 R92, R4, R20, R92 ;  /* 0x00000014045c723c */ /* 0x010fe2000000185c */
[----:B------:R-:W-:-:S06]  /*3920*/  FADD.FTZ R194, R194, R195 ;  /* 0x000000c3c2c27221 */ /* 0x000fcc0000010000 */
[----:B------:R-:W4:Y:S01]  /*3930*/  MUFU.EX2 R173, R173 ;  /* 0x000000ad00ad7308 */ /* 0x000f220000000800 */
[C---:B-----5:R-:W-:Y:S08]  /*3940*/  HMMA.16816.F32 R104, R4.reuse, R16, R104 ;  /* 0x000000100468723c */ /* 0x060ff00000001868 */
[C---:B------:R-:W-:Y:S08]  /*3950*/  HMMA.16816.F32 R116, R4.reuse, R12, R116 ;  /* 0x0000000c0474723c */ /* 0x040ff00000001874 */
[C---:B------:R-:W-:Y:S08]  /*3960*/  HMMA.16816.F32 R128, R4.reuse, R8, R128 ;  /* 0x000000080480723c */ /* 0x040ff00000001880 */
[C---:B------:R-:W-:Y:S08]  /*3970*/  HMMA.16816.F32 R152, R4.reuse, R30, R152 ;  /* 0x0000001e0498723c */ /* 0x040ff00000001898 */
[C---:B------:R-:W-:Y:S08]  /*3980*/  HMMA.16816.F32 R80, R4.reuse, R26, R80 ;  /* 0x0000001a0450723c */ /* 0x040ff00000001850 */
[C---:B------:R-:W-:Y:S08]  /*3990*/  HMMA.16816.F32 R96, R4.reuse, R22, R96 ;  /* 0x000000160460723c */ /* 0x040ff00000001860 */
[C---:B------:R-:W-:Y:S08]  /*39a0*/  HMMA.16816.F32 R108, R4.reuse, R18, R108 ;  /* 0x00000012046c723c */ /* 0x040ff0000000186c */
[C---:B------:R-:W-:Y:S08]  /*39b0*/  HMMA.16816.F32 R120, R4.reuse, R14, R120 ;  /* 0x0000000e0478723c */ /* 0x040ff00000001878 */
[----:B------:R-:W-:Y:S07]  /*39c0*/  HMMA.16816.F32 R132, R4, R10, R132 ;  /* 0x0000000a0484723c */ /* 0x000fee0000001884 */
[----:B------:R-:W-:Y:S01]  /*39d0*/  F2FP.PACK_AB R4, R34, R197 ;  /* 0x000000c52204723e */ /* 0x000fe200000000ff */
[----:B------:R-:W-:Y:S01]  /*39e0*/  FADD.FTZ R197, R197, R60 ;  /* 0x0000003cc5c57221 */ /* 0x000fe20000010000 */
[----:B------:R-:W-:Y:S01]  /*39f0*/  F2FP.PACK_AB R5, R200, R199 ;  /* 0x000000c7c805723e */ /* 0x000fe200000000ff */
[----:B------:R-:W-:Y:S01]  /*3a00*/  FADD.FTZ R199, R199, R64 ;  /* 0x00000040c7c77221 */ /* 0x000fe20000010000 */
[----:B--2---:R-:W-:Y:S01]  /*3a10*/  F2FP.PACK_AB R6, R198, R35 ;  /* 0x00000023c606723e */ /* 0x004fe200000000ff */
[----:B------:R-:W-:Y:S01]  /*3a20*/  FADD.FTZ R34, R34, R197 ;  /* 0x000000c522227221 */ /* 0x000fe20000010000 */
[----:B------:R-:W-:Y:S01]  /*3a30*/  F2FP.PACK_AB R7, R202, R201 ;  /* 0x000000c9ca07723e */ /* 0x000fe200000000ff */
[----:B------:R-:W-:-:S02]  /*3a40*/  FADD.FTZ R200, R200, R199 ;  /* 0x000000c7c8c87221 */ /* 0x000fc40000010000 */
[----:B------:R-:W-:Y:S02]  /*3a50*/  FADD.FTZ R35, R35, R34 ;  /* 0x0000002223237221 */ /* 0x000fe40000010000 */
[----:B------:R-:W-:Y:S02]  /*3a60*/  FADD.FTZ R201, R201, R200 ;  /* 0x000000c8c9c97221 */ /* 0x000fe40000010000 */
[----:B------:R-:W-:Y:S01]  /*3a70*/  HMMA.16816.F32 R160, R4, R28, R160 ;  /* 0x0000001c04a0723c */ /* 0x000fe200000018a0 */
[----:B------:R-:W-:Y:S02]  /*3a80*/  FADD.FTZ R198, R198, R35 ;  /* 0x00000023c6c67221 */ /* 0x000fe40000010000 */
[----:B------:R-:W-:-:S05]  /*3a90*/  FADD.FTZ R202, R202, R201 ;  /* 0x000000c9caca7221 */ /* 0x000fca0000010000 */
[C---:B------:R-:W-:Y:S01]  /*3aa0*/  HMMA.16816.F32 R68, R4.reuse, R30, R68 ;  /* 0x0000001e0444723c */ /* 0x040fe20000001844 */
[----:B------:R-:W2:Y:S07]  /*3ab0*/  LDSM.16.MT88.4 R28, [R213+0x9c00] ;  /* 0x009c0000d51c783b */ /* 0x000eae0000004200 */
[C---:B------:R-:W-:Y:S08]  /*3ac0*/  HMMA.16816.F32 R72, R4.reuse, R24, R72 ;  /* 0x000000180448723c */ /* 0x040ff00000001848 */
[C---:B------:R-:W-:Y:S01]  /*3ad0*/  HMMA.16816.F32 R84, R4.reuse, R26, R84 ;  /* 0x0000001a0454723c */ /* 0x040fe20000001854 */
[----:B------:R-:W5:Y:S07]  /*3ae0*/  LDSM.16.MT88.4 R24, [R212+0x9c00] ;  /* 0x009c0000d418783b */ /* 0x000f6e0000004200 */
[C---:B------:R-:W-:Y:S08]  /*3af0*/  HMMA.16816.F32 R88, R4.reuse, R20, R88 ;  /* 0x000000140458723c */ /* 0x040ff00000001858 */
[C---:B------:R-:W-:Y:S01]  /*3b00*/  HMMA.16816.F32 R100, R4.reuse, R22, R100 ;  /* 0x000000160464723c */ /* 0x040fe20000001864 */
[----:B------:R-:W1:Y:S07]  /*3b10*/  LDSM.16.MT88.4 R20, [R213+0xac00] ;  /* 0x00ac0000d514783b */ /* 0x000e6e0000004200 */
[C---:B------:R-:W-:Y:S08]  /*3b20*/  HMMA.16816.F32 R148, R4.reuse, R16, R148 ;  /* 0x000000100494723c */ /* 0x040ff00000001894 */
[C---:B------:R-:W-:Y:S01]  /*3b30*/  HMMA.16816.F32 R112, R4.reuse, R18, R112 ;  /* 0x000000120470723c */ /* 0x040fe20000001870 */
[----:B------:R-:W1:Y:S07]  /*3b40*/  LDSM.16.MT88.4 R16, [R212+0xac00] ;  /* 0x00ac0000d410783b */ /* 0x000e6e0000004200 */
[C---:B------:R-:W-:Y:S08]  /*3b50*/  HMMA.16816.F32 R144, R4.reuse, R12, R144 ;  /* 0x0000000c0490723c */ /* 0x040ff00000001890 */
[C---:B------:R-:W-:Y:S01]  /*3b60*/  HMMA.16816.F32 R124, R4.reuse, R14, R124 ;  /* 0x0000000e047c723c */ /* 0x040fe2000000187c */
[----:B------:R-:W1:Y:S07]  /*3b70*/  LDSM.16.MT88.4 R12, [R213+0xbc00] ;  /* 0x00bc0000d50c783b */ /* 0x000e6e0000004200 */
[C---:B------:R-:W-:Y:S08]  /*3b80*/  HMMA.16816.F32 R140, R4.reuse, R8, R140 ;  /* 0x00000008048c723c */ /* 0x040ff0000000188c */
[----:B------:R-:W-:Y:S01]  /*3b90*/  HMMA.16816.F32 R136, R4, R10, R136 ;  /* 0x0000000a0488723c */ /* 0x000fe20000001888 */
[----:B------:R-:W1:Y:S06]  /*3ba0*/  LDSM.16.MT88.4 R8, [R212+0xbc00] ;  /* 0x00bc0000d408783b */ /* 0x000e6c0000004200 */
[----:B------:R-:W-:Y:S01]  /*3bb0*/  F2FP.PACK_AB R4, R191, R192 ;  /* 0x000000c0bf04723e */ /* 0x000fe200000000ff */
[----:B------:R-:W-:Y:S01]  /*3bc0*/  FADD.FTZ R192, R192, R33 ;  /* 0x00000021c0c07221 */ /* 0x000fe20000010000 */
[----:B------:R-:W-:-:S02]  /*3bd0*/  F2FP.PACK_AB R6, R188, R189 ;  /* 0x000000bdbc06723e */ /* 0x000fc400000000ff */
[C---:B------:R-:W-:Y:S01]  /*3be0*/  F2FP.PACK_AB R5, R182.reuse, R185 ;  /* 0x000000b9b605723e */ /* 0x040fe200000000ff */
[----:B------:R-:W-:Y:S01]  /*3bf0*/  FADD.FTZ R185, R185, R194 ;  /* 0x000000c2b9b97221 */ /* 0x000fe20000010000 */
[----:B------:R-:W-:Y:S01]  /*3c00*/  F2FP.PACK_AB R7, R235, R186 ;  /* 0x000000baeb07723e */ /* 0x000fe200000000ff */
[----:B------:R-:W-:Y:S02]  /*3c10*/  FADD.FTZ R192, R191, R192 ;  /* 0x000000c0bfc07221 */ /* 0x000fe40000010000 */
[----:B------:R-:W-:Y:S02]  /*3c20*/  FADD.FTZ R185, R182, R185 ;  /* 0x000000b9b6b97221 */ /* 0x000fe40000010000 */
[----:B------:R-:W-:Y:S02]  /*3c30*/  FADD.FTZ R189, R189, R192 ;  /* 0x000000c0bdbd7221 */ /* 0x000fe40000010000 */
[----:B--2---:R-:W-:Y:S01]  /*3c40*/  HMMA.16816.F32 R156, R4, R28, R156 ;  /* 0x0000001c049c723c */ /* 0x004fe2000000189c */
[----:B------:R-:W-:-:S02]  /*3c50*/  FADD.FTZ R186, R186, R185 ;  /* 0x000000b9baba7221 */ /* 0x000fc40000010000 */
[----:B------:R-:W-:Y:S02]  /*3c60*/  FADD.FTZ R237, R188, R189 ;  /* 0x000000bdbced7221 */ /* 0x000fe40000010000 */
[----:B------:R-:W-:-:S03]  /*3c70*/  FADD.FTZ R235, R235, R186 ;  /* 0x000000baebeb7221 */ /* 0x000fc60000010000 */
[C---:B------:R-:W-:Y:S08]  /*3c80*/  HMMA.16816.F32 R152, R4.reuse, R30, R152 ;  /* 0x0000001e0498723c */ /* 0x040ff00000001898 */
[C---:B-----5:R-:W-:Y:S08]  /*3c90*/  HMMA.16816.F32 R76, R4.reuse, R24, R76 ;  /* 0x00000018044c723c */ /* 0x060ff0000000184c */
[C---:B------:R-:W-:Y:S08]  /*3ca0*/  HMMA.16816.F32 R80, R4.reuse, R26, R80 ;  /* 0x0000001a0450723c */ /* 0x040ff00000001850 */
[C---:B-1----:R-:W-:Y:S08]  /*3cb0*/  HMMA.16816.F32 R92, R4.reuse, R20, R92 ;  /* 0x00000014045c723c */ /* 0x042ff0000000185c */
        /* <DEDUP_REMOVED lines=11> */
[----:B---3--:R-:W-:Y:S01]  /*3d70*/  F2FP.PACK_AB R6, R178, R177 ;  /* 0x000000b1b206723e */ /* 0x008fe200000000ff */
[----:B------:R-:W-:Y:S01]  /*3d80*/  FADD.FTZ R184, R184, R183 ;  /* 0x000000b7b8b87221 */ /* 0x000fe20000010000 */
[----:B----4-:R-:W-:Y:S01]  /*3d90*/  F2FP.PACK_AB R7, R173, R172 ;  /* 0x000000acad07723e */ /* 0x010fe200000000ff */
[----:B------:R-:W-:-:S02]  /*3da0*/  FADD.FTZ R175, R174, R175 ;  /* 0x000000afaeaf7221 */ /* 0x000fc40000010000 */
[----:B------:R-:W-:Y:S02]  /*3db0*/  FADD.FTZ R177, R177, R184 ;  /* 0x000000b8b1b17221 */ /* 0x000fe40000010000 */
[----:B------:R-:W-:Y:S02]  /*3dc0*/  FADD.FTZ R172, R172, R175 ;  /* 0x000000afacac7221 */ /* 0x000fe40000010000 */
[----:B------:R-:W-:Y:S01]  /*3dd0*/  HMMA.16816.F32 R160, R4, R28, R160 ;  /* 0x0000001c04a0723c */ /* 0x000fe200000018a0 */
[----:B------:R-:W-:Y:S02]  /*3de0*/  FADD.FTZ R239, R178, R177 ;  /* 0x000000b1b2ef7221 */ /* 0x000fe40000010000 */
[----:B------:R-:W-:-:S05]  /*3df0*/  FADD.FTZ R236, R173, R172 ;  /* 0x000000acadec7221 */ /* 0x000fca0000010000 */
[C---:B------:R-:W-:Y:S08]  /*3e00*/  HMMA.16816.F32 R68, R4.reuse, R30, R68 ;  /* 0x0000001e0444723c */ /* 0x040ff00000001844 */
        /* <DEDUP_REMOVED lines=10> */
[----:B------:R-:W-:Y:S05]  /*3eb0*/  @!UPT UIADD3 URZ, URZ, URZ, URZ ;  /* 0x0000003f3f3ff290 */ /* 0x000fea000fffe03f */
[----:B------:R-:W-:Y:S11]  /*3ec0*/  @!P0 BRA `(.L_x_2) ;  /* 0x0000376000008947 */ /* 0x000ff60003800000 */
[----:B------:R-:W-:-:S04]  /*3ed0*/  DEPBAR.LE SB0, 0x0 ;  /* 0x000080000000791a */ /* 0x000fc80000000000 */
[----:B------:R-:W-:-:S04]  /*3ee0*/  IADD3 R251, R164, -0x2, RZ ;  /* 0xfffffffea4fb7810 */ /* 0x000fc80007ffe0ff */
[----:B------:R-:W-:Y:S01]  /*3ef0*/  SHF.R.S32.HI R2, RZ, 0x1f, R251 ;  /* 0x0000001fff027819 */ /* 0x000fe200000114fb */
[----:B------:R-:W-:Y:S02]  /*3f00*/  IMAD R4, R220, R251, RZ ;  /* 0x000000fbdc047224 */ /* 0x000fe400078e02ff */
[----:B------:R-:W-:-:S04]  /*3f10*/  IMAD.WIDE.U32 R6, R251, R221, R248 ;  /* 0x000000ddfb067225 */ /* 0x000fc800078e00f8 */
[----:B------:R-:W-:Y:S01]  /*3f20*/  IMAD R2, R2, R221, R4 ;  /* 0x000000dd02027224 */ /* 0x000fe200078e0204 */
[----:B------:R-:W-:Y:S01]  /*3f30*/  BAR.SYNC.DEFER_BLOCKING 0x0 ;  /* 0x0000000000007b1d */ /* 0x000fe20000010000 */
[----:B------:R-:W-:Y:S02]  /*3f40*/  LEA R12, P1, R6, c[0x0][0x170], 0x1 ;  /* 0x00005c00060c7a11 */ /* 0x000fe400078208ff */
[----:B------:R-:W-:Y:S02]  /*3f50*/  IMAD.IADD R2, R7, 0x1, R2 ;  /* 0x0000000107027824 */ /* 0x000fe400078e0202 */
[----:B------:R-:W-:-:S03]  /*3f60*/  LEA R14, P0, R0, R12, 0x1 ;  /* 0x0000000c000e7211 */ /* 0x000fc600078008ff */
[----:B------:R-:W-:Y:S01]  /*3f70*/  LEA.HI.X R13, R6, c[0x0][0x174], R2, 0x1, P1 ;  /* 0x00005d00060d7a11 */ /* 0x000fe200008f0c02 */
[----:B------:R-:W-:-:S03]  /*3f80*/  IMAD R2, R251, 0x40, R238 ;  /* 0x00000040fb027824 */ /* 0x000fc600078e02ee */
[----:B------:R-:W-:Y:S02]  /*3f90*/  LEA.HI.X R15, R0, R13, R3, 0x1, P0 ;  /* 0x0000000d000f7211 */ /* 0x000fe400000f0c03 */
[C---:B------:R-:W-:Y:S02]  /*3fa0*/  ISETP.GE.AND P6, PT, R2.reuse, R234, PT ;  /* 0x000000ea0200720c */ /* 0x040fe40003fc6270 */
[----:B------:R-:W-:Y:S01]  /*3fb0*/  ISETP.GE.AND P2, PT, R2, R233, PT ;  /* 0x000000e90200720c */ /* 0x000fe20003f46270 */
        /* <DEDUP_REMOVED lines=9> */
[----:B------:R-:W-:Y:S04]  /*4050*/  LDSM.16.M88.4 R200, [R217] ;  /* 0x00000000d9c8783b */ /* 0x000fe80000000200 */
[----:B------:R-:W2:Y:S04]  /*4060*/  LDSM.16.M88.4 R20, [R216] ;  /* 0x00000000d814783b */ /* 0x000ea80000000200 */
[----:B------:R-:W3:Y:S04]  /*4070*/  LDSM.16.M88.4 R56, [R217+0x1000] ;  /* 0x00100000d938783b */ /* 0x000ee80000000200 */
[----:B------:R-:W-:Y:S04]  /*4080*/  LDSM.16.M88.4 R40, [R215] ;  /* 0x00000000d728783b */ /* 0x000fe80000000200 */
[----:B------:R-:W4:Y:S04]  /*4090*/  LDSM.16.M88.4 R8, [R214] ;  /* 0x00000000d608783b */ /* 0x000f280000000200 */
[----:B------:R-:W5:Y:S04]  /*40a0*/  LDSM.16.M88.4 R180, [R215+0x1000] ;  /* 0x00100000d7b4783b */ /* 0x000f680000000200 */
[----:B------:R-:W1:Y:S04]  /*40b0*/  LDSM.16.M88.4 R4, [R216+0x400] ;  /* 0x00040000d804783b */ /* 0x000e680000000200 */
[----:B------:R-:W1:Y:S04]  /*40c0*/  LDSM.16.M88.4 R192, [R216+0xc00] ;  /* 0x000c0000d8c0783b */ /* 0x000e680000000200 */
[----:B------:R-:W1:Y:S04]  /*40d0*/  LDSM.16.M88.4 R64, [R216+0x800] ;  /* 0x00080000d840783b */ /* 0x000e680000000200 */
[----:B------:R-:W1:Y:S04]  /*40e0*/  LDSM.16.M88.4 R184, [R214+0x400] ;  /* 0x00040000d6b8783b */ /* 0x000e680000000200 */
[----:B------:R-:W1:Y:S01]  /*40f0*/  LDSM.16.M88.4 R52, [R214+0xc00] ;  /* 0x000c0000d634783b */ /* 0x000e620000000200 */
[-C--:B--2---:R-:W-:Y:S03]  /*4100*/  HMMA.16816.F32 R32, R200, R20.reuse, RZ ;  /* 0x00000014c820723c */ /* 0x084fe600000018ff */
[----:B------:R-:W2:Y:S04]  /*4110*/  LDSM.16.M88.4 R188, [R214+0x800] ;  /* 0x00080000d6bc783b */ /* 0x000ea80000000200 */
[----:B------:R-:W-:Y:S01]  /*4120*/  LDSM.16.M88.4 R44, [R217+0x3000] ;  /* 0x00300000d92c783b */ /* 0x000fe20000000200 */
[C---:B---3--:R-:W-:Y:S03]  /*4130*/  HMMA.16816.F32 R28, R56.reuse, R20, RZ ;  /* 0x00000014381c723c */ /* 0x048fe600000018ff */
[----:B------:R-:W3:Y:S04]  /*4140*/  LDSM.16.M88.4 R36, [R216+0x1000] ;  /* 0x00100000d824783b */ /* 0x000ee80000000200 */
[----:B------:R-:W1:Y:S01]  /*4150*/  LDSM.16.M88.4 R240, [R217+0x2000] ;  /* 0x00200000d9f0783b */ /* 0x000e620000000200 */
[-C--:B------:R-:W-:Y:S03]  /*4160*/  HMMA.16816.F32 R24, R56, R22.reuse, RZ ;  /* 0x000000163818723c */ /* 0x080fe600000018ff */
[----:B------:R-:W1:Y:S04]  /*4170*/  LDSM.16.M88.4 R48, [R216+0x1400] ;  /* 0x00140000d830783b */ /* 0x000e680000000200 */
[----:B------:R-:W-:Y:S01]  /*4180*/  LDSM.16.M88.4 R196, [R215+0x2000] ;  /* 0x00200000d7c4783b */ /* 0x000fe20000000200 */
[----:B------:R-:W-:Y:S03]  /*4190*/  HMMA.16816.F32 R20, R200, R22, RZ ;  /* 0x00000016c814723c */ /* 0x000fe600000018ff */
[----:B------:R-:W-:Y:S04]  /*41a0*/  LDSM.16.M88.4 R208, [R216+0x1c00] ;  /* 0x001c0000d8d0783b */ /* 0x000fe80000000200 */
[----:B------:R-:W-:Y:S01]  /*41b0*/  LDSM.16.M88.4 R244, [R216+0x1800] ;  /* 0x00180000d8f4783b */ /* 0x000fe20000000200 */
[-C--:B----4-:R-:W-:Y:S03]  /*41c0*/  HMMA.16816.F32 R32, R40, R8.reuse, R32 ;  /* 0x000000082820723c */ /* 0x090fe60000001820 */
[----:B------:R-:W0:Y:S05]  /*41d0*/  LDGDEPBAR ;  /* 0x00000000000079af */ /* 0x000e2a0000000000 */
[C---:B-----5:R-:W-:Y:S08]  /*41e0*/  HMMA.16816.F32 R28, R180.reuse, R8, R28 ;  /* 0x00000008b41c723c */ /* 0x060ff0000000181c */
[-C--:B------:R-:W-:Y:S08]  /*41f0*/  HMMA.16816.F32 R24, R180, R10.reuse, R24 ;  /* 0x0000000ab418723c */ /* 0x080ff00000001818 */
[----:B------:R-:W-:Y:S08]  /*4200*/  HMMA.16816.F32 R20, R40, R10, R20 ;  /* 0x0000000a2814723c */ /* 0x000ff00000001814 */
[C---:B-1----:R-:W-:Y:S08]  /*4210*/  HMMA.16816.F32 R12, R56.reuse, R4, RZ ;  /* 0x00000004380c723c */ /* 0x042ff000000018ff */
[C---:B------:R-:W-:Y:S08]  /*4220*/  HMMA.16816.F32 R8, R56.reuse, R6, RZ ;  /* 0x000000063808723c */ /* 0x040ff000000018ff */
[C---:B------:R-:W-:Y:S08]  /*4230*/  HMMA.16816.F32 R60, R56.reuse, R192, RZ ;  /* 0x000000c0383c723c */ /* 0x040ff000000018ff */
[C---:B------:R-:W-:Y:S08]  /*4240*/  HMMA.16816.F32 R176, R56.reuse, R64, RZ ;  /* 0x0000004038b0723c */ /* 0x040ff000000018ff */
[C---:B------:R-:W-:Y:S08]  /*4250*/  HMMA.16816.F32 R172, R56.reuse, R66, RZ ;  /* 0x0000004238ac723c */ /* 0x040ff000000018ff */
[----:B------:R-:W-:Y:S08]  /*4260*/  HMMA.16816.F32 R56, R56, R194, RZ ;  /* 0x000000c23838723c */ /* 0x000ff000000018ff */
[C---:B------:R-:W-:Y:S08]  /*4270*/  HMMA.16816.F32 R16, R200.reuse, R4, RZ ;  /* 0x00000004c810723c */ /* 0x040ff000000018ff */
[----:B------:R-:W-:Y:S08]  /*4280*/  HMMA.16816.F32 R4, R200, R6, RZ ;  /* 0x00000006c804723c */ /* 0x000ff000000018ff */
[C---:B------:R-:W-:Y:S08]  /*4290*/  HMMA.16816.F32 R12, R180.reuse, R184, R12 ;  /* 0x000000b8b40c723c */ /* 0x040ff0000000180c */
[C---:B------:R-:W-:Y:S08]  /*42a0*/  HMMA.16816.F32 R8, R180.reuse, R186, R8 ;  /* 0x000000bab408723c */ /* 0x040ff00000001808 */
[C---:B------:R-:W-:Y:S08]  /*42b0*/  HMMA.16816.F32 R60, R180.reuse, R52, R60 ;  /* 0x00000034b43c723c */ /* 0x040ff0000000183c */
[C---:B--2---:R-:W-:Y:S08]  /*42c0*/  HMMA.16816.F32 R176, R180.reuse, R188, R176 ;  /* 0x000000bcb4b0723c */ /* 0x044ff000000018b0 */
[C---:B------:R-:W-:Y:S08]  /*42d0*/  HMMA.16816.F32 R172, R180.reuse, R190, R172 ;  /* 0x000000beb4ac723c */ /* 0x040ff000000018ac */
[----:B------:R-:W-:Y:S08]  /*42e0*/  HMMA.16816.F32 R56, R180, R54, R56 ;  /* 0x00000036b438723c */ /* 0x000ff00000001838 */
[C---:B------:R-:W-:Y:S08]  /*42f0*/  HMMA.16816.F32 R180, R200.reuse, R64, RZ ;  /* 0x00000040c8b4723c */ /* 0x040ff000000018ff */
[C---:B------:R-:W-:Y:S08]  /*4300*/  HMMA.16816.F32 R204, R200.reuse, R192, RZ ;  /* 0x000000c0c8cc723c */ /* 0x040ff000000018ff */
[C---:B------:R-:W-:Y:S08]  /*4310*/  HMMA.16816.F32 R64, R200.reuse, R66, RZ ;  /* 0x00000042c840723c */ /* 0x040ff000000018ff */
[----:B------:R-:W-:Y:S01]  /*4320*/  HMMA.16816.F32 R200, R200, R194, RZ ;  /* 0x000000c2c8c8723c */ /* 0x000fe200000018ff */
[----:B------:R-:W-:Y:S07]  /*4330*/  LDSM.16.M88.4 R192, [R215+0x3000] ;  /* 0x00300000d7c0783b */ /* 0x000fee0000000200 */
[-C--:B---3--:R-:W-:Y:S08]  /*4340*/  HMMA.16816.F32 R28, R44, R36.reuse, R28 ;  /* 0x000000242c1c723c */ /* 0x088ff0000000181c */
[----:B------:R-:W-:Y:S08]  /*4350*/  HMMA.16816.F32 R32, R240, R36, R32 ;  /* 0x00000024f020723c */ /* 0x000ff00000001820 */
[-C--:B------:R-:W-:Y:S08]  /*4360*/  HMMA.16816.F32 R24, R44, R38.reuse, R24 ;  /* 0x000000262c18723c */ /* 0x080ff00000001818 */
[----:B------:R-:W-:Y:S01]  /*4370*/  HMMA.16816.F32 R20, R240, R38, R20 ;  /* 0x00000026f014723c */ /* 0x000fe20000001814 */
[----:B------:R-:W1:Y:S07]  /*4380*/  LDSM.16.M88.4 R36, [R214+0x1000] ;  /* 0x00100000d624783b */ /* 0x000e6e0000000200 */
[C---:B------:R-:W-:Y:S08]  /*4390*/  HMMA.16816.F32 R16, R40.reuse, R184, R16 ;  /* 0x000000b82810723c */ /* 0x040ff00000001810 */
[----:B------:R-:W-:Y:S01]  /*43a0*/  HMMA.16816.F32 R4, R40, R186, R4 ;  /* 0x000000ba2804723c */ /* 0x000fe20000001804 */
[----:B------:R-:W2:Y:S07]  /*43b0*/  LDSM.16.M88.4 R184, [R214+0x1400] ;  /* 0x00140000d6b8783b */ /* 0x000eae0000000200 */
[-C--:B------:R-:W-:Y:S08]  /*43c0*/  HMMA.16816.F32 R12, R44, R48.reuse, R12 ;  /* 0x000000302c0c723c */ /* 0x080ff0000000180c */
[----:B------:R-:W-:Y:S08]  /*43d0*/  HMMA.16816.F32 R16, R240, R48, R16 ;  /* 0x00000030f010723c */ /* 0x000ff00000001810 */
[-C--:B------:R-:W-:Y:S08]  /*43e0*/  HMMA.16816.F32 R8, R44, R50.reuse, R8 ;  /* 0x000000322c08723c */ /* 0x080ff00000001808 */
[----:B------:R-:W-:Y:S01]  /*43f0*/  HMMA.16816.F32 R4, R240, R50, R4 ;  /* 0x00000032f004723c */ /* 0x000fe20000001804 */
[----:B------:R-:W-:Y:S07]  /*4400*/  LDSM.16.M88.4 R48, [R217+0x5000] ;  /* 0x00500000d930783b */ /* 0x000fee0000000200 */
[C---:B------:R-:W-:Y:S08]  /*4410*/  HMMA.16816.F32 R204, R40.reuse, R52, R204 ;  /* 0x0000003428cc723c */ /* 0x040ff000000018cc */
[----:B------:R-:W-:Y:S01]  /*4420*/  HMMA.16816.F32 R200, R40, R54, R200 ;  /* 0x0000003628c8723c */ /* 0x000fe200000018c8 */
[----:B------:R-:W-:Y:S07]  /*4430*/  LDSM.16.M88.4 R52, [R217+0x4000] ;  /* 0x00400000d934783b */ /* 0x000fee0000000200 */
[-C--:B-1----:R-:W-:Y:S08]  /*4440*/  HMMA.16816.F32 R28, R192, R36.reuse, R28 ;  /* 0x00000024c01c723c */ /* 0x082ff0000000181c */
[----:B------:R-:W-:Y:S08]  /*4450*/  HMMA.16816.F32 R32, R196, R36, R32 ;  /* 0x00000024c420723c */ /* 0x000ff00000001820 */
[-C--:B------:R-:W-:Y:S08]  /*4460*/  HMMA.16816.F32 R24, R192, R38.reuse, R24 ;  /* 0x00000026c018723c */ /* 0x080ff00000001818 */
[----:B------:R-:W-:Y:S01]  /*4470*/  HMMA.16816.F32 R20, R196, R38, R20 ;  /* 0x00000026c414723c */ /* 0x000fe20000001814 */
[----:B------:R-:W1:Y:S07]  /*4480*/  LDSM.16.M88.4 R36, [R216+0x2400] ;  /* 0x00240000d824783b */ /* 0x000e6e0000000200 */
[C---:B------:R-:W-:Y:S08]  /*4490*/  HMMA.16816.F32 R180, R40.reuse, R188, R180 ;  /* 0x000000bc28b4723c */ /* 0x040ff000000018b4 */
[----:B------:R-:W-:Y:S01]  /*44a0*/  HMMA.16816.F32 R64, R40, R190, R64 ;  /* 0x000000be2840723c */ /* 0x000fe20000001840 */
[----:B------:R-:W3:Y:S04]  /*44b0*/  LDSM.16.M88.4 R40, [R216+0x2000] ;  /* 0x00200000d828783b */ /* 0x000ee80000000200 */
[----:B------:R-:W-:Y:S03]  /*44c0*/  LDSM.16.M88.4 R188, [R214+0x1800] ;  /* 0x00180000d6bc783b */ /* 0x000fe60000000200 */
[-C--:B--2---:R-:W-:Y:S08]  /*44d0*/  HMMA.16816.F32 R16, R196, R184.reuse, R16 ;  /* 0x000000b8c410723c */ /* 0x084ff00000001810 */
[C---:B------:R-:W-:Y:S08]  /*44e0*/  HMMA.16816.F32 R12, R192.reuse, R184, R12 ;  /* 0x000000b8c00c723c */ /* 0x040ff0000000180c */
[-C--:B------:R-:W-:Y:S08]  /*44f0*/  HMMA.16816.F32 R8, R192, R186.reuse, R8 ;  /* 0x000000bac008723c */ /* 0x080ff00000001808 */
[----:B------:R-:W-:Y:S01]  /*4500*/  HMMA.16816.F32 R4, R196, R186, R4 ;  /* 0x000000bac404723c */ /* 0x000fe20000001804 */
[----:B------:R-:W-:Y:S07]  /*4510*/  LDSM.16.M88.4 R184, [R214+0x1c00] ;  /* 0x001c0000d6b8783b */ /* 0x000fee0000000200 */
[C---:B------:R-:W-:Y:S08]  /*4520*/  HMMA.16816.F32 R60, R44.reuse, R208, R60 ;  /* 0x000000d02c3c723c */ /* 0x040ff0000000183c */
[C---:B------:R-:W-:Y:S08]  /*4530*/  HMMA.16816.F32 R176, R44.reuse, R244, R176 ;  /* 0x000000f42cb0723c */ /* 0x040ff000000018b0 */
[C---:B------:R-:W-:Y:S08]  /*4540*/  HMMA.16816.F32 R172, R44.reuse, R246, R172 ;  /* 0x000000f62cac723c */ /* 0x040ff000000018ac */
[----:B------:R-:W-:Y:S01]  /*4550*/  HMMA.16816.F32 R56, R44, R210, R56 ;  /* 0x000000d22c38723c */ /* 0x000fe20000001838 */
[----:B------:R-:W-:Y:S07]  /*4560*/  LDSM.16.M88.4 R44, [R215+0x4000] ;  /* 0x00400000d72c783b */ /* 0x000fee0000000200 */
[-C--:B-1----:R-:W-:Y:S08]  /*4570*/  HMMA.16816.F32 R16, R52, R36.reuse, R16 ;  /* 0x000000243410723c */ /* 0x082ff00000001810 */
[C---:B------:R-:W-:Y:S08]  /*4580*/  HMMA.16816.F32 R12, R48.reuse, R36, R12 ;  /* 0x00000024300c723c */ /* 0x040ff0000000180c */
[-C--:B------:R-:W-:Y:S08]  /*4590*/  HMMA.16816.F32 R8, R48, R38.reuse, R8 ;  /* 0x000000263008723c */ /* 0x080ff00000001808 */
[----:B------:R-:W-:Y:S01]  /*45a0*/  HMMA.16816.F32 R4, R52, R38, R4 ;  /* 0x000000263404723c */ /* 0x000fe20000001804 */
[----:B------:R-:W1:Y:S07]  /*45b0*/  LDSM.16.M88.4 R36, [R214+0x2000] ;  /* 0x00200000d624783b */ /* 0x000e6e0000000200 */
[-C--:B---3--:R-:W-:Y:S08]  /*45c0*/  HMMA.16816.F32 R28, R48, R40.reuse, R28 ;  /* 0x00000028301c723c */ /* 0x088ff0000000181c */
[----:B------:R-:W-:Y:S08]  /*45d0*/  HMMA.16816.F32 R32, R52, R40, R32 ;  /* 0x000000283420723c */ /* 0x000ff00000001820 */
[-C--:B------:R-:W-:Y:S08]  /*45e0*/  HMMA.16816.F32 R24, R48, R42.reuse, R24 ;  /* 0x0000002a3018723c */ /* 0x080ff00000001818 */
[----:B------:R-:W-:Y:S01]  /*45f0*/  HMMA.16816.F32 R20, R52, R42, R20 ;  /* 0x0000002a3414723c */ /* 0x000fe20000001814 */
[----:B------:R-:W2:Y:S07]  /*4600*/  LDSM.16.M88.4 R40, [R215+0x5000] ;  /* 0x00500000d728783b */ /* 0x000eae0000000200 */
[----:B------:R-:W-:Y:S08]  /*4610*/  HMMA.16816.F32 R180, R240, R244, R180 ;  /* 0x000000f4f0b4723c */ /* 0x000ff000000018b4 */
[----:B-1----:R-:W-:Y:S08]  /*4620*/  HMMA.16816.F32 R32, R44, R36, R32 ;  /* 0x000000242c20723c */ /* 0x002ff00000001820 */
[----:B------:R-:W-:Y:S08]  /*4630*/  HMMA.16816.F32 R64, R240, R246, R64 ;  /* 0x000000f6f040723c */ /* 0x000ff00000001840 */
[----:B------:R-:W-:Y:S08]  /*4640*/  HMMA.16816.F32 R20, R44, R38, R20 ;  /* 0x000000262c14723c */ /* 0x000ff00000001814 */
[----:B------:R-:W-:Y:S01]  /*4650*/  FSEL R252, R32, -INF , !P6 ;  /* 0xff80000020fc7808 */ /* 0x000fe20007000000 */
[----:B--2---:R-:W-:Y:S01]  /*4660*/  HMMA.16816.F32 R28, R40, R36, R28 ;  /* 0x00000024281c723c */ /* 0x004fe2000000181c */
[----:B------:R-:W-:-:S06]  /*4670*/  FSEL R250, R34, -INF , !P2 ;  /* 0xff80000022fa7808 */ /* 0x000fcc0005000000 */
[C---:B------:R-:W-:Y:S01]  /*4680*/  IADD3 R37, R2.reuse, 0x1, RZ ;  /* 0x0000000102257810 */ /* 0x040fe20007ffe0ff */
[----:B------:R-:W-:Y:S01]  /*4690*/  HMMA.16816.F32 R24, R40, R38, R24 ;  /* 0x000000262818723c */ /* 0x000fe20000001818 */
[----:B------:R-:W-:Y:S02]  /*46a0*/  IADD3 R36, R2, 0x8, RZ ;  /* 0x0000000802247810 */ /* 0x000fe40007ffe0ff */
[C---:B------:R-:W-:Y:S02]  /*46b0*/  ISETP.GE.AND P0, PT, R37.reuse, R234, PT ;  /* 0x000000ea2500720c */ /* 0x040fe40003f06270 */
[----:B------:R-:W-:Y:S02]  /*46c0*/  ISETP.GE.AND P1, PT, R37, R233, PT ;  /* 0x000000e92500720c */ /* 0x000fe40003f26270 */
[----:B------:R-:W-:Y:S01]  /*46d0*/  FSEL R247, R33, -INF , !P0 ;  /* 0xff80000021f77808 */ /* 0x000fe20004000000 */
[----:B------:R-:W-:Y:S01]  /*46e0*/  HMMA.16816.F32 R176, R192, R188, R176 ;  /* 0x000000bcc0b0723c */ /* 0x000fe200000018b0 */
[----:B------:R-:W-:-:S02]  /*46f0*/  ISETP.GE.AND P5, PT, R37, R232, PT ;  /* 0x000000e82500720c */ /* 0x000fc40003fa6270 */
[----:B------:R-:W-:Y:S02]  /*4700*/  ISETP.GE.AND P3, PT, R37, R169, PT ;  /* 0x000000a92500720c */ /* 0x000fe40003f66270 */
[C---:B------:R-:W-:Y:S02]  /*4710*/  ISETP.GE.AND P4, PT, R36.reuse, R234, PT ;  /* 0x000000ea2400720c */ /* 0x040fe40003f86270 */
[C---:B------:R-:W-:Y:S01]  /*4720*/  ISETP.GE.AND P6, PT, R36.reuse, R233, PT ;  /* 0x000000e92400720c */ /* 0x040fe20003fc6270 */
[----:B------:R-:W-:Y:S01]  /*4730*/  HMMA.16816.F32 R172, R192, R190, R172 ;  /* 0x000000bec0ac723c */ /* 0x000fe200000018ac */
[C---:B------:R-:W-:Y:S02]  /*4740*/  ISETP.GE.AND P0, PT, R36.reuse, R232, PT ;  /* 0x000000e82400720c */ /* 0x040fe40003f06270 */
[----:B------:R-:W-:Y:S02]  /*4750*/  ISETP.GE.AND P2, PT, R36, R169, PT ;  /* 0x000000a92400720c */ /* 0x000fe40003f46270 */
[----:B------:R-:W1:Y:S01]  /*4760*/  LDSM.16.M88.4 R36, [R214+0x2400] ;  /* 0x00240000d624783b */ /* 0x000e620000000200 */
[----:B------:R-:W-:-:S02]  /*4770*/  FSEL R22, R22, -INF , !P6 ;  /* 0xff80000016167808 */ /* 0x000fc40007000000 */
[----:B------:R-:W-:Y:S01]  /*4780*/  HMMA.16816.F32 R180, R196, R188, R180 ;  /* 0x000000bcc4b4723c */ /* 0x000fe200000018b4 */
[----:B------:R-:W-:-:S07]  /*4790*/  FSEL R26, R26, -INF , !P2 ;  /* 0xff8000001a1a7808 */ /* 0x000fce0005000000 */
[----:B------:R-:W-:Y:S01]  /*47a0*/  HMMA.16816.F32 R64, R196, R190, R64 ;  /* 0x000000bec440723c */ /* 0x000fe20000001840 */
[----:B------:R-:W2:Y:S07]  /*47b0*/  LDSM.16.M88.4 R188, [R216+0x2800] ;  /* 0x00280000d8bc783b */ /* 0x000eae0000000200 */
[C---:B------:R-:W-:Y:S08]  /*47c0*/  HMMA.16816.F32 R204, R240.reuse, R208, R204 ;  /* 0x000000d0f0cc723c */ /* 0x040ff000000018cc */
[----:B------:R-:W-:Y:S08]  /*47d0*/  HMMA.16816.F32 R200, R240, R210, R200 ;  /* 0x000000d2f0c8723c */ /* 0x000ff000000018c8 */
[C---:B------:R-:W-:Y:S08]  /*47e0*/  HMMA.16816.F32 R60, R192.reuse, R184, R60 ;  /* 0x000000b8c03c723c */ /* 0x040ff0000000183c */
[----:B------:R-:W-:Y:S01]  /*47f0*/  HMMA.16816.F32 R56, R192, R186, R56 ;  /* 0x000000bac038723c */ /* 0x000fe20000001838 */
[----:B------:R-:W3:Y:S07]  /*4800*/  LDSM.16.M88.4 R192, [R216+0x2c00] ;  /* 0x002c0000d8c0783b */ /* 0x000eee0000000200 */
[C---:B------:R-:W-:Y:S08]  /*4810*/  HMMA.16816.F32 R204, R196.reuse, R184, R204 ;  /* 0x000000b8c4cc723c */ /* 0x040ff000000018cc */
[----:B------:R-:W-:Y:S08]  /*4820*/  HMMA.16816.F32 R200, R196, R186, R200 ;  /* 0x000000bac4c8723c */ /* 0x000ff000000018c8 */
[----:B-1----:R-:W-:Y:S08]  /*4830*/  HMMA.16816.F32 R16, R44, R36, R16 ;  /* 0x000000242c10723c */ /* 0x002ff00000001810 */
[-C--:B--2---:R-:W-:Y:S08]  /*4840*/  HMMA.16816.F32 R176, R48, R188.reuse, R176 ;  /* 0x000000bc30b0723c */ /* 0x084ff000000018b0 */
[----:B------:R-:W-:Y:S07]  /*4850*/  HMMA.16816.F32 R180, R52, R188, R180 ;  /* 0x000000bc34b4723c */ /* 0x000fee00000018b4 */
[----:B------:R-:W-:Y:S01]  /*4860*/  FSEL R188, R35, -INF , !P1 ;  /* 0xff80000023bc7808 */ /* 0x000fe20004800000 */
[----:B------:R-:W-:Y:S01]  /*4870*/  HMMA.16816.F32 R12, R40, R36, R12 ;  /* 0x00000024280c723c */ /* 0x000fe2000000180c */
[----:B------:R-:W-:Y:S01]  /*4880*/  ISETP.GE.AND P1, PT, R2, R232, PT ;  /* 0x000000e80200720c */ /* 0x000fe20003f26270 */
[----:B------:R-:W1:Y:S03]  /*4890*/  LDSM.16.M88.4 R32, [R214+0x2800] ;  /* 0x00280000d620783b */ /* 0x000e660000000200 */
[----:B------:R-:W-:-:S02]  /*48a0*/  FSEL R28, R28, -INF , !P1 ;  /* 0xff8000001c1c7808 */ /* 0x000fc40004800000 */
[C---:B------:R-:W-:Y:S01]  /*48b0*/  IADD3 R36, R2.reuse, 0x9, RZ ;  /* 0x0000000902247810 */ /* 0x040fe20007ffe0ff */
[C---:B------:R-:W-:Y:S01]  /*48c0*/  HMMA.16816.F32 R64, R52.reuse, R190, R64 ;  /* 0x000000be3440723c */ /* 0x040fe20000001840 */
[----:B------:R-:W-:Y:S02]  /*48d0*/  FSEL R37, R29, -INF , !P5 ;  /* 0xff8000001d257808 */ /* 0x000fe40006800000 */
[----:B------:R-:W-:Y:S02]  /*48e0*/  ISETP.GE.AND P1, PT, R2, R169, PT ;  /* 0x000000a90200720c */ /* 0x000fe40003f26270 */
[----:B------:R-:W-:Y:S02]  /*48f0*/  ISETP.GE.AND P5, PT, R36, R232, PT ;  /* 0x000000e82400720c */ /* 0x000fe40003fa6270 */
[----:B------:R-:W-:Y:S01]  /*4900*/  FSEL R29, R24, -INF , !P0 ;  /* 0xff800000181d7808 */ /* 0x000fe20004000000 */
[----:B---3--:R-:W-:Y:S01]  /*4910*/  HMMA.16816.F32 R204, R52, R192, R204 ;  /* 0x000000c034cc723c */ /* 0x008fe200000018cc */
[----:B------:R-:W-:-:S02]  /*4920*/  FSEL R25, R25, -INF , !P5 ;  /* 0xff80000019197808 */ /* 0x000fc40006800000 */
[----:B------:R-:W-:Y:S02]  /*4930*/  FSEL R30, R30, -INF , !P1 ;  /* 0xff8000001e1e7808 */ /* 0x000fe40004800000 */
[C---:B------:R-:W-:Y:S02]  /*4940*/  ISETP.GE.AND P0, PT, R36.reuse, R234, PT ;  /* 0x000000ea2400720c */ /* 0x040fe40003f06270 */
[C---:B------:R-:W-:Y:S01]  /*4950*/  ISETP.GE.AND P5, PT, R36.reuse, R233, PT ;  /* 0x000000e92400720c */ /* 0x040fe20003fa6270 */
[----:B------:R-:W-:Y:S01]  /*4960*/  HMMA.16816.F32 R200, R52, R194, R200 ;  /* 0x000000c234c8723c */ /* 0x000fe200000018c8 */
[----:B------:R-:W-:Y:S02]  /*4970*/  ISETP.GE.AND P1, PT, R36, R169, PT ;  /* 0x000000a92400720c */ /* 0x000fe40003f26270 */
[----:B------:R-:W-:Y:S02]  /*4980*/  IADD3 R36, R2, 0x10, RZ ;  /* 0x0000001002247810 */ /* 0x000fe40007ffe0ff */
[----:B------:R-:W-:-:S02]  /*4990*/  FSEL R24, R31, -INF , !P3 ;  /* 0xff8000001f187808 */ /* 0x000fc40005800000 */
[----:B------:R-:W-:Y:S01]  /*49a0*/  ISETP.GE.AND P3, PT, R36, R234, PT ;  /* 0x000000ea2400720c */ /* 0x000fe20003f66270 */
[C---:B------:R-:W-:Y:S01]  /*49b0*/  HMMA.16816.F32 R60, R48.reuse, R192, R60 ;  /* 0x000000c0303c723c */ /* 0x040fe2000000183c */
[----:B------:R-:W-:Y:S02]  /*49c0*/  FSEL R55, R21, -INF , !P0 ;  /* 0xff80000015377808 */ /* 0x000fe40004000000 */
[----:B------:R-:W-:Y:S02]  /*49d0*/  IADD3 R21, R2, 0x11, RZ ;  /* 0x0000001102157810 */ /* 0x000fe40007ffe0ff */
[----:B------:R-:W-:Y:S02]  /*49e0*/  FSEL R53, R20, -INF , !P4 ;  /* 0xff80000014357808 */ /* 0x000fe40006000000 */
[----:B------:R-:W-:Y:S01]  /*49f0*/  FSEL R20, R27, -INF , !P1 ;  /* 0xff8000001b147808 */ /* 0x000fe20004800000 */
[----:B------:R-:W-:Y:S01]  /*4a00*/  HMMA.16816.F32 R172, R48, R190, R172 ;  /* 0x000000be30ac723c */ /* 0x000fe200000018ac */
[----:B------:R-:W-:-:S02]  /*4a10*/  FSEL R193, R16, -INF , !P3 ;  /* 0xff80000010c17808 */ /* 0x000fc40005800000 */
[CC--:B------:R-:W-:Y:S02]  /*4a20*/  ISETP.GE.AND P4, PT, R36.reuse, R233.reuse, PT ;  /* 0x000000e92400720c */ /* 0x0c0fe40003f86270 */
[----:B------:R-:W-:Y:S02]  /*4a30*/  ISETP.GE.AND P0, PT, R36, R232, PT ;  /* 0x000000e82400720c */ /* 0x000fe40003f06270 */
[C---:B------:R-:W-:Y:S01]  /*4a40*/  ISETP.GE.AND P6, PT, R21.reuse, R234, PT ;  /* 0x000000ea1500720c */ /* 0x040fe20003fc6270 */
[----:B------:R-:W-:Y:S01]  /*4a50*/  HMMA.16816.F32 R8, R40, R38, R8 ;  /* 0x000000262808723c */ /* 0x000fe20000001808 */
[----:B------:R-:W-:Y:S02]  /*4a60*/  ISETP.GE.AND P1, PT, R21, R233, PT ;  /* 0x000000e91500720c */ /* 0x000fe40003f26270 */
[----:B------:R-:W-:Y:S02]  /*4a70*/  IADD3 R16, R2, 0x18, RZ ;  /* 0x0000001802107810 */ /* 0x000fe40007ffe0ff */
[----:B------:R-:W-:-:S02]  /*4a80*/  FSEL R243, R17, -INF , !P6 ;  /* 0xff80000011f37808 */ /* 0x000fc40007000000 */
[----:B------:R-:W-:Y:S01]  /*4a90*/  FSEL R240, R18, -INF , !P4 ;  /* 0xff80000012f07808 */ /* 0x000fe20006000000 */
[C---:B------:R-:W-:Y:S01]  /*4aa0*/  HMMA.16816.F32 R4, R44.reuse, R38, R4 ;  /* 0x000000262c04723c */ /* 0x040fe20000001804 */
[----:B------:R-:W-:Y:S02]  /*4ab0*/  FSEL R238, R19, -INF , !P1 ;  /* 0xff80000013ee7808 */ /* 0x000fe40004800000 */
[----:B------:R-:W-:Y:S02]  /*4ac0*/  FSEL R245, R12, -INF , !P0 ;  /* 0xff8000000cf57808 */ /* 0x000fe40004000000 */
[C---:B------:R-:W-:Y:S02]  /*4ad0*/  ISETP.GE.AND P4, PT, R16.reuse, R234, PT ;  /* 0x000000ea1000720c */ /* 0x040fe40003f86270 */
[C---:B------:R-:W-:Y:S01]  /*4ae0*/  ISETP.GE.AND P6, PT, R16.reuse, R233, PT ;  /* 0x000000e91000720c */ /* 0x040fe20003fc6270 */
[----:B-1----:R-:W-:Y:S01]  /*4af0*/  HMMA.16816.F32 R180, R44, R32, R180 ;  /* 0x000000202cb4723c */ /* 0x002fe200000018b4 */
[----:B------:R-:W-:-:S02]  /*4b00*/  ISETP.GE.AND P1, PT, R16, R232, PT ;  /* 0x000000e81000720c */ /* 0x000fc40003f26270 */
[----:B------:R-:W-:Y:S02]  /*4b10*/  ISETP.GE.AND P0, PT, R16, R169, PT ;  /* 0x000000a91000720c */ /* 0x000fe40003f06270 */
[----:B------:R-:W1:Y:S01]  /*4b20*/  LDSM.16.M88.4 R16, [R214+0x2c00] ;  /* 0x002c0000d610783b */ /* 0x000e620000000200 */
[----:B------:R-:W-:Y:S01]  /*4b30*/  FSEL R23, R23, -INF , !P5 ;  /* 0xff80000017177808 */ /* 0x000fe20006800000 */
[----:B------:R-:W-:-:S04]  /*4b40*/  DEPBAR.LE SB0, 0x0 ;  /* 0x000080000000791a */ /* 0x000fc80000000000 */
[----:B------:R-:W-:Y:S01]  /*4b50*/  HMMA.16816.F32 R176, R40, R32, R176 ;  /* 0x0000002028b0723c */ /* 0x000fe200000018b0 */
[CC--:B------:R-:W-:Y:S02]  /*4b60*/  ISETP.GE.AND P5, PT, R21.reuse, R232.reuse, PT ;  /* 0x000000e81500720c */ /* 0x0c0fe40003fa6270 */
[-C--:B------:R-:W-:Y:S02]  /*4b70*/  ISETP.GE.AND P3, PT, R21, R169.reuse, PT ;  /* 0x000000a91500720c */ /* 0x080fe40003f66270 */
[----:B------:R-:W-:Y:S02]  /*4b80*/  IADD3 R21, R2, 0x19, RZ ;  /* 0x0000001902157810 */ /* 0x000fe40007ffe0ff */
[----:B------:R-:W-:Y:S01]  /*4b90*/  FSEL R187, R13, -INF , !P5 ;  /* 0xff8000000dbb7808 */ /* 0x000fe20006800000 */
[----:B------:R-:W-:Y:S01]  /*4ba0*/  HMMA.16816.F32 R56, R48, R194, R56 ;  /* 0x000000c23038723c */ /* 0x000fe20000001838 */
[----:B------:R-:W-:Y:S02]  /*4bb0*/  ISETP.GE.AND P2, PT, R36, R169, PT ;  /* 0x000000a92400720c */ /* 0x000fe40003f46270 */
[----:B------:R-:W-:-:S02]  /*4bc0*/  ISETP.GE.AND P5, PT, R21, R232, PT ;  /* 0x000000e81500720c */ /* 0x000fc40003fa6270 */
[----:B------:R-:W-:Y:S02]  /*4bd0*/  FSEL R191, R8, -INF , !P1 ;  /* 0xff80000008bf7808 */ /* 0x000fe40004800000 */
[----:B------:R-:W-:Y:S01]  /*4be0*/  IADD3 R8, R2, 0x20, RZ ;  /* 0x0000002002087810 */ /* 0x000fe20007ffe0ff */
[-C--:B------:R-:W-:Y:S01]  /*4bf0*/  HMMA.16816.F32 R172, R40, R34.reuse, R172 ;  /* 0x0000002228ac723c */ /* 0x080fe200000018ac */
[----:B------:R-:W-:Y:S02]  /*4c00*/  FSEL R189, R9, -INF , !P5 ;  /* 0xff80000009bd7808 */ /* 0x000fe40006800000 */
[----:B------:R-:W-:Y:S02]  /*4c10*/  FSEL R190, R14, -INF , !P2 ;  /* 0xff8000000ebe7808 */ /* 0x000fe40005000000 */
[----:B------:R-:W-:Y:S02]  /*4c20*/  FSEL R192, R15, -INF , !P3 ;  /* 0xff8000000fc07808 */ /* 0x000fe40005800000 */
[C---:B------:R-:W-:Y:S01]  /*4c30*/  ISETP.GE.AND P1, PT, R21.reuse, R234, PT ;  /* 0x000000ea1500720c */ /* 0x040fe20003f26270 */
[----:B------:R-:W-:Y:S01]  /*4c40*/  HMMA.16816.F32 R64, R44, R34, R64 ;  /* 0x000000222c40723c */ /* 0x000fe20000001840 */
[----:B------:R-:W-:-:S02]  /*4c50*/  ISETP.GE.AND P5, PT, R21, R233, PT ;  /* 0x000000e91500720c */ /* 0x000fc40003fa6270 */
[----:B------:R-:W-:Y:S02]  /*4c60*/  ISETP.GE.AND P2, PT, R21, R169, PT ;  /* 0x000000a91500720c */ /* 0x000fe40003f46270 */
[----:B------:R-:W-:Y:S02]  /*4c70*/  FSEL R241, R4, -INF , !P4 ;  /* 0xff80000004f17808 */ /* 0x000fe40006000000 */
[----:B------:R-:W-:Y:S02]  /*4c80*/  ISETP.GE.AND P3, PT, R8, R234, PT ;  /* 0x000000ea0800720c */ /* 0x000fe40003f66270 */
[----:B------:R-:W-:Y:S01]  /*4c90*/  IADD3 R4, R2, 0x21, RZ ;  /* 0x0000002102047810 */ /* 0x000fe20007ffe0ff */
[----:B-1----:R-:W-:Y:S01]  /*4ca0*/  HMMA.16816.F32 R204, R44, R16, R204 ;  /* 0x000000102ccc723c */ /* 0x002fe200000018cc */
[----:B------:R-:W-:Y:S02]  /*4cb0*/  FSEL R211, R5, -INF , !P1 ;  /* 0xff80000005d37808 */ /* 0x000fe40004800000 */
[----:B------:R-:W-:-:S02]  /*4cc0*/  FSEL R194, R11, -INF , !P2 ;  /* 0xff8000000bc27808 */ /* 0x000fc40005000000 */
[----:B------:R-:W-:Y:S02]  /*4cd0*/  FSEL R244, R6, -INF , !P6 ;  /* 0xff80000006f47808 */ /* 0x000fe40007000000 */
[----:B------:R-:W-:Y:S01]  /*4ce0*/  FSEL R242, R7, -INF , !P5 ;  /* 0xff80000007f27808 */ /* 0x000fe20006800000 */
[C---:B------:R-:W-:Y:S01]  /*4cf0*/  HMMA.16816.F32 R60, R40.reuse, R16, R60 ;  /* 0x00000010283c723c */ /* 0x040fe2000000183c */
[----:B------:R-:W-:Y:S02]  /*4d00*/  FSEL R185, R180, -INF , !P3 ;  /* 0xff800000b4b97808 */ /* 0x000fe40005800000 */
[----:B------:R-:W-:Y:S02]  /*4d10*/  ISETP.GE.AND P1, PT, R8, R232, PT ;  /* 0x000000e80800720c */ /* 0x000fe40003f26270 */
[C---:B------:R-:W-:Y:S02]  /*4d20*/  ISETP.GE.AND P6, PT, R4.reuse, R234, PT ;  /* 0x000000ea0400720c */ /* 0x040fe40003fc6270 */
[C---:B------:R-:W-:Y:S01]  /*4d30*/  ISETP.GE.AND P2, PT, R4.reuse, R233, PT ;  /* 0x000000e90400720c */ /* 0x040fe20003f46270 */
[----:B------:R-:W-:Y:S01]  /*4d40*/  HMMA.16816.F32 R40, R40, R18, R56 ;  /* 0x000000122828723c */ /* 0x000fe20000001838 */
[----:B------:R-:W-:-:S02]  /*4d50*/  ISETP.GE.AND P5, PT, R4, R232, PT ;  /* 0x000000e80400720c */ /* 0x000fc40003fa6270 */
[----:B------:R-:W-:Y:S02]  /*4d60*/  ISETP.GE.AND P3, PT, R4, R169, PT ;  /* 0x000000a90400720c */ /* 0x000fe40003f66270 */
[C---:B------:R-:W-:Y:S02]  /*4d70*/  IADD3 R5, R2.reuse, 0x28, RZ ;  /* 0x0000002802057810 */ /* 0x040fe40007ffe0ff */
[----:B------:R-:W-:Y:S01]  /*4d80*/  IADD3 R4, R2, 0x29, RZ ;  /* 0x0000002902047810 */ /* 0x000fe20007ffe0ff */
[----:B------:R-:W-:Y:S01]  /*4d90*/  HMMA.16816.F32 R200, R44, R18, R200 ;  /* 0x000000122cc8723c */ /* 0x000fe200000018c8 */
[----:B------:R-:W-:Y:S02]  /*4da0*/  FSEL R180, R183, -INF , !P2 ;  /* 0xff800000b7b47808 */ /* 0x000fe40005000000 */
[----:B------:R-:W-:Y:S02]  /*4db0*/  FSEL R199, R176, -INF , !P1 ;  /* 0xff800000b0c77808 */ /* 0x000fe40004800000 */
[----:B------:R-:W-:-:S02]  /*4dc0*/  ISETP.GE.AND P2, PT, R5, R232, PT ;  /* 0x000000e80500720c */ /* 0x000fc40003f46270 */
[----:B------:R-:W-:Y:S02]  /*4dd0*/  ISETP.GE.AND P1, PT, R4, R232, PT ;  /* 0x000000e80400720c */ /* 0x000fe40003f26270 */
[----:B------:R-:W-:Y:S02]  /*4de0*/  FSEL R246, R10, -INF , !P0 ;  /* 0xff8000000af67808 */ /* 0x000fe40004000000 */
[----:B------:R-:W-:Y:S02]  /*4df0*/  ISETP.GE.AND P0, PT, R8, R169, PT ;  /* 0x000000a90800720c */ /* 0x000fe40003f06270 */
[----:B------:R-:W-:Y:S02]  /*4e00*/  FSEL R197, R172, -INF , !P2 ;  /* 0xff800000acc57808 */ /* 0x000fe40005000000 */
[----:B------:R-:W-:Y:S02]  /*4e10*/  FSEL R195, R173, -INF , !P1 ;  /* 0xff800000adc37808 */ /* 0x000fe40004800000 */
[----:B------:R-:W-:-:S02]  /*4e20*/  ISETP.GE.AND P2, PT, R4, R234, PT ;  /* 0x000000ea0400720c */ /* 0x000fc40003f46270 */
[----:B------:R-:W-:Y:S02]  /*4e30*/  ISETP.GE.AND P1, PT, R4, R233, PT ;  /* 0x000000e90400720c */ /* 0x000fe40003f26270 */
[----:B------:R-:W-:Y:S02]  /*4e40*/  FSEL R198, R178, -INF , !P0 ;  /* 0xff800000b2c67808 */ /* 0x000fe40004000000 */
[----:B------:R-:W-:Y:S01]  /*4e50*/  IADD3 R6, R2, 0x31, RZ ;  /* 0x0000003102067810 */ /* 0x000fe20007ffe0ff */
[----:B------:R-:W-:Y:S01]  /*4e60*/  BAR.SYNC.DEFER_BLOCKING 0x0 ;  /* 0x0000000000007b1d */ /* 0x000fe20000010000 */
[----:B------:R-:W-:Y:S02]  /*4e70*/  ISETP.GE.AND P0, PT, R4, R169, PT ;  /* 0x000000a90400720c */ /* 0x000fe40003f06270 */
[----:B------:R-:W-:Y:S02]  /*4e80*/  FSEL R209, R177, -INF , !P5 ;  /* 0xff800000b1d17808 */ /* 0x000fe40006800000 */
[----:B------:R-:W-:-:S02]  /*4e90*/  IADD3 R7, R2, 0x30, RZ ;  /* 0x0000003002077810 */ /* 0x000fc40007ffe0ff */
[-C--:B------:R-:W-:Y:S02]  /*4ea0*/  ISETP.GE.AND P4, PT, R8, R233.reuse, PT ;  /* 0x000000e90800720c */ /* 0x080fe40003f86270 */
[----:B------:R-:W-:Y:S02]  /*4eb0*/  FSEL R177, R65, -INF , !P2 ;  /* 0xff80000041b17808 */ /* 0x000fe40005000000 */
[----:B------:R-:W-:Y:S02]  /*4ec0*/  FSEL R184, R67, -INF , !P1 ;  /* 0xff80000043b87808 */ /* 0x000fe40004800000 */
[C---:B------:R-:W-:Y:S02]  /*4ed0*/  ISETP.GE.AND P2, PT, R6.reuse, R234, PT ;  /* 0x000000ea0600720c */ /* 0x040fe40003f46270 */
[----:B------:R-:W-:Y:S02]  /*4ee0*/  ISETP.GE.AND P1, PT, R6, R233, PT ;  /* 0x000000e90600720c */ /* 0x000fe40003f26270 */
[----:B------:R-:W-:-:S02]  /*4ef0*/  FSEL R210, R175, -INF , !P0 ;  /* 0xff800000afd27808 */ /* 0x000fc40004000000 */
[-C--:B------:R-:W-:Y:S02]  /*4f00*/  ISETP.GE.AND P0, PT, R7, R233.reuse, PT ;  /* 0x000000e90700720c */ /* 0x080fe40003f06270 */
[----:B------:R-:W-:Y:S02]  /*4f10*/  FSEL R181, R181, -INF , !P6 ;  /* 0xff800000b5b57808 */ /* 0x000fe40007000000 */
[----:B------:R-:W-:Y:S02]  /*4f20*/  FSEL R182, R182, -INF , !P4 ;  /* 0xff800000b6b67808 */ /* 0x000fe40006000000 */
[C---:B------:R-:W-:Y:S02]  /*4f30*/  ISETP.GE.AND P6, PT, R5.reuse, R234, PT ;  /* 0x000000ea0500720c */ /* 0x040fe40003fc6270 */
[C---:B------:R-:W-:Y:S02]  /*4f40*/  ISETP.GE.AND P4, PT, R5.reuse, R233, PT ;  /* 0x000000e90500720c */ /* 0x040fe40003f86270 */
[----:B------:R-:W-:-:S02]  /*4f50*/  ISETP.GE.AND P5, PT, R5, R169, PT ;  /* 0x000000a90500720c */ /* 0x000fc40003fa6270 */
[----:B------:R-:W-:Y:S02]  /*4f60*/  FSEL R57, R205, -INF , !P2 ;  /* 0xff800000cd397808 */ /* 0x000fe40005000000 */
[----:B------:R-:W-:Y:S02]  /*4f70*/  FSEL R32, R207, -INF , !P1 ;  /* 0xff800000cf207808 */ /* 0x000fe40004800000 */
[C---:B------:R-:W-:Y:S02]  /*4f80*/  IADD3 R5, R2.reuse, 0x38, RZ ;  /* 0x0000003802057810 */ /* 0x040fe40007ffe0ff */
[----:B------:R-:W-:Y:S02]  /*4f90*/  IADD3 R4, R2, 0x39, RZ ;  /* 0x0000003902047810 */ /* 0x000fe40007ffe0ff */
[-C--:B------:R-:W-:Y:S02]  /*4fa0*/  ISETP.GE.AND P2, PT, R7, R232.reuse, PT ;  /* 0x000000e80700720c */ /* 0x080fe40003f46270 */
[----:B------:R-:W-:-:S02]  /*4fb0*/  ISETP.GE.AND P1, PT, R6, R232, PT ;  /* 0x000000e80600720c */ /* 0x000fc40003f26270 */
[----:B------:R-:W-:Y:S02]  /*4fc0*/  FSEL R2, R206, -INF , !P0 ;  /* 0xff800000ce027808 */ /* 0x000fe40004000000 */
[-C--:B------:R-:W-:Y:S02]  /*4fd0*/  ISETP.GE.AND P0, PT, R7, R169.reuse, PT ;  /* 0x000000a90700720c */ /* 0x080fe40003f06270 */
[----:B------:R-:W-:Y:S02]  /*4fe0*/  FSEL R176, R60, -INF , !P2 ;  /* 0xff8000003cb07808 */ /* 0x000fe40005000000 */
[----:B------:R-:W-:Y:S02]  /*4ff0*/  FSEL R175, R61, -INF , !P1 ;  /* 0xff8000003daf7808 */ /* 0x000fe40004800000 */
[----:B------:R-:W-:Y:S02]  /*5000*/  FSEL R208, R174, -INF , !P5 ;  /* 0xff800000aed07808 */ /* 0x000fe40006800000 */
[----:B------:R-:W-:-:S02]  /*5010*/  ISETP.GE.AND P2, PT, R6, R169, PT ;  /* 0x000000a90600720c */ /* 0x000fc40003f46270 */
[-C--:B------:R-:W-:Y:S02]  /*5020*/  ISETP.GE.AND P1, PT, R5, R232.reuse, PT ;  /* 0x000000e80500720c */ /* 0x080fe40003f26270 */
[----:B------:R-:W-:Y:S02]  /*5030*/  FSEL R174, R62, -INF , !P0 ;  /* 0xff8000003eae7808 */ /* 0x000fe40004000000 */
[----:B------:R-:W-:Y:S02]  /*5040*/  FSEL R196, R179, -INF , !P3 ;  /* 0xff800000b3c47808 */ /* 0x000fe40005800000 */
[----:B------:R-:W-:Y:S02]  /*5050*/  ISETP.GE.AND P0, PT, R4, R232, PT ;  /* 0x000000e80400720c */ /* 0x000fe40003f06270 */
[----:B------:R-:W-:Y:S02]  /*5060*/  FSEL R179, R64, -INF , !P6 ;  /* 0xff80000040b37808 */ /* 0x000fe40007000000 */
[----:B------:R-:W-:-:S02]  /*5070*/  FSEL R64, R63, -INF , !P2 ;  /* 0xff8000003f407808 */ /* 0x000fc40005000000 */
[----:B------:R-:W-:Y:S02]  /*5080*/  FSEL R173, R40, -INF , !P1 ;  /* 0xff80000028ad7808 */ /* 0x000fe40004800000 */
[-C--:B------:R-:W-:Y:S02]  /*5090*/  ISETP.GE.AND P2, PT, R5, R169.reuse, PT ;  /* 0x000000a90500720c */ /* 0x080fe40003f46270 */
[----:B------:R-:W-:Y:S02]  /*50a0*/  ISETP.GE.AND P1, PT, R4, R169, PT ;  /* 0x000000a90400720c */ /* 0x000fe40003f26270 */
[----:B------:R-:W-:Y:S02]  /*50b0*/  FSEL R169, R41, -INF , !P0 ;  /* 0xff80000029a97808 */ /* 0x000fe40004000000 */
[----:B------:R-:W-:Y:S02]  /*50c0*/  ISETP.NE.AND P0, PT, R164, 0x2, PT ;  /* 0x00000002a400780c */ /* 0x000fe40003f05270 */
[----:B------:R-:W-:-:S02]  /*50d0*/  ISETP.GE.AND P3, PT, R7, R234, PT ;  /* 0x000000ea0700720c */ /* 0x000fc40003f66270 */
[----:B------:R-:W-:Y:S02]  /*50e0*/  FSEL R186, R66, -INF , !P4 ;  /* 0xff80000042ba7808 */ /* 0x000fe40006000000 */
[----:B------:R-:W-:Y:S02]  /*50f0*/  FSEL R51, R204, -INF , !P3 ;  /* 0xff800000cc337808 */ /* 0x000fe40005800000 */
[CC--:B------:R-:W-:Y:S02]  /*5100*/  ISETP.GE.AND P6, PT, R5.reuse, R234.reuse, PT ;  /* 0x000000ea0500720c */ /* 0x0c0fe40003fc6270 */
[C---:B------:R-:W-:Y:S02]  /*5110*/  ISETP.GE.AND P5, PT, R4.reuse, R234, PT ;  /* 0x000000ea0400720c */ /* 0x040fe40003fa6270 */
[-C--:B------:R-:W-:Y:S02]  /*5120*/  ISETP.GE.AND P4, PT, R5, R233.reuse, PT ;  /* 0x000000e90500720c */ /* 0x080fe40003f86270 */
[----:B------:R-:W-:-:S02]  /*5130*/  ISETP.GE.AND P3, PT, R4, R233, PT ;  /* 0x000000e90400720c */ /* 0x000fc40003f66270 */
[----:B------:R-:W-:Y:S02]  /*5140*/  FSEL R172, R42, -INF , !P2 ;  /* 0xff8000002aac7808 */ /* 0x000fe40005000000 */
[----:B------:R-:W-:Y:S02]  /*5150*/  FSEL R62, R43, -INF , !P1 ;  /* 0xff8000002b3e7808 */ /* 0x000fe40004800000 */
[----:B------:R-:W-:Y:S02]  /*5160*/  FSEL R50, R200, -INF , !P6 ;  /* 0xff800000c8327808 */ /* 0x000fe40007000000 */
[----:B------:R-:W-:Y:S02]  /*5170*/  FSEL R49, R201, -INF , !P5 ;  /* 0xff800000c9317808 */ /* 0x000fe40006800000 */
[----:B------:R-:W-:Y:S02]  /*5180*/  FSEL R48, R202, -INF , !P4 ;  /* 0xff800000ca307808 */ /* 0x000fe40006000000 */
[----:B------:R-:W-:Y:S01]  /*5190*/  FSEL R47, R203, -INF , !P3 ;  /* 0xff800000cb2f7808 */ /* 0x000fe20005800000 */
[----:B------:R-:W-:Y:S05]  /*51a0*/  @!P0 BRA `(.L_x_3) ;  /* 0x0000016000008947 */ /* 0x000fea0003800000 */
[----:B------:R-:W-:-:S04]  /*51b0*/  IADD3 R5, R164, -0x3, RZ ;  /* 0xfffffffda4057810 */ /* 0x000fc80007ffe0ff */
[----:B------:R-:W-:Y:S01]  /*51c0*/  SHF.R.S32.HI R4, RZ, 0x1f, R5 ;  /* 0x0000001fff047819 */ /* 0x000fe20000011405 */
[----:B------:R-:W-:-:S04]  /*51d0*/  IMAD.WIDE.U32 R6, R5, c[0x0][0x198], RZ ;  /* 0x0000660005067a25 */ /* 0x000fc800078e00ff */
[----:B------:R-:W-:-:S04]  /*51e0*/  IMAD R4, R4, c[0x0][0x198], RZ ;  /* 0x0000660004047a24 */ /* 0x000fc800078e02ff */
[----:B------:R-:W-:Y:S01]  /*51f0*/  IMAD R4, R5, c[0x0][0x19c], R4 ;  /* 0x0000670005047a24 */ /* 0x000fe200078e0204 */
[----:B------:R-:W-:-:S03]  /*5200*/  LEA R5, P0, R6, R224, 0x6 ;  /* 0x000000e006057211 */ /* 0x000fc600078030ff */
[----:B------:R-:W-:Y:S01]  /*5210*/  IMAD.IADD R7, R7, 0x1, R4 ;  /* 0x0000000107077824 */ /* 0x000fe200078e0204 */
[----:B------:R-:W-:-:S04]  /*5220*/  LEA R8, P1, R5, c[0x0][0x168], 0x1 ;  /* 0x00005a0005087a11 */ /* 0x000fc800078208ff */
[----:B------:R-:W-:Y:S02]  /*5230*/  LEA.HI.X R4, R6, R227, R7, 0x6, P0 ;  /* 0x000000e306047211 */ /* 0x000fe400000f3407 */
[----:B------:R-:W-:Y:S02]  /*5240*/  IADD3 R6, P0, R219, R8, RZ ;  /* 0x00000008db067210 */ /* 0x000fe40007f1e0ff */
[----:B------:R-:W-:-:S05]  /*5250*/  LEA.HI.X R9, R5, c[0x0][0x16c], R4, 0x1, P1 ;  /* 0x00005b0005097a11 */ /* 0x000fca00008f0c04 */
[----:B------:R-:W-:Y:S01]  /*5260*/  IMAD.X R7, R218, 0x1, R9, P0 ;  /* 0x00000001da077824 */ /* 0x000fe200000e0609 */
        /* <DEDUP_REMOVED lines=10> */
.L_x_3:
[----:B------:R-:W-:Y:S01]  /*5310*/  FMNMX.FTZ R4, R166, R28, !PT ;  /* 0x0000001ca6047209 */ /* 0x000fe20007810000 */
[----:B------:R-:W-:Y:S01]  /*5320*/  LDSM.16.MT88.4 R16, [R213+0xa000] ;  /* 0x00a00000d510783b */ /* 0x000fe20000004200 */
[----:B-1----:R-:W-:-:S02]  /*5330*/  FMNMX.FTZ R9, R165, R30, !PT ;  /* 0x0000001ea5097209 */ /* 0x002fc40007810000 */
[----:B------:R-:W-:Y:S01]  /*5340*/  FMNMX.FTZ R4, R37, R4, !PT ;  /* 0x0000000425047209 */ /* 0x000fe20007810000 */
[----:B------:R-:W-:Y:S01]  /*5350*/  LDSM.16.MT88.4 R12, [R212+0xa000] ;  /* 0x00a00000d40c783b */ /* 0x000fe20000004200 */
[----:B------:R-:W-:Y:S02]  /*5360*/  FMNMX.FTZ R9, R24, R9, !PT ;  /* 0x0000000918097209 */ /* 0x000fe40007810000 */
[----:B------:R-:W-:Y:S02]  /*5370*/  FMNMX.FTZ R4, R29, R4, !PT ;  /* 0x000000041d047209 */ /* 0x000fe40007810000 */
[----:B------:R-:W-:Y:S02]  /*5380*/  FMNMX.FTZ R9, R26, R9, !PT ;  /* 0x000000091a097209 */ /* 0x000fe40007810000 */
[----:B------:R-:W-:Y:S02]  /*5390*/  FMNMX.FTZ R4, R25, R4, !PT ;  /* 0x0000000419047209 */ /* 0x000fe40007810000 */
[----:B------:R-:W-:-:S02]  /*53a0*/  FMNMX.FTZ R9, R20, R9, !PT ;  /* 0x0000000914097209 */ /* 0x000fc40007810000 */
[----:B------:R-:W-:Y:S02]  /*53b0*/  FMNMX.FTZ R4, R245, R4, !PT ;  /* 0x00000004f5047209 */ /* 0x000fe40007810000 */
        /* <DEDUP_REMOVED lines=23> */
[----:B------:R-:W-:Y:S01]  /*5530*/  FMNMX.FTZ R9, R172, R9, !PT ;  /* 0x00000009ac097209 */ /* 0x000fe20007810000 */
[----:B------:R-:W1:Y:S01]  /*5540*/  SHFL.BFLY PT, R7, R4, 0x2, 0x1f ;  /* 0x0c401f0004077f89 */ /* 0x000e6200000e0000 */
[----:B------:R-:W-:Y:S02]  /*5550*/  MOV R60, R22 ;  /* 0x00000016003c7202 */ /* 0x000fe40000000f00 */
[----:B------:R-:W-:Y:S02]  /*5560*/  FMNMX.FTZ R6, R247, R6, !PT ;  /* 0x00000006f7067209 */ /* 0x000fe40007810000 */
[----:B------:R-:W-:Y:S02]  /*5570*/  FMNMX.FTZ R5, R188, R5, !PT ;  /* 0x00000005bc057209 */ /* 0x000fe40007810000 */
[----:B------:R-:W-:Y:S02]  /*5580*/  FMNMX.FTZ R9, R62, R9, !PT ;  /* 0x000000093e097209 */ /* 0x000fe40007810000 */
[----:B------:R-:W-:-:S02]  /*5590*/  MOV R67, R23 ;  /* 0x0000001700437202 */ /* 0x000fc40000000f00 */
[----:B------:R-:W-:Y:S02]  /*55a0*/  FMNMX.FTZ R6, R53, R6, !PT ;  /* 0x0000000635067209 */ /* 0x000fe40007810000 */
[----:B------:R-:W-:Y:S02]  /*55b0*/  FMNMX.FTZ R5, R60, R5, !PT ;  /* 0x000000053c057209 */ /* 0x000fe40007810000 */
[----:B------:R-:W-:Y:S02]  /*55c0*/  FMNMX.FTZ R6, R55, R6, !PT ;  /* 0x0000000637067209 */ /* 0x000fe40007810000 */
[----:B------:R-:W-:Y:S02]  /*55d0*/  FMNMX.FTZ R5, R67, R5, !PT ;  /* 0x0000000543057209 */ /* 0x000fe40007810000 */
[----:B------:R-:W-:Y:S02]  /*55e0*/  FMNMX.FTZ R6, R193, R6, !PT ;  /* 0x00000006c1067209 */ /* 0x000fe40007810000 */
[----:B------:R-:W-:-:S02]  /*55f0*/  FMNMX.FTZ R5, R240, R5, !PT ;  /* 0x00000005f0057209 */ /* 0x000fc40007810000 */
[----:B------:R-:W-:Y:S02]  /*5600*/  FMNMX.FTZ R6, R243, R6, !PT ;  /* 0x00000006f3067209 */ /* 0x000fe40007810000 */
[----:B-1----:R-:W-:Y:S02]  /*5610*/  FMNMX.FTZ R7, R4, R7, !PT ;  /* 0x0000000704077209 */ /* 0x002fe40007810000 */
[----:B------:R-:W1:Y:S01]  /*5620*/  SHFL.BFLY PT, R4, R9, 0x2, 0x1f ;  /* 0x0c401f0009047f89 */ /* 0x000e6200000e0000 */
[----:B------:R-:W-:Y:S02]  /*5630*/  FMNMX.FTZ R5, R238, R5, !PT ;  /* 0x00000005ee057209 */ /* 0x000fe40007810000 */
[----:B------:R-:W-:Y:S01]  /*5640*/  FMNMX.FTZ R6, R241, R6, !PT ;  /* 0x00000006f1067209 */ /* 0x000fe20007810000 */
[----:B------:R-:W2:Y:S01]  /*5650*/  SHFL.BFLY PT, R34, R7, 0x1, 0x1f ;  /* 0x0c201f0007227f89 */ /* 0x000ea200000e0000 */
        /* <DEDUP_REMOVED lines=10> */
[----:B-1----:R-:W-:Y:S02]  /*5700*/  FMNMX.FTZ R4, R9, R4, !PT ;  /* 0x0000000409047209 */ /* 0x002fe40007810000 */
[----:B------:R-:W-:Y:S02]  /*5710*/  FMNMX.FTZ R5, R184, R5, !PT ;  /* 0x00000005b8057209 */ /* 0x000fe40007810000 */
[----:B------:R-:W-:Y:S01]  /*5720*/  FMNMX.FTZ R6, R51, R6, !PT ;  /* 0x0000000633067209 */ /* 0x000fe20007810000 */
[----:B------:R-:W1:Y:S01]  /*5730*/  SHFL.BFLY PT, R33, R4, 0x1, 0x1f ;  /* 0x0c201f0004217f89 */ /* 0x000e6200000e0000 */
[----:B------:R-:W-:-:S02]  /*5740*/  FMNMX.FTZ R5, R2, R5, !PT ;  /* 0x0000000502057209 */ /* 0x000fc40007810000 */
[----:B--2---:R-:W-:Y:S02]  /*5750*/  FMNMX.FTZ R34, R7, R34, !PT ;  /* 0x0000002207227209 */ /* 0x004fe40007810000 */
[----:B------:R-:W-:Y:S02]  /*5760*/  FMNMX.FTZ R7, R57, R6, !PT ;  /* 0x0000000639077209 */ /* 0x000fe40007810000 */
[----:B------:R-:W-:Y:S01]  /*5770*/  FMNMX.FTZ R5, R32, R5, !PT ;  /* 0x0000000520057209 */ /* 0x000fe20007810000 */
[----:B------:R-:W-:Y:S01]  /*5780*/  FMUL.FTZ R178, R34, c[0x0][0x23c] ;  /* 0x00008f0022b27a20 */ /* 0x000fe20000410000 */
[----:B------:R-:W-:Y:S02]  /*5790*/  FMNMX.FTZ R8, R50, R7, !PT ;  /* 0x0000000732087209 */ /* 0x000fe40007810000 */
[----:B------:R-:W-:Y:S02]  /*57a0*/  FMNMX.FTZ R6, R48, R5, !PT ;  /* 0x0000000530067209 */ /* 0x000fe40007810000 */
[----:B------:R-:W-:-:S02]  /*57b0*/  FMNMX.FTZ R5, R49, R8, !PT ;  /* 0x0000000831057209 */ /* 0x000fc40007810000 */
[----:B------:R-:W-:Y:S02]  /*57c0*/  FMNMX.FTZ R35, R47, R6, !PT ;  /* 0x000000062f237209 */ /* 0x000fe40007810000 */
[C---:B------:R-:W-:Y:S01]  /*57d0*/  FSETP.NEU.FTZ.AND P1, PT, R34.reuse, -INF , PT ;  /* 0xff8000002200780b */ /* 0x040fe20003f3d000 */
[----:B------:R-:W2:Y:S03]  /*57e0*/  SHFL.BFLY PT, R36, R5, 0x2, 0x1f ;  /* 0x0c401f0005247f89 */ /* 0x000ea600000e0000 */
[----:B------:R-:W-:Y:S02]  /*57f0*/  FSEL R7, R34, RZ, P1 ;  /* 0x000000ff22077208 */ /* 0x000fe40000800000 */
[----:B------:R-:W-:Y:S02]  /*5800*/  FSEL R178, R178, RZ, P1 ;  /* 0x000000ffb2b27208 */ /* 0x000fe40000800000 */
[----:B-1----:R-:W-:Y:S01]  /*5810*/  FMNMX.FTZ R33, R4, R33, !PT ;  /* 0x0000002104217209 */ /* 0x002fe20007810000 */
[----:B------:R-:W-:Y:S01]  /*5820*/  FADD.FTZ R6, R166, -R7 ;  /* 0x80000007a6067221 */ /* 0x000fe20000010000 */
[----:B------:R-:W1:Y:S01]  /*5830*/  SHFL.BFLY PT, R4, R35, 0x2, 0x1f ;  /* 0x0c401f0023047f89 */ /* 0x000e6200000e0000 */
[----:B------:R-:W-:Y:S01]  /*5840*/  FFMA.FTZ R43, R37, c[0x0][0x23c], -R178 ;  /* 0x00008f00252b7a23 */ /* 0x000fe200000108b2 */
[C---:B------:R-:W-:Y:S01]  /*5850*/  FSETP.NEU.FTZ.AND P0, PT, R33.reuse, -INF , PT ;  /* 0xff8000002100780b */ /* 0x040fe20003f1d000 */
[----:B------:R-:W-:-:S02]  /*5860*/  FMUL.FTZ R63, R33, c[0x0][0x23c] ;  /* 0x00008f00213f7a20 */ /* 0x000fc40000410000 */
[----:B------:R-:W-:Y:S01]  /*5870*/  FMUL.FTZ R6, R6, c[0x0][0x23c] ;  /* 0x00008f0006067a20 */ /* 0x000fe20000410000 */
[----:B------:R-:W-:Y:S01]  /*5880*/  FSEL R8, R33, RZ, P0 ;  /* 0x000000ff21087208 */ /* 0x000fe20000000000 */
[--C-:B------:R-:W-:Y:S01]  /*5890*/  FFMA.FTZ R41, R25, c[0x0][0x23c], -R178.reuse ;  /* 0x00008f0019297a23 */ /* 0x100fe200000108b2 */
[----:B------:R-:W-:Y:S01]  /*58a0*/  FSEL R63, R63, RZ, P0 ;  /* 0x000000ff3f3f7208 */ /* 0x000fe20000000000 */
[----:B------:R-:W3:Y:S01]  /*58b0*/  MUFU.EX2 R46, R6 ;  /* 0x00000006002e7308 */ /* 0x000ee20000000800 */
[----:B------:R-:W-:Y:S02]  /*58c0*/  FFMA.FTZ R44, R28, c[0x0][0x23c], -R178 ;  /* 0x00008f001c2c7a23 */ /* 0x000fe400000108b2 */
[----:B------:R-:W-:Y:S02]  /*58d0*/  FADD.FTZ R8, R165, -R8 ;  /* 0x80000008a5087221 */ /* 0x000fe40000010000 */
[--C-:B------:R-:W-:Y:S01]  /*58e0*/  FFMA.FTZ R39, R24, c[0x0][0x23c], -R63.reuse ;  /* 0x00008f0018277a23 */ /* 0x100fe2000001083f */
[----:B--2---:R-:W-:Y:S01]  /*58f0*/  FMNMX.FTZ R36, R5, R36, !PT ;  /* 0x0000002405247209 */ /* 0x004fe20007810000 */
[--C-:B------:R-:W-:Y:S01]  /*5900*/  FFMA.FTZ R38, R26, c[0x0][0x23c], -R63.reuse ;  /* 0x00008f001a267a23 */ /* 0x100fe2000001083f */
[----:B------:R-:W-:Y:S01]  /*5910*/  MUFU.EX2 R44, R44 ;  /* 0x0000002c002c7308 */ /* 0x000fe20000000800 */
[----:B------:R-:W-:Y:S01]  /*5920*/  FFMA.FTZ R37, R20, c[0x0][0x23c], -R63 ;  /* 0x00008f0014257a23 */ /* 0x000fe2000001083f */
[----:B------:R-:W-:Y:S01]  /*5930*/  LDSM.16.MT88.4 R24, [R213+0x9000] ;  /* 0x00900000d518783b */ /* 0x000fe20000004200 */
[----:B------:R-:W-:-:S02]  /*5940*/  FMUL.FTZ R45, R8, c[0x0][0x23c] ;  /* 0x00008f00082d7a20 */ /* 0x000fc40000410000 */
[----:B------:R-:W-:Y:S01]  /*5950*/  FFMA.FTZ R42, R29, c[0x0][0x23c], -R178 ;  /* 0x00008f001d2a7a23 */ /* 0x000fe200000108b2 */
[----:B------:R-:W2:Y:S01]  /*5960*/  SHFL.BFLY PT, R5, R36, 0x1, 0x1f ;  /* 0x0c201f0024057f89 */ /* 0x000ea200000e0000 */
[----:B-1----:R-:W-:Y:S01]  /*5970*/  FMNMX.FTZ R35, R35, R4, !PT ;  /* 0x0000000423237209 */ /* 0x002fe20007810000 */
[----:B------:R-:W-:Y:S01]  /*5980*/  FFMA.FTZ R40, R30, c[0x0][0x23c], -R63 ;  /* 0x00008f001e287a23 */ /* 0x000fe2000001083f */
[----:B------:R-:W1:Y:S01]  /*5990*/  MUFU.EX2 R43, R43 ;  /* 0x0000002b002b7308 */ /* 0x000e620000000800 */
[----:B------:R-:W-:Y:S01]  /*59a0*/  LDSM.16.MT88.4 R20, [R212+0x9000] ;  /* 0x00900000d414783b */ /* 0x000fe20000004200 */
[-C--:B---3--:R-:W-:Y:S02]  /*59b0*/  FMUL.FTZ R156, R156, R46.reuse ;  /* 0x0000002e9c9c7220 */ /* 0x088fe40000410000 */
[-C--:B------:R-:W-:Y:S01]  /*59c0*/  FMUL.FTZ R157, R157, R46.reuse ;  /* 0x0000002e9d9d7220 */ /* 0x080fe20000410000 */
[----:B------:R-:W3:Y:S01]  /*59d0*/  SHFL.BFLY PT, R4, R35, 0x1, 0x1f ;  /* 0x0c201f0023047f89 */ /* 0x000ee200000e0000 */
[----:B------:R-:W-:-:S02]  /*59e0*/  FMUL.FTZ R152, R152, R46 ;  /* 0x0000002e98987220 */ /* 0x000fc40000410000 */
[----:B------:R-:W-:Y:S01]  /*59f0*/  MUFU.EX2 R42, R42 ;  /* 0x0000002a002a7308 */ /* 0x000fe20000000800 */
[----:B------:R-:W-:Y:S01]  /*5a00*/  LDSM.16.MT88.4 R8, [R212+0xb000] ;  /* 0x00b00000d408783b */ /* 0x000fe20000004200 */
[-C--:B------:R-:W-:Y:S02]  /*5a10*/  FMUL.FTZ R153, R153, R46.reuse ;  /* 0x0000002e99997220 */ /* 0x080fe40000410000 */
[-C--:B------:R-:W-:Y:S02]  /*5a20*/  FMUL.FTZ R76, R76, R46.reuse ;  /* 0x0000002e4c4c7220 */ /* 0x080fe40000410000 */
[----:B------:R-:W-:Y:S02]  /*5a30*/  FMUL.FTZ R77, R77, R46 ;  /* 0x0000002e4d4d7220 */ /* 0x000fe40000410000 */
[----:B------:R-:W4:Y:S01]  /*5a40*/  MUFU.EX2 R41, R41 ;  /* 0x0000002900297308 */ /* 0x000f220000000800 */
[----:B-1----:R-:W-:Y:S01]  /*5a50*/  F2FP.PACK_AB R28, R43, R44 ;  /* 0x0000002c2b1c723e */ /* 0x002fe200000000ff */
[----:B------:R-:W-:-:S02]  /*5a60*/  FMUL.FTZ R80, R80, R46 ;  /* 0x0000002e50507220 */ /* 0x000fc40000410000 */
[-C--:B------:R-:W-:Y:S01]  /*5a70*/  FMUL.FTZ R81, R81, R46.reuse ;  /* 0x0000002e51517220 */ /* 0x080fe20000410000 */
[----:B--2---:R-:W-:Y:S01]  /*5a80*/  FMNMX.FTZ R36, R36, R5, !PT ;  /* 0x0000000524247209 */ /* 0x004fe20007810000 */
[-C--:B------:R-:W-:Y:S02]  /*5a90*/  FMUL.FTZ R92, R92, R46.reuse ;  /* 0x0000002e5c5c7220 */ /* 0x080fe40000410000 */
[----:B------:R-:W-:Y:S01]  /*5aa0*/  MUFU.EX2 R40, R40 ;  /* 0x0000002800287308 */ /* 0x000fe20000000800 */
[C---:B------:R-:W-:Y:S01]  /*5ab0*/  FSETP.NEU.FTZ.AND P1, PT, R36.reuse, -INF , PT ;  /* 0xff8000002400780b */ /* 0x040fe20003f3d000 */
[----:B------:R-:W-:Y:S02]  /*5ac0*/  FMUL.FTZ R54, R36, c[0x0][0x23c] ;  /* 0x00008f0024367a20 */ /* 0x000fe40000410000 */
[----:B------:R-:W-:Y:S01]  /*5ad0*/  FMUL.FTZ R93, R93, R46 ;  /* 0x0000002e5d5d7220 */ /* 0x000fe20000410000 */
[----:B---3--:R-:W-:Y:S01]  /*5ae0*/  FMNMX.FTZ R35, R35, R4, !PT ;  /* 0x0000000423237209 */ /* 0x008fe20007810000 */
[----:B------:R-:W-:Y:S01]  /*5af0*/  FMUL.FTZ R96, R96, R46 ;  /* 0x0000002e60607220 */ /* 0x000fe20000410000 */
[----:B------:R-:W1:Y:S01]  /*5b00*/  LDSM.16.MT88.4 R4, [R213+0xb000] ;  /* 0x00b00000d504783b */ /* 0x000e620000004200 */
[----:B------:R-:W-:Y:S01]  /*5b10*/  FSEL R54, R54, RZ, P1 ;  /* 0x000000ff36367208 */ /* 0x000fe20000800000 */
[----:B------:R-:W2:Y:S01]  /*5b20*/  MUFU.EX2 R39, R39 ;  /* 0x0000002700277308 */ /* 0x000ea20000000800 */
[C---:B------:R-:W-:Y:S01]  /*5b30*/  FSETP.NEU.FTZ.AND P0, PT, R35.reuse, -INF , PT ;  /* 0xff8000002300780b */ /* 0x040fe20003f1d000 */
[----:B------:R-:W-:Y:S01]  /*5b40*/  FMUL.FTZ R59, R35, c[0x0][0x23c] ;  /* 0x00008f00233b7a20 */ /* 0x000fe20000410000 */
[----:B------:R-:W-:Y:S01]  /*5b50*/  FSEL R65, R36, RZ, P1 ;  /* 0x000000ff24417208 */ /* 0x000fe20000800000 */
[--C-:B------:R-:W-:Y:S01]  /*5b60*/  FFMA.FTZ R58, R53, c[0x0][0x23c], -R54.reuse ;  /* 0x00008f00353a7a23 */ /* 0x100fe20000010836 */
[----:B------:R-:W-:Y:S01]  /*5b70*/  FSEL R66, R35, RZ, P0 ;  /* 0x000000ff23427208 */ /* 0x000fe20000000000 */
[----:B------:R-:W-:Y:S01]  /*5b80*/  FFMA.FTZ R56, R55, c[0x0][0x23c], -R54 ;  /* 0x00008f0037387a23 */ /* 0x000fe20000010836 */
[----:B------:R-:W-:Y:S01]  /*5b90*/  FSEL R59, R59, RZ, P0 ;  /* 0x000000ff3b3b7208 */ /* 0x000fe20000000000 */
[----:B------:R-:W-:Y:S01]  /*5ba0*/  MUFU.EX2 R38, R38 ;  /* 0x0000002600267308 */ /* 0x000fe20000000800 */
[----:B------:R-:W-:Y:S01]  /*5bb0*/  FADD.FTZ R65, R168, -R65 ;  /* 0x80000041a8417221 */ /* 0x000fe20000010000 */
[----:B----4-:R-:W-:Y:S01]  /*5bc0*/  F2FP.PACK_AB R30, R41, R42 ;  /* 0x0000002a291e723e */ /* 0x010fe200000000ff */
[----:B------:R-:W-:Y:S01]  /*5bd0*/  FADD.FTZ R66, R167, -R66 ;  /* 0x80000042a7427221 */ /* 0x000fe20000010000 */
[----:B------:R-:W-:Y:S01]  /*5be0*/  ISETP.GE.AND P0, PT, R164, 0x3, PT ;  /* 0x00000003a400780c */ /* 0x000fe20003f06270 */
[--C-:B------:R-:W-:Y:S01]  /*5bf0*/  FFMA.FTZ R52, R252, c[0x0][0x23c], -R54.reuse ;  /* 0x00008f00fc347a23 */ /* 0x100fe20000010836 */
[----:B------:R-:W-:Y:S01]  /*5c00*/  MOV R167, R35 ;  /* 0x0000002300a77202 */ /* 0x000fe20000000f00 */
[--C-:B------:R-:W-:Y:S01]  /*5c10*/  FFMA.FTZ R61, R250, c[0x0][0x23c], -R59.reuse ;  /* 0x00008f00fa3d7a23 */ /* 0x100fe2000001083b */
[----:B------:R-:W3:Y:S01]  /*5c20*/  MUFU.EX2 R37, R37 ;  /* 0x0000002500257308 */ /* 0x000ee20000000800 */
[--C-:B------:R-:W-:Y:S01]  /*5c30*/  FFMA.FTZ R60, R60, c[0x0][0x23c], -R59.reuse ;  /* 0x00008f003c3c7a23 */ /* 0x100fe2000001083b */
[----:B--2---:R-:W-:Y:S01]  /*5c40*/  F2FP.PACK_AB R29, R39, R40 ;  /* 0x00000028271d723e */ /* 0x004fe200000000ff */
[----:B------:R-:W-:Y:S01]  /*5c50*/  FFMA.FTZ R67, R67, c[0x0][0x23c], -R59 ;  /* 0x00008f0043437a23 */ /* 0x000fe2000001083b */
[----:B------:R-:W-:Y:S01]  /*5c60*/  MOV R168, R36 ;  /* 0x0000002400a87202 */ /* 0x000fe20000000f00 */
[----:B------:R-:W-:-:S02]  /*5c70*/  FFMA.FTZ R247, R247, c[0x0][0x23c], -R54 ;  /* 0x00008f00f7f77a23 */ /* 0x000fc40000010836 */
[----:B------:R-:W-:Y:S01]  /*5c80*/  FMUL.FTZ R165, R65, c[0x0][0x23c] ;  /* 0x00008f0041a57a20 */ /* 0x000fe20000410000 */
[----:B------:R-:W2:Y:S01]  /*5c90*/  MUFU.EX2 R45, R45 ;  /* 0x0000002d002d7308 */ /* 0x000ea20000000800 */
[----:B------:R-:W-:Y:S01]  /*5ca0*/  FMUL.FTZ R166, R66, c[0x0][0x23c] ;  /* 0x00008f0042a67a20 */ /* 0x000fe20000410000 */
[----:B------:R-:W-:Y:S01]  /*5cb0*/  @P0 MOV R167, R35 ;  /* 0x0000002300a70202 */ /* 0x000fe20000000f00 */
[----:B------:R-:W-:Y:S01]  /*5cc0*/  FMUL.FTZ R97, R97, R46 ;  /* 0x0000002e61617220 */ /* 0x000fe20000410000 */
[----:B------:R-:W-:Y:S01]  /*5cd0*/  @P0 MOV R168, R36 ;  /* 0x0000002400a80202 */ /* 0x000fe20000000f00 */
[-C--:B------:R-:W-:Y:S02]  /*5ce0*/  FMUL.FTZ R104, R104, R46.reuse ;  /* 0x0000002e68687220 */ /* 0x080fe40000410000 */
[----:B------:R-:W-:Y:S01]  /*5cf0*/  FMUL.FTZ R105, R105, R46 ;  /* 0x0000002e69697220 */ /* 0x000fe20000410000 */
[----:B------:R4:W-:Y:S01]  /*5d00*/  MUFU.EX2 R55, R58 ;  /* 0x0000003a00377308 */ /* 0x0009e20000000800 */
[----:B---3--:R-:W-:Y:S01]  /*5d10*/  F2FP.PACK_AB R31, R37, R38 ;  /* 0x00000026251f723e */ /* 0x008fe200000000ff */
[----:B------:R-:W-:-:S02]  /*5d20*/  FMUL.FTZ R108, R108, R46 ;  /* 0x0000002e6c6c7220 */ /* 0x000fc40000410000 */
[-C--:B------:R-:W-:Y:S02]  /*5d30*/  FMUL.FTZ R109, R109, R46.reuse ;  /* 0x0000002e6d6d7220 */ /* 0x080fe40000410000 */
[----:B------:R-:W-:Y:S02]  /*5d40*/  FMUL.FTZ R116, R116, R46 ;  /* 0x0000002e74747220 */ /* 0x000fe40000410000 */
[----:B------:R-:W-:Y:S01]  /*5d50*/  MUFU.EX2 R65, R67 ;  /* 0x0000004300417308 */ /* 0x000fe20000000800 */
[-C--:B--2---:R-:W-:Y:S02]  /*5d60*/  FMUL.FTZ R158, R158, R45.reuse ;  /* 0x0000002d9e9e7220 */ /* 0x084fe40000410000 */
[-C--:B------:R-:W-:Y:S02]  /*5d70*/  FMUL.FTZ R159, R159, R45.reuse ;  /* 0x0000002d9f9f7220 */ /* 0x080fe40000410000 */
[-C--:B------:R-:W-:Y:S02]  /*5d80*/  FMUL.FTZ R154, R154, R45.reuse ;  /* 0x0000002d9a9a7220 */ /* 0x080fe40000410000 */
[-C--:B------:R-:W-:Y:S01]  /*5d90*/  FMUL.FTZ R155, R155, R45.reuse ;  /* 0x0000002d9b9b7220 */ /* 0x080fe20000410000 */
[----:B------:R-:W-:Y:S01]  /*5da0*/  MUFU.EX2 R52, R52 ;  /* 0x0000003400347308 */ /* 0x000fe20000000800 */
[----:B----4-:R-:W-:Y:S01]  /*5db0*/  FFMA.FTZ R58, R188, c[0x0][0x23c], -R59 ;  /* 0x00008f00bc3a7a23 */ /* 0x010fe2000001083b */
[----:B------:R-:W-:Y:S01]  /*5dc0*/  HMMA.16816.F32 R156, R28, R24, R156 ;  /* 0x000000181c9c723c */ /* 0x000fe2000000189c */
[----:B------:R-:W-:-:S02]  /*5dd0*/  FMUL.FTZ R78, R78, R45 ;  /* 0x0000002d4e4e7220 */ /* 0x000fc40000410000 */
[-C--:B------:R-:W-:Y:S02]  /*5de0*/  FMUL.FTZ R79, R79, R45.reuse ;  /* 0x0000002d4f4f7220 */ /* 0x080fe40000410000 */
[-C--:B------:R-:W-:Y:S01]  /*5df0*/  FMUL.FTZ R82, R82, R45.reuse ;  /* 0x0000002d52527220 */ /* 0x080fe20000410000 */
[----:B------:R-:W-:Y:S01]  /*5e00*/  MUFU.EX2 R53, R247 ;  /* 0x000000f700357308 */ /* 0x000fe20000000800 */
[-C--:B------:R-:W-:Y:S01]  /*5e10*/  FMUL.FTZ R83, R83, R45.reuse ;  /* 0x0000002d53537220 */ /* 0x080fe20000410000 */
[C---:B------:R-:W-:Y:S01]  /*5e20*/  HMMA.16816.F32 R152, R28.reuse, R26, R152 ;  /* 0x0000001a1c98723c */ /* 0x040fe20000001898 */
[-C--:B------:R-:W-:Y:S02]  /*5e30*/  FMUL.FTZ R94, R94, R45.reuse ;  /* 0x0000002d5e5e7220 */ /* 0x080fe40000410000 */
[-C--:B------:R-:W-:Y:S02]  /*5e40*/  FMUL.FTZ R95, R95, R45.reuse ;  /* 0x0000002d5f5f7220 */ /* 0x080fe40000410000 */
[-C--:B------:R-:W-:Y:S01]  /*5e50*/  FMUL.FTZ R98, R98, R45.reuse ;  /* 0x0000002d62627220 */ /* 0x080fe20000410000 */
[----:B------:R-:W-:Y:S01]  /*5e60*/  MUFU.EX2 R56, R56 ;  /* 0x0000003800387308 */ /* 0x000fe20000000800 */
[-C--:B------:R-:W-:Y:S01]  /*5e70*/  FMUL.FTZ R99, R99, R45.reuse ;  /* 0x0000002d63637220 */ /* 0x080fe20000410000 */
        /* <DEDUP_REMOVED lines=9> */
[----:B------:R-:W-:Y:S01]  /*5f10*/  FMUL.FTZ R119, R119, R45 ;  /* 0x0000002d77777220 */ /* 0x000fe20000410000 */
        /* <DEDUP_REMOVED lines=12> */
[----:B------:R-:W2:Y:S01]  /*5fe0*/  MUFU.EX2 R66, R165 ;  /* 0x000000a500427308 */ /* 0x000ea20000000800 */
[-C--:B------:R-:W-:Y:S01]  /*5ff0*/  FMUL.FTZ R132, R132, R46.reuse ;  /* 0x0000002e84847220 */ /* 0x080fe20000410000 */
[----:B------:R-:W-:Y:S01]  /*6000*/  HMMA.16816.F32 R104, R28, R12, R104 ;  /* 0x0000000c1c68723c */ /* 0x000fe20000001868 */
[----:B------:R-:W-:-:S02]  /*6010*/  FMUL.FTZ R133, R133, R46 ;  /* 0x0000002e85857220 */ /* 0x000fc40000410000 */
[-C--:B------:R-:W-:Y:S02]  /*6020*/  FMUL.FTZ R134, R134, R45.reuse ;  /* 0x0000002d86867220 */ /* 0x080fe40000410000 */
[----:B------:R-:W-:Y:S01]  /*6030*/  FMUL.FTZ R135, R135, R45 ;  /* 0x0000002d87877220 */ /* 0x000fe20000410000 */
[----:B------:R-:W3:Y:S01]  /*6040*/  MUFU.EX2 R67, R166 ;  /* 0x000000a600437308 */ /* 0x000ee20000000800 */
[--C-:B------:R-:W-:Y:S01]  /*6050*/  FFMA.FTZ R188, R187, c[0x0][0x23c], -R178.reuse ;  /* 0x00008f00bbbc7a23 */ /* 0x100fe200000108b2 */
[C---:B------:R-:W-:Y:S01]  /*6060*/  HMMA.16816.F32 R108, R28.reuse, R14, R108 ;  /* 0x0000000e1c6c723c */ /* 0x040fe2000000186c */
[--C-:B------:R-:W-:Y:S02]  /*6070*/  FFMA.FTZ R187, R191, c[0x0][0x23c], -R178.reuse ;  /* 0x00008f00bfbb7a23 */ /* 0x100fe400000108b2 */
[----:B------:R-:W-:Y:S02]  /*6080*/  FFMA.FTZ R183, R245, c[0x0][0x23c], -R178 ;  /* 0x00008f00f5b77a23 */ /* 0x000fe400000108b2 */
[----:B------:R-:W-:Y:S01]  /*6090*/  FFMA.FTZ R192, R192, c[0x0][0x23c], -R63 ;  /* 0x00008f00c0c07a23 */ /* 0x000fe2000001083f */
[----:B------:R-:W-:Y:S01]  /*60a0*/  MUFU.EX2 R188, R188 ;  /* 0x000000bc00bc7308 */ /* 0x000fe20000000800 */
[-C--:B--2---:R-:W-:Y:S01]  /*60b0*/  FMUL.FTZ R148, R148, R66.reuse ;  /* 0x0000004294947220 */ /* 0x084fe20000410000 */
[C---:B-1----:R-:W-:Y:S01]  /*60c0*/  HMMA.16816.F32 R116, R28.reuse, R4, R116 ;  /* 0x000000041c74723c */ /* 0x042fe20000001874 */
[-C--:B------:R-:W-:Y:S01]  /*60d0*/  FMUL.FTZ R149, R149, R66.reuse ;  /* 0x0000004295957220 */ /* 0x080fe20000410000 */
[-C--:B------:R-:W-:Y:S01]  /*60e0*/  MOV R165, R33.reuse ;  /* 0x0000002100a57202 */ /* 0x080fe20000000f00 */
[-C--:B------:R-:W-:Y:S01]  /*60f0*/  FMUL.FTZ R160, R160, R66.reuse ;  /* 0x00000042a0a07220 */ /* 0x080fe20000410000 */
[----:B------:R-:W-:Y:S01]  /*6100*/  @P0 MOV R165, R33 ;  /* 0x0000002100a50202 */ /* 0x000fe20000000f00 */
[----:B------:R-:W-:Y:S01]  /*6110*/  FMUL.FTZ R161, R161, R66 ;  /* 0x00000042a1a17220 */ /* 0x000fe20000410000 */
[----:B------:R-:W1:Y:S01]  /*6120*/  MUFU.EX2 R183, R183 ;  /* 0x000000b700b77308 */ /* 0x000e620000000800 */
[-C--:B---3--:R-:W-:Y:S01]  /*6130*/  FMUL.FTZ R150, R150, R67.reuse ;  /* 0x0000004396967220 */ /* 0x088fe20000410000 */
[C---:B------:R-:W-:Y:S01]  /*6140*/  HMMA.16816.F32 R120, R28.reuse, R6, R120 ;  /* 0x000000061c78723c */ /* 0x040fe20000001878 */
[-C--:B------:R-:W-:Y:S01]  /*6150*/  FMUL.FTZ R151, R151, R67.reuse ;  /* 0x0000004397977220 */ /* 0x080fe20000410000 */
[-C--:B------:R-:W-:Y:S01]  /*6160*/  MOV R166, R34.reuse ;  /* 0x0000002200a67202 */ /* 0x080fe20000000f00 */
[-C--:B------:R-:W-:Y:S01]  /*6170*/  FMUL.FTZ R162, R162, R67.reuse ;  /* 0x00000043a2a27220 */ /* 0x080fe20000410000 */
[----:B------:R-:W-:Y:S01]  /*6180*/  @P0 MOV R166, R34 ;  /* 0x0000002200a60202 */ /* 0x000fe20000000f00 */
        /* <DEDUP_REMOVED lines=9> */
[----:B------:R-:W-:Y:S01]  /*6220*/  HMMA.16816.F32 R132, R28, R10, R132 ;  /* 0x0000000a1c84723c */ /* 0x000fe20000001884 */
[----:B------:R-:W-:Y:S02]  /*6230*/  FMUL.FTZ R73, R73, R66 ;  /* 0x0000004249497220 */ /* 0x000fe40000410000 */
[-C--:B------:R-:W-:Y:S02]  /*6240*/  FMUL.FTZ R74, R74, R67.reuse ;  /* 0x000000434a4a7220 */ /* 0x080fe40000410000 */
[----:B------:R-:W-:-:S02]  /*6250*/  FMUL.FTZ R75, R75, R67 ;  /* 0x000000434b4b7220 */ /* 0x000fc40000410000 */
[----:B------:R-:W-:Y:S01]  /*6260*/  F2FP.PACK_AB R28, R53, R52 ;  /* 0x00000034351c723e */ /* 0x000fe200000000ff */
[-C--:B------:R-:W-:Y:S01]  /*6270*/  FMUL.FTZ R84, R84, R66.reuse ;  /* 0x0000004254547220 */ /* 0x080fe20000410000 */
[----:B------:R-:W-:Y:S01]  /*6280*/  F2FP.PACK_AB R29, R58, R61 ;  /* 0x0000003d3a1d723e */ /* 0x000fe200000000ff */
[----:B------:R-:W-:Y:S01]  /*6290*/  FMUL.FTZ R85, R85, R66 ;  /* 0x0000004255557220 */ /* 0x000fe20000410000 */
[----:B------:R-:W-:Y:S01]  /*62a0*/  F2FP.PACK_AB R30, R56, R55 ;  /* 0x00000037381e723e */ /* 0x000fe200000000ff */
[-C--:B------:R-:W-:Y:S01]  /*62b0*/  FMUL.FTZ R86, R86, R67.reuse ;  /* 0x0000004356567220 */ /* 0x080fe20000410000 */
[----:B------:R-:W-:Y:S01]  /*62c0*/  F2FP.PACK_AB R31, R65, R60 ;  /* 0x0000003c411f723e */ /* 0x000fe200000000ff */
[----:B------:R-:W-:Y:S02]  /*62d0*/  FMUL.FTZ R87, R87, R67 ;  /* 0x0000004357577220 */ /* 0x000fe40000410000 */
[-C--:B------:R-:W-:Y:S02]  /*62e0*/  FMUL.FTZ R88, R88, R66.reuse ;  /* 0x0000004258587220 */ /* 0x080fe40000410000 */
[----:B------:R-:W-:-:S02]  /*62f0*/  FMUL.FTZ R89, R89, R66 ;  /* 0x0000004259597220 */ /* 0x000fc40000410000 */
[-C--:B------:R-:W-:Y:S01]  /*6300*/  FMUL.FTZ R90, R90, R67.reuse ;  /* 0x000000435a5a7220 */ /* 0x080fe20000410000 */
[C---:B------:R-:W-:Y:S01]  /*6310*/  HMMA.16816.F32 R148, R28.reuse, R12, R148 ;  /* 0x0000000c1c94723c */ /* 0x040fe20000001894 */
[-C--:B------:R-:W-:Y:S02]  /*6320*/  FMUL.FTZ R91, R91, R67.reuse ;  /* 0x000000435b5b7220 */ /* 0x080fe40000410000 */
[-C--:B------:R-:W-:Y:S02]  /*6330*/  FMUL.FTZ R100, R100, R66.reuse ;  /* 0x0000004264647220 */ /* 0x080fe40000410000 */
[----:B------:R-:W-:Y:S02]  /*6340*/  FMUL.FTZ R101, R101, R66 ;  /* 0x0000004265657220 */ /* 0x000fe40000410000 */
[-C--:B------:R-:W-:Y:S01]  /*6350*/  FMUL.FTZ R102, R102, R67.reuse ;  /* 0x0000004366667220 */ /* 0x080fe20000410000 */
[----:B------:R-:W-:Y:S01]  /*6360*/  HMMA.16816.F32 R160, R28, R24, R160 ;  /* 0x000000181ca0723c */ /* 0x000fe200000018a0 */
[----:B------:R-:W-:-:S02]  /*6370*/  FMUL.FTZ R103, R103, R67 ;  /* 0x0000004367677220 */ /* 0x000fc40000410000 */
[-C--:B------:R-:W-:Y:S02]  /*6380*/  FMUL.FTZ R112, R112, R66.reuse ;  /* 0x0000004270707220 */ /* 0x080fe40000410000 */
[-C--:B------:R-:W-:Y:S02]  /*6390*/  FMUL.FTZ R113, R113, R66.reuse ;  /* 0x0000004271717220 */ /* 0x080fe40000410000 */
[-C--:B------:R-:W-:Y:S01]  /*63a0*/  FMUL.FTZ R114, R114, R67.reuse ;  /* 0x0000004372727220 */ /* 0x080fe20000410000 */
[----:B------:R-:W-:Y:S01]  /*63b0*/  HMMA.16816.F32 R68, R28, R26, R68 ;  /* 0x0000001a1c44723c */ /* 0x000fe20000001844 */
[----:B------:R-:W-:Y:S01]  /*63c0*/  FMUL.FTZ R115, R115, R67 ;  /* 0x0000004373737220 */ /* 0x000fe20000410000 */
[----:B------:R-:W2:Y:S01]  /*63d0*/  LDSM.16.MT88.4 R24, [R213+0x9400] ;  /* 0x00940000d518783b */ /* 0x000ea20000004200 */
[-C--:B------:R-:W-:Y:S02]  /*63e0*/  FMUL.FTZ R144, R144, R66.reuse ;  /* 0x0000004290907220 */ /* 0x080fe40000410000 */
[----:B------:R-:W-:-:S02]  /*63f0*/  FMUL.FTZ R145, R145, R66 ;  /* 0x0000004291917220 */ /* 0x000fc40000410000 */
[-C--:B------:R-:W-:Y:S01]  /*6400*/  FMUL.FTZ R146, R146, R67.reuse ;  /* 0x0000004392927220 */ /* 0x080fe20000410000 */
[C---:B------:R-:W-:Y:S01]  /*6410*/  HMMA.16816.F32 R72, R28.reuse, R20, R72 ;  /* 0x000000141c48723c */ /* 0x040fe20000001848 */
[-C--:B------:R-:W-:Y:S02]  /*6420*/  FMUL.FTZ R147, R147, R67.reuse ;  /* 0x0000004393937220 */ /* 0x080fe40000410000 */
[-C--:B------:R-:W-:Y:S02]  /*6430*/  FMUL.FTZ R124, R124, R66.reuse ;  /* 0x000000427c7c7220 */ /* 0x080fe40000410000 */
[-C--:B------:R-:W-:Y:S02]  /*6440*/  FMUL.FTZ R125, R125, R66.reuse ;  /* 0x000000427d7d7220 */ /* 0x080fe40000410000 */
[-C--:B------:R-:W-:Y:S01]  /*6450*/  FMUL.FTZ R126, R126, R67.reuse ;  /* 0x000000437e7e7220 */ /* 0x080fe20000410000 */
[----:B------:R-:W-:Y:S01]  /*6460*/  HMMA.16816.F32 R84, R28, R22, R84 ;  /* 0x000000161c54723c */ /* 0x000fe20000001854 */
[----:B------:R-:W-:Y:S01]  /*6470*/  FMUL.FTZ R127, R127, R67 ;  /* 0x000000437f7f7220 */ /* 0x000fe20000410000 */
[----:B------:R-:W3:Y:S01]  /*6480*/  LDSM.16.MT88.4 R20, [R212+0x9400] ;  /* 0x00940000d414783b */ /* 0x000ee20000004200 */
[----:B------:R-:W-:-:S02]  /*6490*/  FMUL.FTZ R140, R140, R66 ;  /* 0x000000428c8c7220 */ /* 0x000fc40000410000 */
[-C--:B------:R-:W-:Y:S02]  /*64a0*/  FMUL.FTZ R141, R141, R66.reuse ;  /* 0x000000428d8d7220 */ /* 0x080fe40000410000 */
[-C--:B------:R-:W-:Y:S01]  /*64b0*/  FMUL.FTZ R142, R142, R67.reuse ;  /* 0x000000438e8e7220 */ /* 0x080fe20000410000 */
[C---:B------:R-:W-:Y:S01]  /*64c0*/  HMMA.16816.F32 R88, R28.reuse, R16, R88 ;  /* 0x000000101c58723c */ /* 0x040fe20000001858 */
[-C--:B------:R-:W-:Y:S02]  /*64d0*/  FMUL.FTZ R143, R143, R67.reuse ;  /* 0x000000438f8f7220 */ /* 0x080fe40000410000 */
[-C--:B------:R-:W-:Y:S02]  /*64e0*/  FMUL.FTZ R136, R136, R66.reuse ;  /* 0x0000004288887220 */ /* 0x080fe40000410000 */
[----:B------:R-:W-:Y:S02]  /*64f0*/  FMUL.FTZ R137, R137, R66 ;  /* 0x0000004289897220 */ /* 0x000fe40000410000 */
[-C--:B------:R-:W-:Y:S01]  /*6500*/  FMUL.FTZ R138, R138, R67.reuse ;  /* 0x000000438a8a7220 */ /* 0x080fe20000410000 */
[----:B------:R-:W-:Y:S01]  /*6510*/  HMMA.16816.F32 R100, R28, R18, R100 ;  /* 0x000000121c64723c */ /* 0x000fe20000001864 */
[----:B------:R-:W-:Y:S01]  /*6520*/  FMUL.FTZ R139, R139, R67 ;  /* 0x000000438b8b7220 */ /* 0x000fe20000410000 */
[----:B------:R-:W4:Y:S01]  /*6530*/  LDSM.16.MT88.4 R16, [R213+0xa400] ;  /* 0x00a40000d510783b */ /* 0x000f220000004200 */
[----:B------:R-:W-:-:S02]  /*6540*/  FFMA.FTZ R12, R189, c[0x0][0x23c], -R178 ;  /* 0x00008f00bd0c7a23 */ /* 0x000fc400000108b2 */
[--C-:B------:R-:W-:Y:S02]  /*6550*/  FFMA.FTZ R189, R190, c[0x0][0x23c], -R63.reuse ;  /* 0x00008f00bebd7a23 */ /* 0x100fe4000001083f */
[----:B------:R5:W-:Y:S01]  /*6560*/  MUFU.EX2 R190, R12 ;  /* 0x0000000c00be7308 */ /* 0x000be20000000800 */
[C---:B------:R-:W-:Y:S01]  /*6570*/  HMMA.16816.F32 R112, R28.reuse, R14, R112 ;  /* 0x0000000e1c70723c */ /* 0x040fe20000001870 */
[--C-:B------:R-:W-:Y:S02]  /*6580*/  FFMA.FTZ R191, R246, c[0x0][0x23c], -R63.reuse ;  /* 0x00008f00f6bf7a23 */ /* 0x100fe4000001083f */
[----:B------:R-:W-:Y:S02]  /*6590*/  FFMA.FTZ R194, R194, c[0x0][0x23c], -R63 ;  /* 0x00008f00c2c27a23 */ /* 0x000fe4000001083f */
[--C-:B------:R-:W-:Y:S02]  /*65a0*/  FFMA.FTZ R193, R193, c[0x0][0x23c], -R54.reuse ;  /* 0x00008f00c1c17a23 */ /* 0x100fe40000010836 */
[----:B------:R-:W1:Y:S01]  /*65b0*/  MUFU.EX2 R189, R189 ;  /* 0x000000bd00bd7308 */ /* 0x000e620000000800 */
[----:B------:R-:W-:Y:S01]  /*65c0*/  HMMA.16816.F32 R144, R28, R4, R144 ;  /* 0x000000041c90723c */ /* 0x000fe20000001890 */
[----:B------:R-:W-:-:S02]  /*65d0*/  FFMA.FTZ R200, R243, c[0x0][0x23c], -R54 ;  /* 0x00008f00f3c87a23 */ /* 0x000fc40000010836 */
[--C-:B------:R-:W-:Y:S02]  /*65e0*/  FFMA.FTZ R201, R241, c[0x0][0x23c], -R54.reuse ;  /* 0x00008f00f1c97a23 */ /* 0x100fe40000010836 */
[----:B------:R-:W-:Y:S01]  /*65f0*/  FFMA.FTZ R202, R211, c[0x0][0x23c], -R54 ;  /* 0x00008f00d3ca7a23 */ /* 0x000fe20000010836 */
[----:B-----5:R-:W5:Y:S02]  /*6600*/  LDSM.16.MT88.4 R12, [R212+0xa400] ;  /* 0x00a40000d40c783b */ /* 0x020f640000004200 */
[----:B------:R-:W-:Y:S01]  /*6610*/  HMMA.16816.F32 R124, R28, R6, R124 ;  /* 0x000000061c7c723c */ /* 0x000fe2000000187c */
[----:B------:R-:W-:Y:S01]  /*6620*/  MUFU.EX2 R191, R191 ;  /* 0x000000bf00bf7308 */ /* 0x000fe20000000800 */
[--C-:B------:R-:W-:Y:S01]  /*6630*/  FFMA.FTZ R203, R240, c[0x0][0x23c], -R59.reuse ;  /* 0x00008f00f0cb7a23 */ /* 0x100fe2000001083b */
[----:B------:R-:W-:Y:S01]  /*6640*/  LDSM.16.MT88.4 R4, [R212+0xb400] ;  /* 0x00b40000d404783b */ /* 0x000fe20000004200 */
[--C-:B------:R-:W-:Y:S02]  /*6650*/  FFMA.FTZ R204, R238, c[0x0][0x23c], -R59.reuse ;  /* 0x00008f00eecc7a23 */ /* 0x100fe4000001083b */
[----:B------:R-:W-:-:S02]  /*6660*/  FFMA.FTZ R205, R244, c[0x0][0x23c], -R59 ;  /* 0x00008f00f4cd7a23 */ /* 0x000fc4000001083b */
[C---:B------:R-:W-:Y:S01]  /*6670*/  HMMA.16816.F32 R140, R28.reuse, R8, R140 ;  /* 0x000000081c8c723c */ /* 0x040fe2000000188c */
[----:B------:R-:W2:Y:S01]  /*6680*/  MUFU.EX2 R194, R194 ;  /* 0x000000c200c27308 */ /* 0x000ea20000000800 */
[----:B------:R-:W-:Y:S02]  /*6690*/  FFMA.FTZ R206, R242, c[0x0][0x23c], -R59 ;  /* 0x00008f00f2ce7a23 */ /* 0x000fe4000001083b */
[--C-:B------:R-:W-:Y:S02]  /*66a0*/  FFMA.FTZ R234, R195, c[0x0][0x23c], -R178.reuse ;  /* 0x00008f00c3ea7a23 */ /* 0x100fe400000108b2 */
[----:B------:R-:W-:Y:S02]  /*66b0*/  FFMA.FTZ R195, R198, c[0x0][0x23c], -R63 ;  /* 0x00008f00c6c37a23 */ /* 0x000fe4000001083f */
[----:B------:R-:W-:Y:S01]  /*66c0*/  HMMA.16816.F32 R136, R28, R10, R136 ;  /* 0x0000000a1c88723c */ /* 0x000fe20000001888 */
[----:B------:R-:W4:Y:S01]  /*66d0*/  LDSM.16.MT88.4 R8, [R213+0xb400] ;  /* 0x00b40000d508783b */ /* 0x000f220000004200 */
[----:B------:R-:W-:Y:S01]  /*66e0*/  MUFU.EX2 R193, R193 ;  /* 0x000000c100c17308 */ /* 0x000fe20000000800 */
[----:B------:R-:W-:-:S02]  /*66f0*/  FFMA.FTZ R199, R199, c[0x0][0x23c], -R178 ;  /* 0x00008f00c7c77a23 */ /* 0x000fc400000108b2 */
[--C-:B------:R-:W-:Y:S02]  /*6700*/  FFMA.FTZ R232, R209, c[0x0][0x23c], -R178.reuse ;  /* 0x00008f00d1e87a23 */ /* 0x100fe400000108b2 */
[----:B-1----:R-:W-:Y:S01]  /*6710*/  F2FP.PACK_AB R28, R188, R183 ;  /* 0x000000b7bc1c723e */ /* 0x002fe200000000ff */
[----:B------:R-:W-:Y:S01]  /*6720*/  FFMA.FTZ R197, R197, c[0x0][0x23c], -R178 ;  /* 0x00008f00c5c57a23 */ /* 0x000fe200000108b2 */
[----:B------:R-:W-:Y:S01]  /*6730*/  F2FP.PACK_AB R29, R192, R189 ;  /* 0x000000bdc01d723e */ /* 0x000fe200000000ff */
[----:B------:R-:W1:Y:S01]  /*6740*/  MUFU.EX2 R200, R200 ;  /* 0x000000c800c87308 */ /* 0x000e620000000800 */
[----:B------:R-:W-:Y:S01]  /*6750*/  F2FP.PACK_AB R30, R190, R187 ;  /* 0x000000bbbe1e723e */ /* 0x000fe200000000ff */
[--C-:B------:R-:W-:Y:S01]  /*6760*/  FFMA.FTZ R196, R196, c[0x0][0x23c], -R63.reuse ;  /* 0x00008f00c4c47a23 */ /* 0x100fe2000001083f */
[----:B--2---:R-:W-:Y:S01]  /*6770*/  F2FP.PACK_AB R31, R194, R191 ;  /* 0x000000bfc21f723e */ /* 0x004fe200000000ff */
[--C-:B------:R-:W-:Y:S02]  /*6780*/  FFMA.FTZ R198, R208, c[0x0][0x23c], -R63.reuse ;  /* 0x00008f00d0c67a23 */ /* 0x100fe4000001083f */
[----:B------:R-:W-:-:S02]  /*6790*/  FFMA.FTZ R207, R210, c[0x0][0x23c], -R63 ;  /* 0x00008f00d2cf7a23 */ /* 0x000fc4000001083f */
[----:B------:R-:W-:Y:S01]  /*67a0*/  MUFU.EX2 R201, R201 ;  /* 0x000000c900c97308 */ /* 0x000fe20000000800 */
[--C-:B------:R-:W-:Y:S01]  /*67b0*/  FFMA.FTZ R210, R177, c[0x0][0x23c], -R54.reuse ;  /* 0x00008f00b1d27a23 */ /* 0x100fe20000010836 */
[C---:B------:R-:W-:Y:S01]  /*67c0*/  HMMA.16816.F32 R156, R28.reuse, R24, R156 ;  /* 0x000000181c9c723c */ /* 0x040fe2000000189c */
[--C-:B------:R-:W-:Y:S02]  /*67d0*/  FFMA.FTZ R208, R181, c[0x0][0x23c], -R54.reuse ;  /* 0x00008f00b5d07a23 */ /* 0x100fe40000010836 */
[--C-:B------:R-:W-:Y:S02]  /*67e0*/  FFMA.FTZ R177, R182, c[0x0][0x23c], -R59.reuse ;  /* 0x00008f00b6b17a23 */ /* 0x100fe4000001083b */
[--C-:B------:R-:W-:Y:S01]  /*67f0*/  FFMA.FTZ R185, R185, c[0x0][0x23c], -R54.reuse ;  /* 0x00008f00b9b97a23 */ /* 0x100fe20000010836 */
[----:B------:R-:W-:Y:S01]  /*6800*/  MUFU.EX2 R202, R202 ;  /* 0x000000ca00ca7308 */ /* 0x000fe20000000800 */
[----:B------:R-:W-:Y:S01]  /*6810*/  FFMA.FTZ R179, R179, c[0x0][0x23c], -R54 ;  /* 0x00008f00b3b37a23 */ /* 0x000fe20000010836 */
[----:B------:R-:W-:Y:S01]  /*6820*/  HMMA.16816.F32 R152, R28, R26, R152 ;  /* 0x0000001a1c98723c */ /* 0x000fe20000001898 */
[----:B------:R-:W-:-:S02]  /*6830*/  FFMA.FTZ R180, R180, c[0x0][0x23c], -R59 ;  /* 0x00008f00b4b47a23 */ /* 0x000fc4000001083b */
[--C-:B------:R-:W-:Y:S02]  /*6840*/  FFMA.FTZ R181, R186, c[0x0][0x23c], -R59.reuse ;  /* 0x00008f00bab57a23 */ /* 0x100fe4000001083b */
[----:B------:R-:W-:Y:S01]  /*6850*/  FFMA.FTZ R182, R184, c[0x0][0x23c], -R59 ;  /* 0x00008f00b8b67a23 */ /* 0x000fe2000001083b */
[----:B------:R-:W-:Y:S01]  /*6860*/  MUFU.EX2 R203, R203 ;  /* 0x000000cb00cb7308 */ /* 0x000fe20000000800 */
[----:B------:R-:W-:Y:S01]  /*6870*/  FFMA.FTZ R52, R239, R66, R52 ;  /* 0x00000042ef347223 */ /* 0x000fe20000010034 */
[C---:B---3--:R-:W-:Y:S01]  /*6880*/  HMMA.16816.F32 R76, R28.reuse, R20, R76 ;  /* 0x000000141c4c723c */ /* 0x048fe2000000184c */
[----:B------:R-:W-:Y:S02]  /*6890*/  FFMA.FTZ R61, R236, R67, R61 ;  /* 0x00000043ec3d7223 */ /* 0x000fe4000001003d */
[----:B------:R-:W-:Y:S02]  /*68a0*/  FFMA.FTZ R44, R237, R46, R44 ;  /* 0x0000002eed2c7223 */ /* 0x000fe4000001002c */
[----:B------:R-:W-:Y:S01]  /*68b0*/  FFMA.FTZ R40, R235, R45, R40 ;  /* 0x0000002deb287223 */ /* 0x000fe20000010028 */
[----:B------:R-:W2:Y:S01]  /*68c0*/  MUFU.EX2 R204, R204 ;  /* 0x000000cc00cc7308 */ /* 0x000ea20000000800 */
[----:B------:R-:W-:Y:S01]  /*68d0*/  FADD.FTZ R52, R53, R52 ;  /* 0x0000003435347221 */ /* 0x000fe20000010000 */
[----:B------:R-:W-:Y:S01]  /*68e0*/  HMMA.16816.F32 R80, R28, R22, R80 ;  /* 0x000000161c50723c */ /* 0x000fe20000001850 */
[----:B------:R-:W-:-:S02]  /*68f0*/  FADD.FTZ R61, R58, R61 ;  /* 0x0000003d3a3d7221 */ /* 0x000fc40000010000 */
[----:B------:R-:W-:Y:S02]  /*6900*/  FADD.FTZ R43, R43, R44 ;  /* 0x0000002c2b2b7221 */ /* 0x000fe40000010000 */
[----:B------:R-:W-:Y:S01]  /*6910*/  FADD.FTZ R39, R39, R40 ;  /* 0x0000002827277221 */ /* 0x000fe20000010000 */
[----:B------:R-:W-:Y:S01]  /*6920*/  MUFU.EX2 R205, R205 ;  /* 0x000000cd00cd7308 */ /* 0x000fe20000000800 */
[----:B------:R-:W-:Y:S01]  /*6930*/  FADD.FTZ R55, R55, R52 ;  /* 0x0000003437377221 */ /* 0x000fe20000010000 */
[C---:B----4-:R-:W-:Y:S01]  /*6940*/  HMMA.16816.F32 R92, R28.reuse, R16, R92 ;  /* 0x000000101c5c723c */ /* 0x050fe2000000185c */
[----:B------:R-:W-:Y:S02]  /*6950*/  FADD.FTZ R60, R60, R61 ;  /* 0x0000003d3c3c7221 */ /* 0x000fe40000010000 */
[----:B------:R-:W-:Y:S02]  /*6960*/  FADD.FTZ R42, R42, R43 ;  /* 0x0000002b2a2a7221 */ /* 0x000fe40000010000 */
[----:B------:R-:W-:Y:S01]  /*6970*/  FADD.FTZ R38, R38, R39 ;  /* 0x0000002726267221 */ /* 0x000fe20000010000 */
[----:B------:R-:W3:Y:S01]  /*6980*/  MUFU.EX2 R206, R206 ;  /* 0x000000ce00ce7308 */ /* 0x000ee20000000800 */
[----:B------:R-:W-:Y:S01]  /*6990*/  FADD.FTZ R56, R56, R55 ;  /* 0x0000003738387221 */ /* 0x000fe20000010000 */
[----:B------:R-:W-:Y:S01]  /*69a0*/  HMMA.16816.F32 R96, R28, R18, R96 ;  /* 0x000000121c60723c */ /* 0x000fe20000001860 */
[----:B------:R-:W-:-:S02]  /*69b0*/  FADD.FTZ R60, R65, R60 ;  /* 0x0000003c413c7221 */ /* 0x000fc40000010000 */
[----:B------:R-:W-:Y:S02]  /*69c0*/  FADD.FTZ R42, R41, R42 ;  /* 0x0000002a292a7221 */ /* 0x000fe40000010000 */
[----:B------:R-:W-:Y:S01]  /*69d0*/  FADD.FTZ R38, R37, R38 ;  /* 0x0000002625267221 */ /* 0x000fe20000010000 */
[----:B------:R-:W-:Y:S01]  /*69e0*/  MUFU.EX2 R199, R199 ;  /* 0x000000c700c77308 */ /* 0x000fe20000000800 */
[--C-:B------:R-:W-:Y:S01]  /*69f0*/  FFMA.FTZ R176, R176, c[0x0][0x23c], -R178.reuse ;  /* 0x00008f00b0b07a23 */ /* 0x100fe200000108b2 */
[C---:B-----5:R-:W-:Y:S01]  /*6a00*/  HMMA.16816.F32 R104, R28.reuse, R12, R104 ;  /* 0x0000000c1c68723c */ /* 0x060fe20000001868 */
[--C-:B------:R-:W-:Y:S02]  /*6a10*/  FFMA.FTZ R175, R175, c[0x0][0x23c], -R178.reuse ;  /* 0x00008f00afaf7a23 */ /* 0x100fe400000108b2 */
[--C-:B------:R-:W-:Y:S02]  /*6a20*/  FFMA.FTZ R173, R173, c[0x0][0x23c], -R178.reuse ;  /* 0x00008f00adad7a23 */ /* 0x100fe400000108b2 */
[----:B------:R-:W-:Y:S01]  /*6a30*/  FFMA.FTZ R178, R169, c[0x0][0x23c], -R178 ;  /* 0x00008f00a9b27a23 */ /* 0x000fe200000108b2 */
[----:B------:R-:W4:Y:S01]  /*6a40*/  MUFU.EX2 R232, R232 ;  /* 0x000000e800e87308 */ /* 0x000f220000000800 */
[--C-:B------:R-:W-:Y:S01]  /*6a50*/  FFMA.FTZ R169, R174, c[0x0][0x23c], -R63.reuse ;  /* 0x00008f00aea97a23 */ /* 0x100fe2000001083f */
[----:B------:R-:W-:Y:S01]  /*6a60*/  HMMA.16816.F32 R108, R28, R14, R108 ;  /* 0x0000000e1c6c723c */ /* 0x000fe2000000186c */
[----:B------:R-:W-:-:S02]  /*6a70*/  FFMA.FTZ R64, R64, c[0x0][0x23c], -R63 ;  /* 0x00008f0040407a23 */ /* 0x000fc4000001083f */
[--C-:B------:R-:W-:Y:S02]  /*6a80*/  FFMA.FTZ R172, R172, c[0x0][0x23c], -R63.reuse ;  /* 0x00008f00acac7a23 */ /* 0x100fe4000001083f */
[----:B------:R-:W-:Y:S01]  /*6a90*/  FADD.FTZ R183, R183, R42 ;  /* 0x0000002ab7b77221 */ /* 0x000fe20000010000 */
[----:B------:R-:W-:Y:S01]  /*6aa0*/  MUFU.EX2 R197, R197 ;  /* 0x000000c500c57308 */ /* 0x000fe20000000800 */
[----:B------:R-:W-:Y:S01]  /*6ab0*/  FADD.FTZ R189, R189, R38 ;  /* 0x00000026bdbd7221 */ /* 0x000fe20000010000 */
[C---:B------:R-:W-:Y:S01]  /*6ac0*/  HMMA.16816.F32 R116, R28.reuse, R8, R116 ;  /* 0x000000081c74723c */ /* 0x040fe20000001874 */
[----:B------:R-:W-:Y:S02]  /*6ad0*/  FFMA.FTZ R63, R62, c[0x0][0x23c], -R63 ;  /* 0x00008f003e3f7a23 */ /* 0x000fe4000001083f */
[----:B------:R-:W-:Y:S02]  /*6ae0*/  FADD.FTZ R188, R188, R183 ;  /* 0x000000b7bcbc7221 */ /* 0x000fe40000010000 */
[----:B------:R-:W-:Y:S01]  /*6af0*/  FADD.FTZ R192, R192, R189 ;  /* 0x000000bdc0c07221 */ /* 0x000fe20000010000 */
[----:B------:R-:W-:Y:S01]  /*6b00*/  MUFU.EX2 R234, R234 ;  /* 0x000000ea00ea7308 */ /* 0x000fe20000000800 */
[----:B------:R-:W-:Y:S01]  /*6b10*/  FFMA.FTZ R62, R57, c[0x0][0x23c], -R54 ;  /* 0x00008f00393e7a23 */ /* 0x000fe20000010836 */
[----:B------:R-:W-:Y:S01]  /*6b20*/  HMMA.16816.F32 R120, R28, R10, R120 ;  /* 0x0000000a1c78723c */ /* 0x000fe20000001878 */
[----:B------:R-:W-:-:S02]  /*6b30*/  FADD.FTZ R187, R187, R188 ;  /* 0x000000bcbbbb7221 */ /* 0x000fc40000010000 */
[----:B------:R-:W-:Y:S02]  /*6b40*/  FADD.FTZ R191, R191, R192 ;  /* 0x000000c0bfbf7221 */ /* 0x000fe40000010000 */
[--C-:B------:R-:W-:Y:S01]  /*6b50*/  FFMA.FTZ R51, R51, c[0x0][0x23c], -R54.reuse ;  /* 0x00008f0033337a23 */ /* 0x100fe20000010836 */
[----:B------:R-:W-:Y:S01]  /*6b60*/  MUFU.EX2 R195, R195 ;  /* 0x000000c300c37308 */ /* 0x000fe20000000800 */
[--C-:B------:R-:W-:Y:S01]  /*6b70*/  FFMA.FTZ R2, R2, c[0x0][0x23c], -R59.reuse ;  /* 0x00008f0002027a23 */ /* 0x100fe2000001083b */
[C---:B------:R-:W-:Y:S01]  /*6b80*/  HMMA.16816.F32 R128, R28.reuse, R4, R128 ;  /* 0x000000041c80723c */ /* 0x040fe20000001880 */
[--C-:B------:R-:W-:Y:S02]  /*6b90*/  FFMA.FTZ R57, R32, c[0x0][0x23c], -R59.reuse ;  /* 0x00008f0020397a23 */ /* 0x100fe4000001083b */
[--C-:B------:R-:W-:Y:S02]  /*6ba0*/  FFMA.FTZ R50, R50, c[0x0][0x23c], -R54.reuse ;  /* 0x00008f0032327a23 */ /* 0x100fe40000010836 */
[----:B------:R-:W-:Y:S01]  /*6bb0*/  FFMA.FTZ R49, R49, c[0x0][0x23c], -R54 ;  /* 0x00008f0031317a23 */ /* 0x000fe20000010836 */
[----:B------:R-:W5:Y:S01]  /*6bc0*/  MUFU.EX2 R196, R196 ;  /* 0x000000c400c47308 */ /* 0x000f620000000800 */
[--C-:B------:R-:W-:Y:S01]  /*6bd0*/  FFMA.FTZ R32, R48, c[0x0][0x23c], -R59.reuse ;  /* 0x00008f0030207a23 */ /* 0x100fe2000001083b */
[----:B------:R-:W-:Y:S01]  /*6be0*/  HMMA.16816.F32 R132, R28, R6, R132 ;  /* 0x000000061c84723c */ /* 0x000fe20000001884 */
[----:B------:R-:W-:-:S02]  /*6bf0*/  FFMA.FTZ R47, R47, c[0x0][0x23c], -R59 ;  /* 0x00008f002f2f7a23 */ /* 0x000fc4000001083b */
[----:B------:R-:W-:Y:S02]  /*6c00*/  FADD.FTZ R190, R190, R187 ;  /* 0x000000bbbebe7221 */ /* 0x000fe40000010000 */
[----:B------:R-:W-:Y:S01]  /*6c10*/  FADD.FTZ R194, R194, R191 ;  /* 0x000000bfc2c27221 */ /* 0x000fe20000010000 */
[----:B------:R-:W-:Y:S01]  /*6c20*/  MUFU.EX2 R198, R198 ;  /* 0x000000c600c67308 */ /* 0x000fe20000000800 */
[----:B-1----:R-:W-:Y:S01]  /*6c30*/  F2FP.PACK_AB R28, R200, R193 ;  /* 0x000000c1c81c723e */ /* 0x002fe200000000ff */
[----:B------:R-:W-:Y:S01]  /*6c40*/  FADD.FTZ R193, R193, R56 ;  /* 0x00000038c1c17221 */ /* 0x000fe20000010000 */
[----:B--2---:R-:W-:Y:S01]  /*6c50*/  F2FP.PACK_AB R29, R204, R203 ;  /* 0x000000cbcc1d723e */ /* 0x004fe200000000ff */
[----:B------:R-:W-:Y:S01]  /*6c60*/  FADD.FTZ R203, R203, R60 ;  /* 0x0000003ccbcb7221 */ /* 0x000fe20000010000 */
[----:B------:R-:W-:Y:S01]  /*6c70*/  F2FP.PACK_AB R30, R202, R201 ;  /* 0x000000c9ca1e723e */ /* 0x000fe200000000ff */
[----:B------:R-:W-:Y:S01]  /*6c80*/  FADD.FTZ R200, R200, R193 ;  /* 0x000000c1c8c87221 */ /* 0x000fe20000010000 */
[----:B---3--:R-:W-:Y:S01]  /*6c90*/  F2FP.PACK_AB R31, R206, R205 ;  /* 0x000000cdce1f723e */ /* 0x008fe200000000ff */
[----:B------:R-:W1:Y:S01]  /*6ca0*/  MUFU.EX2 R207, R207 ;  /* 0x000000cf00cf7308 */ /* 0x000e620000000800 */
[----:B------:R-:W-:-:S02]  /*6cb0*/  FADD.FTZ R204, R204, R203 ;  /* 0x000000cbcccc7221 */ /* 0x000fc40000010000 */
[----:B------:R-:W-:Y:S02]  /*6cc0*/  FADD.FTZ R201, R201, R200 ;  /* 0x000000c8c9c97221 */ /* 0x000fe40000010000 */
[----:B------:R-:W-:Y:S01]  /*6cd0*/  FADD.FTZ R205, R205, R204 ;  /* 0x000000cccdcd7221 */ /* 0x000fe20000010000 */
[----:B------:R-:W-:Y:S01]  /*6ce0*/  HMMA.16816.F32 R160, R28, R24, R160 ;  /* 0x000000181ca0723c */ /* 0x000fe200000018a0 */
[----:B------:R-:W-:Y:S01]  /*6cf0*/  FADD.FTZ R202, R202, R201 ;  /* 0x000000c9caca7221 */ /* 0x000fe20000010000 */
[----:B------:R-:W-:Y:S01]  /*6d00*/  MUFU.EX2 R185, R185 ;  /* 0x000000b900b97308 */ /* 0x000fe20000000800 */
[----:B------:R-:W-:-:S05]  /*6d10*/  FADD.FTZ R206, R206, R205 ;  /* 0x000000cdcece7221 */ /* 0x000fca0000010000 */
[C---:B------:R-:W-:Y:S01]  /*6d20*/  HMMA.16816.F32 R68, R28.reuse, R26, R68 ;  /* 0x0000001a1c44723c */ /* 0x040fe20000001844 */
[----:B------:R-:W2:Y:S01]  /*6d30*/  LDSM.16.MT88.4 R24, [R213+0x9800] ;  /* 0x00980000d518783b */ /* 0x000ea20000004200 */
[----:B------:R-:W3:Y:S06]  /*6d40*/  MUFU.EX2 R208, R208 ;  /* 0x000000d000d07308 */ /* 0x000eec0000000800 */
[C---:B------:R-:W-:Y:S02]  /*6d50*/  HMMA.16816.F32 R72, R28.reuse, R20, R72 ;  /* 0x000000141c48723c */ /* 0x040fe40000001848 */
[----:B------:R-:W-:Y:S06]  /*6d60*/  MUFU.EX2 R179, R179 ;  /* 0x000000b300b37308 */ /* 0x000fec0000000800 */
[C---:B------:R-:W-:Y:S01]  /*6d70*/  HMMA.16816.F32 R84, R28.reuse, R22, R84 ;  /* 0x000000161c54723c */ /* 0x040fe20000001854 */
[----:B------:R-:W1:Y:S01]  /*6d80*/  LDSM.16.MT88.4 R20, [R212+0x9800] ;  /* 0x00980000d414783b */ /* 0x000e620000004200 */
[----:B------:R-:W-:Y:S06]  /*6d90*/  MUFU.EX2 R210, R210 ;  /* 0x000000d200d27308 */ /* 0x000fec0000000800 */
[C---:B------:R-:W-:Y:S02]  /*6da0*/  HMMA.16816.F32 R88, R28.reuse, R16, R88 ;  /* 0x000000101c58723c */ /* 0x040fe40000001858 */
[----:B------:R-:W-:Y:S06]  /*6db0*/  MUFU.EX2 R177, R177 ;  /* 0x000000b100b17308 */ /* 0x000fec0000000800 */
[C---:B------:R-:W-:Y:S01]  /*6dc0*/  HMMA.16816.F32 R100, R28.reuse, R18, R100 ;  /* 0x000000121c64723c */ /* 0x040fe20000001864 */
[----:B------:R-:W1:Y:S01]  /*6dd0*/  LDSM.16.MT88.4 R16, [R213+0xa800] ;  /* 0x00a80000d510783b */ /* 0x000e620000004200 */
[----:B------:R-:W1:Y:S06]  /*6de0*/  MUFU.EX2 R180, R180 ;  /* 0x000000b400b47308 */ /* 0x000e6c0000000800 */
        /* <DEDUP_REMOVED lines=8> */
[----:B------:R-:W3:Y:S01]  /*6e70*/  LDSM.16.MT88.4 R8, [R213+0xb800] ;  /* 0x00b80000d508783b */ /* 0x000ee20000004200 */
[----:B------:R-:W1:Y:S06]  /*6e80*/  MUFU.EX2 R175, R175 ;  /* 0x000000af00af7308 */ /* 0x000e6c0000000800 */
[C---:B------:R-:W-:Y:S02]  /*6e90*/  HMMA.16816.F32 R140, R28.reuse, R4, R140 ;  /* 0x000000041c8c723c */ /* 0x040fe4000000188c */
[----:B------:R-:W-:Y:S06]  /*6ea0*/  MUFU.EX2 R173, R173 ;  /* 0x000000ad00ad7308 */ /* 0x000fec0000000800 */
[----:B------:R-:W-:Y:S01]  /*6eb0*/  HMMA.16816.F32 R136, R28, R6, R136 ;  /* 0x000000061c88723c */ /* 0x000fe20000001888 */
[----:B------:R-:W3:Y:S01]  /*6ec0*/  LDSM.16.MT88.4 R4, [R212+0xb800] ;  /* 0x00b80000d404783b */ /* 0x000ee20000004200 */
[----:B------:R-:W-:Y:S05]  /*6ed0*/  MUFU.EX2 R178, R178 ;  /* 0x000000b200b27308 */ /* 0x000fea0000000800 */
[----:B----4-:R-:W-:Y:S01]  /*6ee0*/  F2FP.PACK_AB R28, R232, R199 ;  /* 0x000000c7e81c723e */ /* 0x010fe200000000ff */
[----:B------:R-:W-:Y:S01]  /*6ef0*/  FADD.FTZ R199, R199, R190 ;  /* 0x000000bec7c77221 */ /* 0x000fe20000010000 */
[----:B-----5:R-:W-:Y:S01]  /*6f00*/  F2FP.PACK_AB R29, R196, R195 ;  /* 0x000000c3c41d723e */ /* 0x020fe200000000ff */
[----:B------:R-:W-:Y:S01]  /*6f10*/  MUFU.EX2 R169, R169 ;  /* 0x000000a900a97308 */ /* 0x000fe20000000800 */
[----:B------:R-:W-:Y:S01]  /*6f20*/  F2FP.PACK_AB R30, R234, R197 ;  /* 0x000000c5ea1e723e */ /* 0x000fe200000000ff */
[----:B------:R-:W-:Y:S01]  /*6f30*/  FADD.FTZ R195, R195, R194 ;  /* 0x000000c2c3c37221 */ /* 0x000fe20000010000 */
[----:B-1----:R-:W-:Y:S01]  /*6f40*/  F2FP.PACK_AB R31, R207, R198 ;  /* 0x000000c6cf1f723e */ /* 0x002fe200000000ff */
[----:B------:R-:W-:-:S02]  /*6f50*/  FADD.FTZ R232, R232, R199 ;  /* 0x000000c7e8e87221 */ /* 0x000fc40000010000 */
[----:B------:R-:W-:Y:S02]  /*6f60*/  FADD.FTZ R195, R196, R195 ;  /* 0x000000c3c4c37221 */ /* 0x000fe40000010000 */
[----:B------:R-:W1:Y:S01]  /*6f70*/  MUFU.EX2 R64, R64 ;  /* 0x0000004000407308 */ /* 0x000e620000000800 */
[----:B------:R-:W-:Y:S01]  /*6f80*/  FADD.FTZ R197, R197, R232 ;  /* 0x000000e8c5c57221 */ /* 0x000fe20000010000 */
[C---:B--2---:R-:W-:Y:S01]  /*6f90*/  HMMA.16816.F32 R156, R28.reuse, R24, R156 ;  /* 0x000000181c9c723c */ /* 0x044fe2000000189c */
[----:B------:R-:W-:Y:S02]  /*6fa0*/  FADD.FTZ R198, R198, R195 ;  /* 0x000000c3c6c67221 */ /* 0x000fe40000010000 */
[----:B------:R-:W-:Y:S01]  /*6fb0*/  FADD.FTZ R197, R234, R197 ;  /* 0x000000c5eac57221 */ /* 0x000fe20000010000 */
[----:B------:R-:W-:Y:S01]  /*6fc0*/  @P0 IADD3 R234, R164, -0x3, RZ ;  /* 0xfffffffda4ea0810 */ /* 0x000fe20007ffe0ff */
[----:B------:R-:W-:Y:S01]  /*6fd0*/  FADD.FTZ R198, R207, R198 ;  /* 0x000000c6cfc67221 */ /* 0x000fe20000010000 */
[----:B------:R-:W-:Y:S02]  /*6fe0*/  MUFU.EX2 R172, R172 ;  /* 0x000000ac00ac7308 */ /* 0x000fe40000000800 */
[C---:B------:R-:W-:Y:S06]  /*6ff0*/  HMMA.16816.F32 R152, R28.reuse, R26, R152 ;  /* 0x0000001a1c98723c */ /* 0x040fec0000001898 */
[----:B------:R-:W2:Y:S02]  /*7000*/  MUFU.EX2 R63, R63 ;  /* 0x0000003f003f7308 */ /* 0x000ea40000000800 */
[C---:B------:R-:W-:Y:S06]  /*7010*/  HMMA.16816.F32 R76, R28.reuse, R20, R76 ;  /* 0x000000141c4c723c */ /* 0x040fec000000184c */
[----:B------:R-:W-:Y:S02]  /*7020*/  MUFU.EX2 R51, R51 ;  /* 0x0000003300337308 */ /* 0x000fe40000000800 */
[C---:B------:R-:W-:Y:S06]  /*7030*/  HMMA.16816.F32 R80, R28.reuse, R22, R80 ;  /* 0x000000161c50723c */ /* 0x040fec0000001850 */
[----:B------:R-:W4:Y:S02]  /*7040*/  MUFU.EX2 R62, R62 ;  /* 0x0000003e003e7308 */ /* 0x000f240000000800 */
[C---:B------:R-:W-:Y:S06]  /*7050*/  HMMA.16816.F32 R92, R28.reuse, R16, R92 ;  /* 0x000000101c5c723c */ /* 0x040fec000000185c */
[----:B------:R-:W-:Y:S02]  /*7060*/  MUFU.EX2 R2, R2 ;  /* 0x0000000200027308 */ /* 0x000fe40000000800 */
[C---:B------:R-:W-:Y:S06]  /*7070*/  HMMA.16816.F32 R96, R28.reuse, R18, R96 ;  /* 0x000000121c60723c */ /* 0x040fec0000001860 */
[----:B------:R-:W5:Y:S02]  /*7080*/  MUFU.EX2 R57, R57 ;  /* 0x0000003900397308 */ /* 0x000f640000000800 */
[C---:B------:R-:W-:Y:S06]  /*7090*/  HMMA.16816.F32 R104, R28.reuse, R12, R104 ;  /* 0x0000000c1c68723c */ /* 0x040fec0000001868 */
[----:B------:R-:W-:Y:S02]  /*70a0*/  MUFU.EX2 R50, R50 ;  /* 0x0000003200327308 */ /* 0x000fe40000000800 */
[C---:B------:R-:W-:Y:S06]  /*70b0*/  HMMA.16816.F32 R108, R28.reuse, R14, R108 ;  /* 0x0000000e1c6c723c */ /* 0x040fec000000186c */
[----:B------:R-:W1:Y:S02]  /*70c0*/  MUFU.EX2 R49, R49 ;  /* 0x0000003100317308 */ /* 0x000e640000000800 */
[C---:B---3--:R-:W-:Y:S06]  /*70d0*/  HMMA.16816.F32 R116, R28.reuse, R8, R116 ;  /* 0x000000081c74723c */ /* 0x048fec0000001874 */
[----:B------:R-:W-:Y:S02]  /*70e0*/  MUFU.EX2 R32, R32 ;  /* 0x0000002000207308 */ /* 0x000fe40000000800 */
[C---:B------:R-:W-:Y:S06]  /*70f0*/  HMMA.16816.F32 R120, R28.reuse, R10, R120 ;  /* 0x0000000a1c78723c */ /* 0x040fec0000001878 */
[----:B------:R-:W3:Y:S02]  /*7100*/  MUFU.EX2 R47, R47 ;  /* 0x0000002f002f7308 */ /* 0x000ee40000000800 */
[C---:B------:R-:W-:Y:S08]  /*7110*/  HMMA.16816.F32 R128, R28.reuse, R4, R128 ;  /* 0x000000041c80723c */ /* 0x040ff00000001880 */
[----:B------:R-:W-:Y:S07]  /*7120*/  HMMA.16816.F32 R132, R28, R6, R132 ;  /* 0x000000061c84723c */ /* 0x000fee0000001884 */
[----:B------:R-:W-:Y:S01]  /*7130*/  F2FP.PACK_AB R28, R208, R185 ;  /* 0x000000b9d01c723e */ /* 0x000fe200000000ff */
[----:B------:R-:W-:Y:S01]  /*7140*/  FADD.FTZ R185, R185, R202 ;  /* 0x000000cab9b97221 */ /* 0x000fe20000010000 */
[----:B------:R-:W-:Y:S01]  /*7150*/  F2FP.PACK_AB R29, R180, R177 ;  /* 0x000000b1b41d723e */ /* 0x000fe200000000ff */
[----:B------:R-:W-:Y:S01]  /*7160*/  FADD.FTZ R177, R177, R206 ;  /* 0x000000ceb1b17221 */ /* 0x000fe20000010000 */
[----:B------:R-:W-:Y:S01]  /*7170*/  F2FP.PACK_AB R30, R210, R179 ;  /* 0x000000b3d21e723e */ /* 0x000fe200000000ff */
        /* <DEDUP_REMOVED lines=21> */
[----:B------:R-:W3:Y:S07]  /*72d0*/  LDSM.16.MT88.4 R8, [R213+0xbc00] ;  /* 0x00bc0000d508783b */ /* 0x000eee0000004200 */
[C---:B------:R-:W-:Y:S08]  /*72e0*/  HMMA.16816.F32 R140, R28.reuse, R4, R140 ;  /* 0x000000041c8c723c */ /* 0x040ff0000000188c */
[----:B------:R-:W-:Y:S01]  /*72f0*/  HMMA.16816.F32 R136, R28, R6, R136 ;  /* 0x000000061c88723c */ /* 0x000fe20000001888 */
[----:B------:R-:W3:Y:S06]  /*7300*/  LDSM.16.MT88.4 R4, [R212+0xbc00] ;  /* 0x00bc0000d404783b */ /* 0x000eec0000004200 */
[----:B------:R-:W-:Y:S01]  /*7310*/  F2FP.PACK_AB R28, R175, R176 ;  /* 0x000000b0af1c723e */ /* 0x000fe200000000ff */
[----:B------:R-:W-:Y:S01]  /*7320*/  FADD.FTZ R176, R176, R197 ;  /* 0x000000c5b0b07221 */ /* 0x000fe20000010000 */
[----:B-1----:R-:W-:Y:S01]  /*7330*/  F2FP.PACK_AB R29, R64, R169 ;  /* 0x000000a9401d723e */ /* 0x002fe200000000ff */
[----:B------:R-:W-:Y:S01]  /*7340*/  FADD.FTZ R169, R169, R198 ;  /* 0x000000c6a9a97221 */ /* 0x000fe20000010000 */
[----:B------:R-:W-:Y:S01]  /*7350*/  F2FP.PACK_AB R30, R178, R173 ;  /* 0x000000adb21e723e */ /* 0x000fe200000000ff */
[----:B------:R-:W-:Y:S01]  /*7360*/  FADD.FTZ R176, R175, R176 ;  /* 0x000000b0afb07221 */ /* 0x000fe20000010000 */
[----:B--2---:R-:W-:Y:S01]  /*7370*/  F2FP.PACK_AB R31, R63, R172 ;  /* 0x000000ac3f1f723e */ /* 0x004fe200000000ff */
        /* <DEDUP_REMOVED lines=13> */
[C---:B---3--:R-:W-:Y:S08]  /*7450*/  HMMA.16816.F32 R116, R28.reuse, R8, R116 ;  /* 0x000000081c74723c */ /* 0x048ff00000001874 */
[C---:B------:R-:W-:Y:S08]  /*7460*/  HMMA.16816.F32 R120, R28.reuse, R10, R120 ;  /* 0x0000000a1c78723c */ /* 0x040ff00000001878 */
[C---:B------:R-:W-:Y:S08]  /*7470*/  HMMA.16816.F32 R128, R28.reuse, R4, R128 ;  /* 0x000000041c80723c */ /* 0x040ff00000001880 */
[----:B------:R-:W-:Y:S07]  /*7480*/  HMMA.16816.F32 R132, R28, R6, R132 ;  /* 0x000000061c84723c */ /* 0x000fee0000001884 */
[----:B----4-:R-:W-:Y:S01]  /*7490*/  F2FP.PACK_AB R28, R62, R51 ;  /* 0x000000333e1c723e */ /* 0x010fe200000000ff */
[----:B------:R-:W-:Y:S01]  /*74a0*/  FADD.FTZ R51, R51, R210 ;  /* 0x000000d233337221 */ /* 0x000fe20000010000 */
[----:B-----5:R-:W-:Y:S01]  /*74b0*/  F2FP.PACK_AB R29, R57, R2 ;  /* 0x00000002391d723e */ /* 0x020fe200000000ff */
        /* <DEDUP_REMOVED lines=22> */
[----:B------:R-:W-:Y:S11]  /*7620*/  @P0 BRA `(.L_x_4) ;  /* 0x0000001000000947 */ /* 0x000ff60003800000 */
.L_x_2:
[----:B------:R-:W-:-:S07]  /*7630*/  IADD3 R234, R251, -0x1, RZ ;  /* 0xfffffffffbea7810 */ /* 0x000fce0007ffe0ff */
.L_x_4:
[----:B------:R-:W-:-:S13]  /*7640*/  ISETP.GE.AND P0, PT, R234, RZ, PT ;  /* 0x000000ffea00720c */ /* 0x000fda0003f06270 */
[----:B------:R-:W-:Y:S05]  /*7650*/  @!P0 BRA `(.L_x_5) ;  /* 0x00002e4000008947 */ /* 0x000fea0003800000 */
[C---:B------:R-:W-:Y:S01]  /*7660*/  SHF.L.U64.HI R232, R0.reuse, 0x1, R3 ;  /* 0x0000000100e87819 */ /* 0x040fe20000010203 */
[----:B------:R-:W-:Y:S01]  /*7670*/  IMAD.SHL.U32 R233, R0, 0x2, RZ ;  /* 0x0000000200e97824 */ /* 0x000fe200078e00ff */
[----:B------:R-:W-:Y:S01]  /*7680*/  MOV R2, R167 ;  /* 0x000000a700027202 */ /* 0x000fe20000000f00 */
[----:B------:R-:W-:Y:S01]  /*7690*/  IMAD.MOV.U32 R3, RZ, RZ, R168 ;  /* 0x000000ffff037224 */ /* 0x000fe200078e00a8 */
[----:B------:R-:W-:Y:S01]  /*76a0*/  MOV R0, R165 ;  /* 0x000000a500007202 */ /* 0x000fe20000000f00 */
[----:B------:R-:W-:Y:S01]  /*76b0*/  IMAD.MOV.U32 R169, RZ, RZ, R166 ;  /* 0x000000ffffa97224 */ /* 0x000fe200078e00a6 */
[----:B------:R-:W-:Y:S01]  /*76c0*/  MOV R240, R170 ;  /* 0x000000aa00f07202 */ /* 0x000fe20000000f00 */
[----:B------:R-:W-:Y:S01]  /*76d0*/  IMAD.MOV.U32 R241, RZ, RZ, R249 ;  /* 0x000000fffff17224 */ /* 0x000fe200078e00f9 */
[----:B------:R-:W-:Y:S05]  /*76e0*/  BRA `(.L_x_6) ;  /* 0x0000017000007947 */ /* 0x000fea0003800000 */
.L_x_8:
[----:B------:R-:W-:Y:S04]  /*76f0*/  IADD3 R165, R234, -0x1, RZ ;  /* 0xffffffffeaa57810 */ /* 0x000fe80007ffe0ff */
[----:B------:R-:W-:Y:S01]  /*7700*/  SHF.R.S32.HI R164, RZ, 0x1f, R165 ;  /* 0x0000001fffa47819 */ /* 0x000fe200000114a5 */
[C---:B------:R-:W-:Y:S04]  /*7710*/  IMAD.WIDE.U32 R166, R165.reuse, c[0x0][0x198], RZ ;  /* 0x00006600a5a67a25 */ /* 0x040fe800078e00ff */
[----:B------:R-:W-:Y:S04]  /*7720*/  IMAD R164, R164, c[0x0][0x198], RZ ;  /* 0x00006600a4a47a24 */ /* 0x000fe800078e02ff */
[----:B------:R-:W-:Y:S01]  /*7730*/  IMAD R164, R165, c[0x0][0x19c], R164 ;  /* 0x00006700a5a47a24 */ /* 0x000fe200078e02a4 */
[C---:B------:R-:W-:Y:S03]  /*7740*/  LEA R165, P1, R166.reuse, R224, 0x6 ;  /* 0x000000e0a6a57211 */ /* 0x040fe600078230ff */
[----:B------:R-:W-:Y:S01]  /*7750*/  IMAD.IADD R167, R167, 0x1, R164 ;  /* 0x00000001a7a77824 */ /* 0x000fe200078e02a4 */
[----:B------:R-:W-:Y:S04]  /*7760*/  LEA R170, P2, R165, c[0x0][0x168], 0x1 ;  /* 0x00005a00a5aa7a11 */ /* 0x000fe800078408ff */
[----:B------:R-:W-:Y:S02]  /*7770*/  LEA.HI.X R164, R166, R227, R167, 0x6, P1 ;  /* 0x000000e3a6a47211 */ /* 0x000fe400008f34a7 */
[----:B------:R-:W-:Y:S02]  /*7780*/  IADD3 R172, P1, R219, R170, RZ ;  /* 0x000000aadbac7210 */ /* 0x000fe40007f3e0ff */
[----:B------:R-:W-:Y:S05]  /*7790*/  LEA.HI.X R171, R165, c[0x0][0x16c], R164, 0x1, P2 ;  /* 0x00005b00a5ab7a11 */ /* 0x000fea00010f0ca4 */
[----:B------:R-:W-:Y:S01]  /*77a0*/  @!PT LDS RZ, [RZ] ;  /* 0x00000000fffff984 */ /* 0x000fe20000000800 */
[----:B------:R-:W-:Y:S01]  /*77b0*/  @!PT LDS RZ, [RZ] ;  /* 0x00000000fffff984 */ /* 0x000fe20000000800 */
[----:B------:R-:W-:Y:S01]  /*77c0*/  @!PT LDS RZ, [RZ] ;  /* 0x00000000fffff984 */ /* 0x000fe20000000800 */
[----:B------:R1:W-:Y:S01]  /*77d0*/  LDGSTS.E.BYPASS.LTC128B.128 [R222+0x6000], [R170.64] ;  /* 0x06000000aade7fae */ /* 0x0003e2000b901d46 */
[----:B------:R-:W-:Y:S03]  /*77e0*/  IMAD.X R173, R218, 0x1, R171, P1 ;  /* 0x00000001daad7824 */ /* 0x000fe600008e06ab */
[----:B------:R1:W-:Y:S04]  /*77f0*/  LDGSTS.E.BYPASS.LTC128B.128 [R222+0x7000], [R170.64+0x40] ;  /* 0x07000040aade7fae */ /* 0x0003e8000b901d46 */
[----:B------:R1:W-:Y:S04]  /*7800*/  LDGSTS.E.BYPASS.LTC128B.128 [R222+0x8000], [R170.64+0x80] ;  /* 0x08000080aade7fae */ /* 0x0003e8000b901d46 */
[----:B------:R1:W-:Y:S04]  /*7810*/  LDGSTS.E.BYPASS.LTC128B.128 [R222+0x6800], [R172.64] ;  /* 0x06800000acde7fae */ /* 0x0003e8000b901d46 */
[----:B------:R1:W-:Y:S04]  /*7820*/  LDGSTS.E.BYPASS.LTC128B.128 [R222+0x7800], [R172.64+0x40] ;  /* 0x07800040acde7fae */ /* 0x0003e8000b901d46 */
[----:B------:R1:W-:Y:S04]  /*7830*/  LDGSTS.E.BYPASS.LTC128B.128 [R222+0x8800], [R172.64+0x80] ;  /* 0x08800080acde7fae */ /* 0x0003e8000b901d46 */
[----:B------:R-:W0:Y:S01]  /*7840*/  LDGDEPBAR ;  /* 0x00000000000079af */ /* 0x000e220000000000 */
[----:B------:R-:W-:-:S05]  /*7850*/  BRA `(.L_x_7) ;  /* 0x000009d000007947 */ /* 0x000fca0003800000 */
.L_x_6:
[----:B------:R-:W-:Y:S04]  /*7860*/  DEPBAR.LE SB0, 0x0 ;  /* 0x000080000000791a */ /* 0x000fe80000000000 */
[----:B------:R-:W-:Y:S01]  /*7870*/  BAR.SYNC.DEFER_BLOCKING 0x0 ;  /* 0x0000000000007b1d */ /* 0x000fe20000010000 */
[----:B------:R-:W-:Y:S01]  /*7880*/  SHF.R.S32.HI R170, RZ, 0x1f, R234 ;  /* 0x0000001fffaa7819 */ /* 0x000fe200000114ea */
[----:B------:R-:W-:Y:S02]  /*7890*/  IMAD R168, R220, R234, RZ ;  /* 0x000000eadca87224 */ /* 0x000fe400078e02ff */
[-C--:B------:R-:W-:Y:S04]  /*78a0*/  IMAD.WIDE.U32 R242, R234, R221.reuse, R240 ;  /* 0x000000ddeaf27225 */ /* 0x080fe800078e00f0 */
[----:B------:R-:W-:Y:S01]  /*78b0*/  IMAD R168, R170, R221, R168 ;  /* 0x000000ddaaa87224 */ /* 0x000fe200078e02a8 */
[C---:B------:R-:W-:Y:S03]  /*78c0*/  LEA R170, P1, R242.reuse, c[0x0][0x170], 0x1 ;  /* 0x00005c00f2aa7a11 */ /* 0x040fe600078208ff */
[----:B------:R-:W-:Y:S01]  /*78d0*/  IMAD.IADD R168, R243, 0x1, R168 ;  /* 0x00000001f3a87824 */ /* 0x000fe200078e02a8 */
[----:B------:R-:W-:Y:S04]  /*78e0*/  IADD3 R244, P0, R233, R170, RZ ;  /* 0x000000aae9f47210 */ /* 0x000fe80007f1e0ff */
[----:B------:R-:W-:Y:S05]  /*78f0*/  LEA.HI.X R171, R242, c[0x0][0x174], R168, 0x1, P1 ;  /* 0x00005d00f2ab7a11 */ /* 0x000fea00008f0ca8 */
[----:B------:R-:W-:Y:S01]  /*7900*/  IMAD.X R245, R232, 0x1, R171, P0 ;  /* 0x00000001e8f57824 */ /* 0x000fe200000e06ab */
[----:B------:R-:W-:Y:S01]  /*7910*/  ISETP.GT.AND P0, PT, R234, RZ, PT ;  /* 0x000000ffea00720c */ /* 0x000fe20003f04270 */
[----:B------:R-:W-:Y:S01]  /*7920*/  @!PT LDS RZ, [RZ] ;  /* 0x00000000fffff984 */ /* 0x000fe20000000800 */
[----:B------:R-:W-:Y:S01]  /*7930*/  @!PT LDS RZ, [RZ] ;  /* 0x00000000fffff984 */ /* 0x000fe20000000800 */
[----:B------:R-:W-:Y:S01]  /*7940*/  @!PT LDS RZ, [RZ] ;  /* 0x00000000fffff984 */ /* 0x000fe20000000800 */
[----:B------:R1:W-:Y:S07]  /*7950*/  LDGSTS.E.BYPASS.LTC128B.128 [R222+0x9000], [R170.64] ;  /* 0x09000000aade7fae */ /* 0x0003ee000b901d46 */
[----:B------:R1:W-:Y:S07]  /*7960*/  LDGSTS.E.BYPASS.LTC128B.128 [R222+0xa000], [R170.64+0x40] ;  /* 0x0a000040aade7fae */ /* 0x0003ee000b901d46 */
[----:B------:R1:W-:Y:S07]  /*7970*/  LDGSTS.E.BYPASS.LTC128B.128 [R222+0xb000], [R170.64+0x80] ;  /* 0x0b000080aade7fae */ /* 0x0003ee000b901d46 */
[----:B------:R1:W-:Y:S07]  /*7980*/  LDGSTS.E.BYPASS.LTC128B.128 [R222+0x9800], [R244.64] ;  /* 0x09800000f4de7fae */ /* 0x0003ee000b901d46 */
[----:B------:R1:W-:Y:S07]  /*7990*/  LDGSTS.E.BYPASS.LTC128B.128 [R222+0xa800], [R244.64+0x40] ;  /* 0x0a800040f4de7fae */ /* 0x0003ee000b901d46 */
[----:B------:R1:W-:Y:S07]  /*79a0*/  LDGSTS.E.BYPASS.LTC128B.128 [R222+0xb800], [R244.64+0x80] ;  /* 0x0b800080f4de7fae */ /* 0x0003ee000b901d46 */
[----:B------:R-:W-:Y:S07]  /*79b0*/  LDSM.16.M88.4 R164, [R217] ;  /* 0x00000000d9a4783b */ /* 0x000fee0000000200 */
[----:B------:R-:W2:Y:S07]  /*79c0*/  LDSM.16.M88.4 R172, [R216] ;  /* 0x00000000d8ac783b */ /* 0x000eae0000000200 */
[----:B------:R-:W3:Y:S07]  /*79d0*/  LDSM.16.M88.4 R176, [R217+0x1000] ;  /* 0x00100000d9b0783b */ /* 0x000eee0000000200 */
[----:B------:R-:W4:Y:S07]  /*79e0*/  LDSM.16.M88.4 R180, [R216+0x400] ;  /* 0x00040000d8b4783b */ /* 0x000f2e0000000200 */
[----:B------:R-:W0:Y:S07]  /*79f0*/  LDGDEPBAR ;  /* 0x00000000000079af */ /* 0x000e2e0000000000 */
[----:B------:R-:W5:Y:S07]  /*7a00*/  LDSM.16.M88.4 R184, [R216+0x800] ;  /* 0x00080000d8b8783b */ /* 0x000f6e0000000200 */
[----:B------:R-:W1:Y:S01]  /*7a10*/  LDSM.16.M88.4 R188, [R216+0xc00] ;  /* 0x000c0000d8bc783b */ /* 0x000e620000000200 */
[-C--:B--2---:R-:W-:Y:S06]  /*7a20*/  HMMA.16816.F32 R4, R164, R172.reuse, RZ ;  /* 0x000000aca404723c */ /* 0x084fec00000018ff */
[----:B------:R-:W-:Y:S02]  /*7a30*/  LDSM.16.M88.4 R192, [R215] ;  /* 0x00000000d7c0783b */ /* 0x000fe40000000200 */
[C---:B---3--:R-:W-:Y:S05]  /*7a40*/  HMMA.16816.F32 R8, R176.reuse, R172, RZ ;  /* 0x000000acb008723c */ /* 0x048fea00000018ff */
[----:B------:R-:W2:Y:S03]  /*7a50*/  LDSM.16.M88.4 R196, [R214] ;  /* 0x00000000d6c4783b */ /* 0x000ea60000000200 */
[-C--:B------:R-:W-:Y:S04]  /*7a60*/  HMMA.16816.F32 R12, R176, R174.reuse, RZ ;  /* 0x000000aeb00c723c */ /* 0x080fe800000018ff */
[----:B------:R-:W3:Y:S04]  /*7a70*/  LDSM.16.M88.4 R200, [R215+0x1000] ;  /* 0x00100000d7c8783b */ /* 0x000ee80000000200 */
[C---:B------:R-:W-:Y:S03]  /*7a80*/  HMMA.16816.F32 R16, R164.reuse, R174, RZ ;  /* 0x000000aea410723c */ /* 0x040fe600000018ff */
[----:B------:R-:W1:Y:S05]  /*7a90*/  LDSM.16.M88.4 R172, [R214+0x400] ;  /* 0x00040000d6ac783b */ /* 0x000e6a0000000200 */
[-C--:B----4-:R-:W-:Y:S02]  /*7aa0*/  HMMA.16816.F32 R20, R164, R180.reuse, RZ ;  /* 0x000000b4a414723c */ /* 0x090fe400000018ff */
[----:B------:R-:W4:Y:S06]  /*7ab0*/  LDSM.16.M88.4 R204, [R214+0x800] ;  /* 0x00080000d6cc783b */ /* 0x000f2c0000000200 */
[C---:B------:R-:W-:Y:S01]  /*7ac0*/  HMMA.16816.F32 R24, R176.reuse, R180, RZ ;  /* 0x000000b4b018723c */ /* 0x040fe200000018ff */
[----:B------:R-:W1:Y:S07]  /*7ad0*/  LDSM.16.M88.4 R208, [R214+0xc00] ;  /* 0x000c0000d6d0783b */ /* 0x000e6e0000000200 */
[-C--:B------:R-:W-:Y:S08]  /*7ae0*/  HMMA.16816.F32 R28, R176, R182.reuse, RZ ;  /* 0x000000b6b01c723c */ /* 0x080ff000000018ff */
[C---:B------:R-:W-:Y:S01]  /*7af0*/  HMMA.16816.F32 R32, R164.reuse, R182, RZ ;  /* 0x000000b6a420723c */ /* 0x040fe200000018ff */
[----:B------:R-:W-:Y:S07]  /*7b00*/  LDSM.16.M88.4 R180, [R217+0x3000] ;  /* 0x00300000d9b4783b */ /* 0x000fee0000000200 */
[-C--:B-----5:R-:W-:Y:S08]  /*7b10*/  HMMA.16816.F32 R36, R164, R184.reuse, RZ ;  /* 0x000000b8a424723c */ /* 0x0a0ff000000018ff */
[C---:B------:R-:W-:Y:S08]  /*7b20*/  HMMA.16816.F32 R40, R176.reuse, R184, RZ ;  /* 0x000000b8b028723c */ /* 0x040ff000000018ff */
[-C--:B------:R-:W-:Y:S08]  /*7b30*/  HMMA.16816.F32 R44, R176, R186.reuse, RZ ;  /* 0x000000bab02c723c */ /* 0x080ff000000018ff */
[C---:B------:R-:W-:Y:S01]  /*7b40*/  HMMA.16816.F32 R48, R164.reuse, R186, RZ ;  /* 0x000000baa430723c */ /* 0x040fe200000018ff */
[----:B------:R-:W-:Y:S07]  /*7b50*/  LDSM.16.M88.4 R184, [R216+0x1400] ;  /* 0x00140000d8b8783b */ /* 0x000fee0000000200 */
[-C--:B-1----:R-:W-:Y:S08]  /*7b60*/  HMMA.16816.F32 R52, R164, R188.reuse, RZ ;  /* 0x000000bca434723c */ /* 0x082ff000000018ff */
[C---:B------:R-:W-:Y:S08]  /*7b70*/  HMMA.16816.F32 R56, R176.reuse, R188, RZ ;  /* 0x000000bcb038723c */ /* 0x040ff000000018ff */
[-C--:B------:R-:W-:Y:S01]  /*7b80*/  HMMA.16816.F32 R60, R176, R190.reuse, RZ ;  /* 0x000000beb03c723c */ /* 0x080fe200000018ff */
[----:B------:R-:W-:Y:S07]  /*7b90*/  LDSM.16.M88.4 R176, [R216+0x1000] ;  /* 0x00100000d8b0783b */ /* 0x000fee0000000200 */
[----:B------:R-:W-:Y:S01]  /*7ba0*/  HMMA.16816.F32 R64, R164, R190, RZ ;  /* 0x000000bea440723c */ /* 0x000fe200000018ff */
[----:B------:R-:W1:Y:S07]  /*7bb0*/  LDSM.16.M88.4 R164, [R217+0x2000] ;  /* 0x00200000d9a4783b */ /* 0x000e6e0000000200 */
[-C--:B--2---:R-:W-:Y:S01]  /*7bc0*/  HMMA.16816.F32 R4, R192, R196.reuse, R4 ;  /* 0x000000c4c004723c */ /* 0x084fe20000001804 */
[----:B------:R-:W-:Y:S07]  /*7bd0*/  LDSM.16.M88.4 R188, [R216+0x1c00] ;  /* 0x001c0000d8bc783b */ /* 0x000fee0000000200 */
[C---:B---3--:R-:W-:Y:S08]  /*7be0*/  HMMA.16816.F32 R8, R200.reuse, R196, R8 ;  /* 0x000000c4c808723c */ /* 0x048ff00000001808 */
[-C--:B------:R-:W-:Y:S08]  /*7bf0*/  HMMA.16816.F32 R12, R200, R198.reuse, R12 ;  /* 0x000000c6c80c723c */ /* 0x080ff0000000180c */
[C---:B------:R-:W-:Y:S01]  /*7c00*/  HMMA.16816.F32 R16, R192.reuse, R198, R16 ;  /* 0x000000c6c010723c */ /* 0x040fe20000001810 */
[----:B------:R-:W-:Y:S07]  /*7c10*/  LDSM.16.M88.4 R196, [R214+0x1000] ;  /* 0x00100000d6c4783b */ /* 0x000fee0000000200 */
[-C--:B------:R-:W-:Y:S08]  /*7c20*/  HMMA.16816.F32 R20, R192, R172.reuse, R20 ;  /* 0x000000acc014723c */ /* 0x080ff00000001814 */
[C---:B------:R-:W-:Y:S08]  /*7c30*/  HMMA.16816.F32 R24, R200.reuse, R172, R24 ;  /* 0x000000acc818723c */ /* 0x040ff00000001818 */
[-C--:B------:R-:W-:Y:S08]  /*7c40*/  HMMA.16816.F32 R28, R200, R174.reuse, R28 ;  /* 0x000000aec81c723c */ /* 0x080ff0000000181c */
[C---:B------:R-:W-:Y:S01]  /*7c50*/  HMMA.16816.F32 R32, R192.reuse, R174, R32 ;  /* 0x000000aec020723c */ /* 0x040fe20000001820 */
[----:B------:R-:W2:Y:S07]  /*7c60*/  LDSM.16.M88.4 R172, [R216+0x1800] ;  /* 0x00180000d8ac783b */ /* 0x000eae0000000200 */
[-C--:B----4-:R-:W-:Y:S08]  /*7c70*/  HMMA.16816.F32 R36, R192, R204.reuse, R36 ;  /* 0x000000ccc024723c */ /* 0x090ff00000001824 */
[C---:B------:R-:W-:Y:S08]  /*7c80*/  HMMA.16816.F32 R40, R200.reuse, R204, R40 ;  /* 0x000000ccc828723c */ /* 0x040ff00000001828 */
[-C--:B------:R-:W-:Y:S08]  /*7c90*/  HMMA.16816.F32 R44, R200, R206.reuse, R44 ;  /* 0x000000cec82c723c */ /* 0x080ff0000000182c */
[C---:B------:R-:W-:Y:S01]  /*7ca0*/  HMMA.16816.F32 R48, R192.reuse, R206, R48 ;  /* 0x000000cec030723c */ /* 0x040fe20000001830 */
[----:B------:R-:W-:Y:S07]  /*7cb0*/  LDSM.16.M88.4 R204, [R214+0x1800] ;  /* 0x00180000d6cc783b */ /* 0x000fee0000000200 */
[-C--:B------:R-:W-:Y:S08]  /*7cc0*/  HMMA.16816.F32 R52, R192, R208.reuse, R52 ;  /* 0x000000d0c034723c */ /* 0x080ff00000001834 */
[C---:B------:R-:W-:Y:S08]  /*7cd0*/  HMMA.16816.F32 R56, R200.reuse, R208, R56 ;  /* 0x000000d0c838723c */ /* 0x040ff00000001838 */
[-C--:B------:R-:W-:Y:S01]  /*7ce0*/  HMMA.16816.F32 R60, R200, R210.reuse, R60 ;  /* 0x000000d2c83c723c */ /* 0x080fe2000000183c */
[----:B------:R-:W-:Y:S07]  /*7cf0*/  LDSM.16.M88.4 R200, [R215+0x3000] ;  /* 0x00300000d7c8783b */ /* 0x000fee0000000200 */
[----:B------:R-:W-:Y:S01]  /*7d00*/  HMMA.16816.F32 R64, R192, R210, R64 ;  /* 0x000000d2c040723c */ /* 0x000fe20000001840 */
[----:B------:R-:W3:Y:S07]  /*7d10*/  LDSM.16.M88.4 R192, [R215+0x2000] ;  /* 0x00200000d7c0783b */ /* 0x000eee0000000200 */
[-C--:B-1----:R-:W-:Y:S01]  /*7d20*/  HMMA.16816.F32 R4, R164, R176.reuse, R4 ;  /* 0x000000b0a404723c */ /* 0x082fe20000001804 */
[----:B------:R-:W-:Y:S07]  /*7d30*/  LDSM.16.M88.4 R208, [R214+0x1c00] ;  /* 0x001c0000d6d0783b */ /* 0x000fee0000000200 */
[C---:B------:R-:W-:Y:S08]  /*7d40*/  HMMA.16816.F32 R8, R180.reuse, R176, R8 ;  /* 0x000000b0b408723c */ /* 0x040ff00000001808 */
[-C--:B------:R-:W-:Y:S08]  /*7d50*/  HMMA.16816.F32 R12, R180, R178.reuse, R12 ;  /* 0x000000b2b40c723c */ /* 0x080ff0000000180c */
[C---:B------:R-:W-:Y:S01]  /*7d60*/  HMMA.16816.F32 R16, R164.reuse, R178, R16 ;  /* 0x000000b2a410723c */ /* 0x040fe20000001810 */
[----:B------:R-:W1:Y:S07]  /*7d70*/  LDSM.16.M88.4 R176, [R214+0x1400] ;  /* 0x00140000d6b0783b */ /* 0x000e6e0000000200 */
[-C--:B------:R-:W-:Y:S08]  /*7d80*/  HMMA.16816.F32 R20, R164, R184.reuse, R20 ;  /* 0x000000b8a414723c */ /* 0x080ff00000001814 */
[C---:B------:R-:W-:Y:S08]  /*7d90*/  HMMA.16816.F32 R24, R180.reuse, R184, R24 ;  /* 0x000000b8b418723c */ /* 0x040ff00000001818 */
[-C--:B------:R-:W-:Y:S08]  /*7da0*/  HMMA.16816.F32 R28, R180, R186.reuse, R28 ;  /* 0x000000bab41c723c */ /* 0x080ff0000000181c */
[C---:B------:R-:W-:Y:S01]  /*7db0*/  HMMA.16816.F32 R32, R164.reuse, R186, R32 ;  /* 0x000000baa420723c */ /* 0x040fe20000001820 */
[----:B------:R-:W-:Y:S07]  /*7dc0*/  LDSM.16.M88.4 R184, [R216+0x2800] ;  /* 0x00280000d8b8783b */ /* 0x000fee0000000200 */
[-C--:B--2---:R-:W-:Y:S08]  /*7dd0*/  HMMA.16816.F32 R36, R164, R172.reuse, R36 ;  /* 0x000000aca424723c */ /* 0x084ff00000001824 */
        /* <DEDUP_REMOVED lines=9> */
[----:B------:R-:W2:Y:S07]  /*7e70*/  LDSM.16.M88.4 R164, [R217+0x4000] ;  /* 0x00400000d9a4783b */ /* 0x000eae0000000200 */
[-C--:B---3--:R-:W-:Y:S01]  /*7e80*/  HMMA.16816.F32 R4, R192, R196.reuse, R4 ;  /* 0x000000c4c004723c */ /* 0x088fe20000001804 */
[----:B------:R-:W-:Y:S07]  /*7e90*/  LDSM.16.M88.4 R188, [R216+0x2c00] ;  /* 0x002c0000d8bc783b */ /* 0x000fee0000000200 */
[C---:B------:R-:W-:Y:S08]  /*7ea0*/  HMMA.16816.F32 R8, R200.reuse, R196, R8 ;  /* 0x000000c4c808723c */ /* 0x040ff00000001808 */
[-C--:B------:R-:W-:Y:S08]  /*7eb0*/  HMMA.16816.F32 R12, R200, R198.reuse, R12 ;  /* 0x000000c6c80c723c */ /* 0x080ff0000000180c */
[C---:B------:R-:W-:Y:S01]  /*7ec0*/  HMMA.16816.F32 R16, R192.reuse, R198, R16 ;  /* 0x000000c6c010723c */ /* 0x040fe20000001810 */
[----:B------:R-:W-:Y:S07]  /*7ed0*/  LDSM.16.M88.4 R196, [R214+0x2000] ;  /* 0x00200000d6c4783b */ /* 0x000fee0000000200 */
[-C--:B-1----:R-:W-:Y:S08]  /*7ee0*/  HMMA.16816.F32 R20, R192, R176.reuse, R20 ;  /* 0x000000b0c014723c */ /* 0x082ff00000001814 */
        /* <DEDUP_REMOVED lines=15> */
[-C--:B--2---:R-:W-:Y:S01]  /*7fe0*/  HMMA.16816.F32 R4, R164, R172.reuse, R4 ;  /* 0x000000aca404723c */ /* 0x084fe20000001804 */
[----:B------:R-:W2:Y:S07]  /*7ff0*/  LDSM.16.M88.4 R208, [R214+0x2800] ;  /* 0x00280000d6d0783b */ /* 0x000eae0000000200 */
[C---:B------:R-:W-:Y:S08]  /*8000*/  HMMA.16816.F32 R8, R180.reuse, R172, R8 ;  /* 0x000000acb408723c */ /* 0x040ff00000001808 */
[-C--:B------:R-:W-:Y:S08]  /*8010*/  HMMA.16816.F32 R12, R180, R174.reuse, R12 ;  /* 0x000000aeb40c723c */ /* 0x080ff0000000180c */
[C---:B------:R-:W-:Y:S01]  /*8020*/  HMMA.16816.F32 R16, R164.reuse, R174, R16 ;  /* 0x000000aea410723c */ /* 0x040fe20000001810 */
[----:B------:R-:W4:Y:S01]  /*8030*/  LDSM.16.M88.4 R172, [R214+0x2c00] ;  /* 0x002c0000d6ac783b */ /* 0x000f220000000200 */
[----:B------:R-:W-:Y:S06]  /*8040*/  DEPBAR.LE SB0, 0x0 ;  /* 0x000080000000791a */ /* 0x000fec0000000000 */
[-C--:B-1----:R-:W-:Y:S01]  /*8050*/  HMMA.16816.F32 R20, R164, R176.reuse, R20 ;  /* 0x000000b0a414723c */ /* 0x082fe20000001814 */
[----:B------:R-:W-:Y:S07]  /*8060*/  BAR.SYNC.DEFER_BLOCKING 0x0 ;  /* 0x0000000000007b1d */ /* 0x000fee0000010000 */
[C---:B------:R-:W-:Y:S08]  /*8070*/  HMMA.16816.F32 R24, R180.reuse, R176, R24 ;  /* 0x000000b0b418723c */ /* 0x040ff00000001818 */
[-C--:B------:R-:W-:Y:S08]  /*8080*/  HMMA.16816.F32 R28, R180, R178.reuse, R28 ;  /* 0x000000b2b41c723c */ /* 0x080ff0000000181c */
        /* <DEDUP_REMOVED lines=8> */
[----:B------:R-:W-:Y:S08]  /*8110*/  HMMA.16816.F32 R64, R164, R190, R64 ;  /* 0x000000bea440723c */ /* 0x000ff00000001840 */
[-C--:B---3--:R-:W-:Y:S08]  /*8120*/  HMMA.16816.F32 R4, R192, R196.reuse, R4 ;  /* 0x000000c4c004723c */ /* 0x088ff00000001804 */
[C---:B------:R-:W-:Y:S08]  /*8130*/  HMMA.16816.F32 R8, R200.reuse, R196, R8 ;  /* 0x000000c4c808723c */ /* 0x040ff00000001808 */
[-C--:B------:R-:W-:Y:S08]  /*8140*/  HMMA.16816.F32 R12, R200, R198.reuse, R12 ;  /* 0x000000c6c80c723c */ /* 0x080ff0000000180c */
[C---:B------:R-:W-:Y:S08]  /*8150*/  HMMA.16816.F32 R16, R192.reuse, R198, R16 ;  /* 0x000000c6c010723c */ /* 0x040ff00000001810 */
[-C--:B------:R-:W-:Y:S08]  /*8160*/  HMMA.16816.F32 R20, R192, R204.reuse, R20 ;  /* 0x000000ccc014723c */ /* 0x080ff00000001814 */
[C---:B------:R-:W-:Y:S08]  /*8170*/  HMMA.16816.F32 R24, R200.reuse, R204, R24 ;  /* 0x000000ccc818723c */ /* 0x040ff00000001818 */
[-C--:B------:R-:W-:Y:S08]  /*8180*/  HMMA.16816.F32 R28, R200, R206.reuse, R28 ;  /* 0x000000cec81c723c */ /* 0x080ff0000000181c */
[C---:B------:R-:W-:Y:S08]  /*8190*/  HMMA.16816.F32 R32, R192.reuse, R206, R32 ;  /* 0x000000cec020723c */ /* 0x040ff00000001820 */
[-C--:B--2---:R-:W-:Y:S08]  /*81a0*/  HMMA.16816.F32 R36, R192, R208.reuse, R36 ;  /* 0x000000d0c024723c */ /* 0x084ff00000001824 */
[C---:B------:R-:W-:Y:S08]  /*81b0*/  HMMA.16816.F32 R40, R200.reuse, R208, R40 ;  /* 0x000000d0c828723c */ /* 0x040ff00000001828 */
[-C--:B------:R-:W-:Y:S08]  /*81c0*/  HMMA.16816.F32 R44, R200, R210.reuse, R44 ;  /* 0x000000d2c82c723c */ /* 0x080ff0000000182c */
[C---:B------:R-:W-:Y:S08]  /*81d0*/  HMMA.16816.F32 R48, R192.reuse, R210, R48 ;  /* 0x000000d2c030723c */ /* 0x040ff00000001830 */
[-C--:B----4-:R-:W-:Y:S08]  /*81e0*/  HMMA.16816.F32 R52, R192, R172.reuse, R52 ;  /* 0x000000acc034723c */ /* 0x090ff00000001834 */
[C---:B------:R-:W-:Y:S08]  /*81f0*/  HMMA.16816.F32 R56, R200.reuse, R172, R56 ;  /* 0x000000acc838723c */ /* 0x040ff00000001838 */
[-C--:B------:R-:W-:Y:S08]  /*8200*/  HMMA.16816.F32 R60, R200, R174.reuse, R60 ;  /* 0x000000aec83c723c */ /* 0x080ff0000000183c */
[----:B------:R-:W-:Y:S01]  /*8210*/  HMMA.16816.F32 R64, R192, R174, R64 ;  /* 0x000000aec040723c */ /* 0x000fe20000001840 */
[----:B------:R-:W-:-:S07]  /*8220*/  @P0 BRA `(.L_x_8) ;  /* 0xfffff4c000000947 */ /* 0x000fce000383ffff */
.L_x_7:
[----:B------:R-:W-:Y:S01]  /*8230*/  FMNMX.FTZ R164, R4, R3, !PT ;  /* 0x0000000304a47209 */ /* 0x000fe20007810000 */
[----:B------:R-:W-:Y:S01]  /*8240*/  LDSM.16.MT88.4 R176, [R212+0x9000] ;  /* 0x00900000d4b0783b */ /* 0x000fe20000004200 */
[----:B------:R-:W-:Y:S02]  /*8250*/  FMNMX.FTZ R166, R6, R2, !PT ;  /* 0x0000000206a67209 */ /* 0x000fe40007810000 */
[----:B------:R-:W-:Y:S02]  /*8260*/  FMNMX.FTZ R165, R5, R164, !PT ;  /* 0x000000a405a57209 */ /* 0x000fe40007810000 */
[----:B------:R-:W-:Y:S02]  /*8270*/  FMNMX.FTZ R167, R7, R166, !PT ;  /* 0x000000a607a77209 */ /* 0x000fe40007810000 */
[----:B------:R-:W-:Y:S02]  /*8280*/  FMNMX.FTZ R164, R16, R165, !PT ;  /* 0x000000a510a47209 */ /* 0x000fe40007810000 */
[----:B------:R-:W-:Y:S02]  /*8290*/  FMNMX.FTZ R168, R8, R169, !PT ;  /* 0x000000a908a87209 */ /* 0x000fe40007810000 */
[----:B------:R-:W-:Y:S02]  /*82a0*/  FMNMX.FTZ R165, R17, R164, !PT ;  /* 0x000000a411a57209 */ /* 0x000fe40007810000 */
[----:B------:R-:W-:Y:S02]  /*82b0*/  FMNMX.FTZ R166, R18, R167, !PT ;  /* 0x000000a712a67209 */ /* 0x000fe40007810000 */
[----:B-1----:R-:W-:Y:S02]  /*82c0*/  FMNMX.FTZ R171, R9, R168, !PT ;  /* 0x000000a809ab7209 */ /* 0x002fe40007810000 */
[----:B------:R-:W-:Y:S02]  /*82d0*/  FMNMX.FTZ R164, R20, R165, !PT ;  /* 0x000000a514a47209 */ /* 0x000fe40007810000 */
        /* <DEDUP_REMOVED lines=45> */
[----:B------:R-:W-:Y:S01]  /*85b0*/  FMNMX.FTZ R164, R66, R165, !PT ;  /* 0x000000a542a47209 */ /* 0x000fe20007810000 */
[----:B------:R-:W1:Y:S01]  /*85c0*/  SHFL.BFLY PT, R175, R168, 0x2, 0x1f ;  /* 0x0c401f00a8af7f89 */ /* 0x000e6200000e0000 */
[----:B------:R-:W-:Y:S02]  /*85d0*/  FMNMX.FTZ R165, R57, R166, !PT ;  /* 0x000000a639a57209 */ /* 0x000fe40007810000 */
[----:B------:R-:W-:Y:S02]  /*85e0*/  FMNMX.FTZ R172, R58, R167, !PT ;  /* 0x000000a73aac7209 */ /* 0x000fe40007810000 */
[----:B------:R-:W-:Y:S02]  /*85f0*/  FMNMX.FTZ R170, R67, R164, !PT ;  /* 0x000000a443aa7209 */ /* 0x000fe40007810000 */
[----:B------:R-:W-:Y:S02]  /*8600*/  FMNMX.FTZ R164, R60, R165, !PT ;  /* 0x000000a53ca47209 */ /* 0x000fe40007810000 */
[----:B------:R-:W-:Y:S01]  /*8610*/  FMNMX.FTZ R165, R59, R172, !PT ;  /* 0x000000ac3ba57209 */ /* 0x000fe20007810000 */
[----:B------:R-:W2:Y:S01]  /*8620*/  SHFL.BFLY PT, R167, R170, 0x2, 0x1f ;  /* 0x0c401f00aaa77f89 */ /* 0x000ea200000e0000 */
[----:B------:R-:W-:Y:S02]  /*8630*/  FMNMX.FTZ R166, R61, R164, !PT ;  /* 0x000000a43da67209 */ /* 0x000fe40007810000 */
[----:B------:R-:W-:Y:S02]  /*8640*/  FMNMX.FTZ R164, R62, R165, !PT ;  /* 0x000000a53ea47209 */ /* 0x000fe40007810000 */
[----:B------:R-:W-:Y:S02]  /*8650*/  IADD3 R234, R234, -0x1, RZ ;  /* 0xffffffffeaea7810 */ /* 0x000fe40007ffe0ff */
[----:B------:R-:W-:Y:S01]  /*8660*/  FMNMX.FTZ R171, R63, R164, !PT ;  /* 0x000000a43fab7209 */ /* 0x000fe20007810000 */
[----:B------:R-:W3:Y:S08]  /*8670*/  SHFL.BFLY PT, R165, R166, 0x2, 0x1f ;  /* 0x0c401f00a6a57f89 */ /* 0x000ef000000e0000 */
[----:B------:R-:W4:Y:S01]  /*8680*/  SHFL.BFLY PT, R164, R171, 0x2, 0x1f ;  /* 0x0c401f00aba47f89 */ /* 0x000f2200000e0000 */
[----:B-1----:R-:W-:Y:S07]  /*8690*/  FMNMX.FTZ R175, R168, R175, !PT ;  /* 0x000000afa8af7209 */ /* 0x002fee0007810000 */
[----:B------:R-:W1:Y:S01]  /*86a0*/  SHFL.BFLY PT, R168, R175, 0x1, 0x1f ;  /* 0x0c201f00afa87f89 */ /* 0x000e6200000e0000 */
[----:B--2---:R-:W-:Y:S02]  /*86b0*/  FMNMX.FTZ R174, R170, R167, !PT ;  /* 0x000000a7aaae7209 */ /* 0x004fe40007810000 */
[----:B---3--:R-:W-:Y:S05]  /*86c0*/  FMNMX.FTZ R173, R166, R165, !PT ;  /* 0x000000a5a6ad7209 */ /* 0x008fea0007810000 */
[----:B------:R-:W2:Y:S01]  /*86d0*/  SHFL.BFLY PT, R167, R174, 0x1, 0x1f ;  /* 0x0c201f00aea77f89 */ /* 0x000ea200000e0000 */
[----:B----4-:R-:W-:Y:S07]  /*86e0*/  FMNMX.FTZ R170, R171, R164, !PT ;  /* 0x000000a4abaa7209 */ /* 0x010fee0007810000 */
[----:B------:R-:W3:Y:S01]  /*86f0*/  SHFL.BFLY PT, R172, R173, 0x1, 0x1f ;  /* 0x0c201f00adac7f89 */ /* 0x000ee200000e0000 */
[----:B-1----:R-:W-:Y:S07]  /*8700*/  FMNMX.FTZ R168, R175, R168, !PT ;  /* 0x000000a8afa87209 */ /* 0x002fee0007810000 */
[----:B------:R-:W1:Y:S01]  /*8710*/  SHFL.BFLY PT, R165, R170, 0x1, 0x1f ;  /* 0x0c201f00aaa57f89 */ /* 0x000e6200000e0000 */
[C---:B------:R-:W-:Y:S01]  /*8720*/  FSETP.NEU.FTZ.AND P1, PT, R168.reuse, -INF , PT ;  /* 0xff800000a800780b */ /* 0x040fe20003f3d000 */
[C---:B------:R-:W-:Y:S02]  /*8730*/  FADD.FTZ R166, -R168.reuse, R3 ;  /* 0x00000003a8a67221 */ /* 0x040fe40000010100 */
[----:B------:R-:W-:Y:S01]  /*8740*/  FMUL.FTZ R194, R168, c[0x0][0x23c] ;  /* 0x00008f00a8c27a20 */ /* 0x000fe20000410000 */
[----:B--2---:R-:W-:Y:S01]  /*8750*/  FMNMX.FTZ R167, R174, R167, !PT ;  /* 0x000000a7aea77209 */ /* 0x004fe20007810000 */
[----:B------:R-:W-:Y:S03]  /*8760*/  FMUL.FTZ R164, R166, c[0x0][0x23c] ;  /* 0x00008f00a6a47a20 */ /* 0x000fe60000410000 */
[----:B------:R-:W-:Y:S01]  /*8770*/  FSEL R194, R194, RZ, P1 ;  /* 0x000000ffc2c27208 */ /* 0x000fe20000800000 */
[C---:B------:R-:W-:Y:S01]  /*8780*/  FADD.FTZ R2, -R167.reuse, R2 ;  /* 0x00000002a7027221 */ /* 0x040fe20000010100 */
[C---:B------:R-:W-:Y:S01]  /*8790*/  FSETP.NEU.FTZ.AND P1, PT, R167.reuse, -INF , PT ;  /* 0xff800000a700780b */ /* 0x040fe20003f3d000 */
[----:B------:R-:W-:Y:S01]  /*87a0*/  FMUL.FTZ R193, R167, c[0x0][0x23c] ;  /* 0x00008f00a7c17a20 */ /* 0x000fe20000410000 */
[----:B---3--:R-:W-:Y:S01]  /*87b0*/  FMNMX.FTZ R166, R173, R172, !PT ;  /* 0x000000acada67209 */ /* 0x008fe20007810000 */
[----:B------:R-:W-:Y:S01]  /*87c0*/  FMUL.FTZ R3, R2, c[0x0][0x23c] ;  /* 0x00008f0002037a20 */ /* 0x000fe20000410000 */
[----:B------:R-:W2:Y:S01]  /*87d0*/  MUFU.EX2 R164, R164 ;  /* 0x000000a400a47308 */ /* 0x000ea20000000800 */
[--C-:B------:R-:W-:Y:S01]  /*87e0*/  FFMA.FTZ R172, R5, c[0x0][0x23c], -R194.reuse ;  /* 0x00008f0005ac7a23 */ /* 0x100fe200000108c2 */
[----:B------:R-:W-:Y:S01]  /*87f0*/  FSEL R193, R193, RZ, P1 ;  /* 0x000000ffc1c17208 */ /* 0x000fe20000800000 */
[C---:B------:R-:W-:Y:S01]  /*8800*/  FADD.FTZ R2, -R166.reuse, R169 ;  /* 0x000000a9a6027221 */ /* 0x040fe20000010100 */
[----:B------:R-:W-:Y:S01]  /*8810*/  FSETP.NEU.FTZ.AND P1, PT, R166, -INF , PT ;  /* 0xff800000a600780b */ /* 0x000fe20003f3d000 */
[----:B------:R-:W-:Y:S01]  /*8820*/  FFMA.FTZ R171, R4, c[0x0][0x23c], -R194 ;  /* 0x00008f0004ab7a23 */ /* 0x000fe200000108c2 */
[----:B-1----:R-:W-:Y:S01]  /*8830*/  FMNMX.FTZ R165, R170, R165, !PT ;  /* 0x000000a5aaa57209 */ /* 0x002fe20007810000 */
[----:B------:R-:W-:Y:S02]  /*8840*/  FMUL.FTZ R170, R2, c[0x0][0x23c] ;  /* 0x00008f0002aa7a20 */ /* 0x000fe40000410000 */
[----:B------:R-:W-:Y:S01]  /*8850*/  FMUL.FTZ R191, R166, c[0x0][0x23c] ;  /* 0x00008f00a6bf7a20 */ /* 0x000fe20000410000 */
[----:B------:R-:W1:Y:S01]  /*8860*/  MUFU.EX2 R3, R3 ;  /* 0x0000000300037308 */ /* 0x000e620000000800 */
[C---:B------:R-:W-:Y:S02]  /*8870*/  FADD.FTZ R169, -R165.reuse, R0 ;  /* 0x00000000a5a97221 */ /* 0x040fe40000010100 */
[----:B------:R-:W-:Y:S01]  /*8880*/  FMUL.FTZ R189, R165, c[0x0][0x23c] ;  /* 0x00008f00a5bd7a20 */ /* 0x000fe20000410000 */
[----:B------:R-:W-:Y:S01]  /*8890*/  FSEL R191, R191, RZ, P1 ;  /* 0x000000ffbfbf7208 */ /* 0x000fe20000800000 */
[----:B------:R-:W-:Y:S01]  /*88a0*/  FMUL.FTZ R0, R169, c[0x0][0x23c] ;  /* 0x00008f00a9007a20 */ /* 0x000fe20000410000 */
[----:B------:R-:W-:Y:S01]  /*88b0*/  FSETP.NEU.FTZ.AND P1, PT, R165, -INF , PT ;  /* 0xff800000a500780b */ /* 0x000fe20003f3d000 */
[--C-:B------:R-:W-:Y:S02]  /*88c0*/  FFMA.FTZ R180, R17, c[0x0][0x23c], -R194.reuse ;  /* 0x00008f0011b47a23 */ /* 0x100fe400000108c2 */
[--C-:B------:R-:W-:Y:S01]  /*88d0*/  FFMA.FTZ R182, R19, c[0x0][0x23c], -R193.reuse ;  /* 0x00008f0013b67a23 */ /* 0x100fe200000108c1 */
[----:B------:R-:W3:Y:S01]  /*88e0*/  MUFU.EX2 R2, R170 ;  /* 0x000000aa00027308 */ /* 0x000ee20000000800 */
[--C-:B------:R-:W-:Y:S01]  /*88f0*/  FFMA.FTZ R5, R6, c[0x0][0x23c], -R193.reuse ;  /* 0x00008f0006057a23 */ /* 0x100fe200000108c1 */
[----:B------:R-:W-:Y:S01]  /*8900*/  FSEL R189, R189, RZ, P1 ;  /* 0x000000ffbdbd7208 */ /* 0x000fe20000800000 */
[----:B------:R-:W-:Y:S02]  /*8910*/  FFMA.FTZ R6, R7, c[0x0][0x23c], -R193 ;  /* 0x00008f0007067a23 */ /* 0x000fe400000108c1 */
[--C-:B------:R-:W-:Y:S02]  /*8920*/  FFMA.FTZ R7, R16, c[0x0][0x23c], -R194.reuse ;  /* 0x00008f0010077a23 */ /* 0x100fe400000108c2 */
[--C-:B------:R-:W-:Y:S02]  /*8930*/  FFMA.FTZ R181, R8, c[0x0][0x23c], -R191.reuse ;  /* 0x00008f0008b57a23 */ /* 0x100fe400000108bf */
[----:B------:R-:W-:Y:S01]  /*8940*/  FFMA.FTZ R184, R9, c[0x0][0x23c], -R191 ;  /* 0x00008f0009b87a23 */ /* 0x000fe200000108bf */
[----:B------:R4:W-:Y:S01]  /*8950*/  MUFU.EX2 R170, R172 ;  /* 0x000000ac00aa7308 */ /* 0x0009e20000000800 */
[--C-:B------:R-:W-:Y:S02]  /*8960*/  FFMA.FTZ R183, R10, c[0x0][0x23c], -R189.reuse ;  /* 0x00008f000ab77a23 */ /* 0x100fe400000108bd */
[----:B------:R-:W-:Y:S02]  /*8970*/  FFMA.FTZ R186, R11, c[0x0][0x23c], -R189 ;  /* 0x00008f000bba7a23 */ /* 0x000fe400000108bd */
[--C-:B------:R-:W-:Y:S02]  /*8980*/  FFMA.FTZ R185, R12, c[0x0][0x23c], -R191.reuse ;  /* 0x00008f000cb97a23 */ /* 0x100fe400000108bf */
[----:B------:R-:W-:Y:S02]  /*8990*/  FFMA.FTZ R188, R13, c[0x0][0x23c], -R191 ;  /* 0x00008f000dbc7a23 */ /* 0x000fe400000108bf */
[--C-:B------:R-:W-:Y:S01]  /*89a0*/  FFMA.FTZ R187, R14, c[0x0][0x23c], -R189.reuse ;  /* 0x00008f000ebb7a23 */ /* 0x100fe200000108bd */
[----:B------:R-:W5:Y:S01]  /*89b0*/  MUFU.EX2 R169, R171 ;  /* 0x000000ab00a97308 */ /* 0x000f620000000800 */
[----:B------:R-:W-:Y:S02]  /*89c0*/  FFMA.FTZ R190, R15, c[0x0][0x23c], -R189 ;  /* 0x00008f000fbe7a23 */ /* 0x000fe400000108bd */
[C---:B--2---:R-:W-:Y:S02]  /*89d0*/  FMUL.FTZ R8, R164.reuse, R160 ;  /* 0x000000a0a4087220 */ /* 0x044fe40000410000 */
[----:B------:R-:W-:Y:S02]  /*89e0*/  FMUL.FTZ R9, R164, R161 ;  /* 0x000000a1a4097220 */ /* 0x000fe40000410000 */
[C---:B-1----:R-:W-:Y:S02]  /*89f0*/  FMUL.FTZ R10, R3.reuse, R162 ;  /* 0x000000a2030a7220 */ /* 0x042fe40000410000 */
[----:B------:R-:W-:Y:S01]  /*8a00*/  FMUL.FTZ R11, R3, R163 ;  /* 0x000000a3030b7220 */ /* 0x000fe20000410000 */
[----:B------:R-:W-:Y:S01]  /*8a10*/  MUFU.EX2 R5, R5 ;  /* 0x0000000500057308 */ /* 0x000fe20000000800 */
[C---:B---3--:R-:W-:Y:S02]  /*8a20*/  FMUL.FTZ R12, R2.reuse, R156 ;  /* 0x0000009c020c7220 */ /* 0x048fe40000410000 */
[C---:B------:R-:W-:Y:S01]  /*8a30*/  FMUL.FTZ R13, R2.reuse, R157 ;  /* 0x0000009d020d7220 */ /* 0x040fe20000410000 */
[----:B----4-:R-:W1:Y:S01]  /*8a40*/  LDSM.16.MT88.4 R172, [R213+0x9000] ;  /* 0x00900000d5ac783b */ /* 0x010e620000004200 */
[C---:B------:R-:W-:Y:S02]  /*8a50*/  FMUL.FTZ R16, R2.reuse, R152 ;  /* 0x0000009802107220 */ /* 0x040fe40000410000 */
[----:B------:R-:W-:Y:S02]  /*8a60*/  FMUL.FTZ R17, R2, R153 ;  /* 0x0000009902117220 */ /* 0x000fe40000410000 */
[--C-:B------:R-:W-:Y:S01]  /*8a70*/  FFMA.FTZ R202, R36, c[0x0][0x23c], -R194.reuse ;  /* 0x00008f0024ca7a23 */ /* 0x100fe200000108c2 */
[----:B------:R-:W2:Y:S01]  /*8a80*/  MUFU.EX2 R6, R6 ;  /* 0x0000000600067308 */ /* 0x000ea20000000800 */
[--C-:B------:R-:W-:Y:S02]  /*8a90*/  FFMA.FTZ R203, R37, c[0x0][0x23c], -R194.reuse ;  /* 0x00008f0025cb7a23 */ /* 0x100fe400000108c2 */
[--C-:B------:R-:W-:Y:S01]  /*8aa0*/  FFMA.FTZ R204, R38, c[0x0][0x23c], -R193.reuse ;  /* 0x00008f0026cc7a23 */ /* 0x100fe200000108c1 */
[----:B-----5:R-:W-:Y:S01]  /*8ab0*/  F2FP.PACK_AB R160, R170, R169 ;  /* 0x000000a9aaa0723e */ /* 0x020fe200000000ff */
[--C-:B------:R-:W-:Y:S02]  /*8ac0*/  FFMA.FTZ R171, R18, c[0x0][0x23c], -R193.reuse ;  /* 0x00008f0012ab7a23 */ /* 0x100fe400000108c1 */
[--C-:B------:R-:W-:Y:S02]  /*8ad0*/  FFMA.FTZ R205, R39, c[0x0][0x23c], -R193.reuse ;  /* 0x00008f0027cd7a23 */ /* 0x100fe400000108c1 */
[----:B------:R-:W-:Y:S01]  /*8ae0*/  LDSM.16.MT88.4 R36, [R213+0xb400] ;  /* 0x00b40000d524783b */ /* 0x000fe20000004200 */
[----:B------:R-:W-:Y:S01]  /*8af0*/  MUFU.EX2 R7, R7 ;  /* 0x0000000700077308 */ /* 0x000fe20000000800 */
[--C-:B------:R-:W-:Y:S02]  /*8b00*/  FFMA.FTZ R206, R48, c[0x0][0x23c], -R194.reuse ;  /* 0x00008f0030ce7a23 */ /* 0x100fe400000108c2 */
[--C-:B------:R-:W-:Y:S02]  /*8b10*/  FFMA.FTZ R207, R49, c[0x0][0x23c], -R194.reuse ;  /* 0x00008f0031cf7a23 */ /* 0x100fe400000108c2 */
[--C-:B------:R-:W-:Y:S02]  /*8b20*/  FFMA.FTZ R208, R50, c[0x0][0x23c], -R193.reuse ;  /* 0x00008f0032d07a23 */ /* 0x100fe400000108c1 */
[----:B------:R-:W-:Y:S02]  /*8b30*/  FFMA.FTZ R209, R51, c[0x0][0x23c], -R193 ;  /* 0x00008f0033d17a23 */ /* 0x000fe400000108c1 */
[----:B------:R-:W-:Y:S01]  /*8b40*/  LDSM.16.MT88.4 R48, [R212+0xb400] ;  /* 0x00b40000d430783b */ /* 0x000fe20000004200 */
[----:B------:R-:W3:Y:S01]  /*8b50*/  MUFU.EX2 R180, R180 ;  /* 0x000000b400b47308 */ /* 0x000ee20000000800 */
[--C-:B------:R-:W-:Y:S02]  /*8b60*/  FFMA.FTZ R210, R40, c[0x0][0x23c], -R191.reuse ;  /* 0x00008f0028d27a23 */ /* 0x100fe400000108bf */
[----:B------:R-:W-:Y:S01]  /*8b70*/  FFMA.FTZ R211, R41, c[0x0][0x23c], -R191 ;  /* 0x00008f0029d37a23 */ /* 0x000fe200000108bf */
[----:B--2---:R-:W-:Y:S01]  /*8b80*/  F2FP.PACK_AB R161, R6, R5 ;  /* 0x0000000506a1723e */ /* 0x004fe200000000ff */
[--C-:B------:R-:W-:Y:S02]  /*8b90*/  FFMA.FTZ R238, R42, c[0x0][0x23c], -R189.reuse ;  /* 0x00008f002aee7a23 */ /* 0x100fe400000108bd */
[----:B------:R-:W-:Y:S02]  /*8ba0*/  FFMA.FTZ R243, R43, c[0x0][0x23c], -R189 ;  /* 0x00008f002bf37a23 */ /* 0x000fe400000108bd */
[----:B------:R-:W-:Y:S01]  /*8bb0*/  LDSM.16.MT88.4 R40, [R213+0x9800] ;  /* 0x00980000d528783b */ /* 0x000fe20000004200 */
[----:B------:R-:W-:Y:S01]  /*8bc0*/  MUFU.EX2 R171, R171 ;  /* 0x000000ab00ab7308 */ /* 0x000fe20000000800 */
[--C-:B------:R-:W-:Y:S02]  /*8bd0*/  FFMA.FTZ R246, R52, c[0x0][0x23c], -R194.reuse ;  /* 0x00008f0034f67a23 */ /* 0x100fe400000108c2 */
[--C-:B------:R-:W-:Y:S02]  /*8be0*/  FFMA.FTZ R249, R53, c[0x0][0x23c], -R194.reuse ;  /* 0x00008f0035f97a23 */ /* 0x100fe400000108c2 */
[--C-:B------:R-:W-:Y:S02]  /*8bf0*/  FFMA.FTZ R248, R54, c[0x0][0x23c], -R193.reuse ;  /* 0x00008f0036f87a23 */ /* 0x100fe400000108c1 */
[----:B------:R-:W-:Y:S02]  /*8c00*/  FFMA.FTZ R251, R55, c[0x0][0x23c], -R193 ;  /* 0x00008f0037fb7a23 */ /* 0x000fe400000108c1 */
[----:B------:R-:W-:Y:S01]  /*8c10*/  LDSM.16.MT88.4 R52, [R213+0xb800] ;  /* 0x00b80000d534783b */ /* 0x000fe20000004200 */
[----:B------:R-:W2:Y:S01]  /*8c20*/  MUFU.EX2 R182, R182 ;  /* 0x000000b600b67308 */ /* 0x000ea20000000800 */
[--C-:B------:R-:W-:Y:S02]  /*8c30*/  FFMA.FTZ R250, R58, c[0x0][0x23c], -R189.reuse ;  /* 0x00008f003afa7a23 */ /* 0x100fe400000108bd */
[----:B------:R-:W-:Y:S01]  /*8c40*/  FFMA.FTZ R252, R59, c[0x0][0x23c], -R189 ;  /* 0x00008f003bfc7a23 */ /* 0x000fe200000108bd */
[----:B---3--:R-:W-:Y:S01]  /*8c50*/  F2FP.PACK_AB R162, R180, R7 ;  /* 0x00000007b4a2723e */ /* 0x008fe200000000ff */
[----:B------:R-:W-:Y:S02]  /*8c60*/  FFMA.FTZ R60, R60, c[0x0][0x23c], -R191 ;  /* 0x00008f003c3c7a23 */ /* 0x000fe400000108bf */
[C---:B------:R-:W-:Y:S02]  /*8c70*/  FMUL.FTZ R68, R164.reuse, R68 ;  /* 0x00000044a4447220 */ /* 0x040fe40000410000 */
[C---:B------:R-:W-:Y:S01]  /*8c80*/  FMUL.FTZ R69, R164.reuse, R69 ;  /* 0x00000045a4457220 */ /* 0x040fe20000410000 */
[----:B------:R-:W3:Y:S01]  /*8c90*/  MUFU.EX2 R0, R0 ;  /* 0x0000000000007308 */ /* 0x000ee20000000800 */
[C---:B------:R-:W-:Y:S02]  /*8ca0*/  FMUL.FTZ R70, R3.reuse, R70 ;  /* 0x0000004603467220 */ /* 0x040fe40000410000 */
[C---:B------:R-:W-:Y:S02]  /*8cb0*/  FMUL.FTZ R71, R3.reuse, R71 ;  /* 0x0000004703477220 */ /* 0x040fe40000410000 */
[C---:B------:R-:W-:Y:S02]  /*8cc0*/  FMUL.FTZ R88, R164.reuse, R88 ;  /* 0x00000058a4587220 */ /* 0x040fe40000410000 */
[----:B------:R-:W-:Y:S02]  /*8cd0*/  FMUL.FTZ R89, R164, R89 ;  /* 0x00000059a4597220 */ /* 0x000fe40000410000 */
[C---:B------:R-:W-:Y:S01]  /*8ce0*/  FMUL.FTZ R90, R3.reuse, R90 ;  /* 0x0000005a035a7220 */ /* 0x040fe20000410000 */
[----:B------:R-:W-:Y:S01]  /*8cf0*/  MUFU.EX2 R181, R181 ;  /* 0x000000b500b57308 */ /* 0x000fe20000000800 */
[C---:B------:R-:W-:Y:S02]  /*8d00*/  FMUL.FTZ R91, R3.reuse, R91 ;  /* 0x0000005b035b7220 */ /* 0x040fe40000410000 */
[----:B------:R-:W-:Y:S01]  /*8d10*/  FMUL.FTZ R92, R2, R92 ;  /* 0x0000005c025c7220 */ /* 0x000fe20000410000 */
[----:B--2---:R-:W-:Y:S01]  /*8d20*/  F2FP.PACK_AB R163, R182, R171 ;  /* 0x000000abb6a3723e */ /* 0x004fe200000000ff */
[C---:B------:R-:W-:Y:S02]  /*8d30*/  FMUL.FTZ R93, R2.reuse, R93 ;  /* 0x0000005d025d7220 */ /* 0x040fe40000410000 */
[C---:B------:R-:W-:Y:S02]  /*8d40*/  FMUL.FTZ R96, R2.reuse, R96 ;  /* 0x0000006002607220 */ /* 0x040fe40000410000 */
[----:B------:R-:W-:Y:S01]  /*8d50*/  FMUL.FTZ R97, R2, R97 ;  /* 0x0000006102617220 */ /* 0x000fe20000410000 */
[----:B------:R-:W2:Y:S01]  /*8d60*/  MUFU.EX2 R184, R184 ;  /* 0x000000b800b87308 */ /* 0x000ea20000000800 */
[-C--:B-1----:R-:W-:Y:S05]  /*8d70*/  HMMA.16816.F32 R8, R160, R172.reuse, R8 ;  /* 0x000000aca008723c */ /* 0x082fea0000001808 */
[C---:B---3--:R-:W-:Y:S02]  /*8d80*/  FMUL.FTZ R14, R0.reuse, R158 ;  /* 0x0000009e000e7220 */ /* 0x048fe40000410000 */
[C---:B------:R-:W-:Y:S02]  /*8d90*/  FMUL.FTZ R15, R0.reuse, R159 ;  /* 0x0000009f000f7220 */ /* 0x040fe40000410000 */
[----:B------:R-:W-:Y:S03]  /*8da0*/  MUFU.EX2 R183, R183 ;  /* 0x000000b700b77308 */ /* 0x000fe60000000800 */
[C---:B------:R-:W-:Y:S02]  /*8db0*/  FMUL.FTZ R18, R0.reuse, R154 ;  /* 0x0000009a00127220 */ /* 0x040fe40000410000 */
[C---:B------:R-:W-:Y:S02]  /*8dc0*/  FMUL.FTZ R19, R0.reuse, R155 ;  /* 0x0000009b00137220 */ /* 0x040fe40000410000 */
[----:B------:R-:W1:Y:S01]  /*8dd0*/  LDSM.16.MT88.4 R152, [R213+0xa000] ;  /* 0x00a00000d598783b */ /* 0x000e620000004200 */
[C---:B------:R-:W-:Y:S02]  /*8de0*/  FMUL.FTZ R94, R0.reuse, R94 ;  /* 0x0000005e005e7220 */ /* 0x040fe40000410000 */
[----:B------:R-:W3:Y:S01]  /*8df0*/  MUFU.EX2 R186, R186 ;  /* 0x000000ba00ba7308 */ /* 0x000ee20000000800 */
[C---:B------:R-:W-:Y:S02]  /*8e00*/  FMUL.FTZ R95, R0.reuse, R95 ;  /* 0x0000005f005f7220 */ /* 0x040fe40000410000 */
[----:B------:R-:W-:Y:S01]  /*8e10*/  FMUL.FTZ R98, R0, R98 ;  /* 0x0000006200627220 */ /* 0x000fe20000410000 */
[----:B--2---:R-:W-:Y:S01]  /*8e20*/  F2FP.PACK_AB R156, R184, R181 ;  /* 0x000000b5b89c723e */ /* 0x004fe200000000ff */
[----:B------:R-:W-:Y:S02]  /*8e30*/  FMUL.FTZ R99, R0, R99 ;  /* 0x0000006300637220 */ /* 0x000fe40000410000 */
[C---:B------:R-:W-:Y:S02]  /*8e40*/  FMUL.FTZ R100, R164.reuse, R100 ;  /* 0x00000064a4647220 */ /* 0x040fe40000410000 */
[----:B------:R-:W-:Y:S01]  /*8e50*/  FMUL.FTZ R101, R164, R101 ;  /* 0x00000065a4657220 */ /* 0x000fe20000410000 */
[----:B------:R-:W-:Y:S01]  /*8e60*/  MUFU.EX2 R185, R185 ;  /* 0x000000b900b97308 */ /* 0x000fe20000000800 */
[C---:B------:R-:W-:Y:S02]  /*8e70*/  FMUL.FTZ R102, R3.reuse, R102 ;  /* 0x0000006603667220 */ /* 0x040fe40000410000 */
[----:B------:R-:W-:Y:S02]  /*8e80*/  FMUL.FTZ R103, R3, R103 ;  /* 0x0000006703677220 */ /* 0x000fe40000410000 */
[--C-:B------:R-:W-:Y:S02]  /*8e90*/  FFMA.FTZ R192, R32, c[0x0][0x23c], -R194.reuse ;  /* 0x00008f0020c07a23 */ /* 0x100fe400000108c2 */
[C---:B------:R-:W-:Y:S02]  /*8ea0*/  FMUL.FTZ R32, R164.reuse, R144 ;  /* 0x00000090a4207220 */ /* 0x040fe40000410000 */
[--C-:B------:R-:W-:Y:S01]  /*8eb0*/  FFMA.FTZ R195, R33, c[0x0][0x23c], -R194.reuse ;  /* 0x00008f0021c37a23 */ /* 0x100fe200000108c2 */
[----:B------:R-:W2:Y:S01]  /*8ec0*/  MUFU.EX2 R188, R188 ;  /* 0x000000bc00bc7308 */ /* 0x000ea20000000800 */
[----:B------:R-:W-:Y:S02]  /*8ed0*/  FMUL.FTZ R33, R164, R145 ;  /* 0x00000091a4217220 */ /* 0x000fe40000410000 */
[----:B------:R-:W-:Y:S01]  /*8ee0*/  FMUL.FTZ R116, R2, R116 ;  /* 0x0000007402747220 */ /* 0x000fe20000410000 */
[----:B---3--:R-:W-:Y:S01]  /*8ef0*/  F2FP.PACK_AB R157, R186, R183 ;  /* 0x000000b7ba9d723e */ /* 0x008fe200000000ff */
[----:B------:R-:W-:Y:S02]  /*8f00*/  FMUL.FTZ R117, R2, R117 ;  /* 0x0000007502757220 */ /* 0x000fe40000410000 */
[C---:B------:R-:W-:Y:S02]  /*8f10*/  FMUL.FTZ R118, R0.reuse, R118 ;  /* 0x0000007600767220 */ /* 0x040fe40000410000 */
[----:B------:R-:W-:Y:S01]  /*8f20*/  FMUL.FTZ R119, R0, R119 ;  /* 0x0000007700777220 */ /* 0x000fe20000410000 */
[----:B------:R-:W-:Y:S01]  /*8f30*/  MUFU.EX2 R187, R187 ;  /* 0x000000bb00bb7308 */ /* 0x000fe20000000800 */
[C---:B------:R-:W-:Y:S02]  /*8f40*/  FMUL.FTZ R120, R2.reuse, R120 ;  /* 0x0000007802787220 */ /* 0x040fe40000410000 */
[----:B------:R-:W-:Y:S02]  /*8f50*/  FMUL.FTZ R121, R2, R121 ;  /* 0x0000007902797220 */ /* 0x000fe40000410000 */
[C---:B------:R-:W-:Y:S02]  /*8f60*/  FMUL.FTZ R122, R0.reuse, R122 ;  /* 0x0000007a007a7220 */ /* 0x040fe40000410000 */
[----:B------:R-:W-:Y:S02]  /*8f70*/  FMUL.FTZ R123, R0, R123 ;  /* 0x0000007b007b7220 */ /* 0x000fe40000410000 */
[C---:B------:R-:W-:Y:S01]  /*8f80*/  FMUL.FTZ R124, R164.reuse, R124 ;  /* 0x0000007ca47c7220 */ /* 0x040fe20000410000 */
[----:B------:R-:W3:Y:S01]  /*8f90*/  MUFU.EX2 R190, R190 ;  /* 0x000000be00be7308 */ /* 0x000ee20000000800 */
[----:B------:R-:W-:Y:S02]  /*8fa0*/  FMUL.FTZ R125, R164, R125 ;  /* 0x0000007da47d7220 */ /* 0x000fe40000410000 */
[C---:B------:R-:W-:Y:S01]  /*8fb0*/  FMUL.FTZ R126, R3.reuse, R126 ;  /* 0x0000007e037e7220 */ /* 0x040fe20000410000 */
[----:B--2---:R-:W-:Y:S01]  /*8fc0*/  F2FP.PACK_AB R158, R188, R185 ;  /* 0x000000b9bc9e723e */ /* 0x004fe200000000ff */
[C---:B------:R-:W-:Y:S02]  /*8fd0*/  FMUL.FTZ R127, R3.reuse, R127 ;  /* 0x0000007f037f7220 */ /* 0x040fe40000410000 */
[--C-:B------:R-:W-:Y:S02]  /*8fe0*/  FFMA.FTZ R196, R26, c[0x0][0x23c], -R189.reuse ;  /* 0x00008f001ac47a23 */ /* 0x100fe400000108bd */
[----:B------:R-:W-:Y:S01]  /*8ff0*/  FMUL.FTZ R26, R3, R142 ;  /* 0x0000008e031a7220 */ /* 0x000fe20000410000 */
[----:B------:R-:W-:Y:S01]  /*9000*/  MUFU.EX2 R4, R60 ;  /* 0x0000003c00047308 */ /* 0x000fe20000000800 */
[----:B------:R-:W-:Y:S02]  /*9010*/  FFMA.FTZ R197, R27, c[0x0][0x23c], -R189 ;  /* 0x00008f001bc57a23 */ /* 0x000fe400000108bd */
[----:B------:R-:W-:Y:S02]  /*9020*/  FMUL.FTZ R27, R3, R143 ;  /* 0x0000008f031b7220 */ /* 0x000fe40000410000 */
[--C-:B------:R-:W-:Y:S02]  /*9030*/  FFMA.FTZ R198, R28, c[0x0][0x23c], -R191.reuse ;  /* 0x00008f001cc67a23 */ /* 0x100fe400000108bf */
[----:B------:R-:W-:Y:S02]  /*9040*/  FFMA.FTZ R199, R29, c[0x0][0x23c], -R191 ;  /* 0x00008f001dc77a23 */ /* 0x000fe400000108bf */
[--C-:B------:R-:W-:Y:S01]  /*9050*/  FFMA.FTZ R200, R30, c[0x0][0x23c], -R189.reuse ;  /* 0x00008f001ec87a23 */ /* 0x100fe200000108bd */
[----:B------:R-:W-:Y:S01]  /*9060*/  MUFU.EX2 R210, R210 ;  /* 0x000000d200d27308 */ /* 0x000fe20000000800 */
[----:B------:R-:W-:Y:S02]  /*9070*/  FFMA.FTZ R201, R31, c[0x0][0x23c], -R189 ;  /* 0x00008f001fc97a23 */ /* 0x000fe400000108bd */
[--C-:B------:R-:W-:Y:S01]  /*9080*/  FFMA.FTZ R242, R44, c[0x0][0x23c], -R191.reuse ;  /* 0x00008f002cf27a23 */ /* 0x100fe200000108bf */
[----:B---3--:R-:W-:Y:S01]  /*9090*/  F2FP.PACK_AB R159, R190, R187 ;  /* 0x000000bbbe9f723e */ /* 0x008fe200000000ff */
[----:B------:R-:W-:Y:S02]  /*90a0*/  FFMA.FTZ R245, R45, c[0x0][0x23c], -R191 ;  /* 0x00008f002df57a23 */ /* 0x000fe400000108bf */
[--C-:B------:R-:W-:Y:S02]  /*90b0*/  FFMA.FTZ R244, R46, c[0x0][0x23c], -R189.reuse ;  /* 0x00008f002ef47a23 */ /* 0x100fe400000108bd */
[----:B------:R-:W-:Y:S01]  /*90c0*/  FFMA.FTZ R247, R47, c[0x0][0x23c], -R189 ;  /* 0x00008f002ff77a23 */ /* 0x000fe200000108bd */
[----:B------:R-:W2:Y:S01]  /*90d0*/  MUFU.EX2 R211, R211 ;  /* 0x000000d300d37308 */ /* 0x000ea20000000800 */
[C---:B------:R-:W-:Y:S04]  /*90e0*/  HMMA.16816.F32 R12, R156.reuse, R172, R12 ;  /* 0x000000ac9c0c723c */ /* 0x040fe8000000180c */
[C---:B------:R-:W-:Y:S02]  /*90f0*/  FMUL.FTZ R72, R164.reuse, R72 ;  /* 0x00000048a4487220 */ /* 0x040fe40000410000 */
[C---:B------:R-:W-:Y:S02]  /*9100*/  FMUL.FTZ R73, R164.reuse, R73 ;  /* 0x00000049a4497220 */ /* 0x040fe40000410000 */
[-C--:B------:R-:W-:Y:S01]  /*9110*/  HMMA.16816.F32 R16, R156, R174.reuse, R16 ;  /* 0x000000ae9c10723c */ /* 0x080fe20000001810 */
[----:B------:R-:W-:Y:S03]  /*9120*/  MUFU.EX2 R238, R238 ;  /* 0x000000ee00ee7308 */ /* 0x000fe60000000800 */
[C---:B------:R-:W-:Y:S02]  /*9130*/  FMUL.FTZ R74, R3.reuse, R74 ;  /* 0x0000004a034a7220 */ /* 0x040fe40000410000 */
[----:B------:R-:W-:Y:S02]  /*9140*/  FMUL.FTZ R75, R3, R75 ;  /* 0x0000004b034b7220 */ /* 0x000fe40000410000 */
[C---:B------:R-:W-:Y:S01]  /*9150*/  HMMA.16816.F32 R68, R160.reuse, R174, R68 ;  /* 0x000000aea044723c */ /* 0x040fe20000001844 */
[----:B------:R-:W3:Y:S02]  /*9160*/  LDSM.16.MT88.4 R172, [R212+0xa000] ;  /* 0x00a00000d4ac783b */ /* 0x000ee40000004200 */
[----:B------:R-:W4:Y:S01]  /*9170*/  MUFU.EX2 R243, R243 ;  /* 0x000000f300f37308 */ /* 0x000f220000000800 */
[C---:B------:R-:W-:Y:S02]  /*9180*/  FMUL.FTZ R84, R164.reuse, R84 ;  /* 0x00000054a4547220 */ /* 0x040fe40000410000 */
[----:B------:R-:W-:Y:S01]  /*9190*/  FMUL.FTZ R85, R164, R85 ;  /* 0x00000055a4557220 */ /* 0x000fe20000410000 */
[----:B--2---:R-:W-:Y:S01]  /*91a0*/  F2FP.PACK_AB R44, R211, R210 ;  /* 0x000000d2d32c723e */ /* 0x004fe200000000ff */
[-C--:B------:R-:W-:Y:S04]  /*91b0*/  HMMA.16816.F32 R72, R160, R176.reuse, R72 ;  /* 0x000000b0a048723c */ /* 0x080fe80000001848 */
[C---:B------:R-:W-:Y:S01]  /*91c0*/  FMUL.FTZ R76, R2.reuse, R76 ;  /* 0x0000004c024c7220 */ /* 0x040fe20000410000 */
[----:B------:R-:W-:Y:S01]  /*91d0*/  MUFU.EX2 R242, R242 ;  /* 0x000000f200f27308 */ /* 0x000fe20000000800 */
[----:B------:R-:W-:Y:S02]  /*91e0*/  FMUL.FTZ R77, R2, R77 ;  /* 0x0000004d024d7220 */ /* 0x000fe40000410000 */
[C---:B------:R-:W-:Y:S04]  /*91f0*/  FMUL.FTZ R78, R0.reuse, R78 ;  /* 0x0000004e004e7220 */ /* 0x040fe80000410000 */
[----:B------:R-:W-:Y:S02]  /*9200*/  FMUL.FTZ R79, R0, R79 ;  /* 0x0000004f004f7220 */ /* 0x000fe40000410000 */
[C---:B------:R-:W-:Y:S01]  /*9210*/  FMUL.FTZ R86, R3.reuse, R86 ;  /* 0x0000005603567220 */ /* 0x040fe20000410000 */
[----:B------:R-:W2:Y:S01]  /*9220*/  MUFU.EX2 R245, R245 ;  /* 0x000000f500f57308 */ /* 0x000ea20000000800 */
[----:B------:R-:W-:Y:S02]  /*9230*/  FMUL.FTZ R87, R3, R87 ;  /* 0x0000005703577220 */ /* 0x000fe40000410000 */
[C---:B------:R-:W-:Y:S01]  /*9240*/  FMUL.FTZ R104, R2.reuse, R104 ;  /* 0x0000006802687220 */ /* 0x040fe20000410000 */
[C---:B------:R-:W-:Y:S04]  /*9250*/  HMMA.16816.F32 R76, R156.reuse, R176, R76 ;  /* 0x000000b09c4c723c */ /* 0x040fe8000000184c */
[C---:B------:R-:W-:Y:S01]  /*9260*/  FMUL.FTZ R80, R2.reuse, R80 ;  /* 0x0000005002507220 */ /* 0x040fe20000410000 */
[----:B----4-:R-:W-:Y:S01]  /*9270*/  F2FP.PACK_AB R45, R243, R238 ;  /* 0x000000eef32d723e */ /* 0x010fe200000000ff */
[----:B------:R-:W-:Y:S01]  /*9280*/  FMUL.FTZ R81, R2, R81 ;  /* 0x0000005102517220 */ /* 0x000fe20000410000 */
[----:B------:R-:W-:Y:S01]  /*9290*/  MUFU.EX2 R244, R244 ;  /* 0x000000f400f47308 */ /* 0x000fe20000000800 */
[C---:B------:R-:W-:Y:S04]  /*92a0*/  FMUL.FTZ R82, R0.reuse, R82 ;  /* 0x0000005200527220 */ /* 0x040fe80000410000 */
[----:B------:R-:W-:Y:S02]  /*92b0*/  FMUL.FTZ R83, R0, R83 ;  /* 0x0000005300537220 */ /* 0x000fe40000410000 */
[--C-:B------:R-:W-:Y:S02]  /*92c0*/  FFMA.FTZ R176, R20, c[0x0][0x23c], -R194.reuse ;  /* 0x00008f0014b07a23 */ /* 0x100fe400000108c2 */
[C---:B------:R-:W-:Y:S01]  /*92d0*/  FMUL.FTZ R20, R164.reuse, R148 ;  /* 0x00000094a4147220 */ /* 0x040fe20000410000 */
[----:B------:R-:W4:Y:S01]  /*92e0*/  MUFU.EX2 R247, R247 ;  /* 0x000000f700f77308 */ /* 0x000f220000000800 */
[--C-:B------:R-:W-:Y:S01]  /*92f0*/  FFMA.FTZ R177, R21, c[0x0][0x23c], -R194.reuse ;  /* 0x00008f0015b17a23 */ /* 0x100fe200000108c2 */
[-C--:B------:R-:W-:Y:S03]  /*9300*/  HMMA.16816.F32 R80, R156, R178.reuse, R80 ;  /* 0x000000b29c50723c */ /* 0x080fe60000001850 */
[----:B------:R-:W-:Y:S01]  /*9310*/  FMUL.FTZ R21, R164, R149 ;  /* 0x00000095a4157220 */ /* 0x000fe20000410000 */
[----:B--2---:R-:W-:Y:S01]  /*9320*/  F2FP.PACK_AB R46, R245, R242 ;  /* 0x000000f2f52e723e */ /* 0x004fe200000000ff */
[----:B------:R-:W-:Y:S02]  /*9330*/  FMUL.FTZ R105, R2, R105 ;  /* 0x0000006902697220 */ /* 0x000fe40000410000 */
[C---:B------:R-:W-:Y:S01]  /*9340*/  FMUL.FTZ R106, R0.reuse, R106 ;  /* 0x0000006a006a7220 */ /* 0x040fe20000410000 */
[C---:B------:R-:W-:Y:S01]  /*9350*/  HMMA.16816.F32 R84, R160.reuse, R178, R84 ;  /* 0x000000b2a054723c */ /* 0x040fe20000001854 */
[----:B------:R-:W-:Y:S03]  /*9360*/  MUFU.EX2 R176, R176 ;  /* 0x000000b000b07308 */ /* 0x000fe60000000800 */
[----:B------:R-:W-:Y:S02]  /*9370*/  FMUL.FTZ R107, R0, R107 ;  /* 0x0000006b006b7220 */ /* 0x000fe40000410000 */
[----:B------:R-:W-:Y:S02]  /*9380*/  FMUL.FTZ R108, R2, R108 ;  /* 0x0000006c026c7220 */ /* 0x000fe40000410000 */
[-C--:B-1----:R-:W-:Y:S03]  /*9390*/  HMMA.16816.F32 R88, R160, R152.reuse, R88 ;  /* 0x00000098a058723c */ /* 0x082fe60000001858 */
[----:B------:R-:W1:Y:S01]  /*93a0*/  MUFU.EX2 R177, R177 ;  /* 0x000000b100b17308 */ /* 0x000e620000000800 */
[--C-:B------:R-:W-:Y:S02]  /*93b0*/  FFMA.FTZ R178, R22, c[0x0][0x23c], -R193.reuse ;  /* 0x00008f0016b27a23 */ /* 0x100fe400000108c1 */
[----:B------:R-:W-:Y:S01]  /*93c0*/  FMUL.FTZ R22, R3, R150 ;  /* 0x0000009603167220 */ /* 0x000fe20000410000 */
[----:B----4-:R-:W-:Y:S01]  /*93d0*/  F2FP.PACK_AB R47, R247, R244 ;  /* 0x000000f4f72f723e */ /* 0x010fe200000000ff */
[C---:B------:R-:W-:Y:S04]  /*93e0*/  HMMA.16816.F32 R92, R156.reuse, R152, R92 ;  /* 0x000000989c5c723c */ /* 0x040fe8000000185c */
[--C-:B------:R-:W-:Y:S01]  /*93f0*/  FFMA.FTZ R179, R23, c[0x0][0x23c], -R193.reuse ;  /* 0x00008f0017b37a23 */ /* 0x100fe200000108c1 */
[----:B------:R-:W-:Y:S01]  /*9400*/  MUFU.EX2 R178, R178 ;  /* 0x000000b200b27308 */ /* 0x000fe20000000800 */
[C---:B------:R-:W-:Y:S02]  /*9410*/  FMUL.FTZ R23, R3.reuse, R151 ;  /* 0x0000009703177220 */ /* 0x040fe40000410000 */
[-C--:B------:R-:W-:Y:S01]  /*9420*/  HMMA.16816.F32 R96, R156, R154.reuse, R96 ;  /* 0x0000009a9c60723c */ /* 0x080fe20000001860 */
[----:B------:R-:W2:Y:S03]  /*9430*/  LDSM.16.MT88.4 R148, [R213+0xb000] ;  /* 0x00b00000d594783b */ /* 0x000ea60000004200 */
[----:B------:R-:W-:Y:S02]  /*9440*/  FMUL.FTZ R109, R2, R109 ;  /* 0x0000006d026d7220 */ /* 0x000fe40000410000 */
[C---:B------:R-:W-:Y:S01]  /*9450*/  FMUL.FTZ R110, R0.reuse, R110 ;  /* 0x0000006e006e7220 */ /* 0x040fe20000410000 */
[----:B------:R-:W4:Y:S01]  /*9460*/  MUFU.EX2 R179, R179 ;  /* 0x000000b300b37308 */ /* 0x000f220000000800 */
[C---:B------:R-:W-:Y:S01]  /*9470*/  HMMA.16816.F32 R100, R160.reuse, R154, R100 ;  /* 0x0000009aa064723c */ /* 0x040fe20000001864 */
[----:B------:R-:W-:Y:S03]  /*9480*/  LDSM.16.MT88.4 R152, [R213+0xa400] ;  /* 0x00a40000d598783b */ /* 0x000fe60000004200 */
[----:B------:R-:W-:Y:S02]  /*9490*/  FMUL.FTZ R111, R0, R111 ;  /* 0x0000006f006f7220 */ /* 0x000fe40000410000 */
[C---:B------:R-:W-:Y:S02]  /*94a0*/  FMUL.FTZ R112, R164.reuse, R112 ;  /* 0x00000070a4707220 */ /* 0x040fe40000410000 */
[-C--:B---3--:R-:W-:Y:S01]  /*94b0*/  HMMA.16816.F32 R20, R160, R172.reuse, R20 ;  /* 0x000000aca014723c */ /* 0x088fe20000001814 */
[----:B------:R-:W-:Y:S03]  /*94c0*/  MUFU.EX2 R192, R192 ;  /* 0x000000c000c07308 */ /* 0x000fe60000000800 */
[----:B------:R-:W-:Y:S02]  /*94d0*/  FMUL.FTZ R113, R164, R113 ;  /* 0x00000071a4717220 */ /* 0x000fe40000410000 */
[C---:B------:R-:W-:Y:S02]  /*94e0*/  FMUL.FTZ R114, R3.reuse, R114 ;  /* 0x0000007203727220 */ /* 0x040fe40000410000 */
[C---:B------:R-:W-:Y:S03]  /*94f0*/  HMMA.16816.F32 R104, R156.reuse, R172, R104 ;  /* 0x000000ac9c68723c */ /* 0x040fe60000001868 */
[----:B------:R-:W3:Y:S01]  /*9500*/  MUFU.EX2 R195, R195 ;  /* 0x000000c300c37308 */ /* 0x000ee20000000800 */
[C---:B------:R-:W-:Y:S02]  /*9510*/  FMUL.FTZ R115, R3.reuse, R115 ;  /* 0x0000007303737220 */ /* 0x040fe40000410000 */
[----:B------:R-:W-:Y:S02]  /*9520*/  FMUL.FTZ R128, R2, R128 ;  /* 0x0000008002807220 */ /* 0x000fe40000410000 */
[-C--:B------:R-:W-:Y:S04]  /*9530*/  HMMA.16816.F32 R108, R156, R174.reuse, R108 ;  /* 0x000000ae9c6c723c */ /* 0x080fe8000000186c */
[--C-:B------:R-:W-:Y:S01]  /*9540*/  FFMA.FTZ R172, R34, c[0x0][0x23c], -R193.reuse ;  /* 0x00008f0022ac7a23 */ /* 0x100fe200000108c1 */
[----:B------:R-:W-:Y:S01]  /*9550*/  MUFU.EX2 R196, R196 ;  /* 0x000000c400c47308 */ /* 0x000fe20000000800 */
[----:B------:R-:W-:Y:S02]  /*9560*/  FMUL.FTZ R34, R3, R146 ;  /* 0x0000009203227220 */ /* 0x000fe40000410000 */
[C---:B------:R-:W-:Y:S04]  /*9570*/  HMMA.16816.F32 R112, R160.reuse, R174, R112 ;  /* 0x000000aea070723c */ /* 0x040fe80000001870 */
[----:B------:R-:W-:Y:S02]  /*9580*/  FFMA.FTZ R173, R35, c[0x0][0x23c], -R193 ;  /* 0x00008f0023ad7a23 */ /* 0x000fe400000108c1 */
[----:B------:R-:W-:Y:S01]  /*9590*/  FMUL.FTZ R35, R3, R147 ;  /* 0x0000009303237220 */ /* 0x000fe20000410000 */
[----:B------:R-:W-:Y:S01]  /*95a0*/  MUFU.EX2 R172, R172 ;  /* 0x000000ac00ac7308 */ /* 0x000fe20000000800 */
[----:B------:R-:W5:Y:S01]  /*95b0*/  LDSM.16.MT88.4 R144, [R212+0xb000] ;  /* 0x00b00000d490783b */ /* 0x000f620000004200 */
[--C-:B------:R-:W-:Y:S03]  /*95c0*/  FFMA.FTZ R174, R24, c[0x0][0x23c], -R191.reuse ;  /* 0x00008f0018ae7a23 */ /* 0x100fe600000108bf */
[C---:B------:R-:W-:Y:S01]  /*95d0*/  FMUL.FTZ R24, R164.reuse, R140 ;  /* 0x0000008ca4187220 */ /* 0x040fe20000410000 */
[-C--:B--2---:R-:W-:Y:S03]  /*95e0*/  HMMA.16816.F32 R32, R160, R148.reuse, R32 ;  /* 0x00000094a020723c */ /* 0x084fe60000001820 */
[----:B------:R-:W-:Y:S01]  /*95f0*/  FFMA.FTZ R175, R25, c[0x0][0x23c], -R191 ;  /* 0x00008f0019af7a23 */ /* 0x000fe200000108bf */
[----:B------:R-:W2:Y:S01]  /*9600*/  MUFU.EX2 R173, R173 ;  /* 0x000000ad00ad7308 */ /* 0x000ea20000000800 */
[----:B------:R-:W-:Y:S02]  /*9610*/  FMUL.FTZ R25, R164, R141 ;  /* 0x0000008da4197220 */ /* 0x000fe40000410000 */
[----:B------:R-:W2:Y:S01]  /*9620*/  LDSM.16.MT88.4 R140, [R213+0x9400] ;  /* 0x00940000d58c783b */ /* 0x000ea20000004200 */
[C---:B------:R-:W-:Y:S04]  /*9630*/  HMMA.16816.F32 R116, R156.reuse, R148, R116 ;  /* 0x000000949c74723c */ /* 0x040fe80000001874 */
[----:B------:R-:W-:Y:S02]  /*9640*/  FMUL.FTZ R129, R2, R129 ;  /* 0x0000008102817220 */ /* 0x000fe40000410000 */
[C---:B------:R-:W-:Y:S01]  /*9650*/  FMUL.FTZ R130, R0.reuse, R130 ;  /* 0x0000008200827220 */ /* 0x040fe20000410000 */
[----:B------:R-:W-:Y:S01]  /*9660*/  MUFU.EX2 R174, R174 ;  /* 0x000000ae00ae7308 */ /* 0x000fe20000000800 */
[-C--:B------:R-:W-:Y:S04]  /*9670*/  HMMA.16816.F32 R120, R156, R150.reuse, R120 ;  /* 0x000000969c78723c */ /* 0x080fe80000001878 */
[----:B------:R-:W-:Y:S02]  /*9680*/  FMUL.FTZ R131, R0, R131 ;  /* 0x0000008300837220 */ /* 0x000fe40000410000 */
[C---:B------:R-:W-:Y:S02]  /*9690*/  FMUL.FTZ R132, R2.reuse, R132 ;  /* 0x0000008402847220 */ /* 0x040fe40000410000 */
[C---:B------:R-:W-:Y:S01]  /*96a0*/  HMMA.16816.F32 R124, R160.reuse, R150, R124 ;  /* 0x00000096a07c723c */ /* 0x040fe2000000187c */
[----:B------:R-:W2:Y:S01]  /*96b0*/  LDSM.16.MT88.4 R148, [R212+0x9400] ;  /* 0x00940000d494783b */ /* 0x000ea20000004200 */
[----:B------:R-:W2:Y:S02]  /*96c0*/  MUFU.EX2 R175, R175 ;  /* 0x000000af00af7308 */ /* 0x000ea40000000800 */
[----:B------:R-:W-:Y:S02]  /*96d0*/  FMUL.FTZ R133, R2, R133 ;  /* 0x0000008502857220 */ /* 0x000fe40000410000 */
[C---:B------:R-:W-:Y:S02]  /*96e0*/  FMUL.FTZ R134, R0.reuse, R134 ;  /* 0x0000008600867220 */ /* 0x040fe40000410000 */
[----:B------:R-:W-:Y:S01]  /*96f0*/  FMUL.FTZ R135, R0, R135 ;  /* 0x0000008700877220 */ /* 0x000fe20000410000 */
[-C--:B-----5:R-:W-:Y:S03]  /*9700*/  HMMA.16816.F32 R24, R160, R144.reuse, R24 ;  /* 0x00000090a018723c */ /* 0x0a0fe60000001818 */
[----:B------:R-:W5:Y:S01]  /*9710*/  MUFU.EX2 R197, R197 ;  /* 0x000000c500c57308 */ /* 0x000f620000000800 */
[C---:B------:R-:W-:Y:S01]  /*9720*/  FMUL.FTZ R28, R164.reuse, R136 ;  /* 0x00000088a41c7220 */ /* 0x040fe20000410000 */
[----:B-1----:R-:W-:Y:S01]  /*9730*/  F2FP.PACK_AB R136, R177, R176 ;  /* 0x000000b0b188723e */ /* 0x002fe200000000ff */
[----:B------:R-:W-:Y:S01]  /*9740*/  FMUL.FTZ R29, R164, R137 ;  /* 0x00000089a41d7220 */ /* 0x000fe20000410000 */
[----:B----4-:R-:W-:Y:S01]  /*9750*/  F2FP.PACK_AB R137, R179, R178 ;  /* 0x000000b2b389723e */ /* 0x010fe200000000ff */
[----:B------:R-:W-:Y:S01]  /*9760*/  FMUL.FTZ R30, R3, R138 ;  /* 0x0000008a031e7220 */ /* 0x000fe20000410000 */
[C---:B------:R-:W-:Y:S04]  /*9770*/  HMMA.16816.F32 R128, R156.reuse, R144, R128 ;  /* 0x000000909c80723c */ /* 0x040fe80000001880 */
[----:B------:R-:W-:Y:S01]  /*9780*/  MUFU.EX2 R198, R198 ;  /* 0x000000c600c67308 */ /* 0x000fe20000000800 */
[----:B---3--:R-:W-:Y:S01]  /*9790*/  F2FP.PACK_AB R138, R195, R192 ;  /* 0x000000c0c38a723e */ /* 0x008fe200000000ff */
[----:B------:R-:W-:Y:S01]  /*97a0*/  FMUL.FTZ R31, R3, R139 ;  /* 0x0000008b031f7220 */ /* 0x000fe20000410000 */
[----:B--2---:R-:W-:Y:S01]  /*97b0*/  F2FP.PACK_AB R139, R173, R172 ;  /* 0x000000acad8b723e */ /* 0x004fe200000000ff */
[--C-:B------:R-:W-:Y:S01]  /*97c0*/  FFMA.FTZ R64, R64, c[0x0][0x23c], -R194.reuse ;  /* 0x00008f0040407a23 */ /* 0x100fe200000108c2 */
[-C--:B------:R-:W-:Y:S03]  /*97d0*/  HMMA.16816.F32 R132, R156, R146.reuse, R132 ;  /* 0x000000929c84723c */ /* 0x080fe60000001884 */
[----:B------:R-:W-:Y:S02]  /*97e0*/  F2FP.PACK_AB R144, R175, R174 ;  /* 0x000000aeaf90723e */ /* 0x000fe400000000ff */
[----:B------:R-:W1:Y:S01]  /*97f0*/  MUFU.EX2 R199, R199 ;  /* 0x000000c700c77308 */ /* 0x000e620000000800 */
[----:B------:R-:W-:Y:S02]  /*9800*/  FFMA.FTZ R194, R65, c[0x0][0x23c], -R194 ;  /* 0x00008f0041c27a23 */ /* 0x000fe400000108c2 */
[----:B------:R-:W-:Y:S04]  /*9810*/  HMMA.16816.F32 R28, R160, R146, R28 ;  /* 0x00000092a01c723c */ /* 0x000fe8000000181c */
[----:B-----5:R-:W-:Y:S01]  /*9820*/  F2FP.PACK_AB R145, R197, R196 ;  /* 0x000000c4c591723e */ /* 0x020fe200000000ff */
[--C-:B------:R-:W-:Y:S02]  /*9830*/  FFMA.FTZ R66, R66, c[0x0][0x23c], -R193.reuse ;  /* 0x00008f0042427a23 */ /* 0x100fe400000108c1 */
[----:B------:R-:W-:Y:S01]  /*9840*/  MUFU.EX2 R200, R200 ;  /* 0x000000c800c87308 */ /* 0x000fe20000000800 */
[-C--:B------:R-:W-:Y:S05]  /*9850*/  HMMA.16816.F32 R8, R136, R140.reuse, R8 ;  /* 0x0000008c8808723c */ /* 0x080fea0000001808 */
[----:B------:R-:W-:Y:S02]  /*9860*/  FFMA.FTZ R193, R67, c[0x0][0x23c], -R193 ;  /* 0x00008f0043c17a23 */ /* 0x000fe400000108c1 */
[----:B------:R-:W-:Y:S02]  /*9870*/  FFMA.FTZ R67, R56, c[0x0][0x23c], -R191 ;  /* 0x00008f0038437a23 */ /* 0x000fe400000108bf */
[----:B------:R-:W2:Y:S03]  /*9880*/  MUFU.EX2 R201, R201 ;  /* 0x000000c900c97308 */ /* 0x000ea60000000800 */
[----:B------:R-:W-:Y:S01]  /*9890*/  FFMA.FTZ R169, R164, R239, R169 ;  /* 0x000000efa4a97223 */ /* 0x000fe200000100a9 */
[----:B-1----:R-:W-:Y:S01]  /*98a0*/  F2FP.PACK_AB R146, R199, R198 ;  /* 0x000000c6c792723e */ /* 0x002fe200000000ff */
[----:B------:R-:W-:Y:S01]  /*98b0*/  FFMA.FTZ R5, R3, R236, R5 ;  /* 0x000000ec03057223 */ /* 0x000fe20000010005 */
[----:B------:R-:W-:Y:S01]  /*98c0*/  MOV R3, R168 ;  /* 0x000000a800037202 */ /* 0x000fe20000000f00 */
[----:B------:R-:W-:Y:S02]  /*98d0*/  FFMA.FTZ R181, R2, R237, R181 ;  /* 0x000000ed02b57223 */ /* 0x000fe400000100b5 */
[----:B------:R-:W-:Y:S01]  /*98e0*/  FFMA.FTZ R183, R0, R235, R183 ;  /* 0x000000eb00b77223 */ /* 0x000fe200000100b7 */
[----:B------:R1:W-:Y:S01]  /*98f0*/  MUFU.EX2 R65, R194 ;  /* 0x000000c200417308 */ /* 0x0003e20000000800 */
[----:B------:R-:W-:Y:S01]  /*9900*/  FADD.FTZ R170, R170, R169 ;  /* 0x000000a9aaaa7221 */ /* 0x000fe20000010000 */
[----:B------:R-:W-:Y:S01]  /*9910*/  MOV R169, R166 ;  /* 0x000000a600a97202 */ /* 0x000fe20000000f00 */
[----:B------:R-:W-:Y:S02]  /*9920*/  FADD.FTZ R6, R6, R5 ;  /* 0x0000000506067221 */ /* 0x000fe40000010000 */
[----:B------:R-:W-:Y:S02]  /*9930*/  FADD.FTZ R184, R184, R181 ;  /* 0x000000b5b8b87221 */ /* 0x000fe40000010000 */
[----:B------:R-:W-:Y:S02]  /*9940*/  FADD.FTZ R186, R186, R183 ;  /* 0x000000b7baba7221 */ /* 0x000fe40000010000 */
[----:B------:R-:W-:Y:S01]  /*9950*/  FADD.FTZ R7, R7, R170 ;  /* 0x000000aa07077221 */ /* 0x000fe20000010000 */
[----:B------:R-:W-:Y:S01]  /*9960*/  MUFU.EX2 R202, R202 ;  /* 0x000000ca00ca7308 */ /* 0x000fe20000000800 */
[----:B------:R-:W-:Y:S02]  /*9970*/  FADD.FTZ R171, R171, R6 ;  /* 0x00000006abab7221 */ /* 0x000fe40000010000 */
[----:B------:R-:W-:Y:S01]  /*9980*/  FADD.FTZ R185, R185, R184 ;  /* 0x000000b8b9b97221 */ /* 0x000fe20000010000 */
[----:B--2---:R-:W-:Y:S01]  /*9990*/  F2FP.PACK_AB R147, R201, R200 ;  /* 0x000000c8c993723e */ /* 0x004fe200000000ff */
[----:B------:R-:W-:Y:S02]  /*99a0*/  FADD.FTZ R187, R187, R186 ;  /* 0x000000babbbb7221 */ /* 0x000fe40000010000 */
[----:B------:R-:W-:Y:S02]  /*99b0*/  FADD.FTZ R7, R180, R7 ;  /* 0x00000007b4077221 */ /* 0x000fe40000010000 */
[----:B------:R-:W-:Y:S01]  /*99c0*/  FADD.FTZ R171, R182, R171 ;  /* 0x000000abb6ab7221 */ /* 0x000fe20000010000 */
[----:B------:R-:W2:Y:S01]  /*99d0*/  MUFU.EX2 R203, R203 ;  /* 0x000000cb00cb7308 */ /* 0x000ea20000000800 */
[C---:B------:R-:W-:Y:S04]  /*99e0*/  HMMA.16816.F32 R12, R144.reuse, R140, R12 ;  /* 0x0000008c900c723c */ /* 0x040fe8000000180c */
[--C-:B-1----:R-:W-:Y:S02]  /*99f0*/  FFMA.FTZ R194, R57, c[0x0][0x23c], -R191.reuse ;  /* 0x00008f0039c27a23 */ /* 0x102fe400000108bf */
[----:B------:R-:W-:Y:S01]  /*9a00*/  LDSM.16.MT88.4 R56, [R213+0xac00] ;  /* 0x00ac0000d538783b */ /* 0x000fe20000004200 */
[----:B------:R-:W-:Y:S01]  /*9a10*/  FFMA.FTZ R191, R61, c[0x0][0x23c], -R191 ;  /* 0x00008f003dbf7a23 */ /* 0x000fe200000108bf */
[-C--:B------:R-:W-:Y:S01]  /*9a20*/  HMMA.16816.F32 R16, R144, R142.reuse, R16 ;  /* 0x0000008e9010723c */ /* 0x080fe20000001810 */
[----:B------:R-:W-:Y:S03]  /*9a30*/  MUFU.EX2 R204, R204 ;  /* 0x000000cc00cc7308 */ /* 0x000fe60000000800 */
[----:B------:R-:W-:Y:S02]  /*9a40*/  FADD.FTZ R185, R188, R185 ;  /* 0x000000b9bcb97221 */ /* 0x000fe40000010000 */
[----:B------:R-:W-:Y:S02]  /*9a50*/  FADD.FTZ R187, R190, R187 ;  /* 0x000000bbbebb7221 */ /* 0x000fe40000010000 */
[C---:B------:R-:W-:Y:S01]  /*9a60*/  HMMA.16816.F32 R68, R136.reuse, R142, R68 ;  /* 0x0000008e8844723c */ /* 0x040fe20000001844 */
[----:B------:R-:W1:Y:S02]  /*9a70*/  LDSM.16.MT88.4 R140, [R212+0xa400] ;  /* 0x00a40000d48c783b */ /* 0x000e640000004200 */
[----:B------:R-:W3:Y:S01]  /*9a80*/  MUFU.EX2 R205, R205 ;  /* 0x000000cd00cd7308 */ /* 0x000ee20000000800 */
[----:B------:R-:W-:Y:S02]  /*9a90*/  FADD.FTZ R176, R176, R7 ;  /* 0x00000007b0b07221 */ /* 0x000fe40000010000 */
[----:B------:R-:W-:Y:S02]  /*9aa0*/  FADD.FTZ R178, R178, R171 ;  /* 0x000000abb2b27221 */ /* 0x000fe40000010000 */
[-C--:B------:R-:W-:Y:S04]  /*9ab0*/  HMMA.16816.F32 R72, R136, R148.reuse, R72 ;  /* 0x000000948848723c */ /* 0x080fe80000001848 */
[----:B------:R-:W-:Y:S01]  /*9ac0*/  FADD.FTZ R174, R174, R185 ;  /* 0x000000b9aeae7221 */ /* 0x000fe20000010000 */
[----:B------:R-:W-:Y:S01]  /*9ad0*/  MUFU.EX2 R206, R206 ;  /* 0x000000ce00ce7308 */ /* 0x000fe20000000800 */
[----:B------:R-:W-:Y:S02]  /*9ae0*/  FADD.FTZ R196, R196, R187 ;  /* 0x000000bbc4c47221 */ /* 0x000fe40000010000 */
[C---:B------:R-:W-:Y:S04]  /*9af0*/  HMMA.16816.F32 R76, R144.reuse, R148, R76 ;  /* 0x00000094904c723c */ /* 0x040fe8000000184c */
[----:B------:R-:W-:Y:S02]  /*9b00*/  FADD.FTZ R177, R177, R176 ;  /* 0x000000b0b1b17221 */ /* 0x000fe40000010000 */
[----:B------:R-:W-:Y:S01]  /*9b10*/  FADD.FTZ R179, R179, R178 ;  /* 0x000000b2b3b37221 */ /* 0x000fe20000010000 */
[----:B------:R-:W4:Y:S01]  /*9b20*/  MUFU.EX2 R207, R207 ;  /* 0x000000cf00cf7308 */ /* 0x000f220000000800 */
[-C--:B------:R-:W-:Y:S04]  /*9b30*/  HMMA.16816.F32 R80, R144, R150.reuse, R80 ;  /* 0x000000969050723c */ /* 0x080fe80000001850 */
[----:B------:R-:W-:Y:S02]  /*9b40*/  FADD.FTZ R175, R175, R174 ;  /* 0x000000aeafaf7221 */ /* 0x000fe40000010000 */
[----:B------:R-:W-:Y:S02]  /*9b50*/  FADD.FTZ R197, R197, R196 ;  /* 0x000000c4c5c57221 */ /* 0x000fe40000010000 */
[C---:B------:R-:W-:Y:S01]  /*9b60*/  HMMA.16816.F32 R84, R136.reuse, R150, R84 ;  /* 0x000000968854723c */ /* 0x040fe20000001854 */
[----:B------:R-:W-:Y:S03]  /*9b70*/  MUFU.EX2 R208, R208 ;  /* 0x000000d000d07308 */ /* 0x000fe60000000800 */
[----:B------:R-:W-:Y:S02]  /*9b80*/  FADD.FTZ R192, R192, R177 ;  /* 0x000000b1c0c07221 */ /* 0x000fe40000010000 */
[----:B------:R-:W-:Y:S02]  /*9b90*/  FADD.FTZ R172, R172, R179 ;  /* 0x000000b3acac7221 */ /* 0x000fe40000010000 */
[-C--:B------:R-:W-:Y:S03]  /*9ba0*/  HMMA.16816.F32 R88, R136, R152.reuse, R88 ;  /* 0x000000988858723c */ /* 0x080fe60000001858 */
[----:B------:R-:W5:Y:S01]  /*9bb0*/  MUFU.EX2 R209, R209 ;  /* 0x000000d100d17308 */ /* 0x000f620000000800 */
[----:B------:R-:W-:Y:S02]  /*9bc0*/  FADD.FTZ R198, R198, R175 ;  /* 0x000000afc6c67221 */ /* 0x000fe40000010000 */
[----:B------:R-:W-:Y:S02]  /*9bd0*/  FADD.FTZ R200, R200, R197 ;  /* 0x000000c5c8c87221 */ /* 0x000fe40000010000 */
[C---:B------:R-:W-:Y:S04]  /*9be0*/  HMMA.16816.F32 R92, R144.reuse, R152, R92 ;  /* 0x00000098905c723c */ /* 0x040fe8000000185c */
[----:B------:R-:W-:Y:S01]  /*9bf0*/  FADD.FTZ R195, R195, R192 ;  /* 0x000000c0c3c37221 */ /* 0x000fe20000010000 */
[----:B------:R-:W-:Y:S01]  /*9c00*/  MUFU.EX2 R246, R246 ;  /* 0x000000f600f67308 */ /* 0x000fe20000000800 */
[----:B------:R-:W-:Y:S02]  /*9c10*/  FADD.FTZ R173, R173, R172 ;  /* 0x000000acadad7221 */ /* 0x000fe40000010000 */
[-C--:B------:R-:W-:Y:S04]  /*9c20*/  HMMA.16816.F32 R96, R144, R154.reuse, R96 ;  /* 0x0000009a9060723c */ /* 0x080fe80000001860 */
[----:B------:R-:W-:Y:S02]  /*9c30*/  FADD.FTZ R199, R199, R198 ;  /* 0x000000c6c7c77221 */ /* 0x000fe40000010000 */
[----:B------:R-:W-:Y:S01]  /*9c40*/  FADD.FTZ R201, R201, R200 ;  /* 0x000000c8c9c97221 */ /* 0x000fe20000010000 */
[----:B------:R-:W-:Y:S01]  /*9c50*/  MUFU.EX2 R249, R249 ;  /* 0x000000f900f97308 */ /* 0x000fe20000000800 */
[C---:B------:R-:W-:Y:S04]  /*9c60*/  HMMA.16816.F32 R100, R136.reuse, R154, R100 ;  /* 0x0000009a8864723c */ /* 0x040fe80000001864 */
[----:B------:R-:W-:Y:S02]  /*9c70*/  FADD.FTZ R210, R210, R199 ;  /* 0x000000c7d2d27221 */ /* 0x000fe40000010000 */
[----:B------:R-:W-:Y:S02]  /*9c80*/  FADD.FTZ R238, R238, R201 ;  /* 0x000000c9eeee7221 */ /* 0x000fe40000010000 */
[-C--:B-1----:R-:W-:Y:S01]  /*9c90*/  HMMA.16816.F32 R20, R136, R140.reuse, R20 ;  /* 0x0000008c8814723c */ /* 0x082fe20000001814 */
[----:B------:R-:W-:Y:S03]  /*9ca0*/  MUFU.EX2 R248, R248 ;  /* 0x000000f800f87308 */ /* 0x000fe60000000800 */
[----:B------:R-:W-:Y:S02]  /*9cb0*/  FADD.FTZ R211, R211, R210 ;  /* 0x000000d2d3d37221 */ /* 0x000fe40000010000 */
[----:B------:R-:W-:Y:S02]  /*9cc0*/  FADD.FTZ R243, R243, R238 ;  /* 0x000000eef3f37221 */ /* 0x000fe40000010000 */
[C---:B------:R-:W-:Y:S03]  /*9cd0*/  HMMA.16816.F32 R104, R144.reuse, R140, R104 ;  /* 0x0000008c9068723c */ /* 0x040fe60000001868 */
[----:B------:R-:W1:Y:S01]  /*9ce0*/  MUFU.EX2 R251, R251 ;  /* 0x000000fb00fb7308 */ /* 0x000e620000000800 */
[----:B------:R-:W-:Y:S02]  /*9cf0*/  FADD.FTZ R242, R242, R211 ;  /* 0x000000d3f2f27221 */ /* 0x000fe40000010000 */
[----:B------:R-:W-:Y:S02]  /*9d00*/  FADD.FTZ R244, R244, R243 ;  /* 0x000000f3f4f47221 */ /* 0x000fe40000010000 */
[-C--:B------:R-:W-:Y:S04]  /*9d10*/  HMMA.16816.F32 R108, R144, R142.reuse, R108 ;  /* 0x0000008e906c723c */ /* 0x080fe8000000186c */
[----:B------:R-:W-:Y:S01]  /*9d20*/  FADD.FTZ R242, R245, R242 ;  /* 0x000000f2f5f27221 */ /* 0x000fe20000010000 */
[----:B------:R-:W1:Y:S01]  /*9d30*/  MUFU.EX2 R64, R64 ;  /* 0x0000004000407308 */ /* 0x000e620000000800 */
[----:B------:R-:W-:Y:S02]  /*9d40*/  FADD.FTZ R247, R247, R244 ;  /* 0x000000f4f7f77221 */ /* 0x000fe40000010000 */
[C---:B------:R-:W-:Y:S01]  /*9d50*/  HMMA.16816.F32 R112, R136.reuse, R142, R112 ;  /* 0x0000008e8870723c */ /* 0x040fe20000001870 */
[----:B------:R-:W1:Y:S06]  /*9d60*/  LDSM.16.MT88.4 R140, [R212+0x9800] ;  /* 0x00980000d48c783b */ /* 0x000e6c0000004200 */
[----:B------:R-:W-:Y:S01]  /*9d70*/  MUFU.EX2 R66, R66 ;  /* 0x0000004200427308 */ /* 0x000fe20000000800 */
[-C--:B------:R-:W-:Y:S08]  /*9d80*/  HMMA.16816.F32 R32, R136, R36.reuse, R32 ;  /* 0x000000248820723c */ /* 0x080ff00000001820 */
[C---:B------:R-:W-:Y:S01]  /*9d90*/  HMMA.16816.F32 R116, R144.reuse, R36, R116 ;  /* 0x000000249074723c */ /* 0x040fe20000001874 */
[----:B------:R-:W1:Y:S06]  /*9da0*/  MUFU.EX2 R193, R193 ;  /* 0x000000c100c17308 */ /* 0x000e6c0000000800 */
[----:B--2---:R-:W-:Y:S01]  /*9db0*/  F2FP.PACK_AB R36, R203, R202 ;  /* 0x000000cacb24723e */ /* 0x004fe200000000ff */
[-C--:B------:R-:W-:Y:S03]  /*9dc0*/  HMMA.16816.F32 R120, R144, R38.reuse, R120 ;  /* 0x000000269078723c */ /* 0x080fe60000001878 */
[----:B------:R-:W-:Y:S01]  /*9dd0*/  MUFU.EX2 R67, R67 ;  /* 0x0000004300437308 */ /* 0x000fe20000000800 */
[----:B---3--:R-:W-:Y:S01]  /*9de0*/  F2FP.PACK_AB R37, R205, R204 ;  /* 0x000000cccd25723e */ /* 0x008fe200000000ff */
[----:B------:R-:W-:Y:S02]  /*9df0*/  FADD.FTZ R202, R202, R195 ;  /* 0x000000c3caca7221 */ /* 0x000fe40000010000 */
[----:B------:R-:W-:Y:S01]  /*9e00*/  FADD.FTZ R204, R204, R173 ;  /* 0x000000adcccc7221 */ /* 0x000fe20000010000 */
[C---:B------:R-:W-:Y:S04]  /*9e10*/  HMMA.16816.F32 R124, R136.reuse, R38, R124 ;  /* 0x00000026887c723c */ /* 0x040fe8000000187c */
[----:B------:R-:W-:Y:S01]  /*9e20*/  FADD.FTZ R203, R203, R202 ;  /* 0x000000cacbcb7221 */ /* 0x000fe20000010000 */
[----:B------:R-:W-:Y:S01]  /*9e30*/  MUFU.EX2 R194, R194 ;  /* 0x000000c200c27308 */ /* 0x000fe20000000800 */
[----:B------:R-:W-:Y:S01]  /*9e40*/  FADD.FTZ R205, R205, R204 ;  /* 0x000000cccdcd7221 */ /* 0x000fe20000010000 */
[----:B----4-:R-:W-:Y:S01]  /*9e50*/  F2FP.PACK_AB R38, R207, R206 ;  /* 0x000000cecf26723e */ /* 0x010fe200000000ff */
[-C--:B------:R-:W-:Y:S04]  /*9e60*/  HMMA.16816.F32 R24, R136, R48.reuse, R24 ;  /* 0x000000308818723c */ /* 0x080fe80000001818 */
[----:B-----5:R-:W-:Y:S01]  /*9e70*/  F2FP.PACK_AB R39, R209, R208 ;  /* 0x000000d0d127723e */ /* 0x020fe200000000ff */
[----:B------:R-:W-:Y:S02]  /*9e80*/  FADD.FTZ R206, R206, R203 ;  /* 0x000000cbcece7221 */ /* 0x000fe40000010000 */
[----:B------:R-:W2:Y:S01]  /*9e90*/  MUFU.EX2 R250, R250 ;  /* 0x000000fa00fa7308 */ /* 0x000ea20000000800 */
[C---:B------:R-:W-:Y:S04]  /*9ea0*/  HMMA.16816.F32 R128, R144.reuse, R48, R128 ;  /* 0x000000309080723c */ /* 0x040fe80000001880 */
[----:B------:R-:W-:Y:S02]  /*9eb0*/  FADD.FTZ R208, R208, R205 ;  /* 0x000000cdd0d07221 */ /* 0x000fe40000010000 */
[----:B------:R-:W-:Y:S02]  /*9ec0*/  FADD.FTZ R207, R207, R206 ;  /* 0x000000cecfcf7221 */ /* 0x000fe40000010000 */
[-C--:B------:R-:W-:Y:S01]  /*9ed0*/  HMMA.16816.F32 R132, R144, R50.reuse, R132 ;  /* 0x000000329084723c */ /* 0x080fe20000001884 */
[----:B------:R-:W3:Y:S03]  /*9ee0*/  MUFU.EX2 R252, R252 ;  /* 0x000000fc00fc7308 */ /* 0x000ee60000000800 */
[----:B------:R-:W-:Y:S04]  /*9ef0*/  FADD.FTZ R209, R209, R208 ;  /* 0x000000d0d1d17221 */ /* 0x000fe80000010000 */
[----:B------:R-:W-:Y:S01]  /*9f00*/  HMMA.16816.F32 R28, R136, R50, R28 ;  /* 0x00000032881c723c */ /* 0x000fe2000000181c */
[----:B------:R-:W4:Y:S02]  /*9f10*/  LDSM.16.MT88.4 R48, [R213+0xa800] ;  /* 0x00a80000d530783b */ /* 0x000f240000004200 */
[----:B------:R-:W-:Y:S04]  /*9f20*/  MUFU.EX2 R191, R191 ;  /* 0x000000bf00bf7308 */ /* 0x000fe80000000800 */
[--C-:B------:R-:W-:Y:S01]  /*9f30*/  FFMA.FTZ R136, R62, c[0x0][0x23c], -R189.reuse ;  /* 0x00008f003e887a23 */ /* 0x100fe200000108bd */
[-C--:B------:R-:W-:Y:S05]  /*9f40*/  HMMA.16816.F32 R8, R36, R40.reuse, R8 ;  /* 0x000000282408723c */ /* 0x080fea0000001808 */
[----:B------:R-:W-:Y:S01]  /*9f50*/  FFMA.FTZ R189, R63, c[0x0][0x23c], -R189 ;  /* 0x00008f003fbd7a23 */ /* 0x000fe200000108bd */
[----:B-1----:R-:W-:Y:S01]  /*9f60*/  F2FP.PACK_AB R137, R251, R248 ;  /* 0x000000f8fb89723e */ /* 0x002fe200000000ff */
[----:B------:R-:W-:Y:S01]  /*9f70*/  LDSM.16.MT88.4 R60, [R212+0xac00] ;  /* 0x00ac0000d43c783b */ /* 0x000fe20000004200 */
[C---:B------:R-:W-:Y:S01]  /*9f80*/  HMMA.16816.F32 R12, R44.reuse, R40, R12 ;  /* 0x000000282c0c723c */ /* 0x040fe2000000180c */
[----:B------:R1:W5:Y:S03]  /*9f90*/  MUFU.EX2 R159, R136 ;  /* 0x00000088009f7308 */ /* 0x0003660000000800 */
[----:B------:R-:W-:Y:S01]  /*9fa0*/  F2FP.PACK_AB R138, R65, R64 ;  /* 0x00000040418a723e */ /* 0x000fe200000000ff */
[----:B------:R-:W-:Y:S01]  /*9fb0*/  FADD.FTZ R248, R248, R209 ;  /* 0x000000d1f8f87221 */ /* 0x000fe20000010000 */
[----:B------:R-:W-:Y:S01]  /*9fc0*/  F2FP.PACK_AB R139, R193, R66 ;  /* 0x00000042c18b723e */ /* 0x000fe200000000ff */
[----:B--2---:R-:W-:Y:S01]  /*9fd0*/  FADD.FTZ R247, R250, R247 ;  /* 0x000000f7faf77221 */ /* 0x004fe20000010000 */
[-C--:B------:R-:W-:Y:S03]  /*9fe0*/  HMMA.16816.F32 R16, R44, R42.reuse, R16 ;  /* 0x0000002a2c10723c */ /* 0x080fe60000001810 */
[----:B------:R-:W2:Y:S01]  /*9ff0*/  MUFU.EX2 R189, R189 ;  /* 0x000000bd00bd7308 */ /* 0x000ea20000000800 */
[----:B------:R-:W-:Y:S02]  /*a000*/  FADD.FTZ R251, R251, R248 ;  /* 0x000000f8fbfb7221 */ /* 0x000fe40000010000 */
[----:B---3--:R-:W-:Y:S02]  /*a010*/  FADD.FTZ R247, R252, R247 ;  /* 0x000000f7fcf77221 */ /* 0x008fe40000010000 */
[C---:B------:R-:W-:Y:S01]  /*a020*/  HMMA.16816.F32 R68, R36.reuse, R42, R68 ;  /* 0x0000002a2444723c */ /* 0x040fe20000001844 */
[----:B------:R-:W3:Y:S03]  /*a030*/  LDSM.16.MT88.4 R40, [R212+0xa800] ;  /* 0x00a80000d428783b */ /* 0x000ee60000004200 */
[----:B------:R-:W-:Y:S04]  /*a040*/  FADD.FTZ R66, R66, R251 ;  /* 0x000000fb42427221 */ /* 0x000fe80000010000 */
[-C--:B------:R-:W-:Y:S04]  /*a050*/  HMMA.16816.F32 R72, R36, R140.reuse, R72 ;  /* 0x0000008c2448723c */ /* 0x080fe80000001848 */
[----:B-1----:R-:W-:Y:S01]  /*a060*/  F2FP.PACK_AB R136, R249, R246 ;  /* 0x000000f6f988723e */ /* 0x002fe200000000ff */
[----:B------:R-:W-:Y:S02]  /*a070*/  FADD.FTZ R246, R246, R207 ;  /* 0x000000cff6f67221 */ /* 0x000fe40000010000 */
[----:B------:R-:W-:Y:S01]  /*a080*/  FADD.FTZ R236, R193, R66 ;  /* 0x00000042c1ec7221 */ /* 0x000fe20000010000 */
[C---:B------:R-:W-:Y:S04]  /*a090*/  HMMA.16816.F32 R76, R44.reuse, R140, R76 ;  /* 0x0000008c2c4c723c */ /* 0x040fe8000000184c */
[----:B------:R-:W-:Y:S04]  /*a0a0*/  FADD.FTZ R249, R249, R246 ;  /* 0x000000f6f9f97221 */ /* 0x000fe80000010000 */
[-C--:B------:R-:W-:Y:S04]  /*a0b0*/  HMMA.16816.F32 R80, R44, R142.reuse, R80 ;  /* 0x0000008e2c50723c */ /* 0x080fe80000001850 */
[----:B------:R-:W-:Y:S04]  /*a0c0*/  FADD.FTZ R64, R64, R249 ;  /* 0x000000f940407221 */ /* 0x000fe80000010000 */
[C---:B------:R-:W-:Y:S04]  /*a0d0*/  HMMA.16816.F32 R84, R36.reuse, R142, R84 ;  /* 0x0000008e2454723c */ /* 0x040fe80000001854 */
[----:B------:R-:W-:Y:S04]  /*a0e0*/  FADD.FTZ R239, R65, R64 ;  /* 0x0000004041ef7221 */ /* 0x000fe80000010000 */
[-C--:B----4-:R-:W-:Y:S08]  /*a0f0*/  HMMA.16816.F32 R88, R36, R48.reuse, R88 ;  /* 0x000000302458723c */ /* 0x090ff00000001858 */
[C---:B------:R-:W-:Y:S08]  /*a100*/  HMMA.16816.F32 R92, R44.reuse, R48, R92 ;  /* 0x000000302c5c723c */ /* 0x040ff0000000185c */
[-C--:B------:R-:W-:Y:S08]  /*a110*/  HMMA.16816.F32 R96, R44, R50.reuse, R96 ;  /* 0x000000322c60723c */ /* 0x080ff00000001860 */
[C---:B------:R-:W-:Y:S01]  /*a120*/  HMMA.16816.F32 R100, R36.reuse, R50, R100 ;  /* 0x000000322464723c */ /* 0x040fe20000001864 */
[----:B------:R-:W1:Y:S07]  /*a130*/  LDSM.16.MT88.4 R48, [R212+0xb800] ;  /* 0x00b80000d430783b */ /* 0x000e6e0000004200 */
[-C--:B---3--:R-:W-:Y:S08]  /*a140*/  HMMA.16816.F32 R20, R36, R40.reuse, R20 ;  /* 0x000000282414723c */ /* 0x088ff00000001814 */
[C---:B------:R-:W-:Y:S08]  /*a150*/  HMMA.16816.F32 R104, R44.reuse, R40, R104 ;  /* 0x000000282c68723c */ /* 0x040ff00000001868 */
[-C--:B------:R-:W-:Y:S08]  /*a160*/  HMMA.16816.F32 R108, R44, R42.reuse, R108 ;  /* 0x0000002a2c6c723c */ /* 0x080ff0000000186c */
[C---:B------:R-:W-:Y:S01]  /*a170*/  HMMA.16816.F32 R112, R36.reuse, R42, R112 ;  /* 0x0000002a2470723c */ /* 0x040fe20000001870 */
[----:B------:R-:W3:Y:S07]  /*a180*/  LDSM.16.MT88.4 R40, [R213+0x9c00] ;  /* 0x009c0000d528783b */ /* 0x000eee0000004200 */
[-C--:B------:R-:W-:Y:S08]  /*a190*/  HMMA.16816.F32 R32, R36, R52.reuse, R32 ;  /* 0x000000342420723c */ /* 0x080ff00000001820 */
[C---:B------:R-:W-:Y:S08]  /*a1a0*/  HMMA.16816.F32 R116, R44.reuse, R52, R116 ;  /* 0x000000342c74723c */ /* 0x040ff00000001874 */
[-C--:B------:R-:W-:Y:S08]  /*a1b0*/  HMMA.16816.F32 R120, R44, R54.reuse, R120 ;  /* 0x000000362c78723c */ /* 0x080ff00000001878 */
[C---:B------:R-:W-:Y:S01]  /*a1c0*/  HMMA.16816.F32 R124, R36.reuse, R54, R124 ;  /* 0x00000036247c723c */ /* 0x040fe2000000187c */
[----:B------:R-:W4:Y:S07]  /*a1d0*/  LDSM.16.MT88.4 R52, [R212+0x9c00] ;  /* 0x009c0000d434783b */ /* 0x000f2e0000004200 */
[-C--:B-1----:R-:W-:Y:S08]  /*a1e0*/  HMMA.16816.F32 R24, R36, R48.reuse, R24 ;  /* 0x000000302418723c */ /* 0x082ff00000001818 */
[C---:B------:R-:W-:Y:S07]  /*a1f0*/  HMMA.16816.F32 R128, R44.reuse, R48, R128 ;  /* 0x000000302c80723c */ /* 0x040fee0000001880 */
[----:B-----5:R-:W-:Y:S01]  /*a200*/  MOV R49, R159 ;  /* 0x0000009f00317202 */ /* 0x020fe20000000f00 */
[-C--:B------:R-:W-:Y:S01]  /*a210*/  HMMA.16816.F32 R132, R44, R50.reuse, R132 ;  /* 0x000000322c84723c */ /* 0x080fe20000001884 */
[----:B------:R-:W1:Y:S03]  /*a220*/  LDSM.16.MT88.4 R44, [R213+0xbc00] ;  /* 0x00bc0000d52c783b */ /* 0x000e660000004200 */
[----:B------:R-:W-:Y:S04]  /*a230*/  FADD.FTZ R2, R49, R247 ;  /* 0x000000f731027221 */ /* 0x000fe80000010000 */
[----:B------:R-:W-:Y:S04]  /*a240*/  HMMA.16816.F32 R28, R36, R50, R28 ;  /* 0x00000032241c723c */ /* 0x000fe8000000181c */
[----:B--2---:R-:W-:Y:S01]  /*a250*/  FADD.FTZ R235, R189, R2 ;  /* 0x00000002bdeb7221 */ /* 0x004fe20000010000 */
[----:B------:R-:W-:Y:S02]  /*a260*/  MOV R2, R167 ;  /* 0x000000a700027202 */ /* 0x000fe40000000f00 */
[----:B------:R-:W-:Y:S01]  /*a270*/  F2FP.PACK_AB R36, R194, R67 ;  /* 0x00000043c224723e */ /* 0x000fe200000000ff */
[-C--:B---3--:R-:W-:Y:S01]  /*a280*/  HMMA.16816.F32 R160, R136, R40.reuse, R8 ;  /* 0x0000002888a0723c */ /* 0x088fe20000001808 */
[----:B------:R-:W2:Y:S04]  /*a290*/  LDSM.16.MT88.4 R8, [R212+0xbc00] ;  /* 0x00bc0000d408783b */ /* 0x000ea80000004200 */
[----:B------:R-:W-:Y:S01]  /*a2a0*/  F2FP.PACK_AB R37, R252, R250 ;  /* 0x000000fafc25723e */ /* 0x000fe200000000ff */
[----:B------:R-:W-:Y:S01]  /*a2b0*/  FADD.FTZ R67, R67, R242 ;  /* 0x000000f243437221 */ /* 0x000fe20000010000 */
[----:B------:R-:W-:Y:S02]  /*a2c0*/  F2FP.PACK_AB R38, R191, R4 ;  /* 0x00000004bf26723e */ /* 0x000fe400000000ff */
[----:B------:R-:W-:Y:S03]  /*a2d0*/  F2FP.PACK_AB R39, R189, R49 ;  /* 0x00000031bd27723e */ /* 0x000fe600000000ff */
[----:B------:R-:W-:Y:S04]  /*a2e0*/  FADD.FTZ R67, R194, R67 ;  /* 0x00000043c2437221 */ /* 0x000fe80000010000 */
[C---:B------:R-:W-:Y:S04]  /*a2f0*/  HMMA.16816.F32 R156, R36.reuse, R40, R12 ;  /* 0x00000028249c723c */ /* 0x040fe8000000180c */
[----:B------:R-:W-:Y:S04]  /*a300*/  FADD.FTZ R0, R4, R67 ;  /* 0x0000004304007221 */ /* 0x000fe80000010000 */
[-C--:B------:R-:W-:Y:S04]  /*a310*/  HMMA.16816.F32 R152, R36, R42.reuse, R16 ;  /* 0x0000002a2498723c */ /* 0x080fe80000001810 */
[----:B------:R-:W-:Y:S01]  /*a320*/  FADD.FTZ R237, R191, R0 ;  /* 0x00000000bfed7221 */ /* 0x000fe20000010000 */
[----:B------:R-:W-:Y:S03]  /*a330*/  MOV R0, R165 ;  /* 0x000000a500007202 */ /* 0x000fe60000000f00 */
[C---:B------:R-:W-:Y:S08]  /*a340*/  HMMA.16816.F32 R68, R136.reuse, R42, R68 ;  /* 0x0000002a8844723c */ /* 0x040ff00000001844 */
[-C--:B----4-:R-:W-:Y:S08]  /*a350*/  HMMA.16816.F32 R72, R136, R52.reuse, R72 ;  /* 0x000000348848723c */ /* 0x090ff00000001848 */
        /* <DEDUP_REMOVED lines=11> */
[-C--:B-1----:R-:W-:Y:S08]  /*a410*/  HMMA.16816.F32 R144, R136, R44.reuse, R32 ;  /* 0x0000002c8890723c */ /* 0x082ff00000001820 */
[C---:B------:R-:W-:Y:S08]  /*a420*/  HMMA.16816.F32 R116, R36.reuse, R44, R116 ;  /* 0x0000002c2474723c */ /* 0x040ff00000001874 */
[-C--:B------:R-:W-:Y:S08]  /*a430*/  HMMA.16816.F32 R120, R36, R46.reuse, R120 ;  /* 0x0000002e2478723c */ /* 0x080ff00000001878 */
[C---:B------:R-:W-:Y:S08]  /*a440*/  HMMA.16816.F32 R124, R136.reuse, R46, R124 ;  /* 0x0000002e887c723c */ /* 0x040ff0000000187c */
[-C--:B--2---:R-:W-:Y:S08]  /*a450*/  HMMA.16816.F32 R140, R136, R8.reuse, R24 ;  /* 0x00000008888c723c */ /* 0x084ff00000001818 */
[C---:B------:R-:W-:Y:S08]  /*a460*/  HMMA.16816.F32 R128, R36.reuse, R8, R128 ;  /* 0x000000082480723c */ /* 0x040ff00000001880 */
[-C--:B------:R-:W-:Y:S08]  /*a470*/  HMMA.16816.F32 R132, R36, R10.reuse, R132 ;  /* 0x0000000a2484723c */ /* 0x080ff00000001884 */
[----:B------:R-:W-:Y:S01]  /*a480*/  HMMA.16816.F32 R136, R136, R10, R28 ;  /* 0x0000000a8888723c */ /* 0x000fe2000000181c */
[----:B------:R-:W-:-:S07]  /*a490*/  @P0 BRA `(.L_x_6) ;  /* 0xffffd3c000000947 */ /* 0x000fce000383ffff */
.L_x_5:
[----:B------:R-:W1:Y:S01]  /*a4a0*/  SHFL.BFLY PT, R2, R237, 0x2, 0x1f ;  /* 0x0c401f00ed027f89 */ /* 0x000e6200000e0000 */
[----:B------:R-:W-:Y:S01]  /*a4b0*/  ULDC.U8 UR4, c[0x0][0x329] ;  /* 0x0000ca4000047ab9 */ /* 0x000fe20000000000 */
[----:B------:R-:W-:Y:S01]  /*a4c0*/  MOV R7, 0x3f800000 ;  /* 0x3f80000000077802 */ /* 0x000fe20000000f00 */
[----:B------:R-:W-:Y:S01]  /*a4d0*/  ULDC.U8 UR5, c[0x0][0x328] ;  /* 0x0000ca0000057ab9 */ /* 0x000fe20000000000 */
[----:B------:R-:W2:Y:S01]  /*a4e0*/  SHFL.BFLY PT, R0, R239, 0x2, 0x1f ;  /* 0x0c401f00ef007f89 */ /* 0x000ea200000e0000 */
[----:B------:R-:W-:Y:S01]  /*a4f0*/  ISETP.NE.AND P0, PT, RZ, UR4, PT ;  /* 0x00000004ff007c0c */ /* 0x000fe2000bf05270 */
[----:B------:R-:W-:Y:S01]  /*a500*/  CS2R R66, SRZ ;  /* 0x0000000000427805 */ /* 0x000fe2000001ff00 */
[----:B------:R-:W-:Y:S01]  /*a510*/  ISETP.NE.AND P1, PT, RZ, UR5, PT ;  /* 0x00000005ff007c0c */ /* 0x000fe2000bf25270 */
[----:B------:R-:W3:Y:S01]  /*a520*/  SHFL.BFLY PT, R3, R236, 0x2, 0x1f ;  /* 0x0c401f00ec037f89 */ /* 0x000ee200000e0000 */
[----:B------:R-:W-:Y:S01]  /*a530*/  BSSY B0, `(.L_x_9) ;  /* 0x0000158000007945 */ /* 0x000fe20003800000 */
[----:B------:R-:W-:-:S02]  /*a540*/  MOV R62, 0x7f800000 ;  /* 0x7f800000003e7802 */ /* 0x000fc40000000f00 */
[----:B------:R-:W4:Y:S04]  /*a550*/  SHFL.BFLY PT, R6, R235, 0x2, 0x1f ;  /* 0x0c401f00eb067f89 */ /* 0x000f2800000e0000 */
[----:B------:R-:W5:Y:S02]  /*a560*/  S2R R60, SR_CTAID.Z ;  /* 0x00000000003c7919 */ /* 0x000f640000002700 */
[----:B------:R-:W-:Y:S01]  /*a570*/  @P0 MOV R61, 0x1 ;  /* 0x00000001003d0802 */ /* 0x000fe20000000f00 */
[----:B-1----:R-:W-:Y:S02]  /*a580*/  FADD.FTZ R2, R2, R237 ;  /* 0x000000ed02027221 */ /* 0x002fe40000010000 */
[----:B--2---:R-:W-:-:S03]  /*a590*/  FADD.FTZ R5, R0, R239 ;  /* 0x000000ef00057221 */ /* 0x004fc60000010000 */
[----:B------:R-:W1:Y:S01]  /*a5a0*/  SHFL.BFLY PT, R11, R2, 0x1, 0x1f ;  /* 0x0c201f00020b7f89 */ /* 0x000e6200000e0000 */
[----:B---3--:R-:W-:-:S03]  /*a5b0*/  FADD.FTZ R4, R3, R236 ;  /* 0x000000ec03047221 */ /* 0x008fc60000010000 */
[----:B------:R-:W2:Y:S01]  /*a5c0*/  SHFL.BFLY PT, R0, R5, 0x1, 0x1f ;  /* 0x0c201f0005007f89 */ /* 0x000ea200000e0000 */
[----:B----4-:R-:W-:-:S03]  /*a5d0*/  FADD.FTZ R9, R6, R235 ;  /* 0x000000eb06097221 */ /* 0x010fc60000010000 */
[----:B------:R-:W3:Y:S01]  /*a5e0*/  SHFL.BFLY PT, R3, R4, 0x1, 0x1f ;  /* 0x0c201f0004037f89 */ /* 0x000ee200000e0000 */
[----:B------:R-:W-:-:S03]  /*a5f0*/  MOV R6, 0x3f800000 ;  /* 0x3f80000000067802 */ /* 0x000fc60000000f00 */
[----:B------:R-:W4:Y:S01]  /*a600*/  SHFL.BFLY PT, R8, R9, 0x1, 0x1f ;  /* 0x0c201f0009087f89 */ /* 0x000f2200000e0000 */
[----:B-1----:R-:W-:Y:S02]  /*a610*/  FADD.FTZ R2, R2, R11 ;  /* 0x0000000b02027221 */ /* 0x002fe40000010000 */
[----:B--2---:R-:W-:Y:S01]  /*a620*/  FADD.FTZ R0, R5, R0 ;  /* 0x0000000005007221 */ /* 0x004fe20000010000 */
[----:B------:R-:W-:Y:S02]  /*a630*/  @P0 MOV R5, c[0x0][0x210] ;  /* 0x0000840000050a02 */ /* 0x000fe40000000f00 */
[----:B------:R-:W-:Y:S01]  /*a640*/  FSETP.NE.FTZ.AND P4, PT, R2, RZ, PT ;  /* 0x000000ff0200720b */ /* 0x000fe20003f95000 */
[----:B---3--:R-:W-:Y:S01]  /*a650*/  FADD.FTZ R3, R4, R3 ;  /* 0x0000000304037221 */ /* 0x008fe20000010000 */
[----:B------:R-:W-:Y:S01]  /*a660*/  @!P0 MOV R4, c[0x0][0x214] ;  /* 0x0000850000048a02 */ /* 0x000fe20000000f00 */
[----:B------:R-:W-:Y:S01]  /*a670*/  @P0 IMAD R5, R5, c[0x0][0x214], RZ ;  /* 0x0000850005050a24 */ /* 0x000fe200078e02ff */
[----:B------:R-:W-:Y:S01]  /*a680*/  FSETP.NE.FTZ.AND P6, PT, R0, RZ, PT ;  /* 0x000000ff0000720b */ /* 0x000fe20003fd5000 */
[----:B----4-:R-:W-:Y:S01]  /*a690*/  FADD.FTZ R8, R9, R8 ;  /* 0x0000000809087221 */ /* 0x010fe20000010000 */
[----:B------:R-:W-:-:S02]  /*a6a0*/  @!P0 SEL R5, R4, c[0x0][0x234], !P1 ;  /* 0x00008d0004058a07 */ /* 0x000fc40004800000 */
[----:B------:R-:W-:Y:S02]  /*a6b0*/  MOV R4, 0x3f800000 ;  /* 0x3f80000000047802 */ /* 0x000fe40000000f00 */
[----:B------:R-:W-:Y:S01]  /*a6c0*/  FSETP.NE.FTZ.AND P5, PT, R3, RZ, PT ;  /* 0x000000ff0300720b */ /* 0x000fe20003fb5000 */
[----:B------:R-:W-:Y:S01]  /*a6d0*/  @!P0 IMAD R61, R5, c[0x0][0x1c0], RZ ;  /* 0x00007000053d8a24 */ /* 0x000fe200078e02ff */
[----:B------:R-:W-:Y:S02]  /*a6e0*/  FSETP.NE.FTZ.AND P3, PT, R8, RZ, PT ;  /* 0x000000ff0800720b */ /* 0x000fe40003f75000 */
[----:B------:R-:W1:Y:S01]  /*a6f0*/  @P4 MUFU.RCP R4, R2 ;  /* 0x0000000200044308 */ /* 0x000e620000001000 */
[----:B------:R-:W-:-:S07]  /*a700*/  ISETP.NE.OR P1, PT, RZ, UR4, !P1 ;  /* 0x00000004ff007c0c */ /* 0x000fce000cf25670 */
[----:B------:R-:W2:Y:S01]  /*a710*/  @P6 MUFU.RCP R6, R0 ;  /* 0x0000000000066308 */ /* 0x000ea20000001000 */
[----:B-1----:R-:W-:-:S07]  /*a720*/  FMUL.FTZ R156, R4, R156 ;  /* 0x0000009c049c7220 */ /* 0x002fce0000410000 */
[----:B------:R-:W1:Y:S01]  /*a730*/  @P5 MUFU.RCP R7, R3 ;  /* 0x0000000300075308 */ /* 0x000e620000001000 */
[C---:B------:R-:W-:Y:S02]  /*a740*/  FMUL.FTZ R157, R4.reuse, R157 ;  /* 0x0000009d049d7220 */ /* 0x040fe40000410000 */
[C---:B------:R-:W-:Y:S02]  /*a750*/  FMUL.FTZ R152, R4.reuse, R152 ;  /* 0x0000009804987220 */ /* 0x040fe40000410000 */
[C---:B------:R-:W-:Y:S01]  /*a760*/  FMUL.FTZ R153, R4.reuse, R153 ;  /* 0x0000009904997220 */ /* 0x040fe20000410000 */
[----:B------:R-:W-:Y:S01]  /*a770*/  F2FP.PACK_AB R156, R157, R156 ;  /* 0x0000009c9d9c723e */ /* 0x000fe200000000ff */
[C---:B------:R-:W-:Y:S01]  /*a780*/  FMUL.FTZ R76, R4.reuse, R76 ;  /* 0x0000004c044c7220 */ /* 0x040fe20000410000 */
[----:B------:R-:W-:Y:S01]  /*a790*/  @P6 MUFU.LG2 R0, R0 ;  /* 0x0000000000006308 */ /* 0x000fe20000000c00 */
[C---:B------:R-:W-:Y:S01]  /*a7a0*/  FMUL.FTZ R77, R4.reuse, R77 ;  /* 0x0000004d044d7220 */ /* 0x040fe20000410000 */
[----:B------:R-:W-:Y:S01]  /*a7b0*/  F2FP.PACK_AB R152, R153, R152 ;  /* 0x000000989998723e */ /* 0x000fe200000000ff */
[----:B------:R-:W-:-:S02]  /*a7c0*/  FMUL.FTZ R80, R4, R80 ;  /* 0x0000005004507220 */ /* 0x000fc40000410000 */
[C---:B------:R-:W-:Y:S01]  /*a7d0*/  FMUL.FTZ R81, R4.reuse, R81 ;  /* 0x0000005104517220 */ /* 0x040fe20000410000 */
[----:B------:R-:W-:Y:S01]  /*a7e0*/  F2FP.PACK_AB R76, R77, R76 ;  /* 0x0000004c4d4c723e */ /* 0x000fe200000000ff */
[C---:B------:R-:W-:Y:S01]  /*a7f0*/  FMUL.FTZ R92, R4.reuse, R92 ;  /* 0x0000005c045c7220 */ /* 0x040fe20000410000 */
[----:B------:R-:W-:Y:S01]  /*a800*/  @P5 MUFU.LG2 R3, R3 ;  /* 0x0000000300035308 */ /* 0x000fe20000000c00 */
[C---:B------:R-:W-:Y:S01]  /*a810*/  FMUL.FTZ R93, R4.reuse, R93 ;  /* 0x0000005d045d7220 */ /* 0x040fe20000410000 */
[----:B------:R-:W-:Y:S01]  /*a820*/  F2FP.PACK_AB R80, R81, R80 ;  /* 0x000000505150723e */ /* 0x000fe200000000ff */
        /* <DEDUP_REMOVED lines=10> */
[C---:B------:R-:W-:Y:S02]  /*a8d0*/  FMUL.FTZ R116, R4.reuse, R116 ;  /* 0x0000007404747220 */ /* 0x040fe40000410000 */
[C---:B------:R-:W-:Y:S01]  /*a8e0*/  FMUL.FTZ R117, R4.reuse, R117 ;  /* 0x0000007504757220 */ /* 0x040fe20000410000 */
[----:B------:R-:W-:Y:S01]  /*a8f0*/  F2FP.PACK_AB R108, R109, R108 ;  /* 0x0000006c6d6c723e */ /* 0x000fe200000000ff */
[C---:B------:R-:W-:Y:S02]  /*a900*/  FMUL.FTZ R120, R4.reuse, R120 ;  /* 0x0000007804787220 */ /* 0x040fe40000410000 */
[C---:B------:R-:W-:Y:S01]  /*a910*/  FMUL.FTZ R121, R4.reuse, R121 ;  /* 0x0000007904797220 */ /* 0x040fe20000410000 */
[----:B------:R-:W-:Y:S01]  /*a920*/  F2FP.PACK_AB R116, R117, R116 ;  /* 0x000000747574723e */ /* 0x000fe200000000ff */
[----:B------:R-:W-:-:S02]  /*a930*/  FMUL.FTZ R128, R4, R128 ;  /* 0x0000008004807220 */ /* 0x000fc40000410000 */
[C---:B------:R-:W-:Y:S01]  /*a940*/  FMUL.FTZ R129, R4.reuse, R129 ;  /* 0x0000008104817220 */ /* 0x040fe20000410000 */
[----:B------:R-:W-:Y:S01]  /*a950*/  F2FP.PACK_AB R120, R121, R120 ;  /* 0x000000787978723e */ /* 0x000fe200000000ff */
[C---:B------:R-:W-:Y:S02]  /*a960*/  FMUL.FTZ R132, R4.reuse, R132 ;  /* 0x0000008404847220 */ /* 0x040fe40000410000 */
[----:B------:R-:W-:Y:S01]  /*a970*/  FMUL.FTZ R133, R4, R133 ;  /* 0x0000008504857220 */ /* 0x000fe20000410000 */
[----:B------:R-:W-:Y:S01]  /*a980*/  F2FP.PACK_AB R128, R129, R128 ;  /* 0x000000808180723e */ /* 0x000fe200000000ff */
[----:B------:R-:W3:Y:S01]  /*a990*/  S2R R4, SR_TID.X ;  /* 0x0000000000047919 */ /* 0x000ee20000002100 */
[C---:B--2---:R-:W-:Y:S02]  /*a9a0*/  FMUL.FTZ R160, R6.reuse, R160 ;  /* 0x000000a006a07220 */ /* 0x044fe40000410000 */
        /* <DEDUP_REMOVED lines=15> */
[C---:B------:R-:W-:Y:S01]  /*aaa0*/  FMUL.FTZ R101, R6.reuse, R101 ;  /* 0x0000006506657220 */ /* 0x040fe20000410000 */
[----:B---3--:R-:W-:Y:S01]  /*aab0*/  SHF.R.S32.HI R9, RZ, 0x1f, R4 ;  /* 0x0000001fff097819 */ /* 0x008fe20000011404 */
[C---:B------:R-:W-:Y:S01]  /*aac0*/  FMUL.FTZ R148, R6.reuse, R148 ;  /* 0x0000009406947220 */ /* 0x040fe20000410000 */
[----:B------:R-:W-:Y:S01]  /*aad0*/  F2FP.PACK_AB R88, R89, R88 ;  /* 0x000000585958723e */ /* 0x000fe200000000ff */
[C---:B------:R-:W-:Y:S01]  /*aae0*/  FMUL.FTZ R149, R6.reuse, R149 ;  /* 0x0000009506957220 */ /* 0x040fe20000410000 */
[C---:B------:R-:W-:Y:S01]  /*aaf0*/  LEA.HI R10, R9.reuse, R4, RZ, 0x2 ;  /* 0x00000004090a7211 */ /* 0x040fe200078f10ff */
[C---:B------:R-:W-:Y:S01]  /*ab00*/  FMUL.FTZ R112, R6.reuse, R112 ;  /* 0x0000007006707220 */ /* 0x040fe20000410000 */
[----:B------:R-:W-:Y:S01]  /*ab10*/  LEA.HI R9, R9, R4, RZ, 0x5 ;  /* 0x0000000409097211 */ /* 0x000fe200078f28ff */
[C---:B------:R-:W-:Y:S01]  /*ab20*/  FMUL.FTZ R113, R6.reuse, R113 ;  /* 0x0000007106717220 */ /* 0x040fe20000410000 */
[----:B------:R-:W-:Y:S01]  /*ab30*/  SHF.R.S32.HI R11, RZ, 0x2, R10 ;  /* 0x00000002ff0b7819 */ /* 0x000fe2000001140a */
[----:B------:R-:W-:Y:S01]  /*ab40*/  FMUL.FTZ R144, R6, R144 ;  /* 0x0000009006907220 */ /* 0x000fe20000410000 */
[----:B------:R-:W-:Y:S01]  /*ab50*/  LOP3.LUT R13, R10, 0xfffffffc, RZ, 0xc0, !PT ;  /* 0xfffffffc0a0d7812 */ /* 0x000fe200078ec0ff */
[C---:B------:R-:W-:Y:S01]  /*ab60*/  FMUL.FTZ R145, R6.reuse, R145 ;  /* 0x0000009106917220 */ /* 0x040fe20000410000 */
[----:B------:R-:W-:Y:S01]  /*ab70*/  SHF.R.S32.HI R12, RZ, 0x1f, R11 ;  /* 0x0000001fff0c7819 */ /* 0x000fe2000001140b */
[C---:B------:R-:W-:Y:S01]  /*ab80*/  FMUL.FTZ R124, R6.reuse, R124 ;  /* 0x0000007c067c7220 */ /* 0x040fe20000410000 */
[----:B------:R-:W-:Y:S01]  /*ab90*/  SHF.R.S32.HI R10, RZ, 0x5, R9 ;  /* 0x00000005ff0a7819 */ /* 0x000fe20000011409 */
[----:B------:R-:W-:Y:S01]  /*aba0*/  FMUL.FTZ R125, R6, R125 ;  /* 0x0000007d067d7220 */ /* 0x000fe20000410000 */
[----:B------:R-:W-:Y:S01]  /*abb0*/  LEA.HI R12, R12, R11, RZ, 0x3 ;  /* 0x0000000b0c0c7211 */ /* 0x000fe200078f18ff */
[C---:B------:R-:W-:Y:S01]  /*abc0*/  FMUL.FTZ R140, R6.reuse, R140 ;  /* 0x0000008c068c7220 */ /* 0x040fe20000410000 */
[----:B------:R-:W-:Y:S01]  /*abd0*/  IADD3 R13, -R13, R4, RZ ;  /* 0x000000040d0d7210 */ /* 0x000fe20007ffe1ff */
[----:B------:R-:W-:Y:S01]  /*abe0*/  FMUL.FTZ R141, R6, R141 ;  /* 0x0000008d068d7220 */ /* 0x000fe20000410000 */
[----:B------:R-:W-:Y:S01]  /*abf0*/  LOP3.LUT R12, R12, 0xfffffff8, RZ, 0xc0, !PT ;  /* 0xfffffff80c0c7812 */ /* 0x000fe200078ec0ff */
[C---:B------:R-:W-:Y:S01]  /*ac00*/  FMUL.FTZ R136, R6.reuse, R136 ;  /* 0x0000008806887220 */ /* 0x040fe20000410000 */
[----:B------:R-:W-:Y:S01]  /*ac10*/  F2FP.PACK_AB R100, R101, R100 ;  /* 0x000000646564723e */ /* 0x000fe200000000ff */
[----:B------:R-:W-:Y:S01]  /*ac20*/  FMUL.FTZ R137, R6, R137 ;  /* 0x0000008906897220 */ /* 0x000fe20000410000 */
[----:B------:R-:W-:Y:S01]  /*ac30*/  IADD3 R12, R11, -R12, RZ ;  /* 0x8000000c0b0c7210 */ /* 0x000fe20007ffe0ff */
[C---:B-1----:R-:W-:Y:S01]  /*ac40*/  FMUL.FTZ R162, R7.reuse, R162 ;  /* 0x000000a207a27220 */ /* 0x042fe20000410000 */
[----:B------:R-:W-:Y:S01]  /*ac50*/  MOV R6, 0x3f800000 ;  /* 0x3f80000000067802 */ /* 0x000fe20000000f00 */
[C---:B------:R-:W-:Y:S01]  /*ac60*/  FMUL.FTZ R163, R7.reuse, R163 ;  /* 0x000000a307a37220 */ /* 0x040fe20000410000 */
[----:B------:R-:W-:Y:S01]  /*ac70*/  LEA.HI R11, R12, R12, RZ, 0x1 ;  /* 0x0000000c0c0b7211 */ /* 0x000fe200078f08ff */
[----:B------:R-:W-:Y:S01]  /*ac80*/  FMUL.FTZ R70, R7, R70 ;  /* 0x0000004607467220 */ /* 0x000fe20000410000 */
[----:B------:R-:W-:Y:S01]  /*ac90*/  F2FP.PACK_AB R148, R149, R148 ;  /* 0x000000949594723e */ /* 0x000fe200000000ff */
[----:B------:R-:W-:Y:S01]  /*aca0*/  FMUL.FTZ R71, R7, R71 ;  /* 0x0000004707477220 */ /* 0x000fe20000410000 */
[----:B------:R-:W-:Y:S01]  /*acb0*/  SHF.R.S32.HI R14, RZ, 0x1, R11 ;  /* 0x00000001ff0e7819 */ /* 0x000fe2000001140b */
[----:B------:R-:W1:Y:S01]  /*acc0*/  @P3 MUFU.RCP R6, R8 ;  /* 0x0000000800063308 */ /* 0x000e620000001000 */
[----:B------:R-:W-:Y:S01]  /*acd0*/  LOP3.LUT R11, R11, 0x3fffffe, RZ, 0xc0, !PT ;  /* 0x03fffffe0b0b7812 */ /* 0x000fe200078ec0ff */
[C---:B------:R-:W-:Y:S01]  /*ace0*/  FMUL.FTZ R74, R7.reuse, R74 ;  /* 0x0000004a074a7220 */ /* 0x040fe20000410000 */
[----:B------:R-:W-:Y:S01]  /*acf0*/  SHF.L.U32 R15, R14, 0x6, RZ ;  /* 0x000000060e0f7819 */ /* 0x000fe200000006ff */
[C---:B------:R-:W-:Y:S01]  /*ad00*/  FMUL.FTZ R75, R7.reuse, R75 ;  /* 0x0000004b074b7220 */ /* 0x040fe20000410000 */
[----:B------:R-:W-:Y:S01]  /*ad10*/  IADD3 R11, R12, -R11, RZ ;  /* 0x8000000b0c0b7210 */ /* 0x000fe20007ffe0ff */
[C---:B------:R-:W-:Y:S01]  /*ad20*/  FMUL.FTZ R86, R7.reuse, R86 ;  /* 0x0000005607567220 */ /* 0x040fe20000410000 */
[----:B------:R-:W-:Y:S01]  /*ad30*/  LEA R12, R10, R13, 0x8 ;  /* 0x0000000d0a0c7211 */ /* 0x000fe200078e40ff */
[----:B------:R-:W-:Y:S01]  /*ad40*/  FMUL.FTZ R87, R7, R87 ;  /* 0x0000005707577220 */ /* 0x000fe20000410000 */
[----:B------:R-:W-:Y:S01]  /*ad50*/  LOP3.LUT R15, R15, 0xc0, RZ, 0xc0, !PT ;  /* 0x000000c00f0f7812 */ /* 0x000fe200078ec0ff */
[----:B------:R-:W-:Y:S01]  /*ad60*/  FMUL.FTZ R90, R7, R90 ;  /* 0x0000005a075a7220 */ /* 0x000fe20000410000 */
[----:B------:R-:W-:Y:S01]  /*ad70*/  LEA R11, R11, R12, 0x4 ;  /* 0x0000000c0b0b7211 */ /* 0x000fe200078e20ff */
[C---:B------:R-:W-:Y:S01]  /*ad80*/  FMUL.FTZ R91, R7.reuse, R91 ;  /* 0x0000005b075b7220 */ /* 0x040fe20000410000 */
[----:B------:R-:W-:Y:S01]  /*ad90*/  LOP3.LUT R12, R14, 0x1, RZ, 0xc0, !PT ;  /* 0x000000010e0c7812 */ /* 0x000fe200078ec0ff */
[----:B------:R-:W-:Y:S01]  /*ada0*/  FMUL.FTZ R102, R7, R102 ;  /* 0x0000006607667220 */ /* 0x000fe20000410000 */
[----:B------:R-:W-:Y:S01]  /*adb0*/  LEA.HI R16, R15, R15, RZ, 0x1d ;  /* 0x0000000f0f107211 */ /* 0x000fe200078fe8ff */
[----:B-1----:R-:W-:Y:S01]  /*adc0*/  FMUL.FTZ R159, R6, R159 ;  /* 0x0000009f069f7220 */ /* 0x002fe20000410000 */
[----:B------:R-:W-:Y:S01]  /*add0*/  ISETP.NE.U32.AND P2, PT, R12, 0x1, PT ;  /* 0x000000010c00780c */ /* 0x000fe20003f45070 */
[C---:B------:R-:W-:Y:S01]  /*ade0*/  FMUL.FTZ R158, R6.reuse, R158 ;  /* 0x0000009e069e7220 */ /* 0x040fe20000410000 */
[----:B------:R-:W-:Y:S01]  /*adf0*/  LEA R11, R11, R16, 0x1 ;  /* 0x000000100b0b7211 */ /* 0x000fe200078e08ff */
[C---:B------:R-:W-:Y:S01]  /*ae00*/  FMUL.FTZ R155, R6.reuse, R155 ;  /* 0x0000009b069b7220 */ /* 0x040fe20000410000 */
[----:B------:R-:W-:Y:S01]  /*ae10*/  MOV R12, 0x20 ;  /* 0x00000020000c7802 */ /* 0x000fe20000000f00 */
[C---:B------:R-:W-:Y:S01]  /*ae20*/  FMUL.FTZ R154, R6.reuse, R154 ;  /* 0x0000009a069a7220 */ /* 0x040fe20000410000 */
[----:B------:R-:W-:Y:S01]  /*ae30*/  SHF.L.U32 R11, R11, 0x1, RZ ;  /* 0x000000010b0b7819 */ /* 0x000fe200000006ff */
[C---:B------:R-:W-:Y:S01]  /*ae40*/  FMUL.FTZ R79, R6.reuse, R79 ;  /* 0x0000004f064f7220 */ /* 0x040fe20000410000 */
[----:B------:R-:W-:Y:S01]  /*ae50*/  F2FP.PACK_AB R162, R163, R162 ;  /* 0x000000a2a3a2723e */ /* 0x000fe200000000ff */
[C---:B------:R-:W-:Y:S01]  /*ae60*/  FMUL.FTZ R78, R6.reuse, R78 ;  /* 0x0000004e064e7220 */ /* 0x040fe20000410000 */
[----:B------:R-:W-:Y:S01]  /*ae70*/  IADD3 R13, R11, -0x10, RZ ;  /* 0xfffffff00b0d7810 */ /* 0x000fe20007ffe0ff */
[C---:B------:R-:W-:Y:S01]  /*ae80*/  FMUL.FTZ R83, R6.reuse, R83 ;  /* 0x0000005306537220 */ /* 0x040fe20000410000 */
[----:B------:R-:W-:Y:S01]  /*ae90*/  F2FP.PACK_AB R70, R71, R70 ;  /* 0x000000464746723e */ /* 0x000fe200000000ff */
[----:B------:R-:W-:Y:S01]  /*aea0*/  FMUL.FTZ R82, R6, R82 ;  /* 0x0000005206527220 */ /* 0x000fe20000410000 */
[----:B------:R-:W-:Y:S01]  /*aeb0*/  @P2 IADD3 R13, R11, 0x10, RZ ;  /* 0x000000100b0d2810 */ /* 0x000fe20007ffe0ff */
[----:B------:R-:W-:Y:S01]  /*aec0*/  FMUL.FTZ R103, R7, R103 ;  /* 0x0000006707677220 */ /* 0x000fe20000410000 */
[----:B------:R-:W-:Y:S01]  /*aed0*/  LOP3.LUT P2, RZ, R14, 0x2, RZ, 0xc0, !PT ;  /* 0x000000020eff7812 */ /* 0x000fe2000784c0ff */
[C---:B------:R-:W-:Y:S01]  /*aee0*/  FMUL.FTZ R95, R6.reuse, R95 ;  /* 0x0000005f065f7220 */ /* 0x040fe20000410000 */
[----:B------:R-:W-:Y:S01]  /*aef0*/  F2FP.PACK_AB R158, R159, R158 ;  /* 0x0000009e9f9e723e */ /* 0x000fe200000000ff */
[----:B------:R-:W-:Y:S01]  /*af00*/  FMUL.FTZ R94, R6, R94 ;  /* 0x0000005e065e7220 */ /* 0x000fe20000410000 */
[----:B------:R-:W-:Y:S01]  /*af10*/  SEL R12, R12, 0xffffffe0, !P2 ;  /* 0xffffffe00c0c7807 */ /* 0x000fe20005000000 */
[----:B------:R-:W-:Y:S01]  /*af20*/  STS [R11], R160 ;  /* 0x000000a00b007388 */ /* 0x000fe20000000800 */
[----:B------:R-:W-:Y:S01]  /*af30*/  F2FP.PACK_AB R154, R155, R154 ;  /* 0x0000009a9b9a723e */ /* 0x000fe200000000ff */
[C---:B------:R-:W-:Y:S01]  /*af40*/  FMUL.FTZ R99, R6.reuse, R99 ;  /* 0x0000006306637220 */ /* 0x040fe20000410000 */
[----:B------:R-:W-:Y:S01]  /*af50*/  F2FP.PACK_AB R74, R75, R74 ;  /* 0x0000004a4b4a723e */ /* 0x000fe200000000ff */
[----:B------:R-:W-:Y:S01]  /*af60*/  STS [R11+0x200], R162 ;  /* 0x000200a20b007388 */ /* 0x000fe20000000800 */
[----:B------:R-:W-:Y:S01]  /*af70*/  IADD3 R17, R11, R12, RZ ;  /* 0x0000000c0b117210 */ /* 0x000fe20007ffe0ff */
[----:B------:R-:W-:Y:S01]  /*af80*/  FMUL.FTZ R98, R6, R98 ;  /* 0x0000006206627220 */ /* 0x000fe20000410000 */
[----:B------:R-:W-:Y:S01]  /*af90*/  F2FP.PACK_AB R86, R87, R86 ;  /* 0x000000565756723e */ /* 0x000fe200000000ff */
[----:B------:R-:W-:Y:S01]  /*afa0*/  STS [R13], R68 ;  /* 0x000000440d007388 */ /* 0x000fe20000000800 */
[----:B------:R-:W-:Y:S01]  /*afb0*/  IADD3 R15, R12, R13, RZ ;  /* 0x0000000d0c0f7210 */ /* 0x000fe20007ffe0ff */
[----:B------:R-:W-:Y:S01]  /*afc0*/  FMUL.FTZ R150, R7, R150 ;  /* 0x0000009607967220 */ /* 0x000fe20000410000 */
[----:B------:R-:W-:Y:S01]  /*afd0*/  F2FP.PACK_AB R78, R79, R78 ;  /* 0x0000004e4f4e723e */ /* 0x000fe200000000ff */
[----:B------:R-:W-:Y:S01]  /*afe0*/  STS [R13+0x200], R70 ;  /* 0x000200460d007388 */ /* 0x000fe20000000800 */
[----:B------:R-:W-:Y:S01]  /*aff0*/  FMUL.FTZ R151, R7, R151 ;  /* 0x0000009707977220 */ /* 0x000fe20000410000 */
[----:B------:R-:W-:Y:S01]  /*b000*/  F2FP.PACK_AB R82, R83, R82 ;  /* 0x000000525352723e */ /* 0x000fe200000000ff */
[C---:B------:R-:W-:Y:S01]  /*b010*/  FMUL.FTZ R114, R7.reuse, R114 ;  /* 0x0000007207727220 */ /* 0x040fe20000410000 */
[----:B------:R-:W-:Y:S01]  /*b020*/  STS [R11+0x1000], R156 ;  /* 0x0010009c0b007388 */ /* 0x000fe20000000800 */
[----:B------:R-:W-:Y:S01]  /*b030*/  FMUL.FTZ R115, R7, R115 ;  /* 0x0000007307737220 */ /* 0x000fe20000410000 */
[----:B------:R-:W-:Y:S01]  /*b040*/  F2FP.PACK_AB R90, R91, R90 ;  /* 0x0000005a5b5a723e */ /* 0x000fe200000000ff */
[C---:B------:R-:W-:Y:S01]  /*b050*/  FMUL.FTZ R107, R6.reuse, R107 ;  /* 0x0000006b066b7220 */ /* 0x040fe20000410000 */
[----:B------:R-:W-:Y:S01]  /*b060*/  STS [R11+0x1200], R158 ;  /* 0x0012009e0b007388 */ /* 0x000fe20000000800 */
[C---:B------:R-:W-:Y:S01]  /*b070*/  FMUL.FTZ R106, R6.reuse, R106 ;  /* 0x0000006a066a7220 */ /* 0x040fe20000410000 */
[----:B------:R-:W-:Y:S01]  /*b080*/  F2FP.PACK_AB R102, R103, R102 ;  /* 0x000000666766723e */ /* 0x000fe200000000ff */
[C---:B------:R-:W-:Y:S01]  /*b090*/  FMUL.FTZ R111, R6.reuse, R111 ;  /* 0x0000006f066f7220 */ /* 0x040fe20000410000 */
[----:B------:R-:W-:Y:S01]  /*b0a0*/  STS [R13+0x1000], R152 ;  /* 0x001000980d007388 */ /* 0x000fe20000000800 */
[C---:B------:R-:W-:Y:S01]  /*b0b0*/  FMUL.FTZ R110, R6.reuse, R110 ;  /* 0x0000006e066e7220 */ /* 0x040fe20000410000 */
[----:B------:R-:W-:Y:S01]  /*b0c0*/  F2FP.PACK_AB R94, R95, R94 ;  /* 0x0000005e5f5e723e */ /* 0x000fe200000000ff */
[C---:B------:R-:W-:Y:S01]  /*b0d0*/  FMUL.FTZ R146, R7.reuse, R146 ;  /* 0x0000009207927220 */ /* 0x040fe20000410000 */
[----:B------:R-:W-:Y:S01]  /*b0e0*/  STS [R13+0x1200], R154 ;  /* 0x0012009a0d007388 */ /* 0x000fe20000000800 */
[----:B------:R-:W-:Y:S01]  /*b0f0*/  FMUL.FTZ R147, R7, R147 ;  /* 0x0000009307937220 */ /* 0x000fe20000410000 */
[----:B------:R-:W-:Y:S01]  /*b100*/  F2FP.PACK_AB R98, R99, R98 ;  /* 0x000000626362723e */ /* 0x000fe200000000ff */
[C---:B------:R-:W-:Y:S01]  /*b110*/  FMUL.FTZ R126, R7.reuse, R126 ;  /* 0x0000007e077e7220 */ /* 0x040fe20000410000 */
[----:B------:R-:W-:Y:S01]  /*b120*/  STS [R17], R72 ;  /* 0x0000004811007388 */ /* 0x000fe20000000800 */
[----:B------:R-:W-:Y:S01]  /*b130*/  FMUL.FTZ R127, R7, R127 ;  /* 0x0000007f077f7220 */ /* 0x000fe20000410000 */
[----:B------:R-:W-:Y:S01]  /*b140*/  F2FP.PACK_AB R150, R151, R150 ;  /* 0x000000969796723e */ /* 0x000fe200000000ff */
[C---:B------:R-:W-:Y:S01]  /*b150*/  FMUL.FTZ R119, R6.reuse, R119 ;  /* 0x0000007706777220 */ /* 0x040fe20000410000 */
[----:B------:R-:W-:Y:S01]  /*b160*/  STS [R17+0x200], R74 ;  /* 0x0002004a11007388 */ /* 0x000fe20000000800 */
[C---:B------:R-:W-:Y:S01]  /*b170*/  FMUL.FTZ R118, R6.reuse, R118 ;  /* 0x0000007606767220 */ /* 0x040fe20000410000 */
[----:B------:R-:W-:Y:S01]  /*b180*/  F2FP.PACK_AB R112, R113, R112 ;  /* 0x000000707170723e */ /* 0x000fe200000000ff */
[C---:B------:R-:W-:Y:S01]  /*b190*/  FMUL.FTZ R123, R6.reuse, R123 ;  /* 0x0000007b067b7220 */ /* 0x040fe20000410000 */
[----:B------:R-:W-:Y:S01]  /*b1a0*/  STS [R15], R84 ;  /* 0x000000540f007388 */ /* 0x000fe20000000800 */
[----:B------:R-:W-:Y:S01]  /*b1b0*/  F2FP.PACK_AB R114, R115, R114 ;  /* 0x000000727372723e */ /* 0x000fe200000000ff */
[C---:B------:R-:W-:Y:S01]  /*b1c0*/  FMUL.FTZ R122, R6.reuse, R122 ;  /* 0x0000007a067a7220 */ /* 0x040fe20000410000 */
        /* <DEDUP_REMOVED lines=8> */
[----:B------:R-:W-:Y:S01]  /*b250*/  FMUL.FTZ R7, R7, R139 ;  /* 0x0000008b07077220 */ /* 0x000fe20000410000 */
[----:B------:R-:W-:Y:S01]  /*b260*/  STS [R17+0x1200], R78 ;  /* 0x0012004e11007388 */ /* 0x000fe20000000800 */
[----:B------:R-:W-:Y:S01]  /*b270*/  F2FP.PACK_AB R146, R147, R146 ;  /* 0x000000929392723e */ /* 0x000fe200000000ff */
[C---:B------:R-:W-:Y:S01]  /*b280*/  FMUL.FTZ R131, R6.reuse, R131 ;  /* 0x0000008306837220 */ /* 0x040fe20000410000 */
[----:B------:R-:W-:Y:S01]  /*b290*/  F2FP.PACK_AB R124, R125, R124 ;  /* 0x0000007c7d7c723e */ /* 0x000fe200000000ff */
[----:B------:R-:W-:Y:S01]  /*b2a0*/  STS [R15+0x1000], R80 ;  /* 0x001000500f007388 */ /* 0x000fe20000000800 */
[C---:B------:R-:W-:Y:S01]  /*b2b0*/  FMUL.FTZ R130, R6.reuse, R130 ;  /* 0x0000008206827220 */ /* 0x040fe20000410000 */
[----:B------:R-:W-:Y:S01]  /*b2c0*/  F2FP.PACK_AB R126, R127, R126 ;  /* 0x0000007e7f7e723e */ /* 0x000fe200000000ff */
[C---:B------:R-:W-:Y:S01]  /*b2d0*/  FMUL.FTZ R135, R6.reuse, R135 ;  /* 0x0000008706877220 */ /* 0x040fe20000410000 */
[----:B------:R-:W-:Y:S01]  /*b2e0*/  STS [R15+0x1200], R82 ;  /* 0x001200520f007388 */ /* 0x000fe20000000800 */
[----:B------:R-:W-:Y:S01]  /*b2f0*/  FMUL.FTZ R6, R6, R134 ;  /* 0x0000008606067220 */ /* 0x000fe20000410000 */
[----:B------:R-:W-:Y:S01]  /*b300*/  F2FP.PACK_AB R118, R119, R118 ;  /* 0x000000767776723e */ /* 0x000fe200000000ff */
[----:B------:R-:W1:Y:S01]  /*b310*/  @P3 MUFU.LG2 R8, R8 ;  /* 0x0000000800083308 */ /* 0x000e620000000c00 */
[----:B------:R-:W-:Y:S01]  /*b320*/  STS [R11+0x2000], R88 ;  /* 0x002000580b007388 */ /* 0x000fe20000000800 */
[----:B------:R-:W-:Y:S01]  /*b330*/  F2FP.PACK_AB R122, R123, R122 ;  /* 0x0000007a7b7a723e */ /* 0x000fe200000000ff */
[----:B------:R-:W-:Y:S01]  /*b340*/  @P6 FMUL.FTZ R63, R0, 0.69314718246459960938 ;  /* 0x3f317218003f6820 */ /* 0x000fe20000410000 */
[----:B------:R-:W-:Y:S01]  /*b350*/  F2FP.PACK_AB R140, R141, R140 ;  /* 0x0000008c8d8c723e */ /* 0x000fe200000000ff */
        /* <DEDUP_REMOVED lines=10> */
[----:B------:R-:W-:Y:S01]  /*b400*/  @P6 FFMA.FTZ R62, R168, c[0x0][0x238], R63 ;  /* 0x00008e00a83e6a23 */ /* 0x000fe2000001003f */
[----:B------:R-:W-:Y:S01]  /*b410*/  LOP3.LUT R9, R9, 0xffffffe0, RZ, 0xc0, !PT ;  /* 0xffffffe009097812 */ /* 0x000fe200078ec0ff */
[----:B------:R-:W-:Y:S01]  /*b420*/  STS [R11+0x3000], R92 ;  /* 0x0030005c0b007388 */ /* 0x000fe20000000800 */
[----:B-1----:R-:W-:-:S02]  /*b430*/  @P3 FMUL.FTZ R8, R8, 0.69314718246459960938 ;  /* 0x3f31721808083820 */ /* 0x002fc40000410000 */
[----:B------:R-:W-:Y:S01]  /*b440*/  IADD3 R9, -R9, R4, RZ ;  /* 0x0000000409097210 */ /* 0x000fe20007ffe1ff */
[----:B------:R-:W-:Y:S01]  /*b450*/  STS [R11+0x3200], R94 ;  /* 0x0032005e0b007388 */ /* 0x000fe20000000800 */
[----:B------:R-:W-:Y:S02]  /*b460*/  @P0 MOV R4, c[0x0][0x210] ;  /* 0x0000840000040a02 */ /* 0x000fe40000000f00 */
[----:B------:R-:W-:Y:S01]  /*b470*/  @!P0 MOV R4, 0x1 ;  /* 0x0000000100048802 */ /* 0x000fe20000000f00 */
[----:B------:R-:W-:Y:S01]  /*b480*/  STS [R13+0x3000], R96 ;  /* 0x003000600d007388 */ /* 0x000fe20000000800 */
[----:B------:R-:W-:Y:S02]  /*b490*/  LOP3.LUT P0, RZ, R9, 0x3, RZ, 0xc0, !PT ;  /* 0x0000000309ff7812 */ /* 0x000fe4000780c0ff */
[----:B------:R-:W-:Y:S01]  /*b4a0*/  MOV R9, 0x7f800000 ;  /* 0x7f80000000097802 */ /* 0x000fe20000000f00 */
[----:B------:R-:W-:Y:S01]  /*b4b0*/  STS [R13+0x3200], R98 ;  /* 0x003200620d007388 */ /* 0x000fe20000000800 */
[----:B------:R-:W-:-:S03]  /*b4c0*/  @P5 FFMA.FTZ R9, R167, c[0x0][0x238], R64 ;  /* 0x00008e00a7095a23 */ /* 0x000fc60000010040 */
[----:B------:R-:W-:Y:S04]  /*b4d0*/  STS [R17+0x2000], R148 ;  /* 0x0020009411007388 */ /* 0x000fe80000000800 */
        /* <DEDUP_REMOVED lines=12> */
[----:B------:R1:W-:Y:S04]  /*b5a0*/  STS [R11+0x5200], R118 ;  /* 0x005200760b007388 */ /* 0x0003e80000000800 */
[----:B------:R-:W-:Y:S04]  /*b5b0*/  STS [R13+0x5000], R120 ;  /* 0x005000780d007388 */ /* 0x000fe80000000800 */
[----:B------:R-:W-:Y:S04]  /*b5c0*/  STS [R13+0x5200], R122 ;  /* 0x0052007a0d007388 */ /* 0x000fe80000000800 */
[----:B------:R-:W-:Y:S04]  /*b5d0*/  STS [R17+0x4000], R140 ;  /* 0x0040008c11007388 */ /* 0x000fe80000000800 */
[----:B------:R-:W-:Y:S04]  /*b5e0*/  STS [R17+0x4200], R142 ;  /* 0x0042008e11007388 */ /* 0x000fe80000000800 */
[----:B------:R-:W-:Y:S04]  /*b5f0*/  STS [R15+0x4000], R136 ;  /* 0x004000880f007388 */ /* 0x000fe80000000800 */
[----:B------:R2:W-:Y:S04]  /*b600*/  STS [R15+0x4200], R7 ;  /* 0x004200070f007388 */ /* 0x0005e80000000800 */
[----:B------:R3:W-:Y:S04]  /*b610*/  STS [R17+0x5000], R128 ;  /* 0x0050008011007388 */ /* 0x0007e80000000800 */
[----:B------:R3:W-:Y:S04]  /*b620*/  STS [R17+0x5200], R130 ;  /* 0x0052008211007388 */ /* 0x0007e80000000800 */
[----:B------:R3:W-:Y:S04]  /*b630*/  STS [R15+0x5000], R132 ;  /* 0x005000840f007388 */ /* 0x0007e80000000800 */
[----:B------:R3:W-:Y:S04]  /*b640*/  STS [R15+0x5200], R135 ;  /* 0x005200870f007388 */ /* 0x0007e80000000800 */
[----:B------:R-:W-:Y:S06]  /*b650*/  BAR.SYNC.DEFER_BLOCKING 0x0 ;  /* 0x0000000000007b1d */ /* 0x000fec0000010000 */
[----:B------:R-:W4:Y:S04]  /*b660*/  S2R R6, SR_CTAID.Y ;  /* 0x0000000000067919 */ /* 0x000f280000002600 */
[----:B-1----:R-:W1:Y:S04]  /*b670*/  S2R R11, SR_CTAID.X ;  /* 0x00000000000b7919 */ /* 0x002e680000002500 */
[----:B------:R3:W3:Y:S04]  /*b680*/  LDS.128 R52, [R222] ;  /* 0x00000000de347984 */ /* 0x0006e80000000c00 */
[----:B------:R3:W3:Y:S01]  /*b690*/  LDS.128 R48, [R222+0x800] ;  /* 0x00080000de307984 */ /* 0x0006e20000000c00 */
[----:B----4-:R-:W-:-:S03]  /*b6a0*/  IMAD R61, R6, R61, RZ ;  /* 0x0000003d063d7224 */ /* 0x010fc600078e02ff */
[----:B------:R4:W3:Y:S01]  /*b6b0*/  LDS.128 R44, [R222+0x1000] ;  /* 0x00100000de2c7984 */ /* 0x0008e20000000c00 */
[----:B--2---:R-:W-:Y:S01]  /*b6c0*/  @!P1 IMAD R7, R6, c[0x0][0x214], RZ ;  /* 0x0000850006079a24 */ /* 0x004fe200078e02ff */
[----:B------:R-:W-:Y:S02]  /*b6d0*/  SEL R61, R61, RZ, P1 ;  /* 0x000000ff3d3d7207 */ /* 0x000fe40000800000 */
[----:B------:R4:W2:Y:S01]  /*b6e0*/  LDS.128 R40, [R222+0x1800] ;  /* 0x00180000de287984 */ /* 0x0008a20000000c00 */
[----:B-1----:R-:W-:Y:S01]  /*b6f0*/  IMAD R0, R11, R4, RZ ;  /* 0x000000040b007224 */ /* 0x002fe200078e02ff */
[----:B------:R-:W-:Y:S02]  /*b700*/  @!P1 MOV R66, R7 ;  /* 0x0000000700429202 */ /* 0x000fe40000000f00 */
[----:B------:R4:W1:Y:S01]  /*b710*/  LDS.128 R36, [R222+0x2000] ;  /* 0x00200000de247984 */ /* 0x0008620000000c00 */
[----:B-----5:R-:W-:Y:S01]  /*b720*/  IMAD R61, R60, R5, R61 ;  /* 0x000000053c3d7224 */ /* 0x020fe200078e023d */
[----:B------:R-:W-:-:S02]  /*b730*/  SHF.L.U32 R0, R0, 0x7, RZ ;  /* 0x0000000700007819 */ /* 0x000fc400000006ff */
[----:B------:R4:W1:Y:S01]  /*b740*/  LDS.128 R32, [R222+0x2800] ;  /* 0x00280000de207984 */ /* 0x0008620000000c00 */
[----:B------:R-:W-:Y:S02]  /*b750*/  @!P1 SHF.R.S32.HI R67, RZ, 0x1f, R7 ;  /* 0x0000001fff439819 */ /* 0x000fe40000011407 */
[--C-:B------:R-:W-:Y:S01]  /*b760*/  IADD3 R2, P2, P1, R0, R66, R61.reuse ;  /* 0x0000004200027210 */ /* 0x100fe2000795e03d */
[----:B------:R4:W1:Y:S01]  /*b770*/  LDS.128 R28, [R222+0x3000] ;  /* 0x00300000de1c7984 */ /* 0x0008620000000c00 */
[----:B------:R-:W-:Y:S02]  /*b780*/  SHF.R.S32.HI R0, RZ, 0x1f, R0 ;  /* 0x0000001fff007819 */ /* 0x000fe40000011400 */
[----:B------:R-:W-:Y:S01]  /*b790*/  SHF.R.S32.HI R61, RZ, 0x1f, R61 ;  /* 0x0000001fff3d7819 */ /* 0x000fe2000001143d */
[----:B------:R4:W1:Y:S01]  /*b7a0*/  LDS.128 R24, [R222+0x3800] ;  /* 0x00380000de187984 */ /* 0x0008620000000c00 */
[----:B------:R-:W-:Y:S01]  /*b7b0*/  MOV R5, 0x7f800000 ;  /* 0x7f80000000057802 */ /* 0x000fe20000000f00 */
[----:B------:R-:W-:Y:S01]  /*b7c0*/  @P4 FFMA.FTZ R5, R166, c[0x0][0x238], R3 ;  /* 0x00008e00a6054a23 */ /* 0x000fe20000010003 */
[----:B------:R-:W-:Y:S01]  /*b7d0*/  MOV R7, 0x7f800000 ;  /* 0x7f80000000077802 */ /* 0x000fe20000000f00 */
[----:B------:R4:W1:Y:S01]  /*b7e0*/  LDS.128 R20, [R222+0x4000] ;  /* 0x00400000de147984 */ /* 0x0008620000000c00 */
[----:B------:R-:W-:Y:S01]  /*b7f0*/  @P3 FFMA.FTZ R7, R165, c[0x0][0x238], R8 ;  /* 0x00008e00a5073a23 */ /* 0x000fe20000010008 */
[----:B------:R-:W-:-:S02]  /*b800*/  IADD3.X R0, R0, R67, R61, P2, P1 ;  /* 0x0000004300007210 */ /* 0x000fc400017e243d */
[----:B------:R4:W1:Y:S04]  /*b810*/  LDS.128 R16, [R222+0x4800] ;  /* 0x00480000de107984 */ /* 0x0008680000000c00 */
[----:B------:R4:W1:Y:S04]  /*b820*/  LDS.128 R12, [R222+0x5000] ;  /* 0x00500000de0c7984 */ /* 0x0008680000000c00 */
[----:B------:R4:W1:Y:S01]  /*b830*/  LDS.128 R56, [R222+0x5800] ;  /* 0x00580000de387984 */ /* 0x0008620000000c00 */
[----:B------:R-:W-:Y:S05]  /*b840*/  @P0 BRA `(.L_x_10) ;  /* 0x0000026000000947 */ /* 0x000fea0003800000 */
[----:B------:R-:W-:Y:S01]  /*b850*/  SHF.R.S32.HI R3, RZ, 0x1f, R10 ;  /* 0x0000001fff037819 */ /* 0x000fe2000001140a */
[----:B------:R-:W-:-:S03]  /*b860*/  IMAD.MOV.U32 R8, RZ, RZ, c[0x0][0x214] ;  /* 0x00008500ff087624 */ /* 0x000fc600078e00ff */
[----:B------:R-:W-:Y:S01]  /*b870*/  LEA.HI R3, R3, R10, RZ, 0x2 ;  /* 0x0000000a03037211 */ /* 0x000fe200078f10ff */
[----:B------:R-:W-:-:S03]  /*b880*/  IMAD R8, R11, -0x80, R8 ;  /* 0xffffff800b087824 */ /* 0x000fc600078e0208 */
[----:B------:R-:W-:-:S05]  /*b890*/  LOP3.LUT R3, R3, 0xffffffc, RZ, 0xc0, !PT ;  /* 0x0ffffffc03037812 */ /* 0x000fca00078ec0ff */
[----:B------:R-:W-:-:S04]  /*b8a0*/  IMAD.IADD R10, R10, 0x1, -R3 ;  /* 0x000000010a0a7824 */ /* 0x000fc800078e0a03 */
[----:B------:R-:W-:-:S05]  /*b8b0*/  IMAD R3, R10, 0x10, R223 ;  /* 0x000000100a037824 */ /* 0x000fca00078e02df */
[CC--:B------:R-:W-:Y:S02]  /*b8c0*/  ISETP.GE.AND P6, PT, R3.reuse, R8.reuse, PT ;  /* 0x000000080300720c */ /* 0x0c0fe40003fc6270 */
[C---:B------:R-:W-:Y:S02]  /*b8d0*/  IADD3 R61, R3.reuse, 0x8, RZ ;  /* 0x00000008033d7810 */ /* 0x040fe40007ffe0ff */
[C---:B------:R-:W-:Y:S02]  /*b8e0*/  IADD3 R11, R3.reuse, 0x40, RZ ;  /* 0x00000040030b7810 */ /* 0x040fe40007ffe0ff */
[----:B------:R-:W-:Y:S02]  /*b8f0*/  IADD3 R63, R3, 0x48, RZ ;  /* 0x00000048033f7810 */ /* 0x000fe40007ffe0ff */
[-C--:B------:R-:W-:Y:S02]  /*b900*/  ISETP.GE.AND P5, PT, R61, R8.reuse, PT ;  /* 0x000000083d00720c */ /* 0x080fe40003fa6270 */
[----:B------:R-:W-:-:S02]  /*b910*/  ISETP.GE.AND P4, PT, R11, R8, PT ;  /* 0x000000080b00720c */ /* 0x000fc40003f86270 */
[----:B------:R-:W-:Y:S01]  /*b920*/  ISETP.GE.AND P3, PT, R63, R8, PT ;  /* 0x000000083f00720c */ /* 0x000fe20003f66270 */
[----:B------:R-:W-:-:S05]  /*b930*/  @!P6 IMAD R3, R3, R4, RZ ;  /* 0x000000040303e224 */ /* 0x000fca00078e02ff */
[----:B------:R-:W-:-:S03]  /*b940*/  @!P6 IADD3 R8, P0, R3, R2, RZ ;  /* 0x000000020308e210 */ /* 0x000fc60007f1e0ff */
[----:B------:R-:W-:Y:S01]  /*b950*/  @!P5 IMAD R61, R61, R4, RZ ;  /* 0x000000043d3dd224 */ /* 0x000fe200078e02ff */
[----:B------:R-:W-:Y:S01]  /*b960*/  @!P6 LEA.HI.X.SX32 R3, R3, R0, 0x1, P0 ;  /* 0x000000000303e211 */ /* 0x000fe200000f0eff */
[-C--:B------:R-:W-:Y:S01]  /*b970*/  @!P4 IMAD R11, R11, R4.reuse, RZ ;  /* 0x000000040b0bc224 */ /* 0x080fe200078e02ff */
[C---:B------:R-:W-:Y:S01]  /*b980*/  @!P6 LEA R64, P0, R8.reuse, c[0x0][0x200], 0x2 ;  /* 0x000080000840ea11 */ /* 0x040fe200078010ff */
[----:B------:R-:W-:Y:S01]  /*b990*/  @!P3 IMAD R63, R63, R4, RZ ;  /* 0x000000043f3fb224 */ /* 0x000fe200078e02ff */
[-C--:B------:R-:W-:Y:S02]  /*b9a0*/  @!P5 IADD3 R4, P2, R61, R2.reuse, RZ ;  /* 0x000000023d04d210 */ /* 0x080fe40007f5e0ff */
[----:B------:R-:W-:Y:S02]  /*b9b0*/  @!P6 LEA.HI.X R65, R8, c[0x0][0x204], R3, 0x2, P0 ;  /* 0x000081000841ea11 */ /* 0x000fe400000f1403 */
[-C--:B------:R-:W-:Y:S02]  /*b9c0*/  @!P4 IADD3 R3, P1, R11, R2.reuse, RZ ;  /* 0x000000020b03c210 */ /* 0x080fe40007f3e0ff */
[----:B------:R-:W-:Y:S01]  /*b9d0*/  @!P3 IADD3 R2, P0, R63, R2, RZ ;  /* 0x000000023f02b210 */ /* 0x000fe20007f1e0ff */
[----:B------:R4:W-:Y:S01]  /*b9e0*/  @!P6 STG.E [R64.64], R62 ;  /* 0x0000003e4000e986 */ /* 0x0009e2000c101906 */
[----:B------:R-:W-:-:S02]  /*b9f0*/  @!P5 LEA.HI.X.SX32 R61, R61, R0, 0x1, P2 ;  /* 0x000000003d3dd211 */ /* 0x000fc400010f0eff */
[----:B------:R-:W-:Y:S02]  /*ba00*/  @!P5 LEA R10, P2, R4, c[0x0][0x200], 0x2 ;  /* 0x00008000040ada11 */ /* 0x000fe400078410ff */
[-C--:B------:R-:W-:Y:S02]  /*ba10*/  @!P4 LEA.HI.X.SX32 R8, R11, R0.reuse, 0x1, P1 ;  /* 0x000000000b08c211 */ /* 0x080fe400008f0eff */
[----:B------:R-:W-:Y:S02]  /*ba20*/  @!P3 LEA.HI.X.SX32 R63, R63, R0, 0x1, P0 ;  /* 0x000000003f3fb211 */ /* 0x000fe400000f0eff */
[----:B------:R-:W-:Y:S02]  /*ba30*/  @!P4 LEA R68, P1, R3, c[0x0][0x200], 0x2 ;  /* 0x000080000344ca11 */ /* 0x000fe400078210ff */
[----:B------:R-:W-:Y:S02]  /*ba40*/  @!P3 LEA R66, P0, R2, c[0x0][0x200], 0x2 ;  /* 0x000080000242ba11 */ /* 0x000fe400078010ff */
[----:B------:R-:W-:-:S02]  /*ba50*/  @!P5 LEA.HI.X R11, R4, c[0x0][0x204], R61, 0x2, P2 ;  /* 0x00008100040bda11 */ /* 0x000fc400010f143d */
[----:B------:R-:W-:Y:S02]  /*ba60*/  @!P4 LEA.HI.X R69, R3, c[0x0][0x204], R8, 0x2, P1 ;  /* 0x000081000345ca11 */ /* 0x000fe400008f1408 */
[----:B------:R-:W-:Y:S01]  /*ba70*/  @!P3 LEA.HI.X R67, R2, c[0x0][0x204], R63, 0x2, P0 ;  /* 0x000081000243ba11 */ /* 0x000fe200000f143f */
[----:B------:R4:W-:Y:S04]  /*ba80*/  @!P5 STG.E [R10.64], R9 ;  /* 0x000000090a00d986 */ /* 0x0009e8000c101906 */
[----:B------:R4:W-:Y:S04]  /*ba90*/  @!P4 STG.E [R68.64], R5 ;  /* 0x000000054400c986 */ /* 0x0009e8000c101906 */
[----:B------:R4:W-:Y:S02]  /*baa0*/  @!P3 STG.E [R66.64], R7 ;  /* 0x000000074200b986 */ /* 0x0009e4000c101906 */
.L_x_10:
[----:B------:R-:W-:Y:S05]  /*bab0*/  BSYNC B0 ;  /* 0x0000000000007941 */ /* 0x000fea0003800000 */
.L_x_9:
[----:B------:R-:W-:Y:S01]  /*bac0*/  SHF.R.S32.HI R0, RZ, 0x1f, R6 ;  /* 0x0000001fff007819 */ /* 0x000fe20000011406 */
[----:B------:R-:W-:Y:S01]  /*bad0*/  IMAD.MOV.U32 R8, RZ, RZ, R228 ;  /* 0x000000ffff087224 */ /* 0x000fe200078e00e4 */
[----:B----4-:R-:W-:Y:S01]  /*bae0*/  MOV R9, R229 ;  /* 0x000000e500097202 */ /* 0x010fe20000000f00 */
[----:B------:R-:W-:-:S02]  /*baf0*/  ULDC.64 UR4, c[0x0][0x1e8] ;  /* 0x00007a0000047ab9 */ /* 0x000fc40000000a00 */
[----:B------:R-:W-:Y:S01]  /*bb00*/  IMAD R3, R0, c[0x0][0x1e0], RZ ;  /* 0x0000780000037a24 */ /* 0x000fe200078e02ff */
[----:B------:R-:W-:Y:S01]  /*bb10*/  SHF.R.S32.HI R0, RZ, 0x1f, R60 ;  /* 0x0000001fff007819 */ /* 0x000fe2000001143c */
[C---:B------:R-:W-:Y:S01]  /*bb20*/  IMAD.WIDE.U32 R8, R6.reuse, c[0x0][0x1e0], R8 ;  /* 0x0000780006087a25 */ /* 0x040fe200078e0008 */
[----:B------:R-:W-:Y:S02]  /*bb30*/  USHF.L.U32 UR9, UR4, 0x6, URZ ;  /* 0x0000000604097899 */ /* 0x000fe4000800063f */
[----:B------:R-:W-:Y:S01]  /*bb40*/  UMOV UR8, 0x6 ;  /* 0x0000000600087882 */ /* 0x000fe20000000000 */
[----:B------:R-:W-:Y:S01]  /*bb50*/  IMAD R3, R6, c[0x0][0x1e4], R3 ;  /* 0x0000790006037a24 */ /* 0x000fe200078e0203 */
[----:B------:R-:W-:Y:S01]  /*bb60*/  USHF.L.U64.HI UR5, UR4, UR8, UR5 ;  /* 0x0000000804057299 */ /* 0x000fe20008010205 */
[----:B------:R-:W-:Y:S02]  /*bb70*/  IMAD R5, R0, c[0x0][0x1f0], RZ ;  /* 0x00007c0000057a24 */ /* 0x000fe400078e02ff */
[----:B------:R-:W-:-:S02]  /*bb80*/  IMAD.IADD R9, R9, 0x1, R3 ;  /* 0x0000000109097824 */ /* 0x000fc400078e0203 */
[C---:B------:R-:W-:Y:S02]  /*bb90*/  IMAD R5, R60.reuse, c[0x0][0x1f4], R5 ;  /* 0x00007d003c057a24 */ /* 0x040fe400078e0205 */
[----:B------:R-:W-:-:S04]  /*bba0*/  IMAD.WIDE.U32 R8, R60, c[0x0][0x1f0], R8 ;  /* 0x00007c003c087a25 */ /* 0x000fc800078e0008 */
[----:B------:R-:W-:Y:S01]  /*bbb0*/  IMAD R3, R231, c[0x0][0x1e8], RZ ;  /* 0x00007a00e7037a24 */ /* 0x000fe200078e02ff */
[----:B------:R-:W-:-:S03]  /*bbc0*/  IADD3 R9, R9, R5, RZ ;  /* 0x0000000509097210 */ /* 0x000fc60007ffe0ff */
[C---:B------:R-:W-:Y:S02]  /*bbd0*/  IMAD R3, R230.reuse, c[0x0][0x1ec], R3 ;  /* 0x00007b00e6037a24 */ /* 0x040fe400078e0203 */
[----:B------:R-:W-:-:S04]  /*bbe0*/  IMAD.WIDE.U32 R8, R230, c[0x0][0x1e8], R8 ;  /* 0x00007a00e6087a25 */ /* 0x000fc800078e0008 */
[----:B------:R-:W-:Y:S01]  /*bbf0*/  IMAD.IADD R3, R9, 0x1, R3 ;  /* 0x0000000109037824 */ /* 0x000fe200078e0203 */
[----:B------:R-:W-:-:S04]  /*bc00*/  LEA R2, P0, R8, c[0x0][0x1d0], 0x1 ;  /* 0x0000740008027a11 */ /* 0x000fc800078008ff */
[----:B------:R-:W-:Y:S02]  /*bc10*/  LEA.HI.X R3, R8, c[0x0][0x1d4], R3, 0x1, P0 ;  /* 0x0000750008037a11 */ /* 0x000fe400000f0c03 */
[----:B------:R-:W-:-:S03]  /*bc20*/  IADD3 R6, P0, R2, UR9, RZ ;  /* 0x0000000902067c10 */ /* 0x000fc6000ff1e0ff */
[----:B---3--:R-:W-:Y:S01]  /*bc30*/  STG.E.128 [R2.64], R52 ;  /* 0x0000003402007986 */ /* 0x008fe2000c101d06 */
[----:B------:R-:W-:Y:S02]  /*bc40*/  IADD3.X R7, R3, UR5, RZ, P0, !PT ;  /* 0x0000000503077c10 */ /* 0x000fe400087fe4ff */
[----:B------:R-:W-:Y:S01]  /*bc50*/  IADD3 R4, P0, R6, UR9, RZ ;  /* 0x0000000906047c10 */ /* 0x000fe2000ff1e0ff */
[----:B-1----:R-:W-:Y:S03]  /*bc60*/  STG.E.128 [R2.64+0x40], R36 ;  /* 0x0000402402007986 */ /* 0x002fe6000c101d06 */
[----:B------:R-:W-:Y:S01]  /*bc70*/  IADD3.X R5, R7, UR5, RZ, P0, !PT ;  /* 0x0000000507057c10 */ /* 0x000fe200087fe4ff */
[----:B------:R-:W-:Y:S01]  /*bc80*/  STG.E.128 [R2.64+0x80], R20 ;  /* 0x0000801402007986 */ /* 0x000fe2000c101d06 */
[----:B------:R-:W-:-:S03]  /*bc90*/  IADD3 R8, P0, R4, UR9, RZ ;  /* 0x0000000904087c10 */ /* 0x000fc6000ff1e0ff */
[----:B------:R-:W-:Y:S01]  /*bca0*/  STG.E.128 [R6.64], R48 ;  /* 0x0000003006007986 */ /* 0x000fe2000c101d06 */
[----:B------:R-:W-:-:S03]  /*bcb0*/  IADD3.X R9, R5, UR5, RZ, P0, !PT ;  /* 0x0000000505097c10 */ /* 0x000fc600087fe4ff */
[----:B------:R-:W-:Y:S04]  /*bcc0*/  STG.E.128 [R6.64+0x40], R32 ;  /* 0x0000402006007986 */ /* 0x000fe8000c101d06 */
[----:B------:R-:W-:Y:S04]  /*bcd0*/  STG.E.128 [R6.64+0x80], R16 ;  /* 0x0000801006007986 */ /* 0x000fe8000c101d06 */
[----:B------:R-:W-:Y:S04]  /*bce0*/  STG.E.128 [R4.64], R44 ;  /* 0x0000002c04007986 */ /* 0x000fe8000c101d06 */
[----:B------:R-:W-:Y:S04]  /*bcf0*/  STG.E.128 [R4.64+0x40], R28 ;  /* 0x0000401c04007986 */ /* 0x000fe8000c101d06 */
[----:B------:R-:W-:Y:S04]  /*bd00*/  STG.E.128 [R4.64+0x80], R12 ;  /* 0x0000800c04007986 */ /* 0x000fe8000c101d06 */
[----:B--2---:R-:W-:Y:S04]  /*bd10*/  STG.E.128 [R8.64], R40 ;  /* 0x0000002808007986 */ /* 0x004fe8000c101d06 */
[----:B------:R-:W-:Y:S04]  /*bd20*/  STG.E.128 [R8.64+0x40], R24 ;  /* 0x0000401808007986 */ /* 0x000fe8000c101d06 */
[----:B------:R-:W-:Y:S01]  /*bd30*/  STG.E.128 [R8.64+0x80], R56 ;  /* 0x0000803808007986 */ /* 0x000fe2000c101d06 */
[----:B------:R-:W-:Y:S05]  /*bd40*/  EXIT ;  /* 0x000000000000794d */ /* 0x000fea0003800000 */
.L_x_0:
[----:B-1----:R-:W1:Y:S01]  /*bd50*/  LDC.U8 R0, c[0x0][0x329] ;  /* 0x0000ca40ff007b82 */ /* 0x002e620000000000 */
[----:B--2---:R-:W-:Y:S01]  /*bd60*/  SHF.R.S32.HI R3, RZ, 0x1f, R2 ;  /* 0x0000001fff037819 */ /* 0x004fe20000011402 */
[----:B------:R-:W-:Y:S01]  /*bd70*/  ULDC.64 UR4, c[0x0][0x1e8] ;  /* 0x00007a0000047ab9 */ /* 0x000fe20000000a00 */
[----:B------:R-:W-:Y:S01]  /*bd80*/  SHF.R.S32.HI R8, RZ, 0x1f, R15 ;  /* 0x0000001fff087819 */ /* 0x000fe2000001140f */
[----:B------:R-:W-:Y:S01]  /*bd90*/  USHF.L.U32 UR8, UR4, 0x6, URZ ;  /* 0x0000000604087899 */ /* 0x000fe2000800063f */
[----:B------:R-:W-:Y:S01]  /*bda0*/  LEA.HI R4, R3, R2, RZ, 0x2 ;  /* 0x0000000203047211 */ /* 0x000fe200078f10ff */
[----:B------:R-:W-:Y:S01]  /*bdb0*/  UMOV UR9, 0x6 ;  /* 0x0000000600097882 */ /* 0x000fe20000000000 */
[----:B------:R-:W-:Y:S01]  /*bdc0*/  LOP3.LUT P6, RZ, R2, 0x3, RZ, 0xc0, !PT ;  /* 0x0000000302ff7812 */ /* 0x000fe200078cc0ff */
[----:B------:R-:W2:Y:S01]  /*bdd0*/  LDC.U8 R7, c[0x0][0x328] ;  /* 0x0000ca00ff077b82 */ /* 0x000ea20000000000 */
[----:B------:R-:W-:Y:S01]  /*bde0*/  LOP3.LUT R3, R4, 0x1ffffffc, RZ, 0xc0, !PT ;  /* 0x1ffffffc04037812 */ /* 0x000fe200078ec0ff */
[----:B------:R-:W-:Y:S01]  /*bdf0*/  IMAD R8, R8, c[0x0][0x1e0], RZ ;  /* 0x0000780008087a24 */ /* 0x000fe200078e02ff */
[----:B------:R-:W-:Y:S01]  /*be00*/  SHF.R.S32.HI R4, RZ, 0x2, R4 ;  /* 0x00000002ff047819 */ /* 0x000fe20000011404 */
[----:B------:R-:W-:-:S02]  /*be10*/  USHF.L.U64.HI UR5, UR4, UR9, UR5 ;  /* 0x0000000904057299 */ /* 0x000fc40008010205 */
[----:B------:R-:W-:Y:S01]  /*be20*/  IMAD.IADD R10, R2, 0x1, -R3 ;  /* 0x00000001020a7824 */ /* 0x000fe200078e0a03 */
[----:B------:R-:W-:Y:S01]  /*be30*/  SHF.R.S32.HI R3, RZ, 0x1f, R18 ;  /* 0x0000001fff037819 */ /* 0x000fe20000011412 */
[----:B------:R-:W-:Y:S01]  /*be40*/  IMAD R8, R15, c[0x0][0x1e4], R8 ;  /* 0x000079000f087a24 */ /* 0x000fe200078e0208 */
[--C-:B------:R-:W-:Y:S01]  /*be50*/  SHF.R.S32.HI R5, RZ, 0x1f, R4.reuse ;  /* 0x0000001fff057819 */ /* 0x100fe20000011404 */
[----:B------:R-:W-:Y:S02]  /*be60*/  IMAD.SHL.U32 R10, R10, 0x8, RZ ;  /* 0x000000080a0a7824 */ /* 0x000fe400078e00ff */
[----:B------:R-:W-:Y:S02]  /*be70*/  IMAD R3, R3, c[0x0][0x1f0], RZ ;  /* 0x00007c0003037a24 */ /* 0x000fe400078e02ff */
[----:B------:R-:W-:Y:S01]  /*be80*/  IMAD.WIDE R230, R230, 0x80, R4 ;  /* 0x00000080e6e67825 */ /* 0x000fe200078e0204 */
[----:B------:R-:W-:Y:S02]  /*be90*/  SHF.R.S32.HI R11, RZ, 0x1f, R10 ;  /* 0x0000001fff0b7819 */ /* 0x000fe4000001140a */
[----:B-1----:R-:W-:Y:S01]  /*bea0*/  ISETP.NE.AND P1, PT, R0, RZ, PT ;  /* 0x000000ff0000720c */ /* 0x002fe20003f25270 */
[----:B------:R-:W-:-:S02]  /*beb0*/  IMAD R6, R18, c[0x0][0x1f4], R3 ;  /* 0x00007d0012067a24 */ /* 0x000fc400078e0203 */
[----:B------:R-:W-:-:S04]  /*bec0*/  IMAD.WIDE.U32 R10, R15, c[0x0][0x1e0], R10 ;  /* 0x000078000f0a7a25 */ /* 0x000fc800078e000a */
[----:B------:R-:W-:Y:S02]  /*bed0*/  IMAD.IADD R9, R8, 0x1, R11 ;  /* 0x0000000108097824 */ /* 0x000fe400078e020b */
[----:B------:R-:W-:-:S04]  /*bee0*/  IMAD.MOV.U32 R8, RZ, RZ, R10 ;  /* 0x000000ffff087224 */ /* 0x000fc800078e000a */
[----:B------:R-:W-:Y:S01]  /*bef0*/  IMAD.WIDE.U32 R8, R18, c[0x0][0x1f0], R8 ;  /* 0x00007c0012087a25 */ /* 0x000fe200078e0008 */
[----:B--2---:R-:W-:-:S03]  /*bf00*/  @!P1 ISETP.NE.AND P0, PT, R7, RZ, PT ;  /* 0x000000ff0700920c */ /* 0x004fc60003f05270 */
[----:B------:R-:W-:Y:S02]  /*bf10*/  @P1 IMAD.MOV.U32 R3, RZ, RZ, c[0x0][0x210] ;  /* 0x00008400ff031624 */ /* 0x000fe400078e00ff */
[----:B------:R-:W-:Y:S02]  /*bf20*/  @!P1 IMAD.MOV.U32 R5, RZ, RZ, c[0x0][0x214] ;  /* 0x00008500ff059624 */ /* 0x000fe400078e00ff */
[----:B------:R-:W-:Y:S02]  /*bf30*/  IMAD.IADD R9, R6, 0x1, R9 ;  /* 0x0000000106097824 */ /* 0x000fe400078e0209 */
[----:B------:R-:W-:Y:S01]  /*bf40*/  @P1 IMAD R3, R3, c[0x0][0x214], RZ ;  /* 0x0000850003031a24 */ /* 0x000fe200078e02ff */
[----:B------:R-:W-:Y:S01]  /*bf50*/  @!P1 SEL R3, R5, c[0x0][0x234], !P0 ;  /* 0x00008d0005039a07 */ /* 0x000fe20004000000 */
[----:B------:R-:W-:Y:S01]  /*bf60*/  IMAD R6, R231, c[0x0][0x1e8], RZ ;  /* 0x00007a00e7067a24 */ /* 0x000fe200078e02ff */
[----:B------:R-:W-:Y:S01]  /*bf70*/  ISETP.NE.AND P0, PT, R7, RZ, PT ;  /* 0x000000ff0700720c */ /* 0x000fe20003f05270 */
[----:B------:R-:W-:-:S02]  /*bf80*/  @P1 IMAD.MOV.U32 R10, RZ, RZ, 0x1 ;  /* 0x00000001ff0a1424 */ /* 0x000fc400078e00ff */
[----:B------:R-:W-:Y:S01]  /*bf90*/  IMAD R6, R230, c[0x0][0x1ec], R6 ;  /* 0x00007b00e6067a24 */ /* 0x000fe200078e0206 */
[----:B------:R-:W-:Y:S01]  /*bfa0*/  ISETP.EQ.AND P0, PT, R0, RZ, P0 ;  /* 0x000000ff0000720c */ /* 0x000fe20000702270 */
[----:B------:R-:W-:-:S04]  /*bfb0*/  IMAD.WIDE.U32 R230, R230, c[0x0][0x1e8], R8 ;  /* 0x00007a00e6e67a25 */ /* 0x000fc800078e0008 */
[----:B------:R-:W-:Y:S01]  /*bfc0*/  @!P1 IMAD R10, R3, c[0x0][0x1c0], RZ ;  /* 0x00007000030a9a24 */ /* 0x000fe200078e02ff */
[----:B------:R-:W-:Y:S01]  /*bfd0*/  LEA R8, P2, R230, c[0x0][0x1d0], 0x1 ;  /* 0x00007400e6087a11 */ /* 0x000fe200078408ff */
[----:B------:R-:W-:Y:S02]  /*bfe0*/  IMAD.IADD R6, R6, 0x1, R231 ;  /* 0x0000000106067824 */ /* 0x000fe400078e02e7 */
[C---:B------:R-:W-:Y:S02]  /*bff0*/  IMAD R10, R15.reuse, R10, RZ ;  /* 0x0000000a0f0a7224 */ /* 0x040fe400078e02ff */
[----:B------:R-:W-:Y:S01]  /*c000*/  IMAD R7, R15, c[0x0][0x214], RZ ;  /* 0x000085000f077a24 */ /* 0x000fe200078e02ff */
[----:B------:R-:W-:Y:S01]  /*c010*/  LEA.HI.X R9, R230, c[0x0][0x1d4], R6, 0x1, P2 ;  /* 0x00007500e6097a11 */ /* 0x000fe200010f0c06 */
[----:B------:R-:W-:Y:S01]  /*c020*/  @P1 IMAD.MOV.U32 R5, RZ, RZ, c[0x0][0x210] ;  /* 0x00008400ff051624 */ /* 0x000fe200078e00ff */
[----:B------:R-:W-:Y:S01]  /*c030*/  SEL R6, R10, RZ, !P0 ;  /* 0x000000ff0a067207 */ /* 0x000fe20004000000 */
[----:B------:R-:W-:Y:S01]  /*c040*/  @!P1 IMAD.MOV.U32 R5, RZ, RZ, 0x1 ;  /* 0x00000001ff059424 */ /* 0x000fe200078e00ff */
[----:B------:R-:W-:Y:S01]  /*c050*/  IADD3 R20, P2, R8, UR8, RZ ;  /* 0x0000000808147c10 */ /* 0x000fe2000ff5e0ff */
[----:B------:R-:W-:Y:S01]  /*c060*/  STG.E.128 [R8.64], RZ ;  /* 0x000000ff08007986 */ /* 0x000fe2000c101d06 */
[----:B------:R-:W-:Y:S01]  /*c070*/  IADD3 R10, R4, 0x20, RZ ;  /* 0x00000020040a7810 */ /* 0x000fe20007ffe0ff */
[----:B------:R-:W-:Y:S01]  /*c080*/  IMAD R6, R18, R3, R6 ;  /* 0x0000000312067224 */ /* 0x000fe200078e0206 */
[C---:B------:R-:W-:Y:S01]  /*c090*/  IADD3 R3, -R128.reuse, c[0x0][0x214], RZ ;  /* 0x0000850080037a10 */ /* 0x040fe20007ffe1ff */
[----:B------:R-:W-:Y:S01]  /*c0a0*/  STG.E.128 [R8.64+0x40], RZ ;  /* 0x000040ff08007986 */ /* 0x000fe2000c101d06 */
[----:B------:R-:W-:Y:S01]  /*c0b0*/  SHF.R.S32.HI R0, RZ, 0x1f, R7 ;  /* 0x0000001fff007819 */ /* 0x000fe20000011407 */
[----:B------:R-:W-:Y:S01]  /*c0c0*/  IMAD R128, R128, R5, RZ ;  /* 0x0000000580807224 */ /* 0x000fe200078e02ff */
[-C--:B------:R-:W-:Y:S01]  /*c0d0*/  ISETP.GE.OR P5, PT, R4, R3.reuse, P6 ;  /* 0x000000030400720c */ /* 0x080fe200037a6670 */
[----:B------:R1:W-:Y:S01]  /*c0e0*/  STG.E.128 [R8.64+0x80], RZ ;  /* 0x000080ff08007986 */ /* 0x0003e2000c101d06 */
[----:B------:R-:W-:-:S02]  /*c0f0*/  ISETP.GE.OR P4, PT, R10, R3, P6 ;  /* 0x000000030a00720c */ /* 0x000fc40003786670 */
[----:B------:R-:W-:Y:S02]  /*c100*/  SEL R7, R7, RZ, P0 ;  /* 0x000000ff07077207 */ /* 0x000fe40000000000 */
[----:B------:R-:W-:Y:S02]  /*c110*/  IADD3.X R21, R9, UR5, RZ, P2, !PT ;  /* 0x0000000509157c10 */ /* 0x000fe400097fe4ff */
[----:B------:R-:W-:Y:S02]  /*c120*/  IADD3 R2, P2, P1, R128, R7, R6 ;  /* 0x0000000780027210 */ /* 0x000fe4000795e006 */
[----:B------:R-:W-:Y:S01]  /*c130*/  SEL R0, R0, RZ, P0 ;  /* 0x000000ff00007207 */ /* 0x000fe20000000000 */
[----:B------:R-:W-:Y:S01]  /*c140*/  STG.E.128 [R20.64], RZ ;  /* 0x000000ff14007986 */ /* 0x000fe2000c101d06 */
[----:B------:R-:W-:Y:S01]  /*c150*/  SHF.R.S32.HI R7, RZ, 0x1f, R128 ;  /* 0x0000001fff077819 */ /* 0x000fe20000011480 */
[-C--:B------:R-:W-:Y:S01]  /*c160*/  @!P5 IMAD R15, R4, R5.reuse, RZ ;  /* 0x00000005040fd224 */ /* 0x080fe200078e02ff */
[----:B------:R-:W-:Y:S01]  /*c170*/  SHF.R.S32.HI R6, RZ, 0x1f, R6 ;  /* 0x0000001fff067819 */ /* 0x000fe20000011406 */
[----:B------:R-:W-:Y:S01]  /*c180*/  @!P4 IMAD R13, R10, R5, RZ ;  /* 0x000000050a0dc224 */ /* 0x000fe200078e02ff */
[----:B------:R-:W-:Y:S01]  /*c190*/  IADD3 R18, P0, R20, UR8, RZ ;  /* 0x0000000814127c10 */ /* 0x000fe2000ff1e0ff */
[----:B------:R-:W-:Y:S01]  /*c1a0*/  STG.E.128 [R20.64+0x40], RZ ;  /* 0x000040ff14007986 */ /* 0x000fe2000c101d06 */
[----:B------:R-:W-:-:S02]  /*c1b0*/  IADD3.X R0, R7, R0, R6, P2, P1 ;  /* 0x0000000007007210 */ /* 0x000fc400017e2406 */
[----:B------:R-:W-:Y:S01]  /*c1c0*/  IADD3.X R19, R21, UR5, RZ, P0, !PT ;  /* 0x0000000515137c10 */ /* 0x000fe200087fe4ff */
[----:B------:R-:W-:Y:S01]  /*c1d0*/  STG.E.128 [R20.64+0x80], RZ ;  /* 0x000080ff14007986 */ /* 0x000fe2000c101d06 */
[C---:B------:R-:W-:Y:S02]  /*c1e0*/  @!P5 IADD3 R7, P2, R15.reuse, R2, RZ ;  /* 0x000000020f07d210 */ /* 0x040fe40007f5e0ff */
[----:B------:R-:W-:Y:S01]  /*c1f0*/  IADD3 R16, P0, R18, UR8, RZ ;  /* 0x0000000812107c10 */ /* 0x000fe2000ff1e0ff */
[----:B------:R-:W-:Y:S01]  /*c200*/  STG.E.128 [R18.64], RZ ;  /* 0x000000ff12007986 */ /* 0x000fe2000c101d06 */
[----:B-1----:R-:W-:Y:S02]  /*c210*/  IADD3 R8, R4, 0x40, RZ ;  /* 0x0000004004087810 */ /* 0x002fe40007ffe0ff */
[----:B------:R-:W-:Y:S01]  /*c220*/  @!P5 LEA.HI.X.SX32 R6, R15, R0, 0x1, P2 ;  /* 0x000000000f06d211 */ /* 0x000fe200010f0eff */
[----:B------:R-:W-:Y:S01]  /*c230*/  STG.E.128 [R18.64+0x40], RZ ;  /* 0x000040ff12007986 */ /* 0x000fe2000c101d06 */
[----:B------:R-:W-:-:S02]  /*c240*/  ISETP.GE.OR P3, PT, R8, R3, P6 ;  /* 0x000000030800720c */ /* 0x000fc40003766670 */
[----:B------:R-:W-:Y:S01]  /*c250*/  IADD3.X R17, R19, UR5, RZ, P0, !PT ;  /* 0x0000000513117c10 */ /* 0x000fe200087fe4ff */
[----:B------:R1:W-:Y:S01]  /*c260*/  STG.E.128 [R18.64+0x80], RZ ;  /* 0x000080ff12007986 */ /* 0x0003e2000c101d06 */
[C---:B------:R-:W-:Y:S02]  /*c270*/  @!P5 LEA R14, P2, R7.reuse, c[0x0][0x200], 0x2 ;  /* 0x00008000070eda11 */ /* 0x040fe400078410ff */
[----:B------:R-:W-:Y:S01]  /*c280*/  IADD3 R4, R4, 0x60, RZ ;  /* 0x0000006004047810 */ /* 0x000fe20007ffe0ff */
[----:B------:R2:W-:Y:S01]  /*c290*/  STG.E.128 [R16.64], RZ ;  /* 0x000000ff10007986 */ /* 0x0005e2000c101d06 */
[----:B------:R-:W-:Y:S01]  /*c2a0*/  @!P5 LEA.HI.X R15, R7, c[0x0][0x204], R6, 0x2, P2 ;  /* 0x00008100070fda11 */ /* 0x000fe200010f1406 */
[----:B------:R-:W-:Y:S01]  /*c2b0*/  @!P5 IMAD.MOV.U32 R7, RZ, RZ, 0x7f800000 ;  /* 0x7f800000ff07d424 */ /* 0x000fe200078e00ff */
[----:B------:R-:W-:Y:S01]  /*c2c0*/  ISETP.GE.OR P6, PT, R4, R3, P6 ;  /* 0x000000030400720c */ /* 0x000fe200037c6670 */
[----:B------:R2:W-:Y:S02]  /*c2d0*/  STG.E.128 [R16.64+0x40], RZ ;  /* 0x000040ff10007986 */ /* 0x0005e4000c101d06 */
[----:B------:R-:W-:Y:S01]  /*c2e0*/  @!P3 IMAD R11, R8, R5, RZ ;  /* 0x00000005080bb224 */ /* 0x000fe200078e02ff */
[-C--:B------:R-:W-:Y:S01]  /*c2f0*/  @!P4 IADD3 R8, P1, R13, R2.reuse, RZ ;  /* 0x000000020d08c210 */ /* 0x080fe20007f3e0ff */
[----:B------:R2:W-:Y:S03]  /*c300*/  STG.E.128 [R16.64+0x80], RZ ;  /* 0x000080ff10007986 */ /* 0x0005e6000c101d06 */
[----:B------:R-:W-:Y:S01]  /*c310*/  @!P3 IADD3 R9, P0, R11, R2, RZ ;  /* 0x000000020b09b210 */ /* 0x000fe20007f1e0ff */
[----:B------:R2:W-:Y:S01]  /*c320*/  @!P5 STG.E [R14.64], R7 ;  /* 0x000000070e00d986 */ /* 0x0005e2000c101906 */
[----:B------:R-:W-:-:S02]  /*c330*/  @!P4 LEA.HI.X.SX32 R13, R13, R0, 0x1, P1 ;  /* 0x000000000d0dc211 */ /* 0x000fc400008f0eff */
[----:B------:R-:W-:Y:S02]  /*c340*/  @!P3 LEA.HI.X.SX32 R6, R11, R0, 0x1, P0 ;  /* 0x000000000b06b211 */ /* 0x000fe400000f0eff */
[C---:B------:R-:W-:Y:S02]  /*c350*/  @!P4 LEA R12, P1, R8.reuse, c[0x0][0x200], 0x2 ;  /* 0x00008000080cca11 */ /* 0x040fe400078210ff */
[C---:B------:R-:W-:Y:S02]  /*c360*/  @!P3 LEA R10, P0, R9.reuse, c[0x0][0x200], 0x2 ;  /* 0x00008000090aba11 */ /* 0x040fe400078010ff */
[----:B------:R-:W-:Y:S01]  /*c370*/  @!P4 LEA.HI.X R13, R8, c[0x0][0x204], R13, 0x2, P1 ;  /* 0x00008100080dca11 */ /* 0x000fe200008f140d */
[----:B-1----:R-:W-:Y:S01]  /*c380*/  @!P4 IMAD.MOV.U32 R19, RZ, RZ, 0x7f800000 ;  /* 0x7f800000ff13c424 */ /* 0x002fe200078e00ff */
[----:B------:R-:W-:Y:S01]  /*c390*/  @!P3 LEA.HI.X R11, R9, c[0x0][0x204], R6, 0x2, P0 ;  /* 0x00008100090bba11 */ /* 0x000fe200000f1406 */
[----:B------:R-:W-:-:S03]  /*c3a0*/  @!P3 IMAD.MOV.U32 R9, RZ, RZ, 0x7f800000 ;  /* 0x7f800000ff09b424 */ /* 0x000fc600078e00ff */
[----:B------:R2:W-:Y:S04]  /*c3b0*/  @!P4 STG.E [R12.64], R19 ;  /* 0x000000130c00c986 */ /* 0x0005e8000c101906 */
[----:B------:R2:W-:Y:S01]  /*c3c0*/  @!P3 STG.E [R10.64], R9 ;  /* 0x000000090a00b986 */ /* 0x0005e2000c101906 */
[----:B------:R-:W-:Y:S05]  /*c3d0*/  @P6 EXIT ;  /* 0x000000000000694d */ /* 0x000fea0003800000 */
[----:B------:R-:W-:Y:S02]  /*c3e0*/  IMAD R5, R4, R5, RZ ;  /* 0x0000000504057224 */ /* 0x000fe400078e02ff */
[----:B------:R-:W-:-:S03]  /*c3f0*/  IMAD.MOV.U32 R3, RZ, RZ, 0x7f800000 ;  /* 0x7f800000ff037424 */ /* 0x000fc600078e00ff */
[----:B------:R-:W-:-:S04]  /*c400*/  IADD3 R2, P0, R5, R2, RZ ;  /* 0x0000000205027210 */ /* 0x000fc80007f1e0ff */
[----:B------:R-:W-:Y:S02]  /*c410*/  LEA.HI.X.SX32 R5, R5, R0, 0x1, P0 ;  /* 0x0000000005057211 */ /* 0x000fe400000f0eff */
[----:B------:R-:W-:-:S04]  /*c420*/  LEA R4, P0, R2, c[0x0][0x200], 0x2 ;  /* 0x0000800002047a11 */ /* 0x000fc800078010ff */
[----:B------:R-:W-:-:S05]  /*c430*/  LEA.HI.X R5, R2, c[0x0][0x204], R5, 0x2, P0 ;  /* 0x0000810002057a11 */ /* 0x000fca00000f1405 */
[----:B------:R-:W-:Y:S01]  /*c440*/  STG.E [R4.64], R3 ;  /* 0x0000000304007986 */ /* 0x000fe2000c101906 */
[----:B------:R-:W-:Y:S05]  /*c450*/  EXIT ;  /* 0x000000000000794d */ /* 0x000fea0003800000 */
.L_x_11:
[----:B------:R-:W-:-:S00]  /*c460*/  BRA `(.L_x_11) ;  /* 0xfffffff000007947 */ /* 0x000fc0000383ffff */
[----:B------:R-:W-:-:S00]  /*c470*/  NOP ;  /* 0x0000000000007918 */ /* 0x000fc00000000000 */
        /* <DEDUP_REMOVED lines=8> */
.L_x_978:


//--------------------- .text._ZN5flash16flash_fwd_kernelI23Flash_fwd_kernel_traitsILi96ELi128ELi64ELi4ELb0ELb0EN7cutlass6half_tE19Flash_kernel_traitsILi96ELi128ELi64ELi4ES3_EELb0ELb1ELb0ELb0ELb0ELb1ELb0ELb0EEEvNS_16Flash_fwd_paramsE --------------------------
	.section	.text._ZN5flash16flash_fwd_kernelI23Flash_fwd_kernel_traitsILi96ELi128ELi64ELi4ELb0ELb0EN7cutlass6half_tE19Flash_kernel_traitsILi96ELi128ELi64ELi4ES3_EELb0ELb1ELb0ELb0ELb0ELb1ELb0ELb0EEEvNS_16Flash_fwd_paramsE,"ax",@progbits
	.sectioninfo	@"SHI_REGISTERS=255"
	.align	128
        .global         _ZN5flash16flash_fwd_kernelI23Flash_fwd_kernel_traitsILi96ELi128ELi64ELi4ELb0ELb0EN7cutlass6half_tE19Flash_kernel_traitsILi96ELi128ELi64ELi4ES3_EELb0ELb1ELb0ELb0ELb0ELb1ELb0ELb0EEEvNS_16Flash_fwd_paramsE
        .type           _ZN5flash16flash_fwd_kernelI23Flash_fwd_kernel_traitsILi96ELi128ELi64ELi4ELb0ELb0EN7cutlass6half_tE19Flash_kernel_traitsILi96ELi128ELi64ELi4ES3_EELb0ELb1ELb0ELb0ELb0ELb1ELb0ELb0EEEvNS_16Flash_fwd_paramsE,@function
        .size           _ZN5flash16flash_fwd_kernelI23Flash_fwd_kernel_traitsILi96ELi128ELi64ELi4ELb0ELb0EN7cutlass6half_tE19Flash_kernel_traitsILi96ELi128ELi64ELi4ES3_EELb0ELb1ELb0ELb0ELb0ELb1ELb0ELb0EEEvNS_16Flash_fwd_paramsE,(.L_x_979 - _ZN5flash16flash_fwd_kernelI23Flash_fwd_kernel_traitsILi96ELi128ELi64ELi4ELb0ELb0EN7cutlass6half_tE19Flash_kernel_traitsILi96ELi128ELi64ELi4ES3_EELb0ELb1ELb0ELb0ELb0ELb1ELb0ELb0EEEvNS_16Flash_fwd_paramsE)
        .other          _ZN5flash16flash_fwd_kernelI23Flash_fwd_kernel_traitsILi96ELi128ELi64ELi4ELb0ELb0EN7cutlass6half_tE19Flash_kernel_traitsILi96ELi128ELi64ELi4ES3_EELb0ELb1ELb0ELb0ELb0ELb1ELb0ELb0EEEvNS_16Flash_fwd_paramsE,@"STO_CUDA_ENTRY STV_DEFAULT"
_ZN5flash16flash_fwd_kernelI23Flash_fwd_kernel_traitsILi96ELi128ELi64ELi4ELb0ELb0EN7cutlass6half_tE19Flash_kernel_traitsILi96ELi128ELi64ELi4ES3_EELb0ELb1ELb0ELb0ELb0ELb1ELb0ELb0EEEvNS_16Flash_fwd_paramsE:
.text._ZN5flash16flash_fwd_kernelI23Flash_fwd_kernel_traitsILi96ELi128ELi64ELi4ELb0ELb0EN7cutlass6half_tE19Flash_kernel_traitsILi96ELi128ELi64ELi4ES3_EELb0ELb1ELb0ELb0ELb0ELb1ELb0ELb0EEEvNS_16Flash_fwd_paramsE:
[----:B------:R-:W-:Y:S02]  /*0000*/  MOV R1, c[0x0][0x28] ;  /* 0x00000a0000017a02 */ /* 0x000fe40000000f00 */
[----:B------:R-:W1:Y:S01]  /*0010*/  LDC.U8 R2, c[0x0][0x312] ;  /* 0x0000c480ff027b82 */ /* 0x000e620000000000 */
[----:B------:R-:W2:Y:S01]  /*0020*/  S2R R0, SR_CTAID.Y ;  /* 0x0000000000007919 */ /* 0x000ea20000002600 */
[----:B------:R-:W-:Y:S01]  /*0030*/  ISETP.NE.U32.AND P2, PT, RZ, c[0x0][0x240], PT ;  /* 0x00009000ff007a0c */ /* 0x000fe20003f45070 */
[----:B------:R-:W-:Y:S01]  /*0040*/  IMAD.MOV.U32 R3, RZ, RZ, 0x4 ;  /* 0x00000004ff037424 */ /* 0x000fe200078e00ff */
[----:B------:R-:W-:Y:S01]  /*0050*/  ISETP.EQ.U32.AND P1, PT, RZ, c[0x0][0x248], PT ;  /* 0x00009200ff007a0c */ /* 0x000fe20003f22070 */
[----:B------:R-:W-:Y:S01]  /*0060*/  IMAD.MOV.U32 R219, RZ, RZ, -0x1 ;  /* 0xffffffffffdb7424 */ /* 0x000fe200078e00ff */
[----:B------:R-:W-:Y:S01]  /*0070*/  ISETP.NE.AND.EX P2, PT, RZ, c[0x0][0x244], PT, P2 ;  /* 0x00009100ff007a0c */ /* 0x000fe20003f45320 */
[----:B------:R-:W-:Y:S01]  /*0080*/  ULDC.64 UR14, c[0x0][0x118] ;  /* 0x00004600000e7ab9 */ /* 0x000fe20000000a00 */
[----:B------:R-:W-:Y:S01]  /*0090*/  IMAD.MOV.U32 R7, RZ, RZ, -0x1 ;  /* 0xffffffffff077424 */ /* 0x000fe200078e00ff */
[----:B------:R-:W-:Y:S02]  /*00a0*/  ISETP.NE.U32.AND P0, PT, RZ, c[0x0][0x250], PT ;  /* 0x00009400ff007a0c */ /* 0x000fe40003f05070 */
[----:B------:R-:W-:-:S02]  /*00b0*/  IADD3 R1, R1, -0x8, RZ ;  /* 0xfffffff801017810 */ /* 0x000fc40007ffe0ff */
[----:B------:R-:W-:Y:S02]  /*00c0*/  ISETP.NE.AND.EX P0, PT, RZ, c[0x0][0x254], PT, P0 ;  /* 0x00009500ff007a0c */ /* 0x000fe40003f05300 */
[----:B-1----:R-:W-:Y:S01]  /*00d0*/  ISETP.NE.AND P3, PT, R2, RZ, PT ;  /* 0x000000ff0200720c */ /* 0x002fe20003f65270 */
[----:B--2---:R-:W-:-:S03]  /*00e0*/  IMAD.WIDE R12, R0, R3, c[0x0][0x240] ;  /* 0x00009000000c7625 */ /* 0x004fc600078e0203 */
[----:B------:R-:W-:Y:S01]  /*00f0*/  ISETP.EQ.OR.EX P1, PT, RZ, c[0x0][0x24c], !P3, P1 ;  /* 0x00009300ff007a0c */ /* 0x000fe20005f22710 */
[CC--:B------:R-:W-:Y:S01]  /*0100*/  IMAD.WIDE R8, R0.reuse, R3.reuse, c[0x0][0x248] ;  /* 0x0000920000087625 */ /* 0x0c0fe200078e0203 */
[----:B------:R-:W2:Y:S04]  /*0110*/  @P2 LDG.E R219, [R12.64] ;  /* 0x0000000e0cdb2981 */ /* 0x000ea8000c1e1900 */
[----:B------:R-:W2:Y:S01]  /*0120*/  @P2 LDG.E R4, [R12.64+0x4] ;  /* 0x0000040e0c042981 */ /* 0x000ea2000c1e1900 */
[----:B------:R-:W-:Y:S02]  /*0130*/  IMAD.MOV.U32 R2, RZ, RZ, RZ ;  /* 0x000000ffff027224 */ /* 0x000fe400078e00ff */
[----:B------:R-:W-:-:S04]  /*0140*/  @P0 IMAD.WIDE R10, R0, R3, c[0x0][0x250] ;  /* 0x00009400000a0625 */ /* 0x000fc800078e0203 */
[----:B------:R1:W5:Y:S04]  /*0150*/  @!P1 LDG.E R7, [R8.64] ;  /* 0x0000000e08079981 */ /* 0x000368000c1e1900 */
[----:B------:R1:W5:Y:S01]  /*0160*/  @P0 LDG.E R2, [R10.64] ;  /* 0x0000000e0a020981 */ /* 0x000362000c1e1900 */
[----:B------:R-:W-:-:S03]  /*0170*/  ISETP.NE.U32.AND P0, PT, RZ, c[0x0][0x248], PT ;  /* 0x00009200ff007a0c */ /* 0x000fc60003f05070 */
[----:B------:R-:W3:Y:S04]  /*0180*/  S2R R233, SR_CTAID.X ;  /* 0x0000000000e97919 */ /* 0x000ee80000002500 */
[----:B------:R-:W4:Y:S01]  /*0190*/  S2R R22, SR_CTAID.Z ;  /* 0x0000000000167919 */ /* 0x000f220000002700 */
[----:B------:R-:W-:Y:S01]  /*01a0*/  ISETP.NE.AND.EX P0, PT, RZ, c[0x0][0x24c], PT, P0 ;  /* 0x00009300ff007a0c */ /* 0x000fe20003f05300 */
[----:B--2---:R-:W-:Y:S02]  /*01b0*/  @P2 IMAD.IADD R125, R4, 0x1, -R219 ;  /* 0x00000001047d2824 */ /* 0x004fe400078e0adb */
[----:B------:R-:W-:-:S10]  /*01c0*/  @!P2 IMAD.MOV.U32 R125, RZ, RZ, c[0x0][0x214] ;  /* 0x00008500ff7da624 */ /* 0x000fd400078e00ff */
[----:B------:R-:W-:Y:S05]  /*01d0*/  @!P0 BRA `(.L_x_12) ;  /* 0x0000004000008947 */ /* 0x000fea0003800000 */
[----:B-1-34-:R-:W2:Y:S02]  /*01e0*/  @P3 LDG.E R4, [R8.64+0x4] ;  /* 0x0000040e08043981 */ /* 0x01aea4000c1e1900 */
[----:B--2--5:R-:W-:-:S06]  /*01f0*/  @P3 IADD3 R4, R4, -R7, RZ ;  /* 0x8000000704043210 */ /* 0x024fcc0007ffe0ff */
[----:B------:R1:W5:Y:S01]  /*0200*/  @!P3 LDG.E R4, [R8.64] ;  /* 0x0000000e0804b981 */ /* 0x000362000c1e1900 */
[----:B------:R-:W-:Y:S05]  /*0210*/  BRA `(.L_x_13) ;  /* 0x0000001000007947 */ /* 0x000fea0003800000 */
.L_x_12:
[----:B-1-34-:R-:W-:Y:S02]  /*0220*/  MOV R4, c[0x0][0x218] ;  /* 0x0000860000047a02 */ /* 0x01afe40000000f00 */
.L_x_13:
[----:B------:R-:W-:-:S04]  /*0230*/  ISETP.NE.U32.AND P2, PT, RZ, c[0x0][0x258], PT ;  /* 0x00009600ff007a0c */ /* 0x000fc80003f45070 */
[----:B------:R-:W-:-:S13]  /*0240*/  ISETP.NE.AND.EX P2, PT, RZ, c[0x0][0x25c], PT, P2 ;  /* 0x00009700ff007a0c */ /* 0x000fda0003f45320 */
[----:B-1----:R-:W-:-:S05]  /*0250*/  @P2 IMAD.WIDE R8, R0, R3, c[0x0][0x258] ;  /* 0x0000960000082625 */ /* 0x002fca00078e0203 */
[----:B------:R-:W2:Y:S01]  /*0260*/  @P2 LDG.E R5, [R8.64] ;  /* 0x0000000e08052981 */ /* 0x000ea2000c1e1900 */
[----:B------:R-:W-:Y:S01]  /*0270*/  IMAD.SHL.U32 R126, R233, 0x80, RZ ;  /* 0x00000080e97e7824 */ /* 0x000fe200078e00ff */
[----:B------:R-:W-:-:S04]  /*0280*/  @!P2 ISETP.NE.U32.AND P1, PT, RZ, c[0x0][0x268], PT ;  /* 0x00009a00ff00aa0c */ /* 0x000fc80003f25070 */
[----:B------:R-:W-:Y:S02]  /*0290*/  ISETP.GT.AND P0, PT, R125, R126, PT ;  /* 0x0000007e7d00720c */ /* 0x000fe40003f04270 */
[----:B------:R-:W-:-:S04]  /*02a0*/  @!P2 ISETP.NE.AND.EX P1, PT, RZ, c[0x0][0x26c], PT, P1 ;  /* 0x00009b00ff00aa0c */ /* 0x000fc80003f25310 */
[----:B------:R-:W-:Y:S01]  /*02b0*/  @!P2 SEL R3, RZ, c[0x0][0x21c], !P1 ;  /* 0x00008700ff03aa07 */ /* 0x000fe20004800000 */
[----:B--2--5:R-:W-:-:S03]  /*02c0*/  @P2 IMAD.IADD R120, R5, 0x1, -R2 ;  /* 0x0000000105782824 */ /* 0x024fc600078e0a02 */
[----:B------:R-:W-:-:S03]  /*02d0*/  @!P2 IADD3 R120, R3, R4, -R2 ;  /* 0x000000040378a210 */ /* 0x000fc60007ffe802 */
[----:B------:R-:W-:Y:S05]  /*02e0*/  @!P0 EXIT ;  /* 0x000000000000894d */ /* 0x000fea0003800000 */
[----:B------:R-:W-:Y:S01]  /*02f0*/  IADD3 R5, -R125, 0xbf, R126 ;  /* 0x000000bf7d057810 */ /* 0x000fe20007ffe17e */
[----:B------:R-:W1:Y:S01]  /*0300*/  S2R R124, SR_TID.X ;  /* 0x00000000007c7919 */ /* 0x000e620000002100 */
[----:B------:R-:W-:Y:S02]  /*0310*/  IADD3 R6, R120, 0x3f, RZ ;  /* 0x0000003f78067810 */ /* 0x000fe40007ffe0ff */
[----:B------:R-:W-:Y:S02]  /*0320*/  IADD3 R5, R5, c[0x0][0x2e8], R120 ;  /* 0x0000ba0005057a10 */ /* 0x000fe40007ffe078 */
[----:B------:R-:W-:Y:S02]  /*0330*/  SHF.R.S32.HI R3, RZ, 0x1f, R6 ;  /* 0x0000001fff037819 */ /* 0x000fe40000011406 */
[----:B------:R-:W-:Y:S02]  /*0340*/  SHF.R.S32.HI R4, RZ, 0x1f, R5 ;  /* 0x0000001fff047819 */ /* 0x000fe40000011405 */
[----:B------:R-:W-:-:S02]  /*0350*/  LEA.HI R3, R3, R6, RZ, 0x6 ;  /* 0x0000000603037211 */ /* 0x000fc400078f30ff */
[----:B------:R-:W-:Y:S02]  /*0360*/  LEA.HI R4, R4, R5, RZ, 0x6 ;  /* 0x0000000504047211 */ /* 0x000fe400078f30ff */
[----:B------:R-:W-:Y:S02]  /*0370*/  SHF.R.S32.HI R3, RZ, 0x6, R3 ;  /* 0x00000006ff037819 */ /* 0x000fe40000011403 */
[----:B------:R-:W-:-:S04]  /*0380*/  SHF.R.S32.HI R4, RZ, 0x6, R4 ;  /* 0x00000006ff047819 */ /* 0x000fc80000011404 */
[----:B------:R-:W-:-:S04]  /*0390*/  IMNMX R224, R3, R4, PT ;  /* 0x0000000403e07217 */ /* 0x000fc80003800200 */
[----:B------:R-:W-:-:S13]  /*03a0*/  ISETP.GE.AND P0, PT, R224, 0x1, PT ;  /* 0x00000001e000780c */ /* 0x000fda0003f06270 */
[----:B------:R-:W-:Y:S05]  /*03b0*/  @!P0 BRA `(.L_x_14) ;  /* 0x0000f94000008947 */ /* 0x000fea0003800000 */
[----:B-1----:R-:W-:Y:S02]  /*03c0*/  ISETP.NE.AND P1, PT, R219, -0x1, PT ;  /* 0xffffffffdb00780c */ /* 0x002fe40003f25270 */
[----:B------:R-:W-:-:S11]  /*03d0*/  ISETP.NE.AND P0, PT, R7, -0x1, PT ;  /* 0xffffffff0700780c */ /* 0x000fd60003f05270 */
[----:B------:R-:W-:Y:S01]  /*03e0*/  @!P1 SHF.R.S32.HI R3, RZ, 0x1f, R0 ;  /* 0x0000001fff039819 */ /* 0x000fe20000011400 */
[----:B------:R-:W-:Y:S01]  /*03f0*/  @P1 IMAD.WIDE.U32 R16, R219, c[0x0][0x190], RZ ;  /* 0x00006400db101a25 */ /* 0x000fe200078e00ff */
[----:B------:R-:W-:-:S03]  /*0400*/  @P0 IADD3 R19, R2, R7, RZ ;  /* 0x0000000702130210 */ /* 0x000fc60007ffe0ff */
[----:B------:R-:W-:Y:S02]  /*0410*/  @!P1 IMAD R3, R3, c[0x0][0x178], RZ ;  /* 0x00005e0003039a24 */ /* 0x000fe400078e02ff */
[----:B------:R-:W-:-:S04]  /*0420*/  @!P1 IMAD.WIDE.U32 R4, R0, c[0x0][0x178], RZ ;  /* 0x00005e0000049a25 */ /* 0x000fc800078e00ff */
[----:B------:R-:W-:Y:S01]  /*0430*/  @!P1 IMAD R3, R0, c[0x0][0x17c], R3 ;  /* 0x00005f0000039a24 */ /* 0x000fe200078e0203 */
[----:B------:R-:W-:Y:S01]  /*0440*/  @!P1 MOV R16, R4 ;  /* 0x0000000400109202 */ /* 0x000fe20000000f00 */
[----:B------:R-:W-:-:S04]  /*0450*/  @P0 IMAD.WIDE.U32 R226, R19, c[0x0][0x198], RZ ;  /* 0x0000660013e20a25 */ /* 0x000fc800078e00ff */
[----:B------:R-:W-:Y:S01]  /*0460*/  @P1 IMAD R17, R219, c[0x0][0x194], R17 ;  /* 0x00006500db111a24 */ /* 0x000fe200078e0211 */
[----:B------:R-:W-:Y:S01]  /*0470*/  @!P1 IADD3 R17, R5, R3, RZ ;  /* 0x0000000305119210 */ /* 0x000fe20007ffe0ff */
[----:B------:R-:W-:Y:S01]  /*0480*/  @P0 IMAD R19, R19, c[0x0][0x19c], R227 ;  /* 0x0000670013130a24 */ /* 0x000fe200078e02e3 */
[----:B------:R-:W-:Y:S05]  /*0490*/  @P0 BRA `(.L_x_15) ;  /* 0x000000a000000947 */ /* 0x000fea0003800000 */
[----:B------:R-:W-:Y:S01]  /*04a0*/  SHF.R.S32.HI R5, RZ, 0x1f, R2 ;  /* 0x0000001fff057819 */ /* 0x000fe20000011402 */
[----:B------:R-:W-:Y:S01]  /*04b0*/  IMAD.WIDE.U32 R8, R2, c[0x0][0x198], RZ ;  /* 0x0000660002087a25 */ /* 0x000fe200078e00ff */
[----:B------:R-:W-:-:S03]  /*04c0*/  SHF.R.S32.HI R3, RZ, 0x1f, R0 ;  /* 0x0000001fff037819 */ /* 0x000fc60000011400 */
[----:B------:R-:W-:Y:S02]  /*04d0*/  IMAD R5, R5, c[0x0][0x198], RZ ;  /* 0x0000660005057a24 */ /* 0x000fe400078e02ff */
[----:B------:R-:W-:Y:S02]  /*04e0*/  IMAD R3, R3, c[0x0][0x180], RZ ;  /* 0x0000600003037a24 */ /* 0x000fe400078e02ff */
[----:B------:R-:W-:Y:S02]  /*04f0*/  IMAD R4, R2, c[0x0][0x19c], R5 ;  /* 0x0000670002047a24 */ /* 0x000fe400078e0205 */
[----:B------:R-:W-:-:S03]  /*0500*/  IMAD R3, R0, c[0x0][0x184], R3 ;  /* 0x0000610000037a24 */ /* 0x000fc600078e0203 */
[----:B------:R-:W-:-:S05]  /*0510*/  IADD3 R9, R9, R4, RZ ;  /* 0x0000000409097210 */ /* 0x000fca0007ffe0ff */
[----:B------:R-:W-:-:S05]  /*0520*/  IMAD.WIDE.U32 R226, R0, c[0x0][0x180], R8 ;  /* 0x0000600000e27a25 */ /* 0x000fca00078e0008 */
[----:B------:R-:W-:Y:S02]  /*0530*/  IADD3 R19, R227, R3, RZ ;  /* 0x00000003e3137210 */ /* 0x000fe40007ffe0ff */
.L_x_15:
[----:B------:R-:W-:Y:S01]  /*0540*/  IABS R5, c[0x0][0x1c8] ;  /* 0x0000720000057a13 */ /* 0x000fe20000000000 */
[----:B------:R-:W-:Y:S01]  /*0550*/  @P0 IMAD.IADD R7, R2, 0x1, R7 ;  /* 0x0000000102070824 */ /* 0x000fe200078e0207 */
[----:B------:R-:W-:Y:S02]  /*0560*/  SHF.R.S32.HI R13, RZ, 0x1f, R22 ;  /* 0x0000001fff0d7819 */ /* 0x000fe40000011416 */
[----:B------:R-:W1:Y:S08]  /*0570*/  I2F.RP R6, R5 ;  /* 0x0000000500067306 */ /* 0x000e700000209400 */
[----:B-1----:R-:W1:Y:S02]  /*0580*/  MUFU.RCP R8, R6 ;  /* 0x0000000600087308 */ /* 0x002e640000001000 */
[----:B-1----:R-:W-:-:S06]  /*0590*/  IADD3 R8, R8, 0xffffffe, RZ ;  /* 0x0ffffffe08087810 */ /* 0x002fcc0007ffe0ff */
[----:B------:R-:W1:Y:S02]  /*05a0*/  F2I.FTZ.U32.TRUNC.NTZ R9, R8 ;  /* 0x0000000800097305 */ /* 0x000e64000021f000 */
[----:B-1----:R-:W-:Y:S02]  /*05b0*/  IMAD.MOV R3, RZ, RZ, -R9 ;  /* 0x000000ffff037224 */ /* 0x002fe400078e0a09 */
[----:B------:R-:W-:Y:S02]  /*05c0*/  IMAD.MOV.U32 R8, RZ, RZ, RZ ;  /* 0x000000ffff087224 */ /* 0x000fe400078e00ff */
[----:B------:R-:W-:Y:S01]  /*05d0*/  IMAD R4, R3, R5, RZ ;  /* 0x0000000503047224 */ /* 0x000fe200078e02ff */
[----:B------:R-:W-:-:S03]  /*05e0*/  IABS R3, R22 ;  /* 0x0000001600037213 */ /* 0x000fc60000000000 */
[----:B------:R-:W-:-:S06]  /*05f0*/  IMAD.HI.U32 R4, R9, R4, R8 ;  /* 0x0000000409047227 */ /* 0x000fcc00078e0008 */
[----:B------:R-:W-:-:S04]  /*0600*/  IMAD.HI.U32 R242, R4, R3, RZ ;  /* 0x0000000304f27227 */ /* 0x000fc800078e00ff */
[----:B------:R-:W-:-:S04]  /*0610*/  IMAD.MOV R4, RZ, RZ, -R242 ;  /* 0x000000ffff047224 */ /* 0x000fc800078e0af2 */
[----:B------:R-:W-:Y:S01]  /*0620*/  IMAD R4, R5, R4, R3 ;  /* 0x0000000405047224 */ /* 0x000fe200078e0203 */
[----:B------:R-:W-:-:S04]  /*0630*/  LOP3.LUT R3, R22, c[0x0][0x1c8], RZ, 0x3c, !PT ;  /* 0x0000720016037a12 */ /* 0x000fc800078e3cff */
[----:B------:R-:W-:Y:S02]  /*0640*/  ISETP.GT.U32.AND P2, PT, R5, R4, PT ;  /* 0x000000040500720c */ /* 0x000fe40003f44070 */
[----:B------:R-:W-:-:S11]  /*0650*/  ISETP.GE.AND P1, PT, R3, RZ, PT ;  /* 0x000000ff0300720c */ /* 0x000fd60003f26270 */
[-C--:B------:R-:W-:Y:S02]  /*0660*/  @!P2 IADD3 R4, R4, -R5.reuse, RZ ;  /* 0x800000050404a210 */ /* 0x080fe40007ffe0ff */
[----:B------:R-:W-:Y:S02]  /*0670*/  @!P2 IADD3 R242, R242, 0x1, RZ ;  /* 0x00000001f2f2a810 */ /* 0x000fe40007ffe0ff */
[----:B------:R-:W-:Y:S01]  /*0680*/  ISETP.GE.U32.AND P3, PT, R4, R5, PT ;  /* 0x000000050400720c */ /* 0x000fe20003f66070 */
[----:B------:R-:W-:Y:S01]  /*0690*/  @P0 IMAD.WIDE.U32 R4, R7, c[0x0][0x1a0], RZ ;  /* 0x0000680007040a25 */ /* 0x000fe200078e00ff */
[----:B------:R-:W-:-:S03]  /*06a0*/  ISETP.NE.AND P2, PT, RZ, c[0x0][0x1c8], PT ;  /* 0x00007200ff007a0c */ /* 0x000fc60003f45270 */
[----:B------:R-:W-:Y:S01]  /*06b0*/  @P0 IMAD R7, R7, c[0x0][0x1a4], R5 ;  /* 0x0000690007070a24 */ /* 0x000fe200078e0205 */
[----:B------:R-:W-:-:S07]  /*06c0*/  @P0 MOV R18, R4 ;  /* 0x0000000400120202 */ /* 0x000fce0000000f00 */
[----:B------:R-:W-:-:S05]  /*06d0*/  @P3 IADD3 R242, R242, 0x1, RZ ;  /* 0x00000001f2f23810 */ /* 0x000fca0007ffe0ff */
[----:B------:R-:W-:Y:S01]  /*06e0*/  @!P1 IMAD.MOV R242, RZ, RZ, -R242 ;  /* 0x000000fffff29224 */ /* 0x000fe200078e0af2 */
[----:B------:R-:W-:Y:S01]  /*06f0*/  @!P2 LOP3.LUT R242, RZ, c[0x0][0x1c8], RZ, 0x33, !PT ;  /* 0x00007200fff2aa12 */ /* 0x000fe200078e33ff */
        /* <DEDUP_REMOVED lines=11> */
[----:B------:R-:W-:Y:S02]  /*07b0*/  MOV R18, R6 ;  /* 0x0000000600127202 */ /* 0x000fe40000000f00 */
.L_x_16:
[----:B------:R-:W-:Y:S01]  /*07c0*/  SHF.R.S32.HI R5, RZ, 0x1f, R124 ;  /* 0x0000001fff057819 */ /* 0x000fe2000001147c */
[----:B------:R-:W-:Y:S01]  /*07d0*/  IMAD.IADD R218, R125, 0x1, -R126 ;  /* 0x000000017dda7824 */ /* 0x000fe200078e0a7e */
[----:B------:R-:W-:Y:S01]  /*07e0*/  UMOV UR11, 0x6 ;  /* 0x00000006000b7882 */ /* 0x000fe20000000000 */
[----:B------:R-:W-:Y:S01]  /*07f0*/  IMAD R13, R13, c[0x0][0x1a8], RZ ;  /* 0x00006a000d0d7a24 */ /* 0x000fe200078e02ff */
[CC--:B------:R-:W-:Y:S01]  /*0800*/  LEA.HI R3, R5.reuse, R124.reuse, RZ, 0x2 ;  /* 0x0000007c05037211 */ /* 0x0c0fe200078f10ff */
[----:B------:R-:W-:Y:S01]  /*0810*/  ULDC.64 UR6, c[0x0][0x198] ;  /* 0x0000660000067ab9 */ /* 0x000fe20000000a00 */
[----:B------:R-:W-:Y:S01]  /*0820*/  LEA.HI R11, R5, R124, RZ, 0x3 ;  /* 0x0000007c050b7211 */ /* 0x000fe200078f18ff */
[----:B------:R-:W-:Y:S01]  /*0830*/  IMAD R13, R22, c[0x0][0x1ac], R13 ;  /* 0x00006b00160d7a24 */ /* 0x000fe200078e020d */
[----:B------:R-:W-:Y:S01]  /*0840*/  LOP3.LUT R15, R3, 0xfffffffc, RZ, 0xc0, !PT ;  /* 0xfffffffc030f7812 */ /* 0x000fe200078ec0ff */
[----:B------:R-:W-:Y:S01]  /*0850*/  USHF.L.U64.HI UR9, UR6, UR11, UR7 ;  /* 0x0000000b06097299 */ /* 0x000fe20008010207 */
[----:B------:R-:W-:Y:S01]  /*0860*/  SHF.R.S32.HI R240, RZ, 0x2, R3 ;  /* 0x00000002fff07819 */ /* 0x000fe20000011403 */
[----:B------:R-:W-:Y:S01]  /*0870*/  ULDC.64 UR4, c[0x0][0x1a0] ;  /* 0x0000680000047ab9 */ /* 0x000fe20000000a00 */
[----:B------:R-:W-:Y:S01]  /*0880*/  SHF.R.S32.HI R9, RZ, 0x3, R11 ;  /* 0x00000003ff097819 */ /* 0x000fe2000001140b */
[----:B------:R-:W-:Y:S01]  /*0890*/  IMAD.IADD R230, R124, 0x1, -R15 ;  /* 0x000000017ce67824 */ /* 0x000fe200078e0a0f */
[C---:B------:R-:W-:Y:S01]  /*08a0*/  IADD3 R225, R240.reuse, 0x20, RZ ;  /* 0x00000020f0e17810 */ /* 0x040fe20007ffe0ff */
[----:B------:R-:W-:Y:S01]  /*08b0*/  USHF.L.U32 UR10, UR6, 0x6, URZ ;  /* 0x00000006060a7899 */ /* 0x000fe2000800063f */
[-C--:B------:R-:W-:Y:S01]  /*08c0*/  ISETP.GE.AND P3, PT, R240, R218.reuse, PT ;  /* 0x000000daf000720c */ /* 0x080fe20003f66270 */
[----:B------:R-:W-:Y:S01]  /*08d0*/  IMAD.SHL.U32 R230, R230, 0x8, RZ ;  /* 0x00000008e6e67824 */ /* 0x000fe200078e00ff */
[----:B------:R-:W-:Y:S01]  /*08e0*/  ISETP.GE.AND P2, PT, R225, R218, PT ;  /* 0x000000dae100720c */ /* 0x000fe20003f46270 */
[----:B------:R-:W-:Y:S01]  /*08f0*/  IMAD.SHL.U32 R15, R9, 0x40, RZ ;  /* 0x00000040090f7824 */ /* 0x000fe200078e00ff */
[----:B------:R-:W-:Y:S01]  /*0900*/  SHF.R.S32.HI R241, RZ, 0x1f, R240 ;  /* 0x0000001ffff17819 */ /* 0x000fe200000114f0 */
[----:B------:R-:W-:Y:S01]  /*0910*/  USHF.L.U64.HI UR11, UR4, UR11, UR5 ;  /* 0x0000000b040b7299 */ /* 0x000fe20008010205 */
[----:B------:R-:W-:Y:S01]  /*0920*/  IADD3 R16, P0, R230, R16, RZ ;  /* 0x00000010e6107210 */ /* 0x000fe20007f1e0ff */
[----:B------:R-:W-:Y:S01]  /*0930*/  USHF.L.U32 UR12, UR4, 0x6, URZ ;  /* 0x00000006040c7899 */ /* 0x000fe2000800063f */
[----:B------:R-:W-:Y:S01]  /*0940*/  SHF.R.S32.HI R231, RZ, 0x1f, R230 ;  /* 0x0000001fffe77819 */ /* 0x000fe200000114e6 */
[----:B------:R-:W-:Y:S01]  /*0950*/  IMAD.WIDE R232, R233, 0x80, R240 ;  /* 0x00000080e9e87825 */ /* 0x000fe200078e02f0 */
[----:B------:R-:W-:Y:S01]  /*0960*/  LEA.HI R3, R3, R240, RZ, 0x1 ;  /* 0x000000f003037211 */ /* 0x000fe200078f08ff */
[----:B------:R-:W-:Y:S01]  /*0970*/  UMOV UR8, 0x5 ;  /* 0x0000000500087882 */ /* 0x000fe20000000000 */
[----:B------:R-:W-:Y:S01]  /*0980*/  LOP3.LUT R15, R15, 0xc0, RZ, 0xc0, !PT ;  /* 0x000000c00f0f7812 */ /* 0x000fe200078ec0ff */
[----:B------:R-:W-:Y:S01]  /*0990*/  IMAD.X R17, R231, 0x1, R17, P0 ;  /* 0x00000001e7117824 */ /* 0x000fe200000e0611 */
[----:B------:R-:W-:Y:S01]  /*09a0*/  LOP3.LUT R3, R3, 0x7fffffe, RZ, 0xc0, !PT ;  /* 0x07fffffe03037812 */ /* 0x000fe200078ec0ff */
[----:B------:R-:W-:Y:S01]  /*09b0*/  USHF.L.U64.HI UR7, UR6, UR8, UR7 ;  /* 0x0000000806077299 */ /* 0x000fe20008010207 */
[----:B------:R-:W-:Y:S01]  /*09c0*/  LEA.HI R128, R5, R124, RZ, 0x5 ;  /* 0x0000007c05807211 */ /* 0x000fe200078f28ff */
[----:B------:R-:W-:Y:S01]  /*09d0*/  IMAD.WIDE.U32 R22, R22, c[0x0][0x1a8], R16 ;  /* 0x00006a0016167a25 */ /* 0x000fe200078e0010 */
[----:B------:R-:W-:Y:S01]  /*09e0*/  @!P2 IADD3 R4, P0, R232, 0x20, RZ ;  /* 0x00000020e804a810 */ /* 0x000fe20007f1e0ff */
[----:B------:R-:W-:Y:S01]  /*09f0*/  USHF.L.U32 UR6, UR6, 0x5, URZ ;  /* 0x0000000506067899 */ /* 0x000fe2000800063f */
[----:B------:R-:W-:Y:S01]  /*0a00*/  LOP3.LUT R0, R15, 0x18, R230, 0xf8, !PT ;  /* 0x000000180f007812 */ /* 0x000fe200078ef8e6 */
[C---:B------:R-:W-:Y:S01]  /*0a10*/  IMAD.IADD R220, R240.reuse, 0x1, -R3 ;  /* 0x00000001f0dc7824 */ /* 0x040fe200078e0a03 */
[----:B------:R-:W-:Y:S01]  /*0a20*/  SHF.R.U32.HI R15, RZ, 0x3, R15 ;  /* 0x00000003ff0f7819 */ /* 0x000fe2000001160f */
[----:B------:R-:W-:Y:S01]  /*0a30*/  @!P3 IMAD R3, R233, c[0x0][0x190], RZ ;  /* 0x00006400e903ba24 */ /* 0x000fe200078e02ff */
[----:B------:R-:W-:Y:S01]  /*0a40*/  SHF.R.S32.HI R127, RZ, 0x5, R128 ;  /* 0x00000005ff7f7819 */ /* 0x000fe20000011480 */
[----:B------:R-:W-:Y:S01]  /*0a50*/  IMAD.IADD R23, R23, 0x1, R13 ;  /* 0x0000000117177824 */ /* 0x000fe200078e020d */
[----:B------:R-:W-:Y:S01]  /*0a60*/  IADD3 R223, R240, 0x40, RZ ;  /* 0x00000040f0df7810 */ /* 0x000fe20007ffe0ff */
[----:B------:R-:W-:Y:S01]  /*0a70*/  @!P3 IMAD R3, R232, c[0x0][0x194], R3 ;  /* 0x00006500e803ba24 */ /* 0x000fe200078e0203 */
[----:B------:R-:W-:Y:S01]  /*0a80*/  LOP3.LUT R15, R0, R15, RZ, 0x3c, !PT ;  /* 0x0000000f000f7212 */ /* 0x000fe200078e3cff */
[----:B------:R-:W-:Y:S01]  /*0a90*/  @!P2 IMAD.X R13, RZ, RZ, R233, P0 ;  /* 0x000000ffff0da224 */ /* 0x000fe200000e06e9 */
[----:B------:R-:W-:Y:S01]  /*0aa0*/  ISETP.GE.AND P1, PT, R223, R218, PT ;  /* 0x000000dadf00720c */ /* 0x000fe20003f26270 */
[----:B------:R-:W-:Y:S01]  /*0ab0*/  @!P3 IMAD.WIDE.U32 R20, R232, c[0x0][0x190], R22 ;  /* 0x00006400e814ba25 */ /* 0x000fe200078e0016 */
[----:B------:R-:W-:Y:S01]  /*0ac0*/  IADD3 R221, R240, 0x60, RZ ;  /* 0x00000060f0dd7810 */ /* 0x000fe20007ffe0ff */
[----:B------:R-:W-:Y:S01]  /*0ad0*/  USHF.L.U64.HI UR5, UR4, UR8, UR5 ;  /* 0x0000000804057299 */ /* 0x000fe20008010205 */
[----:B------:R-:W-:Y:S01]  /*0ae0*/  IADD3 R121, R224, -0x1, RZ ;  /* 0xffffffffe0797810 */ /* 0x000fe20007ffe0ff */
[----:B------:R-:W-:Y:S01]  /*0af0*/  IMAD R220, R127, 0x8, R220 ;  /* 0x000000087fdc7824 */ /* 0x000fe200078e02dc */
[----:B------:R-:W-:Y:S01]  /*0b00*/  @!P3 LEA R14, P0, R20, c[0x0][0x160], 0x1 ;  /* 0x00005800140eba11 */ /* 0x000fe200078008ff */
[----:B------:R-:W-:Y:S01]  /*0b10*/  @!P2 IMAD R13, R13, c[0x0][0x190], RZ ;  /* 0x000064000d0daa24 */ /* 0x000fe200078e02ff */
[----:B------:R-:W-:Y:S01]  /*0b20*/  SHF.R.S32.HI R2, RZ, 0x1f, R121 ;  /* 0x0000001fff027819 */ /* 0x000fe20000011479 */
[----:B------:R-:W-:Y:S01]  /*0b30*/  @!P3 IMAD.IADD R3, R21, 0x1, R3 ;  /* 0x000000011503b824 */ /* 0x000fe200078e0203 */
[----:B------:R-:W-:Y:S01]  /*0b40*/  LEA.HI R5, R5, R124, RZ, 0x4 ;  /* 0x0000007c05057211 */ /* 0x000fe200078f20ff */
[----:B------:R-:W-:Y:S01]  /*0b50*/  IMAD.U32 R220, R220, 0x20, R15 ;  /* 0x00000020dcdc7824 */ /* 0x000fe200078e000f */
[----:B------:R-:W-:Y:S01]  /*0b60*/  SHF.R.S32.HI R249, RZ, 0x1f, R242 ;  /* 0x0000001ffff97819 */ /* 0x000fe200000114f2 */
[----:B------:R-:W-:Y:S01]  /*0b70*/  @!P2 IMAD R0, R4, c[0x0][0x194], R13 ;  /* 0x000065000400aa24 */ /* 0x000fe200078e020d */
[----:B------:R-:W-:Y:S01]  /*0b80*/  @!P3 LEA.HI.X R15, R20, c[0x0][0x164], R3, 0x1, P0 ;  /* 0x00005900140fba11 */ /* 0x000fe200000f0c03 */
[----:B------:R-:W-:Y:S01]  /*0b90*/  @!P2 IMAD.MOV.U32 R12, RZ, RZ, R22 ;  /* 0x000000ffff0ca224 */ /* 0x000fe200078e0016 */
[----:B------:R-:W-:Y:S01]  /*0ba0*/  ISETP.GE.AND P0, PT, R221, R218, PT ;  /* 0x000000dadd00720c */ /* 0x000fe20003f06270 */
[----:B------:R-:W-:Y:S01]  /*0bb0*/  @!P2 IMAD.MOV.U32 R13, RZ, RZ, R23 ;  /* 0x000000ffff0da224 */ /* 0x000fe200078e0017 */
[----:B------:R-:W-:Y:S01]  /*0bc0*/  @!P1 IADD3 R20, P5, R232, 0x40, RZ ;  /* 0x00000040e8149810 */ /* 0x000fe20007fbe0ff */
[----:B------:R-:W-:Y:S01]  /*0bd0*/  IMAD.SHL.U32 R220, R220, 0x2, RZ ;  /* 0x00000002dcdc7824 */ /* 0x000fe200078e00ff */
[----:B------:R-:W-:Y:S01]  /*0be0*/  LOP3.LUT R3, R5, 0xfffffff0, RZ, 0xc0, !PT ;  /* 0xfffffff005037812 */ /* 0x000fe200078ec0ff */
[----:B------:R-:W-:Y:S01]  /*0bf0*/  @!P2 IMAD.WIDE.U32 R12, R4, c[0x0][0x190], R12 ;  /* 0x00006400040caa25 */ /* 0x000fe200078e000c */
[----:B------:R-:W-:Y:S01]  /*0c00*/  SHF.R.S32.HI R4, RZ, 0x4, R5 ;  /* 0x00000004ff047819 */ /* 0x000fe20000011405 */
[----:B------:R-:W-:Y:S01]  /*0c10*/  USHF.L.U32 UR4, UR4, 0x5, URZ ;  /* 0x0000000504047899 */ /* 0x000fe2000800063f */
[----:B------:R-:W-:Y:S01]  /*0c20*/  @!PT LDS RZ, [RZ] ;  /* 0x00000000fffff984 */ /* 0x000fe20000000800 */
[----:B------:R-:W-:Y:S01]  /*0c30*/  @!PT LDS RZ, [RZ] ;  /* 0x00000000fffff984 */ /* 0x000fe20000000800 */
[----:B------:R-:W-:Y:S01]  /*0c40*/  @!PT LDS RZ, [RZ] ;  /* 0x00000000fffff984 */ /* 0x000fe20000000800 */
[----:B------:R1:W-:Y:S01]  /*0c50*/  @!P3 LDGSTS.E.BYPASS.LTC128B.128 [R220], [R14.64] ;  /* 0x000000000edcbfae */ /* 0x0003e2000b901d4e */
[----:B------:R-:W-:Y:S01]  /*0c60*/  IMAD R25, R121, UR9, RZ ;  /* 0x0000000979197c24 */ /* 0x000fe2000f8e02ff */
[----:B------:R-:W-:Y:S01]  /*0c70*/  @!P2 LEA R24, P4, R12, c[0x0][0x160], 0x1 ;  /* 0x000058000c18aa11 */ /* 0x000fe200078808ff */
[----:B------:R-:W-:Y:S01]  /*0c80*/  @!P2 IMAD.IADD R0, R13, 0x1, R0 ;  /* 0x000000010d00a824 */ /* 0x000fe200078e0200 */
[----:B------:R1:W-:Y:S01]  /*0c90*/  @!P3 LDGSTS.E.BYPASS.LTC128B.128 [R220+0x2000], [R14.64+0x40] ;  /* 0x020000400edcbfae */ /* 0x0003e2000b901d4e */
[----:B------:R-:W-:Y:S01]  /*0ca0*/  IMAD R6, R2, UR10, R25 ;  /* 0x0000000a02067c24 */ /* 0x000fe2000f8e0219 */
[----:B------:R-:W-:Y:S01]  /*0cb0*/  LEA.HI R5, R5, R4, RZ, 0x1 ;  /* 0x0000000405057211 */ /* 0x000fe200078f08ff */
[----:B------:R-:W-:Y:S01]  /*0cc0*/  IMAD R17, R121, UR11, RZ ;  /* 0x0000000b79117c24 */ /* 0x000fe2000f8e02ff */
[----:B------:R-:W-:Y:S01]  /*0cd0*/  @!P2 LEA.HI.X R25, R12, c[0x0][0x164], R0, 0x1, P4 ;  /* 0x000059000c19aa11 */ /* 0x000fe200020f0c00 */
[----:B------:R1:W-:Y:S01]  /*0ce0*/  @!P3 LDGSTS.E.BYPASS.LTC128B.128 [R220+0x4000], [R14.64+0x80] ;  /* 0x040000800edcbfae */ /* 0x0003e2000b901d4e */
[----:B------:R-:W-:Y:S01]  /*0cf0*/  @!P0 IADD3 R12, P3, R232, 0x60, RZ ;  /* 0x00000060e80c8810 */ /* 0x000fe20007f7e0ff */
[----:B------:R-:W-:Y:S01]  /*0d00*/  @!P1 IMAD.X R13, RZ, RZ, R233, P5 ;  /* 0x000000ffff0d9224 */ /* 0x000fe200028e06e9 */
[----:B------:R-:W-:Y:S01]  /*0d10*/  LOP3.LUT R5, R5, 0xfffffffe, RZ, 0xc0, !PT ;  /* 0xfffffffe05057812 */ /* 0x000fe200078ec0ff */
[----:B------:R-:W-:Y:S01]  /*0d20*/  IMAD R2, R2, UR12, R17 ;  /* 0x0000000c02027c24 */ /* 0x000fe2000f8e0211 */
[----:B------:R2:W-:Y:S01]  /*0d30*/  @!P2 LDGSTS.E.BYPASS.LTC128B.128 [R220+0x800], [R24.64] ;  /* 0x0080000018dcafae */ /* 0x0005e2000b901d4e */
[----:B------:R-:W-:Y:S01]  /*0d40*/  @!P1 IMAD R13, R13, c[0x0][0x190], RZ ;  /* 0x000064000d0d9a24 */ /* 0x000fe200078e02ff */
[----:B------:R-:W-:Y:S01]  /*0d50*/  LOP3.LUT R11, R11, 0xfffffff8, RZ, 0xc0, !PT ;  /* 0xfffffff80b0b7812 */ /* 0x000fe200078ec0ff */
[----:B------:R-:W-:Y:S01]  /*0d60*/  @!P0 IMAD.X R17, RZ, RZ, R233, P3 ;  /* 0x000000ffff118224 */ /* 0x000fe200018e06e9 */
[----:B------:R2:W-:Y:S01]  /*0d70*/  @!P2 LDGSTS.E.BYPASS.LTC128B.128 [R220+0x2800], [R24.64+0x40] ;  /* 0x0280004018dcafae */ /* 0x0005e2000b901d4e */
[----:B------:R-:W-:-:S02]  /*0d80*/  IMAD R0, R121, -0x40, R120 ;  /* 0xffffffc079007824 */ /* 0x000fc400078e0278 */
[----:B------:R-:W-:Y:S01]  /*0d90*/  @!P1 IMAD R13, R20, c[0x0][0x194], R13 ;  /* 0x00006500140d9a24 */ /* 0x000fe200078e020d */
[----:B------:R2:W-:Y:S01]  /*0da0*/  @!P2 LDGSTS.E.BYPASS.LTC128B.128 [R220+0x4800], [R24.64+0x80] ;  /* 0x0480008018dcafae */ /* 0x0005e2000b901d4e */
[----:B------:R-:W-:Y:S01]  /*0db0*/  @!P0 IMAD R17, R17, c[0x0][0x190], RZ ;  /* 0x0000640011118a24 */ /* 0x000fe200078e02ff */
[-C--:B------:R-:W-:Y:S01]  /*0dc0*/  ISETP.GE.AND P6, PT, R240, R0.reuse, PT ;  /* 0x00000000f000720c */ /* 0x080fe20003fc6270 */
[----:B------:R-:W-:Y:S01]  /*0dd0*/  IMAD.IADD R10, R124, 0x1, -R3 ;  /* 0x000000017c0a7824 */ /* 0x000fe200078e0a03 */
[-C--:B------:R-:W-:Y:S01]  /*0de0*/  ISETP.GE.AND P4, PT, R240, R0.reuse, PT ;  /* 0x00000000f000720c */ /* 0x080fe20003f86270 */
[----:B------:R-:W-:Y:S01]  /*0df0*/  IMAD.IADD R5, R4, 0x1, -R5 ;  /* 0x0000000104057824 */ /* 0x000fe200078e0a05 */
[-C--:B------:R-:W-:Y:S01]  /*0e00*/  ISETP.GE.AND P5, PT, R225, R0.reuse, PT ;  /* 0x00000000e100720c */ /* 0x080fe20003fa6270 */
[----:B------:R-:W-:Y:S01]  /*0e10*/  IMAD R229, R249, c[0x0][0x1b0], RZ ;  /* 0x00006c00f9e57a24 */ /* 0x000fe200078e02ff */
[----:B------:R-:W-:Y:S01]  /*0e20*/  ISETP.GE.AND P3, PT, R225, R0, PT ;  /* 0x00000000e100720c */ /* 0x000fe20003f66270 */
[----:B------:R-:W-:Y:S01]  /*0e30*/  @!P0 IMAD R0, R12, c[0x0][0x194], R17 ;  /* 0x000065000c008a24 */ /* 0x000fe200078e0211 */
[----:B------:R-:W-:Y:S01]  /*0e40*/  LEA.HI R3, R10, R10, RZ, 0x1 ;  /* 0x0000000a0a037211 */ /* 0x000fe200078f08ff */
[----:B------:R-:W-:-:S02]  /*0e50*/  IMAD R229, R242, c[0x0][0x1b4], R229 ;  /* 0x00006d00f2e57a24 */ /* 0x000fc400078e02e5 */
[----:B------:R-:W-:Y:S01]  /*0e60*/  IMAD.IADD R11, R124, 0x1, -R11 ;  /* 0x000000017c0b7824 */ /* 0x000fe200078e0a0b */
[----:B------:R-:W-:Y:S01]  /*0e70*/  LOP3.LUT R123, R3, 0x7fffffe, RZ, 0xc0, !PT ;  /* 0x07fffffe037b7812 */ /* 0x000fe200078ec0ff */
[----:B-1----:R-:W-:Y:S02]  /*0e80*/  @!P1 IMAD.MOV.U32 R14, RZ, RZ, R22 ;  /* 0x000000ffff0e9224 */ /* 0x002fe400078e0016 */
[----:B------:R-:W-:Y:S02]  /*0e90*/  @!P1 IMAD.MOV.U32 R15, RZ, RZ, R23 ;  /* 0x000000ffff0f9224 */ /* 0x000fe400078e0017 */
[----:B------:R-:W-:Y:S02]  /*0ea0*/  IMAD.IADD R123, R10, 0x1, -R123 ;  /* 0x000000010a7b7824 */ /* 0x000fe400078e0a7b */
[----:B------:R-:W-:Y:S01]  /*0eb0*/  @!P1 IMAD.WIDE.U32 R20, R20, c[0x0][0x190], R14 ;  /* 0x0000640014149a25 */ /* 0x000fe200078e000e */
[----:B------:R-:W-:-:S03]  /*0ec0*/  SHF.R.S32.HI R15, RZ, 0x1f, R10 ;  /* 0x0000001fff0f7819 */ /* 0x000fc6000001140a */
[----:B------:R-:W-:Y:S01]  /*0ed0*/  @!P1 IMAD.IADD R8, R21, 0x1, R13 ;  /* 0x0000000115089824 */ /* 0x000fe200078e020d */
[----:B------:R-:W-:Y:S01]  /*0ee0*/  @!P1 LEA R16, P2, R20, c[0x0][0x160], 0x1 ;  /* 0x0000580014109a11 */ /* 0x000fe200078408ff */
[----:B------:R-:W-:Y:S01]  /*0ef0*/  @!P0 IMAD.WIDE.U32 R12, R12, c[0x0][0x190], R22 ;  /* 0x000064000c0c8a25 */ /* 0x000fe200078e0016 */
[----:B------:R-:W-:Y:S02]  /*0f00*/  LEA.HI R4, R15, R10, RZ, 0x3 ;  /* 0x0000000a0f047211 */ /* 0x000fe400078f18ff */
[----:B------:R-:W-:Y:S01]  /*0f10*/  @!P1 LEA.HI.X R17, R20, c[0x0][0x164], R8, 0x1, P2 ;  /* 0x0000590014119a11 */ /* 0x000fe200010f0c08 */
[----:B------:R-:W-:Y:S01]  /*0f20*/  @!P0 IMAD.IADD R0, R13, 0x1, R0 ;  /* 0x000000010d008824 */ /* 0x000fe200078e0200 */
[----:B------:R-:W-:Y:S01]  /*0f30*/  @!P0 LEA R14, P2, R12, c[0x0][0x160], 0x1 ;  /* 0x000058000c0e8a11 */ /* 0x000fe200078408ff */
[----:B------:R-:W-:Y:S01]  /*0f40*/  IMAD R13, R241, c[0x0][0x198], RZ ;  /* 0x00006600f10d7a24 */ /* 0x000fe200078e02ff */
[----:B------:R-:W-:Y:S01]  /*0f50*/  LEA.HI R10, R11, R11, RZ, 0x1 ;  /* 0x0000000b0b0a7211 */ /* 0x000fe200078f08ff */
[----:B------:R-:W-:Y:S01]  /*0f60*/  IMAD.WIDE.U32 R22, R240, c[0x0][0x198], R230 ;  /* 0x00006600f0167a25 */ /* 0x000fe200078e00e6 */
[----:B------:R-:W-:Y:S01]  /*0f70*/  @!P0 LEA.HI.X R15, R12, c[0x0][0x164], R0, 0x1, P2 ;  /* 0x000059000c0f8a11 */ /* 0x000fe200010f0c00 */
[----:B------:R1:W-:Y:S01]  /*0f80*/  @!P1 LDGSTS.E.BYPASS.LTC128B.128 [R220+0x1000], [R16.64] ;  /* 0x0100000010dc9fae */ /* 0x0003e2000b901d4e */
[----:B------:R-:W-:Y:S01]  /*0f90*/  SHF.R.S32.HI R12, RZ, 0x1, R3 ;  /* 0x00000001ff0c7819 */ /* 0x000fe20000011403 */
[----:B------:R-:W-:Y:S01]  /*0fa0*/  IMAD R0, R240, c[0x0][0x19c], R13 ;  /* 0x00006700f0007a24 */ /* 0x000fe200078e020d */
[----:B------:R-:W-:Y:S01]  /*0fb0*/  IADD3 R226, P2, R226, R22, RZ ;  /* 0x00000016e2e27210 */ /* 0x000fe20007f5e0ff */
[----:B------:R-:W-:Y:S01]  /*0fc0*/  IMAD R13, R241, c[0x0][0x1a0], RZ ;  /* 0x00006800f10d7a24 */ /* 0x000fe200078e02ff */
[----:B------:R-:W-:Y:S01]  /*0fd0*/  SHF.R.S32.HI R3, RZ, 0x1f, R3 ;  /* 0x0000001fff037819 */ /* 0x000fe20000011403 */
[----:B------:R-:W-:Y:S01]  /*0fe0*/  IMAD.WIDE.U32 R20, R240, c[0x0][0x1a0], R230 ;  /* 0x00006800f0147a25 */ /* 0x000fe200078e00e6 */
[----:B------:R-:W-:Y:S01]  /*0ff0*/  IADD3.X R227, R19, R23, R0, P2, !PT ;  /* 0x0000001713e37210 */ /* 0x000fe200017fe400 */
[----:B------:R1:W-:Y:S01]  /*1000*/  @!P1 LDGSTS.E.BYPASS.LTC128B.128 [R220+0x3000], [R16.64+0x40] ;  /* 0x0300004010dc9fae */ /* 0x0003e2000b901d4e */
[----:B------:R-:W-:Y:S01]  /*1010*/  LOP3.LUT R8, R10, 0x7fffffe, RZ, 0xc0, !PT ;  /* 0x07fffffe0a087812 */ /* 0x000fe200078ec0ff */
[----:B------:R-:W-:Y:S01]  /*1020*/  IMAD R0, R240, c[0x0][0x1a4], R13 ;  /* 0x00006900f0007a24 */ /* 0x000fe200078e020d */
[----:B------:R-:W-:Y:S01]  /*1030*/  IADD3 R18, P2, R18, R20, RZ ;  /* 0x0000001412127210 */ /* 0x000fe20007f5e0ff */
[----:B------:R-:W-:Y:S01]  /*1040*/  IMAD.WIDE.U32 R226, R242, c[0x0][0x1b0], R226 ;  /* 0x00006c00f2e27a25 */ /* 0x000fe200078e00e2 */
[----:B------:R-:W-:Y:S01]  /*1050*/  LEA.HI R3, R3, R12, RZ, 0x2 ;  /* 0x0000000c03037211 */ /* 0x000fe200078f10ff */
[----:B------:R1:W-:Y:S01]  /*1060*/  @!P1 LDGSTS.E.BYPASS.LTC128B.128 [R220+0x5000], [R16.64+0x80] ;  /* 0x0500008010dc9fae */ /* 0x0003e2000b901d4e */
[----:B------:R-:W-:Y:S01]  /*1070*/  IADD3.X R19, R7, R21, R0, P2, !PT ;  /* 0x0000001507137210 */ /* 0x000fe200017fe400 */
[----:B------:R-:W-:Y:S01]  /*1080*/  IMAD.IADD R229, R227, 0x1, R229 ;  /* 0x00000001e3e57824 */ /* 0x000fe200078e02e5 */
[----:B------:R-:W-:Y:S01]  /*1090*/  SHF.R.S32.HI R0, RZ, 0x1, R10 ;  /* 0x00000001ff007819 */ /* 0x000fe2000001140a */
[----:B------:R-:W-:Y:S01]  /*10a0*/  IMAD.MOV.U32 R228, RZ, RZ, R226 ;  /* 0x000000ffffe47224 */ /* 0x000fe200078e00e2 */
[----:B------:R-:W-:Y:S01]  /*10b0*/  LOP3.LUT R3, R3, 0xfffffffc, RZ, 0xc0, !PT ;  /* 0xfffffffc03037812 */ /* 0x000fe200078ec0ff */
[----:B------:R-:W-:Y:S01]  /*10c0*/  IMAD.IADD R8, R11, 0x1, -R8 ;  /* 0x000000010b087824 */ /* 0x000fe200078e0a08 */
[----:B------:R3:W-:Y:S01]  /*10d0*/  @!P0 LDGSTS.E.BYPASS.LTC128B.128 [R220+0x1800], [R14.64] ;  /* 0x018000000edc8fae */ /* 0x0007e2000b901d4e */
[----:B------:R-:W-:-:S03]  /*10e0*/  IMAD.WIDE.U32 R20, R121, UR10, R228 ;  /* 0x0000000a79147c25 */ /* 0x000fc6000f8e00e4 */
[----:B------:R3:W-:Y:S01]  /*10f0*/  @!P0 LDGSTS.E.BYPASS.LTC128B.128 [R220+0x3800], [R14.64+0x40] ;  /* 0x038000400edc8fae */ /* 0x0007e2000b901d4e */
[----:B------:R-:W-:Y:S01]  /*1100*/  IMAD.IADD R6, R21, 0x1, R6 ;  /* 0x0000000115067824 */ /* 0x000fe200078e0206 */
[----:B------:R-:W-:Y:S01]  /*1110*/  @!P6 LEA R10, P2, R20, c[0x0][0x168], 0x1 ;  /* 0x00005a00140aea11 */ /* 0x000fe200078408ff */
[----:B------:R-:W-:Y:S01]  /*1120*/  IMAD.IADD R3, R12, 0x1, -R3 ;  /* 0x000000010c037824 */ /* 0x000fe200078e0a03 */
[----:B------:R3:W-:Y:S01]  /*1130*/  @!P0 LDGSTS.E.BYPASS.LTC128B.128 [R220+0x5800], [R14.64+0x80] ;  /* 0x058000800edc8fae */ /* 0x0007e2000b901d4e */
[----:B------:R-:W-:Y:S01]  /*1140*/  IMAD.SHL.U32 R216, R0, 0x40, RZ ;  /* 0x0000004000d87824 */ /* 0x000fe200078e00ff */
[C---:B------:R-:W-:Y:S01]  /*1150*/  @!P6 LEA.HI.X R11, R20.reuse, c[0x0][0x16c], R6, 0x1, P2 ;  /* 0x00005b00140bea11 */ /* 0x040fe200010f0c06 */
[----:B------:R-:W-:Y:S01]  /*1160*/  IMAD.SHL.U32 R9, R9, 0x8, RZ ;  /* 0x0000000809097824 */ /* 0x000fe200078e00ff */
[----:B------:R-:W-:Y:S01]  /*1170*/  @!P5 IADD3 R7, P2, R20, UR6, RZ ;  /* 0x000000061407dc10 */ /* 0x000fe2000ff5e0ff */
[----:B------:R-:W-:Y:S01]  /*1180*/  IMAD R249, R249, c[0x0][0x1b8], RZ ;  /* 0x00006e00f9f97a24 */ /* 0x000fe200078e02ff */
[----:B------:R-:W-:Y:S01]  /*1190*/  LOP3.LUT R216, R216, 0xc0, RZ, 0xc0, !PT ;  /* 0x000000c0d8d87812 */ /* 0x000fe200078ec0ff */
[----:B------:R4:W-:Y:S01]  /*11a0*/  @!P6 LDGSTS.E.BYPASS.LTC128B.128 [R220+0x6000], [R10.64] ;  /* 0x060000000adcefae */ /* 0x0009e2000b901d4e */
[----:B------:R-:W-:Y:S01]  /*11b0*/  @!P5 IADD3.X R6, R6, UR7, RZ, P2, !PT ;  /* 0x000000070606dc10 */ /* 0x000fe200097fe4ff */
[----:B------:R-:W-:Y:S01]  /*11c0*/  IMAD R249, R242, c[0x0][0x1bc], R249 ;  /* 0x00006f00f2f97a24 */ /* 0x000fe200078e02f9 */
[C---:B------:R-:W-:Y:S01]  /*11d0*/  @!P5 LEA R12, P2, R7.reuse, c[0x0][0x168], 0x1 ;  /* 0x00005a00070cda11 */ /* 0x040fe200078408ff */
[----:B------:R4:W-:Y:S01]  /*11e0*/  @!P6 LDGSTS.E.BYPASS.LTC128B.128 [R220+0x7000], [R10.64+0x40] ;  /* 0x070000400adcefae */ /* 0x0009e2000b901d4e */
[----:B------:R-:W-:Y:S01]  /*11f0*/  LOP3.LUT R9, R216, 0x8, R9, 0xf8, !PT ;  /* 0x00000008d8097812 */ /* 0x000fe200078ef809 */
[----:B------:R-:W-:Y:S01]  /*1200*/  IMAD.WIDE.U32 R242, R242, c[0x0][0x1b8], R18 ;  /* 0x00006e00f2f27a25 */ /* 0x000fe200078e0012 */
[----:B------:R-:W-:Y:S01]  /*1210*/  @!P5 LEA.HI.X R13, R7, c[0x0][0x16c], R6, 0x1, P2 ;  /* 0x00005b00070dda11 */ /* 0x000fe200010f0c06 */
[----:B------:R4:W-:Y:S01]  /*1220*/  @!P6 LDGSTS.E.BYPASS.LTC128B.128 [R220+0x8000], [R10.64+0x80] ;  /* 0x080000800adcefae */ /* 0x0009e2000b901d4e */
[----:B------:R-:W-:Y:S01]  /*1230*/  SHF.R.U32.HI R216, RZ, 0x3, R216 ;  /* 0x00000003ffd87819 */ /* 0x000fe200000116d8 */
[----:B------:R-:W-:-:S02]  /*1240*/  IMAD.SHL.U32 R6, R3, 0x40, RZ ;  /* 0x0000004003067824 */ /* 0x000fc400078e00ff */
[----:B------:R3:W-:Y:S01]  /*1250*/  @!P5 LDGSTS.E.BYPASS.LTC128B.128 [R220+0x6800], [R12.64] ;  /* 0x068000000cdcdfae */ /* 0x0007e2000b901d4e */
[----:B------:R-:W-:Y:S01]  /*1260*/  LOP3.LUT R216, R9, R216, RZ, 0x3c, !PT ;  /* 0x000000d809d87212 */ /* 0x000fe200078e3cff */
[----:B------:R-:W-:Y:S01]  /*1270*/  IMAD.SHL.U32 R9, R5, 0x8, RZ ;  /* 0x0000000805097824 */ /* 0x000fe200078e00ff */
[----:B------:R-:W-:Y:S01]  /*1280*/  LOP3.LUT R6, R6, 0xc0, RZ, 0xc0, !PT ;  /* 0x000000c006067812 */ /* 0x000fe200078ec0ff */
[----:B------:R3:W-:Y:S01]  /*1290*/  @!P5 LDGSTS.E.BYPASS.LTC128B.128 [R220+0x7800], [R12.64+0x40] ;  /* 0x078000400cdcdfae */ /* 0x0007e2000b901d4e */
[----:B------:R-:W-:Y:S02]  /*12a0*/  IMAD.IADD R249, R243, 0x1, R249 ;  /* 0x00000001f3f97824 */ /* 0x000fe400078e02f9 */
[----:B------:R-:W-:Y:S01]  /*12b0*/  IMAD.SHL.U32 R4, R4, 0x20, RZ ;  /* 0x0000002004047824 */ /* 0x000fe200078e00ff */
[----:B------:R3:W-:Y:S01]  /*12c0*/  @!P5 LDGSTS.E.BYPASS.LTC128B.128 [R220+0x8800], [R12.64+0x80] ;  /* 0x088000800cdcdfae */ /* 0x0007e2000b901d4e */
[----:B------:R-:W-:Y:S01]  /*12d0*/  IMAD.MOV.U32 R248, RZ, RZ, R242 ;  /* 0x000000fffff87224 */ /* 0x000fe200078e00f2 */
[----:B------:R-:W-:Y:S01]  /*12e0*/  LOP3.LUT R9, R6, 0x8, R9, 0xf8, !PT ;  /* 0x0000000806097812 */ /* 0x000fe200078ef809 */
[----:B------:R-:W-:Y:S01]  /*12f0*/  IMAD R7, R5, 0x8, R8 ;  /* 0x0000000805077824 */ /* 0x000fe200078e0208 */
[----:B------:R-:W0:Y:S01]  /*1300*/  LDGDEPBAR ;  /* 0x00000000000079af */ /* 0x000e220000000000 */
[----:B------:R-:W-:Y:S01]  /*1310*/  LOP3.LUT R122, R4, 0xffffff00, RZ, 0xc0, !PT ;  /* 0xffffff00047a7812 */ /* 0x000fe200078ec0ff */
[----:B------:R-:W-:Y:S01]  /*1320*/  IMAD.SHL.U32 R252, R124, 0x2, RZ ;  /* 0x000000027cfc7824 */ /* 0x000fe200078e00ff */
[----:B------:R-:W-:Y:S01]  /*1330*/  SHF.R.U32.HI R6, RZ, 0x3, R6 ;  /* 0x00000003ff067819 */ /* 0x000fe20000011606 */
[----:B------:R-:W-:-:S03]  /*1340*/  IMAD.U32 R216, R7, 0x20, R216 ;  /* 0x0000002007d87824 */ /* 0x000fc600078e00d8 */
[----:B------:R-:W-:Y:S01]  /*1350*/  LOP3.LUT R252, R252, 0x6, RZ, 0xc0, !PT ;  /* 0x00000006fcfc7812 */ /* 0x000fe200078ec0ff */
[----:B------:R-:W-:Y:S02]  /*1360*/  IMAD.SHL.U32 R216, R216, 0x2, RZ ;  /* 0x00000002d8d87824 */ /* 0x000fe400078e00ff */
[----:B----4-:R-:W-:-:S04]  /*1370*/  IMAD.WIDE.U32 R10, R121, UR12, R248 ;  /* 0x0000000c790a7c25 */ /* 0x010fc8000f8e00f8 */
[----:B------:R-:W-:Y:S01]  /*1380*/  IMAD.IADD R4, R11, 0x1, R2 ;  /* 0x000000010b047824 */ /* 0x000fe200078e0202 */
[C---:B------:R-:W-:Y:S02]  /*1390*/  @!P4 LEA R8, P1, R10.reuse, c[0x0][0x170], 0x1 ;  /* 0x00005c000a08ca11 */ /* 0x040fe400078208ff */
[----:B------:R-:W-:Y:S01]  /*13a0*/  LOP3.LUT R2, R9, R6, RZ, 0x3c, !PT ;  /* 0x0000000609027212 */ /* 0x000fe200078e3cff */
[----:B------:R-:W-:Y:S01]  /*13b0*/  IMAD R6, R127, 0x200, R122 ;  /* 0x000002007f067824 */ /* 0x000fe200078e027a */
[C---:B------:R-:W-:Y:S02]  /*13c0*/  @!P3 IADD3 R5, P0, R10.reuse, UR4, RZ ;  /* 0x000000040a05bc10 */ /* 0x040fe4000ff1e0ff */
[----:B------:R-:W-:Y:S01]  /*13d0*/  @!P4 LEA.HI.X R9, R10, c[0x0][0x174], R4, 0x1, P1 ;  /* 0x00005d000a09ca11 */ /* 0x000fe200008f0c04 */
[----:B------:R-:W-:Y:S01]  /*13e0*/  IMAD R217, R123, 0x20, R6 ;  /* 0x000000207bd97824 */ /* 0x000fe200078e0206 */
[----:B------:R-:W-:-:S04]  /*13f0*/  DEPBAR.LE SB0, 0x0 ;  /* 0x000080000000791a */ /* 0x000fc80000000000 */
[----:B------:R-:W-:Y:S01]  /*1400*/  BAR.SYNC.DEFER_BLOCKING 0x0 ;  /* 0x0000000000007b1d */ /* 0x000fe20000010000 */
[----:B------:R-:W-:Y:S01]  /*1410*/  @!P3 IADD3.X R4, R4, UR5, RZ, P0, !PT ;  /* 0x000000050404bc10 */ /* 0x000fe200087fe4ff */
[C---:B------:R-:W-:Y:S01]  /*1420*/  IMAD.IADD R217, R2.reuse, 0x1, R217 ;  /* 0x0000000102d97824 */ /* 0x040fe200078e02d9 */
[----:B------:R-:W-:Y:S01]  /*1430*/  @!P3 LEA R10, P0, R5, c[0x0][0x170], 0x1 ;  /* 0x00005c00050aba11 */ /* 0x000fe200078008ff */
[----:B------:R-:W-:Y:S01]  /*1440*/  IMAD R123, R123, 0x20, R122 ;  /* 0x000000207b7b7824 */ /* 0x000fe200078e027a */
[----:B------:R-:W-:Y:S01]  /*1450*/  LOP3.LUT P1, RZ, R3, 0x2, RZ, 0xc0, !PT ;  /* 0x0000000203ff7812 */ /* 0x000fe2000782c0ff */
[----:B------:R-:W-:Y:S01]  /*1460*/  IMAD.SHL.U32 R217, R217, 0x2, RZ ;  /* 0x00000002d9d97824 */ /* 0x000fe200078e00ff */
[----:B------:R-:W-:Y:S01]  /*1470*/  @!P3 LEA.HI.X R11, R5, c[0x0][0x174], R4, 0x1, P0 ;  /* 0x00005d00050bba11 */ /* 0x000fe200000f0c04 */
[----:B------:R-:W-:Y:S01]  /*1480*/  IMAD.IADD R2, R2, 0x1, R123 ;  /* 0x0000000102027824 */ /* 0x000fe200078e027b */
[----:B------:R-:W-:Y:S01]  /*1490*/  LOP3.LUT P0, RZ, R0, 0x2, RZ, 0xc0, !PT ;  /* 0x0000000200ff7812 */ /* 0x000fe2000780c0ff */
[----:B------:R-:W-:-:S05]  /*14a0*/  IMAD.MOV.U32 R0, RZ, RZ, 0x10 ;  /* 0x00000010ff007424 */ /* 0x000fca00078e00ff */
[C---:B------:R-:W-:Y:S02]  /*14b0*/  SEL R3, R0.reuse, 0xfffffff0, !P0 ;  /* 0xfffffff000037807 */ /* 0x040fe40004000000 */
[----:B------:R-:W-:-:S03]  /*14c0*/  SEL R0, R0, 0xfffffff0, !P1 ;  /* 0xfffffff000007807 */ /* 0x000fc60004800000 */
[----:B------:R-:W-:Y:S01]  /*14d0*/  IMAD R213, R3, 0x2, R216 ;  /* 0x0000000203d57824 */ /* 0x000fe200078e02d8 */
[----:B------:R-:W-:Y:S01]  /*14e0*/  LOP3.LUT R3, R128, 0xffffffe0, RZ, 0xc0, !PT ;  /* 0xffffffe080037812 */ /* 0x000fe200078ec0ff */
[----:B------:R-:W-:Y:S01]  /*14f0*/  IMAD R215, R0, 0x2, R217 ;  /* 0x0000000200d77824 */ /* 0x000fe200078e02d9 */
[----:B------:R-:W-:Y:S03]  /*1500*/  @P4 STS [R220+0x9000], RZ ;  /* 0x009000ffdc004388 */ /* 0x000fe60000000800 */
[----:B------:R-:W-:Y:S01]  /*1510*/  IMAD.IADD R3, R124, 0x1, -R3 ;  /* 0x000000017c037824 */ /* 0x000fe200078e0a03 */
[----:B------:R-:W-:Y:S04]  /*1520*/  @P4 STS [R220+0x9004], RZ ;  /* 0x009004ffdc004388 */ /* 0x000fe80000000800 */
[----:B------:R-:W-:Y:S01]  /*1530*/  SHF.R.S32.HI R222, RZ, 0x1f, R3 ;  /* 0x0000001fffde7819 */ /* 0x000fe20000011403 */
[----:B------:R-:W-:Y:S03]  /*1540*/  @P4 STS.64 [R220+0x9008], RZ ;  /* 0x009008ffdc004388 */ /* 0x000fe60000000a00 */
[----:B------:R-:W-:Y:S01]  /*1550*/  LEA.HI R222, R222, R3, RZ, 0x2 ;  /* 0x00000003dede7211 */ /* 0x000fe200078f10ff */
[----:B------:R-:W-:Y:S01]  /*1560*/  @P4 STS.128 [R220+0xa000], RZ ;  /* 0x00a000ffdc004388 */ /* 0x000fe20000000c00 */
[----:B------:R-:W-:-:S02]  /*1570*/  IMAD R3, R127, 0x10, R126 ;  /* 0x000000107f037824 */ /* 0x000fc400078e027e */
[----:B------:R-:W-:Y:S01]  /*1580*/  SHF.R.S32.HI R222, RZ, 0x2, R222 ;  /* 0x00000002ffde7819 */ /* 0x000fe200000114de */
[----:B------:R-:W-:Y:S03]  /*1590*/  @P4 STS.128 [R220+0xb000], RZ ;  /* 0x00b000ffdc004388 */ /* 0x000fe60000000c00 */
[----:B------:R-:W-:Y:S01]  /*15a0*/  IADD3 R3, R3, 0x1, R222 ;  /* 0x0000000103037810 */ /* 0x000fe20007ffe0de */
[----:B------:R-:W-:Y:S01]  /*15b0*/  @!PT LDS RZ, [RZ] ;  /* 0x00000000fffff984 */ /* 0x000fe20000000800 */
[----:B------:R-:W-:Y:S01]  /*15c0*/  @!PT LDS RZ, [RZ] ;  /* 0x00000000fffff984 */ /* 0x000fe20000000800 */
[----:B------:R-:W-:Y:S01]  /*15d0*/  @!PT LDS RZ, [RZ] ;  /* 0x00000000fffff984 */ /* 0x000fe20000000800 */
[----:B------:R4:W-:Y:S04]  /*15e0*/  @!P4 LDGSTS.E.BYPASS.LTC128B.128 [R220+0x9000], [R8.64] ;  /* 0x0900000008dccfae */ /* 0x0009e8000b901d4e */
[----:B------:R4:W-:Y:S04]  /*15f0*/  @!P4 LDGSTS.E.BYPASS.LTC128B.128 [R220+0xa000], [R8.64+0x40] ;  /* 0x0a00004008dccfae */ /* 0x0009e8000b901d4e */
[----:B------:R4:W-:Y:S04]  /*1600*/  @!P4 LDGSTS.E.BYPASS.LTC128B.128 [R220+0xb000], [R8.64+0x80] ;  /* 0x0b00008008dccfae */ /* 0x0009e8000b901d4e */
[----:B------:R-:W-:Y:S04]  /*1610*/  @P3 STS.128 [R220+0x9800], RZ ;  /* 0x009800ffdc003388 */ /* 0x000fe80000000c00 */
[----:B------:R-:W-:Y:S04]  /*1620*/  @P3 STS.128 [R220+0xa800], RZ ;  /* 0x00a800ffdc003388 */ /* 0x000fe80000000c00 */
[----:B------:R-:W-:Y:S04]  /*1630*/  @P3 STS.128 [R220+0xb800], RZ ;  /* 0x00b800ffdc003388 */ /* 0x000fe80000000c00 */
[----:B------:R-:W-:Y:S01]  /*1640*/  @!PT LDS RZ, [RZ] ;  /* 0x00000000fffff984 */ /* 0x000fe20000000800 */
[----:B------:R-:W-:Y:S01]  /*1650*/  @!PT LDS RZ, [RZ] ;  /* 0x00000000fffff984 */ /* 0x000fe20000000800 */
[----:B------:R-:W-:Y:S01]  /*1660*/  @!PT LDS RZ, [RZ] ;  /* 0x00000000fffff984 */ /* 0x000fe20000000800 */
[----:B------:R4:W-:Y:S04]  /*1670*/  @!P3 LDGSTS.E.BYPASS.LTC128B.128 [R220+0x9800], [R10.64] ;  /* 0x098000000adcbfae */ /* 0x0009e8000b901d4e */
[----:B------:R4:W-:Y:S04]  /*1680*/  @!P3 LDGSTS.E.BYPASS.LTC128B.128 [R220+0xa800], [R10.64+0x40] ;  /* 0x0a8000400adcbfae */ /* 0x0009e8000b901d4e */
[----:B------:R4:W-:Y:S04]  /*1690*/  @!P3 LDGSTS.E.BYPASS.LTC128B.128 [R220+0xb800], [R10.64+0x80] ;  /* 0x0b8000800adcbfae */ /* 0x0009e8000b901d4e */
[----:B------:R-:W-:Y:S04]  /*16a0*/  LDSM.16.M88.4 R84, [R216+0x6000] ;  /* 0x00600000d854783b */ /* 0x000fe80000000200 */
[----:B------:R-:W5:Y:S04]  /*16b0*/  LDSM.16.M88.4 R60, [R217+0x1000] ;  /* 0x00100000d93c783b */ /* 0x000f680000000200 */
[----:B------:R-:W1:Y:S04]  /*16c0*/  LDSM.16.M88.4 R76, [R216+0x6400] ;  /* 0x00640000d84c783b */ /* 0x000e680000000200 */
[----:B------:R-:W1:Y:S04]  /*16d0*/  LDSM.16.M88.4 R68, [R216+0x6800] ;  /* 0x00680000d844783b */ /* 0x000e680000000200 */
[----:B------:R-:W3:Y:S04]  /*16e0*/  LDSM.16.M88.4 R108, [R216+0x6c00] ;  /* 0x006c0000d86c783b */ /* 0x000ee80000000200 */
[----:B------:R-:W1:Y:S04]  /*16f0*/  LDSM.16.M88.4 R56, [R217] ;  /* 0x00000000d938783b */ /* 0x000e680000000200 */
[----:B------:R-:W-:Y:S04]  /*1700*/  LDSM.16.M88.4 R104, [R213+0x6000] ;  /* 0x00600000d568783b */ /* 0x000fe80000000200 */
[----:B------:R-:W2:Y:S04]  /*1710*/  LDSM.16.M88.4 R4, [R215+0x1000] ;  /* 0x00100000d704783b */ /* 0x000ea80000000200 */
[----:B------:R-:W2:Y:S04]  /*1720*/  LDSM.16.M88.4 R100, [R213+0x6400] ;  /* 0x00640000d564783b */ /* 0x000ea80000000200 */
[----:B------:R-:W2:Y:S04]  /*1730*/  LDSM.16.M88.4 R96, [R213+0x6800] ;  /* 0x00680000d560783b */ /* 0x000ea80000000200 */
[----:B------:R-:W2:Y:S01]  /*1740*/  LDSM.16.M88.4 R92, [R213+0x6c00] ;  /* 0x006c0000d55c783b */ /* 0x000ea20000000200 */
[C---:B-----5:R-:W-:Y:S03]  /*1750*/  HMMA.16816.F32 R36, R60.reuse, R84, RZ ;  /* 0x000000543c24723c */ /* 0x060fe600000018ff */
[----:B------:R-:W5:Y:S04]  /*1760*/  LDSM.16.M88.4 R52, [R215] ;  /* 0x00000000d734783b */ /* 0x000f680000000200 */
[----:B------:R-:W-:Y:S01]  /*1770*/  LDSM.16.M88.4 R48, [R217+0x3000] ;  /* 0x00300000d930783b */ /* 0x000fe20000000200 */
[C---:B------:R-:W-:Y:S03]  /*1780*/  HMMA.16816.F32 R32, R60.reuse, R86, RZ ;  /* 0x000000563c20723c */ /* 0x040fe600000018ff */
[----:B------:R-:W5:Y:S04]  /*1790*/  LDSM.16.M88.4 R44, [R216+0x7000] ;  /* 0x00700000d82c783b */ /* 0x000f680000000200 */
[----:B------:R-:W5:Y:S01]  /*17a0*/  LDSM.16.M88.4 R40, [R216+0x7400] ;  /* 0x00740000d828783b */ /* 0x000f620000000200 */
[C---:B-1----:R-:W-:Y:S03]  /*17b0*/  HMMA.16816.F32 R28, R60.reuse, R76, RZ ;  /* 0x0000004c3c1c723c */ /* 0x042fe600000018ff */
[----:B----4-:R-:W1:Y:S04]  /*17c0*/  LDSM.16.M88.4 R8, [R216+0x7800] ;  /* 0x00780000d808783b */ /* 0x010e680000000200 */
[----:B------:R-:W4:Y:S01]  /*17d0*/  LDSM.16.M88.4 R116, [R216+0x7c00] ;  /* 0x007c0000d874783b */ /* 0x000f220000000200 */
[C---:B------:R-:W-:Y:S03]  /*17e0*/  HMMA.16816.F32 R20, R60.reuse, R68, RZ ;  /* 0x000000443c14723c */ /* 0x040fe600000018ff */
[----:B------:R-:W-:Y:S04]  /*17f0*/  LDSM.16.M88.4 R112, [R215+0x2000] ;  /* 0x00200000d770783b */ /* 0x000fe80000000200 */
[----:B------:R-:W0:Y:S01]  /*1800*/  LDGDEPBAR ;  /* 0x00000000000079af */ /* 0x000e220000000000 */
[C---:B---3--:R-:W-:Y:S08]  /*1810*/  HMMA.16816.F32 R12, R60.reuse, R108, RZ ;  /* 0x0000006c3c0c723c */ /* 0x048ff000000018ff */
[C---:B--2---:R-:W-:Y:S08]  /*1820*/  HMMA.16816.F32 R24, R60.reuse, R78, RZ ;  /* 0x0000004e3c18723c */ /* 0x044ff000000018ff */
[C---:B------:R-:W-:Y:S08]  /*1830*/  HMMA.16816.F32 R16, R60.reuse, R70, RZ ;  /* 0x000000463c10723c */ /* 0x040ff000000018ff */
[----:B------:R-:W-:Y:S08]  /*1840*/  HMMA.16816.F32 R60, R60, R110, RZ ;  /* 0x0000006e3c3c723c */ /* 0x000ff000000018ff */
[C---:B------:R-:W-:Y:S08]  /*1850*/  HMMA.16816.F32 R88, R56.reuse, R84, RZ ;  /* 0x000000543858723c */ /* 0x040ff000000018ff */
[C---:B------:R-:W-:Y:S08]  /*1860*/  HMMA.16816.F32 R84, R56.reuse, R86, RZ ;  /* 0x000000563854723c */ /* 0x040ff000000018ff */
[C---:B------:R-:W-:Y:S08]  /*1870*/  HMMA.16816.F32 R80, R56.reuse, R76, RZ ;  /* 0x0000004c3850723c */ /* 0x040ff000000018ff */
[C---:B------:R-:W-:Y:S08]  /*1880*/  HMMA.16816.F32 R72, R56.reuse, R68, RZ ;  /* 0x000000443848723c */ /* 0x040ff000000018ff */
[C---:B------:R-:W-:Y:S08]  /*1890*/  HMMA.16816.F32 R76, R56.reuse, R78, RZ ;  /* 0x0000004e384c723c */ /* 0x040ff000000018ff */
[C---:B------:R-:W-:Y:S08]  /*18a0*/  HMMA.16816.F32 R68, R56.reuse, R70, RZ ;  /* 0x000000463844723c */ /* 0x040ff000000018ff */
[C---:B------:R-:W-:Y:S08]  /*18b0*/  HMMA.16816.F32 R64, R56.reuse, R108, RZ ;  /* 0x0000006c3840723c */ /* 0x040ff000000018ff */
[----:B------:R-:W-:Y:S01]  /*18c0*/  HMMA.16816.F32 R56, R56, R110, RZ ;  /* 0x0000006e3838723c */ /* 0x000fe200000018ff */
[----:B------:R-:W-:Y:S07]  /*18d0*/  LDSM.16.M88.4 R108, [R215+0x3000] ;  /* 0x00300000d76c783b */ /* 0x000fee0000000200 */
        /* <DEDUP_REMOVED lines=8> */
[----:B------:R-:W2:Y:S07]  /*1960*/  LDSM.16.M88.4 R4, [R217+0x2000] ;  /* 0x00200000d904783b */ /* 0x000eae0000000200 */
[C---:B-----5:R-:W-:Y:S08]  /*1970*/  HMMA.16816.F32 R88, R52.reuse, R104, R88 ;  /* 0x000000683458723c */ /* 0x060ff00000001858 */
[C---:B------:R-:W-:Y:S01]  /*1980*/  HMMA.16816.F32 R84, R52.reuse, R106, R84 ;  /* 0x0000006a3454723c */ /* 0x040fe20000001854 */
[----:B------:R-:W3:Y:S07]  /*1990*/  LDSM.16.M88.4 R104, [R213+0x7000] ;  /* 0x00700000d568783b */ /* 0x000eee0000000200 */
[C---:B------:R-:W-:Y:S08]  /*19a0*/  HMMA.16816.F32 R80, R52.reuse, R100, R80 ;  /* 0x000000643450723c */ /* 0x040ff00000001850 */
[C---:B------:R-:W-:Y:S08]  /*19b0*/  HMMA.16816.F32 R72, R52.reuse, R96, R72 ;  /* 0x000000603448723c */ /* 0x040ff00000001848 */
[C---:B------:R-:W-:Y:S08]  /*19c0*/  HMMA.16816.F32 R64, R52.reuse, R92, R64 ;  /* 0x0000005c3440723c */ /* 0x040ff00000001840 */
[C---:B------:R-:W-:Y:S01]  /*19d0*/  HMMA.16816.F32 R76, R52.reuse, R102, R76 ;  /* 0x00000066344c723c */ /* 0x040fe2000000184c */
[----:B------:R-:W5:Y:S07]  /*19e0*/  LDSM.16.M88.4 R100, [R213+0x7400] ;  /* 0x00740000d564783b */ /* 0x000f6e0000000200 */
[C---:B------:R-:W-:Y:S01]  /*19f0*/  HMMA.16816.F32 R68, R52.reuse, R98, R68 ;  /* 0x000000623444723c */ /* 0x040fe20000001844 */
[----:B------:R-:W2:Y:S07]  /*1a00*/  LDSM.16.M88.4 R96, [R213+0x7800] ;  /* 0x00780000d560783b */ /* 0x000eae0000000200 */
[----:B------:R-:W-:Y:S01]  /*1a10*/  HMMA.16816.F32 R56, R52, R94, R56 ;  /* 0x0000005e3438723c */ /* 0x000fe20000001838 */
[----:B------:R-:W2:Y:S04]  /*1a20*/  LDSM.16.M88.4 R92, [R213+0x7c00] ;  /* 0x007c0000d55c783b */ /* 0x000ea80000000200 */
[----:B------:R-:W-:Y:S03]  /*1a30*/  LDSM.16.M88.4 R52, [R217+0x5000] ;  /* 0x00500000d934783b */ /* 0x000fe60000000200 */
[C---:B------:R-:W-:Y:S08]  /*1a40*/  HMMA.16816.F32 R36, R48.reuse, R44, R36 ;  /* 0x0000002c3024723c */ /* 0x040ff00000001824 */
[C---:B------:R-:W-:Y:S08]  /*1a50*/  HMMA.16816.F32 R28, R48.reuse, R40, R28 ;  /* 0x00000028301c723c */ /* 0x040ff0000000181c */
[C---:B-1----:R-:W-:Y:S08]  /*1a60*/  HMMA.16816.F32 R20, R48.reuse, R8, R20 ;  /* 0x000000083014723c */ /* 0x042ff00000001814 */
[C---:B----4-:R-:W-:Y:S08]  /*1a70*/  HMMA.16816.F32 R12, R48.reuse, R116, R12 ;  /* 0x00000074300c723c */ /* 0x050ff0000000180c */
[C---:B------:R-:W-:Y:S08]  /*1a80*/  HMMA.16816.F32 R32, R48.reuse, R46, R32 ;  /* 0x0000002e3020723c */ /* 0x040ff00000001820 */
[C---:B------:R-:W-:Y:S08]  /*1a90*/  HMMA.16816.F32 R24, R48.reuse, R42, R24 ;  /* 0x0000002a3018723c */ /* 0x040ff00000001818 */
[C---:B------:R-:W-:Y:S08]  /*1aa0*/  HMMA.16816.F32 R16, R48.reuse, R10, R16 ;  /* 0x0000000a3010723c */ /* 0x040ff00000001810 */
[----:B------:R-:W-:Y:S01]  /*1ab0*/  HMMA.16816.F32 R60, R48, R118, R60 ;  /* 0x00000076303c723c */ /* 0x000fe2000000183c */
[----:B------:R-:W1:Y:S07]  /*1ac0*/  LDSM.16.M88.4 R48, [R216+0x8000] ;  /* 0x00800000d830783b */ /* 0x000e6e0000000200 */
[C---:B--2---:R-:W-:Y:S08]  /*1ad0*/  HMMA.16816.F32 R88, R4.reuse, R44, R88 ;  /* 0x0000002c0458723c */ /* 0x044ff00000001858 */
[C---:B------:R-:W-:Y:S01]  /*1ae0*/  HMMA.16816.F32 R84, R4.reuse, R46, R84 ;  /* 0x0000002e0454723c */ /* 0x040fe20000001854 */
[----:B------:R-:W2:Y:S07]  /*1af0*/  LDSM.16.M88.4 R44, [R216+0x8400] ;  /* 0x00840000d82c783b */ /* 0x000eae0000000200 */
[C---:B------:R-:W-:Y:S08]  /*1b00*/  HMMA.16816.F32 R80, R4.reuse, R40, R80 ;  /* 0x000000280450723c */ /* 0x040ff00000001850 */
[C---:B------:R-:W-:Y:S01]  /*1b10*/  HMMA.16816.F32 R76, R4.reuse, R42, R76 ;  /* 0x0000002a044c723c */ /* 0x040fe2000000184c */
[----:B------:R-:W4:Y:S07]  /*1b20*/  LDSM.16.M88.4 R40, [R216+0x8800] ;  /* 0x00880000d828783b */ /* 0x000f2e0000000200 */
[C---:B------:R-:W-:Y:S08]  /*1b30*/  HMMA.16816.F32 R72, R4.reuse, R8, R72 ;  /* 0x000000080448723c */ /* 0x040ff00000001848 */
[C---:B------:R-:W-:Y:S01]  /*1b40*/  HMMA.16816.F32 R68, R4.reuse, R10, R68 ;  /* 0x0000000a0444723c */ /* 0x040fe20000001844 */
[----:B------:R-:W1:Y:S07]  /*1b50*/  LDSM.16.M88.4 R8, [R216+0x8c00] ;  /* 0x008c0000d808783b */ /* 0x000e6e0000000200 */
[C---:B------:R-:W-:Y:S08]  /*1b60*/  HMMA.16816.F32 R64, R4.reuse, R116, R64 ;  /* 0x000000740440723c */ /* 0x040ff00000001840 */
[----:B------:R-:W-:Y:S01]  /*1b70*/  HMMA.16816.F32 R56, R4, R118, R56 ;  /* 0x000000760438723c */ /* 0x000fe20000001838 */
[----:B------:R-:W1:Y:S07]  /*1b80*/  LDSM.16.M88.4 R4, [R217+0x4000] ;  /* 0x00400000d904783b */ /* 0x000e6e0000000200 */
[C---:B---3--:R-:W-:Y:S08]  /*1b90*/  HMMA.16816.F32 R36, R108.reuse, R104, R36 ;  /* 0x000000686c24723c */ /* 0x048ff00000001824 */
[C---:B------:R-:W-:Y:S08]  /*1ba0*/  HMMA.16816.F32 R32, R108.reuse, R106, R32 ;  /* 0x0000006a6c20723c */ /* 0x040ff00000001820 */
[C---:B-----5:R-:W-:Y:S08]  /*1bb0*/  HMMA.16816.F32 R28, R108.reuse, R100, R28 ;  /* 0x000000646c1c723c */ /* 0x060ff0000000181c */
[C---:B------:R-:W-:Y:S08]  /*1bc0*/  HMMA.16816.F32 R24, R108.reuse, R102, R24 ;  /* 0x000000666c18723c */ /* 0x040ff00000001818 */
[C---:B------:R-:W-:Y:S08]  /*1bd0*/  HMMA.16816.F32 R20, R108.reuse, R96, R20 ;  /* 0x000000606c14723c */ /* 0x040ff00000001814 */
[C---:B------:R-:W-:Y:S08]  /*1be0*/  HMMA.16816.F32 R16, R108.reuse, R98, R16 ;  /* 0x000000626c10723c */ /* 0x040ff00000001810 */
[C---:B------:R-:W-:Y:S08]  /*1bf0*/  HMMA.16816.F32 R12, R108.reuse, R92, R12 ;  /* 0x0000005c6c0c723c */ /* 0x040ff0000000180c */
[----:B------:R-:W-:Y:S08]  /*1c00*/  HMMA.16816.F32 R60, R108, R94, R60 ;  /* 0x0000005e6c3c723c */ /* 0x000ff0000000183c */
[C---:B------:R-:W-:Y:S08]  /*1c10*/  HMMA.16816.F32 R88, R112.reuse, R104, R88 ;  /* 0x000000687058723c */ /* 0x040ff00000001858 */
[C---:B------:R-:W-:Y:S08]  /*1c20*/  HMMA.16816.F32 R84, R112.reuse, R106, R84 ;  /* 0x0000006a7054723c */ /* 0x040ff00000001854 */
[C---:B------:R-:W-:Y:S08]  /*1c30*/  HMMA.16816.F32 R80, R112.reuse, R100, R80 ;  /* 0x000000647050723c */ /* 0x040ff00000001850 */
[----:B------:R-:W-:Y:S08]  /*1c40*/  HMMA.16816.F32 R76, R112, R102, R76 ;  /* 0x00000066704c723c */ /* 0x000ff0000000184c */
[C---:B-1----:R-:W-:Y:S08]  /*1c50*/  HMMA.16816.F32 R36, R52.reuse, R48, R36 ;  /* 0x000000303424723c */ /* 0x042ff00000001824 */
[C---:B------:R-:W-:Y:S08]  /*1c60*/  HMMA.16816.F32 R32, R52.reuse, R50, R32 ;  /* 0x000000323420723c */ /* 0x040ff00000001820 */
[C---:B--2---:R-:W-:Y:S08]  /*1c70*/  HMMA.16816.F32 R28, R52.reuse, R44, R28 ;  /* 0x0000002c341c723c */ /* 0x044ff0000000181c */
[C---:B------:R-:W-:Y:S08]  /*1c80*/  HMMA.16816.F32 R24, R52.reuse, R46, R24 ;  /* 0x0000002e3418723c */ /* 0x040ff00000001818 */
[C---:B----4-:R-:W-:Y:S08]  /*1c90*/  HMMA.16816.F32 R20, R52.reuse, R40, R20 ;  /* 0x000000283414723c */ /* 0x050ff00000001814 */
[C---:B------:R-:W-:Y:S08]  /*1ca0*/  HMMA.16816.F32 R16, R52.reuse, R42, R16 ;  /* 0x0000002a3410723c */ /* 0x040ff00000001810 */
[C---:B------:R-:W-:Y:S08]  /*1cb0*/  HMMA.16816.F32 R12, R52.reuse, R8, R12 ;  /* 0x00000008340c723c */ /* 0x040ff0000000180c */
[----:B------:R-:W-:Y:S01]  /*1cc0*/  HMMA.16816.F32 R60, R52, R10, R60 ;  /* 0x0000000a343c723c */ /* 0x000fe2000000183c */
[----:B------:R-:W-:Y:S07]  /*1cd0*/  LDSM.16.M88.4 R52, [R213+0x8000] ;  /* 0x00800000d534783b */ /* 0x000fee0000000200 */
[C---:B------:R-:W-:Y:S08]  /*1ce0*/  HMMA.16816.F32 R88, R4.reuse, R48, R88 ;  /* 0x000000300458723c */ /* 0x040ff00000001858 */
[----:B------:R-:W-:Y:S01]  /*1cf0*/  HMMA.16816.F32 R84, R4, R50, R84 ;  /* 0x000000320454723c */ /* 0x000fe20000001854 */
[----:B------:R-:W1:Y:S07]  /*1d00*/  LDSM.16.M88.4 R48, [R215+0x4000] ;  /* 0x00400000d730783b */ /* 0x000e6e0000000200 */
[C---:B------:R-:W-:Y:S08]  /*1d10*/  HMMA.16816.F32 R64, R112.reuse, R92, R64 ;  /* 0x0000005c7040723c */ /* 0x040ff00000001840 */
[----:B------:R-:W-:Y:S08]  /*1d20*/  HMMA.16816.F32 R56, R112, R94, R56 ;  /* 0x0000005e7038723c */ /* 0x000ff00000001838 */
[C---:B------:R-:W-:Y:S01]  /*1d30*/  HMMA.16816.F32 R92, R4.reuse, R44, R80 ;  /* 0x0000002c045c723c */ /* 0x040fe20000001850 */
[----:B------:R-:W2:Y:S07]  /*1d40*/  LDSM.16.M88.4 R80, [R215+0x5000] ;  /* 0x00500000d750783b */ /* 0x000eae0000000200 */
[----:B------:R-:W-:Y:S01]  /*1d50*/  HMMA.16816.F32 R76, R4, R46, R76 ;  /* 0x0000002e044c723c */ /* 0x000fe2000000184c */
[----:B------:R-:W3:Y:S07]  /*1d60*/  LDSM.16.M88.4 R44, [R213+0x8400] ;  /* 0x00840000d52c783b */ /* 0x000eee0000000200 */
[C---:B------:R-:W-:Y:S08]  /*1d70*/  HMMA.16816.F32 R72, R112.reuse, R96, R72 ;  /* 0x000000607048723c */ /* 0x040ff00000001848 */
[----:B------:R-:W-:Y:S08]  /*1d80*/  HMMA.16816.F32 R68, R112, R98, R68 ;  /* 0x000000627044723c */ /* 0x000ff00000001844 */
[----:B-1----:R-:W-:Y:S08]  /*1d90*/  HMMA.16816.F32 R84, R48, R54, R84 ;  /* 0x000000363054723c */ /* 0x002ff00000001854 */
[----:B------:R-:W-:Y:S07]  /*1da0*/  HMMA.16816.F32 R64, R4, R8, R64 ;  /* 0x000000080440723c */ /* 0x000fee0000001840 */
[----:B------:R-:W-:Y:S01]  /*1db0*/  IADD3 R9, R120, R3, -R125 ;  /* 0x0000000378097210 */ /* 0x000fe20007ffe87d */
[----:B--2---:R-:W-:Y:S01]  /*1dc0*/  HMMA.16816.F32 R32, R80, R54, R32 ;  /* 0x000000365020723c */ /* 0x004fe20000001820 */
[----:B------:R-:W-:-:S02]  /*1dd0*/  IMAD R3, R121, 0x40, R252 ;  /* 0x0000004079037824 */ /* 0x000fc400078e02fc */
[----:B------:R-:W-:-:S03]  /*1de0*/  IADD3 R9, R9, c[0x0][0x2e8], RZ ;  /* 0x0000ba0009097a10 */ /* 0x000fc60007ffe0ff */
[----:B------:R-:W-:Y:S02]  /*1df0*/  IADD3 R97, R3, 0x1, RZ ;  /* 0x0000000103617810 */ /* 0x000fe40007ffe0ff */
[C---:B------:R-:W-:Y:S01]  /*1e00*/  IADD3 R55, R9.reuse, 0x40, RZ ;  /* 0x0000004009377810 */ /* 0x040fe20007ffe0ff */
[C---:B------:R-:W-:Y:S01]  /*1e10*/  HMMA.16816.F32 R72, R4.reuse, R40, R72 ;  /* 0x000000280448723c */ /* 0x040fe20000001848 */
[C---:B------:R-:W-:Y:S02]  /*1e20*/  IADD3 R99, R9.reuse, 0x8, RZ ;  /* 0x0000000809637810 */ /* 0x040fe40007ffe0ff */
[CC--:B------:R-:W-:Y:S02]  /*1e30*/  IMNMX R251, R9.reuse, R120.reuse, PT ;  /* 0x0000007809fb7217 */ /* 0x0c0fe40003800200 */
[----:B------:R-:W-:Y:S02]  /*1e40*/  IADD3 R9, R9, 0x48, RZ ;  /* 0x0000004809097810 */ /* 0x000fe40007ffe0ff */
[----:B------:R-:W-:Y:S01]  /*1e50*/  IMNMX R238, R55, R120, PT ;  /* 0x0000007837ee7217 */ /* 0x000fe20003800200 */
[----:B------:R-:W-:Y:S01]  /*1e60*/  HMMA.16816.F32 R68, R4, R42, R68 ;  /* 0x0000002a0444723c */ /* 0x000fe20000001844 */
[----:B------:R-:W1:Y:S01]  /*1e70*/  LDSM.16.M88.4 R40, [R213+0x8800] ;  /* 0x00880000d528783b */ /* 0x000e620000000200 */
[----:B------:R-:W-:-:S02]  /*1e80*/  IADD3 R55, R3, 0x8, RZ ;  /* 0x0000000803377810 */ /* 0x000fc40007ffe0ff */
[-C--:B------:R-:W-:Y:S02]  /*1e90*/  IMNMX R250, R99, R120.reuse, PT ;  /* 0x0000007863fa7217 */ /* 0x080fe40003800200 */
[----:B------:R-:W-:Y:S02]  /*1ea0*/  IMNMX R236, R9, R120, PT ;  /* 0x0000007809ec7217 */ /* 0x000fe40003800200 */
[-C--:B---3--:R-:W-:Y:S01]  /*1eb0*/  HMMA.16816.F32 R92, R48, R44.reuse, R92 ;  /* 0x0000002c305c723c */ /* 0x088fe2000000185c */
[CC--:B------:R-:W-:Y:S02]  /*1ec0*/  ISETP.GE.AND P5, PT, R55.reuse, R251.reuse, PT ;  /* 0x000000fb3700720c */ /* 0x0c0fe40003fa6270 */
[-C--:B------:R-:W-:Y:S02]  /*1ed0*/  ISETP.GE.AND P2, PT, R55, R250.reuse, PT ;  /* 0x000000fa3700720c */ /* 0x080fe40003f46270 */
[----:B------:R-:W-:Y:S02]  /*1ee0*/  IADD3 R9, R3, 0x9, RZ ;  /* 0x0000000903097810 */ /* 0x000fe40007ffe0ff */
[C---:B------:R-:W-:Y:S01]  /*1ef0*/  ISETP.GE.AND P4, PT, R97.reuse, R251, PT ;  /* 0x000000fb6100720c */ /* 0x040fe20003f86270 */
[----:B------:R-:W-:Y:S01]  /*1f00*/  HMMA.16816.F32 R28, R80, R44, R28 ;  /* 0x0000002c501c723c */ /* 0x000fe2000000181c */
[----:B------:R-:W-:-:S02]  /*1f10*/  ISETP.GE.AND P3, PT, R97, R250, PT ;  /* 0x000000fa6100720c */ /* 0x000fc40003f66270 */
[C---:B------:R-:W-:Y:S02]  /*1f20*/  ISETP.GE.AND P1, PT, R97.reuse, R238, PT ;  /* 0x000000ee6100720c */ /* 0x040fe40003f26270 */
[-C--:B------:R-:W-:Y:S02]  /*1f30*/  ISETP.GE.AND P0, PT, R97, R236.reuse, PT ;  /* 0x000000ec6100720c */ /* 0x080fe40003f06270 */
[----:B------:R-:W-:Y:S01]  /*1f40*/  FSEL R97, R84, -INF , !P5 ;  /* 0xff80000054617808 */ /* 0x000fe20006800000 */
[----:B------:R-:W-:Y:S01]  /*1f50*/  HMMA.16816.F32 R76, R48, R46, R76 ;  /* 0x0000002e304c723c */ /* 0x000fe2000000184c */
[----:B------:R-:W-:Y:S02]  /*1f60*/  ISETP.GE.AND P5, PT, R55, R236, PT ;  /* 0x000000ec3700720c */ /* 0x000fe40003fa6270 */
[----:B------:R-:W-:Y:S02]  /*1f70*/  FSEL R96, R86, -INF , !P2 ;  /* 0xff80000056607808 */ /* 0x000fe40005000000 */
[----:B------:R-:W-:-:S02]  /*1f80*/  ISETP.GE.AND P2, PT, R9, R238, PT ;  /* 0x000000ee0900720c */ /* 0x000fc40003f46270 */
[----:B------:R-:W-:Y:S01]  /*1f90*/  FSEL R84, R34, -INF , !P5 ;  /* 0xff80000022547808 */ /* 0x000fe20006800000 */
[----:B------:R-:W-:Y:S01]  /*1fa0*/  HMMA.16816.F32 R24, R80, R46, R24 ;  /* 0x0000002e5018723c */ /* 0x000fe20000001818 */
[----:B------:R-:W-:Y:S02]  /*1fb0*/  ISETP.GE.AND P6, PT, R55, R238, PT ;  /* 0x000000ee3700720c */ /* 0x000fe40003fc6270 */
[----:B------:R-:W-:Y:S02]  /*1fc0*/  ISETP.GE.AND P5, PT, R9, R236, PT ;  /* 0x000000ec0900720c */ /* 0x000fe40003fa6270 */
[----:B------:R-:W-:Y:S02]  /*1fd0*/  FSEL R101, R33, -INF , !P2 ;  /* 0xff80000021657808 */ /* 0x000fe40005000000 */
[----:B------:R-:W-:Y:S01]  /*1fe0*/  IADD3 R33, R3, 0x10, RZ ;  /* 0x0000001003217810 */ /* 0x000fe20007ffe0ff */
[----:B------:R-:W-:Y:S01]  /*1ff0*/  HMMA.16816.F32 R56, R4, R10, R56 ;  /* 0x0000000a0438723c */ /* 0x000fe20000001838 */
[----:B------:R-:W-:-:S02]  /*2000*/  FSEL R103, R32, -INF , !P6 ;  /* 0xff80000020677808 */ /* 0x000fc40007000000 */
[----:B------:R-:W-:Y:S02]  /*2010*/  FSEL R54, R35, -INF , !P5 ;  /* 0xff80000023367808 */ /* 0x000fe40006800000 */
[CC--:B------:R-:W-:Y:S02]  /*2020*/  ISETP.GE.AND P6, PT, R9.reuse, R251.reuse, PT ;  /* 0x000000fb0900720c */ /* 0x0c0fe40003fc6270 */
[----:B------:R-:W-:Y:S01]  /*2030*/  ISETP.GE.AND P2, PT, R9, R250, PT ;  /* 0x000000fa0900720c */ /* 0x000fe20003f46270 */
[----:B-1----:R-:W-:Y:S01]  /*2040*/  HMMA.16816.F32 R72, R48, R40, R72 ;  /* 0x000000283048723c */ /* 0x002fe20000001848 */
[----:B------:R-:W-:Y:S02]  /*2050*/  ISETP.GE.AND P5, PT, R33, R251, PT ;  /* 0x000000fb2100720c */ /* 0x000fe40003fa6270 */
[----:B------:R-:W-:Y:S02]  /*2060*/  FSEL R99, R85, -INF , !P6 ;  /* 0xff80000055637808 */ /* 0x000fe40007000000 */
[----:B------:R-:W-:-:S02]  /*2070*/  FSEL R98, R87, -INF , !P2 ;  /* 0xff80000057627808 */ /* 0x000fc40005000000 */
[----:B------:R-:W-:Y:S01]  /*2080*/  FSEL R9, R92, -INF , !P5 ;  /* 0xff8000005c097808 */ /* 0x000fe20006800000 */
[C---:B------:R-:W-:Y:S01]  /*2090*/  HMMA.16816.F32 R20, R80.reuse, R40, R20 ;  /* 0x000000285014723c */ /* 0x040fe20000001814 */
[C---:B------:R-:W-:Y:S02]  /*20a0*/  ISETP.GE.AND P2, PT, R33.reuse, R250, PT ;  /* 0x000000fa2100720c */ /* 0x040fe40003f46270 */
[C---:B------:R-:W-:Y:S02]  /*20b0*/  ISETP.GE.AND P6, PT, R33.reuse, R238, PT ;  /* 0x000000ee2100720c */ /* 0x040fe40003fc6270 */
[----:B------:R-:W-:Y:S02]  /*20c0*/  ISETP.GE.AND P5, PT, R33, R236, PT ;  /* 0x000000ec2100720c */ /* 0x000fe40003fa6270 */
[----:B------:R-:W1:Y:S01]  /*20d0*/  LDSM.16.M88.4 R32, [R213+0x8c00] ;  /* 0x008c0000d520783b */ /* 0x000e620000000200 */
[----:B------:R-:W-:Y:S01]  /*20e0*/  IADD3 R45, R3, 0x11, RZ ;  /* 0x00000011032d7810 */ /* 0x000fe20007ffe0ff */
[----:B------:R-:W-:Y:S01]  /*20f0*/  HMMA.16816.F32 R16, R80, R42, R16 ;  /* 0x0000002a5010723c */ /* 0x000fe20000001810 */
[----:B------:R-:W-:Y:S01]  /*2100*/  FSEL R174, R94, -INF , !P2 ;  /* 0xff8000005eae7808 */ /* 0x000fe20005000000 */
[----:B------:R-:W-:-:S04]  /*2110*/  DEPBAR.LE SB0, 0x0 ;  /* 0x000080000000791a */ /* 0x000fc80000000000 */
[----:B------:R-:W-:Y:S02]  /*2120*/  ISETP.GE.AND P2, PT, R45, R251, PT ;  /* 0x000000fb2d00720c */ /* 0x000fe40003f46270 */
[----:B------:R-:W-:Y:S01]  /*2130*/  FSEL R142, R30, -INF , !P5 ;  /* 0xff8000001e8e7808 */ /* 0x000fe20006800000 */
[----:B------:R-:W-:Y:S01]  /*2140*/  HMMA.16816.F32 R68, R48, R42, R68 ;  /* 0x0000002a3044723c */ /* 0x000fe20000001844 */
[----:B------:R-:W-:Y:S02]  /*2150*/  FSEL R179, R93, -INF , !P2 ;  /* 0xff8000005db37808 */ /* 0x000fe40005000000 */
[C---:B------:R-:W-:Y:S02]  /*2160*/  ISETP.GE.AND P5, PT, R45.reuse, R238, PT ;  /* 0x000000ee2d00720c */ /* 0x040fe40003fa6270 */
[----:B------:R-:W-:Y:S02]  /*2170*/  ISETP.GE.AND P2, PT, R45, R236, PT ;  /* 0x000000ec2d00720c */ /* 0x000fe40003f46270 */
[----:B------:R-:W-:Y:S01]  /*2180*/  IADD3 R41, R3, 0x18, RZ ;  /* 0x0000001803297810 */ /* 0x000fe20007ffe0ff */
[----:B------:R-:W-:Y:S01]  /*2190*/  HMMA.16816.F32 R36, R80, R52, R36 ;  /* 0x000000345024723c */ /* 0x000fe20000001824 */
[----:B------:R-:W-:-:S02]  /*21a0*/  FSEL R55, R28, -INF , !P6 ;  /* 0xff8000001c377808 */ /* 0x000fc40007000000 */
[----:B------:R-:W-:Y:S02]  /*21b0*/  FSEL R141, R29, -INF , !P5 ;  /* 0xff8000001d8d7808 */ /* 0x000fe40006800000 */
[----:B------:R-:W-:Y:S02]  /*21c0*/  FSEL R144, R31, -INF , !P2 ;  /* 0xff8000001f907808 */ /* 0x000fe40005000000 */
[-C--:B------:R-:W-:Y:S01]  /*21d0*/  ISETP.GE.AND P6, PT, R45, R250.reuse, PT ;  /* 0x000000fa2d00720c */ /* 0x080fe20003fc6270 */
[----:B------:R-:W-:Y:S01]  /*21e0*/  HMMA.16816.F32 R88, R48, R52, R88 ;  /* 0x000000343058723c */ /* 0x000fe20000001858 */
[C---:B------:R-:W-:Y:S02]  /*21f0*/  ISETP.GE.AND P2, PT, R41.reuse, R251, PT ;  /* 0x000000fb2900720c */ /* 0x040fe40003f46270 */
[----:B------:R-:W-:Y:S02]  /*2200*/  ISETP.GE.AND P5, PT, R41, R250, PT ;  /* 0x000000fa2900720c */ /* 0x000fe40003fa6270 */
[----:B------:R-:W-:-:S02]  /*2210*/  IADD3 R29, R3, 0x19, RZ ;  /* 0x00000019031d7810 */ /* 0x000fc40007ffe0ff */
[----:B------:R-:W-:Y:S02]  /*2220*/  FSEL R184, R95, -INF , !P6 ;  /* 0xff8000005fb87808 */ /* 0x000fe40007000000 */
[----:B------:R-:W-:Y:S02]  /*2230*/  FSEL R201, R76, -INF , !P2 ;  /* 0xff8000004cc97808 */ /* 0x000fe40005000000 */
[----:B------:R-:W-:Y:S02]  /*2240*/  FSEL R202, R78, -INF , !P5 ;  /* 0xff8000004eca7808 */ /* 0x000fe40006800000 */
[C---:B------:R-:W-:Y:S01]  /*2250*/  ISETP.GE.AND P6, PT, R41.reuse, R238, PT ;  /* 0x000000ee2900720c */ /* 0x040fe20003fc6270 */
[----:B-1----:R-:W-:Y:S01]  /*2260*/  HMMA.16816.F32 R64, R48, R32, R64 ;  /* 0x000000203040723c */ /* 0x002fe20000001840 */
[----:B------:R-:W-:Y:S02]  /*2270*/  ISETP.GE.AND P2, PT, R41, R236, PT ;  /* 0x000000ec2900720c */ /* 0x000fe40003f46270 */
[----:B------:R-:W-:-:S02]  /*2280*/  ISETP.GE.AND P5, PT, R29, R238, PT ;  /* 0x000000ee1d00720c */ /* 0x000fc40003fa6270 */
[----:B------:R-:W-:Y:S02]  /*2290*/  FSEL R143, R24, -INF , !P6 ;  /* 0xff800000188f7808 */ /* 0x000fe40007000000 */
[----:B------:R-:W-:Y:S01]  /*22a0*/  FSEL R140, R26, -INF , !P2 ;  /* 0xff8000001a8c7808 */ /* 0x000fe20005000000 */
[C---:B------:R-:W-:Y:S01]  /*22b0*/  HMMA.16816.F32 R12, R80.reuse, R32, R12 ;  /* 0x00000020500c723c */ /* 0x040fe2000000180c */
[----:B------:R-:W-:Y:S02]  /*22c0*/  FSEL R25, R25, -INF , !P5 ;  /* 0xff80000019197808 */ /* 0x000fe40006800000 */
[C---:B------:R-:W-:Y:S02]  /*22d0*/  ISETP.GE.AND P6, PT, R29.reuse, R251, PT ;  /* 0x000000fb1d00720c */ /* 0x040fe40003fc6270 */
[C---:B------:R-:W-:Y:S02]  /*22e0*/  ISETP.GE.AND P2, PT, R29.reuse, R236, PT ;  /* 0x000000ec1d00720c */ /* 0x040fe40003f46270 */
[----:B------:R-:W-:Y:S01]  /*22f0*/  ISETP.GE.AND P5, PT, R29, R250, PT ;  /* 0x000000fa1d00720c */ /* 0x000fe20003fa6270 */
[----:B------:R-:W-:Y:S01]  /*2300*/  HMMA.16816.F32 R60, R80, R34, R60 ;  /* 0x00000022503c723c */ /* 0x000fe2000000183c */
[----:B------:R-:W-:-:S02]  /*2310*/  IADD3 R29, R3, 0x20, RZ ;  /* 0x00000020031d7810 */ /* 0x000fc40007ffe0ff */
[----:B------:R-:W-:Y:S02]  /*2320*/  FSEL R8, R27, -INF , !P2 ;  /* 0xff8000001b087808 */ /* 0x000fe40005000000 */
[----:B------:R-:W-:Y:S02]  /*2330*/  FSEL R204, R79, -INF , !P5 ;  /* 0xff8000004fcc7808 */ /* 0x000fe40006800000 */
[C---:B------:R-:W-:Y:S01]  /*2340*/  ISETP.GE.AND P5, PT, R29.reuse, R251, PT ;  /* 0x000000fb1d00720c */ /* 0x040fe20003fa6270 */
[----:B------:R-:W-:Y:S01]  /*2350*/  HMMA.16816.F32 R56, R48, R34, R56 ;  /* 0x000000223038723c */ /* 0x000fe20000001838 */
[----:B------:R-:W-:Y:S02]  /*2360*/  ISETP.GE.AND P2, PT, R29, R250, PT ;  /* 0x000000fa1d00720c */ /* 0x000fe40003f46270 */
[----:B------:R-:W-:Y:S02]  /*2370*/  IADD3 R27, R3, 0x21, RZ ;  /* 0x00000021031b7810 */ /* 0x000fe40007ffe0ff */
[----:B------:R-:W-:-:S02]  /*2380*/  FSEL R203, R77, -INF , !P6 ;  /* 0xff8000004dcb7808 */ /* 0x000fc40007000000 */
[----:B------:R-:W-:Y:S02]  /*2390*/  FSEL R197, R72, -INF , !P5 ;  /* 0xff80000048c57808 */ /* 0x000fe40006800000 */
[----:B------:R-:W-:Y:S02]  /*23a0*/  FSEL R194, R74, -INF , !P2 ;  /* 0xff8000004ac27808 */ /* 0x000fe40005000000 */
[C---:B------:R-:W-:Y:S02]  /*23b0*/  ISETP.GE.AND P6, PT, R29.reuse, R238, PT ;  /* 0x000000ee1d00720c */ /* 0x040fe40003fc6270 */
[----:B------:R-:W-:Y:S02]  /*23c0*/  ISETP.GE.AND P5, PT, R29, R236, PT ;  /* 0x000000ec1d00720c */ /* 0x000fe40003fa6270 */
[----:B------:R-:W-:Y:S02]  /*23d0*/  ISETP.GE.AND P2, PT, R27, R251, PT ;  /* 0x000000fb1b00720c */ /* 0x000fe40003f46270 */
[----:B------:R-:W-:-:S02]  /*23e0*/  FSEL R29, R20, -INF , !P6 ;  /* 0xff800000141d7808 */ /* 0x000fc40007000000 */
[----:B------:R-:W-:Y:S02]  /*23f0*/  FSEL R28, R22, -INF , !P5 ;  /* 0xff800000161c7808 */ /* 0x000fe40006800000 */
[----:B------:R-:W-:Y:S02]  /*2400*/  FSEL R195, R73, -INF , !P2 ;  /* 0xff80000049c37808 */ /* 0x000fe40005000000 */
[C---:B------:R-:W-:Y:S02]  /*2410*/  ISETP.GE.AND P6, PT, R27.reuse, R250, PT ;  /* 0x000000fa1b00720c */ /* 0x040fe40003fc6270 */
[C---:B------:R-:W-:Y:S02]  /*2420*/  ISETP.GE.AND P5, PT, R27.reuse, R238, PT ;  /* 0x000000ee1b00720c */ /* 0x040fe40003fa6270 */
[----:B------:R-:W-:Y:S02]  /*2430*/  ISETP.GE.AND P2, PT, R27, R236, PT ;  /* 0x000000ec1b00720c */ /* 0x000fe40003f46270 */
[----:B------:R-:W-:-:S02]  /*2440*/  IADD3 R27, R3, 0x28, RZ ;  /* 0x00000028031b7810 */ /* 0x000fc40007ffe0ff */
[----:B------:R-:W-:Y:S02]  /*2450*/  FSEL R31, R21, -INF , !P5 ;  /* 0xff800000151f7808 */ /* 0x000fe40006800000 */
[----:B------:R-:W-:Y:S02]  /*2460*/  FSEL R30, R23, -INF , !P2 ;  /* 0xff800000171e7808 */ /* 0x000fe40005000000 */
[C---:B------:R-:W-:Y:S02]  /*2470*/  ISETP.GE.AND P5, PT, R27.reuse, R251, PT ;  /* 0x000000fb1b00720c */ /* 0x040fe40003fa6270 */
[----:B------:R-:W-:Y:S02]  /*2480*/  ISETP.GE.AND P2, PT, R27, R238, PT ;  /* 0x000000ee1b00720c */ /* 0x000fe40003f46270 */
[----:B------:R-:W-:Y:S02]  /*2490*/  IADD3 R21, R3, 0x29, RZ ;  /* 0x0000002903157810 */ /* 0x000fe40007ffe0ff */
[----:B------:R-:W-:-:S02]  /*24a0*/  FSEL R196, R75, -INF , !P6 ;  /* 0xff8000004bc47808 */ /* 0x000fc40007000000 */
[----:B------:R-:W-:Y:S02]  /*24b0*/  FSEL R193, R68, -INF , !P5 ;  /* 0xff80000044c17808 */ /* 0x000fe40006800000 */
[----:B------:R-:W-:Y:S02]  /*24c0*/  FSEL R187, R16, -INF , !P2 ;  /* 0xff80000010bb7808 */ /* 0x000fe40005000000 */
[C---:B------:R-:W-:Y:S02]  /*24d0*/  ISETP.GE.AND P6, PT, R27.reuse, R250, PT ;  /* 0x000000fa1b00720c */ /* 0x040fe40003fc6270 */
[-C--:B------:R-:W-:Y:S02]  /*24e0*/  ISETP.GE.AND P5, PT, R27, R236.reuse, PT ;  /* 0x000000ec1b00720c */ /* 0x080fe40003fa6270 */
[----:B------:R-:W-:Y:S02]  /*24f0*/  ISETP.GE.AND P2, PT, R21, R236, PT ;  /* 0x000000ec1500720c */ /* 0x000fe40003f46270 */
[----:B------:R-:W-:-:S02]  /*2500*/  IADD3 R7, R3, 0x30, RZ ;  /* 0x0000003003077810 */ /* 0x000fc40007ffe0ff */
[----:B------:R-:W-:Y:S02]  /*2510*/  FSEL R200, R70, -INF , !P6 ;  /* 0xff80000046c87808 */ /* 0x000fe40007000000 */
[----:B------:R-:W-:Y:S02]  /*2520*/  FSEL R192, R18, -INF , !P5 ;  /* 0xff80000012c07808 */ /* 0x000fe40006800000 */
[----:B------:R-:W-:Y:S02]  /*2530*/  FSEL R186, R19, -INF , !P2 ;  /* 0xff80000013ba7808 */ /* 0x000fe40005000000 */
[C---:B------:R-:W-:Y:S02]  /*2540*/  ISETP.GE.AND P6, PT, R21.reuse, R238, PT ;  /* 0x000000ee1500720c */ /* 0x040fe40003fc6270 */
[----:B------:R-:W-:Y:S02]  /*2550*/  ISETP.GE.AND P5, PT, R21, R251, PT ;  /* 0x000000fb1500720c */ /* 0x000fe40003fa6270 */
[----:B------:R-:W-:-:S02]  /*2560*/  ISETP.GE.AND P2, PT, R7, R250, PT ;  /* 0x000000fa0700720c */ /* 0x000fc40003f46270 */
[----:B------:R-:W-:Y:S02]  /*2570*/  IADD3 R5, R3, 0x31, RZ ;  /* 0x0000003103057810 */ /* 0x000fe40007ffe0ff */
[----:B------:R-:W-:Y:S02]  /*2580*/  FSEL R183, R17, -INF , !P6 ;  /* 0xff80000011b77808 */ /* 0x000fe40007000000 */
[----:B------:R-:W-:Y:S02]  /*2590*/  FSEL R199, R69, -INF , !P5 ;  /* 0xff80000045c77808 */ /* 0x000fe40006800000 */
[----:B------:R-:W-:Y:S01]  /*25a0*/  FSEL R170, R66, -INF , !P2 ;  /* 0xff80000042aa7808 */ /* 0x000fe20005000000 */
[----:B------:R-:W-:Y:S01]  /*25b0*/  BAR.SYNC.DEFER_BLOCKING 0x0 ;  /* 0x0000000000007b1d */ /* 0x000fe20000010000 */
[----:B------:R-:W-:Y:S02]  /*25c0*/  ISETP.GE.AND P6, PT, R21, R250, PT ;  /* 0x000000fa1500720c */ /* 0x000fe40003fc6270 */
[----:B------:R-:W-:-:S02]  /*25d0*/  ISETP.GE.AND P5, PT, R7, R251, PT ;  /* 0x000000fb0700720c */ /* 0x000fc40003fa6270 */
[----:B------:R-:W-:Y:S02]  /*25e0*/  ISETP.GE.AND P2, PT, R5, R251, PT ;  /* 0x000000fb0500720c */ /* 0x000fe40003f46270 */
[----:B------:R-:W-:Y:S02]  /*25f0*/  FSEL R4, R39, -INF , !P0 ;  /* 0xff80000027047808 */ /* 0x000fe40004000000 */
[----:B------:R-:W-:Y:S02]  /*2600*/  FSEL R198, R71, -INF , !P6 ;  /* 0xff80000047c67808 */ /* 0x000fe40007000000 */
[----:B------:R-:W-:Y:S02]  /*2610*/  FSEL R175, R64, -INF , !P5 ;  /* 0xff80000040af7808 */ /* 0x000fe40006800000 */
[----:B------:R-:W-:Y:S02]  /*2620*/  FSEL R177, R65, -INF , !P2 ;  /* 0xff80000041b17808 */ /* 0x000fe40005000000 */
[----:B------:R-:W-:-:S02]  /*2630*/  ISETP.GE.AND P0, PT, R3, R236, PT ;  /* 0x000000ec0300720c */ /* 0x000fc40003f06270 */
[C---:B------:R-:W-:Y:S02]  /*2640*/  ISETP.GE.AND P6, PT, R7.reuse, R238, PT ;  /* 0x000000ee0700720c */ /* 0x040fe40003fc6270 */
[-C--:B------:R-:W-:Y:S02]  /*2650*/  ISETP.GE.AND P5, PT, R7, R236.reuse, PT ;  /* 0x000000ec0700720c */ /* 0x080fe40003fa6270 */
[----:B------:R-:W-:Y:S02]  /*2660*/  ISETP.GE.AND P2, PT, R5, R236, PT ;  /* 0x000000ec0500720c */ /* 0x000fe40003f46270 */
[----:B------:R-:W-:Y:S02]  /*2670*/  FSEL R38, R38, -INF , !P0 ;  /* 0xff80000026267808 */ /* 0x000fe40004000000 */
[----:B------:R-:W-:Y:S02]  /*2680*/  FSEL R185, R12, -INF , !P6 ;  /* 0xff8000000cb97808 */ /* 0x000fe40007000000 */
[----:B------:R-:W-:-:S02]  /*2690*/  FSEL R180, R14, -INF , !P5 ;  /* 0xff8000000eb47808 */ /* 0x000fc40006800000 */
[----:B------:R-:W-:Y:S02]  /*26a0*/  FSEL R178, R15, -INF , !P2 ;  /* 0xff8000000fb27808 */ /* 0x000fe40005000000 */
[----:B------:R-:W-:Y:S02]  /*26b0*/  ISETP.GE.AND P0, PT, R224, 0x2, PT ;  /* 0x00000002e000780c */ /* 0x000fe40003f06270 */
[C---:B------:R-:W-:Y:S02]  /*26c0*/  ISETP.GE.AND P6, PT, R5.reuse, R250, PT ;  /* 0x000000fa0500720c */ /* 0x040fe40003fc6270 */
[----:B------:R-:W-:Y:S02]  /*26d0*/  ISETP.GE.AND P5, PT, R5, R238, PT ;  /* 0x000000ee0500720c */ /* 0x000fe40003fa6270 */
[C---:B------:R-:W-:Y:S02]  /*26e0*/  ISETP.GE.AND P2, PT, R3.reuse, R251, PT ;  /* 0x000000fb0300720c */ /* 0x040fe40003f46270 */
[----:B------:R-:W-:-:S02]  /*26f0*/  IADD3 R5, R3, 0x38, RZ ;  /* 0x0000003803057810 */ /* 0x000fc40007ffe0ff */
[----:B------:R-:W-:Y:S02]  /*2700*/  FSEL R189, R13, -INF , !P5 ;  /* 0xff8000000dbd7808 */ /* 0x000fe40006800000 */
[----:B------:R-:W-:Y:S02]  /*2710*/  FSEL R10, R91, -INF , !P3 ;  /* 0xff8000005b0a7808 */ /* 0x000fe40005800000 */
[----:B------:R-:W-:Y:S02]  /*2720*/  FSEL R88, R88, -INF , !P2 ;  /* 0xff80000058587808 */ /* 0x000fe40005000000 */
[----:B------:R-:W-:Y:S02]  /*2730*/  FSEL R37, R37, -INF , !P1 ;  /* 0xff80000025257808 */ /* 0x000fe40004800000 */
[----:B------:R-:W-:Y:S02]  /*2740*/  ISETP.GE.AND P3, PT, R5, R238, PT ;  /* 0x000000ee0500720c */ /* 0x000fe40003f66270 */
[----:B------:R-:W-:-:S02]  /*2750*/  ISETP.GE.AND P5, PT, R3, R250, PT ;  /* 0x000000fa0300720c */ /* 0x000fc40003fa6270 */
[----:B------:R-:W-:Y:S02]  /*2760*/  ISETP.GE.AND P2, PT, R5, R236, PT ;  /* 0x000000ec0500720c */ /* 0x000fe40003f46270 */
[C---:B------:R-:W-:Y:S02]  /*2770*/  ISETP.GE.AND P1, PT, R3.reuse, R238, PT ;  /* 0x000000ee0300720c */ /* 0x040fe40003f26270 */
[----:B------:R-:W-:Y:S02]  /*2780*/  IADD3 R3, R3, 0x39, RZ ;  /* 0x0000003903037810 */ /* 0x000fe40007ffe0ff */
[----:B------:R-:W-:Y:S02]  /*2790*/  FSEL R164, R67, -INF , !P6 ;  /* 0xff80000043a47808 */ /* 0x000fe40007000000 */
[----:B------:R-:W-:Y:S02]  /*27a0*/  FSEL R89, R89, -INF , !P4 ;  /* 0xff80000059597808 */ /* 0x000fe40006000000 */
[----:B------:R-:W-:-:S02]  /*27b0*/  FSEL R90, R90, -INF , !P5 ;  /* 0xff8000005a5a7808 */ /* 0x000fc40006800000 */
[----:B------:R-:W-:Y:S02]  /*27c0*/  FSEL R191, R60, -INF , !P3 ;  /* 0xff8000003cbf7808 */ /* 0x000fe40005800000 */
[----:B------:R-:W-:Y:S02]  /*27d0*/  FSEL R182, R62, -INF , !P2 ;  /* 0xff8000003eb67808 */ /* 0x000fe40005000000 */
[----:B------:R-:W-:Y:S02]  /*27e0*/  FSEL R36, R36, -INF , !P1 ;  /* 0xff80000024247808 */ /* 0x000fe40004800000 */
[CC--:B------:R-:W-:Y:S02]  /*27f0*/  ISETP.GE.AND P6, PT, R5.reuse, R251.reuse, PT ;  /* 0x000000fb0500720c */ /* 0x0c0fe40003fc6270 */
[----:B------:R-:W-:Y:S02]  /*2800*/  ISETP.GE.AND P4, PT, R5, R250, PT ;  /* 0x000000fa0500720c */ /* 0x000fe40003f86270 */
[----:B------:R-:W-:-:S02]  /*2810*/  ISETP.GE.AND P5, PT, R3, R251, PT ;  /* 0x000000fb0300720c */ /* 0x000fc40003fa6270 */
[C---:B------:R-:W-:Y:S02]  /*2820*/  ISETP.GE.AND P3, PT, R3.reuse, R250, PT ;  /* 0x000000fa0300720c */ /* 0x040fe40003f66270 */
[C---:B------:R-:W-:Y:S02]  /*2830*/  ISETP.GE.AND P2, PT, R3.reuse, R238, PT ;  /* 0x000000ee0300720c */ /* 0x040fe40003f46270 */
[----:B------:R-:W-:Y:S01]  /*2840*/  ISETP.GE.AND P1, PT, R3, R236, PT ;  /* 0x000000ec0300720c */ /* 0x000fe20003f26270 */
[----:B------:R-:W-:Y:S01]  /*2850*/  IMAD.MOV.U32 R3, RZ, RZ, R121 ;  /* 0x000000ffff037224 */ /* 0x000fe200078e0079 */
[----:B------:R-:W-:Y:S02]  /*2860*/  FSEL R188, R61, -INF , !P2 ;  /* 0xff8000003dbc7808 */ /* 0x000fe40005000000 */
[----:B------:R-:W-:Y:S02]  /*2870*/  FSEL R176, R63, -INF , !P1 ;  /* 0xff8000003fb07808 */ /* 0x000fe40004800000 */
[----:B------:R-:W-:-:S02]  /*2880*/  FSEL R173, R56, -INF , !P6 ;  /* 0xff80000038ad7808 */ /* 0x000fc40007000000 */
[----:B------:R-:W-:Y:S02]  /*2890*/  FSEL R66, R58, -INF , !P4 ;  /* 0xff8000003a427808 */ /* 0x000fe40006000000 */
[----:B------:R-:W-:Y:S02]  /*28a0*/  FSEL R171, R57, -INF , !P5 ;  /* 0xff80000039ab7808 */ /* 0x000fe40006800000 */
[----:B------:R-:W-:Y:S01]  /*28b0*/  FSEL R64, R59, -INF , !P3 ;  /* 0xff8000003b407808 */ /* 0x000fe20005800000 */
[----:B------:R-:W-:Y:S05]  /*28c0*/  @!P0 BRA `(.L_x_17) ;  /* 0x0000016000008947 */ /* 0x000fea0003800000 */
[----:B------:R-:W-:-:S04]  /*28d0*/  IADD3 R7, R224, -0x2, RZ ;  /* 0xfffffffee0077810 */ /* 0x000fc80007ffe0ff */
[----:B------:R-:W-:Y:S01]  /*28e0*/  SHF.R.S32.HI R6, RZ, 0x1f, R7 ;  /* 0x0000001fff067819 */ /* 0x000fe20000011407 */
[C---:B------:R-:W-:Y:S02]  /*28f0*/  IMAD R5, R7.reuse, UR9, RZ ;  /* 0x0000000907057c24 */ /* 0x040fe4000f8e02ff */
[----:B------:R-:W-:-:S04]  /*2900*/  IMAD.WIDE.U32 R12, R7, UR10, R228 ;  /* 0x0000000a070c7c25 */ /* 0x000fc8000f8e00e4 */
[----:B------:R-:W-:Y:S01]  /*2910*/  IMAD R5, R6, UR10, R5 ;  /* 0x0000000a06057c24 */ /* 0x000fe2000f8e0205 */
[----:B------:R-:W-:Y:S01]  /*2920*/  LEA R14, P2, R12, c[0x0][0x168], 0x1 ;  /* 0x00005a000c0e7a11 */ /* 0x000fe200078408ff */
[----:B------:R-:W-:Y:S02]  /*2930*/  IMAD.U32 R6, RZ, RZ, UR6 ;  /* 0x00000006ff067e24 */ /* 0x000fe4000f8e00ff */
[----:B------:R-:W-:Y:S02]  /*2940*/  IMAD.IADD R7, R13, 0x1, R5 ;  /* 0x000000010d077824 */ /* 0x000fe400078e0205 */
[----:B------:R-:W-:Y:S01]  /*2950*/  IMAD.U32 R5, RZ, RZ, UR7 ;  /* 0x00000007ff057e24 */ /* 0x000fe2000f8e00ff */
        /* <DEDUP_REMOVED lines=13> */
.L_x_17:
        /* <DEDUP_REMOVED lines=30> */
[----:B------:R-:W-:Y:S01]  /*2c10*/  FMNMX.FTZ R13, R182, R13, !PT ;  /* 0x0000000db60d7209 */ /* 0x000fe20007810000 */
[----:B------:R-:W2:Y:S01]  /*2c20*/  SHFL.BFLY PT, R11, R6, 0x2, 0x1f ;  /* 0x0c401f00060b7f89 */ /* 0x000ea200000e0000 */
        /* <DEDUP_REMOVED lines=12> */
[----:B--2---:R-:W-:-:S02]  /*2cf0*/  FMNMX.FTZ R11, R6, R11, !PT ;  /* 0x0000000b060b7209 */ /* 0x004fc40007810000 */
[----:B------:R-:W2:Y:S01]  /*2d00*/  SHFL.BFLY PT, R6, R13, 0x2, 0x1f ;  /* 0x0c401f000d067f89 */ /* 0x000ea200000e0000 */
[----:B------:R-:W-:Y:S02]  /*2d10*/  FMNMX.FTZ R12, R197, R12, !PT ;  /* 0x0000000cc50c7209 */ /* 0x000fe40007810000 */
[----:B------:R-:W-:Y:S01]  /*2d20*/  FMNMX.FTZ R7, R204, R7, !PT ;  /* 0x00000007cc077209 */ /* 0x000fe20007810000 */
[----:B------:R-:W3:Y:S01]  /*2d30*/  SHFL.BFLY PT, R166, R11, 0x1, 0x1f ;  /* 0x0c201f000ba67f89 */ /* 0x000ee200000e0000 */
        /* <DEDUP_REMOVED lines=10> */
[----:B--2---:R-:W-:Y:S02]  /*2de0*/  FMNMX.FTZ R6, R13, R6, !PT ;  /* 0x000000060d067209 */ /* 0x004fe40007810000 */
[----:B------:R-:W-:Y:S02]  /*2df0*/  FMNMX.FTZ R12, R173, R12, !PT ;  /* 0x0000000cad0c7209 */ /* 0x000fe40007810000 */
[----:B------:R-:W-:Y:S01]  /*2e00*/  FMNMX.FTZ R167, R164, R167, !PT ;  /* 0x000000a7a4a77209 */ /* 0x000fe20007810000 */
[----:B------:R-:W2:Y:S01]  /*2e10*/  SHFL.BFLY PT, R165, R6, 0x1, 0x1f ;  /* 0x0c201f0006a57f89 */ /* 0x000ea200000e0000 */
[----:B------:R-:W-:Y:S02]  /*2e20*/  FMNMX.FTZ R5, R171, R12, !PT ;  /* 0x0000000cab057209 */ /* 0x000fe40007810000 */
[----:B------:R-:W-:Y:S02]  /*2e30*/  FMNMX.FTZ R167, R66, R167, !PT ;  /* 0x000000a742a77209 */ /* 0x000fe40007810000 */
[----:B------:R-:W-:Y:S01]  /*2e40*/  SHF.L.U32 R214, R2, 0x1, RZ ;  /* 0x0000000102d67819 */ /* 0x000fe200000006ff */
[----:B------:R-:W4:Y:S01]  /*2e50*/  SHFL.BFLY PT, R168, R5, 0x2, 0x1f ;  /* 0x0c401f0005a87f89 */ /* 0x000f2200000e0000 */
[----:B------:R-:W-:-:S02]  /*2e60*/  FMNMX.FTZ R167, R64, R167, !PT ;  /* 0x000000a740a77209 */ /* 0x000fc40007810000 */
[----:B---3--:R-:W-:Y:S01]  /*2e70*/  FMNMX.FTZ R166, R11, R166, !PT ;  /* 0x000000a60ba67209 */ /* 0x008fe20007810000 */
[----:B------:R-:W-:Y:S01]  /*2e80*/  LDSM.16.MT88.4 R68, [R214+0x9000] ;  /* 0x00900000d644783b */ /* 0x000fe20000004200 */
[----:B------:R-:W-:Y:S02]  /*2e90*/  LEA R212, R0, R214, 0x1 ;  /* 0x000000d600d47211 */ /* 0x000fe400078e08ff */
[C---:B------:R-:W-:Y:S01]  /*2ea0*/  FSETP.NEU.FTZ.AND P1, PT, R166.reuse, -INF , PT ;  /* 0xff800000a600780b */ /* 0x040fe20003f3d000 */
[----:B------:R-:W-:Y:S01]  /*2eb0*/  FMUL.FTZ R190, R166, c[0x0][0x23c] ;  /* 0x00008f00a6be7a20 */ /* 0x000fe20000410000 */
[----:B------:R-:W-:Y:S04]  /*2ec0*/  LDSM.16.MT88.4 R124, [R214+0xb000] ;  /* 0x00b00000d67c783b */ /* 0x000fe80000004200 */
[----:B------:R-:W-:Y:S01]  /*2ed0*/  FSEL R190, R190, RZ, P1 ;  /* 0x000000ffbebe7208 */ /* 0x000fe20000800000 */
[----:B------:R-:W-:Y:S01]  /*2ee0*/  LDSM.16.MT88.4 R112, [R212+0xa000] ;  /* 0x00a00000d470783b */ /* 0x000fe20000004200 */
[----:B--2---:R-:W-:-:S03]  /*2ef0*/  FMNMX.FTZ R165, R6, R165, !PT ;  /* 0x000000a506a57209 */ /* 0x004fc60007810000 */
[--C-:B------:R-:W-:Y:S01]  /*2f00*/  FFMA.FTZ R45, R36, c[0x0][0x23c], -R190.reuse ;  /* 0x00008f00242d7a23 */ /* 0x100fe200000108be */
[----:B------:R-:W2:Y:S01]  /*2f10*/  SHFL.BFLY PT, R6, R167, 0x2, 0x1f ;  /* 0x0c401f00a7067f89 */ /* 0x000ea200000e0000 */
[--C-:B------:R-:W-:Y:S01]  /*2f20*/  FFMA.FTZ R43, R103, c[0x0][0x23c], -R190.reuse ;  /* 0x00008f00672b7a23 */ /* 0x100fe200000108be */
[C---:B------:R-:W-:Y:S01]  /*2f30*/  FSETP.NEU.FTZ.AND P1, PT, R165.reuse, -INF , PT ;  /* 0xff800000a500780b */ /* 0x040fe20003f3d000 */
[----:B------:R-:W-:Y:S01]  /*2f40*/  FMUL.FTZ R181, R165, c[0x0][0x23c] ;  /* 0x00008f00a5b57a20 */ /* 0x000fe20000410000 */
[----:B----4-:R-:W-:Y:S01]  /*2f50*/  FMNMX.FTZ R168, R5, R168, !PT ;  /* 0x000000a805a87209 */ /* 0x010fe20007810000 */
[--C-:B------:R-:W-:Y:S01]  /*2f60*/  FFMA.FTZ R36, R101, c[0x0][0x23c], -R190.reuse ;  /* 0x00008f0065247a23 */ /* 0x100fe200000108be */
[----:B------:R-:W-:Y:S01]  /*2f70*/  MUFU.EX2 R45, R45 ;  /* 0x0000002d002d7308 */ /* 0x000fe20000000800 */
[----:B------:R-:W-:Y:S01]  /*2f80*/  LDSM.16.MT88.4 R100, [R214+0xa000] ;  /* 0x00a00000d664783b */ /* 0x000fe20000004200 */
[----:B------:R-:W-:Y:S01]  /*2f90*/  FSEL R181, R181, RZ, P1 ;  /* 0x000000ffb5b57208 */ /* 0x000fe20000800000 */
[----:B------:R-:W-:-:S02]  /*2fa0*/  FFMA.FTZ R44, R37, c[0x0][0x23c], -R190 ;  /* 0x00008f00252c7a23 */ /* 0x000fc400000108be */
[----:B------:R-:W3:Y:S01]  /*2fb0*/  SHFL.BFLY PT, R5, R168, 0x1, 0x1f ;  /* 0x0c201f00a8057f89 */ /* 0x000ee200000e0000 */
[--C-:B------:R-:W-:Y:S02]  /*2fc0*/  FFMA.FTZ R41, R55, c[0x0][0x23c], -R190.reuse ;  /* 0x00008f0037297a23 */ /* 0x100fe400000108be */
[--C-:B------:R-:W-:Y:S01]  /*2fd0*/  FFMA.FTZ R47, R4, c[0x0][0x23c], -R181.reuse ;  /* 0x00008f00042f7a23 */ /* 0x100fe200000108b5 */
[----:B------:R-:W4:Y:S01]  /*2fe0*/  MUFU.EX2 R44, R44 ;  /* 0x0000002c002c7308 */ /* 0x000f220000000800 */
[--C-:B------:R-:W-:Y:S01]  /*2ff0*/  FFMA.FTZ R46, R84, c[0x0][0x23c], -R181.reuse ;  /* 0x00008f00542e7a23 */ /* 0x100fe200000108b5 */
[----:B------:R-:W-:Y:S01]  /*3000*/  LDSM.16.MT88.4 R20, [R212+0x9400] ;  /* 0x00940000d414783b */ /* 0x000fe20000004200 */
[--C-:B------:R-:W-:Y:S02]  /*3010*/  FFMA.FTZ R42, R38, c[0x0][0x23c], -R181.reuse ;  /* 0x00008f00262a7a23 */ /* 0x100fe400000108b5 */
[--C-:B------:R-:W-:Y:S01]  /*3020*/  FFMA.FTZ R39, R54, c[0x0][0x23c], -R181.reuse ;  /* 0x00008f0036277a23 */ /* 0x100fe200000108b5 */
[----:B------:R-:W-:Y:S01]  /*3030*/  LDSM.16.MT88.4 R84, [R212+0x9000] ;  /* 0x00900000d454783b */ /* 0x000fe20000004200 */
[----:B------:R-:W-:Y:S01]  /*3040*/  FFMA.FTZ R55, R8, c[0x0][0x23c], -R181 ;  /* 0x00008f0008377a23 */ /* 0x000fe200000108b5 */
[----:B------:R-:W-:Y:S01]  /*3050*/  MUFU.EX2 R43, R43 ;  /* 0x0000002b002b7308 */ /* 0x000fe20000000800 */
[----:B--2---:R-:W-:Y:S01]  /*3060*/  FMNMX.FTZ R167, R167, R6, !PT ;  /* 0x00000006a7a77209 */ /* 0x004fe20007810000 */
[----:B-1----:R-:W-:Y:S01]  /*3070*/  LDSM.16.MT88.4 R16, [R214+0xa400] ;  /* 0x00a40000d610783b */ /* 0x002fe20000004200 */
[----:B------:R-:W-:-:S02]  /*3080*/  FFMA.FTZ R2, R141, c[0x0][0x23c], -R190 ;  /* 0x00008f008d027a23 */ /* 0x000fc400000108be */
[----:B------:R-:W-:Y:S01]  /*3090*/  FFMA.FTZ R37, R143, c[0x0][0x23c], -R190 ;  /* 0x00008f008f257a23 */ /* 0x000fe200000108be */
[----:B------:R-:W1:Y:S01]  /*30a0*/  SHFL.BFLY PT, R0, R167, 0x1, 0x1f ;  /* 0x0c201f00a7007f89 */ /* 0x000e6200000e0000 */
[--C-:B------:R-:W-:Y:S01]  /*30b0*/  FFMA.FTZ R53, R142, c[0x0][0x23c], -R181.reuse ;  /* 0x00008f008e357a23 */ /* 0x100fe200000108b5 */
[----:B------:R-:W2:Y:S01]  /*30c0*/  MUFU.EX2 R36, R36 ;  /* 0x0000002400247308 */ /* 0x000ea20000000800 */
[----:B----4-:R-:W-:Y:S01]  /*30d0*/  F2FP.PACK_AB R132, R44, R45 ;  /* 0x0000002d2c84723e */ /* 0x010fe200000000ff */
[----:B------:R-:W-:Y:S01]  /*30e0*/  LDSM.16.MT88.4 R12, [R212+0xa400] ;  /* 0x00a40000d40c783b */ /* 0x000fe20000004200 */
[--C-:B------:R-:W-:Y:S01]  /*30f0*/  FFMA.FTZ R38, R144, c[0x0][0x23c], -R181.reuse ;  /* 0x00008f0090267a23 */ /* 0x100fe200000108b5 */
[----:B---3--:R-:W-:Y:S01]  /*3100*/  FMNMX.FTZ R168, R168, R5, !PT ;  /* 0x00000005a8a87209 */ /* 0x008fe20007810000 */
[--C-:B------:R-:W-:Y:S01]  /*3110*/  FFMA.FTZ R50, R140, c[0x0][0x23c], -R181.reuse ;  /* 0x00008f008c327a23 */ /* 0x100fe200000108b5 */
[----:B------:R-:W3:Y:S01]  /*3120*/  LDSM.16.MT88.4 R4, [R212+0xb000] ;  /* 0x00b00000d404783b */ /* 0x000ee20000004200 */
[----:B------:R-:W-:Y:S01]  /*3130*/  FFMA.FTZ R186, R186, c[0x0][0x23c], -R181 ;  /* 0x00008f00baba7a23 */ /* 0x000fe200000108b5 */
[C---:B------:R-:W-:Y:S01]  /*3140*/  FSETP.NEU.FTZ.AND P1, PT, R168.reuse, -INF , PT ;  /* 0xff800000a800780b */ /* 0x040fe20003f3d000 */
[----:B------:R-:W-:Y:S01]  /*3150*/  FMUL.FTZ R172, R168, c[0x0][0x23c] ;  /* 0x00008f00a8ac7a20 */ /* 0x000fe20000410000 */
[----:B------:R-:W-:Y:S01]  /*3160*/  MUFU.EX2 R42, R42 ;  /* 0x0000002a002a7308 */ /* 0x000fe20000000800 */
[----:B------:R-:W-:Y:S01]  /*3170*/  LDSM.16.MT88.4 R32, [R212+0xb400] ;  /* 0x00b40000d420783b */ /* 0x000fe20000004200 */
[----:B------:R-:W-:-:S02]  /*3180*/  FADD.FTZ R44, R45, R44 ;  /* 0x0000002c2d2c7221 */ /* 0x000fc40000010000 */
[----:B------:R-:W-:Y:S01]  /*3190*/  FSEL R172, R172, RZ, P1 ;  /* 0x000000ffacac7208 */ /* 0x000fe20000800000 */
[----:B------:R-:W-:Y:S01]  /*31a0*/  FFMA.FTZ R185, R185, c[0x0][0x23c], -R190 ;  /* 0x00008f00b9b97a23 */ /* 0x000fe200000108be */
[----:B--2---:R-:W-:Y:S01]  /*31b0*/  F2FP.PACK_AB R134, R36, R43 ;  /* 0x0000002b2486723e */ /* 0x004fe200000000ff */
[----:B------:R-:W-:Y:S01]  /*31c0*/  FADD.FTZ R43, R43, R44 ;  /* 0x0000002c2b2b7221 */ /* 0x000fe20000010000 */
[----:B------:R-:W2:Y:S01]  /*31d0*/  MUFU.EX2 R47, R47 ;  /* 0x0000002f002f7308 */ /* 0x000ea20000000800 */
[--C-:B------:R-:W-:Y:S02]  /*31e0*/  FFMA.FTZ R59, R88, c[0x0][0x23c], -R172.reuse ;  /* 0x00008f00583b7a23 */ /* 0x100fe400000108ac */
[--C-:B------:R-:W-:Y:S01]  /*31f0*/  FFMA.FTZ R54, R89, c[0x0][0x23c], -R172.reuse ;  /* 0x00008f0059367a23 */ /* 0x100fe200000108ac */
[----:B-1----:R-:W-:Y:S01]  /*3200*/  FMNMX.FTZ R167, R167, R0, !PT ;  /* 0x00000000a7a77209 */ /* 0x002fe20007810000 */
[--C-:B------:R-:W-:Y:S02]  /*3210*/  FFMA.FTZ R51, R97, c[0x0][0x23c], -R172.reuse ;  /* 0x00008f0061337a23 */ /* 0x100fe400000108ac */
[----:B------:R-:W-:Y:S01]  /*3220*/  FFMA.FTZ R48, R99, c[0x0][0x23c], -R172 ;  /* 0x00008f0063307a23 */ /* 0x000fe200000108ac */
[C---:B------:R-:W-:Y:S01]  /*3230*/  FSETP.NEU.FTZ.AND P1, PT, R167.reuse, -INF , PT ;  /* 0xff800000a700780b */ /* 0x040fe20003f3d000 */
[----:B------:R-:W-:Y:S01]  /*3240*/  FMUL.FTZ R169, R167, c[0x0][0x23c] ;  /* 0x00008f00a7a97a20 */ /* 0x000fe20000410000 */
[----:B------:R-:W-:Y:S01]  /*3250*/  MUFU.EX2 R46, R46 ;  /* 0x0000002e002e7308 */ /* 0x000fe20000000800 */
[----:B------:R-:W-:-:S02]  /*3260*/  FFMA.FTZ R0, R25, c[0x0][0x23c], -R190 ;  /* 0x00008f0019007a23 */ /* 0x000fc400000108be */
[--C-:B------:R-:W-:Y:S01]  /*3270*/  FFMA.FTZ R56, R9, c[0x0][0x23c], -R172.reuse ;  /* 0x00008f0009387a23 */ /* 0x100fe200000108ac */
[----:B------:R-:W-:Y:S01]  /*3280*/  FSEL R169, R169, RZ, P1 ;  /* 0x000000ffa9a97208 */ /* 0x000fe20000800000 */
[----:B------:R-:W1:Y:S01]  /*3290*/  LDSM.16.MT88.4 R24, [R214+0x9400] ;  /* 0x00940000d618783b */ /* 0x000e620000004200 */
[----:B--2---:R-:W-:Y:S01]  /*32a0*/  F2FP.PACK_AB R133, R47, R42 ;  /* 0x0000002a2f85723e */ /* 0x004fe200000000ff */
[--C-:B------:R-:W-:Y:S01]  /*32b0*/  FFMA.FTZ R61, R179, c[0x0][0x23c], -R172.reuse ;  /* 0x00008f00b33d7a23 */ /* 0x100fe200000108ac */
[----:B------:R-:W2:Y:S01]  /*32c0*/  MUFU.EX2 R39, R39 ;  /* 0x0000002700277308 */ /* 0x000ea20000000800 */
[--C-:B------:R-:W-:Y:S02]  /*32d0*/  FFMA.FTZ R57, R90, c[0x0][0x23c], -R169.reuse ;  /* 0x00008f005a397a23 */ /* 0x100fe400000108a9 */
[--C-:B------:R-:W-:Y:S02]  /*32e0*/  FFMA.FTZ R52, R10, c[0x0][0x23c], -R169.reuse ;  /* 0x00008f000a347a23 */ /* 0x100fe400000108a9 */
[--C-:B------:R-:W-:Y:S01]  /*32f0*/  FFMA.FTZ R49, R96, c[0x0][0x23c], -R169.reuse ;  /* 0x00008f0060317a23 */ /* 0x100fe200000108a9 */
[----:B------:R-:W4:Y:S01]  /*3300*/  LDSM.16.MT88.4 R8, [R214+0xb400] ;  /* 0x00b40000d608783b */ /* 0x000f220000004200 */
[----:B------:R-:W-:Y:S01]  /*3310*/  FFMA.FTZ R40, R98, c[0x0][0x23c], -R169 ;  /* 0x00008f0062287a23 */ /* 0x000fe200000108a9 */
[----:B------:R-:W-:Y:S01]  /*3320*/  MUFU.EX2 R59, R59 ;  /* 0x0000003b003b7308 */ /* 0x000fe20000000800 */
[----:B------:R-:W-:-:S02]  /*3330*/  FFMA.FTZ R58, R201, c[0x0][0x23c], -R172 ;  /* 0x00008f00c93a7a23 */ /* 0x000fc400000108ac */
[----:B------:R-:W-:Y:S02]  /*3340*/  FFMA.FTZ R63, R203, c[0x0][0x23c], -R172 ;  /* 0x00008f00cb3f7a23 */ /* 0x000fe400000108ac */
[--C-:B------:R-:W-:Y:S02]  /*3350*/  FFMA.FTZ R65, R174, c[0x0][0x23c], -R169.reuse ;  /* 0x00008f00ae417a23 */ /* 0x100fe400000108a9 */
[--C-:B------:R-:W-:Y:S01]  /*3360*/  FFMA.FTZ R60, R184, c[0x0][0x23c], -R169.reuse ;  /* 0x00008f00b83c7a23 */ /* 0x100fe200000108a9 */
[----:B------:R-:W5:Y:S01]  /*3370*/  MUFU.EX2 R54, R54 ;  /* 0x0000003600367308 */ /* 0x000f620000000800 */
[----:B--2---:R-:W-:Y:S01]  /*3380*/  F2FP.PACK_AB R135, R39, R46 ;  /* 0x0000002e2787723e */ /* 0x004fe200000000ff */
[--C-:B------:R-:W-:Y:S02]  /*3390*/  FFMA.FTZ R62, R202, c[0x0][0x23c], -R169.reuse ;  /* 0x00008f00ca3e7a23 */ /* 0x100fe400000108a9 */
[----:B------:R-:W-:Y:S02]  /*33a0*/  FFMA.FTZ R67, R204, c[0x0][0x23c], -R169 ;  /* 0x00008f00cc437a23 */ /* 0x000fe400000108a9 */
[----:B------:R-:W-:-:S02]  /*33b0*/  FFMA.FTZ R174, R29, c[0x0][0x23c], -R190 ;  /* 0x00008f001dae7a23 */ /* 0x000fc400000108be */
[----:B------:R-:W-:Y:S01]  /*33c0*/  MUFU.EX2 R51, R51 ;  /* 0x0000003300337308 */ /* 0x000fe20000000800 */
[C---:B------:R-:W-:Y:S01]  /*33d0*/  HMMA.16816.F32 R156, R132.reuse, R68, RZ ;  /* 0x00000044849c723c */ /* 0x040fe200000018ff */
[----:B------:R-:W-:Y:S02]  /*33e0*/  FFMA.FTZ R179, R31, c[0x0][0x23c], -R190 ;  /* 0x00008f001fb37a23 */ /* 0x000fe400000108be */
[----:B------:R-:W-:Y:S02]  /*33f0*/  FFMA.FTZ R184, R30, c[0x0][0x23c], -R181 ;  /* 0x00008f001eb87a23 */ /* 0x000fe400000108b5 */
[----:B------:R-:W-:Y:S02]  /*3400*/  FFMA.FTZ R195, R195, c[0x0][0x23c], -R172 ;  /* 0x00008f00c3c37a23 */ /* 0x000fe400000108ac */
[----:B------:R-:W2:Y:S01]  /*3410*/  MUFU.EX2 R48, R48 ;  /* 0x0000003000307308 */ /* 0x000ea20000000800 */
[----:B------:R-:W-:Y:S01]  /*3420*/  HMMA.16816.F32 R76, R132, R84, RZ ;  /* 0x00000054844c723c */ /* 0x000fe200000018ff */
[----:B-----5:R-:W-:Y:S01]  /*3430*/  F2FP.PACK_AB R136, R54, R59 ;  /* 0x0000003b3688723e */ /* 0x020fe200000000ff */
[----:B------:R-:W-:-:S02]  /*3440*/  FFMA.FTZ R194, R194, c[0x0][0x23c], -R169 ;  /* 0x00008f00c2c27a23 */ /* 0x000fc400000108a9 */
[----:B------:R-:W-:Y:S02]  /*3450*/  FADD.FTZ R54, R59, R54 ;  /* 0x000000363b367221 */ /* 0x000fe40000010000 */
[----:B------:R-:W-:Y:S01]  /*3460*/  FADD.FTZ R47, R42, R47 ;  /* 0x0000002f2a2f7221 */ /* 0x000fe20000010000 */
[----:B------:R-:W-:Y:S01]  /*3470*/  MUFU.EX2 R57, R57 ;  /* 0x0000003900397308 */ /* 0x000fe20000000800 */
[C---:B------:R-:W-:Y:S01]  /*3480*/  HMMA.16816.F32 R92, R132.reuse, R100, RZ ;  /* 0x00000064845c723c */ /* 0x040fe200000018ff */
[----:B------:R-:W-:Y:S02]  /*3490*/  FADD.FTZ R36, R36, R43 ;  /* 0x0000002b24247221 */ /* 0x000fe40000010000 */
[----:B------:R-:W-:Y:S02]  /*34a0*/  FADD.FTZ R46, R46, R47 ;  /* 0x0000002f2e2e7221 */ /* 0x000fe40000010000 */
[----:B------:R-:W-:Y:S02]  /*34b0*/  FFMA.FTZ R188, R188, c[0x0][0x23c], -R190 ;  /* 0x00008f00bcbc7a23 */ /* 0x000fe400000108be */
[----:B------:R-:W5:Y:S01]  /*34c0*/  MUFU.EX2 R52, R52 ;  /* 0x0000003400347308 */ /* 0x000f620000000800 */
[----:B------:R-:W-:Y:S01]  /*34d0*/  HMMA.16816.F32 R104, R132, R112, RZ ;  /* 0x000000708468723c */ /* 0x000fe200000018ff */
[----:B--2---:R-:W-:Y:S01]  /*34e0*/  F2FP.PACK_AB R138, R48, R51 ;  /* 0x00000033308a723e */ /* 0x004fe200000000ff */
[----:B------:R-:W-:-:S02]  /*34f0*/  FADD.FTZ R51, R51, R54 ;  /* 0x0000003633337221 */ /* 0x000fc40000010000 */
[----:B------:R-:W-:Y:S02]  /*3500*/  FADD.FTZ R46, R39, R46 ;  /* 0x0000002e272e7221 */ /* 0x000fe40000010000 */
[----:B------:R-:W-:Y:S01]  /*3510*/  FADD.FTZ R51, R48, R51 ;  /* 0x0000003330337221 */ /* 0x000fe20000010000 */
[----:B------:R-:W-:Y:S01]  /*3520*/  MUFU.EX2 R49, R49 ;  /* 0x0000003100317308 */ /* 0x000fe20000000800 */
[C---:B------:R-:W-:Y:S01]  /*3530*/  HMMA.16816.F32 R116, R132.reuse, R124, RZ ;  /* 0x0000007c8474723c */ /* 0x040fe200000018ff */
[--C-:B------:R-:W-:Y:S02]  /*3540*/  FFMA.FTZ R180, R180, c[0x0][0x23c], -R181.reuse ;  /* 0x00008f00b4b47a23 */ /* 0x100fe400000108b5 */
[----:B------:R-:W-:Y:S02]  /*3550*/  FFMA.FTZ R235, R176, c[0x0][0x23c], -R181 ;  /* 0x00008f00b0eb7a23 */ /* 0x000fe400000108b5 */
[----:B------:R-:W-:Y:S02]  /*3560*/  FFMA.FTZ R175, R175, c[0x0][0x23c], -R172 ;  /* 0x00008f00afaf7a23 */ /* 0x000fe400000108ac */
[----:B------:R-:W2:Y:S01]  /*3570*/  MUFU.EX2 R40, R40 ;  /* 0x0000002800287308 */ /* 0x000ea20000000800 */
[----:B---3--:R-:W-:Y:S01]  /*3580*/  HMMA.16816.F32 R128, R132, R4, RZ ;  /* 0x000000048480723c */ /* 0x008fe200000018ff */
[----:B-----5:R-:W-:Y:S01]  /*3590*/  F2FP.PACK_AB R137, R52, R57 ;  /* 0x000000393489723e */ /* 0x020fe200000000ff */
[----:B------:R-:W-:-:S02]  /*35a0*/  FADD.FTZ R52, R57, R52 ;  /* 0x0000003439347221 */ /* 0x000fc40000010000 */
[--C-:B------:R-:W-:Y:S02]  /*35b0*/  FFMA.FTZ R176, R177, c[0x0][0x23c], -R172.reuse ;  /* 0x00008f00b1b07a23 */ /* 0x100fe400000108ac */
[----:B------:R-:W-:Y:S01]  /*35c0*/  FFMA.FTZ R173, R173, c[0x0][0x23c], -R172 ;  /* 0x00008f00adad7a23 */ /* 0x000fe200000108ac */
[----:B------:R-:W-:Y:S01]  /*35d0*/  MUFU.EX2 R41, R41 ;  /* 0x0000002900297308 */ /* 0x000fe20000000800 */
[----:B------:R-:W-:Y:S01]  /*35e0*/  HMMA.16816.F32 R152, R132, R70, RZ ;  /* 0x000000468498723c */ /* 0x000fe200000018ff */
[--C-:B------:R-:W-:Y:S02]  /*35f0*/  FFMA.FTZ R170, R170, c[0x0][0x23c], -R169.reuse ;  /* 0x00008f00aaaa7a23 */ /* 0x100fe400000108a9 */
[----:B------:R-:W-:Y:S01]  /*3600*/  FFMA.FTZ R66, R66, c[0x0][0x23c], -R169 ;  /* 0x00008f0042427a23 */ /* 0x000fe200000108a9 */
[----:B--2---:R-:W-:-:S04]  /*3610*/  F2FP.PACK_AB R139, R40, R49 ;  /* 0x00000031288b723e */ /* 0x004fc800000000ff */
[----:B------:R-:W-:Y:S01]  /*3620*/  HMMA.16816.F32 R80, R132, R86, RZ ;  /* 0x000000568450723c */ /* 0x000fe200000018ff */
[----:B------:R-:W2:Y:S01]  /*3630*/  MUFU.EX2 R2, R2 ;  /* 0x0000000200027308 */ /* 0x000ea20000000800 */
[----:B------:R-:W-:-:S04]  /*3640*/  FADD.FTZ R49, R49, R52 ;  /* 0x0000003431317221 */ /* 0x000fc80000010000 */
[----:B------:R-:W-:Y:S02]  /*3650*/  FADD.FTZ R40, R40, R49 ;  /* 0x0000003128287221 */ /* 0x000fe40000010000 */
[C---:B------:R-:W-:Y:S01]  /*3660*/  HMMA.16816.F32 R96, R132.reuse, R102, RZ ;  /* 0x000000668460723c */ /* 0x040fe200000018ff */
[----:B------:R-:W-:Y:S07]  /*3670*/  MUFU.EX2 R37, R37 ;  /* 0x0000002500257308 */ /* 0x000fee0000000800 */
[C---:B------:R-:W-:Y:S01]  /*3680*/  HMMA.16816.F32 R108, R132.reuse, R114, RZ ;  /* 0x00000072846c723c */ /* 0x040fe200000018ff */
[----:B------:R-:W-:Y:S07]  /*3690*/  MUFU.EX2 R0, R0 ;  /* 0x0000000000007308 */ /* 0x000fee0000000800 */
[C---:B------:R-:W-:Y:S01]  /*36a0*/  HMMA.16816.F32 R120, R132.reuse, R126, RZ ;  /* 0x0000007e8478723c */ /* 0x040fe200000018ff */
[----:B------:R-:W-:Y:S07]  /*36b0*/  MUFU.EX2 R53, R53 ;  /* 0x0000003500357308 */ /* 0x000fee0000000800 */
[----:B------:R-:W-:Y:S01]  /*36c0*/  HMMA.16816.F32 R132, R132, R6, RZ ;  /* 0x000000068484723c */ /* 0x000fe200000018ff */
[----:B------:R-:W3:Y:S07]  /*36d0*/  MUFU.EX2 R38, R38 ;  /* 0x0000002600267308 */ /* 0x000eee0000000800 */
        /* <DEDUP_REMOVED lines=11> */
[----:B------:R-:W-:-:S06]  /*3790*/  FADD.FTZ R53, R38, R53 ;  /* 0x0000003526357221 */ /* 0x000fcc0000010000 */
[C---:B------:R-:W-:Y:S01]  /*37a0*/  HMMA.16816.F32 R88, R136.reuse, R100, RZ ;  /* 0x000000648858723c */ /* 0x040fe200000018ff */
[----:B------:R-:W3:Y:S07]  /*37b0*/  MUFU.EX2 R61, R61 ;  /* 0x0000003d003d7308 */ /* 0x000eee0000000800 */
[C---:B------:R-:W-:Y:S01]  /*37c0*/  HMMA.16816.F32 R148, R136.reuse, R112, RZ ;  /* 0x000000708894723c */ /* 0x040fe200000018ff */
[----:B------:R-:W-:Y:S07]  /*37d0*/  MUFU.EX2 R58, R58 ;  /* 0x0000003a003a7308 */ /* 0x000fee0000000800 */
[C---:B------:R-:W-:Y:S01]  /*37e0*/  HMMA.16816.F32 R144, R136.reuse, R124, RZ ;  /* 0x0000007c8890723c */ /* 0x040fe200000018ff */
[----:B------:R-:W-:Y:S07]  /*37f0*/  MUFU.EX2 R63, R63 ;  /* 0x0000003f003f7308 */ /* 0x000fee0000000800 */
[C---:B------:R-:W-:Y:S01]  /*3800*/  HMMA.16816.F32 R68, R136.reuse, R70, RZ ;  /* 0x000000468844723c */ /* 0x040fe200000018ff */
[----:B------:R-:W-:Y:S07]  /*3810*/  MUFU.EX2 R65, R65 ;  /* 0x0000004100417308 */ /* 0x000fee0000000800 */
[C---:B------:R-:W-:Y:S01]  /*3820*/  HMMA.16816.F32 R84, R136.reuse, R86, RZ ;  /* 0x000000568854723c */ /* 0x040fe200000018ff */
[----:B------:R-:W5:Y:S07]  /*3830*/  MUFU.EX2 R60, R60 ;  /* 0x0000003c003c7308 */ /* 0x000f6e0000000800 */
[C---:B------:R-:W-:Y:S01]  /*3840*/  HMMA.16816.F32 R100, R136.reuse, R102, RZ ;  /* 0x000000668864723c */ /* 0x040fe200000018ff */
[----:B------:R-:W-:Y:S07]  /*3850*/  MUFU.EX2 R62, R62 ;  /* 0x0000003e003e7308 */ /* 0x000fee0000000800 */
[C---:B------:R-:W-:Y:S01]  /*3860*/  HMMA.16816.F32 R112, R136.reuse, R114, RZ ;  /* 0x000000728870723c */ /* 0x040fe200000018ff */
[----:B------:R-:W1:Y:S07]  /*3870*/  MUFU.EX2 R67, R67 ;  /* 0x0000004300437308 */ /* 0x000e6e0000000800 */
[C---:B------:R-:W-:Y:S01]  /*3880*/  HMMA.16816.F32 R124, R136.reuse, R126, RZ ;  /* 0x0000007e887c723c */ /* 0x040fe200000018ff */
[----:B------:R-:W-:Y:S07]  /*3890*/  MUFU.EX2 R174, R174 ;  /* 0x000000ae00ae7308 */ /* 0x000fee0000000800 */
[----:B------:R-:W-:Y:S01]  /*38a0*/  HMMA.16816.F32 R136, R136, R6, RZ ;  /* 0x000000068888723c */ /* 0x000fe200000018ff */
[----:B------:R-:W3:Y:S06]  /*38b0*/  MUFU.EX2 R179, R179 ;  /* 0x000000b300b37308 */ /* 0x000eec0000000800 */
[----:B------:R-:W-:Y:S01]  /*38c0*/  F2FP.PACK_AB R6, R0, R37 ;  /* 0x000000250006723e */ /* 0x000fe200000000ff */
[----:B------:R-:W-:Y:S01]  /*38d0*/  FADD.FTZ R37, R37, R2 ;  /* 0x0000000225257221 */ /* 0x000fe20000010000 */
[----:B--2---:R-:W-:Y:S01]  /*38e0*/  F2FP.PACK_AB R7, R55, R50 ;  /* 0x000000323707723e */ /* 0x004fe200000000ff */
[----:B------:R-:W-:Y:S01]  /*38f0*/  MUFU.EX2 R184, R184 ;  /* 0x000000b800b87308 */ /* 0x000fe20000000800 */
[----:B------:R-:W-:-:S02]  /*3900*/  FADD.FTZ R50, R50, R53 ;  /* 0x0000003532327221 */ /* 0x000fc40000010000 */
[----:B------:R-:W-:Y:S02]  /*3910*/  FADD.FTZ R37, R0, R37 ;  /* 0x0000002500257221 */ /* 0x000fe40000010000 */
[----:B------:R-:W-:Y:S01]  /*3920*/  FADD.FTZ R50, R55, R50 ;  /* 0x0000003237327221 */ /* 0x000fe20000010000 */
[C---:B-1----:R-:W-:Y:S02]  /*3930*/  HMMA.16816.F32 R156, R4.reuse, R24, R156 ;  /* 0x00000018049c723c */ /* 0x042fe4000000189c */
        /* <DEDUP_REMOVED lines=21> */
[----:B------:R-:W-:Y:S07]  /*3a90*/  HMMA.16816.F32 R132, R4, R34, R132 ;  /* 0x000000220484723c */ /* 0x000fee0000001884 */
[----:B---3--:R-:W-:Y:S01]  /*3aa0*/  F2FP.PACK_AB R4, R61, R56 ;  /* 0x000000383d04723e */ /* 0x008fe200000000ff */
[----:B------:R-:W-:Y:S01]  /*3ab0*/  FADD.FTZ R56, R56, R51 ;  /* 0x0000003338387221 */ /* 0x000fe20000010000 */
[C---:B-----5:R-:W-:Y:S01]  /*3ac0*/  F2FP.PACK_AB R5, R60.reuse, R65 ;  /* 0x000000413c05723e */ /* 0x060fe200000000ff */
        /* <DEDUP_REMOVED lines=9> */
[----:B------:R-:W-:-:S04]  /*3b60*/  FADD.FTZ R67, R67, R62 ;  /* 0x0000003e43437221 */ /* 0x000fc80000010000 */
[--C-:B------:R-:W-:Y:S01]  /*3b70*/  FFMA.FTZ R33, R183, c[0x0][0x23c], -R190.reuse ;  /* 0x00008f00b7217a23 */ /* 0x100fe200000108be */
[C---:B------:R-:W-:Y:S01]  /*3b80*/  HMMA.16816.F32 R160, R4.reuse, R24, R160 ;  /* 0x0000001804a0723c */ /* 0x040fe200000018a0 */
[--C-:B------:R-:W-:Y:S02]  /*3b90*/  FFMA.FTZ R183, R28, c[0x0][0x23c], -R181.reuse ;  /* 0x00008f001cb77a23 */ /* 0x100fe400000108b5 */
[----:B------:R-:W1:Y:S01]  /*3ba0*/  LDSM.16.MT88.4 R28, [R214+0x9800] ;  /* 0x00980000d61c783b */ /* 0x000e620000004200 */
[----:B------:R-:W-:Y:S01]  /*3bb0*/  FFMA.FTZ R32, R187, c[0x0][0x23c], -R190 ;  /* 0x00008f00bb207a23 */ /* 0x000fe200000108be */
[----:B------:R-:W-:Y:S01]  /*3bc0*/  MUFU.EX2 R33, R33 ;  /* 0x0000002100217308 */ /* 0x000fe20000000800 */
[----:B------:R-:W-:Y:S02]  /*3bd0*/  FFMA.FTZ R187, R192, c[0x0][0x23c], -R181 ;  /* 0x00008f00c0bb7a23 */ /* 0x000fe400000108b5 */
[----:B------:R-:W-:Y:S01]  /*3be0*/  HMMA.16816.F32 R72, R4, R20, R72 ;  /* 0x000000140448723c */ /* 0x000fe20000001848 */
[----:B------:R-:W-:-:S02]  /*3bf0*/  FFMA.FTZ R192, R197, c[0x0][0x23c], -R172 ;  /* 0x00008f00c5c07a23 */ /* 0x000fc400000108ac */
[----:B------:R-:W-:Y:S02]  /*3c00*/  FFMA.FTZ R197, R198, c[0x0][0x23c], -R169 ;  /* 0x00008f00c6c57a23 */ /* 0x000fe400000108a9 */
[----:B------:R-:W-:Y:S01]  /*3c10*/  MUFU.EX2 R32, R32 ;  /* 0x0000002000207308 */ /* 0x000fe20000000800 */
[--C-:B------:R-:W-:Y:S02]  /*3c20*/  FFMA.FTZ R198, R189, c[0x0][0x23c], -R190.reuse ;  /* 0x00008f00bdc67a23 */ /* 0x100fe400000108be */
[----:B------:R-:W-:Y:S01]  /*3c30*/  HMMA.16816.F32 R88, R4, R16, R88 ;  /* 0x000000100458723c */ /* 0x000fe20000001858 */
[----:B------:R-:W-:Y:S02]  /*3c40*/  FFMA.FTZ R189, R191, c[0x0][0x23c], -R190 ;  /* 0x00008f00bfbd7a23 */ /* 0x000fe400000108be */
[--C-:B------:R-:W-:Y:S02]  /*3c50*/  FFMA.FTZ R191, R178, c[0x0][0x23c], -R181.reuse ;  /* 0x00008f00b2bf7a23 */ /* 0x100fe400000108b5 */
[----:B------:R-:W2:Y:S01]  /*3c60*/  MUFU.EX2 R183, R183 ;  /* 0x000000b700b77308 */ /* 0x000ea20000000800 */
[----:B------:R-:W-:-:S02]  /*3c70*/  FFMA.FTZ R178, R182, c[0x0][0x23c], -R181 ;  /* 0x00008f00b6b27a23 */ /* 0x000fc400000108b5 */
[C---:B------:R-:W-:Y:S05]  /*3c80*/  HMMA.16816.F32 R148, R4.reuse, R12, R148 ;  /* 0x0000000c0494723c */ /* 0x040fea0000001894 */
[----:B------:R-:W3:Y:S03]  /*3c90*/  MUFU.EX2 R187, R187 ;  /* 0x000000bb00bb7308 */ /* 0x000ee60000000800 */
[C---:B------:R-:W-:Y:S05]  /*3ca0*/  HMMA.16816.F32 R144, R4.reuse, R8, R144 ;  /* 0x000000080490723c */ /* 0x040fea0000001890 */
[----:B------:R-:W-:Y:S03]  /*3cb0*/  MUFU.EX2 R192, R192 ;  /* 0x000000c000c07308 */ /* 0x000fe60000000800 */
[C---:B------:R-:W-:Y:S01]  /*3cc0*/  HMMA.16816.F32 R68, R4.reuse, R26, R68 ;  /* 0x0000001a0444723c */ /* 0x040fe20000001844 */
[----:B------:R-:W4:Y:S04]  /*3cd0*/  LDSM.16.MT88.4 R24, [R212+0x9800] ;  /* 0x00980000d418783b */ /* 0x000f280000004200 */
[----:B------:R-:W-:Y:S03]  /*3ce0*/  MUFU.EX2 R197, R197 ;  /* 0x000000c500c57308 */ /* 0x000fe60000000800 */
[C---:B------:R-:W-:Y:S01]  /*3cf0*/  HMMA.16816.F32 R84, R4.reuse, R22, R84 ;  /* 0x000000160454723c */ /* 0x040fe20000001854 */
[----:B------:R-:W5:Y:S04]  /*3d00*/  LDSM.16.MT88.4 R20, [R214+0xa800] ;  /* 0x00a80000d614783b */ /* 0x000f680000004200 */
[----:B------:R-:W-:Y:S03]  /*3d10*/  MUFU.EX2 R198, R198 ;  /* 0x000000c600c67308 */ /* 0x000fe60000000800 */
[C---:B------:R-:W-:Y:S01]  /*3d20*/  HMMA.16816.F32 R100, R4.reuse, R18, R100 ;  /* 0x000000120464723c */ /* 0x040fe20000001864 */
[----:B------:R-:W1:Y:S04]  /*3d30*/  LDSM.16.MT88.4 R16, [R212+0xa800] ;  /* 0x00a80000d410783b */ /* 0x000e680000004200 */
[----:B------:R-:W-:Y:S03]  /*3d40*/  MUFU.EX2 R189, R189 ;  /* 0x000000bd00bd7308 */ /* 0x000fe60000000800 */
[C---:B------:R-:W-:Y:S01]  /*3d50*/  HMMA.16816.F32 R112, R4.reuse, R14, R112 ;  /* 0x0000000e0470723c */ /* 0x040fe20000001870 */
[----:B------:R-:W4:Y:S04]  /*3d60*/  LDSM.16.MT88.4 R12, [R214+0xb800] ;  /* 0x00b80000d60c783b */ /* 0x000f280000004200 */
[----:B------:R-:W-:Y:S03]  /*3d70*/  MUFU.EX2 R191, R191 ;  /* 0x000000bf00bf7308 */ /* 0x000fe60000000800 */
[C---:B------:R-:W-:Y:S01]  /*3d80*/  HMMA.16816.F32 R124, R4.reuse, R10, R124 ;  /* 0x0000000a047c723c */ /* 0x040fe2000000187c */
[----:B------:R-:W5:Y:S04]  /*3d90*/  LDSM.16.MT88.4 R8, [R212+0xb800] ;  /* 0x00b80000d408783b */ /* 0x000f680000004200 */
[----:B------:R-:W-:Y:S03]  /*3da0*/  MUFU.EX2 R178, R178 ;  /* 0x000000b200b27308 */ /* 0x000fe60000000800 */
[----:B------:R-:W-:Y:S05]  /*3db0*/  HMMA.16816.F32 R136, R4, R34, R136 ;  /* 0x000000220488723c */ /* 0x000fea0000001888 */
[----:B------:R1:W1:Y:S02]  /*3dc0*/  MUFU.EX2 R35, R195 ;  /* 0x000000c300237308 */ /* 0x0002640000000800 */
[--C-:B------:R-:W-:Y:S01]  /*3dd0*/  FFMA.FTZ R34, R193, c[0x0][0x23c], -R172.reuse ;  /* 0x00008f00c1227a23 */ /* 0x100fe200000108ac */
[----:B------:R-:W-:Y:S01]  /*3de0*/  F2FP.PACK_AB R4, R179, R174 ;  /* 0x000000aeb304723e */ /* 0x000fe200000000ff */
[--C-:B------:R-:W-:Y:S01]  /*3df0*/  FFMA.FTZ R193, R199, c[0x0][0x23c], -R172.reuse ;  /* 0x00008f00c7c17a23 */ /* 0x100fe200000108ac */
[----:B--2---:R-:W-:Y:S01]  /*3e00*/  F2FP.PACK_AB R5, R184, R183 ;  /* 0x000000b7b805723e */ /* 0x004fe200000000ff */
[----:B------:R-:W-:Y:S01]  /*3e10*/  FFMA.FTZ R172, R171, c[0x0][0x23c], -R172 ;  /* 0x00008f00abac7a23 */ /* 0x000fe200000108ac */
[----:B------:R-:W-:Y:S01]  /*3e20*/  F2FP.PACK_AB R6, R33, R32 ;  /* 0x000000202106723e */ /* 0x000fe200000000ff */
[----:B------:R-:W-:Y:S01]  /*3e30*/  MUFU.EX2 R34, R34 ;  /* 0x0000002200227308 */ /* 0x000fe20000000800 */
[----:B---3--:R-:W-:Y:S01]  /*3e40*/  F2FP.PACK_AB R7, R186, R187 ;  /* 0x000000bbba07723e */ /* 0x008fe200000000ff */
[----:B------:R-:W-:-:S02]  /*3e50*/  FFMA.FTZ R171, R164, c[0x0][0x23c], -R169 ;  /* 0x00008f00a4ab7a23 */ /* 0x000fc400000108a9 */
[----:B------:R-:W-:Y:S02]  /*3e60*/  FADD.FTZ R174, R174, R37 ;  /* 0x00000025aeae7221 */ /* 0x000fe40000010000 */
[----:B------:R-:W-:Y:S02]  /*3e70*/  FADD.FTZ R183, R183, R50 ;  /* 0x00000032b7b77221 */ /* 0x000fe40000010000 */
[--C-:B-1----:R-:W-:Y:S01]  /*3e80*/  FFMA.FTZ R195, R196, c[0x0][0x23c], -R169.reuse ;  /* 0x00008f00c4c37a23 */ /* 0x102fe200000108a9 */
[----:B------:R-:W-:Y:S01]  /*3e90*/  MUFU.EX2 R193, R193 ;  /* 0x000000c100c17308 */ /* 0x000fe20000000800 */
[--C-:B------:R-:W-:Y:S01]  /*3ea0*/  FFMA.FTZ R196, R200, c[0x0][0x23c], -R169.reuse ;  /* 0x00008f00c8c47a23 */ /* 0x100fe200000108a9 */
[----:B------:R-:W-:Y:S01]  /*3eb0*/  HMMA.16816.F32 R156, R4, R28, R156 ;  /* 0x0000001c049c723c */ /* 0x000fe2000000189c */
[----:B------:R-:W-:Y:S02]  /*3ec0*/  FFMA.FTZ R169, R64, c[0x0][0x23c], -R169 ;  /* 0x00008f0040a97a23 */ /* 0x000fe400000108a9 */
[----:B------:R-:W-:-:S02]  /*3ed0*/  FADD.FTZ R179, R179, R174 ;  /* 0x000000aeb3b37221 */ /* 0x000fc40000010000 */
[----:B------:R-:W-:Y:S01]  /*3ee0*/  FADD.FTZ R184, R184, R183 ;  /* 0x000000b7b8b87221 */ /* 0x000fe20000010000 */
[----:B------:R-:W1:Y:S01]  /*3ef0*/  MUFU.EX2 R195, R195 ;  /* 0x000000c300c37308 */ /* 0x000e620000000800 */
[----:B------:R-:W-:Y:S01]  /*3f00*/  FADD.FTZ R32, R32, R179 ;  /* 0x000000b320207221 */ /* 0x000fe20000010000 */
[C---:B----4-:R-:W-:Y:S01]  /*3f10*/  HMMA.16816.F32 R76, R4.reuse, R24, R76 ;  /* 0x00000018044c723c */ /* 0x050fe2000000184c */
[----:B------:R-:W-:Y:S02]  /*3f20*/  FADD.FTZ R187, R187, R184 ;  /* 0x000000b8bbbb7221 */ /* 0x000fe40000010000 */
[----:B------:R-:W-:Y:S02]  /*3f30*/  FADD.FTZ R32, R33, R32 ;  /* 0x0000002021207221 */ /* 0x000fe40000010000 */
[----:B------:R-:W-:Y:S01]  /*3f40*/  FADD.FTZ R187, R186, R187 ;  /* 0x000000bbbabb7221 */ /* 0x000fe20000010000 */
[----:B------:R-:W2:Y:S02]  /*3f50*/  MUFU.EX2 R196, R196 ;  /* 0x000000c400c47308 */ /* 0x000ea40000000800 */
[C---:B-----5:R-:W-:Y:S06]  /*3f60*/  HMMA.16816.F32 R92, R4.reuse, R20, R92 ;  /* 0x00000014045c723c */ /* 0x060fec000000185c */
[----:B------:R-:W3:Y:S02]  /*3f70*/  MUFU.EX2 R171, R171 ;  /* 0x000000ab00ab7308 */ /* 0x000ee40000000800 */
[C---:B------:R-:W-:Y:S06]  /*3f80*/  HMMA.16816.F32 R104, R4.reuse, R16, R104 ;  /* 0x000000100468723c */ /* 0x040fec0000001868 */
[----:B------:R-:W4:Y:S02]  /*3f90*/  MUFU.EX2 R172, R172 ;  /* 0x000000ac00ac7308 */ /* 0x000f240000000800 */
[C---:B------:R-:W-:Y:S06]  /*3fa0*/  HMMA.16816.F32 R116, R4.reuse, R12, R116 ;  /* 0x0000000c0474723c */ /* 0x040fec0000001874 */
[----:B------:R-:W5:Y:S02]  /*3fb0*/  MUFU.EX2 R169, R169 ;  /* 0x000000a900a97308 */ /* 0x000f640000000800 */
        /* <DEDUP_REMOVED lines=24> */
[----:B------:R-:W2:Y:S07]  /*4140*/  LDSM.16.MT88.4 R24, [R212+0x9c00] ;  /* 0x009c0000d418783b */ /* 0x000eae0000004200 */
        /* <DEDUP_REMOVED lines=8> */
[----:B------:R-:W2:Y:S07]  /*41d0*/  LDSM.16.MT88.4 R12, [R214+0xbc00] ;  /* 0x00bc0000d60c783b */ /* 0x000eae0000004200 */
[C---:B------:R-:W-:Y:S08]  /*41e0*/  HMMA.16816.F32 R140, R4.reuse, R8, R140 ;  /* 0x00000008048c723c */ /* 0x040ff0000000188c */
[----:B------:R-:W-:Y:S01]  /*41f0*/  HMMA.16816.F32 R136, R4, R10, R136 ;  /* 0x0000000a0488723c */ /* 0x000fe20000001888 */
[----:B------:R-:W3:Y:S06]  /*4200*/  LDSM.16.MT88.4 R8, [R212+0xbc00] ;  /* 0x00bc0000d408783b */ /* 0x000eec0000004200 */
        /* <DEDUP_REMOVED lines=10> */
[----:B-1----:R-:W-:Y:S01]  /*42b0*/  HMMA.16816.F32 R156, R4, R28, R156 ;  /* 0x0000001c049c723c */ /* 0x002fe2000000189c */
[----:B------:R-:W-:Y:S02]  /*42c0*/  FADD.FTZ R237, R188, R189 ;  /* 0x000000bdbced7221 */ /* 0x000fe40000010000 */
[----:B------:R-:W-:-:S05]  /*42d0*/  FADD.FTZ R235, R235, R178 ;  /* 0x000000b2ebeb7221 */ /* 0x000fca0000010000 */
[C---:B------:R-:W-:Y:S08]  /*42e0*/  HMMA.16816.F32 R152, R4.reuse, R30, R152 ;  /* 0x0000001e0498723c */ /* 0x040ff00000001898 */
[C---:B--2---:R-:W-:Y:S08]  /*42f0*/  HMMA.16816.F32 R76, R4.reuse, R24, R76 ;  /* 0x00000018044c723c */ /* 0x044ff0000000184c */
        /* <DEDUP_REMOVED lines=8> */
[----:B------:R-:W-:Y:S07]  /*4380*/  HMMA.16816.F32 R132, R4, R10, R132 ;  /* 0x0000000a0484723c */ /* 0x000fee0000001884 */
[----:B------:R-:W-:Y:S01]  /*4390*/  F2FP.PACK_AB R4, R176, R175 ;  /* 0x000000afb004723e */ /* 0x000fe200000000ff */
[----:B------:R-:W-:Y:S01]  /*43a0*/  FADD.FTZ R175, R175, R34 ;  /* 0x00000022afaf7221 */ /* 0x000fe20000010000 */
[----:B------:R-:W-:Y:S01]  /*43b0*/  F2FP.PACK_AB R5, R171, R170 ;  /* 0x000000aaab05723e */ /* 0x000fe200000000ff */
[----:B------:R-:W-:Y:S01]  /*43c0*/  FADD.FTZ R170, R170, R197 ;  /* 0x000000c5aaaa7221 */ /* 0x000fe20000010000 */
[----:B----4-:R-:W-:Y:S01]  /*43d0*/  F2FP.PACK_AB R6, R172, R173 ;  /* 0x000000adac06723e */ /* 0x010fe200000000ff */
[----:B------:R-:W-:Y:S01]  /*43e0*/  FADD.FTZ R176, R176, R175 ;  /* 0x000000afb0b07221 */ /* 0x000fe20000010000 */
[----:B-----5:R-:W-:Y:S01]  /*43f0*/  F2FP.PACK_AB R7, R169, R66 ;  /* 0x00000042a907723e */ /* 0x020fe200000000ff */
        /* <DEDUP_REMOVED lines=19> */
[----:B------:R-:W-:Y:S01]  /*4530*/  IADD3 R3, R224, -0x2, RZ ;  /* 0xfffffffee0037810 */ /* 0x000fe20007ffe0ff */
[----:B------:R-:W-:-:S04]  /*4540*/  DEPBAR.LE SB0, 0x0 ;  /* 0x000080000000791a */ /* 0x000fc80000000000 */
[----:B------:R-:W-:Y:S01]  /*4550*/  SHF.R.S32.HI R0, RZ, 0x1f, R3 ;  /* 0x0000001fff007819 */ /* 0x000fe20000011403 */
[C---:B------:R-:W-:Y:S02]  /*4560*/  IMAD R5, R3.reuse, UR11, RZ ;  /* 0x0000000b03057c24 */ /* 0x040fe4000f8e02ff */
[----:B------:R-:W-:-:S04]  /*4570*/  IMAD.WIDE.U32 R6, R3, UR12, R248 ;  /* 0x0000000c03067c25 */ /* 0x000fc8000f8e00f8 */
[----:B------:R-:W-:Y:S01]  /*4580*/  IMAD R0, R0, UR12, R5 ;  /* 0x0000000c00007c24 */ /* 0x000fe2000f8e0205 */
[----:B------:R-:W-:Y:S01]  /*4590*/  BAR.SYNC.DEFER_BLOCKING 0x0 ;  /* 0x0000000000007b1d */ /* 0x000fe20000010000 */
[----:B------:R-:W-:Y:S01]  /*45a0*/  LEA R8, P0, R6, c[0x0][0x170], 0x1 ;  /* 0x00005c0006087a11 */ /* 0x000fe200078008ff */
[----:B------:R-:W-:Y:S02]  /*45b0*/  IMAD.U32 R2, RZ, RZ, UR4 ;  /* 0x00000004ff027e24 */ /* 0x000fe4000f8e00ff */
[----:B------:R-:W-:Y:S02]  /*45c0*/  IMAD.IADD R0, R7, 0x1, R0 ;  /* 0x0000000107007824 */ /* 0x000fe400078e0200 */
[----:B------:R-:W-:-:S03]  /*45d0*/  IMAD.U32 R5, RZ, RZ, UR4 ;  /* 0x00000004ff057e24 */ /* 0x000fc6000f8e00ff */
[----:B------:R-:W-:Y:S01]  /*45e0*/  LEA.HI.X R9, R6, c[0x0][0x174], R0, 0x1, P0 ;  /* 0x00005d0006097a11 */ /* 0x000fe200000f0c00 */
[----:B------:R-:W-:Y:S01]  /*45f0*/  IMAD.U32 R0, RZ, RZ, UR5 ;  /* 0x00000005ff007e24 */ /* 0x000fe2000f8e00ff */
[----:B------:R-:W-:-:S04]  /*4600*/  LEA R10, P0, R2, R8, 0x1 ;  /* 0x00000008020a7211 */ /* 0x000fc800078008ff */
        /* <DEDUP_REMOVED lines=10> */
[----:B------:R-:W-:Y:S04]  /*46b0*/  LDSM.16.M88.4 R188, [R216+0x6000] ;  /* 0x00600000d8bc783b */ /* 0x000fe80000000200 */
[----:B------:R-:W2:Y:S04]  /*46c0*/  LDSM.16.M88.4 R4, [R217+0x1000] ;  /* 0x00100000d904783b */ /* 0x000ea80000000200 */
[----:B------:R-:W3:Y:S04]  /*46d0*/  LDSM.16.M88.4 R180, [R216+0x6400] ;  /* 0x00640000d8b4783b */ /* 0x000ee80000000200 */
[----:B------:R-:W4:Y:S04]  /*46e0*/  LDSM.16.M88.4 R172, [R216+0x6800] ;  /* 0x00680000d8ac783b */ /* 0x000f280000000200 */
[----:B------:R-:W1:Y:S04]  /*46f0*/  LDSM.16.M88.4 R40, [R216+0x6c00] ;  /* 0x006c0000d828783b */ /* 0x000e680000000200 */
[----:B------:R-:W5:Y:S04]  /*4700*/  LDSM.16.M88.4 R60, [R217] ;  /* 0x00000000d93c783b */ /* 0x000f680000000200 */
[----:B------:R-:W-:Y:S04]  /*4710*/  LDSM.16.M88.4 R56, [R213+0x6000] ;  /* 0x00600000d538783b */ /* 0x000fe80000000200 */
[----:B------:R-:W1:Y:S04]  /*4720*/  LDSM.16.M88.4 R36, [R215+0x1000] ;  /* 0x00100000d724783b */ /* 0x000e680000000200 */
[----:B------:R-:W1:Y:S04]  /*4730*/  LDSM.16.M88.4 R52, [R213+0x6400] ;  /* 0x00640000d534783b */ /* 0x000e680000000200 */
[----:B------:R-:W1:Y:S04]  /*4740*/  LDSM.16.M88.4 R48, [R213+0x6800] ;  /* 0x00680000d530783b */ /* 0x000e680000000200 */
[----:B------:R-:W5:Y:S01]  /*4750*/  LDSM.16.M88.4 R44, [R213+0x6c00] ;  /* 0x006c0000d52c783b */ /* 0x000f620000000200 */
[C---:B--2---:R-:W-:Y:S03]  /*4760*/  HMMA.16816.F32 R32, R4.reuse, R188, RZ ;  /* 0x000000bc0420723c */ /* 0x044fe600000018ff */
[----:B------:R-:W-:Y:S04]  /*4770*/  LDSM.16.M88.4 R208, [R216+0x7000] ;  /* 0x00700000d8d0783b */ /* 0x000fe80000000200 */
[----:B------:R-:W-:Y:S01]  /*4780*/  LDSM.16.M88.4 R204, [R216+0x7400] ;  /* 0x00740000d8cc783b */ /* 0x000fe20000000200 */
[C---:B------:R-:W-:Y:S03]  /*4790*/  HMMA.16816.F32 R28, R4.reuse, R190, RZ ;  /* 0x000000be041c723c */ /* 0x040fe600000018ff */
[----:B------:R-:W-:Y:S04]  /*47a0*/  LDSM.16.M88.4 R200, [R216+0x7800] ;  /* 0x00780000d8c8783b */ /* 0x000fe80000000200 */
[----:B------:R-:W-:Y:S01]  /*47b0*/  LDSM.16.M88.4 R196, [R216+0x7c00] ;  /* 0x007c0000d8c4783b */ /* 0x000fe20000000200 */
[C---:B---3--:R-:W-:Y:S03]  /*47c0*/  HMMA.16816.F32 R24, R4.reuse, R180, RZ ;  /* 0x000000b40418723c */ /* 0x048fe600000018ff */
[----:B------:R-:W-:Y:S04]  /*47d0*/  LDSM.16.M88.4 R244, [R217+0x2000] ;  /* 0x00200000d9f4783b */ /* 0x000fe80000000200 */
[----:B------:R-:W0:Y:S01]  /*47e0*/  LDGDEPBAR ;  /* 0x00000000000079af */ /* 0x000e220000000000 */
[C---:B----4-:R-:W-:Y:S08]  /*47f0*/  HMMA.16816.F32 R16, R4.reuse, R172, RZ ;  /* 0x000000ac0410723c */ /* 0x050ff000000018ff */
[C---:B-1----:R-:W-:Y:S08]  /*4800*/  HMMA.16816.F32 R8, R4.reuse, R40, RZ ;  /* 0x000000280408723c */ /* 0x042ff000000018ff */
[C---:B------:R-:W-:Y:S08]  /*4810*/  HMMA.16816.F32 R20, R4.reuse, R182, RZ ;  /* 0x000000b60414723c */ /* 0x040ff000000018ff */
[----:B------:R-:W-:Y:S08]  /*4820*/  HMMA.16816.F32 R12, R4, R174, RZ ;  /* 0x000000ae040c723c */ /* 0x000ff000000018ff */
[----:B-----5:R-:W-:Y:S08]  /*4830*/  HMMA.16816.F32 R192, R60, R188, RZ ;  /* 0x000000bc3cc0723c */ /* 0x020ff000000018ff */
[----:B------:R-:W-:Y:S08]  /*4840*/  HMMA.16816.F32 R4, R4, R42, RZ ;  /* 0x0000002a0404723c */ /* 0x000ff000000018ff */
[C---:B------:R-:W-:Y:S08]  /*4850*/  HMMA.16816.F32 R184, R60.reuse, R180, RZ ;  /* 0x000000b43cb8723c */ /* 0x040ff000000018ff */
[C---:B------:R-:W-:Y:S08]  /*4860*/  HMMA.16816.F32 R176, R60.reuse, R172, RZ ;  /* 0x000000ac3cb0723c */ /* 0x040ff000000018ff */
[C---:B------:R-:W-:Y:S08]  /*4870*/  HMMA.16816.F32 R188, R60.reuse, R190, RZ ;  /* 0x000000be3cbc723c */ /* 0x040ff000000018ff */
[C---:B------:R-:W-:Y:S08]  /*4880*/  HMMA.16816.F32 R180, R60.reuse, R182, RZ ;  /* 0x000000b63cb4723c */ /* 0x040ff000000018ff */
[C---:B------:R-:W-:Y:S08]  /*4890*/  HMMA.16816.F32 R172, R60.reuse, R174, RZ ;  /* 0x000000ae3cac723c */ /* 0x040ff000000018ff */
[C---:B------:R-:W-:Y:S08]  /*48a0*/  HMMA.16816.F32 R64, R60.reuse, R40, RZ ;  /* 0x000000283c40723c */ /* 0x040ff000000018ff */
[----:B------:R-:W-:Y:S01]  /*48b0*/  HMMA.16816.F32 R60, R60, R42, RZ ;  /* 0x0000002a3c3c723c */ /* 0x000fe200000018ff */
[----:B------:R-:W1:Y:S07]  /*48c0*/  LDSM.16.M88.4 R40, [R215] ;  /* 0x00000000d728783b */ /* 0x000e6e0000000200 */
        /* <DEDUP_REMOVED lines=9> */
[C---:B-1----:R-:W-:Y:S08]  /*4960*/  HMMA.16816.F32 R184, R40.reuse, R52, R184 ;  /* 0x0000003428b8723c */ /* 0x042ff000000018b8 */
[C---:B------:R-:W-:Y:S01]  /*4970*/  HMMA.16816.F32 R180, R40.reuse, R54, R180 ;  /* 0x0000003628b4723c */ /* 0x040fe200000018b4 */
[----:B------:R-:W-:Y:S07]  /*4980*/  LDSM.16.M88.4 R52, [R215+0x3000] ;  /* 0x00300000d734783b */ /* 0x000fee0000000200 */
[C---:B------:R-:W-:Y:S08]  /*4990*/  HMMA.16816.F32 R192, R40.reuse, R56, R192 ;  /* 0x0000003828c0723c */ /* 0x040ff000000018c0 */
[C---:B------:R-:W-:Y:S08]  /*49a0*/  HMMA.16816.F32 R64, R40.reuse, R44, R64 ;  /* 0x0000002c2840723c */ /* 0x040ff00000001840 */
[C---:B------:R-:W-:Y:S01]  /*49b0*/  HMMA.16816.F32 R188, R40.reuse, R58, R188 ;  /* 0x0000003a28bc723c */ /* 0x040fe200000018bc */
[----:B------:R-:W-:Y:S07]  /*49c0*/  LDSM.16.M88.4 R56, [R215+0x2000] ;  /* 0x00200000d738783b */ /* 0x000fee0000000200 */
[C---:B------:R-:W-:Y:S01]  /*49d0*/  HMMA.16816.F32 R60, R40.reuse, R46, R60 ;  /* 0x0000002e283c723c */ /* 0x040fe2000000183c */
[----:B------:R-:W1:Y:S07]  /*49e0*/  LDSM.16.M88.4 R44, [R213+0x7400] ;  /* 0x00740000d52c783b */ /* 0x000e6e0000000200 */
[C---:B------:R-:W-:Y:S08]  /*49f0*/  HMMA.16816.F32 R176, R40.reuse, R48, R176 ;  /* 0x0000003028b0723c */ /* 0x040ff000000018b0 */
[----:B------:R-:W-:Y:S01]  /*4a00*/  HMMA.16816.F32 R172, R40, R50, R172 ;  /* 0x0000003228ac723c */ /* 0x000fe200000018ac */
[----:B------:R-:W3:Y:S04]  /*4a10*/  LDSM.16.M88.4 R48, [R213+0x7000] ;  /* 0x00700000d530783b */ /* 0x000ee80000000200 */
[----:B------:R-:W4:Y:S03]  /*4a20*/  LDSM.16.M88.4 R40, [R213+0x7800] ;  /* 0x00780000d528783b */ /* 0x000f260000000200 */
[C---:B--2---:R-:W-:Y:S08]  /*4a30*/  HMMA.16816.F32 R32, R36.reuse, R208, R32 ;  /* 0x000000d02420723c */ /* 0x044ff00000001820 */
        /* <DEDUP_REMOVED lines=8> */
[C---:B------:R-:W-:Y:S08]  /*4ac0*/  HMMA.16816.F32 R184, R244.reuse, R204, R184 ;  /* 0x000000ccf4b8723c */ /* 0x040ff000000018b8 */
[C---:B------:R-:W-:Y:S01]  /*4ad0*/  HMMA.16816.F32 R180, R244.reuse, R206, R180 ;  /* 0x000000cef4b4723c */ /* 0x040fe200000018b4 */
[----:B------:R-:W-:Y:S07]  /*4ae0*/  LDSM.16.M88.4 R204, [R216+0x8c00] ;  /* 0x008c0000d8cc783b */ /* 0x000fee0000000200 */
[C---:B------:R-:W-:Y:S08]  /*4af0*/  HMMA.16816.F32 R188, R244.reuse, R210, R188 ;  /* 0x000000d2f4bc723c */ /* 0x040ff000000018bc */
[C---:B------:R-:W-:Y:S08]  /*4b00*/  HMMA.16816.F32 R176, R244.reuse, R200, R176 ;  /* 0x000000c8f4b0723c */ /* 0x040ff000000018b0 */
[C---:B------:R-:W-:Y:S01]  /*4b10*/  HMMA.16816.F32 R172, R244.reuse, R202, R172 ;  /* 0x000000caf4ac723c */ /* 0x040fe200000018ac */
[----:B------:R-:W-:Y:S07]  /*4b20*/  LDSM.16.M88.4 R200, [R217+0x5000] ;  /* 0x00500000d9c8783b */ /* 0x000fee0000000200 */
[C---:B------:R-:W-:Y:S08]  /*4b30*/  HMMA.16816.F32 R64, R244.reuse, R196, R64 ;  /* 0x000000c4f440723c */ /* 0x040ff00000001840 */
[----:B------:R-:W-:Y:S01]  /*4b40*/  HMMA.16816.F32 R60, R244, R198, R60 ;  /* 0x000000c6f43c723c */ /* 0x000fe2000000183c */
[----:B------:R-:W-:Y:S07]  /*4b50*/  LDSM.16.M88.4 R196, [R216+0x8000] ;  /* 0x00800000d8c4783b */ /* 0x000fee0000000200 */
[C---:B-1----:R-:W-:Y:S08]  /*4b60*/  HMMA.16816.F32 R24, R52.reuse, R44, R24 ;  /* 0x0000002c3418723c */ /* 0x042ff00000001818 */
[----:B------:R-:W-:Y:S08]  /*4b70*/  HMMA.16816.F32 R20, R52, R46, R20 ;  /* 0x0000002e3414723c */ /* 0x000ff00000001814 */
[C---:B------:R-:W-:Y:S08]  /*4b80*/  HMMA.16816.F32 R184, R56.reuse, R44, R184 ;  /* 0x0000002c38b8723c */ /* 0x040ff000000018b8 */
[----:B------:R-:W-:Y:S01]  /*4b90*/  HMMA.16816.F32 R180, R56, R46, R180 ;  /* 0x0000002e38b4723c */ /* 0x000fe200000018b4 */
[----:B------:R-:W1:Y:S07]  /*4ba0*/  LDSM.16.M88.4 R44, [R217+0x4000] ;  /* 0x00400000d92c783b */ /* 0x000e6e0000000200 */
[----:B------:R-:W-:Y:S01]  /*4bb0*/  HMMA.16816.F32 R192, R244, R208, R192 ;  /* 0x000000d0f4c0723c */ /* 0x000fe200000018c0 */
[----:B------:R-:W-:Y:S07]  /*4bc0*/  LDSM.16.M88.4 R208, [R216+0x8800] ;  /* 0x00880000d8d0783b */ /* 0x000fee0000000200 */
[C---:B---3--:R-:W-:Y:S08]  /*4bd0*/  HMMA.16816.F32 R32, R52.reuse, R48, R32 ;  /* 0x000000303420723c */ /* 0x048ff00000001820 */
[C---:B------:R-:W-:Y:S08]  /*4be0*/  HMMA.16816.F32 R28, R52.reuse, R50, R28 ;  /* 0x00000032341c723c */ /* 0x040ff0000000181c */
[C---:B----4-:R-:W-:Y:S08]  /*4bf0*/  HMMA.16816.F32 R16, R52.reuse, R40, R16 ;  /* 0x000000283410723c */ /* 0x050ff00000001810 */
[C---:B------:R-:W-:Y:S08]  /*4c00*/  HMMA.16816.F32 R12, R52.reuse, R42, R12 ;  /* 0x0000002a340c723c */ /* 0x040ff0000000180c */
[C---:B--2---:R-:W-:Y:S08]  /*4c10*/  HMMA.16816.F32 R8, R52.reuse, R36, R8 ;  /* 0x000000243408723c */ /* 0x044ff00000001808 */
[----:B------:R-:W-:Y:S01]  /*4c20*/  HMMA.16816.F32 R4, R52, R38, R4 ;  /* 0x000000263404723c */ /* 0x000fe20000001804 */
[----:B------:R-:W2:Y:S07]  /*4c30*/  LDSM.16.M88.4 R52, [R216+0x8400] ;  /* 0x00840000d834783b */ /* 0x000eae0000000200 */
[C---:B------:R-:W-:Y:S08]  /*4c40*/  HMMA.16816.F32 R188, R56.reuse, R50, R188 ;  /* 0x0000003238bc723c */ /* 0x040ff000000018bc */
[C---:B------:R-:W-:Y:S08]  /*4c50*/  HMMA.16816.F32 R176, R56.reuse, R40, R176 ;  /* 0x0000002838b0723c */ /* 0x040ff000000018b0 */
[C---:B------:R-:W-:Y:S01]  /*4c60*/  HMMA.16816.F32 R172, R56.reuse, R42, R172 ;  /* 0x0000002a38ac723c */ /* 0x040fe200000018ac */
[----:B------:R-:W-:Y:S07]  /*4c70*/  LDSM.16.M88.4 R40, [R215+0x4000] ;  /* 0x00400000d728783b */ /* 0x000fee0000000200 */
[C---:B------:R-:W-:Y:S08]  /*4c80*/  HMMA.16816.F32 R64, R56.reuse, R36, R64 ;  /* 0x000000243840723c */ /* 0x040ff00000001840 */
[C---:B------:R-:W-:Y:S01]  /*4c90*/  HMMA.16816.F32 R60, R56.reuse, R38, R60 ;  /* 0x00000026383c723c */ /* 0x040fe2000000183c */
[----:B------:R-:W3:Y:S07]  /*4ca0*/  LDSM.16.M88.4 R36, [R213+0x8000] ;  /* 0x00800000d524783b */ /* 0x000eee0000000200 */
[----:B------:R-:W-:Y:S01]  /*4cb0*/  HMMA.16816.F32 R192, R56, R48, R192 ;  /* 0x0000003038c0723c */ /* 0x000fe200000018c0 */
[----:B------:R-:W4:Y:S04]  /*4cc0*/  LDSM.16.M88.4 R56, [R215+0x5000] ;  /* 0x00500000d738783b */ /* 0x000f280000000200 */
[----:B------:R-:W5:Y:S03]  /*4cd0*/  LDSM.16.M88.4 R48, [R213+0x8400] ;  /* 0x00840000d530783b */ /* 0x000f660000000200 */
[-C--:B-1----:R-:W-:Y:S08]  /*4ce0*/  HMMA.16816.F32 R188, R44, R198.reuse, R188 ;  /* 0x000000c62cbc723c */ /* 0x082ff000000018bc */
[----:B------:R-:W-:Y:S08]  /*4cf0*/  HMMA.16816.F32 R28, R200, R198, R28 ;  /* 0x000000c6c81c723c */ /* 0x000ff0000000181c */
[-C--:B--2---:R-:W-:Y:S08]  /*4d00*/  HMMA.16816.F32 R184, R44, R52.reuse, R184 ;  /* 0x000000342cb8723c */ /* 0x084ff000000018b8 */
[----:B------:R-:W-:Y:S07]  /*4d10*/  HMMA.16816.F32 R24, R200, R52, R24 ;  /* 0x00000034c818723c */ /* 0x000fee0000001818 */
[----:B------:R-:W-:Y:S01]  /*4d20*/  IADD3 R53, R224, -0x2, RZ ;  /* 0xfffffffee0357810 */ /* 0x000fe20007ffe0ff */
[----:B---3--:R-:W-:Y:S04]  /*4d30*/  HMMA.16816.F32 R188, R40, R38, R188 ;  /* 0x0000002628bc723c */ /* 0x008fe800000018bc */
[----:B------:R-:W-:-:S04]  /*4d40*/  IMAD R53, R53, 0x40, R252 ;  /* 0x0000004035357824 */ /* 0x000fc800078e02fc */
[----:B----4-:R-:W-:Y:S01]  /*4d50*/  HMMA.16816.F32 R28, R56, R38, R28 ;  /* 0x00000026381c723c */ /* 0x010fe2000000181c */
[----:B------:R-:W-:-:S04]  /*4d60*/  IADD3 R169, R53, 0x8, RZ ;  /* 0x0000000835a97810 */ /* 0x000fc80007ffe0ff */
[-C--:B------:R-:W-:Y:S02]  /*4d70*/  ISETP.GE.AND P5, PT, R169, R251.reuse, PT ;  /* 0x000000fba900720c */ /* 0x080fe40003fa6270 */
[----:B------:R-:W-:Y:S01]  /*4d80*/  IADD3 R39, R53, 0x1, RZ ;  /* 0x0000000135277810 */ /* 0x000fe20007ffe0ff */
[-C--:B------:R-:W-:Y:S01]  /*4d90*/  HMMA.16816.F32 R20, R200, R54.reuse, R20 ;  /* 0x00000036c814723c */ /* 0x080fe20000001814 */
[-C--:B------:R-:W-:Y:S02]  /*4da0*/  ISETP.GE.AND P2, PT, R169, R250.reuse, PT ;  /* 0x000000faa900720c */ /* 0x080fe40003f46270 */
[C---:B------:R-:W-:Y:S02]  /*4db0*/  ISETP.GE.AND P4, PT, R39.reuse, R251, PT ;  /* 0x000000fb2700720c */ /* 0x040fe40003f86270 */
[C---:B------:R-:W-:Y:S02]  /*4dc0*/  ISETP.GE.AND P3, PT, R39.reuse, R250, PT ;  /* 0x000000fa2700720c */ /* 0x040fe40003f66270 */
[C---:B------:R-:W-:Y:S01]  /*4dd0*/  ISETP.GE.AND P1, PT, R39.reuse, R238, PT ;  /* 0x000000ee2700720c */ /* 0x040fe20003f26270 */
[----:B------:R-:W-:Y:S01]  /*4de0*/  HMMA.16816.F32 R180, R44, R54, R180 ;  /* 0x000000362cb4723c */ /* 0x000fe200000018b4 */
[----:B------:R-:W-:-:S02]  /*4df0*/  ISETP.GE.AND P0, PT, R39, R236, PT ;  /* 0x000000ec2700720c */ /* 0x000fc40003f06270 */
[----:B------:R-:W-:Y:S02]  /*4e00*/  IADD3 R39, R53, 0x9, RZ ;  /* 0x0000000935277810 */ /* 0x000fe40007ffe0ff */
[----:B------:R-:W-:Y:S02]  /*4e10*/  FSEL R164, R190, -INF , !P2 ;  /* 0xff800000bea47808 */ /* 0x000fe40005000000 */
[----:B------:R-:W-:Y:S01]  /*4e20*/  FSEL R55, R188, -INF , !P5 ;  /* 0xff800000bc377808 */ /* 0x000fe20006800000 */
[----:B------:R-:W-:Y:S01]  /*4e30*/  HMMA.16816.F32 R192, R44, R196, R192 ;  /* 0x000000c42cc0723c */ /* 0x000fe200000018c0 */
[----:B------:R-:W-:Y:S02]  /*4e40*/  ISETP.GE.AND P5, PT, R169, R236, PT ;  /* 0x000000eca900720c */ /* 0x000fe40003fa6270 */
[----:B------:R-:W-:Y:S02]  /*4e50*/  ISETP.GE.AND P2, PT, R39, R238, PT ;  /* 0x000000ee2700720c */ /* 0x000fe40003f46270 */
[----:B------:R-:W-:-:S02]  /*4e60*/  FSEL R52, R30, -INF , !P5 ;  /* 0xff8000001e347808 */ /* 0x000fc40006800000 */
[----:B------:R-:W-:Y:S01]  /*4e70*/  ISETP.GE.AND P6, PT, R169, R238, PT ;  /* 0x000000eea900720c */ /* 0x000fe20003fc6270 */
[C---:B------:R-:W-:Y:S01]  /*4e80*/  HMMA.16816.F32 R176, R44.reuse, R208, R176 ;  /* 0x000000d02cb0723c */ /* 0x040fe200000018b0 */
[----:B------:R-:W-:Y:S02]  /*4e90*/  ISETP.GE.AND P5, PT, R39, R236, PT ;  /* 0x000000ec2700720c */ /* 0x000fe40003fa6270 */
[----:B------:R-:W-:Y:S02]  /*4ea0*/  FSEL R54, R29, -INF , !P2 ;  /* 0xff8000001d367808 */ /* 0x000fe40005000000 */
[----:B------:R-:W-:Y:S02]  /*4eb0*/  IADD3 R29, R53, 0x10, RZ ;  /* 0x00000010351d7810 */ /* 0x000fe40007ffe0ff */
[----:B------:R-:W-:Y:S01]  /*4ec0*/  FSEL R244, R28, -INF , !P6 ;  /* 0xff8000001cf47808 */ /* 0x000fe20007000000 */
[----:B------:R-:W-:Y:S01]  /*4ed0*/  HMMA.16816.F32 R172, R44, R210, R172 ;  /* 0x000000d22cac723c */ /* 0x000fe200000018ac */
[----:B------:R-:W-:-:S02]  /*4ee0*/  ISETP.GE.AND P6, PT, R39, R251, PT ;  /* 0x000000fb2700720c */ /* 0x000fc40003fc6270 */
[----:B------:R-:W-:Y:S02]  /*4ef0*/  ISETP.GE.AND P2, PT, R39, R250, PT ;  /* 0x000000fa2700720c */ /* 0x000fe40003f46270 */
[----:B------:R-:W-:-:S03]  /*4f00*/  IADD3 R39, R53, 0x11, RZ ;  /* 0x0000001135277810 */ /* 0x000fc60007ffe0ff */
[C---:B------:R-:W-:Y:S08]  /*4f10*/  HMMA.16816.F32 R64, R44.reuse, R204, R64 ;  /* 0x000000cc2c40723c */ /* 0x040ff00000001840 */
[----:B------:R-:W-:Y:S01]  /*4f20*/  HMMA.16816.F32 R60, R44, R206, R60 ;  /* 0x000000ce2c3c723c */ /* 0x000fe2000000183c */
[----:B------:R-:W1:Y:S07]  /*4f30*/  LDSM.16.M88.4 R44, [R213+0x8800] ;  /* 0x00880000d52c783b */ /* 0x000e6e0000000200 */
[-C--:B-----5:R-:W-:Y:S08]  /*4f40*/  HMMA.16816.F32 R184, R40, R48.reuse, R184 ;  /* 0x0000003028b8723c */ /* 0x0a0ff000000018b8 */
[----:B------:R-:W-:Y:S08]  /*4f50*/  HMMA.16816.F32 R24, R56, R48, R24 ;  /* 0x000000303818723c */ /* 0x000ff00000001818 */
[----:B------:R-:W-:Y:S07]  /*4f60*/  HMMA.16816.F32 R16, R200, R208, R16 ;  /* 0x000000d0c810723c */ /* 0x000fee0000001810 */
[----:B------:R-:W-:Y:S01]  /*4f70*/  FSEL R209, R189, -INF , !P6 ;  /* 0xff800000bdd17808 */ /* 0x000fe20007000000 */
[----:B------:R-:W-:Y:S01]  /*4f80*/  HMMA.16816.F32 R20, R56, R50, R20 ;  /* 0x000000323814723c */ /* 0x000fe20000001814 */
[----:B------:R-:W-:-:S07]  /*4f90*/  ISETP.GE.AND P6, PT, R29, R238, PT ;  /* 0x000000ee1d00720c */ /* 0x000fce0003fc6270 */
[----:B------:R-:W-:Y:S07]  /*4fa0*/  HMMA.16816.F32 R180, R40, R50, R180 ;  /* 0x0000003228b4723c */ /* 0x000fee00000018b4 */
[----:B------:R-:W-:Y:S01]  /*4fb0*/  FSEL R50, R31, -INF , !P5 ;  /* 0xff8000001f327808 */ /* 0x000fe20006800000 */
[----:B------:R-:W-:Y:S01]  /*4fc0*/  HMMA.16816.F32 R8, R200, R204, R8 ;  /* 0x000000ccc808723c */ /* 0x000fe20000001808 */
[----:B------:R-:W-:-:S06]  /*4fd0*/  ISETP.GE.AND P5, PT, R29, R251, PT ;  /* 0x000000fb1d00720c */ /* 0x000fcc0003fa6270 */
[----:B------:R-:W-:Y:S01]  /*4fe0*/  FSEL R205, R184, -INF , !P5 ;  /* 0xff800000b8cd7808 */ /* 0x000fe20006800000 */
[----:B------:R-:W-:Y:S01]  /*4ff0*/  HMMA.16816.F32 R4, R200, R206, R4 ;  /* 0x000000cec804723c */ /* 0x000fe20000001804 */
[----:B------:R-:W-:-:S06]  /*5000*/  ISETP.GE.AND P5, PT, R29, R236, PT ;  /* 0x000000ec1d00720c */ /* 0x000fcc0003fa6270 */
[----:B------:R-:W-:Y:S01]  /*5010*/  FSEL R207, R191, -INF , !P2 ;  /* 0xff800000bfcf7808 */ /* 0x000fe20005000000 */
[----:B------:R-:W-:Y:S01]  /*5020*/  HMMA.16816.F32 R12, R200, R210, R12 ;  /* 0x000000d2c80c723c */ /* 0x000fe2000000180c */
[----:B------:R-:W-:Y:S02]  /*5030*/  ISETP.GE.AND P2, PT, R29, R250, PT ;  /* 0x000000fa1d00720c */ /* 0x000fe40003f46270 */
[----:B------:R-:W2:Y:S01]  /*5040*/  LDSM.16.M88.4 R28, [R213+0x8c00] ;  /* 0x008c0000d51c783b */ /* 0x000ea20000000200 */
[----:B------:R-:W-:-:S04]  /*5050*/  DEPBAR.LE SB0, 0x0 ;  /* 0x000080000000791a */ /* 0x000fc80000000000 */
[----:B------:R-:W-:Y:S01]  /*5060*/  FSEL R204, R186, -INF , !P2 ;  /* 0xff800000bacc7808 */ /* 0x000fe20005000000 */
[----:B------:R-:W-:Y:S01]  /*5070*/  HMMA.16816.F32 R32, R200, R196, R32 ;  /* 0x000000c4c820723c */ /* 0x000fe20000001820 */
[----:B------:R-:W-:-:S04]  /*5080*/  ISETP.GE.AND P2, PT, R39, R251, PT ;  /* 0x000000fb2700720c */ /* 0x000fc80003f46270 */
[----:B------:R-:W-:Y:S02]  /*5090*/  FSEL R191, R185, -INF , !P2 ;  /* 0xff800000b9bf7808 */ /* 0x000fe40005000000 */
[----:B------:R-:W-:Y:S01]  /*50a0*/  FSEL R201, R24, -INF , !P6 ;  /* 0xff80000018c97808 */ /* 0x000fe20007000000 */
[-C--:B-1----:R-:W-:Y:S01]  /*50b0*/  HMMA.16816.F32 R176, R40, R44.reuse, R176 ;  /* 0x0000002c28b0723c */ /* 0x082fe200000018b0 */
        /* <DEDUP_REMOVED lines=13> */
[----:B------:R-:W-:Y:S01]  /*5190*/  FSEL R187, R180, -INF , !P2 ;  /* 0xff800000b4bb7808 */ /* 0x000fe20005000000 */
[----:B------:R-:W-:Y:S01]  /*51a0*/  HMMA.16816.F32 R12, R56, R46, R12 ;  /* 0x0000002e380c723c */ /* 0x000fe2000000180c */
[----:B------:R-:W-:Y:S02]  /*51b0*/  FSEL R208, R182, -INF , !P5 ;  /* 0xff800000b6d07808 */ /* 0x000fe40006800000 */
[C---:B------:R-:W-:Y:S02]  /*51c0*/  ISETP.GE.AND P6, PT, R39.reuse, R238, PT ;  /* 0x000000ee2700720c */ /* 0x040fe40003fc6270 */
[----:B------:R-:W-:Y:S02]  /*51d0*/  ISETP.GE.AND P2, PT, R39, R236, PT ;  /* 0x000000ec2700720c */ /* 0x000fe40003f46270 */
[----:B------:R-:W-:Y:S01]  /*51e0*/  ISETP.GE.AND P5, PT, R25, R238, PT ;  /* 0x000000ee1900720c */ /* 0x000fe20003fa6270 */
[----:B--2---:R-:W-:Y:S01]  /*51f0*/  HMMA.16816.F32 R64, R40, R28, R64 ;  /* 0x0000001c2840723c */ /* 0x004fe20000001840 */
[----:B------:R-:W-:-:S02]  /*5200*/  FSEL R199, R20, -INF , !P6 ;  /* 0xff80000014c77808 */ /* 0x000fc40007000000 */
[----:B------:R-:W-:Y:S02]  /*5210*/  FSEL R246, R22, -INF , !P2 ;  /* 0xff80000016f67808 */ /* 0x000fe40005000000 */
[----:B------:R-:W-:Y:S02]  /*5220*/  FSEL R180, R21, -INF , !P5 ;  /* 0xff80000015b47808 */ /* 0x000fe40006800000 */
[C---:B------:R-:W-:Y:S01]  /*5230*/  ISETP.GE.AND P6, PT, R25.reuse, R251, PT ;  /* 0x000000fb1900720c */ /* 0x040fe20003fc6270 */
[----:B------:R-:W-:Y:S01]  /*5240*/  HMMA.16816.F32 R8, R56, R28, R8 ;  /* 0x0000001c3808723c */ /* 0x000fe20000001808 */
[C---:B------:R-:W-:Y:S02]  /*5250*/  ISETP.GE.AND P2, PT, R25.reuse, R236, PT ;  /* 0x000000ec1900720c */ /* 0x040fe40003f46270 */
[----:B------:R-:W-:Y:S02]  /*5260*/  ISETP.GE.AND P5, PT, R25, R250, PT ;  /* 0x000000fa1900720c */ /* 0x000fe40003fa6270 */
[----:B------:R-:W-:-:S02]  /*5270*/  IADD3 R25, R53, 0x20, RZ ;  /* 0x0000002035197810 */ /* 0x000fc40007ffe0ff */
[----:B------:R-:W-:Y:S01]  /*5280*/  FSEL R190, R23, -INF , !P2 ;  /* 0xff80000017be7808 */ /* 0x000fe20005000000 */
[-C--:B------:R-:W-:Y:S01]  /*5290*/  HMMA.16816.F32 R32, R56, R36.reuse, R32 ;  /* 0x000000243820723c */ /* 0x080fe20000001820 */
[----:B------:R-:W-:Y:S02]  /*52a0*/  FSEL R210, R183, -INF , !P5 ;  /* 0xff800000b7d27808 */ /* 0x000fe40006800000 */
[C---:B------:R-:W-:Y:S01]  /*52b0*/  ISETP.GE.AND P5, PT, R25.reuse, R251, PT ;  /* 0x000000fb1900720c */ /* 0x040fe20003fa6270 */
[----:B------:R-:W-:Y:S01]  /*52c0*/  BAR.SYNC.DEFER_BLOCKING 0x0 ;  /* 0x0000000000007b1d */ /* 0x000fe20000010000 */
[----:B------:R-:W-:Y:S02]  /*52d0*/  ISETP.GE.AND P2, PT, R25, R250, PT ;  /* 0x000000fa1900720c */ /* 0x000fe40003f46270 */
[----:B------:R-:W-:Y:S01]  /*52e0*/  IADD3 R21, R53, 0x21, RZ ;  /* 0x0000002135157810 */ /* 0x000fe20007ffe0ff */
[----:B------:R-:W-:Y:S01]  /*52f0*/  HMMA.16816.F32 R192, R40, R36, R192 ;  /* 0x0000002428c0723c */ /* 0x000fe200000018c0 */
[----:B------:R-:W-:-:S02]  /*5300*/  FSEL R189, R181, -INF , !P6 ;  /* 0xff800000b5bd7808 */ /* 0x000fc40007000000 */
[----:B------:R-:W-:Y:S02]  /*5310*/  FSEL R181, R176, -INF , !P5 ;  /* 0xff800000b0b57808 */ /* 0x000fe40006800000 */
[----:B------:R-:W-:Y:S02]  /*5320*/  FSEL R178, R178, -INF , !P2 ;  /* 0xff800000b2b27808 */ /* 0x000fe40005000000 */
[C---:B------:R-:W-:Y:S01]  /*5330*/  ISETP.GE.AND P6, PT, R25.reuse, R238, PT ;  /* 0x000000ee1900720c */ /* 0x040fe20003fc6270 */
[----:B------:R-:W-:Y:S01]  /*5340*/  HMMA.16816.F32 R4, R56, R30, R4 ;  /* 0x0000001e3804723c */ /* 0x000fe20000001804 */
[----:B------:R-:W-:Y:S02]  /*5350*/  ISETP.GE.AND P5, PT, R25, R236, PT ;  /* 0x000000ec1900720c */ /* 0x000fe40003fa6270 */
[----:B------:R-:W-:Y:S02]  /*5360*/  ISETP.GE.AND P2, PT, R21, R251, PT ;  /* 0x000000fb1500720c */ /* 0x000fe40003f46270 */
[----:B------:R-:W-:-:S02]  /*5370*/  FSEL R196, R16, -INF , !P6 ;  /* 0xff80000010c47808 */ /* 0x000fc40007000000 */
[----:B------:R-:W-:Y:S01]  /*5380*/  FSEL R182, R18, -INF , !P5 ;  /* 0xff80000012b67808 */ /* 0x000fe20006800000 */
[----:B------:R-:W-:Y:S01]  /*5390*/  HMMA.16816.F32 R60, R40, R30, R60 ;  /* 0x0000001e283c723c */ /* 0x000fe2000000183c */
        /* <DEDUP_REMOVED lines=29> */
[----:B------:R-:W-:Y:S02]  /*5570*/  ISETP.GE.AND P6, PT, R17, R238, PT ;  /* 0x000000ee1100720c */ /* 0x000fe40003fc6270 */
[----:B------:R-:W-:Y:S02]  /*5580*/  FSEL R36, R66, -INF , !P2 ;  /* 0xff80000042247808 */ /* 0x000fe40005000000 */
[----:B------:R-:W-:Y:S02]  /*5590*/  FSEL R37, R64, -INF , !P5 ;  /* 0xff80000040257808 */ /* 0x000fe40006800000 */
[----:B------:R-:W-:Y:S02]  /*55a0*/  ISETP.GE.AND P2, PT, R13, R251, PT ;  /* 0x000000fb0d00720c */ /* 0x000fe40003f46270 */
[----:B------:R-:W-:Y:S02]  /*55b0*/  ISETP.GE.AND P5, PT, R17, R236, PT ;  /* 0x000000ec1100720c */ /* 0x000fe40003fa6270 */
[----:B------:R-:W-:-:S02]  /*55c0*/  FSEL R66, R8, -INF , !P6 ;  /* 0xff80000008427808 */ /* 0x000fc40007000000 */
[----:B------:R-:W-:Y:S02]  /*55d0*/  FSEL R8, R35, -INF , !P0 ;  /* 0xff80000023087808 */ /* 0x000fe40004000000 */
[----:B------:R-:W-:Y:S02]  /*55e0*/  FSEL R39, R65, -INF , !P2 ;  /* 0xff80000041277808 */ /* 0x000fe40005000000 */
[----:B------:R-:W-:Y:S02]  /*55f0*/  ISETP.GE.AND P0, PT, R53, R236, PT ;  /* 0x000000ec3500720c */ /* 0x000fe40003f06270 */
[C---:B------:R-:W-:Y:S02]  /*5600*/  ISETP.GE.AND P6, PT, R13.reuse, R250, PT ;  /* 0x000000fa0d00720c */ /* 0x040fe40003fc6270 */
[----:B------:R-:W-:Y:S02]  /*5610*/  FSEL R56, R10, -INF , !P5 ;  /* 0xff8000000a387808 */ /* 0x000fe40006800000 */
[----:B------:R-:W-:-:S02]  /*5620*/  ISETP.GE.AND P2, PT, R13, R236, PT ;  /* 0x000000ec0d00720c */ /* 0x000fc40003f46270 */
[----:B------:R-:W-:Y:S02]  /*5630*/  ISETP.GE.AND P5, PT, R13, R238, PT ;  /* 0x000000ee0d00720c */ /* 0x000fe40003fa6270 */
[----:B------:R-:W-:Y:S02]  /*5640*/  FSEL R34, R34, -INF , !P0 ;  /* 0xff80000022227808 */ /* 0x000fe40004000000 */
[----:B------:R-:W-:Y:S02]  /*5650*/  FSEL R38, R67, -INF , !P6 ;  /* 0xff80000043267808 */ /* 0x000fe40007000000 */
[----:B------:R-:W-:Y:S02]  /*5660*/  FSEL R57, R11, -INF , !P2 ;  /* 0xff8000000b397808 */ /* 0x000fe40005000000 */
[----:B------:R-:W-:Y:S02]  /*5670*/  ISETP.NE.AND P0, PT, R224, 0x2, PT ;  /* 0x00000002e000780c */ /* 0x000fe40003f05270 */
[----:B------:R-:W-:-:S02]  /*5680*/  FSEL R67, R9, -INF , !P5 ;  /* 0xff80000009437808 */ /* 0x000fc40006800000 */
[C---:B------:R-:W-:Y:S02]  /*5690*/  ISETP.GE.AND P2, PT, R53.reuse, R251, PT ;  /* 0x000000fb3500720c */ /* 0x040fe40003f46270 */
[----:B------:R-:W-:Y:S02]  /*56a0*/  IADD3 R9, R53, 0x38, RZ ;  /* 0x0000003835097810 */ /* 0x000fe40007ffe0ff */
[----:B------:R-:W-:Y:S02]  /*56b0*/  FSEL R0, R33, -INF , !P1 ;  /* 0xff80000021007808 */ /* 0x000fe40004800000 */
[----:B------:R-:W-:Y:S02]  /*56c0*/  FSEL R12, R195, -INF , !P3 ;  /* 0xff800000c30c7808 */ /* 0x000fe40005800000 */
[----:B------:R-:W-:Y:S02]  /*56d0*/  FSEL R13, R192, -INF , !P2 ;  /* 0xff800000c00d7808 */ /* 0x000fe40005000000 */
[----:B------:R-:W-:-:S02]  /*56e0*/  ISETP.GE.AND P5, PT, R53, R250, PT ;  /* 0x000000fa3500720c */ /* 0x000fc40003fa6270 */
[-C--:B------:R-:W-:Y:S02]  /*56f0*/  ISETP.GE.AND P1, PT, R53, R238.reuse, PT ;  /* 0x000000ee3500720c */ /* 0x080fe40003f26270 */
[C---:B------:R-:W-:Y:S02]  /*5700*/  ISETP.GE.AND P3, PT, R9.reuse, R238, PT ;  /* 0x000000ee0900720c */ /* 0x040fe40003f66270 */
[----:B------:R-:W-:Y:S02]  /*5710*/  ISETP.GE.AND P2, PT, R9, R236, PT ;  /* 0x000000ec0900720c */ /* 0x000fe40003f46270 */
[----:B------:R-:W-:Y:S02]  /*5720*/  IADD3 R53, R53, 0x39, RZ ;  /* 0x0000003935357810 */ /* 0x000fe40007ffe0ff */
        /* <DEDUP_REMOVED lines=10> */
[----:B------:R-:W-:Y:S02]  /*57d0*/  ISETP.GE.AND P1, PT, R53, R236, PT ;  /* 0x000000ec3500720c */ /* 0x000fe40003f26270 */
        /* <DEDUP_REMOVED lines=9> */
[----:B------:R-:W-:-:S04]  /*5870*/  IMAD.WIDE.U32 R6, R5, c[0x0][0x198], RZ ;  /* 0x0000660005067a25 */ /* 0x000fc800078e00ff */
[----:B------:R-:W-:Y:S01]  /*5880*/  IMAD R2, R2, c[0x0][0x198], RZ ;  /* 0x0000660002027a24 */ /* 0x000fe200078e02ff */
[----:B------:R-:W-:-:S03]  /*5890*/  LEA R4, P0, R6, R226, 0x6 ;  /* 0x000000e206047211 */ /* 0x000fc600078030ff */
[----:B------:R-:W-:Y:S01]  /*58a0*/  IMAD R2, R5, c[0x0][0x19c], R2 ;  /* 0x0000670005027a24 */ /* 0x000fe200078e0202 */
[----:B------:R-:W-:-:S03]  /*58b0*/  LEA R10, P1, R4, c[0x0][0x168], 0x1 ;  /* 0x00005a00040a7a11 */ /* 0x000fc600078208ff */
[----:B------:R-:W-:-:S05]  /*58c0*/  IMAD.IADD R5, R7, 0x1, R2 ;  /* 0x0000000107057824 */ /* 0x000fca00078e0202 */
[----:B------:R-:W-:Y:S02]  /*58d0*/  LEA.HI.X R5, R6, R229, R5, 0x6, P0 ;  /* 0x000000e506057211 */ /* 0x000fe400000f3405 */
[----:B------:R-:W-:Y:S02]  /*58e0*/  IADD3 R6, P0, R10, UR10, RZ ;  /* 0x0000000a0a067c10 */ /* 0x000fe4000ff1e0ff */
[----:B------:R-:W-:-:S04]  /*58f0*/  LEA.HI.X R11, R4, c[0x0][0x16c], R5, 0x1, P1 ;  /* 0x00005b00040b7a11 */ /* 0x000fc800008f0c05 */
[----:B------:R-:W-:Y:S01]  /*5900*/  IADD3.X R7, R11, UR9, RZ, P0, !PT ;  /* 0x000000090b077c10 */ /* 0x000fe200087fe4ff */
        /* <DEDUP_REMOVED lines=10> */
.L_x_19:
[----:B------:R-:W-:Y:S01]  /*59b0*/  FMNMX.FTZ R5, R166, R32, !PT ;  /* 0x00000020a6057209 */ /* 0x000fe20007810000 */
[----:B------:R-:W-:Y:S01]  /*59c0*/  LDSM.16.MT88.4 R24, [R214+0x9000] ;  /* 0x00900000d618783b */ /* 0x000fe20000004200 */
[----:B------:R-:W-:-:S02]  /*59d0*/  FMNMX.FTZ R4, R168, R13, !PT ;  /* 0x0000000da8047209 */ /* 0x000fc40007810000 */
[----:B------:R-:W-:Y:S01]  /*59e0*/  FMNMX.FTZ R5, R0, R5, !PT ;  /* 0x0000000500057209 */ /* 0x000fe20007810000 */
[----:B------:R-:W-:Y:S01]  /*59f0*/  LDSM.16.MT88.4 R20, [R212+0x9000] ;  /* 0x00900000d414783b */ /* 0x000fe20000004200 */
[----:B------:R-:W-:Y:S02]  /*5a00*/  FMNMX.FTZ R4, R193, R4, !PT ;  /* 0x00000004c1047209 */ /* 0x000fe40007810000 */
[----:B------:R-:W-:Y:S01]  /*5a10*/  FMNMX.FTZ R5, R244, R5, !PT ;  /* 0x00000005f4057209 */ /* 0x000fe20007810000 */
[----:B------:R-:W-:Y:S01]  /*5a20*/  LDSM.16.MT88.4 R16, [R214+0xa000] ;  /* 0x00a00000d610783b */ /* 0x000fe20000004200 */
[----:B------:R-:W-:Y:S02]  /*5a30*/  FMNMX.FTZ R4, R55, R4, !PT ;  /* 0x0000000437047209 */ /* 0x000fe40007810000 */
[----:B------:R-:W-:Y:S02]  /*5a40*/  FMNMX.FTZ R2, R54, R5, !PT ;  /* 0x0000000536027209 */ /* 0x000fe40007810000 */
[----:B------:R-:W-:-:S02]  /*5a50*/  FMNMX.FTZ R5, R165, R34, !PT ;  /* 0x00000022a5057209 */ /* 0x000fc40007810000 */
[----:B------:R-:W-:Y:S02]  /*5a60*/  FMNMX.FTZ R2, R201, R2, !PT ;  /* 0x00000002c9027209 */ /* 0x000fe40007810000 */
[----:B------:R-:W-:Y:S02]  /*5a70*/  FMNMX.FTZ R5, R8, R5, !PT ;  /* 0x0000000508057209 */ /* 0x000fe40007810000 */
[----:B------:R-:W-:Y:S02]  /*5a80*/  FMNMX.FTZ R2, R203, R2, !PT ;  /* 0x00000002cb027209 */ /* 0x000fe40007810000 */
[----:B------:R-:W-:Y:S02]  /*5a90*/  FMNMX.FTZ R5, R52, R5, !PT ;  /* 0x0000000534057209 */ /* 0x000fe40007810000 */
[----:B-1----:R-:W-:Y:S02]  /*5aa0*/  FMNMX.FTZ R7, R199, R2, !PT ;  /* 0x00000002c7077209 */ /* 0x002fe40007810000 */
        /* <DEDUP_REMOVED lines=21> */
[----:B------:R-:W-:Y:S02]  /*5c00*/  FMNMX.FTZ R5, R57, R2, !PT ;  /* 0x0000000239057209 */ /* 0x000fe40007810000 */
[----:B------:R-:W-:Y:S02]  /*5c10*/  FMNMX.FTZ R7, R12, R7, !PT ;  /* 0x000000070c077209 */ /* 0x000fe40007810000 */
[----:B------:R-:W-:Y:S02]  /*5c20*/  FMNMX.FTZ R5, R64, R5, !PT ;  /* 0x0000000540057209 */ /* 0x000fe40007810000 */
[----:B------:R-:W-:Y:S02]  /*5c30*/  FMNMX.FTZ R4, R209, R4, !PT ;  /* 0x00000004d1047209 */ /* 0x000fe40007810000 */
[----:B------:R-:W-:-:S02]  /*5c40*/  FMNMX.FTZ R6, R58, R5, !PT ;  /* 0x000000053a067209 */ /* 0x000fc40007810000 */
[----:B------:R-:W-:Y:S02]  /*5c50*/  FMNMX.FTZ R2, R164, R7, !PT ;  /* 0x00000007a4027209 */ /* 0x000fe40007810000 */
[----:B------:R-:W-:Y:S01]  /*5c60*/  FMNMX.FTZ R4, R205, R4, !PT ;  /* 0x00000004cd047209 */ /* 0x000fe20007810000 */
[----:B------:R-:W2:Y:S01]  /*5c70*/  SHFL.BFLY PT, R7, R6, 0x2, 0x1f ;  /* 0x0c401f0006077f89 */ /* 0x000ea200000e0000 */
[----:B------:R-:W-:Y:S02]  /*5c80*/  FMNMX.FTZ R5, R207, R2, !PT ;  /* 0x00000002cf057209 */ /* 0x000fe40007810000 */
[----:B------:R-:W-:Y:S02]  /*5c90*/  FMNMX.FTZ R4, R191, R4, !PT ;  /* 0x00000004bf047209 */ /* 0x000fe40007810000 */
[----:B------:R-:W-:Y:S02]  /*5ca0*/  FMNMX.FTZ R5, R204, R5, !PT ;  /* 0x00000005cc057209 */ /* 0x000fe40007810000 */
[----:B------:R-:W-:-:S02]  /*5cb0*/  FMNMX.FTZ R4, R187, R4, !PT ;  /* 0x00000004bb047209 */ /* 0x000fc40007810000 */
[----:B------:R-:W-:Y:S02]  /*5cc0*/  FMNMX.FTZ R5, R206, R5, !PT ;  /* 0x00000005ce057209 */ /* 0x000fe40007810000 */
[----:B-1----:R-:W-:Y:S02]  /*5cd0*/  FMNMX.FTZ R9, R10, R9, !PT ;  /* 0x000000090a097209 */ /* 0x002fe40007810000 */
[----:B------:R-:W-:Y:S02]  /*5ce0*/  FMNMX.FTZ R4, R189, R4, !PT ;  /* 0x00000004bd047209 */ /* 0x000fe40007810000 */
[----:B------:R-:W-:Y:S01]  /*5cf0*/  FMNMX.FTZ R5, R208, R5, !PT ;  /* 0x00000005d0057209 */ /* 0x000fe20007810000 */
[----:B------:R-:W1:Y:S01]  /*5d00*/  SHFL.BFLY PT, R2, R9, 0x1, 0x1f ;  /* 0x0c201f0009027f89 */ /* 0x000e6200000e0000 */
[----:B------:R-:W-:Y:S02]  /*5d10*/  FMNMX.FTZ R4, R181, R4, !PT ;  /* 0x00000004b5047209 */ /* 0x000fe40007810000 */
[----:B------:R-:W-:-:S02]  /*5d20*/  FMNMX.FTZ R5, R210, R5, !PT ;  /* 0x00000005d2057209 */ /* 0x000fc40007810000 */
[----:B------:R-:W-:Y:S02]  /*5d30*/  FMNMX.FTZ R4, R177, R4, !PT ;  /* 0x00000004b1047209 */ /* 0x000fe40007810000 */
[----:B------:R-:W-:Y:S02]  /*5d40*/  FMNMX.FTZ R5, R178, R5, !PT ;  /* 0x00000005b2057209 */ /* 0x000fe40007810000 */
[----:B------:R-:W-:Y:S02]  /*5d50*/  FMNMX.FTZ R4, R179, R4, !PT ;  /* 0x00000004b3047209 */ /* 0x000fe40007810000 */
[----:B--2---:R-:W-:Y:S02]  /*5d60*/  FMNMX.FTZ R7, R6, R7, !PT ;  /* 0x0000000706077209 */ /* 0x004fe40007810000 */
[----:B------:R-:W-:Y:S02]  /*5d70*/  FMNMX.FTZ R5, R176, R5, !PT ;  /* 0x00000005b0057209 */ /* 0x000fe40007810000 */
[----:B------:R-:W-:Y:S01]  /*5d80*/  FMNMX.FTZ R4, R173, R4, !PT ;  /* 0x00000004ad047209 */ /* 0x000fe20007810000 */
[----:B------:R-:W2:Y:S01]  /*5d90*/  SHFL.BFLY PT, R6, R7, 0x1, 0x1f ;  /* 0x0c201f0007067f89 */ /* 0x000ea200000e0000 */
[----:B------:R-:W-:-:S02]  /*5da0*/  FMNMX.FTZ R5, R174, R5, !PT ;  /* 0x00000005ae057209 */ /* 0x000fc40007810000 */
[----:B------:R-:W-:Y:S02]  /*5db0*/  FMNMX.FTZ R4, R37, R4, !PT ;  /* 0x0000000425047209 */ /* 0x000fe40007810000 */
[----:B------:R-:W-:Y:S02]  /*5dc0*/  FMNMX.FTZ R5, R172, R5, !PT ;  /* 0x00000005ac057209 */ /* 0x000fe40007810000 */
[----:B------:R-:W-:Y:S02]  /*5dd0*/  FMNMX.FTZ R4, R39, R4, !PT ;  /* 0x0000000427047209 */ /* 0x000fe40007810000 */
[----:B-1----:R-:W-:Y:S02]  /*5de0*/  FMNMX.FTZ R2, R9, R2, !PT ;  /* 0x0000000209027209 */ /* 0x002fe40007810000 */
[----:B------:R-:W-:Y:S02]  /*5df0*/  FMNMX.FTZ R9, R36, R5, !PT ;  /* 0x0000000524097209 */ /* 0x000fe40007810000 */
[----:B------:R-:W-:Y:S01]  /*5e00*/  FMNMX.FTZ R5, R49, R4, !PT ;  /* 0x0000000431057209 */ /* 0x000fe20007810000 */
[----:B------:R-:W-:Y:S01]  /*5e10*/  FMUL.FTZ R171, R2, c[0x0][0x23c] ;  /* 0x00008f0002ab7a20 */ /* 0x000fe20000410000 */
[----:B------:R-:W-:-:S02]  /*5e20*/  FMNMX.FTZ R10, R38, R9, !PT ;  /* 0x00000009260a7209 */ /* 0x000fc40007810000 */
[----:B------:R-:W-:Y:S02]  /*5e30*/  FSETP.NEU.FTZ.AND P1, PT, R2, -INF , PT ;  /* 0xff8000000200780b */ /* 0x000fe40003f3d000 */
[----:B------:R-:W-:Y:S02]  /*5e40*/  FMNMX.FTZ R4, R48, R5, !PT ;  /* 0x0000000530047209 */ /* 0x000fe40007810000 */
[----:B------:R-:W-:Y:S02]  /*5e50*/  FMNMX.FTZ R5, R47, R10, !PT ;  /* 0x0000000a2f057209 */ /* 0x000fe40007810000 */
[----:B------:R-:W-:Y:S01]  /*5e60*/  FSEL R171, R171, RZ, P1 ;  /* 0x000000ffabab7208 */ /* 0x000fe20000800000 */
[----:B------:R-:W1:Y:S01]  /*5e70*/  SHFL.BFLY PT, R245, R4, 0x2, 0x1f ;  /* 0x0c401f0004f57f89 */ /* 0x000e6200000e0000 */
[----:B------:R-:W-:Y:S02]  /*5e80*/  FMNMX.FTZ R5, R46, R5, !PT ;  /* 0x000000052e057209 */ /* 0x000fe40007810000 */
[----:B------:R-:W-:Y:S01]  /*5e90*/  FSEL R45, R2, RZ, P1 ;  /* 0x000000ff022d7208 */ /* 0x000fe20000800000 */
[--C-:B------:R-:W-:Y:S01]  /*5ea0*/  FFMA.FTZ R41, R0, c[0x0][0x23c], -R171.reuse ;  /* 0x00008f0000297a23 */ /* 0x100fe200000108ab */
[----:B--2---:R-:W-:Y:S01]  /*5eb0*/  FMNMX.FTZ R0, R7, R6, !PT ;  /* 0x0000000607007209 */ /* 0x004fe20007810000 */
[--C-:B------:R-:W-:Y:S01]  /*5ec0*/  FFMA.FTZ R40, R244, c[0x0][0x23c], -R171.reuse ;  /* 0x00008f00f4287a23 */ /* 0x100fe200000108ab */
[----:B------:R-:W2:Y:S01]  /*5ed0*/  SHFL.BFLY PT, R6, R5, 0x2, 0x1f ;  /* 0x0c401f0005067f89 */ /* 0x000ea200000e0000 */
[----:B------:R-:W-:Y:S01]  /*5ee0*/  FFMA.FTZ R42, R32, c[0x0][0x23c], -R171 ;  /* 0x00008f00202a7a23 */ /* 0x000fe200000108ab */
[C---:B------:R-:W-:Y:S01]  /*5ef0*/  FSETP.NEU.FTZ.AND P0, PT, R0.reuse, -INF , PT ;  /* 0xff8000000000780b */ /* 0x040fe20003f1d000 */
[----:B------:R-:W-:Y:S01]  /*5f00*/  FMUL.FTZ R61, R0, c[0x0][0x23c] ;  /* 0x00008f00003d7a20 */ /* 0x000fe20000410000 */
[----:B------:R-:W-:Y:S01]  /*5f10*/  MUFU.EX2 R41, R41 ;  /* 0x0000002900297308 */ /* 0x000fe20000000800 */
[----:B------:R-:W-:Y:S01]  /*5f20*/  FADD.FTZ R45, R166, -R45 ;  /* 0x8000002da62d7221 */ /* 0x000fe20000010000 */
[----:B------:R-:W-:Y:S01]  /*5f30*/  FSEL R44, R0, RZ, P0 ;  /* 0x000000ff002c7208 */ /* 0x000fe20000000000 */
[----:B------:R-:W-:Y:S01]  /*5f40*/  FFMA.FTZ R35, R54, c[0x0][0x23c], -R171 ;  /* 0x00008f0036237a23 */ /* 0x000fe200000108ab */
[----:B------:R-:W-:Y:S01]  /*5f50*/  FSEL R61, R61, RZ, P0 ;  /* 0x000000ff3d3d7208 */ /* 0x000fe20000000000 */
[----:B------:R-:W-:-:S02]  /*5f60*/  FMUL.FTZ R45, R45, c[0x0][0x23c] ;  /* 0x00008f002d2d7a20 */ /* 0x000fc40000410000 */
[----:B------:R-:W-:Y:S01]  /*5f70*/  FADD.FTZ R44, R165, -R44 ;  /* 0x8000002ca52c7221 */ /* 0x000fe20000010000 */
[----:B------:R-:W3:Y:S01]  /*5f80*/  MUFU.EX2 R42, R42 ;  /* 0x0000002a002a7308 */ /* 0x000ee20000000800 */
[--C-:B------:R-:W-:Y:S02]  /*5f90*/  FFMA.FTZ R32, R52, c[0x0][0x23c], -R61.reuse ;  /* 0x00008f0034207a23 */ /* 0x100fe4000001083d */
[--C-:B------:R-:W-:Y:S01]  /*5fa0*/  FFMA.FTZ R43, R50, c[0x0][0x23c], -R61.reuse ;  /* 0x00008f00322b7a23 */ /* 0x100fe2000001083d */
[----:B-1----:R-:W-:Y:S01]  /*5fb0*/  FMNMX.FTZ R245, R4, R245, !PT ;  /* 0x000000f504f57209 */ /* 0x002fe20007810000 */
[--C-:B------:R-:W-:Y:S02]  /*5fc0*/  FFMA.FTZ R33, R8, c[0x0][0x23c], -R61.reuse ;  /* 0x00008f0008217a23 */ /* 0x100fe4000001083d */
[----:B------:R-:W-:Y:S01]  /*5fd0*/  LDSM.16.MT88.4 R8, [R212+0xa000] ;  /* 0x00a00000d408783b */ /* 0x000fe20000004200 */
[----:B------:R-:W-:Y:S01]  /*5fe0*/  FFMA.FTZ R34, R34, c[0x0][0x23c], -R61 ;  /* 0x00008f0022227a23 */ /* 0x000fe2000001083d */
[----:B------:R-:W-:Y:S01]  /*5ff0*/  MUFU.EX2 R40, R40 ;  /* 0x0000002800287308 */ /* 0x000fe20000000800 */
[----:B------:R-:W-:Y:S01]  /*6000*/  FMUL.FTZ R44, R44, c[0x0][0x23c] ;  /* 0x00008f002c2c7a20 */ /* 0x000fe20000410000 */
[----:B------:R-:W1:Y:S01]  /*6010*/  SHFL.BFLY PT, R4, R245, 0x1, 0x1f ;  /* 0x0c201f00f5047f89 */ /* 0x000e6200000e0000 */
[----:B--2---:R-:W-:Y:S01]  /*6020*/  FMNMX.FTZ R5, R5, R6, !PT ;  /* 0x0000000605057209 */ /* 0x004fe20007810000 */
[----:B------:R-:W-:Y:S01]  /*6030*/  FFMA.FTZ R175, R180, c[0x0][0x23c], -R171 ;  /* 0x00008f00b4af7a23 */ /* 0x000fe200000108ab */
[----:B---3--:R-:W-:Y:S01]  /*6040*/  F2FP.PACK_AB R28, R41, R42 ;  /* 0x0000002a291c723e */ /* 0x008fe200000000ff */
[----:B------:R-:W-:-:S02]  /*6050*/  FFMA.FTZ R183, R185, c[0x0][0x23c], -R61 ;  /* 0x00008f00b9b77a23 */ /* 0x000fc4000001083d */
[----:B------:R-:W2:Y:S01]  /*6060*/  SHFL.BFLY PT, R244, R5, 0x1, 0x1f ;  /* 0x0c201f0005f47f89 */ /* 0x000ea200000e0000 */
[----:B------:R-:W3:Y:S01]  /*6070*/  MUFU.EX2 R35, R35 ;  /* 0x0000002300237308 */ /* 0x000ee20000000800 */
[----:B------:R-:W-:Y:S02]  /*6080*/  FFMA.FTZ R166, R201, c[0x0][0x23c], -R171 ;  /* 0x00008f00c9a67a23 */ /* 0x000fe400000108ab */
[--C-:B------:R-:W-:Y:S02]  /*6090*/  FFMA.FTZ R180, R197, c[0x0][0x23c], -R61.reuse ;  /* 0x00008f00c5b47a23 */ /* 0x100fe4000001083d */
[--C-:B------:R-:W-:Y:S02]  /*60a0*/  FFMA.FTZ R185, R246, c[0x0][0x23c], -R61.reuse ;  /* 0x00008f00f6b97a23 */ /* 0x100fe4000001083d */
[--C-:B------:R-:W-:Y:S01]  /*60b0*/  FFMA.FTZ R190, R190, c[0x0][0x23c], -R61.reuse ;  /* 0x00008f00bebe7a23 */ /* 0x100fe2000001083d */
[----:B------:R-:W-:Y:S01]  /*60c0*/  MUFU.EX2 R34, R34 ;  /* 0x0000002200227308 */ /* 0x000fe20000000800 */
[----:B------:R-:W-:-:S02]  /*60d0*/  FFMA.FTZ R197, R184, c[0x0][0x23c], -R61 ;  /* 0x00008f00b8c57a23 */ /* 0x000fc4000001083d */
[----:B------:R-:W-:Y:S02]  /*60e0*/  FFMA.FTZ R195, R202, c[0x0][0x23c], -R171 ;  /* 0x00008f00cac37a23 */ /* 0x000fe400000108ab */
[--C-:B------:R-:W-:Y:S02]  /*60f0*/  FFMA.FTZ R182, R182, c[0x0][0x23c], -R61.reuse ;  /* 0x00008f00b6b67a23 */ /* 0x100fe4000001083d */
[--C-:B------:R-:W-:Y:S01]  /*6100*/  FFMA.FTZ R184, R186, c[0x0][0x23c], -R61.reuse ;  /* 0x00008f00bab87a23 */ /* 0x100fe2000001083d */
[----:B------:R-:W4:Y:S01]  /*6110*/  MUFU.EX2 R33, R33 ;  /* 0x0000002100217308 */ /* 0x000f220000000800 */
[----:B-1----:R-:W-:Y:S01]  /*6120*/  FMNMX.FTZ R245, R245, R4, !PT ;  /* 0x00000004f5f57209 */ /* 0x002fe20007810000 */
[--C-:B------:R-:W-:Y:S01]  /*6130*/  FFMA.FTZ R56, R56, c[0x0][0x23c], -R61.reuse ;  /* 0x00008f0038387a23 */ /* 0x100fe2000001083d */
[----:B---3--:R-:W-:Y:S01]  /*6140*/  F2FP.PACK_AB R30, R35, R40 ;  /* 0x00000028231e723e */ /* 0x008fe200000000ff */
[----:B------:R-:W-:Y:S01]  /*6150*/  FFMA.FTZ R57, R57, c[0x0][0x23c], -R61 ;  /* 0x00008f0039397a23 */ /* 0x000fe2000001083d */
[C---:B------:R-:W-:Y:S01]  /*6160*/  FSETP.NEU.FTZ.AND P0, PT, R245.reuse, -INF , PT ;  /* 0xff800000f500780b */ /* 0x040fe20003f1d000 */
[----:B------:R-:W-:Y:S01]  /*6170*/  FMUL.FTZ R52, R245, c[0x0][0x23c] ;  /* 0x00008f00f5347a20 */ /* 0x000fe20000410000 */
[----:B--2---:R-:W-:Y:S01]  /*6180*/  FMNMX.FTZ R244, R5, R244, !PT ;  /* 0x000000f405f47209 */ /* 0x004fe20007810000 */
[----:B------:R-:W-:Y:S01]  /*6190*/  MUFU.EX2 R32, R32 ;  /* 0x0000002000207308 */ /* 0x000fe20000000800 */
[----:B------:R-:W-:Y:S01]  /*61a0*/  FSEL R63, R245, RZ, P0 ;  /* 0x000000fff53f7208 */ /* 0x000fe20000000000 */
[----:B------:R-:W1:Y:S01]  /*61b0*/  LDSM.16.MT88.4 R4, [R214+0xb000] ;  /* 0x00b00000d604783b */ /* 0x000e620000004200 */
[----:B------:R-:W-:Y:S01]  /*61c0*/  FSEL R52, R52, RZ, P0 ;  /* 0x000000ff34347208 */ /* 0x000fe20000000000 */
[C---:B------:R-:W-:Y:S01]  /*61d0*/  FMUL.FTZ R53, R244.reuse, c[0x0][0x23c] ;  /* 0x00008f00f4357a20 */ /* 0x040fe20000410000 */
[----:B------:R-:W-:Y:S01]  /*61e0*/  FSETP.NEU.FTZ.AND P0, PT, R244, -INF , PT ;  /* 0xff800000f400780b */ /* 0x000fe20003f1d000 */
[----:B------:R-:W-:-:S02]  /*61f0*/  FADD.FTZ R63, R168, -R63 ;  /* 0x8000003fa83f7221 */ /* 0x000fc40000010000 */
[--C-:B------:R-:W-:Y:S01]  /*6200*/  FFMA.FTZ R50, R13, c[0x0][0x23c], -R52.reuse ;  /* 0x00008f000d327a23 */ /* 0x100fe20000010834 */
[----:B------:R-:W-:Y:S01]  /*6210*/  FSEL R53, R53, RZ, P0 ;  /* 0x000000ff35357208 */ /* 0x000fe20000000000 */
[----:B------:R-:W2:Y:S01]  /*6220*/  MUFU.EX2 R43, R43 ;  /* 0x0000002b002b7308 */ /* 0x000ea20000000800 */
[----:B------:R-:W-:Y:S01]  /*6230*/  FSEL R14, R244, RZ, P0 ;  /* 0x000000fff40e7208 */ /* 0x000fe20000000000 */
[----:B------:R-:W-:Y:S01]  /*6240*/  FFMA.FTZ R54, R55, c[0x0][0x23c], -R52 ;  /* 0x00008f0037367a23 */ /* 0x000fe20000010834 */
[----:B----4-:R-:W-:Y:S01]  /*6250*/  F2FP.PACK_AB R29, R33, R34 ;  /* 0x00000022211d723e */ /* 0x010fe200000000ff */
[--C-:B------:R-:W-:Y:S01]  /*6260*/  FFMA.FTZ R60, R12, c[0x0][0x23c], -R53.reuse ;  /* 0x00008f000c3c7a23 */ /* 0x100fe20000010835 */
[----:B------:R-:W-:Y:S01]  /*6270*/  ISETP.GE.AND P0, PT, R224, 0x3, PT ;  /* 0x00000003e000780c */ /* 0x000fe20003f06270 */
[----:B------:R-:W-:Y:S02]  /*6280*/  FADD.FTZ R65, R167, -R14 ;  /* 0x8000000ea7417221 */ /* 0x000fe40000010000 */
[----:B------:R-:W3:Y:S01]  /*6290*/  LDSM.16.MT88.4 R12, [R212+0xb000] ;  /* 0x00b00000d40c783b */ /* 0x000ee20000004200 */
[----:B------:R-:W4:Y:S01]  /*62a0*/  MUFU.EX2 R45, R45 ;  /* 0x0000002d002d7308 */ /* 0x000f220000000800 */
[----:B------:R-:W-:-:S02]  /*62b0*/  FFMA.FTZ R62, R164, c[0x0][0x23c], -R53 ;  /* 0x00008f00a43e7a23 */ /* 0x000fc40000010835 */
[--C-:B------:R-:W-:Y:S02]  /*62c0*/  FFMA.FTZ R51, R193, c[0x0][0x23c], -R52.reuse ;  /* 0x00008f00c1337a23 */ /* 0x100fe40000010834 */
[----:B------:R-:W-:Y:S02]  /*62d0*/  FFMA.FTZ R55, R209, c[0x0][0x23c], -R52 ;  /* 0x00008f00d1377a23 */ /* 0x000fe40000010834 */
[--C-:B------:R-:W-:Y:S01]  /*62e0*/  FFMA.FTZ R59, R194, c[0x0][0x23c], -R53.reuse ;  /* 0x00008f00c23b7a23 */ /* 0x100fe20000010835 */
[----:B------:R-:W5:Y:S01]  /*62f0*/  MUFU.EX2 R44, R44 ;  /* 0x0000002c002c7308 */ /* 0x000f620000000800 */
[----:B------:R-:W-:Y:S01]  /*6300*/  FMUL.FTZ R164, R65, c[0x0][0x23c] ;  /* 0x00008f0041a47a20 */ /* 0x000fe20000410000 */
[----:B--2---:R-:W-:Y:S01]  /*6310*/  F2FP.PACK_AB R31, R43, R32 ;  /* 0x000000202b1f723e */ /* 0x004fe200000000ff */
[----:B------:R-:W-:Y:S02]  /*6320*/  FFMA.FTZ R207, R207, c[0x0][0x23c], -R53 ;  /* 0x00008f00cfcf7a23 */ /* 0x000fe40000010835 */
[----:B------:R-:W-:-:S02]  /*6330*/  FMUL.FTZ R165, R63, c[0x0][0x23c] ;  /* 0x00008f003fa57a20 */ /* 0x000fc40000410000 */
[----:B------:R-:W-:Y:S01]  /*6340*/  FFMA.FTZ R167, R203, c[0x0][0x23c], -R171 ;  /* 0x00008f00cba77a23 */ /* 0x000fe200000108ab */
[----:B------:R-:W-:Y:S01]  /*6350*/  MUFU.EX2 R50, R50 ;  /* 0x0000003200327308 */ /* 0x000fe20000000800 */
[-C--:B----4-:R-:W-:Y:S02]  /*6360*/  FMUL.FTZ R156, R156, R45.reuse ;  /* 0x0000002d9c9c7220 */ /* 0x090fe40000410000 */
[-C--:B------:R-:W-:Y:S02]  /*6370*/  FMUL.FTZ R157, R157, R45.reuse ;  /* 0x0000002d9d9d7220 */ /* 0x080fe40000410000 */
[-C--:B------:R-:W-:Y:S02]  /*6380*/  FMUL.FTZ R152, R152, R45.reuse ;  /* 0x0000002d98987220 */ /* 0x080fe40000410000 */
[----:B------:R-:W-:Y:S01]  /*6390*/  FMUL.FTZ R153, R153, R45 ;  /* 0x0000002d99997220 */ /* 0x000fe20000410000 */
[----:B------:R-:W-:Y:S01]  /*63a0*/  MUFU.EX2 R51, R51 ;  /* 0x0000003300337308 */ /* 0x000fe20000000800 */
[----:B-----5:R-:W-:-:S02]  /*63b0*/  FMUL.FTZ R158, R158, R44 ;  /* 0x0000002c9e9e7220 */ /* 0x020fc40000410000 */
[-C--:B------:R-:W-:Y:S02]  /*63c0*/  FMUL.FTZ R159, R159, R44.reuse ;  /* 0x0000002c9f9f7220 */ /* 0x080fe40000410000 */
[-C--:B------:R-:W-:Y:S02]  /*63d0*/  FMUL.FTZ R154, R154, R44.reuse ;  /* 0x0000002c9a9a7220 */ /* 0x080fe40000410000 */
[-C--:B------:R-:W-:Y:S01]  /*63e0*/  FMUL.FTZ R155, R155, R44.reuse ;  /* 0x0000002c9b9b7220 */ /* 0x080fe20000410000 */
[----:B------:R-:W-:Y:S01]  /*63f0*/  MUFU.EX2 R54, R54 ;  /* 0x0000003600367308 */ /* 0x000fe20000000800 */
[-C--:B------:R-:W-:Y:S01]  /*6400*/  FMUL.FTZ R76, R76, R45.reuse ;  /* 0x0000002d4c4c7220 */ /* 0x080fe20000410000 */
[----:B------:R-:W-:Y:S01]  /*6410*/  HMMA.16816.F32 R156, R28, R24, R156 ;  /* 0x000000181c9c723c */ /* 0x000fe2000000189c */
[----:B------:R-:W-:Y:S02]  /*6420*/  FMUL.FTZ R77, R77, R45 ;  /* 0x0000002d4d4d7220 */ /* 0x000fe40000410000 */
[----:B------:R-:W-:-:S02]  /*6430*/  FMUL.FTZ R78, R78, R44 ;  /* 0x0000002c4e4e7220 */ /* 0x000fc40000410000 */
        /* <DEDUP_REMOVED lines=36> */
[-C--:B------:R-:W-:Y:S01]  /*6680*/  FMUL.FTZ R119, R119, R44.reuse ;  /* 0x0000002c77777220 */ /* 0x080fe20000410000 */
[----:B------:R-:W4:Y:S01]  /*6690*/  MUFU.EX2 R164, R164 ;  /* 0x000000a400a47308 */ /* 0x000f220000000800 */
[-C--:B------:R-:W-:Y:S01]  /*66a0*/  FMUL.FTZ R120, R120, R45.reuse ;  /* 0x0000002d78787220 */ /* 0x080fe20000410000 */
[C---:B------:R-:W-:Y:S01]  /*66b0*/  HMMA.16816.F32 R108, R28.reuse, R10, R108 ;  /* 0x0000000a1c6c723c */ /* 0x040fe2000000186c */
[-C--:B------:R-:W-:Y:S02]  /*66c0*/  FMUL.FTZ R121, R121, R45.reuse ;  /* 0x0000002d79797220 */ /* 0x080fe40000410000 */
[-C--:B------:R-:W-:Y:S02]  /*66d0*/  FMUL.FTZ R122, R122, R44.reuse ;  /* 0x0000002c7a7a7220 */ /* 0x080fe40000410000 */
[----:B------:R-:W-:Y:S01]  /*66e0*/  FMUL.FTZ R123, R123, R44 ;  /* 0x0000002c7b7b7220 */ /* 0x000fe20000410000 */
[----:B------:R-:W-:Y:S01]  /*66f0*/  MUFU.EX2 R166, R166 ;  /* 0x000000a600a67308 */ /* 0x000fe20000000800 */
[-C--:B------:R-:W-:Y:S01]  /*6700*/  FMUL.FTZ R128, R128, R45.reuse ;  /* 0x0000002d80807220 */ /* 0x080fe20000410000 */
[----:B-1----:R-:W-:Y:S01]  /*6710*/  HMMA.16816.F32 R116, R28, R4, R116 ;  /* 0x000000041c74723c */ /* 0x002fe20000001874 */
[----:B------:R-:W-:-:S02]  /*6720*/  FMUL.FTZ R129, R129, R45 ;  /* 0x0000002d81817220 */ /* 0x000fc40000410000 */
[-C--:B------:R-:W-:Y:S02]  /*6730*/  FMUL.FTZ R130, R130, R44.reuse ;  /* 0x0000002c82827220 */ /* 0x080fe40000410000 */
[-C--:B------:R-:W-:Y:S01]  /*6740*/  FMUL.FTZ R131, R131, R44.reuse ;  /* 0x0000002c83837220 */ /* 0x080fe20000410000 */
[----:B------:R-:W1:Y:S01]  /*6750*/  MUFU.EX2 R167, R167 ;  /* 0x000000a700a77308 */ /* 0x000e620000000800 */
[-C--:B------:R-:W-:Y:S01]  /*6760*/  FMUL.FTZ R132, R132, R45.reuse ;  /* 0x0000002d84847220 */ /* 0x080fe20000410000 */
[C---:B------:R-:W-:Y:S01]  /*6770*/  HMMA.16816.F32 R120, R28.reuse, R6, R120 ;  /* 0x000000061c78723c */ /* 0x040fe20000001878 */
[----:B------:R-:W-:Y:S02]  /*6780*/  FMUL.FTZ R133, R133, R45 ;  /* 0x0000002d85857220 */ /* 0x000fe40000410000 */
[-C--:B------:R-:W-:Y:S02]  /*6790*/  FMUL.FTZ R134, R134, R44.reuse ;  /* 0x0000002c86867220 */ /* 0x080fe40000410000 */
[----:B------:R-:W-:Y:S01]  /*67a0*/  FMUL.FTZ R135, R135, R44 ;  /* 0x0000002c87877220 */ /* 0x000fe20000410000 */
[----:B------:R-:W-:Y:S01]  /*67b0*/  MUFU.EX2 R175, R175 ;  /* 0x000000af00af7308 */ /* 0x000fe20000000800 */
[-C--:B--2---:R-:W-:Y:S01]  /*67c0*/  FMUL.FTZ R160, R160, R65.reuse ;  /* 0x00000041a0a07220 */ /* 0x084fe20000410000 */
[----:B---3--:R-:W-:Y:S01]  /*67d0*/  HMMA.16816.F32 R128, R28, R12, R128 ;  /* 0x0000000c1c80723c */ /* 0x008fe20000001880 */
[----:B------:R-:W-:-:S02]  /*67e0*/  FMUL.FTZ R161, R161, R65 ;  /* 0x00000041a1a17220 */ /* 0x000fc40000410000 */
[-C--:B----4-:R-:W-:Y:S02]  /*67f0*/  FMUL.FTZ R162, R162, R164.reuse ;  /* 0x000000a4a2a27220 */ /* 0x090fe40000410000 */
[-C--:B------:R-:W-:Y:S01]  /*6800*/  FMUL.FTZ R163, R163, R164.reuse ;  /* 0x000000a4a3a37220 */ /* 0x080fe20000410000 */
[----:B------:R-:W-:Y:S01]  /*6810*/  MUFU.EX2 R180, R180 ;  /* 0x000000b400b47308 */ /* 0x000fe20000000800 */
[-C--:B------:R-:W-:Y:S01]  /*6820*/  FMUL.FTZ R68, R68, R65.reuse ;  /* 0x0000004144447220 */ /* 0x080fe20000410000 */
[----:B------:R-:W-:Y:S01]  /*6830*/  HMMA.16816.F32 R132, R28, R14, R132 ;  /* 0x0000000e1c84723c */ /* 0x000fe20000001884 */
[-C--:B------:R-:W-:Y:S02]  /*6840*/  FMUL.FTZ R69, R69, R65.reuse ;  /* 0x0000004145457220 */ /* 0x080fe40000410000 */
[-C--:B------:R-:W-:Y:S02]  /*6850*/  FMUL.FTZ R70, R70, R164.reuse ;  /* 0x000000a446467220 */ /* 0x080fe40000410000 */
[----:B------:R-:W-:Y:S01]  /*6860*/  FMUL.FTZ R71, R71, R164 ;  /* 0x000000a447477220 */ /* 0x000fe20000410000 */
[----:B------:R-:W2:Y:S01]  /*6870*/  MUFU.EX2 R183, R183 ;  /* 0x000000b700b77308 */ /* 0x000ea20000000800 */
[----:B------:R-:W-:Y:S01]  /*6880*/  F2FP.PACK_AB R28, R51, R50 ;  /* 0x00000032331c723e */ /* 0x000fe200000000ff */
[----:B------:R-:W-:Y:S01]  /*6890*/  FMUL.FTZ R72, R72, R65 ;  /* 0x0000004148487220 */ /* 0x000fe20000410000 */
[----:B------:R-:W-:Y:S01]  /*68a0*/  F2FP.PACK_AB R29, R60, R59 ;  /* 0x0000003b3c1d723e */ /* 0x000fe200000000ff */
[-C--:B------:R-:W-:Y:S01]  /*68b0*/  FMUL.FTZ R73, R73, R65.reuse ;  /* 0x0000004149497220 */ /* 0x080fe20000410000 */
[----:B------:R-:W-:Y:S01]  /*68c0*/  F2FP.PACK_AB R30, R55, R54 ;  /* 0x00000036371e723e */ /* 0x000fe200000000ff */
[----:B------:R-:W-:Y:S01]  /*68d0*/  FMUL.FTZ R74, R74, R164 ;  /* 0x000000a44a4a7220 */ /* 0x000fe20000410000 */
[----:B------:R-:W-:Y:S01]  /*68e0*/  F2FP.PACK_AB R31, R63, R62 ;  /* 0x0000003e3f1f723e */ /* 0x000fe200000000ff */
[----:B------:R-:W-:Y:S01]  /*68f0*/  FMUL.FTZ R75, R75, R164 ;  /* 0x000000a44b4b7220 */ /* 0x000fe20000410000 */
[----:B------:R-:W-:Y:S01]  /*6900*/  MUFU.EX2 R185, R185 ;  /* 0x000000b900b97308 */ /* 0x000fe20000000800 */
[----:B------:R-:W-:-:S02]  /*6910*/  FMUL.FTZ R84, R84, R65 ;  /* 0x0000004154547220 */ /* 0x000fc40000410000 */
[-C--:B------:R-:W-:Y:S02]  /*6920*/  FMUL.FTZ R85, R85, R65.reuse ;  /* 0x0000004155557220 */ /* 0x080fe40000410000 */
[-C--:B------:R-:W-:Y:S01]  /*6930*/  FMUL.FTZ R86, R86, R164.reuse ;  /* 0x000000a456567220 */ /* 0x080fe20000410000 */
[C---:B------:R-:W-:Y:S01]  /*6940*/  HMMA.16816.F32 R160, R28.reuse, R24, R160 ;  /* 0x000000181ca0723c */ /* 0x040fe200000018a0 */
[-C--:B------:R-:W-:Y:S01]  /*6950*/  FMUL.FTZ R87, R87, R164.reuse ;  /* 0x000000a457577220 */ /* 0x080fe20000410000 */
[----:B------:R-:W-:Y:S01]  /*6960*/  MUFU.EX2 R190, R190 ;  /* 0x000000be00be7308 */ /* 0x000fe20000000800 */
[-C--:B------:R-:W-:Y:S02]  /*6970*/  FMUL.FTZ R88, R88, R65.reuse ;  /* 0x0000004158587220 */ /* 0x080fe40000410000 */
[-C--:B------:R-:W-:Y:S02]  /*6980*/  FMUL.FTZ R89, R89, R65.reuse ;  /* 0x0000004159597220 */ /* 0x080fe40000410000 */
[-C--:B------:R-:W-:Y:S01]  /*6990*/  FMUL.FTZ R90, R90, R164.reuse ;  /* 0x000000a45a5a7220 */ /* 0x080fe20000410000 */
[----:B------:R-:W-:Y:S01]  /*69a0*/  HMMA.16816.F32 R68, R28, R26, R68 ;  /* 0x0000001a1c44723c */ /* 0x000fe20000001844 */
[----:B------:R-:W-:Y:S01]  /*69b0*/  FMUL.FTZ R91, R91, R164 ;  /* 0x000000a45b5b7220 */ /* 0x000fe20000410000 */
[----:B------:R-:W3:Y:S01]  /*69c0*/  LDSM.16.MT88.4 R24, [R214+0x9400] ;  /* 0x00940000d618783b */ /* 0x000ee20000004200 */
[-C--:B------:R-:W-:Y:S01]  /*69d0*/  FMUL.FTZ R100, R100, R65.reuse ;  /* 0x0000004164647220 */ /* 0x080fe20000410000 */
[----:B------:R-:W-:Y:S01]  /*69e0*/  MUFU.EX2 R195, R195 ;  /* 0x000000c300c37308 */ /* 0x000fe20000000800 */
[----:B------:R-:W-:-:S02]  /*69f0*/  FMUL.FTZ R101, R101, R65 ;  /* 0x0000004165657220 */ /* 0x000fc40000410000 */
[-C--:B------:R-:W-:Y:S01]  /*6a00*/  FMUL.FTZ R102, R102, R164.reuse ;  /* 0x000000a466667220 */ /* 0x080fe20000410000 */
[C---:B------:R-:W-:Y:S01]  /*6a10*/  HMMA.16816.F32 R72, R28.reuse, R20, R72 ;  /* 0x000000141c48723c */ /* 0x040fe20000001848 */
[-C--:B------:R-:W-:Y:S02]  /*6a20*/  FMUL.FTZ R103, R103, R164.reuse ;  /* 0x000000a467677220 */ /* 0x080fe40000410000 */
[-C--:B------:R-:W-:Y:S01]  /*6a30*/  FMUL.FTZ R148, R148, R65.reuse ;  /* 0x0000004194947220 */ /* 0x080fe20000410000 */
[----:B------:R-:W-:Y:S01]  /*6a40*/  MUFU.EX2 R182, R182 ;  /* 0x000000b600b67308 */ /* 0x000fe20000000800 */
[-C--:B------:R-:W-:Y:S02]  /*6a50*/  FMUL.FTZ R149, R149, R65.reuse ;  /* 0x0000004195957220 */ /* 0x080fe40000410000 */
[-C--:B------:R-:W-:Y:S01]  /*6a60*/  FMUL.FTZ R150, R150, R164.reuse ;  /* 0x000000a496967220 */ /* 0x080fe20000410000 */
[----:B------:R-:W-:Y:S01]  /*6a70*/  HMMA.16816.F32 R84, R28, R22, R84 ;  /* 0x000000161c54723c */ /* 0x000fe20000001854 */
[----:B------:R-:W-:Y:S01]  /*6a80*/  FMUL.FTZ R151, R151, R164 ;  /* 0x000000a497977220 */ /* 0x000fe20000410000 */
[----:B------:R-:W4:Y:S01]  /*6a90*/  LDSM.16.MT88.4 R20, [R212+0x9400] ;  /* 0x00940000d414783b */ /* 0x000f220000004200 */
        /* <DEDUP_REMOVED lines=12> */
[----:B------:R-:W5:Y:S01]  /*6b60*/  LDSM.16.MT88.4 R16, [R214+0xa400] ;  /* 0x00a40000d610783b */ /* 0x000f620000004200 */
        /* <DEDUP_REMOVED lines=12> */
[----:B------:R-:W-:Y:S01]  /*6c30*/  LDSM.16.MT88.4 R8, [R214+0xb400] ;  /* 0x00b40000d608783b */ /* 0x000fe20000004200 */
[----:B------:R-:W-:-:S02]  /*6c40*/  FMUL.FTZ R136, R136, R65 ;  /* 0x0000004188887220 */ /* 0x000fc40000410000 */
[----:B------:R-:W-:Y:S02]  /*6c50*/  FMUL.FTZ R137, R137, R65 ;  /* 0x0000004189897220 */ /* 0x000fe40000410000 */
[-C--:B------:R-:W-:Y:S01]  /*6c60*/  FMUL.FTZ R138, R138, R164.reuse ;  /* 0x000000a48a8a7220 */ /* 0x080fe20000410000 */
[C---:B------:R-:W-:Y:S01]  /*6c70*/  HMMA.16816.F32 R144, R28.reuse, R4, R144 ;  /* 0x000000041c90723c */ /* 0x040fe20000001890 */
[----:B------:R-:W-:Y:S02]  /*6c80*/  FMUL.FTZ R139, R139, R164 ;  /* 0x000000a48b8b7220 */ /* 0x000fe40000410000 */
[----:B------:R-:W-:Y:S02]  /*6c90*/  FFMA.FTZ R168, R199, c[0x0][0x23c], -R171 ;  /* 0x00008f00c7a87a23 */ /* 0x000fe400000108ab */
[--C-:B------:R-:W-:Y:S02]  /*6ca0*/  FFMA.FTZ R194, R189, c[0x0][0x23c], -R52.reuse ;  /* 0x00008f00bdc27a23 */ /* 0x100fe40000010834 */
[----:B------:R-:W-:Y:S01]  /*6cb0*/  FFMA.FTZ R189, R204, c[0x0][0x23c], -R53 ;  /* 0x00008f00ccbd7a23 */ /* 0x000fe20000010835 */
[----:B------:R-:W-:Y:S01]  /*6cc0*/  HMMA.16816.F32 R124, R28, R6, R124 ;  /* 0x000000061c7c723c */ /* 0x000fe2000000187c */
[----:B------:R-:W-:Y:S01]  /*6cd0*/  LDSM.16.MT88.4 R4, [R212+0xb400] ;  /* 0x00b40000d404783b */ /* 0x000fe20000004200 */
[----:B------:R-:W1:Y:S01]  /*6ce0*/  MUFU.EX2 R168, R168 ;  /* 0x000000a800a87308 */ /* 0x000e620000000800 */
[----:B------:R-:W-:-:S02]  /*6cf0*/  FFMA.FTZ R192, R191, c[0x0][0x23c], -R52 ;  /* 0x00008f00bfc07a23 */ /* 0x000fc40000010834 */
[--C-:B------:R-:W-:Y:S02]  /*6d00*/  FFMA.FTZ R204, R206, c[0x0][0x23c], -R53.reuse ;  /* 0x00008f00cecc7a23 */ /* 0x100fe40000010835 */
[--C-:B------:R-:W-:Y:S01]  /*6d10*/  FFMA.FTZ R165, R205, c[0x0][0x23c], -R52.reuse ;  /* 0x00008f00cda57a23 */ /* 0x100fe20000010834 */
[C---:B------:R-:W-:Y:S01]  /*6d20*/  HMMA.16816.F32 R140, R28.reuse, R12, R140 ;  /* 0x0000000c1c8c723c */ /* 0x040fe2000000188c */
[----:B------:R-:W-:Y:S01]  /*6d30*/  FFMA.FTZ R187, R187, c[0x0][0x23c], -R52 ;  /* 0x00008f00bbbb7a23 */ /* 0x000fe20000010834 */
[----:B------:R-:W-:Y:S01]  /*6d40*/  MUFU.EX2 R192, R192 ;  /* 0x000000c000c07308 */ /* 0x000fe20000000800 */
[--C-:B------:R-:W-:Y:S02]  /*6d50*/  FFMA.FTZ R191, R208, c[0x0][0x23c], -R53.reuse ;  /* 0x00008f00d0bf7a23 */ /* 0x100fe40000010835 */
[----:B------:R-:W-:Y:S02]  /*6d60*/  FFMA.FTZ R206, R210, c[0x0][0x23c], -R53 ;  /* 0x00008f00d2ce7a23 */ /* 0x000fe40000010835 */
[--C-:B------:R-:W-:Y:S01]  /*6d70*/  FFMA.FTZ R193, R196, c[0x0][0x23c], -R171.reuse ;  /* 0x00008f00c4c17a23 */ /* 0x100fe200000108ab */
[----:B------:R-:W-:Y:S01]  /*6d80*/  HMMA.16816.F32 R136, R28, R14, R136 ;  /* 0x0000000e1c88723c */ /* 0x000fe20000001888 */
[----:B------:R-:W5:Y:S01]  /*6d90*/  LDSM.16.MT88.4 R12, [R212+0xa400] ;  /* 0x00a40000d40c783b */ /* 0x000f620000004200 */
[----:B------:R-:W3:Y:S01]  /*6da0*/  MUFU.EX2 R165, R165 ;  /* 0x000000a500a57308 */ /* 0x000ee20000000800 */
[----:B------:R-:W-:-:S02]  /*6db0*/  FFMA.FTZ R196, R198, c[0x0][0x23c], -R171 ;  /* 0x00008f00c6c47a23 */ /* 0x000fc400000108ab */
[----:B------:R-:W-:Y:S02]  /*6dc0*/  FFMA.FTZ R198, R200, c[0x0][0x23c], -R171 ;  /* 0x00008f00c8c67a23 */ /* 0x000fe400000108ab */
[----:B-1----:R-:W-:Y:S01]  /*6dd0*/  F2FP.PACK_AB R28, R167, R166 ;  /* 0x000000a6a71c723e */ /* 0x002fe200000000ff */
[----:B------:R-:W-:Y:S01]  /*6de0*/  FFMA.FTZ R199, R188, c[0x0][0x23c], -R61 ;  /* 0x00008f00bcc77a23 */ /* 0x000fe2000001083d */
[----:B--2---:R-:W-:Y:S01]  /*6df0*/  F2FP.PACK_AB R29, R183, R180 ;  /* 0x000000b4b71d723e */ /* 0x004fe200000000ff */
[----:B------:R-:W-:Y:S01]  /*6e00*/  MUFU.EX2 R187, R187 ;  /* 0x000000bb00bb7308 */ /* 0x000fe20000000800 */
[----:B------:R-:W-:Y:S01]  /*6e10*/  F2FP.PACK_AB R30, R175, R168 ;  /* 0x000000a8af1e723e */ /* 0x000fe200000000ff */
[--C-:B------:R-:W-:Y:S01]  /*6e20*/  FFMA.FTZ R186, R177, c[0x0][0x23c], -R52.reuse ;  /* 0x00008f00b1ba7a23 */ /* 0x100fe20000010834 */
[----:B------:R-:W-:Y:S01]  /*6e30*/  F2FP.PACK_AB R31, R190, R185 ;  /* 0x000000b9be1f723e */ /* 0x000fe200000000ff */
[--C-:B------:R-:W-:Y:S02]  /*6e40*/  FFMA.FTZ R177, R179, c[0x0][0x23c], -R52.reuse ;  /* 0x00008f00b3b17a23 */ /* 0x100fe40000010834 */
[----:B------:R-:W-:-:S02]  /*6e50*/  FFMA.FTZ R188, R173, c[0x0][0x23c], -R52 ;  /* 0x00008f00adbc7a23 */ /* 0x000fc40000010834 */
[----:B------:R-:W-:Y:S01]  /*6e60*/  MUFU.EX2 R194, R194 ;  /* 0x000000c200c27308 */ /* 0x000fe20000000800 */
[----:B------:R-:W-:Y:S01]  /*6e70*/  FFMA.FTZ R181, R181, c[0x0][0x23c], -R52 ;  /* 0x00008f00b5b57a23 */ /* 0x000fe20000010834 */
[C---:B---3--:R-:W-:Y:S01]  /*6e80*/  HMMA.16816.F32 R156, R28.reuse, R24, R156 ;  /* 0x000000181c9c723c */ /* 0x048fe2000000189c */
[--C-:B------:R-:W-:Y:S02]  /*6e90*/  FFMA.FTZ R173, R178, c[0x0][0x23c], -R53.reuse ;  /* 0x00008f00b2ad7a23 */ /* 0x100fe40000010835 */
[--C-:B------:R-:W-:Y:S02]  /*6ea0*/  FFMA.FTZ R176, R176, c[0x0][0x23c], -R53.reuse ;  /* 0x00008f00b0b07a23 */ /* 0x100fe40000010835 */
[--C-:B------:R-:W-:Y:S01]  /*6eb0*/  FFMA.FTZ R174, R174, c[0x0][0x23c], -R53.reuse ;  /* 0x00008f00aeae7a23 */ /* 0x100fe20000010835 */
[----:B------:R-:W-:Y:S01]  /*6ec0*/  MUFU.EX2 R189, R189 ;  /* 0x000000bd00bd7308 */ /* 0x000fe20000000800 */
[----:B------:R-:W-:Y:S01]  /*6ed0*/  FFMA.FTZ R179, R172, c[0x0][0x23c], -R53 ;  /* 0x00008f00acb37a23 */ /* 0x000fe20000010835 */
[----:B------:R-:W-:Y:S01]  /*6ee0*/  HMMA.16816.F32 R152, R28, R26, R152 ;  /* 0x0000001a1c98723c */ /* 0x000fe20000001898 */
[----:B------:R-:W-:-:S02]  /*6ef0*/  FFMA.FTZ R50, R239, R65, R50 ;  /* 0x00000041ef327223 */ /* 0x000fc40000010032 */
[----:B------:R-:W-:Y:S02]  /*6f00*/  FFMA.FTZ R59, R234, R164, R59 ;  /* 0x000000a4ea3b7223 */ /* 0x000fe4000001003b */
[----:B------:R-:W-:Y:S01]  /*6f10*/  FFMA.FTZ R42, R237, R45, R42 ;  /* 0x0000002ded2a7223 */ /* 0x000fe2000001002a */
[----:B------:R-:W1:Y:S01]  /*6f20*/  MUFU.EX2 R204, R204 ;  /* 0x000000cc00cc7308 */ /* 0x000e620000000800 */
[----:B------:R-:W-:Y:S01]  /*6f30*/  FFMA.FTZ R34, R235, R44, R34 ;  /* 0x0000002ceb227223 */ /* 0x000fe20000010022 */
[C---:B----4-:R-:W-:Y:S01]  /*6f40*/  HMMA.16816.F32 R76, R28.reuse, R20, R76 ;  /* 0x000000141c4c723c */ /* 0x050fe2000000184c */
[----:B------:R-:W-:Y:S02]  /*6f50*/  FADD.FTZ R51, R51, R50 ;  /* 0x0000003233337221 */ /* 0x000fe40000010000 */
[----:B------:R-:W-:Y:S02]  /*6f60*/  FADD.FTZ R59, R60, R59 ;  /* 0x0000003b3c3b7221 */ /* 0x000fe40000010000 */
[----:B------:R-:W-:Y:S01]  /*6f70*/  FADD.FTZ R41, R41, R42 ;  /* 0x0000002a29297221 */ /* 0x000fe20000010000 */
[----:B------:R-:W-:Y:S01]  /*6f80*/  MUFU.EX2 R191, R191 ;  /* 0x000000bf00bf7308 */ /* 0x000fe20000000800 */
[----:B------:R-:W-:Y:S01]  /*6f90*/  FADD.FTZ R33, R33, R34 ;  /* 0x0000002221217221 */ /* 0x000fe20000010000 */
[----:B------:R-:W-:Y:S01]  /*6fa0*/  HMMA.16816.F32 R80, R28, R22, R80 ;  /* 0x000000161c50723c */ /* 0x000fe20000001850 */
[----:B------:R-:W-:-:S02]  /*6fb0*/  FADD.FTZ R54, R54, R51 ;  /* 0x0000003336367221 */ /* 0x000fc40000010000 */
[----:B------:R-:W-:Y:S02]  /*6fc0*/  FADD.FTZ R62, R62, R59 ;  /* 0x0000003b3e3e7221 */ /* 0x000fe40000010000 */
[----:B------:R-:W-:Y:S01]  /*6fd0*/  FADD.FTZ R40, R40, R41 ;  /* 0x0000002928287221 */ /* 0x000fe20000010000 */
[----:B------:R-:W2:Y:S01]  /*6fe0*/  MUFU.EX2 R206, R206 ;  /* 0x000000ce00ce7308 */ /* 0x000ea20000000800 */
[----:B------:R-:W-:Y:S01]  /*6ff0*/  FADD.FTZ R32, R32, R33 ;  /* 0x0000002120207221 */ /* 0x000fe20000010000 */
[C---:B-----5:R-:W-:Y:S01]  /*7000*/  HMMA.16816.F32 R92, R28.reuse, R16, R92 ;  /* 0x000000101c5c723c */ /* 0x060fe2000000185c */
[----:B------:R-:W-:Y:S02]  /*7010*/  FADD.FTZ R54, R55, R54 ;  /* 0x0000003637367221 */ /* 0x000fe40000010000 */
[----:B------:R-:W-:Y:S02]  /*7020*/  FADD.FTZ R62, R63, R62 ;  /* 0x0000003e3f3e7221 */ /* 0x000fe40000010000 */
[----:B------:R-:W-:Y:S01]  /*7030*/  FADD.FTZ R35, R35, R40 ;  /* 0x0000002823237221 */ /* 0x000fe20000010000 */
[----:B------:R-:W-:Y:S01]  /*7040*/  MUFU.EX2 R193, R193 ;  /* 0x000000c100c17308 */ /* 0x000fe20000000800 */
[----:B------:R-:W-:Y:S01]  /*7050*/  FADD.FTZ R43, R43, R32 ;  /* 0x000000202b2b7221 */ /* 0x000fe20000010000 */
[----:B------:R-:W-:Y:S01]  /*7060*/  HMMA.16816.F32 R96, R28, R18, R96 ;  /* 0x000000121c60723c */ /* 0x000fe20000001860 */
[----:B------:R-:W-:-:S02]  /*7070*/  FFMA.FTZ R64, R64, c[0x0][0x23c], -R61 ;  /* 0x00008f0040407a23 */ /* 0x000fc4000001083d */
[----:B------:R-:W-:Y:S02]  /*7080*/  FADD.FTZ R166, R166, R35 ;  /* 0x00000023a6a67221 */ /* 0x000fe40000010000 */
[----:B------:R-:W-:Y:S01]  /*7090*/  FADD.FTZ R180, R180, R43 ;  /* 0x0000002bb4b47221 */ /* 0x000fe20000010000 */
[----:B------:R-:W3:Y:S01]  /*70a0*/  MUFU.EX2 R196, R196 ;  /* 0x000000c400c47308 */ /* 0x000ee20000000800 */
[--C-:B------:R-:W-:Y:S01]  /*70b0*/  FFMA.FTZ R66, R66, c[0x0][0x23c], -R171.reuse ;  /* 0x00008f0042427a23 */ /* 0x100fe200000108ab */
[C---:B------:R-:W-:Y:S01]  /*70c0*/  HMMA.16816.F32 R104, R28.reuse, R12, R104 ;  /* 0x0000000c1c68723c */ /* 0x040fe20000001868 */
[--C-:B------:R-:W-:Y:S02]  /*70d0*/  FFMA.FTZ R67, R67, c[0x0][0x23c], -R171.reuse ;  /* 0x00008f0043437a23 */ /* 0x100fe400000108ab */
[--C-:B------:R-:W-:Y:S02]  /*70e0*/  FFMA.FTZ R170, R170, c[0x0][0x23c], -R171.reuse ;  /* 0x00008f00aaaa7a23 */ /* 0x100fe400000108ab */
[----:B------:R-:W-:Y:S01]  /*70f0*/  FFMA.FTZ R169, R169, c[0x0][0x23c], -R171 ;  /* 0x00008f00a9a97a23 */ /* 0x000fe200000108ab */
[----:B------:R-:W4:Y:S01]  /*7100*/  MUFU.EX2 R198, R198 ;  /* 0x000000c600c67308 */ /* 0x000f220000000800 */
[----:B------:R-:W-:Y:S01]  /*7110*/  FFMA.FTZ R61, R58, c[0x0][0x23c], -R61 ;  /* 0x00008f003a3d7a23 */ /* 0x000fe2000001083d */
[----:B------:R-:W-:Y:S01]  /*7120*/  HMMA.16816.F32 R108, R28, R14, R108 ;  /* 0x0000000e1c6c723c */ /* 0x000fe2000000186c */
[----:B------:R-:W-:Y:S01]  /*7130*/  FADD.FTZ R167, R167, R166 ;  /* 0x000000a6a7a77221 */ /* 0x000fe20000010000 */
[----:B------:R-:W-:Y:S01]  /*7140*/  MOV R166, R2 ;  /* 0x0000000200a67202 */ /* 0x000fe20000000f00 */
[----:B------:R-:W-:-:S02]  /*7150*/  FADD.FTZ R180, R183, R180 ;  /* 0x000000b4b7b47221 */ /* 0x000fc40000010000 */
[--C-:B------:R-:W-:Y:S01]  /*7160*/  FFMA.FTZ R58, R39, c[0x0][0x23c], -R52.reuse ;  /* 0x00008f00273a7a23 */ /* 0x100fe20000010834 */
[----:B------:R-:W5:Y:S01]  /*7170*/  MUFU.EX2 R199, R199 ;  /* 0x000000c700c77308 */ /* 0x000f620000000800 */
[----:B------:R-:W-:Y:S01]  /*7180*/  FFMA.FTZ R39, R49, c[0x0][0x23c], -R52 ;  /* 0x00008f0031277a23 */ /* 0x000fe20000010834 */
[C---:B------:R-:W-:Y:S01]  /*7190*/  HMMA.16816.F32 R116, R28.reuse, R8, R116 ;  /* 0x000000081c74723c */ /* 0x040fe20000001874 */
[----:B------:R-:W-:Y:S01]  /*71a0*/  FADD.FTZ R168, R168, R167 ;  /* 0x000000a7a8a87221 */ /* 0x000fe20000010000 */
[----:B------:R-:W-:Y:S01]  /*71b0*/  MOV R167, R244 ;  /* 0x000000f400a77202 */ /* 0x000fe20000000f00 */
[----:B------:R-:W-:Y:S02]  /*71c0*/  FADD.FTZ R185, R185, R180 ;  /* 0x000000b4b9b97221 */ /* 0x000fe40000010000 */
[----:B------:R-:W-:Y:S01]  /*71d0*/  FFMA.FTZ R37, R37, c[0x0][0x23c], -R52 ;  /* 0x00008f0025257a23 */ /* 0x000fe20000010834 */
[----:B------:R-:W-:Y:S01]  /*71e0*/  MUFU.EX2 R181, R181 ;  /* 0x000000b500b57308 */ /* 0x000fe20000000800 */
[--C-:B------:R-:W-:Y:S01]  /*71f0*/  FFMA.FTZ R36, R36, c[0x0][0x23c], -R53.reuse ;  /* 0x00008f0024247a23 */ /* 0x100fe20000010835 */
[----:B------:R-:W-:Y:S01]  /*7200*/  HMMA.16816.F32 R120, R28, R10, R120 ;  /* 0x0000000a1c78723c */ /* 0x000fe20000001878 */
[----:B------:R-:W-:-:S02]  /*7210*/  FFMA.FTZ R49, R38, c[0x0][0x23c], -R53 ;  /* 0x00008f0026317a23 */ /* 0x000fc40000010835 */
[--C-:B------:R-:W-:Y:S02]  /*7220*/  FFMA.FTZ R38, R47, c[0x0][0x23c], -R53.reuse ;  /* 0x00008f002f267a23 */ /* 0x100fe40000010835 */
[----:B------:R-:W-:Y:S01]  /*7230*/  FFMA.FTZ R48, R48, c[0x0][0x23c], -R52 ;  /* 0x00008f0030307a23 */ /* 0x000fe20000010834 */
[----:B------:R-:W1:Y:S01]  /*7240*/  MUFU.EX2 R186, R186 ;  /* 0x000000ba00ba7308 */ /* 0x000e620000000800 */
[----:B------:R-:W-:Y:S01]  /*7250*/  FFMA.FTZ R47, R46, c[0x0][0x23c], -R53 ;  /* 0x00008f002e2f7a23 */ /* 0x000fe20000010835 */
[----:B------:R-:W-:Y:S01]  /*7260*/  HMMA.16816.F32 R128, R28, R4, R128 ;  /* 0x000000041c80723c */ /* 0x000fe20000001880 */
[----:B------:R-:W-:Y:S02]  /*7270*/  FADD.FTZ R168, R175, R168 ;  /* 0x000000a8afa87221 */ /* 0x000fe40000010000 */
[----:B------:R-:W-:-:S03]  /*7280*/  FADD.FTZ R185, R190, R185 ;  /* 0x000000b9beb97221 */ /* 0x000fc60000010000 */
[----:B------:R-:W-:Y:S02]  /*7290*/  MUFU.EX2 R177, R177 ;  /* 0x000000b100b17308 */ /* 0x000fe40000000800 */
[----:B------:R-:W-:Y:S06]  /*72a0*/  HMMA.16816.F32 R132, R28, R6, R132 ;  /* 0x000000061c84723c */ /* 0x000fec0000001884 */
[----:B------:R-:W-:Y:S01]  /*72b0*/  MUFU.EX2 R188, R188 ;  /* 0x000000bc00bc7308 */ /* 0x000fe20000000800 */
[----:B------:R-:W-:Y:S01]  /*72c0*/  F2FP.PACK_AB R28, R192, R165 ;  /* 0x000000a5c01c723e */ /* 0x000fe200000000ff */
[----:B------:R-:W-:Y:S01]  /*72d0*/  FADD.FTZ R165, R165, R54 ;  /* 0x00000036a5a57221 */ /* 0x000fe20000010000 */
[----:B-1----:R-:W-:Y:S01]  /*72e0*/  F2FP.PACK_AB R29, R204, R189 ;  /* 0x000000bdcc1d723e */ /* 0x002fe200000000ff */
[----:B------:R-:W-:Y:S01]  /*72f0*/  FADD.FTZ R189, R189, R62 ;  /* 0x0000003ebdbd7221 */ /* 0x000fe20000010000 */
[----:B------:R-:W-:Y:S01]  /*7300*/  F2FP.PACK_AB R30, R194, R187 ;  /* 0x000000bbc21e723e */ /* 0x000fe200000000ff */
[----:B------:R-:W-:Y:S01]  /*7310*/  FADD.FTZ R192, R192, R165 ;  /* 0x000000a5c0c07221 */ /* 0x000fe20000010000 */
[----:B--2---:R-:W-:Y:S01]  /*7320*/  F2FP.PACK_AB R31, R206, R191 ;  /* 0x000000bfce1f723e */ /* 0x004fe200000000ff */
[----:B------:R-:W-:Y:S01]  /*7330*/  MUFU.EX2 R173, R173 ;  /* 0x000000ad00ad7308 */ /* 0x000fe20000000800 */
[----:B------:R-:W-:Y:S01]  /*7340*/  FADD.FTZ R204, R204, R189 ;  /* 0x000000bdcccc7221 */ /* 0x000fe20000010000 */
[----:B------:R-:W-:Y:S01]  /*7350*/  MOV R165, R0 ;  /* 0x0000000000a57202 */ /* 0x000fe20000000f00 */
[----:B------:R-:W-:-:S02]  /*7360*/  FADD.FTZ R187, R187, R192 ;  /* 0x000000c0bbbb7221 */ /* 0x000fc40000010000 */
[----:B------:R-:W-:Y:S01]  /*7370*/  FADD.FTZ R191, R191, R204 ;  /* 0x000000ccbfbf7221 */ /* 0x000fe20000010000 */
[----:B------:R-:W-:Y:S01]  /*7380*/  HMMA.16816.F32 R160, R28, R24, R160 ;  /* 0x000000181ca0723c */ /* 0x000fe200000018a0 */
[----:B------:R-:W-:Y:S01]  /*7390*/  FADD.FTZ R194, R194, R187 ;  /* 0x000000bbc2c27221 */ /* 0x000fe20000010000 */
[----:B------:R-:W1:Y:S01]  /*73a0*/  MUFU.EX2 R176, R176 ;  /* 0x000000b000b07308 */ /* 0x000e620000000800 */
[----:B------:R-:W-:-:S05]  /*73b0*/  FADD.FTZ R206, R206, R191 ;  /* 0x000000bfcece7221 */ /* 0x000fca0000010000 */
[C---:B------:R-:W-:Y:S01]  /*73c0*/  HMMA.16816.F32 R68, R28.reuse, R26, R68 ;  /* 0x0000001a1c44723c */ /* 0x040fe20000001844 */
[----:B------:R-:W2:Y:S01]  /*73d0*/  LDSM.16.MT88.4 R24, [R214+0x9800] ;  /* 0x00980000d618783b */ /* 0x000ea20000004200 */
[----:B------:R-:W-:Y:S06]  /*73e0*/  MUFU.EX2 R174, R174 ;  /* 0x000000ae00ae7308 */ /* 0x000fec0000000800 */
[C---:B------:R-:W-:Y:S02]  /*73f0*/  HMMA.16816.F32 R72, R28.reuse, R20, R72 ;  /* 0x000000141c48723c */ /* 0x040fe40000001848 */
[----:B------:R-:W1:Y:S06]  /*7400*/  MUFU.EX2 R179, R179 ;  /* 0x000000b300b37308 */ /* 0x000e6c0000000800 */
[C---:B------:R-:W-:Y:S01]  /*7410*/  HMMA.16816.F32 R84, R28.reuse, R22, R84 ;  /* 0x000000161c54723c */ /* 0x040fe20000001854 */
[----:B------:R-:W1:Y:S01]  /*7420*/  LDSM.16.MT88.4 R20, [R212+0x9800] ;  /* 0x00980000d414783b */ /* 0x000e620000004200 */
        /* <DEDUP_REMOVED lines=18> */
[----:B------:R-:W-:Y:S01]  /*7550*/  HMMA.16816.F32 R136, R28, R6, R136 ;  /* 0x000000061c88723c */ /* 0x000fe20000001888 */
[----:B------:R-:W1:Y:S01]  /*7560*/  LDSM.16.MT88.4 R4, [R212+0xb800] ;  /* 0x00b80000d404783b */ /* 0x000e620000004200 */
[----:B------:R-:W-:Y:S05]  /*7570*/  MUFU.EX2 R36, R36 ;  /* 0x0000002400247308 */ /* 0x000fea0000000800 */
[----:B---3--:R-:W-:Y:S01]  /*7580*/  F2FP.PACK_AB R28, R196, R193 ;  /* 0x000000c1c41c723e */ /* 0x008fe200000000ff */
[----:B------:R-:W-:Y:S01]  /*7590*/  FADD.FTZ R193, R193, R168 ;  /* 0x000000a8c1c17221 */ /* 0x000fe20000010000 */
[----:B------:R-:W-:Y:S01]  /*75a0*/  F2FP.PACK_AB R29, R197, R182 ;  /* 0x000000b6c51d723e */ /* 0x000fe200000000ff */
[----:B------:R-:W3:Y:S01]  /*75b0*/  MUFU.EX2 R49, R49 ;  /* 0x0000003100317308 */ /* 0x000ee20000000800 */
[----:B----4-:R-:W-:Y:S01]  /*75c0*/  F2FP.PACK_AB R30, R198, R195 ;  /* 0x000000c3c61e723e */ /* 0x010fe200000000ff */
[----:B------:R-:W-:Y:S01]  /*75d0*/  FADD.FTZ R182, R182, R185 ;  /* 0x000000b9b6b67221 */ /* 0x000fe20000010000 */
[----:B-----5:R-:W-:Y:S01]  /*75e0*/  F2FP.PACK_AB R31, R199, R184 ;  /* 0x000000b8c71f723e */ /* 0x020fe200000000ff */
[----:B------:R-:W-:Y:S01]  /*75f0*/  FADD.FTZ R196, R196, R193 ;  /* 0x000000c1c4c47221 */ /* 0x000fe20000010000 */
[----:B------:R-:W-:Y:S01]  /*7600*/  MOV R168, R245 ;  /* 0x000000f500a87202 */ /* 0x000fe20000000f00 */
[----:B------:R-:W-:-:S02]  /*7610*/  FADD.FTZ R197, R197, R182 ;  /* 0x000000b6c5c57221 */ /* 0x000fc40000010000 */
[----:B------:R-:W-:Y:S01]  /*7620*/  MUFU.EX2 R39, R39 ;  /* 0x0000002700277308 */ /* 0x000fe20000000800 */
[----:B------:R-:W-:Y:S01]  /*7630*/  FADD.FTZ R195, R195, R196 ;  /* 0x000000c4c3c37221 */ /* 0x000fe20000010000 */
[C---:B--2---:R-:W-:Y:S01]  /*7640*/  HMMA.16816.F32 R156, R28.reuse, R24, R156 ;  /* 0x000000181c9c723c */ /* 0x044fe2000000189c */
[----:B------:R-:W-:Y:S02]  /*7650*/  FADD.FTZ R184, R184, R197 ;  /* 0x000000c5b8b87221 */ /* 0x000fe40000010000 */
[----:B------:R-:W-:Y:S02]  /*7660*/  FADD.FTZ R195, R198, R195 ;  /* 0x000000c3c6c37221 */ /* 0x000fe40000010000 */
[----:B------:R-:W-:Y:S01]  /*7670*/  FADD.FTZ R199, R199, R184 ;  /* 0x000000b8c7c77221 */ /* 0x000fe20000010000 */
[----:B------:R-:W2:Y:S02]  /*7680*/  MUFU.EX2 R48, R48 ;  /* 0x0000003000307308 */ /* 0x000ea40000000800 */
[C---:B------:R-:W-:Y:S06]  /*7690*/  HMMA.16816.F32 R152, R28.reuse, R26, R152 ;  /* 0x0000001a1c98723c */ /* 0x040fec0000001898 */
[----:B------:R-:W-:Y:S02]  /*76a0*/  MUFU.EX2 R38, R38 ;  /* 0x0000002600267308 */ /* 0x000fe40000000800 */
[C---:B-1----:R-:W-:Y:S06]  /*76b0*/  HMMA.16816.F32 R76, R28.reuse, R20, R76 ;  /* 0x000000141c4c723c */ /* 0x042fec000000184c */
[----:B------:R-:W1:Y:S02]  /*76c0*/  MUFU.EX2 R47, R47 ;  /* 0x0000002f002f7308 */ /* 0x000e640000000800 */
        /* <DEDUP_REMOVED lines=23> */
[----:B------:R-:W4:Y:S07]  /*7840*/  LDSM.16.MT88.4 R24, [R214+0x9c00] ;  /* 0x009c0000d618783b */ /* 0x000f2e0000004200 */
        /* <DEDUP_REMOVED lines=25> */
[----:B----4-:R-:W-:Y:S01]  /*79e0*/  HMMA.16816.F32 R156, R28, R24, R156 ;  /* 0x000000181c9c723c */ /* 0x010fe2000000189c */
[----:B------:R-:W-:Y:S02]  /*79f0*/  FADD.FTZ R237, R169, R170 ;  /* 0x000000aaa9ed7221 */ /* 0x000fe40000010000 */
[----:B------:R-:W-:-:S05]  /*7a00*/  FADD.FTZ R235, R61, R64 ;  /* 0x000000403deb7221 */ /* 0x000fca0000010000 */
        /* <DEDUP_REMOVED lines=13> */
[----:B---3--:R-:W-:Y:S01]  /*7ae0*/  F2FP.PACK_AB R29, R49, R36 ;  /* 0x00000024311d723e */ /* 0x008fe200000000ff */
        /* <DEDUP_REMOVED lines=26> */
[----:B------:R-:W-:-:S04]  /*7c90*/  IMAD.WIDE.U32 R6, R3, c[0x0][0x1a0], RZ ;  /* 0x0000680003067a25 */ /* 0x000fc800078e00ff */
[----:B------:R-:W-:Y:S01]  /*7ca0*/  IMAD R4, R4, c[0x0][0x1a0], RZ ;  /* 0x0000680004047a24 */ /* 0x000fe200078e02ff */
[----:B------:R-:W-:Y:S01]  /*7cb0*/  BAR.SYNC.DEFER_BLOCKING 0x0 ;  /* 0x0000000000007b1d */ /* 0x000fe20000010000 */
[----:B------:R-:W-:Y:S02]  /*7cc0*/  LEA R5, P0, R6, R242, 0x6 ;  /* 0x000000f206057211 */ /* 0x000fe400078030ff */
[----:B------:R-:W-:Y:S02]  /*7cd0*/  IMAD R4, R3, c[0x0][0x1a4], R4 ;  /* 0x0000690003047a24 */ /* 0x000fe400078e0204 */
[----:B------:R-:W-:Y:S02]  /*7ce0*/  LEA R12, P1, R5, c[0x0][0x170], 0x1 ;  /* 0x00005c00050c7a11 */ /* 0x000fe400078208ff */
        /* <DEDUP_REMOVED lines=15> */
[----:B------:R-:W2:Y:S04]  /*7de0*/  LDSM.16.M88.4 R20, [R216+0x6000] ;  /* 0x00600000d814783b */ /* 0x000ea80000000200 */
[----:B------:R-:W3:Y:S04]  /*7df0*/  LDSM.16.M88.4 R56, [R217+0x1000] ;  /* 0x00100000d938783b */ /* 0x000ee80000000200 */
[----:B------:R-:W-:Y:S04]  /*7e00*/  LDSM.16.M88.4 R40, [R215] ;  /* 0x00000000d728783b */ /* 0x000fe80000000200 */
[----:B------:R-:W4:Y:S04]  /*7e10*/  LDSM.16.M88.4 R8, [R213+0x6000] ;  /* 0x00600000d508783b */ /* 0x000f280000000200 */
        /* <DEDUP_REMOVED lines=17> */
[----:B------:R-:W0:Y:S01]  /*7f30*/  LDGDEPBAR ;  /* 0x00000000000079af */ /* 0x000e220000000000 */
[-C--:B----4-:R-:W-:Y:S08]  /*7f40*/  HMMA.16816.F32 R32, R40, R8.reuse, R32 ;  /* 0x000000082820723c */ /* 0x090ff00000001820 */
        /* <DEDUP_REMOVED lines=10> */
[C---:B------:R-:W-:Y:S08]  /*7ff0*/  HMMA.16816.F32 R4, R184.reuse, R6, RZ ;  /* 0x00000006b804723c */ /* 0x040ff000000018ff */
[C---:B------:R-:W-:Y:S08]  /*8000*/  HMMA.16816.F32 R196, R184.reuse, R192, RZ ;  /* 0x000000c0b8c4723c */ /* 0x040ff000000018ff */
[C---:B------:R-:W-:Y:S08]  /*8010*/  HMMA.16816.F32 R188, R184.reuse, R176, RZ ;  /* 0x000000b0b8bc723c */ /* 0x040ff000000018ff */
[----:B------:R-:W-:Y:S08]  /*8020*/  HMMA.16816.F32 R192, R184, R194, RZ ;  /* 0x000000c2b8c0723c */ /* 0x000ff000000018ff */
[C---:B------:R-:W-:Y:S08]  /*8030*/  HMMA.16816.F32 R12, R180.reuse, R168, R12 ;  /* 0x000000a8b40c723c */ /* 0x040ff0000000180c */
[C---:B------:R-:W-:Y:S08]  /*8040*/  HMMA.16816.F32 R8, R180.reuse, R170, R8 ;  /* 0x000000aab408723c */ /* 0x040ff00000001808 */
[C---:B------:R-:W-:Y:S08]  /*8050*/  HMMA.16816.F32 R60, R180.reuse, R52, R60 ;  /* 0x00000034b43c723c */ /* 0x040ff0000000183c */
[C---:B--2---:R-:W-:Y:S08]  /*8060*/  HMMA.16816.F32 R164, R180.reuse, R172, R164 ;  /* 0x000000acb4a4723c */ /* 0x044ff000000018a4 */
[C---:B------:R-:W-:Y:S08]  /*8070*/  HMMA.16816.F32 R64, R180.reuse, R174, R64 ;  /* 0x000000aeb440723c */ /* 0x040ff00000001840 */
[----:B------:R-:W-:Y:S01]  /*8080*/  HMMA.16816.F32 R56, R180, R54, R56 ;  /* 0x00000036b438723c */ /* 0x000fe20000001838 */
[----:B------:R-:W-:Y:S07]  /*8090*/  LDSM.16.M88.4 R180, [R215+0x2000] ;  /* 0x00200000d7b4783b */ /* 0x000fee0000000200 */
        /* <DEDUP_REMOVED lines=40> */
[C---:B------:R-:W-:Y:S01]  /*8320*/  HMMA.16816.F32 R4, R52.reuse, R38, R4 ;  /* 0x000000263404723c */ /* 0x040fe20000001804 */
[----:B------:R-:W1:Y:S07]  /*8330*/  LDSM.16.M88.4 R36, [R213+0x8000] ;  /* 0x00800000d524783b */ /* 0x000e6e0000000200 */
[-C--:B---3--:R-:W-:Y:S08]  /*8340*/  HMMA.16816.F32 R32, R52, R40.reuse, R32 ;  /* 0x000000283420723c */ /* 0x088ff00000001820 */
[C---:B------:R-:W-:Y:S08]  /*8350*/  HMMA.16816.F32 R28, R48.reuse, R40, R28 ;  /* 0x00000028301c723c */ /* 0x040ff0000000181c */
[-C--:B------:R-:W-:Y:S08]  /*8360*/  HMMA.16816.F32 R24, R48, R42.reuse, R24 ;  /* 0x0000002a3018723c */ /* 0x080ff00000001818 */
[----:B------:R-:W-:Y:S01]  /*8370*/  HMMA.16816.F32 R20, R52, R42, R20 ;  /* 0x0000002a3414723c */ /* 0x000fe20000001814 */
[----:B------:R-:W2:Y:S07]  /*8380*/  LDSM.16.M88.4 R40, [R215+0x5000] ;  /* 0x00500000d728783b */ /* 0x000eae0000000200 */
[C---:B------:R-:W-:Y:S08]  /*8390*/  HMMA.16816.F32 R196, R208.reuse, R204, R196 ;  /* 0x000000ccd0c4723c */ /* 0x040ff000000018c4 */
[----:B------:R-:W-:Y:S08]  /*83a0*/  HMMA.16816.F32 R192, R208, R206, R192 ;  /* 0x000000ced0c0723c */ /* 0x000ff000000018c0 */
[----:B-1----:R-:W-:Y:S08]  /*83b0*/  HMMA.16816.F32 R32, R44, R36, R32 ;  /* 0x000000242c20723c */ /* 0x002ff00000001820 */
[----:B------:R-:W-:Y:S07]  /*83c0*/  HMMA.16816.F32 R188, R208, R200, R188 ;  /* 0x000000c8d0bc723c */ /* 0x000fee00000018bc */
[----:B------:R-:W-:Y:S01]  /*83d0*/  IADD3 R201, R224, -0x3, RZ ;  /* 0xfffffffde0c97810 */ /* 0x000fe20007ffe0ff */
[----:B------:R-:W-:Y:S04]  /*83e0*/  HMMA.16816.F32 R164, R176, R172, R164 ;  /* 0x000000acb0a4723c */ /* 0x000fe800000018a4 */
[----:B------:R-:W-:-:S04]  /*83f0*/  IMAD R201, R201, 0x40, R252 ;  /* 0x00000040c9c97824 */ /* 0x000fc800078e02fc */
[----:B------:R-:W-:Y:S01]  /*8400*/  HMMA.16816.F32 R196, R180, R172, R196 ;  /* 0x000000acb4c4723c */ /* 0x000fe200000018c4 */
[CC--:B------:R-:W-:Y:S02]  /*8410*/  ISETP.GE.AND P6, PT, R201.reuse, R251.reuse, PT ;  /* 0x000000fbc900720c */ /* 0x0c0fe40003fc6270 */
[C---:B------:R-:W-:Y:S02]  /*8420*/  ISETP.GE.AND P2, PT, R201.reuse, R250, PT ;  /* 0x000000fac900720c */ /* 0x040fe40003f46270 */
[----:B------:R-:W-:Y:S02]  /*8430*/  FSEL R32, R32, -INF , !P6 ;  /* 0xff80000020207808 */ /* 0x000fe40007000000 */
[----:B------:R-:W-:Y:S01]  /*8440*/  IADD3 R173, R201, 0x1, RZ ;  /* 0x00000001c9ad7810 */ /* 0x000fe20007ffe0ff */
[----:B--2---:R-:W-:Y:S01]  /*8450*/  HMMA.16816.F32 R28, R40, R36, R28 ;  /* 0x00000024281c723c */ /* 0x004fe2000000181c */
[----:B------:R-:W-:Y:S01]  /*8460*/  FSEL R246, R34, -INF , !P2 ;  /* 0xff80000022f67808 */ /* 0x000fe20005000000 */
[----:B------:R-:W-:Y:S01]  /*8470*/  STL [R1], R32 ;  /* 0x0000002001007387 */ /* 0x000fe20000100800 */
[----:B------:R-:W-:-:S02]  /*8480*/  ISETP.GE.AND P0, PT, R173, R251, PT ;  /* 0x000000fbad00720c */ /* 0x000fc40003f06270 */
[----:B------:R-:W-:Y:S02]  /*8490*/  ISETP.GE.AND P1, PT, R173, R250, PT ;  /* 0x000000faad00720c */ /* 0x000fe40003f26270 */
[----:B------:R-:W-:Y:S01]  /*84a0*/  IADD3 R37, R201, 0x8, RZ ;  /* 0x00000008c9257810 */ /* 0x000fe20007ffe0ff */
[-C--:B------:R-:W-:Y:S01]  /*84b0*/  HMMA.16816.F32 R64, R176, R174.reuse, R64 ;  /* 0x000000aeb040723c */ /* 0x080fe20000001840 */
[C---:B------:R-:W-:Y:S02]  /*84c0*/  ISETP.GE.AND P5, PT, R173.reuse, R238, PT ;  /* 0x000000eead00720c */ /* 0x040fe40003fa6270 */
[----:B------:R-:W-:Y:S02]  /*84d0*/  ISETP.GE.AND P3, PT, R173, R236, PT ;  /* 0x000000ecad00720c */ /* 0x000fe40003f66270 */
[----:B------:R-:W-:Y:S02]  /*84e0*/  FSEL R252, R33, -INF , !P0 ;  /* 0xff80000021fc7808 */ /* 0x000fe40004000000 */
[C---:B------:R-:W-:Y:S01]  /*84f0*/  ISETP.GE.AND P4, PT, R37.reuse, R251, PT ;  /* 0x000000fb2500720c */ /* 0x040fe20003f86270 */
[----:B------:R-:W-:Y:S01]  /*8500*/  HMMA.16816.F32 R192, R180, R174, R192 ;  /* 0x000000aeb4c0723c */ /* 0x000fe200000018c0 */
[----:B------:R-:W1:Y:S01]  /*8510*/  LDSM.16.M88.4 R172, [R216+0x8800] ;  /* 0x00880000d8ac783b */ /* 0x000e620000000200 */
[----:B------:R-:W-:-:S02]  /*8520*/  ISETP.GE.AND P6, PT, R37, R250, PT ;  /* 0x000000fa2500720c */ /* 0x000fc40003fc6270 */
[C---:B------:R-:W-:Y:S02]  /*8530*/  ISETP.GE.AND P0, PT, R37.reuse, R238, PT ;  /* 0x000000ee2500720c */ /* 0x040fe40003f06270 */
[----:B------:R-:W-:Y:S02]  /*8540*/  ISETP.GE.AND P2, PT, R37, R236, PT ;  /* 0x000000ec2500720c */ /* 0x000fe40003f46270 */
[----:B------:R-:W-:Y:S01]  /*8550*/  HMMA.16816.F32 R60, R176, R168, R60 ;  /* 0x000000a8b03c723c */ /* 0x000fe2000000183c */
[----:B------:R-:W-:-:S07]  /*8560*/  FSEL R31, R31, -INF , !P3 ;  /* 0xff8000001f1f7808 */ /* 0x000fce0005800000 */
[----:B------:R-:W-:Y:S01]  /*8570*/  HMMA.16816.F32 R56, R176, R170, R56 ;  /* 0x000000aab038723c */ /* 0x000fe20000001838 */
[----:B------:R-:W2:Y:S07]  /*8580*/  LDSM.16.M88.4 R176, [R216+0x8c00] ;  /* 0x008c0000d8b0783b */ /* 0x000eae0000000200 */
[-C--:B------:R-:W-:Y:S08]  /*8590*/  HMMA.16816.F32 R24, R40, R38.reuse, R24 ;  /* 0x000000262818723c */ /* 0x080ff00000001818 */
[----:B------:R-:W-:Y:S01]  /*85a0*/  HMMA.16816.F32 R20, R44, R38, R20 ;  /* 0x000000262c14723c */ /* 0x000fe20000001814 */
[----:B------:R-:W3:Y:S07]  /*85b0*/  LDSM.16.M88.4 R36, [R213+0x8400] ;  /* 0x00840000d524783b */ /* 0x000eee0000000200 */
[----:B------:R-:W-:Y:S08]  /*85c0*/  HMMA.16816.F32 R184, R208, R202, R184 ;  /* 0x000000cad0b8723c */ /* 0x000ff000000018b8 */
[----:B------:R-:W-:Y:S08]  /*85d0*/  HMMA.16816.F32 R188, R180, R168, R188 ;  /* 0x000000a8b4bc723c */ /* 0x000ff000000018bc */
[----:B-1----:R-:W-:Y:S08]  /*85e0*/  HMMA.16816.F32 R64, R48, R174, R64 ;  /* 0x000000ae3040723c */ /* 0x002ff00000001840 */
[----:B------:R-:W-:Y:S08]  /*85f0*/  HMMA.16816.F32 R184, R180, R170, R184 ;  /* 0x000000aab4b8723c */ /* 0x000ff000000018b8 */
[----:B------:R-:W-:Y:S07]  /*8600*/  HMMA.16816.F32 R192, R52, R174, R192 ;  /* 0x000000ae34c0723c */ /* 0x000fee00000018c0 */
[----:B------:R-:W-:Y:S01]  /*8610*/  FSEL R175, R35, -INF , !P1 ;  /* 0xff80000023af7808 */ /* 0x000fe20004800000 */
[C---:B------:R-:W-:Y:S01]  /*8620*/  HMMA.16816.F32 R164, R48.reuse, R172, R164 ;  /* 0x000000ac30a4723c */ /* 0x040fe200000018a4 */
[C---:B------:R-:W-:Y:S01]  /*8630*/  ISETP.GE.AND P1, PT, R201.reuse, R238, PT ;  /* 0x000000eec900720c */ /* 0x040fe20003f26270 */
[----:B------:R-:W1:Y:S06]  /*8640*/  LDSM.16.M88.4 R32, [R213+0x8800] ;  /* 0x00880000d520783b */ /* 0x000e6c0000000200 */
[C---:B--2---:R-:W-:Y:S08]  /*8650*/  HMMA.16816.F32 R60, R48.reuse, R176, R60 ;  /* 0x000000b0303c723c */ /* 0x044ff0000000183c */
[----:B------:R-:W-:Y:S07]  /*8660*/  HMMA.16816.F32 R56, R48, R178, R56 ;  /* 0x000000b23038723c */ /* 0x000fee0000001838 */
[----:B------:R-:W-:Y:S01]  /*8670*/  IADD3 R49, R201, 0x9, RZ ;  /* 0x00000009c9317810 */ /* 0x000fe20007ffe0ff */
[-C--:B---3--:R-:W-:Y:S08]  /*8680*/  HMMA.16816.F32 R16, R44, R36.reuse, R16 ;  /* 0x000000242c10723c */ /* 0x088ff00000001810 */
[----:B------:R-:W-:Y:S07]  /*8690*/  HMMA.16816.F32 R12, R40, R36, R12 ;  /* 0x00000024280c723c */ /* 0x000fee000000180c */
[----:B------:R-:W-:Y:S01]  /*86a0*/  FSEL R36, R29, -INF , !P5 ;  /* 0xff8000001d247808 */ /* 0x000fe20006800000 */
[----:B------:R-:W-:Y:S01]  /*86b0*/  HMMA.16816.F32 R196, R52, R172, R196 ;  /* 0x000000ac34c4723c */ /* 0x000fe200000018c4 */
[----:B------:R-:W-:-:S02]  /*86c0*/  FSEL R37, R28, -INF , !P1 ;  /* 0xff8000001c257808 */ /* 0x000fc40004800000 */
[----:B------:R-:W-:Y:S02]  /*86d0*/  ISETP.GE.AND P5, PT, R49, R238, PT ;  /* 0x000000ee3100720c */ /* 0x000fe40003fa6270 */
[----:B------:R-:W-:Y:S02]  /*86e0*/  ISETP.GE.AND P1, PT, R201, R236, PT ;  /* 0x000000ecc900720c */ /* 0x000fe40003f26270 */
[----:B------:R-:W-:Y:S01]  /*86f0*/  FSEL R28, R24, -INF , !P0 ;  /* 0xff800000181c7808 */ /* 0x000fe20004000000 */
[----:B------:R-:W-:Y:S01]  /*8700*/  HMMA.16816.F32 R188, R52, R176, R188 ;  /* 0x000000b034bc723c */ /* 0x000fe200000018bc */
[----:B------:R-:W-:Y:S02]  /*8710*/  FSEL R24, R25, -INF , !P5 ;  /* 0xff80000019187808 */ /* 0x000fe40006800000 */
[----:B------:R-:W-:Y:S02]  /*8720*/  FSEL R25, R30, -INF , !P1 ;  /* 0xff8000001e197808 */ /* 0x000fe40004800000 */
[----:B------:R-:W-:-:S02]  /*8730*/  ISETP.GE.AND P0, PT, R49, R251, PT ;  /* 0x000000fb3100720c */ /* 0x000fc40003f06270 */
[C---:B------:R-:W-:Y:S01]  /*8740*/  ISETP.GE.AND P5, PT, R49.reuse, R250, PT ;  /* 0x000000fa3100720c */ /* 0x040fe20003fa6270 */
[----:B------:R-:W-:Y:S01]  /*8750*/  HMMA.16816.F32 R184, R52, R178, R184 ;  /* 0x000000b234b8723c */ /* 0x000fe200000018b8 */
[----:B------:R-:W-:Y:S02]  /*8760*/  ISETP.GE.AND P1, PT, R49, R236, PT ;  /* 0x000000ec3100720c */ /* 0x000fe40003f26270 */
[----:B------:R-:W-:Y:S02]  /*8770*/  IADD3 R49, R201, 0x10, RZ ;  /* 0x00000010c9317810 */ /* 0x000fe40007ffe0ff */
[----:B------:R-:W-:Y:S02]  /*8780*/  FSEL R29, R26, -INF , !P2 ;  /* 0xff8000001a1d7808 */ /* 0x000fe40005000000 */
[----:B------:R-:W-:Y:S01]  /*8790*/  FSEL R52, R20, -INF , !P4 ;  /* 0xff80000014347808 */ /* 0x000fe20006000000 */
[----:B------:R-:W-:Y:S01]  /*87a0*/  HMMA.16816.F32 R8, R40, R38, R8 ;  /* 0x000000262808723c */ /* 0x000fe20000001808 */
[----:B------:R-:W-:-:S02]  /*87b0*/  FSEL R54, R21, -INF , !P0 ;  /* 0xff80000015367808 */ /* 0x000fc40004000000 */
[C---:B------:R-:W-:Y:S02]  /*87c0*/  ISETP.GE.AND P3, PT, R49.reuse, R251, PT ;  /* 0x000000fb3100720c */ /* 0x040fe40003f66270 */
[C---:B------:R-:W-:Y:S02]  /*87d0*/  ISETP.GE.AND P4, PT, R49.reuse, R250, PT ;  /* 0x000000fa3100720c */ /* 0x040fe40003f86270 */
[C---:B------:R-:W-:Y:S01]  /*87e0*/  ISETP.GE.AND P0, PT, R49.reuse, R238, PT ;  /* 0x000000ee3100720c */ /* 0x040fe20003f06270 */
[----:B------:R-:W-:Y:S01]  /*87f0*/  HMMA.16816.F32 R4, R44, R38, R4 ;  /* 0x000000262c04723c */ /* 0x000fe20000001804 */
[----:B------:R-:W-:Y:S02]  /*8800*/  ISETP.GE.AND P2, PT, R49, R236, PT ;  /* 0x000000ec3100720c */ /* 0x000fe40003f46270 */
[----:B------:R-:W-:Y:S02]  /*8810*/  IADD3 R49, R201, 0x11, RZ ;  /* 0x00000011c9317810 */ /* 0x000fe40007ffe0ff */
[----:B------:R-:W-:-:S02]  /*8820*/  FSEL R21, R27, -INF , !P1 ;  /* 0xff8000001b157808 */ /* 0x000fc40004800000 */
[----:B------:R-:W-:Y:S01]  /*8830*/  FSEL R177, R22, -INF , !P6 ;  /* 0xff80000016b17808 */ /* 0x000fe20007000000 */
[-C--:B-1----:R-:W-:Y:S01]  /*8840*/  HMMA.16816.F32 R196, R44, R32.reuse, R196 ;  /* 0x000000202cc4723c */ /* 0x082fe200000018c4 */
[C---:B------:R-:W-:Y:S02]  /*8850*/  ISETP.GE.AND P6, PT, R49.reuse, R251, PT ;  /* 0x000000fb3100720c */ /* 0x040fe40003fc6270 */
[----:B------:R-:W-:Y:S02]  /*8860*/  ISETP.GE.AND P1, PT, R49, R250, PT ;  /* 0x000000fa3100720c */ /* 0x000fe40003f26270 */
[----:B------:R-:W-:Y:S02]  /*8870*/  FSEL R180, R16, -INF , !P3 ;  /* 0xff80000010b47808 */ /* 0x000fe40005800000 */
[----:B------:R-:W-:Y:S01]  /*8880*/  FSEL R210, R17, -INF , !P6 ;  /* 0xff80000011d27808 */ /* 0x000fe20007000000 */
[----:B------:R-:W-:Y:S01]  /*8890*/  HMMA.16816.F32 R164, R40, R32, R164 ;  /* 0x0000002028a4723c */ /* 0x000fe200000018a4 */
[----:B------:R-:W-:-:S02]  /*88a0*/  FSEL R205, R18, -INF , !P4 ;  /* 0xff80000012cd7808 */ /* 0x000fc40006000000 */
[----:B------:R-:W-:Y:S02]  /*88b0*/  FSEL R203, R19, -INF , !P1 ;  /* 0xff80000013cb7808 */ /* 0x000fe40004800000 */
[----:B------:R-:W1:Y:S01]  /*88c0*/  LDSM.16.M88.4 R16, [R213+0x8c00] ;  /* 0x008c0000d510783b */ /* 0x000e620000000200 */
[----:B------:R-:W-:Y:S01]  /*88d0*/  IADD3 R27, R201, 0x18, RZ ;  /* 0x00000018c91b7810 */ /* 0x000fe20007ffe0ff */
[----:B------:R-:W-:-:S04]  /*88e0*/  DEPBAR.LE SB0, 0x0 ;  /* 0x000080000000791a */ /* 0x000fc80000000000 */
[----:B------:R-:W-:Y:S01]  /*88f0*/  FSEL R55, R23, -INF , !P5 ;  /* 0xff80000017377808 */ /* 0x000fe20006800000 */
[-C--:B------:R-:W-:Y:S01]  /*8900*/  HMMA.16816.F32 R64, R40, R34.reuse, R64 ;  /* 0x000000222840723c */ /* 0x080fe20000001840 */
[-C--:B------:R-:W-:Y:S02]  /*8910*/  ISETP.GE.AND P5, PT, R49, R238.reuse, PT ;  /* 0x000000ee3100720c */ /* 0x080fe40003fa6270 */
[----:B------:R-:W-:Y:S02]  /*8920*/  IADD3 R23, R201, 0x19, RZ ;  /* 0x00000019c9177810 */ /* 0x000fe40007ffe0ff */
[-C--:B------:R-:W-:Y:S02]  /*8930*/  ISETP.GE.AND P1, PT, R27, R238.reuse, PT ;  /* 0x000000ee1b00720c */ /* 0x080fe40003f26270 */
[----:B------:R-:W-:Y:S01]  /*8940*/  FSEL R178, R13, -INF , !P5 ;  /* 0xff8000000db27808 */ /* 0x000fe20006800000 */
[----:B------:R-:W-:Y:S01]  /*8950*/  HMMA.16816.F32 R192, R44, R34, R192 ;  /* 0x000000222cc0723c */ /* 0x000fe200000018c0 */
[----:B------:R-:W-:-:S02]  /*8960*/  ISETP.GE.AND P5, PT, R23, R238, PT ;  /* 0x000000ee1700720c */ /* 0x000fc40003fa6270 */
[----:B------:R-:W-:Y:S02]  /*8970*/  FSEL R182, R8, -INF , !P1 ;  /* 0xff80000008b67808 */ /* 0x000fe40004800000 */
[----:B------:R-:W-:Y:S02]  /*8980*/  ISETP.GE.AND P1, PT, R23, R251, PT ;  /* 0x000000fb1700720c */ /* 0x000fe40003f26270 */
[----:B------:R-:W-:Y:S02]  /*8990*/  ISETP.GE.AND P3, PT, R49, R236, PT ;  /* 0x000000ec3100720c */ /* 0x000fe40003f66270 */
[----:B------:R-:W-:Y:S02]  /*89a0*/  FSEL R176, R9, -INF , !P5 ;  /* 0xff80000009b07808 */ /* 0x000fe40006800000 */
[----:B------:R-:W-:Y:S02]  /*89b0*/  FSEL R181, R14, -INF , !P2 ;  /* 0xff8000000eb57808 */ /* 0x000fe40005000000 */
[----:B------:R-:W-:-:S02]  /*89c0*/  IADD3 R9, R201, 0x20, RZ ;  /* 0x00000020c9097810 */ /* 0x000fc40007ffe0ff */
[----:B------:R-:W-:Y:S02]  /*89d0*/  ISETP.GE.AND P2, PT, R23, R236, PT ;  /* 0x000000ec1700720c */ /* 0x000fe40003f46270 */
[----:B------:R-:W-:Y:S02]  /*89e0*/  FSEL R206, R5, -INF , !P1 ;  /* 0xff80000005ce7808 */ /* 0x000fe40004800000 */
[-C--:B------:R-:W-:Y:S02]  /*89f0*/  ISETP.GE.AND P5, PT, R23, R250.reuse, PT ;  /* 0x000000fa1700720c */ /* 0x080fe40003fa6270 */
[----:B------:R-:W-:Y:S02]  /*8a00*/  IADD3 R5, R201, 0x21, RZ ;  /* 0x00000021c9057810 */ /* 0x000fe40007ffe0ff */
[----:B------:R-:W-:Y:S01]  /*8a10*/  FSEL R247, R15, -INF , !P3 ;  /* 0xff8000000ff77808 */ /* 0x000fe20005800000 */
[----:B-1----:R-:W-:Y:S01]  /*8a20*/  HMMA.16816.F32 R188, R44, R16, R188 ;  /* 0x000000102cbc723c */ /* 0x002fe200000018bc */
[----:B------:R-:W-:-:S02]  /*8a30*/  ISETP.GE.AND P6, PT, R27, R250, PT ;  /* 0x000000fa1b00720c */ /* 0x000fc40003fc6270 */
[----:B------:R-:W-:Y:S02]  /*8a40*/  ISETP.GE.AND P3, PT, R9, R251, PT ;  /* 0x000000fb0900720c */ /* 0x000fe40003f66270 */
[----:B------:R-:W-:Y:S02]  /*8a50*/  FSEL R211, R11, -INF , !P2 ;  /* 0xff8000000bd37808 */ /* 0x000fe40005000000 */
[----:B------:R-:W-:Y:S01]  /*8a60*/  FSEL R174, R12, -INF , !P0 ;  /* 0xff8000000cae7808 */ /* 0x000fe20004000000 */
[----:B------:R-:W-:Y:S01]  /*8a70*/  HMMA.16816.F32 R60, R40, R16, R60 ;  /* 0x00000010283c723c */ /* 0x000fe2000000183c */
[----:B------:R-:W-:Y:S02]  /*8a80*/  FSEL R207, R7, -INF , !P5 ;  /* 0xff80000007cf7808 */ /* 0x000fe40006800000 */
[----:B------:R-:W-:Y:S02]  /*8a90*/  ISETP.GE.AND P2, PT, R5, R250, PT ;  /* 0x000000fa0500720c */ /* 0x000fe40003f46270 */
[----:B------:R-:W-:-:S02]  /*8aa0*/  ISETP.GE.AND P0, PT, R27, R236, PT ;  /* 0x000000ec1b00720c */ /* 0x000fc40003f06270 */
[----:B------:R-:W-:Y:S01]  /*8ab0*/  IADD3 R7, R201, 0x28, RZ ;  /* 0x00000028c9077810 */ /* 0x000fe20007ffe0ff */
[-C--:B------:R-:W-:Y:S01]  /*8ac0*/  HMMA.16816.F32 R56, R40, R18.reuse, R56 ;  /* 0x000000122838723c */ /* 0x080fe20000001838 */
[-C--:B------:R-:W-:Y:S02]  /*8ad0*/  ISETP.GE.AND P4, PT, R27, R251.reuse, PT ;  /* 0x000000fb1b00720c */ /* 0x080fe40003f86270 */
[----:B------:R-:W-:Y:S02]  /*8ae0*/  FSEL R209, R6, -INF , !P6 ;  /* 0xff80000006d17808 */ /* 0x000fe40007000000 */
[----:B------:R-:W-:Y:S02]  /*8af0*/  FSEL R196, R196, -INF , !P3 ;  /* 0xff800000c4c47808 */ /* 0x000fe40005800000 */
[----:B------:R-:W-:Y:S01]  /*8b00*/  ISETP.GE.AND P1, PT, R9, R238, PT ;  /* 0x000000ee0900720c */ /* 0x000fe20003f26270 */
[----:B------:R-:W-:Y:S01]  /*8b10*/  HMMA.16816.F32 R184, R44, R18, R184 ;  /* 0x000000122cb8723c */ /* 0x000fe200000018b8 */
[----:B------:R-:W-:-:S02]  /*8b20*/  ISETP.GE.AND P6, PT, R5, R251, PT ;  /* 0x000000fb0500720c */ /* 0x000fc40003fc6270 */
[C---:B------:R-:W-:Y:S02]  /*8b30*/  ISETP.GE.AND P5, PT, R5.reuse, R238, PT ;  /* 0x000000ee0500720c */ /* 0x040fe40003fa6270 */
[----:B------:R-:W-:Y:S02]  /*8b40*/  ISETP.GE.AND P3, PT, R5, R236, PT ;  /* 0x000000ec0500720c */ /* 0x000fe40003f66270 */
[----:B------:R-:W-:Y:S02]  /*8b50*/  FSEL R199, R199, -INF , !P2 ;  /* 0xff800000c7c77808 */ /* 0x000fe40005000000 */
[----:B------:R-:W-:Y:S02]  /*8b60*/  IADD3 R5, R201, 0x29, RZ ;  /* 0x00000029c9057810 */ /* 0x000fe40007ffe0ff */
[----:B------:R-:W-:Y:S02]  /*8b70*/  FSEL R179, R10, -INF , !P0 ;  /* 0xff8000000ab37808 */ /* 0x000fe40004000000 */
[----:B------:R-:W-:-:S02]  /*8b80*/  ISETP.GE.AND P2, PT, R7, R238, PT ;  /* 0x000000ee0700720c */ /* 0x000fc40003f46270 */
[----:B------:R-:W-:Y:S02]  /*8b90*/  FSEL R208, R4, -INF , !P4 ;  /* 0xff80000004d07808 */ /* 0x000fe40006000000 */
[C---:B------:R-:W-:Y:S01]  /*8ba0*/  ISETP.GE.AND P0, PT, R9.reuse, R236, PT ;  /* 0x000000ec0900720c */ /* 0x040fe20003f06270 */
[----:B------:R-:W-:Y:S01]  /*8bb0*/  BAR.SYNC.DEFER_BLOCKING 0x0 ;  /* 0x0000000000007b1d */ /* 0x000fe20000010000 */
[----:B------:R-:W-:Y:S02]  /*8bc0*/  ISETP.GE.AND P4, PT, R9, R250, PT ;  /* 0x000000fa0900720c */ /* 0x000fe40003f86270 */
[----:B------:R-:W-:Y:S02]  /*8bd0*/  FSEL R202, R164, -INF , !P1 ;  /* 0xff800000a4ca7808 */ /* 0x000fe40004800000 */
[----:B------:R-:W-:Y:S02]  /*8be0*/  ISETP.GE.AND P1, PT, R5, R238, PT ;  /* 0x000000ee0500720c */ /* 0x000fe40003f26270 */
[----:B------:R-:W-:-:S02]  /*8bf0*/  FSEL R172, R197, -INF , !P6 ;  /* 0xff800000c5ac7808 */ /* 0x000fc40007000000 */
[----:B------:R-:W-:Y:S02]  /*8c00*/  FSEL R200, R64, -INF , !P2 ;  /* 0xff80000040c87808 */ /* 0x000fe40005000000 */
[C---:B------:R-:W-:Y:S02]  /*8c10*/  ISETP.GE.AND P2, PT, R5.reuse, R251, PT ;  /* 0x000000fb0500720c */ /* 0x040fe40003f46270 */
[----:B------:R-:W-:Y:S02]  /*8c20*/  FSEL R197, R166, -INF , !P0 ;  /* 0xff800000a6c57808 */ /* 0x000fe40004000000 */
[----:B------:R-:W-:Y:S02]  /*8c30*/  FSEL R171, R198, -INF , !P4 ;  /* 0xff800000c6ab7808 */ /* 0x000fe40006000000 */
[----:B------:R-:W-:Y:S02]  /*8c40*/  ISETP.GE.AND P0, PT, R5, R236, PT ;  /* 0x000000ec0500720c */ /* 0x000fe40003f06270 */
[----:B------:R-:W-:-:S02]  /*8c50*/  IADD3 R9, R201, 0x31, RZ ;  /* 0x00000031c9097810 */ /* 0x000fc40007ffe0ff */
[----:B------:R-:W-:Y:S02]  /*8c60*/  FSEL R204, R165, -INF , !P5 ;  /* 0xff800000a5cc7808 */ /* 0x000fe40006800000 */
[----:B------:R-:W-:Y:S02]  /*8c70*/  FSEL R198, R65, -INF , !P1 ;  /* 0xff80000041c67808 */ /* 0x000fe40004800000 */
[C---:B------:R-:W-:Y:S02]  /*8c80*/  ISETP.GE.AND P6, PT, R7.reuse, R251, PT ;  /* 0x000000fb0700720c */ /* 0x040fe40003fc6270 */
[C---:B------:R-:W-:Y:S02]  /*8c90*/  ISETP.GE.AND P4, PT, R7.reuse, R250, PT ;  /* 0x000000fa0700720c */ /* 0x040fe40003f86270 */
[----:B------:R-:W-:Y:S02]  /*8ca0*/  ISETP.GE.AND P5, PT, R7, R236, PT ;  /* 0x000000ec0700720c */ /* 0x000fe40003fa6270 */
[----:B------:R-:W-:-:S02]  /*8cb0*/  ISETP.GE.AND P1, PT, R5, R250, PT ;  /* 0x000000fa0500720c */ /* 0x000fc40003f26270 */
[C---:B------:R-:W-:Y:S02]  /*8cc0*/  IADD3 R11, R201.reuse, 0x30, RZ ;  /* 0x00000030c90b7810 */ /* 0x040fe40007ffe0ff */
[C---:B------:R-:W-:Y:S02]  /*8cd0*/  IADD3 R7, R201.reuse, 0x38, RZ ;  /* 0x00000038c9077810 */ /* 0x040fe40007ffe0ff */
[----:B------:R-:W-:Y:S02]  /*8ce0*/  IADD3 R5, R201, 0x39, RZ ;  /* 0x00000039c9057810 */ /* 0x000fe40007ffe0ff */
[----:B------:R-:W-:Y:S02]  /*8cf0*/  FSEL R170, R193, -INF , !P2 ;  /* 0xff800000c1aa7808 */ /* 0x000fe40005000000 */
[----:B------:R-:W-:Y:S02]  /*8d00*/  ISETP.GE.AND P2, PT, R9, R251, PT ;  /* 0x000000fb0900720c */ /* 0x000fe40003f46270 */
[----:B------:R-:W-:-:S02]  /*8d10*/  FSEL R201, R67, -INF , !P0 ;  /* 0xff80000043c97808 */ /* 0x000fc40004000000 */
[----:B------:R-:W-:Y:S02]  /*8d20*/  ISETP.GE.AND P0, PT, R9, R250, PT ;  /* 0x000000fa0900720c */ /* 0x000fe40003f06270 */
[----:B------:R-:W-:Y:S02]  /*8d30*/  FSEL R50, R189, -INF , !P2 ;  /* 0xff800000bd327808 */ /* 0x000fe40005000000 */
[----:B------:R-:W-:Y:S02]  /*8d40*/  FSEL R33, R191, -INF , !P0 ;  /* 0xff800000bf217808 */ /* 0x000fe40004000000 */
[-C--:B------:R-:W-:Y:S02]  /*8d50*/  ISETP.GE.AND P2, PT, R11, R238.reuse, PT ;  /* 0x000000ee0b00720c */ /* 0x080fe40003f46270 */
[----:B------:R-:W-:Y:S02]  /*8d60*/  ISETP.GE.AND P0, PT, R7, R238, PT ;  /* 0x000000ee0700720c */ /* 0x000fe40003f06270 */
[----:B------:R-:W-:-:S02]  /*8d70*/  FSEL R193, R66, -INF , !P5 ;  /* 0xff80000042c17808 */ /* 0x000fc40006800000 */
[----:B------:R-:W-:Y:S02]  /*8d80*/  FSEL R164, R60, -INF , !P2 ;  /* 0xff8000003ca47808 */ /* 0x000fe40005000000 */
[----:B------:R-:W-:Y:S02]  /*8d90*/  ISETP.GE.AND P2, PT, R5, R238, PT ;  /* 0x000000ee0500720c */ /* 0x000fe40003f46270 */
[----:B------:R-:W-:Y:S02]  /*8da0*/  FSEL R66, R56, -INF , !P0 ;  /* 0xff80000038427808 */ /* 0x000fe40004000000 */
[----:B------:R-:W-:Y:S02]  /*8db0*/  FSEL R195, R195, -INF , !P1 ;  /* 0xff800000c3c37808 */ /* 0x000fe40004800000 */
[----:B------:R-:W-:Y:S02]  /*8dc0*/  ISETP.GE.AND P0, PT, R9, R236, PT ;  /* 0x000000ec0900720c */ /* 0x000fe40003f06270 */
[----:B------:R-:W-:-:S02]  /*8dd0*/  ISETP.GE.AND P1, PT, R11, R250, PT ;  /* 0x000000fa0b00720c */ /* 0x000fc40003f26270 */
[----:B------:R-:W-:Y:S02]  /*8de0*/  FSEL R64, R57, -INF , !P2 ;  /* 0xff80000039407808 */ /* 0x000fe40005000000 */
[----:B------:R-:W-:Y:S02]  /*8df0*/  FSEL R57, R63, -INF , !P0 ;  /* 0xff8000003f397808 */ /* 0x000fe40004000000 */
[----:B------:R-:W-:Y:S02]  /*8e00*/  FSEL R32, R190, -INF , !P1 ;  /* 0xff800000be207808 */ /* 0x000fe40004800000 */
[----:B------:R-:W-:Y:S02]  /*8e10*/  ISETP.NE.AND P0, PT, R224, 0x3, PT ;  /* 0x00000003e000780c */ /* 0x000fe40003f05270 */
[----:B------:R-:W-:Y:S02]  /*8e20*/  ISETP.GE.AND P1, PT, R9, R238, PT ;  /* 0x000000ee0900720c */ /* 0x000fe40003f26270 */
[----:B------:R-:W-:-:S02]  /*8e30*/  FSEL R183, R167, -INF , !P3 ;  /* 0xff800000a7b77808 */ /* 0x000fc40005800000 */
[----:B------:R-:W-:Y:S02]  /*8e40*/  FSEL R67, R61, -INF , !P1 ;  /* 0xff8000003d437808 */ /* 0x000fe40004800000 */
[C---:B------:R-:W-:Y:S02]  /*8e50*/  ISETP.GE.AND P3, PT, R11.reuse, R251, PT ;  /* 0x000000fb0b00720c */ /* 0x040fe40003f66270 */
[----:B------:R-:W-:Y:S02]  /*8e60*/  ISETP.GE.AND P1, PT, R11, R236, PT ;  /* 0x000000ec0b00720c */ /* 0x000fe40003f26270 */
[----:B------:R-:W-:Y:S02]  /*8e70*/  FSEL R192, R192, -INF , !P6 ;  /* 0xff800000c0c07808 */ /* 0x000fe40007000000 */
[----:B------:R-:W-:Y:S02]  /*8e80*/  FSEL R173, R194, -INF , !P4 ;  /* 0xff800000c2ad7808 */ /* 0x000fe40006000000 */
[----:B------:R-:W-:-:S02]  /*8e90*/  FSEL R48, R188, -INF , !P3 ;  /* 0xff800000bc307808 */ /* 0x000fc40005800000 */
[----:B------:R-:W-:Y:S02]  /*8ea0*/  FSEL R65, R62, -INF , !P1 ;  /* 0xff8000003e417808 */ /* 0x000fe40004800000 */
[-C--:B------:R-:W-:Y:S02]  /*8eb0*/  ISETP.GE.AND P6, PT, R7, R251.reuse, PT ;  /* 0x000000fb0700720c */ /* 0x080fe40003fc6270 */
[----:B------:R-:W-:Y:S02]  /*8ec0*/  ISETP.GE.AND P5, PT, R5, R251, PT ;  /* 0x000000fb0500720c */ /* 0x000fe40003fa6270 */
[-C--:B------:R-:W-:Y:S02]  /*8ed0*/  ISETP.GE.AND P4, PT, R7, R250.reuse, PT ;  /* 0x000000fa0700720c */ /* 0x080fe40003f86270 */
[----:B------:R-:W-:Y:S02]  /*8ee0*/  ISETP.GE.AND P3, PT, R5, R250, PT ;  /* 0x000000fa0500720c */ /* 0x000fe40003f66270 */
[----:B------:R-:W-:-:S02]  /*8ef0*/  ISETP.GE.AND P2, PT, R7, R236, PT ;  /* 0x000000ec0700720c */ /* 0x000fc40003f46270 */
[----:B------:R-:W-:Y:S02]  /*8f00*/  ISETP.GE.AND P1, PT, R5, R236, PT ;  /* 0x000000ec0500720c */ /* 0x000fe40003f26270 */
[----:B------:R-:W-:Y:S02]  /*8f10*/  FSEL R61, R58, -INF , !P2 ;  /* 0xff8000003a3d7808 */ /* 0x000fe40005000000 */
[----:B------:R-:W-:Y:S02]  /*8f20*/  FSEL R59, R59, -INF , !P1 ;  /* 0xff8000003b3b7808 */ /* 0x000fe40004800000 */
[----:B------:R-:W-:Y:S02]  /*8f30*/  FSEL R45, R184, -INF , !P6 ;  /* 0xff800000b82d7808 */ /* 0x000fe40007000000 */
[----:B------:R-:W-:Y:S02]  /*8f40*/  FSEL R44, R185, -INF , !P5 ;  /* 0xff800000b92c7808 */ /* 0x000fe40006800000 */
[----:B------:R-:W-:-:S02]  /*8f50*/  FSEL R43, R186, -INF , !P4 ;  /* 0xff800000ba2b7808 */ /* 0x000fc40006000000 */
        /* <DEDUP_REMOVED lines=24> */
.L_x_20:
[----:B------:R-:W2:Y:S01]  /*90e0*/  LDL.LU R10, [R1] ;  /* 0x00000000010a7983 */ /* 0x000ea20000300800 */
[----:B------:R-:W-:-:S02]  /*90f0*/  FMNMX.FTZ R5, R2, R37, !PT ;  /* 0x0000002502057209 */ /* 0x000fc40007810000 */
[----:B-1----:R-:W-:Y:S01]  /*9100*/  FMNMX.FTZ R8, R0, R25, !PT ;  /* 0x0000001900087209 */ /* 0x002fe20007810000 */
        /* <DEDUP_REMOVED lines=32> */
[----:B------:R-:W-:Y:S01]  /*9310*/  FMNMX.FTZ R6, R175, R6, !PT ;  /* 0x00000006af067209 */ /* 0x000fe20007810000 */
[----:B------:R-:W1:Y:S01]  /*9320*/  SHFL.BFLY PT, R7, R4, 0x2, 0x1f ;  /* 0x0c401f0004077f89 */ /* 0x000e6200000e0000 */
[----:B------:R-:W-:Y:S02]  /*9330*/  FMNMX.FTZ R9, R59, R8, !PT ;  /* 0x000000083b097209 */ /* 0x000fe40007810000 */
[----:B------:R-:W-:-:S04]  /*9340*/  FMNMX.FTZ R6, R177, R6, !PT ;  /* 0x00000006b1067209 */ /* 0x000fc80007810000 */
[----:B------:R-:W-:-:S04]  /*9350*/  FMNMX.FTZ R6, R55, R6, !PT ;  /* 0x0000000637067209 */ /* 0x000fc80007810000 */
[----:B------:R-:W-:-:S04]  /*9360*/  FMNMX.FTZ R6, R205, R6, !PT ;  /* 0x00000006cd067209 */ /* 0x000fc80007810000 */
[----:B------:R-:W-:-:S04]  /*9370*/  FMNMX.FTZ R6, R203, R6, !PT ;  /* 0x00000006cb067209 */ /* 0x000fc80007810000 */
[----:B------:R-:W-:-:S04]  /*9380*/  FMNMX.FTZ R6, R209, R6, !PT ;  /* 0x00000006d1067209 */ /* 0x000fc80007810000 */
[----:B------:R-:W-:Y:S02]  /*9390*/  FMNMX.FTZ R6, R207, R6, !PT ;  /* 0x00000006cf067209 */ /* 0x000fe40007810000 */
[----:B-1----:R-:W-:Y:S02]  /*93a0*/  FMNMX.FTZ R7, R4, R7, !PT ;  /* 0x0000000704077209 */ /* 0x002fe40007810000 */
[----:B------:R-:W1:Y:S01]  /*93b0*/  SHFL.BFLY PT, R4, R9, 0x2, 0x1f ;  /* 0x0c401f0009047f89 */ /* 0x000e6200000e0000 */
[----:B------:R-:W-:-:S03]  /*93c0*/  FMNMX.FTZ R6, R171, R6, !PT ;  /* 0x00000006ab067209 */ /* 0x000fc60007810000 */
[----:B------:R-:W3:Y:S01]  /*93d0*/  SHFL.BFLY PT, R166, R7, 0x1, 0x1f ;  /* 0x0c201f0007a67f89 */ /* 0x000ee200000e0000 */
[----:B------:R-:W-:-:S04]  /*93e0*/  FMNMX.FTZ R6, R199, R6, !PT ;  /* 0x00000006c7067209 */ /* 0x000fc80007810000 */
[----:B------:R-:W-:Y:S02]  /*93f0*/  FMNMX.FTZ R6, R173, R6, !PT ;  /* 0x00000006ad067209 */ /* 0x000fe40007810000 */
[----:B-1----:R-:W-:Y:S02]  /*9400*/  FMNMX.FTZ R4, R9, R4, !PT ;  /* 0x0000000409047209 */ /* 0x002fe40007810000 */
[----:B---3--:R-:W-:-:S03]  /*9410*/  FMNMX.FTZ R166, R7, R166, !PT ;  /* 0x000000a607a67209 */ /* 0x008fc60007810000 */
[----:B------:R-:W1:Y:S01]  /*9420*/  SHFL.BFLY PT, R165, R4, 0x1, 0x1f ;  /* 0x0c201f0004a57f89 */ /* 0x000e6200000e0000 */
[----:B------:R-:W-:Y:S02]  /*9430*/  FMNMX.FTZ R7, R195, R6, !PT ;  /* 0x00000006c3077209 */ /* 0x000fe40007810000 */
[C---:B------:R-:W-:Y:S01]  /*9440*/  FSETP.NEU.FTZ.AND P1, PT, R166.reuse, -INF , PT ;  /* 0xff800000a600780b */ /* 0x040fe20003f3d000 */
[----:B------:R-:W-:Y:S01]  /*9450*/  FMUL.FTZ R169, R166, c[0x0][0x23c] ;  /* 0x00008f00a6a97a20 */ /* 0x000fe20000410000 */
[----:B------:R-:W-:Y:S02]  /*9460*/  FMNMX.FTZ R6, R32, R7, !PT ;  /* 0x0000000720067209 */ /* 0x000fe40007810000 */
[----:B------:R-:W-:Y:S02]  /*9470*/  FSEL R7, R166, RZ, P1 ;  /* 0x000000ffa6077208 */ /* 0x000fe40000800000 */
[----:B------:R-:W-:Y:S02]  /*9480*/  FMNMX.FTZ R6, R33, R6, !PT ;  /* 0x0000000621067209 */ /* 0x000fe40007810000 */
[----:B------:R-:W-:Y:S01]  /*9490*/  FSEL R169, R169, RZ, P1 ;  /* 0x000000ffa9a97208 */ /* 0x000fe20000800000 */
[----:B------:R-:W-:Y:S01]  /*94a0*/  FADD.FTZ R2, R2, -R7 ;  /* 0x8000000702027221 */ /* 0x000fe20000010000 */
[----:B------:R-:W-:-:S03]  /*94b0*/  FMNMX.FTZ R167, R43, R6, !PT ;  /* 0x000000062ba77209 */ /* 0x000fc60007810000 */
[--C-:B------:R-:W-:Y:S01]  /*94c0*/  FFMA.FTZ R40, R37, c[0x0][0x23c], -R169.reuse ;  /* 0x00008f0025287a23 */ /* 0x100fe200000108a9 */
[----:B------:R-:W-:Y:S01]  /*94d0*/  FMNMX.FTZ R167, R42, R167, !PT ;  /* 0x000000a72aa77209 */ /* 0x000fe20007810000 */
[--C-:B------:R-:W-:Y:S02]  /*94e0*/  FFMA.FTZ R39, R36, c[0x0][0x23c], -R169.reuse ;  /* 0x00008f0024277a23 */ /* 0x100fe400000108a9 */
[--C-:B------:R-:W-:Y:S02]  /*94f0*/  FFMA.FTZ R37, R24, c[0x0][0x23c], -R169.reuse ;  /* 0x00008f0018257a23 */ /* 0x100fe400000108a9 */
[--C-:B------:R-:W-:Y:S01]  /*9500*/  FFMA.FTZ R38, R28, c[0x0][0x23c], -R169.reuse ;  /* 0x00008f001c267a23 */ /* 0x100fe200000108a9 */
[----:B------:R-:W-:Y:S01]  /*9510*/  MUFU.EX2 R40, R40 ;  /* 0x0000002800287308 */ /* 0x000fe20000000800 */
[----:B-1----:R-:W-:Y:S01]  /*9520*/  FMNMX.FTZ R165, R4, R165, !PT ;  /* 0x000000a504a57209 */ /* 0x002fe20007810000 */
[----:B------:R-:W-:Y:S01]  /*9530*/  FMUL.FTZ R2, R2, c[0x0][0x23c] ;  /* 0x00008f0002027a20 */ /* 0x000fe20000410000 */
[----:B------:R-:W1:Y:S01]  /*9540*/  SHFL.BFLY PT, R4, R167, 0x2, 0x1f ;  /* 0x0c401f00a7047f89 */ /* 0x000e6200000e0000 */
[----:B------:R-:W-:Y:S01]  /*9550*/  FFMA.FTZ R174, R174, c[0x0][0x23c], -R169 ;  /* 0x00008f00aeae7a23 */ /* 0x000fe200000108a9 */
[C---:B------:R-:W-:Y:S01]  /*9560*/  FSETP.NEU.FTZ.AND P0, PT, R165.reuse, -INF , PT ;  /* 0xff800000a500780b */ /* 0x040fe20003f1d000 */
[----:B------:R-:W-:-:S02]  /*9570*/  FMUL.FTZ R58, R165, c[0x0][0x23c] ;  /* 0x00008f00a53a7a20 */ /* 0x000fc40000410000 */
[----:B------:R-:W3:Y:S01]  /*9580*/  MUFU.EX2 R39, R39 ;  /* 0x0000002700277308 */ /* 0x000ee20000000800 */
[----:B------:R-:W-:Y:S01]  /*9590*/  FSEL R7, R165, RZ, P0 ;  /* 0x000000ffa5077208 */ /* 0x000fe20000000000 */
[--C-:B------:R-:W-:Y:S01]  /*95a0*/  FFMA.FTZ R194, R200, c[0x0][0x23c], -R169.reuse ;  /* 0x00008f00c8c27a23 */ /* 0x100fe200000108a9 */
[----:B------:R-:W-:Y:S01]  /*95b0*/  FSEL R58, R58, RZ, P0 ;  /* 0x000000ff3a3a7208 */ /* 0x000fe20000000000 */
[----:B------:R-:W-:Y:S02]  /*95c0*/  FFMA.FTZ R190, R202, c[0x0][0x23c], -R169 ;  /* 0x00008f00cabe7a23 */ /* 0x000fe400000108a9 */
[----:B------:R-:W-:Y:S02]  /*95d0*/  FADD.FTZ R0, R0, -R7 ;  /* 0x8000000700007221 */ /* 0x000fe40000010000 */
[--C-:B------:R-:W-:Y:S01]  /*95e0*/  FFMA.FTZ R36, R25, c[0x0][0x23c], -R58.reuse ;  /* 0x00008f0019247a23 */ /* 0x100fe2000001083a */
[----:B------:R-:W-:Y:S01]  /*95f0*/  MUFU.EX2 R38, R38 ;  /* 0x0000002600267308 */ /* 0x000fe20000000800 */
[--C-:B------:R-:W-:Y:S01]  /*9600*/  FFMA.FTZ R41, R21, c[0x0][0x23c], -R58.reuse ;  /* 0x00008f0015297a23 */ /* 0x100fe2000001083a */
[----:B------:R-:W-:Y:S01]  /*9610*/  LDSM.16.MT88.4 R24, [R214+0x9000] ;  /* 0x00900000d618783b */ /* 0x000fe20000004200 */
[----:B------:R-:W-:-:S02]  /*9620*/  FFMA.FTZ R35, R31, c[0x0][0x23c], -R58 ;  /* 0x00008f001f237a23 */ /* 0x000fc4000001083a */
[--C-:B------:R-:W-:Y:S01]  /*9630*/  FFMA.FTZ R34, R29, c[0x0][0x23c], -R58.reuse ;  /* 0x00008f001d227a23 */ /* 0x100fe2000001083a */
[----:B------:R-:W-:Y:S01]  /*9640*/  LDSM.16.MT88.4 R20, [R212+0x9000] ;  /* 0x00900000d414783b */ /* 0x000fe20000004200 */
[----:B------:R-:W-:Y:S01]  /*9650*/  FMUL.FTZ R0, R0, c[0x0][0x23c] ;  /* 0x00008f0000007a20 */ /* 0x000fe20000410000 */
[----:B------:R-:W4:Y:S01]  /*9660*/  MUFU.EX2 R37, R37 ;  /* 0x0000002500257308 */ /* 0x000f220000000800 */
[----:B---3--:R-:W-:Y:S01]  /*9670*/  F2FP.PACK_AB R28, R39, R40 ;  /* 0x00000028271c723e */ /* 0x008fe200000000ff */
[--C-:B------:R-:W-:Y:S01]  /*9680*/  FFMA.FTZ R179, R179, c[0x0][0x23c], -R58.reuse ;  /* 0x00008f00b3b37a23 */ /* 0x100fe2000001083a */
[----:B-1----:R-:W-:Y:S01]  /*9690*/  FMNMX.FTZ R167, R167, R4, !PT ;  /* 0x00000004a7a77209 */ /* 0x002fe20007810000 */
[--C-:B------:R-:W-:Y:S02]  /*96a0*/  FFMA.FTZ R211, R211, c[0x0][0x23c], -R58.reuse ;  /* 0x00008f00d3d37a23 */ /* 0x100fe4000001083a */
[--C-:B------:R-:W-:Y:S02]  /*96b0*/  FFMA.FTZ R197, R197, c[0x0][0x23c], -R58.reuse ;  /* 0x00008f00c5c57a23 */ /* 0x100fe4000001083a */
[----:B------:R-:W1:Y:S01]  /*96c0*/  SHFL.BFLY PT, R4, R167, 0x1, 0x1f ;  /* 0x0c201f00a7047f89 */ /* 0x000e6200000e0000 */
[----:B------:R-:W-:Y:S01]  /*96d0*/  MUFU.EX2 R36, R36 ;  /* 0x0000002400247308 */ /* 0x000fe20000000800 */
[----:B------:R-:W-:-:S02]  /*96e0*/  FFMA.FTZ R200, R201, c[0x0][0x23c], -R58 ;  /* 0x00008f00c9c87a23 */ /* 0x000fc4000001083a */
[--C-:B------:R-:W-:Y:S02]  /*96f0*/  FFMA.FTZ R164, R164, c[0x0][0x23c], -R169.reuse ;  /* 0x00008f00a4a47a23 */ /* 0x100fe400000108a9 */
[--C-:B------:R-:W-:Y:S01]  /*9700*/  FFMA.FTZ R67, R67, c[0x0][0x23c], -R169.reuse ;  /* 0x00008f0043437a23 */ /* 0x100fe200000108a9 */
[----:B----4-:R-:W-:Y:S02]  /*9710*/  F2FP.PACK_AB R30, R37, R38 ;  /* 0x00000026251e723e */ /* 0x010fe400000000ff */
[----:B------:R-:W3:Y:S01]  /*9720*/  MUFU.EX2 R35, R35 ;  /* 0x0000002300237308 */ /* 0x000ee20000000800 */
[----:B------:R-:W-:Y:S02]  /*9730*/  FFMA.FTZ R66, R66, c[0x0][0x23c], -R169 ;  /* 0x00008f0042427a23 */ /* 0x000fe400000108a9 */
[--C-:B------:R-:W-:Y:S02]  /*9740*/  FFMA.FTZ R57, R57, c[0x0][0x23c], -R58.reuse ;  /* 0x00008f0039397a23 */ /* 0x100fe4000001083a */
[----:B------:R-:W-:-:S03]  /*9750*/  FFMA.FTZ R61, R61, c[0x0][0x23c], -R58 ;  /* 0x00008f003d3d7a23 */ /* 0x000fc6000001083a */
[----:B------:R-:W-:Y:S01]  /*9760*/  MUFU.EX2 R34, R34 ;  /* 0x0000002200227308 */ /* 0x000fe20000000800 */
[----:B-1----:R-:W-:-:S07]  /*9770*/  FMNMX.FTZ R167, R167, R4, !PT ;  /* 0x00000004a7a77209 */ /* 0x002fce0007810000 */
[----:B------:R-:W1:Y:S01]  /*9780*/  MUFU.EX2 R41, R41 ;  /* 0x0000002900297308 */ /* 0x000e620000000800 */
[----:B---3--:R-:W-:Y:S02]  /*9790*/  F2FP.PACK_AB R29, R35, R36 ;  /* 0x00000024231d723e */ /* 0x008fe400000000ff */
[----:B------:R-:W-:-:S04]  /*97a0*/  FSETP.NEU.FTZ.AND P0, PT, R167, -INF , PT ;  /* 0xff800000a700780b */ /* 0x000fc80003f1d000 */
[----:B------:R-:W-:Y:S01]  /*97b0*/  FSEL R63, R167, RZ, P0 ;  /* 0x000000ffa73f7208 */ /* 0x000fe20000000000 */
[----:B------:R-:W3:Y:S04]  /*97c0*/  MUFU.EX2 R2, R2 ;  /* 0x0000000200027308 */ /* 0x000ee80000000800 */
[----:B------:R-:W-:-:S04]  /*97d0*/  FADD.FTZ R63, R244, -R63 ;  /* 0x8000003ff43f7221 */ /* 0x000fc80000010000 */
[----:B------:R-:W4:Y:S01]  /*97e0*/  MUFU.EX2 R0, R0 ;  /* 0x0000000000007308 */ /* 0x000f220000000800 */
[----:B------:R-:W-:Y:S01]  /*97f0*/  FMUL.FTZ R63, R63, c[0x0][0x23c] ;  /* 0x00008f003f3f7a20 */ /* 0x000fe20000410000 */
[----:B-1----:R-:W-:-:S06]  /*9800*/  F2FP.PACK_AB R31, R41, R34 ;  /* 0x00000022291f723e */ /* 0x002fcc00000000ff */
[----:B------:R-:W1:Y:S01]  /*9810*/  MUFU.EX2 R63, R63 ;  /* 0x0000003f003f7308 */ /* 0x000e620000000800 */
[-C--:B---3--:R-:W-:Y:S02]  /*9820*/  FMUL.FTZ R156, R156, R2.reuse ;  /* 0x000000029c9c7220 */ /* 0x088fe40000410000 */
[-C--:B------:R-:W-:Y:S02]  /*9830*/  FMUL.FTZ R157, R157, R2.reuse ;  /* 0x000000029d9d7220 */ /* 0x080fe40000410000 */
[-C--:B------:R-:W-:Y:S02]  /*9840*/  FMUL.FTZ R152, R152, R2.reuse ;  /* 0x0000000298987220 */ /* 0x080fe40000410000 */
[----:B------:R-:W-:Y:S01]  /*9850*/  FMUL.FTZ R153, R153, R2 ;  /* 0x0000000299997220 */ /* 0x000fe20000410000 */
[----:B------:R-:W-:Y:S01]  /*9860*/  MUFU.EX2 R174, R174 ;  /* 0x000000ae00ae7308 */ /* 0x000fe20000000800 */
[-C--:B----4-:R-:W-:Y:S02]  /*9870*/  FMUL.FTZ R158, R158, R0.reuse ;  /* 0x000000009e9e7220 */ /* 0x090fe40000410000 */
[----:B------:R-:W-:-:S02]  /*9880*/  FMUL.FTZ R159, R159, R0 ;  /* 0x000000009f9f7220 */ /* 0x000fc40000410000 */
[-C--:B------:R-:W-:Y:S02]  /*9890*/  FMUL.FTZ R154, R154, R0.reuse ;  /* 0x000000009a9a7220 */ /* 0x080fe40000410000 */
[----:B------:R-:W-:Y:S01]  /*98a0*/  FMUL.FTZ R155, R155, R0 ;  /* 0x000000009b9b7220 */ /* 0x000fe20000410000 */
[----:B------:R-:W-:Y:S01]  /*98b0*/  MUFU.EX2 R179, R179 ;  /* 0x000000b300b37308 */ /* 0x000fe20000000800 */
[-C--:B------:R-:W-:Y:S01]  /*98c0*/  FMUL.FTZ R76, R76, R2.reuse ;  /* 0x000000024c4c7220 */ /* 0x080fe20000410000 */
[C---:B------:R-:W-:Y:S01]  /*98d0*/  HMMA.16816.F32 R156, R28.reuse, R24, R156 ;  /* 0x000000181c9c723c */ /* 0x040fe2000000189c */
[----:B------:R-:W-:Y:S02]  /*98e0*/  FMUL.FTZ R77, R77, R2 ;  /* 0x000000024d4d7220 */ /* 0x000fe40000410000 */
[-C--:B------:R-:W-:Y:S02]  /*98f0*/  FMUL.FTZ R78, R78, R0.reuse ;  /* 0x000000004e4e7220 */ /* 0x080fe40000410000 */
[----:B------:R-:W-:Y:S01]  /*9900*/  FMUL.FTZ R79, R79, R0 ;  /* 0x000000004f4f7220 */ /* 0x000fe20000410000 */
[----:B------:R-:W-:Y:S01]  /*9910*/  MUFU.EX2 R190, R190 ;  /* 0x000000be00be7308 */ /* 0x000fe20000000800 */
[-C--:B------:R-:W-:Y:S01]  /*9920*/  FMUL.FTZ R80, R80, R2.reuse ;  /* 0x0000000250507220 */ /* 0x080fe20000410000 */
[----:B------:R-:W-:Y:S01]  /*9930*/  HMMA.16816.F32 R152, R28, R26, R152 ;  /* 0x0000001a1c98723c */ /* 0x000fe20000001898 */
        /* <DEDUP_REMOVED lines=34> */
[----:B--2---:R-:W-:Y:S01]  /*9b60*/  FMNMX.FTZ R5, R245, R10, !PT ;  /* 0x0000000af5057209 */ /* 0x004fe20007810000 */
[-C--:B------:R-:W-:Y:S01]  /*9b70*/  FMUL.FTZ R120, R120, R2.reuse ;  /* 0x0000000278787220 */ /* 0x080fe20000410000 */
[----:B------:R-:W-:Y:S01]  /*9b80*/  HMMA.16816.F32 R108, R28, R14, R108 ;  /* 0x0000000e1c6c723c */ /* 0x000fe2000000186c */
[----:B------:R-:W-:Y:S01]  /*9b90*/  FMUL.FTZ R121, R121, R2 ;  /* 0x0000000279797220 */ /* 0x000fe20000410000 */
[----:B------:R-:W-:Y:S01]  /*9ba0*/  FMNMX.FTZ R5, R252, R5, !PT ;  /* 0x00000005fc057209 */ /* 0x000fe20007810000 */
[----:B------:R-:W-:-:S02]  /*9bb0*/  FMUL.FTZ R122, R122, R0 ;  /* 0x000000007a7a7220 */ /* 0x000fc40000410000 */
[----:B------:R-:W-:Y:S01]  /*9bc0*/  FMUL.FTZ R123, R123, R0 ;  /* 0x000000007b7b7220 */ /* 0x000fe20000410000 */
[----:B------:R-:W-:Y:S01]  /*9bd0*/  FMNMX.FTZ R5, R52, R5, !PT ;  /* 0x0000000534057209 */ /* 0x000fe20007810000 */
[-C--:B------:R-:W-:Y:S01]  /*9be0*/  FMUL.FTZ R128, R128, R2.reuse ;  /* 0x0000000280807220 */ /* 0x080fe20000410000 */
[----:B------:R-:W-:Y:S01]  /*9bf0*/  MUFU.EX2 R57, R57 ;  /* 0x0000003900397308 */ /* 0x000fe20000000800 */
[----:B------:R-:W-:Y:S01]  /*9c00*/  FMUL.FTZ R129, R129, R2 ;  /* 0x0000000281817220 */ /* 0x000fe20000410000 */
[----:B------:R-:W-:Y:S01]  /*9c10*/  FMNMX.FTZ R5, R54, R5, !PT ;  /* 0x0000000536057209 */ /* 0x000fe20007810000 */
[-C--:B------:R-:W-:Y:S02]  /*9c20*/  FMUL.FTZ R130, R130, R0.reuse ;  /* 0x0000000082827220 */ /* 0x080fe40000410000 */
[----:B------:R-:W-:Y:S01]  /*9c30*/  FMUL.FTZ R131, R131, R0 ;  /* 0x0000000083837220 */ /* 0x000fe20000410000 */
[----:B------:R-:W-:Y:S01]  /*9c40*/  FMNMX.FTZ R5, R180, R5, !PT ;  /* 0x00000005b4057209 */ /* 0x000fe20007810000 */
[-C--:B------:R-:W-:Y:S01]  /*9c50*/  FMUL.FTZ R132, R132, R2.reuse ;  /* 0x0000000284847220 */ /* 0x080fe20000410000 */
[----:B------:R-:W-:Y:S01]  /*9c60*/  MUFU.EX2 R61, R61 ;  /* 0x0000003d003d7308 */ /* 0x000fe20000000800 */
[----:B------:R-:W-:Y:S01]  /*9c70*/  FMUL.FTZ R133, R133, R2 ;  /* 0x0000000285857220 */ /* 0x000fe20000410000 */
[----:B------:R-:W-:Y:S01]  /*9c80*/  FMNMX.FTZ R5, R210, R5, !PT ;  /* 0x00000005d2057209 */ /* 0x000fe20007810000 */
[----:B------:R-:W-:-:S02]  /*9c90*/  FMUL.FTZ R134, R134, R0 ;  /* 0x0000000086867220 */ /* 0x000fc40000410000 */
[----:B------:R-:W-:Y:S01]  /*9ca0*/  FMUL.FTZ R135, R135, R0 ;  /* 0x0000000087877220 */ /* 0x000fe20000410000 */
[----:B------:R-:W-:Y:S01]  /*9cb0*/  FMNMX.FTZ R5, R208, R5, !PT ;  /* 0x00000005d0057209 */ /* 0x000fe20007810000 */
[-C--:B-1----:R-:W-:Y:S02]  /*9cc0*/  FMUL.FTZ R162, R162, R63.reuse ;  /* 0x0000003fa2a27220 */ /* 0x082fe40000410000 */
[----:B------:R-:W-:Y:S01]  /*9cd0*/  FMUL.FTZ R163, R163, R63 ;  /* 0x0000003fa3a37220 */ /* 0x000fe20000410000 */
[----:B------:R-:W-:Y:S01]  /*9ce0*/  FMNMX.FTZ R5, R206, R5, !PT ;  /* 0x00000005ce057209 */ /* 0x000fe20007810000 */
[-C--:B------:R-:W-:Y:S02]  /*9cf0*/  FMUL.FTZ R70, R70, R63.reuse ;  /* 0x0000003f46467220 */ /* 0x080fe40000410000 */
[----:B------:R-:W-:Y:S01]  /*9d00*/  FMUL.FTZ R71, R71, R63 ;  /* 0x0000003f47477220 */ /* 0x000fe20000410000 */
[----:B------:R-:W-:Y:S01]  /*9d10*/  FMNMX.FTZ R5, R196, R5, !PT ;  /* 0x00000005c4057209 */ /* 0x000fe20007810000 */
[----:B------:R-:W-:-:S02]  /*9d20*/  FMUL.FTZ R74, R74, R63 ;  /* 0x0000003f4a4a7220 */ /* 0x000fc40000410000 */
[----:B------:R-:W-:Y:S01]  /*9d30*/  FMUL.FTZ R75, R75, R63 ;  /* 0x0000003f4b4b7220 */ /* 0x000fe20000410000 */
[----:B------:R-:W-:Y:S01]  /*9d40*/  FMNMX.FTZ R5, R172, R5, !PT ;  /* 0x00000005ac057209 */ /* 0x000fe20007810000 */
[-C--:B------:R-:W-:Y:S02]  /*9d50*/  FMUL.FTZ R86, R86, R63.reuse ;  /* 0x0000003f56567220 */ /* 0x080fe40000410000 */
        /* <DEDUP_REMOVED lines=14> */
[----:B------:R-:W-:-:S02]  /*9e40*/  FMUL.FTZ R8, R167, c[0x0][0x23c] ;  /* 0x00008f00a7087a20 */ /* 0x000fc40000410000 */
[----:B------:R-:W-:Y:S01]  /*9e50*/  FMUL.FTZ R146, R146, R63 ;  /* 0x0000003f92927220 */ /* 0x000fe20000410000 */
[----:B------:R-:W-:Y:S01]  /*9e60*/  FMNMX.FTZ R5, R44, R5, !PT ;  /* 0x000000052c057209 */ /* 0x000fe20007810000 */
[-C--:B------:R-:W-:Y:S02]  /*9e70*/  FMUL.FTZ R147, R147, R63.reuse ;  /* 0x0000003f93937220 */ /* 0x080fe40000410000 */
[-C--:B------:R-:W-:Y:S02]  /*9e80*/  FMUL.FTZ R126, R126, R63.reuse ;  /* 0x0000003f7e7e7220 */ /* 0x080fe40000410000 */
[----:B------:R-:W1:Y:S01]  /*9e90*/  SHFL.BFLY PT, R168, R5, 0x2, 0x1f ;  /* 0x0c401f0005a87f89 */ /* 0x000e6200000e0000 */
[-C--:B------:R-:W-:Y:S02]  /*9ea0*/  FMUL.FTZ R127, R127, R63.reuse ;  /* 0x0000003f7f7f7220 */ /* 0x080fe40000410000 */
[-C--:B------:R-:W-:Y:S02]  /*9eb0*/  FMUL.FTZ R142, R142, R63.reuse ;  /* 0x0000003f8e8e7220 */ /* 0x080fe40000410000 */
[----:B------:R-:W-:-:S02]  /*9ec0*/  FMUL.FTZ R143, R143, R63 ;  /* 0x0000003f8f8f7220 */ /* 0x000fc40000410000 */
[-C--:B------:R-:W-:Y:S02]  /*9ed0*/  FMUL.FTZ R138, R138, R63.reuse ;  /* 0x0000003f8a8a7220 */ /* 0x080fe40000410000 */
[----:B------:R-:W-:Y:S02]  /*9ee0*/  FMUL.FTZ R139, R139, R63 ;  /* 0x0000003f8b8b7220 */ /* 0x000fe40000410000 */
[----:B------:R-:W-:Y:S02]  /*9ef0*/  FFMA.FTZ R2, R237, R2, R40 ;  /* 0x00000002ed027223 */ /* 0x000fe40000010028 */
[----:B------:R-:W-:Y:S02]  /*9f00*/  FFMA.FTZ R0, R235, R0, R36 ;  /* 0x00000000eb007223 */ /* 0x000fe40000010024 */
[----:B------:R-:W-:Y:S02]  /*9f10*/  FADD.FTZ R39, R39, R2 ;  /* 0x0000000227277221 */ /* 0x000fe40000010000 */
[----:B------:R-:W-:-:S02]  /*9f20*/  FADD.FTZ R35, R35, R0 ;  /* 0x0000000023237221 */ /* 0x000fc40000010000 */
[----:B------:R-:W-:Y:S02]  /*9f30*/  FADD.FTZ R38, R38, R39 ;  /* 0x0000002726267221 */ /* 0x000fe40000010000 */
[----:B------:R-:W-:Y:S02]  /*9f40*/  FADD.FTZ R34, R34, R35 ;  /* 0x0000002322227221 */ /* 0x000fe40000010000 */
[----:B------:R-:W-:Y:S01]  /*9f50*/  FADD.FTZ R37, R37, R38 ;  /* 0x0000002625257221 */ /* 0x000fe20000010000 */
[----:B-1----:R-:W-:Y:S01]  /*9f60*/  FMNMX.FTZ R168, R5, R168, !PT ;  /* 0x000000a805a87209 */ /* 0x002fe20007810000 */
[----:B------:R-:W-:-:S04]  /*9f70*/  FADD.FTZ R41, R41, R34 ;  /* 0x0000002229297221 */ /* 0x000fc80000010000 */
[----:B------:R-:W1:Y:S02]  /*9f80*/  SHFL.BFLY PT, R5, R168, 0x1, 0x1f ;  /* 0x0c201f00a8057f89 */ /* 0x000e6400000e0000 */
[----:B-1----:R-:W-:Y:S02]  /*9f90*/  FMNMX.FTZ R168, R168, R5, !PT ;  /* 0x00000005a8a87209 */ /* 0x002fe40007810000 */
[----:B------:R-:W1:Y:S02]  /*9fa0*/  LDSM.16.MT88.4 R4, [R214+0xb000] ;  /* 0x00b00000d604783b */ /* 0x000e640000004200 */
[C---:B------:R-:W-:Y:S01]  /*9fb0*/  FSETP.NEU.FTZ.AND P1, PT, R168.reuse, -INF , PT ;  /* 0xff800000a800780b */ /* 0x040fe20003f3d000 */
[----:B------:R-:W-:-:S03]  /*9fc0*/  FMUL.FTZ R47, R168, c[0x0][0x23c] ;  /* 0x00008f00a82f7a20 */ /* 0x000fc60000410000 */
[----:B------:R-:W-:Y:S02]  /*9fd0*/  FSEL R60, R168, RZ, P1 ;  /* 0x000000ffa83c7208 */ /* 0x000fe40000800000 */
[----:B------:R-:W-:-:S03]  /*9fe0*/  FSEL R47, R47, RZ, P1 ;  /* 0x000000ff2f2f7208 */ /* 0x000fc60000800000 */
[----:B------:R-:W-:Y:S02]  /*9ff0*/  FADD.FTZ R60, R245, -R60 ;  /* 0x8000003cf53c7221 */ /* 0x000fe40000010000 */
[--C-:B------:R-:W-:Y:S01]  /*a000*/  FFMA.FTZ R51, R52, c[0x0][0x23c], -R47.reuse ;  /* 0x00008f0034337a23 */ /* 0x100fe2000001082f */
[----:B------:R-:W-:Y:S01]  /*a010*/  FSEL R52, R8, RZ, P0 ;  /* 0x000000ff08347208 */ /* 0x000fe20000000000 */
[--C-:B------:R-:W-:Y:S01]  /*a020*/  FFMA.FTZ R46, R10, c[0x0][0x23c], -R47.reuse ;  /* 0x00008f000a2e7a23 */ /* 0x100fe2000001082f */
[----:B------:R-:W-:Y:S01]  /*a030*/  ISETP.GE.AND P0, PT, R224, 0x4, PT ;  /* 0x00000004e000780c */ /* 0x000fe20003f06270 */
[----:B------:R-:W2:Y:S01]  /*a040*/  LDSM.16.MT88.4 R8, [R212+0xb000] ;  /* 0x00b00000d408783b */ /* 0x000ea20000004200 */
[--C-:B------:R-:W-:Y:S01]  /*a050*/  FFMA.FTZ R49, R252, c[0x0][0x23c], -R47.reuse ;  /* 0x00008f00fc317a23 */ /* 0x100fe2000001082f */
[----:B------:R-:W-:Y:S01]  /*a060*/  MUFU.EX2 R51, R51 ;  /* 0x0000003300337308 */ /* 0x000fe20000000800 */
[----:B------:R-:W-:Y:S02]  /*a070*/  FFMA.FTZ R54, R54, c[0x0][0x23c], -R47 ;  /* 0x00008f0036367a23 */ /* 0x000fe4000001082f */
[----:B------:R-:W-:-:S02]  /*a080*/  FFMA.FTZ R53, R246, c[0x0][0x23c], -R52 ;  /* 0x00008f00f6357a23 */ /* 0x000fc40000010834 */
[--C-:B------:R-:W-:Y:S02]  /*a090*/  FFMA.FTZ R56, R175, c[0x0][0x23c], -R52.reuse ;  /* 0x00008f00af387a23 */ /* 0x100fe40000010834 */
[----:B------:R-:W-:Y:S01]  /*a0a0*/  FMUL.FTZ R62, R60, c[0x0][0x23c] ;  /* 0x00008f003c3e7a20 */ /* 0x000fe20000410000 */
[----:B------:R-:W-:Y:S01]  /*a0b0*/  MUFU.EX2 R46, R46 ;  /* 0x0000002e002e7308 */ /* 0x000fe20000000800 */
[--C-:B------:R-:W-:Y:S01]  /*a0c0*/  FFMA.FTZ R177, R177, c[0x0][0x23c], -R52.reuse ;  /* 0x00008f00b1b17a23 */ /* 0x100fe20000010834 */
[----:B------:R-:W-:Y:S01]  /*a0d0*/  @P0 IADD3 R224, R224, -0x4, RZ ;  /* 0xfffffffce0e00810 */ /* 0x000fe20007ffe0ff */
[----:B------:R-:W-:Y:S02]  /*a0e0*/  FFMA.FTZ R175, R55, c[0x0][0x23c], -R52 ;  /* 0x00008f0037af7a23 */ /* 0x000fe40000010834 */
[--C-:B------:R-:W-:Y:S02]  /*a0f0*/  FFMA.FTZ R185, R210, c[0x0][0x23c], -R47.reuse ;  /* 0x00008f00d2b97a23 */ /* 0x100fe4000001082f */
[--C-:B------:R-:W-:Y:S01]  /*a100*/  FFMA.FTZ R184, R208, c[0x0][0x23c], -R47.reuse ;  /* 0x00008f00d0b87a23 */ /* 0x100fe2000001082f */
[----:B------:R-:W3:Y:S01]  /*a110*/  MUFU.EX2 R49, R49 ;  /* 0x0000003100317308 */ /* 0x000ee20000000800 */
[----:B------:R-:W-:-:S02]  /*a120*/  FFMA.FTZ R187, R206, c[0x0][0x23c], -R47 ;  /* 0x00008f00cebb7a23 */ /* 0x000fc4000001082f */
[--C-:B------:R-:W-:Y:S01]  /*a130*/  FFMA.FTZ R186, R205, c[0x0][0x23c], -R52.reuse ;  /* 0x00008f00cdba7a23 */ /* 0x100fe20000010834 */
[----:B-1----:R-:W-:Y:S01]  /*a140*/  HMMA.16816.F32 R116, R28, R4, R116 ;  /* 0x000000041c74723c */ /* 0x002fe20000001874 */
[----:B------:R-:W-:-:S03]  /*a150*/  FFMA.FTZ R189, R203, c[0x0][0x23c], -R52 ;  /* 0x00008f00cbbd7a23 */ /* 0x000fc60000010834 */
[----:B------:R-:W1:Y:S01]  /*a160*/  MUFU.EX2 R54, R54 ;  /* 0x0000003600367308 */ /* 0x000e620000000800 */
[--C-:B------:R-:W-:Y:S02]  /*a170*/  FFMA.FTZ R188, R209, c[0x0][0x23c], -R52.reuse ;  /* 0x00008f00d1bc7a23 */ /* 0x100fe40000010834 */
[----:B------:R-:W-:Y:S01]  /*a180*/  FFMA.FTZ R191, R207, c[0x0][0x23c], -R52 ;  /* 0x00008f00cfbf7a23 */ /* 0x000fe20000010834 */
[----:B------:R-:W-:Y:S01]  /*a190*/  HMMA.16816.F32 R120, R28, R6, R120 ;  /* 0x000000061c78723c */ /* 0x000fe20000001878 */
[----:B------:R-:W-:-:S03]  /*a1a0*/  FFMA.FTZ R205, R198, c[0x0][0x23c], -R169 ;  /* 0x00008f00c6cd7a23 */ /* 0x000fc600000108a9 */
[----:B------:R-:W-:Y:S01]  /*a1b0*/  MUFU.EX2 R53, R53 ;  /* 0x0000003500357308 */ /* 0x000fe20000000800 */
[--C-:B------:R-:W-:Y:S02]  /*a1c0*/  FFMA.FTZ R198, R183, c[0x0][0x23c], -R58.reuse ;  /* 0x00008f00b7c67a23 */ /* 0x100fe4000001083a */
[----:B------:R-:W-:Y:S02]  /*a1d0*/  FFMA.FTZ R203, R204, c[0x0][0x23c], -R169 ;  /* 0x00008f00cccb7a23 */ /* 0x000fe400000108a9 */
[----:B------:R-:W-:Y:S01]  /*a1e0*/  FFMA.FTZ R183, R193, c[0x0][0x23c], -R58 ;  /* 0x00008f00c1b77a23 */ /* 0x000fe2000001083a */
[----:B--2---:R-:W-:Y:S01]  /*a1f0*/  HMMA.16816.F32 R128, R28, R8, R128 ;  /* 0x000000081c80723c */ /* 0x004fe20000001880 */
[--C-:B------:R-:W-:Y:S01]  /*a200*/  FFMA.FTZ R201, R170, c[0x0][0x23c], -R47.reuse ;  /* 0x00008f00aac97a23 */ /* 0x100fe2000001082f */
[----:B------:R-:W2:Y:S01]  /*a210*/  MUFU.EX2 R56, R56 ;  /* 0x0000003800387308 */ /* 0x000ea20000000800 */
[----:B------:R-:W-:Y:S02]  /*a220*/  FFMA.FTZ R193, R196, c[0x0][0x23c], -R47 ;  /* 0x00008f00c4c17a23 */ /* 0x000fe4000001082f */
[----:B------:R-:W-:-:S02]  /*a230*/  FFMA.FTZ R170, R171, c[0x0][0x23c], -R52 ;  /* 0x00008f00abaa7a23 */ /* 0x000fc40000010834 */
[--C-:B------:R-:W-:Y:S01]  /*a240*/  FFMA.FTZ R172, R172, c[0x0][0x23c], -R47.reuse ;  /* 0x00008f00acac7a23 */ /* 0x100fe2000001082f */
[----:B------:R-:W-:Y:S01]  /*a250*/  HMMA.16816.F32 R132, R28, R10, R132 ;  /* 0x0000000a1c84723c */ /* 0x000fe20000001884 */
[----:B------:R-:W-:Y:S01]  /*a260*/  FFMA.FTZ R192, R192, c[0x0][0x23c], -R47 ;  /* 0x00008f00c0c07a23 */ /* 0x000fe2000001082f */
[----:B------:R4:W-:Y:S01]  /*a270*/  MUFU.EX2 R55, R177 ;  /* 0x000000b100377308 */ /* 0x0009e20000000800 */
[--C-:B------:R-:W-:Y:S02]  /*a280*/  FFMA.FTZ R171, R199, c[0x0][0x23c], -R52.reuse ;  /* 0x00008f00c7ab7a23 */ /* 0x100fe40000010834 */
[--C-:B------:R-:W-:Y:S02]  /*a290*/  FFMA.FTZ R173, R173, c[0x0][0x23c], -R52.reuse ;  /* 0x00008f00adad7a23 */ /* 0x100fe40000010834 */
[----:B---3--:R-:W-:Y:S01]  /*a2a0*/  F2FP.PACK_AB R28, R49, R46 ;  /* 0x0000002e311c723e */ /* 0x008fe200000000ff */
[----:B------:R-:W-:Y:S01]  /*a2b0*/  FFMA.FTZ R196, R195, c[0x0][0x23c], -R52 ;  /* 0x00008f00c3c47a23 */ /* 0x000fe20000010834 */
[----:B-1----:R-:W-:Y:S01]  /*a2c0*/  F2FP.PACK_AB R30, R54, R51 ;  /* 0x00000033361e723e */ /* 0x002fe200000000ff */
[----:B------:R-:W1:Y:S01]  /*a2d0*/  MUFU.EX2 R60, R175 ;  /* 0x000000af003c7308 */ /* 0x000e620000000800 */
[----:B--2---:R-:W-:Y:S01]  /*a2e0*/  F2FP.PACK_AB R29, R56, R53 ;  /* 0x00000035381d723e */ /* 0x004fe200000000ff */
[----:B------:R-:W-:-:S02]  /*a2f0*/  FFMA.FTZ R53, R234, R63, R53 ;  /* 0x0000003fea357223 */ /* 0x000fc40000010035 */
[----:B------:R-:W-:Y:S02]  /*a300*/  FFMA.FTZ R48, R48, c[0x0][0x23c], -R47 ;  /* 0x00008f0030307a23 */ /* 0x000fe4000001082f */
[----:B------:R-:W-:Y:S02]  /*a310*/  FADD.FTZ R56, R56, R53 ;  /* 0x0000003538387221 */ /* 0x000fe40000010000 */
[----:B------:R-:W2:Y:S01]  /*a320*/  MUFU.EX2 R62, R62 ;  /* 0x0000003e003e7308 */ /* 0x000ea20000000800 */
[--C-:B----4-:R-:W-:Y:S02]  /*a330*/  FFMA.FTZ R177, R178, c[0x0][0x23c], -R169.reuse ;  /* 0x00008f00b2b17a23 */ /* 0x110fe400000108a9 */
[--C-:B------:R-:W-:Y:S02]  /*a340*/  FFMA.FTZ R178, R176, c[0x0][0x23c], -R169.reuse ;  /* 0x00008f00b0b27a23 */ /* 0x100fe400000108a9 */
[--C-:B------:R-:W-:Y:S02]  /*a350*/  FFMA.FTZ R176, R181, c[0x0][0x23c], -R58.reuse ;  /* 0x00008f00b5b07a23 */ /* 0x100fe4000001083a */
[----:B------:R-:W-:Y:S01]  /*a360*/  FFMA.FTZ R181, R247, c[0x0][0x23c], -R58 ;  /* 0x00008f00f7b57a23 */ /* 0x000fe2000001083a */
[----:B-1----:R-:W-:Y:S01]  /*a370*/  F2FP.PACK_AB R31, R60, R55 ;  /* 0x000000373c1f723e */ /* 0x002fe200000000ff */
[----:B------:R-:W-:Y:S01]  /*a380*/  FFMA.FTZ R175, R182, c[0x0][0x23c], -R169 ;  /* 0x00008f00b6af7a23 */ /* 0x000fe200000108a9 */
[----:B------:R-:W1:Y:S01]  /*a390*/  MUFU.EX2 R177, R177 ;  /* 0x000000b100b17308 */ /* 0x000e620000000800 */
[----:B------:R-:W-:-:S02]  /*a3a0*/  FFMA.FTZ R182, R180, c[0x0][0x23c], -R47 ;  /* 0x00008f00b4b67a23 */ /* 0x000fc4000001082f */
[----:B------:R-:W-:Y:S02]  /*a3b0*/  FADD.FTZ R55, R55, R56 ;  /* 0x0000003837377221 */ /* 0x000fe40000010000 */
[----:B------:R-:W-:Y:S02]  /*a3c0*/  FFMA.FTZ R169, R64, c[0x0][0x23c], -R169 ;  /* 0x00008f0040a97a23 */ /* 0x000fe400000108a9 */
[-C--:B--2---:R-:W-:Y:S01]  /*a3d0*/  FMUL.FTZ R160, R160, R62.reuse ;  /* 0x0000003ea0a07220 */ /* 0x084fe20000410000 */
[----:B------:R-:W-:Y:S01]  /*a3e0*/  MUFU.EX2 R175, R175 ;  /* 0x000000af00af7308 */ /* 0x000fe20000000800 */
[-C--:B------:R-:W-:Y:S02]  /*a3f0*/  FMUL.FTZ R161, R161, R62.reuse ;  /* 0x0000003ea1a17220 */ /* 0x080fe40000410000 */
[-C--:B------:R-:W-:Y:S02]  /*a400*/  FMUL.FTZ R68, R68, R62.reuse ;  /* 0x0000003e44447220 */ /* 0x080fe40000410000 */
[----:B------:R-:W-:-:S02]  /*a410*/  FMUL.FTZ R69, R69, R62 ;  /* 0x0000003e45457220 */ /* 0x000fc40000410000 */
        /* <DEDUP_REMOVED lines=8> */
[-C--:B------:R-:W-:Y:S01]  /*a4a0*/  FMUL.FTZ R89, R89, R62.reuse ;  /* 0x0000003e59597220 */ /* 0x080fe20000410000 */
[----:B------:R-:W2:Y:S01]  /*a4b0*/  LDSM.16.MT88.4 R24, [R214+0x9400] ;  /* 0x00940000d618783b */ /* 0x000ea20000004200 */
[-C--:B------:R-:W-:Y:S01]  /*a4c0*/  FMUL.FTZ R100, R100, R62.reuse ;  /* 0x0000003e64647220 */ /* 0x080fe20000410000 */
[----:B------:R-:W-:Y:S01]  /*a4d0*/  MUFU.EX2 R176, R176 ;  /* 0x000000b000b07308 */ /* 0x000fe20000000800 */
[----:B------:R-:W-:-:S02]  /*a4e0*/  FMUL.FTZ R101, R101, R62 ;  /* 0x0000003e65657220 */ /* 0x000fc40000410000 */
[-C--:B------:R-:W-:Y:S01]  /*a4f0*/  FMUL.FTZ R148, R148, R62.reuse ;  /* 0x0000003e94947220 */ /* 0x080fe20000410000 */
[C---:B------:R-:W-:Y:S01]  /*a500*/  HMMA.16816.F32 R72, R28.reuse, R20, R72 ;  /* 0x000000141c48723c */ /* 0x040fe20000001848 */
[-C--:B------:R-:W-:Y:S02]  /*a510*/  FMUL.FTZ R149, R149, R62.reuse ;  /* 0x0000003e95957220 */ /* 0x080fe40000410000 */
[-C--:B------:R-:W-:Y:S01]  /*a520*/  FMUL.FTZ R112, R112, R62.reuse ;  /* 0x0000003e70707220 */ /* 0x080fe20000410000 */
[----:B------:R-:W3:Y:S01]  /*a530*/  MUFU.EX2 R181, R181 ;  /* 0x000000b500b57308 */ /* 0x000ee20000000800 */
[-C--:B------:R-:W-:Y:S02]  /*a540*/  FMUL.FTZ R113, R113, R62.reuse ;  /* 0x0000003e71717220 */ /* 0x080fe40000410000 */
[-C--:B------:R-:W-:Y:S01]  /*a550*/  FMUL.FTZ R144, R144, R62.reuse ;  /* 0x0000003e90907220 */ /* 0x080fe20000410000 */
[----:B------:R-:W-:Y:S01]  /*a560*/  HMMA.16816.F32 R84, R28, R22, R84 ;  /* 0x000000161c54723c */ /* 0x000fe20000001854 */
[-C--:B------:R-:W-:Y:S01]  /*a570*/  FMUL.FTZ R145, R145, R62.reuse ;  /* 0x0000003e91917220 */ /* 0x080fe20000410000 */
[----:B------:R-:W4:Y:S01]  /*a580*/  LDSM.16.MT88.4 R20, [R212+0x9400] ;  /* 0x00940000d414783b */ /* 0x000f220000004200 */
[-C--:B------:R-:W-:Y:S01]  /*a590*/  FMUL.FTZ R124, R124, R62.reuse ;  /* 0x0000003e7c7c7220 */ /* 0x080fe20000410000 */
[----:B------:R-:W5:Y:S01]  /*a5a0*/  MUFU.EX2 R180, R211 ;  /* 0x000000d300b47308 */ /* 0x000f620000000800 */
[----:B------:R-:W-:-:S02]  /*a5b0*/  FMUL.FTZ R125, R125, R62 ;  /* 0x0000003e7d7d7220 */ /* 0x000fc40000410000 */
[-C--:B------:R-:W-:Y:S01]  /*a5c0*/  FMUL.FTZ R140, R140, R62.reuse ;  /* 0x0000003e8c8c7220 */ /* 0x080fe20000410000 */
[C---:B------:R-:W-:Y:S01]  /*a5d0*/  HMMA.16816.F32 R88, R28.reuse, R16, R88 ;  /* 0x000000101c58723c */ /* 0x040fe20000001858 */
[-C--:B------:R-:W-:Y:S02]  /*a5e0*/  FMUL.FTZ R141, R141, R62.reuse ;  /* 0x0000003e8d8d7220 */ /* 0x080fe40000410000 */
[-C--:B------:R-:W-:Y:S01]  /*a5f0*/  FMUL.FTZ R136, R136, R62.reuse ;  /* 0x0000003e88887220 */ /* 0x080fe20000410000 */
[----:B------:R-:W-:Y:S01]  /*a600*/  MUFU.EX2 R182, R182 ;  /* 0x000000b600b67308 */ /* 0x000fe20000000800 */
[-C--:B------:R-:W-:Y:S02]  /*a610*/  FMUL.FTZ R137, R137, R62.reuse ;  /* 0x0000003e89897220 */ /* 0x080fe40000410000 */
[----:B------:R-:W-:Y:S01]  /*a620*/  FFMA.FTZ R46, R239, R62, R46 ;  /* 0x0000003eef2e7223 */ /* 0x000fe2000001002e */
[----:B------:R-:W-:Y:S01]  /*a630*/  HMMA.16816.F32 R100, R28, R18, R100 ;  /* 0x000000121c64723c */ /* 0x000fe20000001864 */
[----:B------:R-:W1:Y:S01]  /*a640*/  LDSM.16.MT88.4 R16, [R214+0xa400] ;  /* 0x00a40000d610783b */ /* 0x000e620000004200 */
[----:B------:R-:W-:-:S02]  /*a650*/  FADD.FTZ R55, R60, R55 ;  /* 0x000000373c377221 */ /* 0x000fc40000010000 */
[----:B------:R-:W1:Y:S01]  /*a660*/  MUFU.EX2 R185, R185 ;  /* 0x000000b900b97308 */ /* 0x000e620000000800 */
[----:B------:R-:W-:Y:S02]  /*a670*/  FADD.FTZ R46, R49, R46 ;  /* 0x0000002e312e7221 */ /* 0x000fe40000010000 */
[----:B------:R-:W-:Y:S01]  /*a680*/  FFMA.FTZ R64, R65, c[0x0][0x23c], -R58 ;  /* 0x00008f0041407a23 */ /* 0x000fe2000001083a */
[C---:B------:R-:W-:Y:S01]  /*a690*/  HMMA.16816.F32 R148, R28.reuse, R12, R148 ;  /* 0x0000000c1c94723c */ /* 0x040fe20000001894 */
[----:B------:R-:W-:Y:S02]  /*a6a0*/  FADD.FTZ R51, R51, R46 ;  /* 0x0000002e33337221 */ /* 0x000fe40000010000 */
[----:B------:R-:W-:Y:S01]  /*a6b0*/  FFMA.FTZ R58, R59, c[0x0][0x23c], -R58 ;  /* 0x00008f003b3a7a23 */ /* 0x000fe2000001083a */
[----:B------:R-:W-:Y:S01]  /*a6c0*/  MUFU.EX2 R184, R184 ;  /* 0x000000b800b87308 */ /* 0x000fe20000000800 */
[----:B------:R-:W-:Y:S02]  /*a6d0*/  FADD.FTZ R51, R54, R51 ;  /* 0x0000003336337221 */ /* 0x000fe40000010000 */
[----:B------:R-:W-:Y:S01]  /*a6e0*/  FFMA.FTZ R59, R50, c[0x0][0x23c], -R47 ;  /* 0x00008f00323b7a23 */ /* 0x000fe2000001082f */
[----:B------:R-:W-:Y:S01]  /*a6f0*/  HMMA.16816.F32 R112, R28, R14, R112 ;  /* 0x0000000e1c70723c */ /* 0x000fe20000001870 */
[----:B------:R-:W2:Y:S01]  /*a700*/  LDSM.16.MT88.4 R12, [R212+0xa400] ;  /* 0x00a40000d40c783b */ /* 0x000ea20000004200 */
[----:B------:R-:W-:-:S02]  /*a710*/  FFMA.FTZ R32, R32, c[0x0][0x23c], -R52 ;  /* 0x00008f0020207a23 */ /* 0x000fc40000010834 */
[----:B------:R-:W-:Y:S01]  /*a720*/  MUFU.EX2 R187, R187 ;  /* 0x000000bb00bb7308 */ /* 0x000fe20000000800 */
[--C-:B------:R-:W-:Y:S02]  /*a730*/  FFMA.FTZ R33, R33, c[0x0][0x23c], -R52.reuse ;  /* 0x00008f0021217a23 */ /* 0x100fe40000010834 */
[--C-:B------:R-:W-:Y:S01]  /*a740*/  FFMA.FTZ R45, R45, c[0x0][0x23c], -R47.reuse ;  /* 0x00008f002d2d7a23 */ /* 0x100fe2000001082f */
[----:B------:R-:W-:Y:S01]  /*a750*/  HMMA.16816.F32 R144, R28, R4, R144 ;  /* 0x000000041c90723c */ /* 0x000fe20000001890 */
[----:B------:R-:W-:Y:S02]  /*a760*/  FFMA.FTZ R44, R44, c[0x0][0x23c], -R47 ;  /* 0x00008f002c2c7a23 */ /* 0x000fe4000001082f */
[--C-:B------:R-:W-:Y:S01]  /*a770*/  FFMA.FTZ R43, R43, c[0x0][0x23c], -R52.reuse ;  /* 0x00008f002b2b7a23 */ /* 0x100fe20000010834 */
[----:B------:R-:W-:Y:S01]  /*a780*/  MUFU.EX2 R186, R186 ;  /* 0x000000ba00ba7308 */ /* 0x000fe20000000800 */
[----:B------:R-:W-:-:S03]  /*a790*/  FFMA.FTZ R42, R42, c[0x0][0x23c], -R52 ;  /* 0x00008f002a2a7a23 */ /* 0x000fc60000010834 */
[C---:B------:R-:W-:Y:S01]  /*a7a0*/  HMMA.16816.F32 R124, R28.reuse, R6, R124 ;  /* 0x000000061c7c723c */ /* 0x040fe2000000187c */
[----:B------:R-:W-:Y:S03]  /*a7b0*/  LDSM.16.MT88.4 R4, [R212+0xb400] ;  /* 0x00b40000d404783b */ /* 0x000fe60000004200 */
[----:B------:R-:W1:Y:S04]  /*a7c0*/  MUFU.EX2 R189, R189 ;  /* 0x000000bd00bd7308 */ /* 0x000e680000000800 */
[C---:B------:R-:W-:Y:S04]  /*a7d0*/  HMMA.16816.F32 R140, R28.reuse, R8, R140 ;  /* 0x000000081c8c723c */ /* 0x040fe8000000188c */
[----:B------:R-:W-:Y:S04]  /*a7e0*/  MUFU.EX2 R188, R188 ;  /* 0x000000bc00bc7308 */ /* 0x000fe80000000800 */
[----:B------:R-:W-:Y:S01]  /*a7f0*/  HMMA.16816.F32 R136, R28, R10, R136 ;  /* 0x0000000a1c88723c */ /* 0x000fe20000001888 */
[----:B------:R-:W4:Y:S03]  /*a800*/  LDSM.16.MT88.4 R8, [R214+0xb400] ;  /* 0x00b40000d608783b */ /* 0x000f260000004200 */
[----:B------:R-:W2:Y:S03]  /*a810*/  MUFU.EX2 R191, R191 ;  /* 0x000000bf00bf7308 */ /* 0x000ea60000000800 */
[----:B-1----:R-:W-:Y:S01]  /*a820*/  F2FP.PACK_AB R28, R177, R174 ;  /* 0x000000aeb11c723e */ /* 0x002fe200000000ff */
[----:B------:R-:W-:Y:S01]  /*a830*/  FADD.FTZ R174, R174, R37 ;  /* 0x00000025aeae7221 */ /* 0x000fe20000010000 */
[----:B---3--:R-:W-:Y:S01]  /*a840*/  F2FP.PACK_AB R29, R181, R176 ;  /* 0x000000b0b51d723e */ /* 0x008fe200000000ff */
[----:B------:R-:W-:Y:S01]  /*a850*/  FADD.FTZ R176, R176, R41 ;  /* 0x00000029b0b07221 */ /* 0x000fe20000010000 */
[----:B------:R-:W-:Y:S01]  /*a860*/  F2FP.PACK_AB R30, R178, R175 ;  /* 0x000000afb21e723e */ /* 0x000fe200000000ff */
[----:B------:R-:W1:Y:S01]  /*a870*/  MUFU.EX2 R203, R203 ;  /* 0x000000cb00cb7308 */ /* 0x000e620000000800 */
[----:B-----5:R-:W-:Y:S01]  /*a880*/  F2FP.PACK_AB R31, R180, R179 ;  /* 0x000000b3b41f723e */ /* 0x020fe200000000ff */
[----:B------:R-:W-:-:S02]  /*a890*/  FADD.FTZ R174, R177, R174 ;  /* 0x000000aeb1ae7221 */ /* 0x000fc40000010000 */
[----:B------:R-:W-:Y:S02]  /*a8a0*/  FADD.FTZ R176, R181, R176 ;  /* 0x000000b0b5b07221 */ /* 0x000fe40000010000 */
[----:B------:R-:W-:Y:S02]  /*a8b0*/  FADD.FTZ R175, R175, R174 ;  /* 0x000000aeafaf7221 */ /* 0x000fe40000010000 */
[----:B--2---:R-:W-:Y:S01]  /*a8c0*/  HMMA.16816.F32 R156, R28, R24, R156 ;  /* 0x000000181c9c723c */ /* 0x004fe2000000189c */
[----:B------:R-:W-:Y:S01]  /*a8d0*/  MUFU.EX2 R205, R205 ;  /* 0x000000cd00cd7308 */ /* 0x000fe20000000800 */
[----:B------:R-:W-:Y:S02]  /*a8e0*/  FADD.FTZ R179, R179, R176 ;  /* 0x000000b0b3b37221 */ /* 0x000fe40000010000 */
[----:B------:R-:W-:Y:S02]  /*a8f0*/  FADD.FTZ R175, R178, R175 ;  /* 0x000000afb2af7221 */ /* 0x000fe40000010000 */
[----:B------:R-:W-:-:S02]  /*a900*/  FADD.FTZ R180, R180, R179 ;  /* 0x000000b3b4b47221 */ /* 0x000fc40000010000 */
[C---:B------:R-:W-:Y:S01]  /*a910*/  HMMA.16816.F32 R152, R28.reuse, R26, R152 ;  /* 0x0000001a1c98723c */ /* 0x040fe20000001898 */
[----:B------:R-:W2:Y:S07]  /*a920*/  MUFU.EX2 R198, R198 ;  /* 0x000000c600c67308 */ /* 0x000eae0000000800 */
[C---:B----4-:R-:W-:Y:S01]  /*a930*/  HMMA.16816.F32 R76, R28.reuse, R20, R76 ;  /* 0x000000141c4c723c */ /* 0x050fe2000000184c */
[----:B------:R-:W3:Y:S07]  /*a940*/  MUFU.EX2 R183, R183 ;  /* 0x000000b700b77308 */ /* 0x000eee0000000800 */
[C---:B------:R-:W-:Y:S01]  /*a950*/  HMMA.16816.F32 R80, R28.reuse, R22, R80 ;  /* 0x000000161c50723c */ /* 0x040fe20000001850 */
[----:B------:R-:W-:Y:S07]  /*a960*/  MUFU.EX2 R193, R193 ;  /* 0x000000c100c17308 */ /* 0x000fee0000000800 */
[C---:B------:R-:W-:Y:S01]  /*a970*/  HMMA.16816.F32 R92, R28.reuse, R16, R92 ;  /* 0x000000101c5c723c */ /* 0x040fe2000000185c */
[----:B------:R-:W4:Y:S07]  /*a980*/  MUFU.EX2 R172, R172 ;  /* 0x000000ac00ac7308 */ /* 0x000f2e0000000800 */
[C---:B------:R-:W-:Y:S01]  /*a990*/  HMMA.16816.F32 R96, R28.reuse, R18, R96 ;  /* 0x000000121c60723c */ /* 0x040fe20000001860 */
[----:B------:R-:W-:Y:S07]  /*a9a0*/  MUFU.EX2 R192, R192 ;  /* 0x000000c000c07308 */ /* 0x000fee0000000800 */
[C---:B------:R-:W-:Y:S01]  /*a9b0*/  HMMA.16816.F32 R104, R28.reuse, R12, R104 ;  /* 0x0000000c1c68723c */ /* 0x040fe20000001868 */
[----:B------:R-:W-:Y:S07]  /*a9c0*/  MUFU.EX2 R201, R201 ;  /* 0x000000c900c97308 */ /* 0x000fee0000000800 */
[C---:B------:R-:W-:Y:S01]  /*a9d0*/  HMMA.16816.F32 R108, R28.reuse, R14, R108 ;  /* 0x0000000e1c6c723c */ /* 0x040fe2000000186c */
[----:B------:R-:W-:Y:S07]  /*a9e0*/  MUFU.EX2 R170, R170 ;  /* 0x000000aa00aa7308 */ /* 0x000fee0000000800 */
[C---:B------:R-:W-:Y:S01]  /*a9f0*/  HMMA.16816.F32 R116, R28.reuse, R8, R116 ;  /* 0x000000081c74723c */ /* 0x040fe20000001874 */
[----:B------:R-:W5:Y:S07]  /*aa00*/  MUFU.EX2 R171, R171 ;  /* 0x000000ab00ab7308 */ /* 0x000f6e0000000800 */
[C---:B------:R-:W-:Y:S01]  /*aa10*/  HMMA.16816.F32 R120, R28.reuse, R10, R120 ;  /* 0x0000000a1c78723c */ /* 0x040fe20000001878 */
[----:B------:R-:W-:Y:S07]  /*aa20*/  MUFU.EX2 R173, R173 ;  /* 0x000000ad00ad7308 */ /* 0x000fee0000000800 */
[C---:B------:R-:W-:Y:S01]  /*aa30*/  HMMA.16816.F32 R128, R28.reuse, R4, R128 ;  /* 0x000000041c80723c */ /* 0x040fe20000001880 */
[----:B------:R-:W1:Y:S07]  /*aa40*/  MUFU.EX2 R196, R196 ;  /* 0x000000c400c47308 */ /* 0x000e6e0000000800 */
[----:B------:R-:W-:Y:S01]  /*aa50*/  HMMA.16816.F32 R132, R28, R6, R132 ;  /* 0x000000061c84723c */ /* 0x000fe20000001884 */
[----:B------:R-:W-:Y:S06]  /*aa60*/  MUFU.EX2 R169, R169 ;  /* 0x000000a900a97308 */ /* 0x000fec0000000800 */
[----:B------:R-:W-:Y:S01]  /*aa70*/  F2FP.PACK_AB R28, R185, R182 ;  /* 0x000000b6b91c723e */ /* 0x000fe200000000ff */
[----:B------:R-:W-:Y:S01]  /*aa80*/  FADD.FTZ R182, R182, R51 ;  /* 0x00000033b6b67221 */ /* 0x000fe20000010000 */
[----:B------:R-:W-:Y:S01]  /*aa90*/  F2FP.PACK_AB R29, R189, R186 ;  /* 0x000000babd1d723e */ /* 0x000fe200000000ff */
[----:B------:R-:W-:Y:S01]  /*aaa0*/  FADD.FTZ R186, R186, R55 ;  /* 0x00000037baba7221 */ /* 0x000fe20000010000 */
[----:B------:R-:W-:Y:S01]  /*aab0*/  F2FP.PACK_AB R30, R187, R184 ;  /* 0x000000b8bb1e723e */ /* 0x000fe200000000ff */
[----:B------:R-:W-:Y:S01]  /*aac0*/  FADD.FTZ R185, R185, R182 ;  /* 0x000000b6b9b97221 */ /* 0x000fe20000010000 */
[----:B------:R-:W-:Y:S01]  /*aad0*/  F2FP.PACK_AB R31, R191, R188 ;  /* 0x000000bcbf1f723e */ /* 0x000fe200000000ff */
[----:B------:R-:W-:Y:S01]  /*aae0*/  FADD.FTZ R189, R189, R186 ;  /* 0x000000babdbd7221 */ /* 0x000fe20000010000 */
[----:B------:R-:W1:Y:S01]  /*aaf0*/  MUFU.EX2 R64, R64 ;  /* 0x0000004000407308 */ /* 0x000e620000000800 */
[----:B------:R-:W-:-:S02]  /*ab00*/  FADD.FTZ R184, R184, R185 ;  /* 0x000000b9b8b87221 */ /* 0x000fc40000010000 */
[----:B------:R-:W-:Y:S02]  /*ab10*/  FADD.FTZ R188, R188, R189 ;  /* 0x000000bdbcbc7221 */ /* 0x000fe40000010000 */
[----:B------:R-:W-:Y:S01]  /*ab20*/  HMMA.16816.F32 R160, R28, R24, R160 ;  /* 0x000000181ca0723c */ /* 0x000fe200000018a0 */
[----:B------:R-:W-:Y:S02]  /*ab30*/  FADD.FTZ R184, R187, R184 ;  /* 0x000000b8bbb87221 */ /* 0x000fe40000010000 */
[----:B------:R-:W1:Y:S01]  /*ab40*/  MUFU.EX2 R58, R58 ;  /* 0x0000003a003a7308 */ /* 0x000e620000000800 */
[----:B------:R-:W-:-:S04]  /*ab50*/  FADD.FTZ R191, R191, R188 ;  /* 0x000000bcbfbf7221 */ /* 0x000fc80000010000 */
[C---:B------:R-:W-:Y:S01]  /*ab60*/  HMMA.16816.F32 R68, R28.reuse, R26, R68 ;  /* 0x0000001a1c44723c */ /* 0x040fe20000001844 */
[----:B------:R-:W1:Y:S02]  /*ab70*/  LDSM.16.MT88.4 R24, [R214+0x9800] ;  /* 0x00980000d618783b */ /* 0x000e640000004200 */
[----:B------:R-:W-:Y:S05]  /*ab80*/  MUFU.EX2 R48, R48 ;  /* 0x0000003000307308 */ /* 0x000fea0000000800 */
[C---:B------:R-:W-:Y:S03]  /*ab90*/  HMMA.16816.F32 R72, R28.reuse, R20, R72 ;  /* 0x000000141c48723c */ /* 0x040fe60000001848 */
[----:B------:R-:W1:Y:S05]  /*aba0*/  MUFU.EX2 R59, R59 ;  /* 0x0000003b003b7308 */ /* 0x000e6a0000000800 */
        /* <DEDUP_REMOVED lines=11> */
[----:B------:R-:W2:Y:S02]  /*ac60*/  LDSM.16.MT88.4 R12, [R212+0xa800] ;  /* 0x00a80000d40c783b */ /* 0x000ea40000004200 */
[----:B------:R-:W-:Y:S05]  /*ac70*/  MUFU.EX2 R43, R43 ;  /* 0x0000002b002b7308 */ /* 0x000fea0000000800 */
[C---:B------:R-:W-:Y:S03]  /*ac80*/  HMMA.16816.F32 R144, R28.reuse, R8, R144 ;  /* 0x000000081c90723c */ /* 0x040fe60000001890 */
[----:B------:R-:W1:Y:S05]  /*ac90*/  MUFU.EX2 R42, R42 ;  /* 0x0000002a002a7308 */ /* 0x000e6a0000000800 */
[C---:B------:R-:W-:Y:S01]  /*aca0*/  HMMA.16816.F32 R124, R28.reuse, R10, R124 ;  /* 0x0000000a1c7c723c */ /* 0x040fe2000000187c */
[----:B------:R-:W4:Y:S07]  /*acb0*/  LDSM.16.MT88.4 R8, [R214+0xb800] ;  /* 0x00b80000d608783b */ /* 0x000f2e0000004200 */
[C---:B------:R-:W-:Y:S08]  /*acc0*/  HMMA.16816.F32 R140, R28.reuse, R4, R140 ;  /* 0x000000041c8c723c */ /* 0x040ff0000000188c */
[----:B------:R-:W-:Y:S01]  /*acd0*/  HMMA.16816.F32 R136, R28, R6, R136 ;  /* 0x000000061c88723c */ /* 0x000fe20000001888 */
[----:B------:R-:W4:Y:S06]  /*ace0*/  LDSM.16.MT88.4 R4, [R212+0xb800] ;  /* 0x00b80000d404783b */ /* 0x000f2c0000004200 */
[----:B-1----:R-:W-:Y:S01]  /*acf0*/  F2FP.PACK_AB R28, R203, R190 ;  /* 0x000000becb1c723e */ /* 0x002fe200000000ff */
[----:B------:R-:W-:Y:S01]  /*ad00*/  FADD.FTZ R190, R190, R175 ;  /* 0x000000afbebe7221 */ /* 0x000fe20000010000 */
[----:B--2---:R-:W-:Y:S01]  /*ad10*/  F2FP.PACK_AB R29, R198, R197 ;  /* 0x000000c5c61d723e */ /* 0x004fe200000000ff */
[----:B------:R-:W-:Y:S01]  /*ad20*/  FADD.FTZ R197, R197, R180 ;  /* 0x000000b4c5c57221 */ /* 0x000fe20000010000 */
[----:B------:R-:W-:Y:S01]  /*ad30*/  F2FP.PACK_AB R30, R205, R194 ;  /* 0x000000c2cd1e723e */ /* 0x000fe200000000ff */
[----:B------:R-:W-:Y:S01]  /*ad40*/  FADD.FTZ R203, R203, R190 ;  /* 0x000000becbcb7221 */ /* 0x000fe20000010000 */
[----:B---3--:R-:W-:Y:S01]  /*ad50*/  F2FP.PACK_AB R31, R200, R183 ;  /* 0x000000b7c81f723e */ /* 0x008fe200000000ff */
        /* <DEDUP_REMOVED lines=13> */
[C---:B----4-:R-:W-:Y:S08]  /*ae30*/  HMMA.16816.F32 R116, R28.reuse, R8, R116 ;  /* 0x000000081c74723c */ /* 0x050ff00000001874 */
[C---:B------:R-:W-:Y:S08]  /*ae40*/  HMMA.16816.F32 R120, R28.reuse, R10, R120 ;  /* 0x0000000a1c78723c */ /* 0x040ff00000001878 */
[C---:B------:R-:W-:Y:S08]  /*ae50*/  HMMA.16816.F32 R128, R28.reuse, R4, R128 ;  /* 0x000000041c80723c */ /* 0x040ff00000001880 */
[----:B------:R-:W-:Y:S07]  /*ae60*/  HMMA.16816.F32 R132, R28, R6, R132 ;  /* 0x000000061c84723c */ /* 0x000fee0000001884 */
[----:B------:R-:W-:Y:S01]  /*ae70*/  F2FP.PACK_AB R28, R172, R193 ;  /* 0x000000c1ac1c723e */ /* 0x000fe200000000ff */
        /* <DEDUP_REMOVED lines=19> */
[----:B------:R-:W3:Y:S07]  /*afb0*/  LDSM.16.MT88.4 R16, [R214+0xac00] ;  /* 0x00ac0000d610783b */ /* 0x000eee0000004200 */
[C---:B------:R-:W-:Y:S08]  /*afc0*/  HMMA.16816.F32 R148, R28.reuse, R12, R148 ;  /* 0x0000000c1c94723c */ /* 0x040ff00000001894 */
[C---:B------:R-:W-:Y:S01]  /*afd0*/  HMMA.16816.F32 R112, R28.reuse, R14, R112 ;  /* 0x0000000e1c70723c */ /* 0x040fe20000001870 */
[----:B------:R-:W4:Y:S07]  /*afe0*/  LDSM.16.MT88.4 R12, [R212+0xac00] ;  /* 0x00ac0000d40c783b */ /* 0x000f2e0000004200 */
[C---:B------:R-:W-:Y:S08]  /*aff0*/  HMMA.16816.F32 R144, R28.reuse, R8, R144 ;  /* 0x000000081c90723c */ /* 0x040ff00000001890 */
[C---:B------:R-:W-:Y:S01]  /*b000*/  HMMA.16816.F32 R124, R28.reuse, R10, R124 ;  /* 0x0000000a1c7c723c */ /* 0x040fe2000000187c */
[----:B------:R-:W5:Y:S07]  /*b010*/  LDSM.16.MT88.4 R8, [R214+0xbc00] ;  /* 0x00bc0000d608783b */ /* 0x000f6e0000004200 */
        /* <DEDUP_REMOVED lines=19> */
[C---:B---3--:R-:W-:Y:S08]  /*b150*/  HMMA.16816.F32 R92, R28.reuse, R16, R92 ;  /* 0x000000101c5c723c */ /* 0x048ff0000000185c */
[C---:B------:R-:W-:Y:S08]  /*b160*/  HMMA.16816.F32 R96, R28.reuse, R18, R96 ;  /* 0x000000121c60723c */ /* 0x040ff00000001860 */
[C---:B----4-:R-:W-:Y:S08]  /*b170*/  HMMA.16816.F32 R104, R28.reuse, R12, R104 ;  /* 0x0000000c1c68723c */ /* 0x050ff00000001868 */
[C---:B------:R-:W-:Y:S08]  /*b180*/  HMMA.16816.F32 R108, R28.reuse, R14, R108 ;  /* 0x0000000e1c6c723c */ /* 0x040ff0000000186c */
[C---:B-----5:R-:W-:Y:S08]  /*b190*/  HMMA.16816.F32 R116, R28.reuse, R8, R116 ;  /* 0x000000081c74723c */ /* 0x060ff00000001874 */
        /* <DEDUP_REMOVED lines=29> */
.L_x_18:
[----:B------:R-:W-:-:S07]  /*b370*/  IADD3 R224, R3, -0x1, RZ ;  /* 0xffffffff03e07810 */ /* 0x000fce0007ffe0ff */
.L_x_21:
[----:B------:R-:W-:-:S13]  /*b380*/  ISETP.GE.AND P0, PT, R224, RZ, PT ;  /* 0x000000ffe000720c */ /* 0x000fda0003f06270 */
[----:B------:R-:W-:Y:S05]  /*b390*/  @!P0 BRA `(.L_x_22) ;  /* 0x00002e6000008947 */ /* 0x000fea0003800000 */
[----:B------:R-:W-:Y:S01]  /*b3a0*/  ULDC UR4, c[0x0][0x1a0] ;  /* 0x0000680000047ab9 */ /* 0x000fe20000000800 */
[----:B------:R-:W-:Y:S01]  /*b3b0*/  MOV R2, R167 ;  /* 0x000000a700027202 */ /* 0x000fe20000000f00 */
[----:B------:R-:W-:Y:S01]  /*b3c0*/  USHF.L.U32 UR4, UR4, 0x5, URZ ;  /* 0x0000000504047899 */ /* 0x000fe2000800063f */
[----:B------:R-:W-:Y:S01]  /*b3d0*/  MOV R3, R168 ;  /* 0x000000a800037202 */ /* 0x000fe20000000f00 */
[----:B------:R-:W-:Y:S01]  /*b3e0*/  IMAD.MOV.U32 R0, RZ, RZ, R165 ;  /* 0x000000ffff007224 */ /* 0x000fe200078e00a5 */
[----:B------:R-:W-:Y:S01]  /*b3f0*/  MOV R169, R166 ;  /* 0x000000a600a97202 */ /* 0x000fe20000000f00 */
[----:B------:R-:W-:Y:S01]  /*b400*/  IMAD.MOV.U32 R243, RZ, RZ, R249 ;  /* 0x000000fffff37224 */ /* 0x000fe200078e00f9 */
[----:B------:R-:W-:Y:S02]  /*b410*/  USHF.L.U64.HI UR5, UR4, 0x1, UR5 ;  /* 0x0000000104057899 */ /* 0x000fe40008010205 */
[----:B------:R-:W-:Y:S01]  /*b420*/  USHF.L.U32 UR4, UR4, 0x1, URZ ;  /* 0x0000000104047899 */ /* 0x000fe2000800063f */
[----:B------:R-:W-:Y:S05]  /*b430*/  BRA `(.L_x_23) ;  /* 0x0000017000007947 */ /* 0x000fea0003800000 */
.L_x_25:
[----:B------:R-:W-:Y:S04]  /*b440*/  IADD3 R165, R224, -0x1, RZ ;  /* 0xffffffffe0a57810 */ /* 0x000fe80007ffe0ff */
[----:B------:R-:W-:Y:S01]  /*b450*/  SHF.R.S32.HI R164, RZ, 0x1f, R165 ;  /* 0x0000001fffa47819 */ /* 0x000fe200000114a5 */
[C---:B------:R-:W-:Y:S04]  /*b460*/  IMAD.WIDE.U32 R166, R165.reuse, c[0x0][0x198], RZ ;  /* 0x00006600a5a67a25 */ /* 0x040fe800078e00ff */
[----:B------:R-:W-:Y:S04]  /*b470*/  IMAD R164, R164, c[0x0][0x198], RZ ;  /* 0x00006600a4a47a24 */ /* 0x000fe800078e02ff */
[----:B------:R-:W-:Y:S01]  /*b480*/  IMAD R164, R165, c[0x0][0x19c], R164 ;  /* 0x00006700a5a47a24 */ /* 0x000fe200078e02a4 */
[C---:B------:R-:W-:Y:S03]  /*b490*/  LEA R165, P1, R166.reuse, R226, 0x6 ;  /* 0x000000e2a6a57211 */ /* 0x040fe600078230ff */
[----:B------:R-:W-:Y:S01]  /*b4a0*/  IMAD.IADD R167, R167, 0x1, R164 ;  /* 0x00000001a7a77824 */ /* 0x000fe200078e02a4 */
[C---:B------:R-:W-:Y:S04]  /*b4b0*/  LEA R170, P2, R165.reuse, c[0x0][0x168], 0x1 ;  /* 0x00005a00a5aa7a11 */ /* 0x040fe800078408ff */
[----:B------:R-:W-:Y:S02]  /*b4c0*/  LEA.HI.X R164, R166, R229, R167, 0x6, P1 ;  /* 0x000000e5a6a47211 */ /* 0x000fe400008f34a7 */
[----:B------:R-:W-:Y:S02]  /*b4d0*/  IADD3 R172, P1, R170, UR10, RZ ;  /* 0x0000000aaaac7c10 */ /* 0x000fe4000ff3e0ff */
[----:B------:R-:W-:Y:S04]  /*b4e0*/  LEA.HI.X R171, R165, c[0x0][0x16c], R164, 0x1, P2 ;  /* 0x00005b00a5ab7a11 */ /* 0x000fe800010f0ca4 */
        /* <DEDUP_REMOVED lines=10> */
[----:B------:R-:W0:Y:S01]  /*b590*/  LDGDEPBAR ;  /* 0x00000000000079af */ /* 0x000e220000000000 */
[----:B------:R-:W-:-:S05]  /*b5a0*/  BRA `(.L_x_24) ;  /* 0x000009d000007947 */ /* 0x000fca0003800000 */
.L_x_23:
[----:B------:R-:W-:Y:S04]  /*b5b0*/  DEPBAR.LE SB0, 0x0 ;  /* 0x000080000000791a */ /* 0x000fe80000000000 */
[----:B------:R-:W-:Y:S01]  /*b5c0*/  BAR.SYNC.DEFER_BLOCKING 0x0 ;  /* 0x0000000000007b1d */ /* 0x000fe20000010000 */
[----:B------:R-:W-:Y:S01]  /*b5d0*/  SHF.R.S32.HI R171, RZ, 0x1f, R224 ;  /* 0x0000001fffab7819 */ /* 0x000fe200000114e0 */
[C---:B------:R-:W-:Y:S02]  /*b5e0*/  IMAD R168, R224.reuse, UR11, RZ ;  /* 0x0000000be0a87c24 */ /* 0x040fe4000f8e02ff */
[----:B------:R-:W-:Y:S04]  /*b5f0*/  IMAD.WIDE.U32 R244, R224, UR12, R242 ;  /* 0x0000000ce0f47c25 */ /* 0x000fe8000f8e00f2 */
[----:B------:R-:W-:Y:S01]  /*b600*/  IMAD R168, R171, UR12, R168 ;  /* 0x0000000caba87c24 */ /* 0x000fe2000f8e02a8 */
[----:B------:R-:W-:Y:S03]  /*b610*/  LEA R170, P1, R244, c[0x0][0x170], 0x1 ;  /* 0x00005c00f4aa7a11 */ /* 0x000fe600078208ff */
[----:B------:R-:W-:Y:S01]  /*b620*/  IMAD.IADD R168, R245, 0x1, R168 ;  /* 0x00000001f5a87824 */ /* 0x000fe200078e02a8 */
[----:B------:R-:W-:Y:S04]  /*b630*/  IADD3 R246, P0, R170, UR4, RZ ;  /* 0x00000004aaf67c10 */ /* 0x000fe8000ff1e0ff */
[----:B------:R-:W-:Y:S04]  /*b640*/  LEA.HI.X R171, R244, c[0x0][0x174], R168, 0x1, P1 ;  /* 0x00005d00f4ab7a11 */ /* 0x000fe800008f0ca8 */
[----:B------:R-:W-:Y:S02]  /*b650*/  IADD3.X R247, R171, UR5, RZ, P0, !PT ;  /* 0x00000005abf77c10 */ /* 0x000fe400087fe4ff */
        /* <DEDUP_REMOVED lines=11> */
[----:B------:R-:W2:Y:S07]  /*b710*/  LDSM.16.M88.4 R172, [R216+0x6000] ;  /* 0x00600000d8ac783b */ /* 0x000eae0000000200 */
        /* <DEDUP_REMOVED lines=8> */
[----:B------:R-:W2:Y:S03]  /*b7a0*/  LDSM.16.M88.4 R196, [R213+0x6000] ;  /* 0x00600000d5c4783b */ /* 0x000ea60000000200 */
        /* <DEDUP_REMOVED lines=125> */
.L_x_24:
        /* <DEDUP_REMOVED lines=160> */
[----:B------:R-:W-:Y:S02]  /*c980*/  FFMA.FTZ R60, R60, c[0x0][0x23c], -R191 ;  /* 0x00008f003c3c7a23 */ /* 0x000fe400000108bf */
[--C-:B------:R-:W-:Y:S01]  /*c990*/  FFMA.FTZ R252, R58, c[0x0][0x23c], -R189.reuse ;  /* 0x00008f003afc7a23 */ /* 0x100fe200000108bd */
[----:B---3--:R-:W-:Y:S01]  /*c9a0*/  F2FP.PACK_AB R162, R180, R7 ;  /* 0x00000007b4a2723e */ /* 0x008fe200000000ff */
[--C-:B------:R-:W-:Y:S02]  /*c9b0*/  FFMA.FTZ R59, R59, c[0x0][0x23c], -R189.reuse ;  /* 0x00008f003b3b7a23 */ /* 0x100fe400000108bd */
        /* <DEDUP_REMOVED lines=73> */
[----:B------:R-:W-:Y:S02]  /*ce50*/  FMUL.FTZ R73, R164, R73 ;  /* 0x00000049a4497220 */ /* 0x000fe40000410000 */
        /* <DEDUP_REMOVED lines=15> */
[----:B------:R-:W-:Y:S01]  /*cf50*/  FMUL.FTZ R81, R2, R81 ;  /* 0x0000005102517220 */ /* 0x000fe20000410000 */
[C---:B------:R-:W-:Y:S02]  /*cf60*/  HMMA.16816.F32 R76, R156.reuse, R176, R76 ;  /* 0x000000b09c4c723c */ /* 0x040fe4000000184c */
[----:B------:R-:W2:Y:S02]  /*cf70*/  MUFU.EX2 R247, R247 ;  /* 0x000000f700f77308 */ /* 0x000ea40000000800 */
[C---:B------:R-:W-:Y:S02]  /*cf80*/  FMUL.FTZ R82, R0.reuse, R82 ;  /* 0x0000005200527220 */ /* 0x040fe40000410000 */
[----:B------:R-:W-:Y:S01]  /*cf90*/  FMUL.FTZ R83, R0, R83 ;  /* 0x0000005300537220 */ /* 0x000fe20000410000 */
[----:B----4-:R-:W-:Y:S01]  /*cfa0*/  F2FP.PACK_AB R45, R245, R236 ;  /* 0x000000ecf52d723e */ /* 0x010fe200000000ff */
[--C-:B------:R-:W-:Y:S04]  /*cfb0*/  FFMA.FTZ R176, R20, c[0x0][0x23c], -R194.reuse ;  /* 0x00008f0014b07a23 */ /* 0x100fe800000108c2 */
[C---:B------:R-:W-:Y:S01]  /*cfc0*/  FMUL.FTZ R20, R164.reuse, R148 ;  /* 0x00000094a4147220 */ /* 0x040fe20000410000 */
[-C--:B------:R-:W-:Y:S01]  /*cfd0*/  HMMA.16816.F32 R80, R156, R178.reuse, R80 ;  /* 0x000000b29c50723c */ /* 0x080fe20000001850 */
[----:B------:R-:W-:Y:S02]  /*cfe0*/  MUFU.EX2 R244, R244 ;  /* 0x000000f400f47308 */ /* 0x000fe40000000800 */
[C---:B------:R-:W-:Y:S02]  /*cff0*/  FMUL.FTZ R84, R164.reuse, R84 ;  /* 0x00000054a4547220 */ /* 0x040fe40000410000 */
[C---:B------:R-:W-:Y:S02]  /*d000*/  FMUL.FTZ R85, R164.reuse, R85 ;  /* 0x00000055a4557220 */ /* 0x040fe40000410000 */
[C---:B------:R-:W-:Y:S02]  /*d010*/  FMUL.FTZ R86, R3.reuse, R86 ;  /* 0x0000005603567220 */ /* 0x040fe40000410000 */
[----:B------:R-:W-:Y:S02]  /*d020*/  FMUL.FTZ R87, R3, R87 ;  /* 0x0000005703577220 */ /* 0x000fe40000410000 */
[----:B------:R-:W4:Y:S01]  /*d030*/  MUFU.EX2 R249, R249 ;  /* 0x000000f900f97308 */ /* 0x000f220000000800 */
[--C-:B------:R-:W-:Y:S01]  /*d040*/  FFMA.FTZ R177, R21, c[0x0][0x23c], -R194.reuse ;  /* 0x00008f0015b17a23 */ /* 0x100fe200000108c2 */
[----:B--2---:R-:W-:Y:S01]  /*d050*/  F2FP.PACK_AB R46, R247, R238 ;  /* 0x000000eef72e723e */ /* 0x004fe200000000ff */
[----:B------:R-:W-:Y:S02]  /*d060*/  FMUL.FTZ R21, R164, R149 ;  /* 0x00000095a4157220 */ /* 0x000fe40000410000 */
[C---:B------:R-:W-:Y:S04]  /*d070*/  HMMA.16816.F32 R84, R160.reuse, R178, R84 ;  /* 0x000000b2a054723c */ /* 0x040fe80000001854 */
[C---:B------:R-:W-:Y:S01]  /*d080*/  FMUL.FTZ R104, R2.reuse, R104 ;  /* 0x0000006802687220 */ /* 0x040fe20000410000 */
[----:B------:R-:W-:Y:S01]  /*d090*/  MUFU.EX2 R176, R176 ;  /* 0x000000b000b07308 */ /* 0x000fe20000000800 */
[----:B------:R-:W-:Y:S02]  /*d0a0*/  FMUL.FTZ R105, R2, R105 ;  /* 0x0000006902697220 */ /* 0x000fe40000410000 */
[-C--:B-1----:R-:W-:Y:S04]  /*d0b0*/  HMMA.16816.F32 R88, R160, R152.reuse, R88 ;  /* 0x00000098a058723c */ /* 0x082fe80000001858 */
[--C-:B------:R-:W-:Y:S02]  /*d0c0*/  FFMA.FTZ R178, R22, c[0x0][0x23c], -R193.reuse ;  /* 0x00008f0016b27a23 */ /* 0x100fe400000108c1 */
[----:B------:R-:W-:Y:S01]  /*d0d0*/  FMUL.FTZ R22, R3, R150 ;  /* 0x0000009603167220 */ /* 0x000fe20000410000 */
[----:B------:R-:W1:Y:S01]  /*d0e0*/  MUFU.EX2 R177, R177 ;  /* 0x000000b100b17308 */ /* 0x000e620000000800 */
[C---:B------:R-:W-:Y:S04]  /*d0f0*/  HMMA.16816.F32 R92, R156.reuse, R152, R92 ;  /* 0x000000989c5c723c */ /* 0x040fe8000000185c */
[----:B----4-:R-:W-:Y:S01]  /*d100*/  F2FP.PACK_AB R47, R249, R244 ;  /* 0x000000f4f92f723e */ /* 0x010fe200000000ff */
[--C-:B------:R-:W-:Y:S02]  /*d110*/  FFMA.FTZ R179, R23, c[0x0][0x23c], -R193.reuse ;  /* 0x00008f0017b37a23 */ /* 0x100fe400000108c1 */
[C---:B------:R-:W-:Y:S01]  /*d120*/  FMUL.FTZ R23, R3.reuse, R151 ;  /* 0x0000009703177220 */ /* 0x040fe20000410000 */
[-C--:B------:R-:W-:Y:S01]  /*d130*/  HMMA.16816.F32 R96, R156, R154.reuse, R96 ;  /* 0x0000009a9c60723c */ /* 0x080fe20000001860 */
[----:B------:R-:W2:Y:S01]  /*d140*/  LDSM.16.MT88.4 R148, [R214+0xb000] ;  /* 0x00b00000d694783b */ /* 0x000ea20000004200 */
[----:B------:R-:W-:Y:S02]  /*d150*/  MUFU.EX2 R178, R178 ;  /* 0x000000b200b27308 */ /* 0x000fe40000000800 */
[C---:B------:R-:W-:Y:S02]  /*d160*/  FMUL.FTZ R106, R0.reuse, R106 ;  /* 0x0000006a006a7220 */ /* 0x040fe40000410000 */
[----:B------:R-:W-:Y:S02]  /*d170*/  FMUL.FTZ R107, R0, R107 ;  /* 0x0000006b006b7220 */ /* 0x000fe40000410000 */
[C---:B------:R-:W-:Y:S01]  /*d180*/  HMMA.16816.F32 R100, R160.reuse, R154, R100 ;  /* 0x0000009aa064723c */ /* 0x040fe20000001864 */
[----:B------:R-:W-:Y:S03]  /*d190*/  LDSM.16.MT88.4 R152, [R214+0xa400] ;  /* 0x00a40000d698783b */ /* 0x000fe60000004200 */
[C---:B------:R-:W-:Y:S01]  /*d1a0*/  FMUL.FTZ R108, R2.reuse, R108 ;  /* 0x0000006c026c7220 */ /* 0x040fe20000410000 */
[----:B------:R-:W4:Y:S01]  /*d1b0*/  MUFU.EX2 R179, R179 ;  /* 0x000000b300b37308 */ /* 0x000f220000000800 */
[----:B------:R-:W-:Y:S02]  /*d1c0*/  FMUL.FTZ R109, R2, R109 ;  /* 0x0000006d026d7220 */ /* 0x000fe40000410000 */
[-C--:B---3--:R-:W-:Y:S04]  /*d1d0*/  HMMA.16816.F32 R20, R160, R172.reuse, R20 ;  /* 0x000000aca014723c */ /* 0x088fe80000001814 */
[C---:B------:R-:W-:Y:S02]  /*d1e0*/  FMUL.FTZ R110, R0.reuse, R110 ;  /* 0x0000006e006e7220 */ /* 0x040fe40000410000 */
[----:B------:R-:W-:Y:S01]  /*d1f0*/  FMUL.FTZ R111, R0, R111 ;  /* 0x0000006f006f7220 */ /* 0x000fe20000410000 */
[----:B------:R-:W-:Y:S01]  /*d200*/  MUFU.EX2 R192, R192 ;  /* 0x000000c000c07308 */ /* 0x000fe20000000800 */
[C---:B------:R-:W-:Y:S04]  /*d210*/  HMMA.16816.F32 R104, R156.reuse, R172, R104 ;  /* 0x000000ac9c68723c */ /* 0x040fe80000001868 */
[C---:B------:R-:W-:Y:S02]  /*d220*/  FMUL.FTZ R112, R164.reuse, R112 ;  /* 0x00000070a4707220 */ /* 0x040fe40000410000 */
[----:B------:R-:W-:Y:S02]  /*d230*/  FMUL.FTZ R113, R164, R113 ;  /* 0x00000071a4717220 */ /* 0x000fe40000410000 */
[-C--:B------:R-:W-:Y:S01]  /*d240*/  HMMA.16816.F32 R108, R156, R174.reuse, R108 ;  /* 0x000000ae9c6c723c */ /* 0x080fe2000000186c */
[----:B------:R-:W3:Y:S03]  /*d250*/  MUFU.EX2 R195, R195 ;  /* 0x000000c300c37308 */ /* 0x000ee60000000800 */
[C---:B------:R-:W-:Y:S02]  /*d260*/  FMUL.FTZ R114, R3.reuse, R114 ;  /* 0x0000007203727220 */ /* 0x040fe40000410000 */
[C---:B------:R-:W-:Y:S02]  /*d270*/  FMUL.FTZ R115, R3.reuse, R115 ;  /* 0x0000007303737220 */ /* 0x040fe40000410000 */
[--C-:B------:R-:W-:Y:S03]  /*d280*/  FFMA.FTZ R172, R34, c[0x0][0x23c], -R193.reuse ;  /* 0x00008f0022ac7a23 */ /* 0x100fe600000108c1 */
[----:B------:R-:W-:Y:S01]  /*d290*/  MUFU.EX2 R196, R196 ;  /* 0x000000c400c47308 */ /* 0x000fe20000000800 */
[----:B------:R-:W-:Y:S01]  /*d2a0*/  FMUL.FTZ R34, R3, R146 ;  /* 0x0000009203227220 */ /* 0x000fe20000410000 */
[C---:B------:R-:W-:Y:S04]  /*d2b0*/  HMMA.16816.F32 R112, R160.reuse, R174, R112 ;  /* 0x000000aea070723c */ /* 0x040fe80000001870 */
[----:B------:R-:W-:Y:S02]  /*d2c0*/  FFMA.FTZ R173, R35, c[0x0][0x23c], -R193 ;  /* 0x00008f0023ad7a23 */ /* 0x000fe400000108c1 */
[----:B------:R-:W-:Y:S02]  /*d2d0*/  FMUL.FTZ R35, R3, R147 ;  /* 0x0000009303237220 */ /* 0x000fe40000410000 */
[----:B------:R-:W5:Y:S01]  /*d2e0*/  LDSM.16.MT88.4 R144, [R212+0xb000] ;  /* 0x00b00000d490783b */ /* 0x000f620000004200 */
[--C-:B------:R-:W-:Y:S01]  /*d2f0*/  FFMA.FTZ R174, R24, c[0x0][0x23c], -R191.reuse ;  /* 0x00008f0018ae7a23 */ /* 0x100fe200000108bf */
[----:B------:R-:W-:Y:S02]  /*d300*/  MUFU.EX2 R172, R172 ;  /* 0x000000ac00ac7308 */ /* 0x000fe40000000800 */
[C---:B------:R-:W-:Y:S01]  /*d310*/  FMUL.FTZ R24, R164.reuse, R140 ;  /* 0x0000008ca4187220 */ /* 0x040fe20000410000 */
[-C--:B--2---:R-:W-:Y:S03]  /*d320*/  HMMA.16816.F32 R32, R160, R148.reuse, R32 ;  /* 0x00000094a020723c */ /* 0x084fe60000001820 */
[----:B------:R-:W-:Y:S02]  /*d330*/  FFMA.FTZ R175, R25, c[0x0][0x23c], -R191 ;  /* 0x00008f0019af7a23 */ /* 0x000fe400000108bf */
[----:B------:R-:W-:Y:S02]  /*d340*/  FMUL.FTZ R25, R164, R141 ;  /* 0x0000008da4197220 */ /* 0x000fe40000410000 */
[----:B------:R-:W2:Y:S01]  /*d350*/  LDSM.16.MT88.4 R140, [R214+0x9400] ;  /* 0x00940000d68c783b */ /* 0x000ea20000004200 */
[C---:B------:R-:W-:Y:S01]  /*d360*/  HMMA.16816.F32 R116, R156.reuse, R148, R116 ;  /* 0x000000949c74723c */ /* 0x040fe20000001874 */
[----:B------:R-:W1:Y:S03]  /*d370*/  MUFU.EX2 R173, R173 ;  /* 0x000000ad00ad7308 */ /* 0x000e660000000800 */
[C---:B------:R-:W-:Y:S02]  /*d380*/  FMUL.FTZ R128, R2.reuse, R128 ;  /* 0x0000008002807220 */ /* 0x040fe40000410000 */
[----:B------:R-:W-:Y:S02]  /*d390*/  FMUL.FTZ R129, R2, R129 ;  /* 0x0000008102817220 */ /* 0x000fe40000410000 */
[-C--:B------:R-:W-:Y:S03]  /*d3a0*/  HMMA.16816.F32 R120, R156, R150.reuse, R120 ;  /* 0x000000969c78723c */ /* 0x080fe60000001878 */
[----:B------:R-:W-:Y:S01]  /*d3b0*/  MUFU.EX2 R174, R174 ;  /* 0x000000ae00ae7308 */ /* 0x000fe20000000800 */
[C---:B------:R-:W-:Y:S02]  /*d3c0*/  FMUL.FTZ R130, R0.reuse, R130 ;  /* 0x0000008200827220 */ /* 0x040fe40000410000 */
[----:B------:R-:W-:Y:S02]  /*d3d0*/  FMUL.FTZ R131, R0, R131 ;  /* 0x0000008300837220 */ /* 0x000fe40000410000 */
[C---:B------:R-:W-:Y:S01]  /*d3e0*/  HMMA.16816.F32 R124, R160.reuse, R150, R124 ;  /* 0x00000096a07c723c */ /* 0x040fe2000000187c */
[----:B------:R-:W2:Y:S03]  /*d3f0*/  LDSM.16.MT88.4 R148, [R212+0x9400] ;  /* 0x00940000d494783b */ /* 0x000ea60000004200 */
[C---:B------:R-:W-:Y:S01]  /*d400*/  FMUL.FTZ R132, R2.reuse, R132 ;  /* 0x0000008402847220 */ /* 0x040fe20000410000 */
[----:B------:R-:W3:Y:S01]  /*d410*/  MUFU.EX2 R175, R175 ;  /* 0x000000af00af7308 */ /* 0x000ee20000000800 */
[----:B------:R-:W-:Y:S02]  /*d420*/  FMUL.FTZ R133, R2, R133 ;  /* 0x0000008502857220 */ /* 0x000fe40000410000 */
[C---:B------:R-:W-:Y:S01]  /*d430*/  FMUL.FTZ R134, R0.reuse, R134 ;  /* 0x0000008600867220 */ /* 0x040fe20000410000 */
[-C--:B-----5:R-:W-:Y:S03]  /*d440*/  HMMA.16816.F32 R24, R160, R144.reuse, R24 ;  /* 0x00000090a018723c */ /* 0x0a0fe60000001818 */
[----:B------:R-:W-:Y:S03]  /*d450*/  FMUL.FTZ R135, R0, R135 ;  /* 0x0000008700877220 */ /* 0x000fe60000410000 */
[----:B------:R-:W5:Y:S01]  /*d460*/  MUFU.EX2 R197, R197 ;  /* 0x000000c500c57308 */ /* 0x000f620000000800 */
[C---:B------:R-:W-:Y:S01]  /*d470*/  FMUL.FTZ R28, R164.reuse, R136 ;  /* 0x00000088a41c7220 */ /* 0x040fe20000410000 */
[----:B-1----:R-:W-:Y:S01]  /*d480*/  F2FP.PACK_AB R136, R177, R176 ;  /* 0x000000b0b188723e */ /* 0x002fe200000000ff */
[----:B------:R-:W-:Y:S01]  /*d490*/  FMUL.FTZ R29, R164, R137 ;  /* 0x00000089a41d7220 */ /* 0x000fe20000410000 */
[C---:B------:R-:W-:Y:S04]  /*d4a0*/  HMMA.16816.F32 R128, R156.reuse, R144, R128 ;  /* 0x000000909c80723c */ /* 0x040fe80000001880 */
[----:B----4-:R-:W-:Y:S01]  /*d4b0*/  F2FP.PACK_AB R137, R179, R178 ;  /* 0x000000b2b389723e */ /* 0x010fe200000000ff */
[----:B------:R-:W-:Y:S01]  /*d4c0*/  FMUL.FTZ R30, R3, R138 ;  /* 0x0000008a031e7220 */ /* 0x000fe20000410000 */
[----:B------:R-:W-:Y:S01]  /*d4d0*/  MUFU.EX2 R198, R198 ;  /* 0x000000c600c67308 */ /* 0x000fe20000000800 */
[----:B---3--:R-:W-:Y:S01]  /*d4e0*/  F2FP.PACK_AB R138, R195, R192 ;  /* 0x000000c0c38a723e */ /* 0x008fe200000000ff */
[-C--:B------:R-:W-:Y:S04]  /*d4f0*/  HMMA.16816.F32 R132, R156, R146.reuse, R132 ;  /* 0x000000929c84723c */ /* 0x080fe80000001884 */
[----:B------:R-:W-:Y:S01]  /*d500*/  FMUL.FTZ R31, R3, R139 ;  /* 0x0000008b031f7220 */ /* 0x000fe20000410000 */
[----:B------:R-:W-:Y:S01]  /*d510*/  F2FP.PACK_AB R139, R173, R172 ;  /* 0x000000acad8b723e */ /* 0x000fe200000000ff */
[--C-:B------:R-:W-:Y:S01]  /*d520*/  FFMA.FTZ R64, R64, c[0x0][0x23c], -R194.reuse ;  /* 0x00008f0040407a23 */ /* 0x100fe200000108c2 */
[----:B------:R-:W-:Y:S01]  /*d530*/  F2FP.PACK_AB R144, R175, R174 ;  /* 0x000000aeaf90723e */ /* 0x000fe200000000ff */
[----:B------:R-:W1:Y:S01]  /*d540*/  MUFU.EX2 R199, R199 ;  /* 0x000000c700c77308 */ /* 0x000e620000000800 */
[----:B------:R-:W-:Y:S02]  /*d550*/  FFMA.FTZ R194, R65, c[0x0][0x23c], -R194 ;  /* 0x00008f0041c27a23 */ /* 0x000fe400000108c2 */
[----:B------:R-:W-:Y:S04]  /*d560*/  HMMA.16816.F32 R28, R160, R146, R28 ;  /* 0x00000092a01c723c */ /* 0x000fe8000000181c */
[----:B-----5:R-:W-:Y:S01]  /*d570*/  F2FP.PACK_AB R145, R197, R196 ;  /* 0x000000c4c591723e */ /* 0x020fe200000000ff */
[--C-:B------:R-:W-:Y:S02]  /*d580*/  FFMA.FTZ R66, R66, c[0x0][0x23c], -R193.reuse ;  /* 0x00008f0042427a23 */ /* 0x100fe400000108c1 */
[----:B------:R-:W-:Y:S01]  /*d590*/  MUFU.EX2 R200, R200 ;  /* 0x000000c800c87308 */ /* 0x000fe20000000800 */
[-C--:B--2---:R-:W-:Y:S05]  /*d5a0*/  HMMA.16816.F32 R8, R136, R140.reuse, R8 ;  /* 0x0000008c8808723c */ /* 0x084fea0000001808 */
        /* <DEDUP_REMOVED lines=9> */
[----:B------:R-:W-:Y:S01]  /*d640*/  MUFU.EX2 R158, R60 ;  /* 0x0000003c009e7308 */ /* 0x000fe20000000800 */
[----:B------:R-:W-:Y:S01]  /*d650*/  FADD.FTZ R170, R170, R169 ;  /* 0x000000a9aaaa7221 */ /* 0x000fe20000010000 */
[----:B------:R-:W-:Y:S01]  /*d660*/  MOV R169, R166 ;  /* 0x000000a600a97202 */ /* 0x000fe20000000f00 */
[----:B------:R-:W-:Y:S02]  /*d670*/  FADD.FTZ R6, R6, R5 ;  /* 0x0000000506067221 */ /* 0x000fe40000010000 */
[----:B------:R-:W-:Y:S02]  /*d680*/  FADD.FTZ R184, R184, R181 ;  /* 0x000000b5b8b87221 */ /* 0x000fe40000010000 */
[----:B------:R-:W-:Y:S02]  /*d690*/  FADD.FTZ R186, R186, R183 ;  /* 0x000000b7baba7221 */ /* 0x000fe40000010000 */
[----:B------:R-:W-:Y:S01]  /*d6a0*/  FADD.FTZ R7, R7, R170 ;  /* 0x000000aa07077221 */ /* 0x000fe20000010000 */
[----:B------:R1:W-:Y:S01]  /*d6b0*/  MUFU.EX2 R65, R194 ;  /* 0x000000c200417308 */ /* 0x0003e20000000800 */
[----:B------:R-:W-:Y:S02]  /*d6c0*/  FADD.FTZ R171, R171, R6 ;  /* 0x00000006abab7221 */ /* 0x000fe40000010000 */
[----:B------:R-:W-:Y:S01]  /*d6d0*/  FADD.FTZ R185, R185, R184 ;  /* 0x000000b8b9b97221 */ /* 0x000fe20000010000 */
[----:B--2---:R-:W-:Y:S01]  /*d6e0*/  F2FP.PACK_AB R147, R201, R200 ;  /* 0x000000c8c993723e */ /* 0x004fe200000000ff */
[----:B------:R-:W-:Y:S02]  /*d6f0*/  FADD.FTZ R187, R187, R186 ;  /* 0x000000babbbb7221 */ /* 0x000fe40000010000 */
[----:B------:R-:W-:Y:S02]  /*d700*/  FADD.FTZ R7, R180, R7 ;  /* 0x00000007b4077221 */ /* 0x000fe40000010000 */
[----:B------:R-:W-:Y:S01]  /*d710*/  FADD.FTZ R171, R182, R171 ;  /* 0x000000abb6ab7221 */ /* 0x000fe20000010000 */
[----:B------:R-:W-:Y:S01]  /*d720*/  MUFU.EX2 R202, R202 ;  /* 0x000000ca00ca7308 */ /* 0x000fe20000000800 */
[C---:B------:R-:W-:Y:S04]  /*d730*/  HMMA.16816.F32 R12, R144.reuse, R140, R12 ;  /* 0x0000008c900c723c */ /* 0x040fe8000000180c */
[----:B------:R-:W-:Y:S02]  /*d740*/  FADD.FTZ R185, R188, R185 ;  /* 0x000000b9bcb97221 */ /* 0x000fe40000010000 */
[----:B------:R-:W-:Y:S02]  /*d750*/  FADD.FTZ R187, R190, R187 ;  /* 0x000000bbbebb7221 */ /* 0x000fe40000010000 */
[-C--:B------:R-:W-:Y:S01]  /*d760*/  HMMA.16816.F32 R16, R144, R142.reuse, R16 ;  /* 0x0000008e9010723c */ /* 0x080fe20000001810 */
[----:B------:R-:W2:Y:S03]  /*d770*/  MUFU.EX2 R203, R203 ;  /* 0x000000cb00cb7308 */ /* 0x000ea60000000800 */
[----:B------:R-:W-:Y:S02]  /*d780*/  FADD.FTZ R176, R176, R7 ;  /* 0x00000007b0b07221 */ /* 0x000fe40000010000 */
[--C-:B-1----:R-:W-:Y:S02]  /*d790*/  FFMA.FTZ R194, R57, c[0x0][0x23c], -R191.reuse ;  /* 0x00008f0039c27a23 */ /* 0x102fe400000108bf */
[C---:B------:R-:W-:Y:S01]  /*d7a0*/  HMMA.16816.F32 R68, R136.reuse, R142, R68 ;  /* 0x0000008e8844723c */ /* 0x040fe20000001844 */
[----:B------:R-:W1:Y:S02]  /*d7b0*/  LDSM.16.MT88.4 R140, [R212+0xa400] ;  /* 0x00a40000d48c783b */ /* 0x000e640000004200 */
[----:B------:R-:W-:Y:S01]  /*d7c0*/  MUFU.EX2 R204, R204 ;  /* 0x000000cc00cc7308 */ /* 0x000fe20000000800 */
[----:B------:R-:W-:Y:S02]  /*d7d0*/  FFMA.FTZ R191, R61, c[0x0][0x23c], -R191 ;  /* 0x00008f003dbf7a23 */ /* 0x000fe400000108bf */
[----:B------:R-:W-:Y:S02]  /*d7e0*/  FADD.FTZ R178, R178, R171 ;  /* 0x000000abb2b27221 */ /* 0x000fe40000010000 */
[-C--:B------:R-:W-:Y:S01]  /*d7f0*/  HMMA.16816.F32 R72, R136, R148.reuse, R72 ;  /* 0x000000948848723c */ /* 0x080fe20000001848 */
[----:B------:R-:W-:Y:S03]  /*d800*/  LDSM.16.MT88.4 R56, [R214+0xac00] ;  /* 0x00ac0000d638783b */ /* 0x000fe60000004200 */
[----:B------:R-:W-:Y:S01]  /*d810*/  FADD.FTZ R174, R174, R185 ;  /* 0x000000b9aeae7221 */ /* 0x000fe20000010000 */
[----:B------:R-:W3:Y:S01]  /*d820*/  MUFU.EX2 R205, R205 ;  /* 0x000000cd00cd7308 */ /* 0x000ee20000000800 */
[----:B------:R-:W-:Y:S02]  /*d830*/  FADD.FTZ R196, R196, R187 ;  /* 0x000000bbc4c47221 */ /* 0x000fe40000010000 */
[C---:B------:R-:W-:Y:S04]  /*d840*/  HMMA.16816.F32 R76, R144.reuse, R148, R76 ;  /* 0x00000094904c723c */ /* 0x040fe8000000184c */
[----:B------:R-:W-:Y:S02]  /*d850*/  FADD.FTZ R177, R177, R176 ;  /* 0x000000b0b1b17221 */ /* 0x000fe40000010000 */
[----:B------:R-:W-:Y:S01]  /*d860*/  FADD.FTZ R179, R179, R178 ;  /* 0x000000b2b3b37221 */ /* 0x000fe20000010000 */
[----:B------:R-:W-:Y:S01]  /*d870*/  MUFU.EX2 R206, R206 ;  /* 0x000000ce00ce7308 */ /* 0x000fe20000000800 */
[-C--:B------:R-:W-:Y:S04]  /*d880*/  HMMA.16816.F32 R80, R144, R150.reuse, R80 ;  /* 0x000000969050723c */ /* 0x080fe80000001850 */
[----:B------:R-:W-:Y:S02]  /*d890*/  FADD.FTZ R175, R175, R174 ;  /* 0x000000aeafaf7221 */ /* 0x000fe40000010000 */
[----:B------:R-:W-:Y:S02]  /*d8a0*/  FADD.FTZ R197, R197, R196 ;  /* 0x000000c4c5c57221 */ /* 0x000fe40000010000 */
[C---:B------:R-:W-:Y:S01]  /*d8b0*/  HMMA.16816.F32 R84, R136.reuse, R150, R84 ;  /* 0x000000968854723c */ /* 0x040fe20000001854 */
[----:B------:R-:W4:Y:S03]  /*d8c0*/  MUFU.EX2 R207, R207 ;  /* 0x000000cf00cf7308 */ /* 0x000f260000000800 */
[----:B------:R-:W-:Y:S02]  /*d8d0*/  FADD.FTZ R192, R192, R177 ;  /* 0x000000b1c0c07221 */ /* 0x000fe40000010000 */
[----:B------:R-:W-:Y:S02]  /*d8e0*/  FADD.FTZ R172, R172, R179 ;  /* 0x000000b3acac7221 */ /* 0x000fe40000010000 */
[-C--:B------:R-:W-:Y:S03]  /*d8f0*/  HMMA.16816.F32 R88, R136, R152.reuse, R88 ;  /* 0x000000988858723c */ /* 0x080fe60000001858 */
[----:B------:R-:W-:Y:S01]  /*d900*/  MUFU.EX2 R208, R208 ;  /* 0x000000d000d07308 */ /* 0x000fe20000000800 */
[----:B------:R-:W-:Y:S02]  /*d910*/  FADD.FTZ R198, R198, R175 ;  /* 0x000000afc6c67221 */ /* 0x000fe40000010000 */
[----:B------:R-:W-:Y:S02]  /*d920*/  FADD.FTZ R200, R200, R197 ;  /* 0x000000c5c8c87221 */ /* 0x000fe40000010000 */
[C---:B------:R-:W-:Y:S04]  /*d930*/  HMMA.16816.F32 R92, R144.reuse, R152, R92 ;  /* 0x00000098905c723c */ /* 0x040fe8000000185c */
[----:B------:R-:W-:Y:S01]  /*d940*/  FADD.FTZ R195, R195, R192 ;  /* 0x000000c0c3c37221 */ /* 0x000fe20000010000 */
[----:B------:R-:W5:Y:S01]  /*d950*/  MUFU.EX2 R209, R209 ;  /* 0x000000d100d17308 */ /* 0x000f620000000800 */
        /* <DEDUP_REMOVED lines=22> */
[----:B------:R-:W1:Y:S01]  /*dac0*/  MUFU.EX2 R64, R64 ;  /* 0x0000004000407308 */ /* 0x000e620000000800 */
[-C--:B------:R-:W-:Y:S08]  /*dad0*/  HMMA.16816.F32 R32, R136, R36.reuse, R32 ;  /* 0x000000248820723c */ /* 0x080ff00000001820 */
[C---:B------:R-:W-:Y:S01]  /*dae0*/  HMMA.16816.F32 R116, R144.reuse, R36, R116 ;  /* 0x000000249074723c */ /* 0x040fe20000001874 */
[----:B------:R-:W-:Y:S06]  /*daf0*/  MUFU.EX2 R66, R66 ;  /* 0x0000004200427308 */ /* 0x000fec0000000800 */
        /* <DEDUP_REMOVED lines=14> */
[----:B------:R-:W-:Y:S01]  /*dbe0*/  MUFU.EX2 R194, R194 ;  /* 0x000000c200c27308 */ /* 0x000fe20000000800 */
[C---:B------:R-:W-:Y:S04]  /*dbf0*/  HMMA.16816.F32 R128, R144.reuse, R48, R128 ;  /* 0x000000309080723c */ /* 0x040fe80000001880 */
[----:B------:R-:W-:Y:S02]  /*dc00*/  FADD.FTZ R208, R208, R205 ;  /* 0x000000cdd0d07221 */ /* 0x000fe40000010000 */
[----:B------:R-:W-:Y:S02]  /*dc10*/  FADD.FTZ R207, R207, R206 ;  /* 0x000000cecfcf7221 */ /* 0x000fe40000010000 */
[-C--:B------:R-:W-:Y:S01]  /*dc20*/  HMMA.16816.F32 R132, R144, R50.reuse, R132 ;  /* 0x000000329084723c */ /* 0x080fe20000001884 */
[----:B------:R-:W2:Y:S03]  /*dc30*/  MUFU.EX2 R252, R252 ;  /* 0x000000fc00fc7308 */ /* 0x000ea60000000800 */
[----:B------:R-:W-:Y:S04]  /*dc40*/  FADD.FTZ R209, R209, R208 ;  /* 0x000000d0d1d17221 */ /* 0x000fe80000010000 */
[----:B------:R-:W-:Y:S01]  /*dc50*/  HMMA.16816.F32 R28, R136, R50, R28 ;  /* 0x00000032881c723c */ /* 0x000fe2000000181c */
[----:B------:R-:W3:Y:S02]  /*dc60*/  LDSM.16.MT88.4 R48, [R214+0xa800] ;  /* 0x00a80000d630783b */ /* 0x000ee40000004200 */
[----:B------:R-:W-:Y:S01]  /*dc70*/  MUFU.EX2 R191, R191 ;  /* 0x000000bf00bf7308 */ /* 0x000fe20000000800 */
[----:B-1----:R-:W-:Y:S03]  /*dc80*/  FADD.FTZ R209, R248, R209 ;  /* 0x000000d1f8d17221 */ /* 0x002fe60000010000 */
[--C-:B------:R-:W-:Y:S01]  /*dc90*/  FFMA.FTZ R136, R62, c[0x0][0x23c], -R189.reuse ;  /* 0x00008f003e887a23 */ /* 0x100fe200000108bd */
[-C--:B------:R-:W-:Y:S05]  /*dca0*/  HMMA.16816.F32 R8, R36, R40.reuse, R8 ;  /* 0x000000282408723c */ /* 0x080fea0000001808 */
[----:B------:R-:W-:Y:S01]  /*dcb0*/  FFMA.FTZ R189, R63, c[0x0][0x23c], -R189 ;  /* 0x00008f003fbd7a23 */ /* 0x000fe200000108bd */
[----:B------:R-:W-:Y:S01]  /*dcc0*/  F2FP.PACK_AB R137, R250, R248 ;  /* 0x000000f8fa89723e */ /* 0x000fe200000000ff */
[----:B------:R-:W-:Y:S01]  /*dcd0*/  LDSM.16.MT88.4 R60, [R212+0xac00] ;  /* 0x00ac0000d43c783b */ /* 0x000fe20000004200 */
[C---:B------:R-:W-:Y:S01]  /*dce0*/  HMMA.16816.F32 R12, R44.reuse, R40, R12 ;  /* 0x000000282c0c723c */ /* 0x040fe2000000180c */
[----:B------:R1:W4:Y:S03]  /*dcf0*/  MUFU.EX2 R159, R136 ;  /* 0x00000088009f7308 */ /* 0x0003260000000800 */
[----:B------:R-:W-:Y:S01]  /*dd00*/  F2FP.PACK_AB R138, R65, R64 ;  /* 0x00000040418a723e */ /* 0x000fe200000000ff */
[----:B--2---:R-:W-:Y:S01]  /*dd10*/  FADD.FTZ R249, R252, R249 ;  /* 0x000000f9fcf97221 */ /* 0x004fe20000010000 */
[C---:B------:R-:W-:Y:S01]  /*dd20*/  F2FP.PACK_AB R139, R193.reuse, R66 ;  /* 0x00000042c18b723e */ /* 0x040fe200000000ff */
[----:B------:R-:W-:Y:S01]  /*dd30*/  FADD.FTZ R209, R250, R209 ;  /* 0x000000d1fad17221 */ /* 0x000fe20000010000 */
[-C--:B------:R-:W-:Y:S03]  /*dd40*/  HMMA.16816.F32 R16, R44, R42.reuse, R16 ;  /* 0x0000002a2c10723c */ /* 0x080fe60000001810 */
[----:B------:R-:W2:Y:S01]  /*dd50*/  MUFU.EX2 R189, R189 ;  /* 0x000000bd00bd7308 */ /* 0x000ea20000000800 */
[----:B------:R-:W-:Y:S02]  /*dd60*/  FADD.FTZ R249, R4, R249 ;  /* 0x000000f904f97221 */ /* 0x000fe40000010000 */
[----:B------:R-:W-:Y:S02]  /*dd70*/  FADD.FTZ R66, R66, R209 ;  /* 0x000000d142427221 */ /* 0x000fe40000010000 */
[C---:B------:R-:W-:Y:S01]  /*dd80*/  HMMA.16816.F32 R68, R36.reuse, R42, R68 ;  /* 0x0000002a2444723c */ /* 0x040fe20000001844 */
[----:B------:R-:W5:Y:S03]  /*dd90*/  LDSM.16.MT88.4 R40, [R212+0xa800] ;  /* 0x00a80000d428783b */ /* 0x000f660000004200 */
[----:B------:R-:W-:Y:S04]  /*dda0*/  FADD.FTZ R234, R193, R66 ;  /* 0x00000042c1ea7221 */ /* 0x000fe80000010000 */
[-C--:B------:R-:W-:Y:S04]  /*ddb0*/  HMMA.16816.F32 R72, R36, R140.reuse, R72 ;  /* 0x0000008c2448723c */ /* 0x080fe80000001848 */
[C---:B-1----:R-:W-:Y:S01]  /*ddc0*/  F2FP.PACK_AB R136, R251.reuse, R246 ;  /* 0x000000f6fb88723e */ /* 0x042fe200000000ff */
[----:B------:R-:W-:Y:S03]  /*ddd0*/  FADD.FTZ R246, R246, R207 ;  /* 0x000000cff6f67221 */ /* 0x000fe60000010000 */
[C---:B------:R-:W-:Y:S04]  /*dde0*/  HMMA.16816.F32 R76, R44.reuse, R140, R76 ;  /* 0x0000008c2c4c723c */ /* 0x040fe8000000184c */
[----:B------:R-:W-:Y:S04]  /*ddf0*/  FADD.FTZ R251, R251, R246 ;  /* 0x000000f6fbfb7221 */ /* 0x000fe80000010000 */
[-C--:B------:R-:W-:Y:S04]  /*de00*/  HMMA.16816.F32 R80, R44, R142.reuse, R80 ;  /* 0x0000008e2c50723c */ /* 0x080fe80000001850 */
[----:B------:R-:W-:Y:S04]  /*de10*/  FADD.FTZ R64, R64, R251 ;  /* 0x000000fb40407221 */ /* 0x000fe80000010000 */
[C---:B------:R-:W-:Y:S04]  /*de20*/  HMMA.16816.F32 R84, R36.reuse, R142, R84 ;  /* 0x0000008e2454723c */ /* 0x040fe80000001854 */
[----:B------:R-:W-:Y:S04]  /*de30*/  FADD.FTZ R239, R65, R64 ;  /* 0x0000004041ef7221 */ /* 0x000fe80000010000 */
[-C--:B---3--:R-:W-:Y:S08]  /*de40*/  HMMA.16816.F32 R88, R36, R48.reuse, R88 ;  /* 0x000000302458723c */ /* 0x088ff00000001858 */
[C---:B------:R-:W-:Y:S08]  /*de50*/  HMMA.16816.F32 R92, R44.reuse, R48, R92 ;  /* 0x000000302c5c723c */ /* 0x040ff0000000185c */
[-C--:B------:R-:W-:Y:S08]  /*de60*/  HMMA.16816.F32 R96, R44, R50.reuse, R96 ;  /* 0x000000322c60723c */ /* 0x080ff00000001860 */
[C---:B------:R-:W-:Y:S01]  /*de70*/  HMMA.16816.F32 R100, R36.reuse, R50, R100 ;  /* 0x000000322464723c */ /* 0x040fe20000001864 */
[----:B------:R-:W1:Y:S07]  /*de80*/  LDSM.16.MT88.4 R48, [R212+0xb800] ;  /* 0x00b80000d430783b */ /* 0x000e6e0000004200 */
[-C--:B-----5:R-:W-:Y:S08]  /*de90*/  HMMA.16816.F32 R20, R36, R40.reuse, R20 ;  /* 0x000000282414723c */ /* 0x0a0ff00000001814 */
        /* <DEDUP_REMOVED lines=8> */
[----:B------:R-:W5:Y:S07]  /*df20*/  LDSM.16.MT88.4 R52, [R212+0x9c00] ;  /* 0x009c0000d434783b */ /* 0x000f6e0000004200 */
[-C--:B-1----:R-:W-:Y:S08]  /*df30*/  HMMA.16816.F32 R24, R36, R48.reuse, R24 ;  /* 0x000000302418723c */ /* 0x082ff00000001818 */
[C---:B------:R-:W-:Y:S07]  /*df40*/  HMMA.16816.F32 R128, R44.reuse, R48, R128 ;  /* 0x000000302c80723c */ /* 0x040fee0000001880 */
[----:B------:R-:W-:Y:S01]  /*df50*/  MOV R48, R158 ;  /* 0x0000009e00307202 */ /* 0x000fe20000000f00 */
[-C--:B------:R-:W-:Y:S01]  /*df60*/  HMMA.16816.F32 R132, R44, R50.reuse, R132 ;  /* 0x000000322c84723c */ /* 0x080fe20000001884 */
[----:B------:R-:W1:Y:S03]  /*df70*/  LDSM.16.MT88.4 R44, [R214+0xbc00] ;  /* 0x00bc0000d62c783b */ /* 0x000e660000004200 */
[----:B----4-:R-:W-:Y:S04]  /*df80*/  MOV R49, R159 ;  /* 0x0000009f00317202 */ /* 0x010fe80000000f00 */
[----:B------:R-:W-:Y:S04]  /*df90*/  HMMA.16816.F32 R28, R36, R50, R28 ;  /* 0x00000032241c723c */ /* 0x000fe8000000181c */
[----:B------:R-:W-:Y:S03]  /*dfa0*/  FADD.FTZ R2, R49, R249 ;  /* 0x000000f931027221 */ /* 0x000fe60000010000 */
[----:B------:R-:W-:Y:S01]  /*dfb0*/  F2FP.PACK_AB R36, R194, R67 ;  /* 0x00000043c224723e */ /* 0x000fe200000000ff */
[-C--:B---3--:R-:W-:Y:S01]  /*dfc0*/  HMMA.16816.F32 R160, R136, R40.reuse, R8 ;  /* 0x0000002888a0723c */ /* 0x088fe20000001808 */
[----:B------:R-:W3:Y:S04]  /*dfd0*/  LDSM.16.MT88.4 R8, [R212+0xbc00] ;  /* 0x00bc0000d408783b */ /* 0x000ee80000004200 */
[----:B------:R-:W-:Y:S01]  /*dfe0*/  F2FP.PACK_AB R37, R4, R252 ;  /* 0x000000fc0425723e */ /* 0x000fe200000000ff */
[----:B------:R-:W-:Y:S01]  /*dff0*/  FADD.FTZ R67, R67, R238 ;  /* 0x000000ee43437221 */ /* 0x000fe20000010000 */
[----:B------:R-:W-:Y:S01]  /*e000*/  F2FP.PACK_AB R38, R191, R48 ;  /* 0x00000030bf26723e */ /* 0x000fe200000000ff */
[C---:B--2---:R-:W-:Y:S01]  /*e010*/  FADD.FTZ R235, R189.reuse, R2 ;  /* 0x00000002bdeb7221 */ /* 0x044fe20000010000 */
[----:B------:R-:W-:Y:S03]  /*e020*/  F2FP.PACK_AB R39, R189, R49 ;  /* 0x00000031bd27723e */ /* 0x000fe600000000ff */
[----:B------:R-:W-:Y:S01]  /*e030*/  FADD.FTZ R67, R194, R67 ;  /* 0x00000043c2437221 */ /* 0x000fe20000010000 */
[----:B------:R-:W-:Y:S03]  /*e040*/  MOV R2, R167 ;  /* 0x000000a700027202 */ /* 0x000fe60000000f00 */
[C---:B------:R-:W-:Y:S04]  /*e050*/  HMMA.16816.F32 R156, R36.reuse, R40, R12 ;  /* 0x00000028249c723c */ /* 0x040fe8000000180c */
[----:B------:R-:W-:Y:S04]  /*e060*/  FADD.FTZ R0, R48, R67 ;  /* 0x0000004330007221 */ /* 0x000fe80000010000 */
[-C--:B------:R-:W-:Y:S04]  /*e070*/  HMMA.16816.F32 R152, R36, R42.reuse, R16 ;  /* 0x0000002a2498723c */ /* 0x080fe80000001810 */
[----:B------:R-:W-:Y:S01]  /*e080*/  FADD.FTZ R237, R191, R0 ;  /* 0x00000000bfed7221 */ /* 0x000fe20000010000 */
[----:B------:R-:W-:Y:S03]  /*e090*/  MOV R0, R165 ;  /* 0x000000a500007202 */ /* 0x000fe60000000f00 */
[C---:B------:R-:W-:Y:S08]  /*e0a0*/  HMMA.16816.F32 R68, R136.reuse, R42, R68 ;  /* 0x0000002a8844723c */ /* 0x040ff00000001844 */
[-C--:B-----5:R-:W-:Y:S08]  /*e0b0*/  HMMA.16816.F32 R72, R136, R52.reuse, R72 ;  /* 0x000000348848723c */ /* 0x0a0ff00000001848 */
        /* <DEDUP_REMOVED lines=15> */
[-C--:B---3--:R-:W-:Y:S08]  /*e1b0*/  HMMA.16816.F32 R140, R136, R8.reuse, R24 ;  /* 0x00000008888c723c */ /* 0x088ff00000001818 */
[C---:B------:R-:W-:Y:S08]  /*e1c0*/  HMMA.16816.F32 R128, R36.reuse, R8, R128 ;  /* 0x000000082480723c */ /* 0x040ff00000001880 */
[-C--:B------:R-:W-:Y:S08]  /*e1d0*/  HMMA.16816.F32 R132, R36, R10.reuse, R132 ;  /* 0x0000000a2484723c */ /* 0x080ff00000001884 */
[----:B------:R-:W-:Y:S01]  /*e1e0*/  HMMA.16816.F32 R136, R136, R10, R28 ;  /* 0x0000000a8888723c */ /* 0x000fe2000000181c */
[----:B------:R-:W-:-:S07]  /*e1f0*/  @P0 BRA `(.L_x_23) ;  /* 0xffffd3b000000947 */ /* 0x000fce000383ffff */
.L_x_22:
[----:B------:R-:W1:Y:S01]  /*e200*/  SHFL.BFLY PT, R0, R239, 0x2, 0x1f ;  /* 0x0c401f00ef007f89 */ /* 0x000e6200000e0000 */
[----:B------:R-:W-:Y:S01]  /*e210*/  MOV R7, 0x3f800000 ;  /* 0x3f80000000077802 */ /* 0x000fe20000000f00 */
[----:B------:R-:W-:Y:S01]  /*e220*/  CS2R R66, SRZ ;  /* 0x0000000000427805 */ /* 0x000fe2000001ff00 */
[----:B------:R-:W-:Y:S01]  /*e230*/  ISETP.NE.AND P0, PT, R219, -0x1, PT ;  /* 0xffffffffdb00780c */ /* 0x000fe20003f05270 */
[----:B------:R-:W2:Y:S01]  /*e240*/  SHFL.BFLY PT, R2, R237, 0x2, 0x1f ;  /* 0x0c401f00ed027f89 */ /* 0x000ea200000e0000 */
[----:B------:R-:W-:Y:S03]  /*e250*/  BSSY B0, `(.L_x_26) ;  /* 0x0000164000007945 */ /* 0x000fe60003800000 */
[----:B------:R-:W3:Y:S04]  /*e260*/  SHFL.BFLY PT, R6, R235, 0x2, 0x1f ;  /* 0x0c401f00eb067f89 */ /* 0x000ee800000e0000 */
[----:B------:R-:W4:Y:S04]  /*e270*/  SHFL.BFLY PT, R3, R234, 0x2, 0x1f ;  /* 0x0c401f00ea037f89 */ /* 0x000f2800000e0000 */
[----:B------:R-:W5:Y:S01]  /*e280*/  S2R R61, SR_CTAID.X ;  /* 0x00000000003d7919 */ /* 0x000f620000002500 */
[----:B-1----:R-:W-:-:S02]  /*e290*/  FADD.FTZ R5, R0, R239 ;  /* 0x000000ef00057221 */ /* 0x002fc40000010000 */
[----:B--2---:R-:W-:-:S03]  /*e2a0*/  FADD.FTZ R2, R2, R237 ;  /* 0x000000ed02027221 */ /* 0x004fc60000010000 */
[----:B------:R-:W1:Y:S01]  /*e2b0*/  SHFL.BFLY PT, R0, R5, 0x1, 0x1f ;  /* 0x0c201f0005007f89 */ /* 0x000e6200000e0000 */
[----:B---3--:R-:W-:-:S03]  /*e2c0*/  FADD.FTZ R9, R6, R235 ;  /* 0x000000eb06097221 */ /* 0x008fc60000010000 */
[----:B------:R-:W2:Y:S01]  /*e2d0*/  SHFL.BFLY PT, R11, R2, 0x1, 0x1f ;  /* 0x0c201f00020b7f89 */ /* 0x000ea200000e0000 */
[----:B------:R-:W-:Y:S01]  /*e2e0*/  MOV R6, 0x3f800000 ;  /* 0x3f80000000067802 */ /* 0x000fe20000000f00 */
[----:B----4-:R-:W-:Y:S02]  /*e2f0*/  FADD.FTZ R4, R3, R234 ;  /* 0x000000ea03047221 */ /* 0x010fe40000010000 */
[----:B------:R-:W3:Y:S04]  /*e300*/  SHFL.BFLY PT, R8, R9, 0x1, 0x1f ;  /* 0x0c201f0009087f89 */ /* 0x000ee800000e0000 */
[----:B------:R-:W4:Y:S01]  /*e310*/  SHFL.BFLY PT, R3, R4, 0x1, 0x1f ;  /* 0x0c201f0004037f89 */ /* 0x000f2200000e0000 */
[----:B-1----:R-:W-:Y:S02]  /*e320*/  FADD.FTZ R0, R5, R0 ;  /* 0x0000000005007221 */ /* 0x002fe40000010000 */
[----:B--2---:R-:W-:-:S03]  /*e330*/  FADD.FTZ R2, R2, R11 ;  /* 0x0000000b02027221 */ /* 0x004fc60000010000 */
[----:B------:R-:W-:Y:S01]  /*e340*/  FSETP.NE.FTZ.AND P6, PT, R0, RZ, PT ;  /* 0x000000ff0000720b */ /* 0x000fe20003fd5000 */
[----:B---3--:R-:W-:Y:S01]  /*e350*/  FADD.FTZ R8, R9, R8 ;  /* 0x0000000809087221 */ /* 0x008fe20000010000 */
[----:B------:R-:W-:Y:S02]  /*e360*/  FSETP.NE.FTZ.AND P4, PT, R2, RZ, PT ;  /* 0x000000ff0200720b */ /* 0x000fe40003f95000 */
[----:B------:R-:W-:Y:S01]  /*e370*/  MOV R9, 0x3f800000 ;  /* 0x3f80000000097802 */ /* 0x000fe20000000f00 */
[----:B----4-:R-:W-:Y:S01]  /*e380*/  FADD.FTZ R3, R4, R3 ;  /* 0x0000000304037221 */ /* 0x010fe20000010000 */
[----:B------:R-:W-:Y:S01]  /*e390*/  FSETP.NE.FTZ.AND P3, PT, R8, RZ, PT ;  /* 0x000000ff0800720b */ /* 0x000fe20003f75000 */
[----:B------:R-:W-:-:S03]  /*e3a0*/  @P0 IMAD.WIDE.U32 R4, R219, c[0x0][0x1e8], RZ ;  /* 0x00007a00db040a25 */ /* 0x000fc600078e00ff */
[----:B------:R-:W-:-:S03]  /*e3b0*/  FSETP.NE.FTZ.AND P5, PT, R3, RZ, PT ;  /* 0x000000ff0300720b */ /* 0x000fc60003fb5000 */
[----:B------:R-:W1:Y:S01]  /*e3c0*/  @P6 MUFU.RCP R6, R0 ;  /* 0x0000000000066308 */ /* 0x000e620000001000 */
[----:B------:R-:W-:-:S07]  /*e3d0*/  @P0 IMAD R5, R219, c[0x0][0x1ec], R5 ;  /* 0x00007b00db050a24 */ /* 0x000fce00078e0205 */
[----:B------:R-:W2:Y:S01]  /*e3e0*/  @P3 MUFU.RCP R9, R8 ;  /* 0x0000000800093308 */ /* 0x000ea20000001000 */
[----:B-1----:R-:W-:-:S07]  /*e3f0*/  FMUL.FTZ R160, R6, R160 ;  /* 0x000000a006a07220 */ /* 0x002fce0000410000 */
[----:B------:R-:W-:Y:S01]  /*e400*/  @P5 MUFU.RCP R7, R3 ;  /* 0x0000000300075308 */ /* 0x000fe20000001000 */
        /* <DEDUP_REMOVED lines=36> */
[----:B------:R-:W-:Y:S01]  /*e650*/  MOV R6, 0x3f800000 ;  /* 0x3f80000000067802 */ /* 0x000fe20000000f00 */
[----:B--2---:R-:W-:Y:S01]  /*e660*/  FMUL.FTZ R159, R9, R159 ;  /* 0x0000009f099f7220 */ /* 0x004fe20000410000 */
[----:B------:R-:W-:Y:S01]  /*e670*/  F2FP.PACK_AB R140, R141, R140 ;  /* 0x0000008c8d8c723e */ /* 0x000fe200000000ff */
[----:B------:R-:W-:Y:S01]  /*e680*/  FMUL.FTZ R158, R9, R158 ;  /* 0x0000009e099e7220 */ /* 0x000fe20000410000 */
[----:B------:R-:W-:Y:S01]  /*e690*/  F2FP.PACK_AB R136, R137, R136 ;  /* 0x000000888988723e */ /* 0x000fe200000000ff */
[C---:B------:R-:W-:Y:S01]  /*e6a0*/  FMUL.FTZ R155, R9.reuse, R155 ;  /* 0x0000009b099b7220 */ /* 0x040fe20000410000 */
[----:B------:R-:W1:Y:S01]  /*e6b0*/  @P4 MUFU.RCP R6, R2 ;  /* 0x0000000200064308 */ /* 0x000e620000001000 */
[----:B------:R-:W-:Y:S01]  /*e6c0*/  FMUL.FTZ R154, R9, R154 ;  /* 0x0000009a099a7220 */ /* 0x000fe20000410000 */
[----:B------:R-:W-:Y:S01]  /*e6d0*/  F2FP.PACK_AB R158, R159, R158 ;  /* 0x0000009e9f9e723e */ /* 0x000fe200000000ff */
[----:B------:R-:W-:-:S02]  /*e6e0*/  FMUL.FTZ R79, R9, R79 ;  /* 0x0000004f094f7220 */ /* 0x000fc40000410000 */
[----:B------:R-:W-:Y:S01]  /*e6f0*/  FMUL.FTZ R78, R9, R78 ;  /* 0x0000004e094e7220 */ /* 0x000fe20000410000 */
[----:B------:R-:W-:Y:S01]  /*e700*/  F2FP.PACK_AB R154, R155, R154 ;  /* 0x0000009a9b9a723e */ /* 0x000fe200000000ff */
[C---:B------:R-:W-:Y:S01]  /*e710*/  FMUL.FTZ R83, R9.reuse, R83 ;  /* 0x0000005309537220 */ /* 0x040fe20000410000 */
[----:B------:R-:W2:Y:S01]  /*e720*/  @P4 MUFU.LG2 R2, R2 ;  /* 0x0000000200024308 */ /* 0x000ea20000000c00 */
[----:B------:R-:W-:Y:S01]  /*e730*/  FMUL.FTZ R82, R9, R82 ;  /* 0x0000005209527220 */ /* 0x000fe20000410000 */
[----:B------:R-:W-:Y:S01]  /*e740*/  F2FP.PACK_AB R78, R79, R78 ;  /* 0x0000004e4f4e723e */ /* 0x000fe200000000ff */
[C---:B------:R-:W-:Y:S02]  /*e750*/  FMUL.FTZ R95, R9.reuse, R95 ;  /* 0x0000005f095f7220 */ /* 0x040fe40000410000 */
[----:B------:R-:W-:Y:S01]  /*e760*/  FMUL.FTZ R94, R9, R94 ;  /* 0x0000005e095e7220 */ /* 0x000fe20000410000 */
[----:B------:R-:W-:Y:S01]  /*e770*/  F2FP.PACK_AB R82, R83, R82 ;  /* 0x000000525352723e */ /* 0x000fe200000000ff */
[----:B------:R-:W-:-:S02]  /*e780*/  FMUL.FTZ R99, R9, R99 ;  /* 0x0000006309637220 */ /* 0x000fc40000410000 */
[C---:B-1----:R-:W-:Y:S01]  /*e790*/  FMUL.FTZ R156, R6.reuse, R156 ;  /* 0x0000009c069c7220 */ /* 0x042fe20000410000 */
[----:B------:R-:W-:Y:S01]  /*e7a0*/  F2FP.PACK_AB R94, R95, R94 ;  /* 0x0000005e5f5e723e */ /* 0x000fe200000000ff */
[C---:B------:R-:W-:Y:S02]  /*e7b0*/  FMUL.FTZ R157, R6.reuse, R157 ;  /* 0x0000009d069d7220 */ /* 0x040fe40000410000 */
        /* <DEDUP_REMOVED lines=31> */
[----:B------:R-:W-:Y:S01]  /*e9b0*/  FMUL.FTZ R133, R6, R133 ;  /* 0x0000008506857220 */ /* 0x000fe20000410000 */
[----:B------:R-:W-:Y:S01]  /*e9c0*/  F2FP.PACK_AB R128, R129, R128 ;  /* 0x000000808180723e */ /* 0x000fe200000000ff */
[----:B------:R-:W1:Y:S01]  /*e9d0*/  S2R R6, SR_TID.X ;  /* 0x0000000000067919 */ /* 0x000e620000002100 */
[----:B------:R-:W-:-:S02]  /*e9e0*/  FMUL.FTZ R98, R9, R98 ;  /* 0x0000006209627220 */ /* 0x000fc40000410000 */
[----:B------:R-:W-:Y:S01]  /*e9f0*/  FMUL.FTZ R107, R9, R107 ;  /* 0x0000006b096b7220 */ /* 0x000fe20000410000 */
[----:B------:R-:W-:Y:S01]  /*ea00*/  F2FP.PACK_AB R132, R133, R132 ;  /* 0x000000848584723e */ /* 0x000fe200000000ff */
[----:B------:R-:W-:Y:S01]  /*ea10*/  FMUL.FTZ R106, R9, R106 ;  /* 0x0000006a096a7220 */ /* 0x000fe20000410000 */
[----:B------:R-:W-:Y:S01]  /*ea20*/  F2FP.PACK_AB R98, R99, R98 ;  /* 0x000000626362723e */ /* 0x000fe200000000ff */
[C---:B------:R-:W-:Y:S02]  /*ea30*/  FMUL.FTZ R111, R9.reuse, R111 ;  /* 0x0000006f096f7220 */ /* 0x040fe40000410000 */
[----:B------:R-:W-:Y:S01]  /*ea40*/  FMUL.FTZ R110, R9, R110 ;  /* 0x0000006e096e7220 */ /* 0x000fe20000410000 */
[----:B------:R-:W-:Y:S01]  /*ea50*/  F2FP.PACK_AB R106, R107, R106 ;  /* 0x0000006a6b6a723e */ /* 0x000fe200000000ff */
[C---:B------:R-:W-:Y:S02]  /*ea60*/  FMUL.FTZ R119, R9.reuse, R119 ;  /* 0x0000007709777220 */ /* 0x040fe40000410000 */
[----:B------:R-:W-:Y:S01]  /*ea70*/  FMUL.FTZ R118, R9, R118 ;  /* 0x0000007609767220 */ /* 0x000fe20000410000 */
[----:B------:R-:W-:Y:S01]  /*ea80*/  F2FP.PACK_AB R110, R111, R110 ;  /* 0x0000006e6f6e723e */ /* 0x000fe200000000ff */
[----:B------:R-:W-:-:S02]  /*ea90*/  FMUL.FTZ R123, R9, R123 ;  /* 0x0000007b097b7220 */ /* 0x000fc40000410000 */
[----:B------:R-:W-:Y:S01]  /*eaa0*/  FMUL.FTZ R122, R9, R122 ;  /* 0x0000007a097a7220 */ /* 0x000fe20000410000 */
[----:B------:R-:W-:Y:S01]  /*eab0*/  F2FP.PACK_AB R118, R119, R118 ;  /* 0x000000767776723e */ /* 0x000fe200000000ff */
[C---:B------:R-:W-:Y:S02]  /*eac0*/  FMUL.FTZ R131, R9.reuse, R131 ;  /* 0x0000008309837220 */ /* 0x040fe40000410000 */
[----:B------:R-:W-:Y:S01]  /*ead0*/  FMUL.FTZ R130, R9, R130 ;  /* 0x0000008209827220 */ /* 0x000fe20000410000 */
[----:B------:R-:W-:Y:S01]  /*eae0*/  F2FP.PACK_AB R122, R123, R122 ;  /* 0x0000007a7b7a723e */ /* 0x000fe200000000ff */
[C---:B------:R-:W-:Y:S02]  /*eaf0*/  FMUL.FTZ R135, R9.reuse, R135 ;  /* 0x0000008709877220 */ /* 0x040fe40000410000 */
[----:B------:R-:W-:Y:S01]  /*eb00*/  FMUL.FTZ R134, R9, R134 ;  /* 0x0000008609867220 */ /* 0x000fe20000410000 */
[----:B-1----:R-:W-:Y:S01]  /*eb10*/  SHF.R.S32.HI R9, RZ, 0x1f, R6 ;  /* 0x0000001fff097819 */ /* 0x002fe20000011406 */
[----:B------:R-:W-:Y:S01]  /*eb20*/  FMUL.FTZ R162, R7, R162 ;  /* 0x000000a207a27220 */ /* 0x000fe20000410000 */
[----:B------:R-:W-:Y:S01]  /*eb30*/  F2FP.PACK_AB R130, R131, R130 ;  /* 0x000000828382723e */ /* 0x000fe200000000ff */
[----:B------:R-:W-:Y:S01]  /*eb40*/  FMUL.FTZ R163, R7, R163 ;  /* 0x000000a307a37220 */ /* 0x000fe20000410000 */
[----:B------:R-:W-:Y:S01]  /*eb50*/  LEA.HI R10, R9, R6, RZ, 0x2 ;  /* 0x00000006090a7211 */ /* 0x000fe200078f10ff */
[----:B------:R-:W-:Y:S01]  /*eb60*/  FMUL.FTZ R70, R7, R70 ;  /* 0x0000004607467220 */ /* 0x000fe20000410000 */
[----:B------:R-:W-:Y:S01]  /*eb70*/  LEA.HI R9, R9, R6, RZ, 0x5 ;  /* 0x0000000609097211 */ /* 0x000fe200078f28ff */
[C---:B------:R-:W-:Y:S01]  /*eb80*/  FMUL.FTZ R71, R7.reuse, R71 ;  /* 0x0000004707477220 */ /* 0x040fe20000410000 */
[----:B------:R-:W-:Y:S01]  /*eb90*/  SHF.R.S32.HI R11, RZ, 0x2, R10 ;  /* 0x00000002ff0b7819 */ /* 0x000fe2000001140a */
[C---:B------:R-:W-:Y:S01]  /*eba0*/  FMUL.FTZ R74, R7.reuse, R74 ;  /* 0x0000004a074a7220 */ /* 0x040fe20000410000 */
[----:B------:R-:W-:Y:S01]  /*ebb0*/  LOP3.LUT R13, R10, 0xfffffffc, RZ, 0xc0, !PT ;  /* 0xfffffffc0a0d7812 */ /* 0x000fe200078ec0ff */
[C---:B------:R-:W-:Y:S01]  /*ebc0*/  FMUL.FTZ R75, R7.reuse, R75 ;  /* 0x0000004b074b7220 */ /* 0x040fe20000410000 */
[----:B------:R-:W-:Y:S01]  /*ebd0*/  SHF.R.S32.HI R12, RZ, 0x1f, R11 ;  /* 0x0000001fff0c7819 */ /* 0x000fe2000001140b */
[C---:B------:R-:W-:Y:S01]  /*ebe0*/  FMUL.FTZ R86, R7.reuse, R86 ;  /* 0x0000005607567220 */ /* 0x040fe20000410000 */
[----:B------:R-:W-:Y:S01]  /*ebf0*/  SHF.R.S32.HI R10, RZ, 0x5, R9 ;  /* 0x00000005ff0a7819 */ /* 0x000fe20000011409 */
[C---:B------:R-:W-:Y:S01]  /*ec00*/  FMUL.FTZ R87, R7.reuse, R87 ;  /* 0x0000005707577220 */ /* 0x040fe20000410000 */
[----:B------:R-:W-:Y:S01]  /*ec10*/  LEA.HI R12, R12, R11, RZ, 0x3 ;  /* 0x0000000b0c0c7211 */ /* 0x000fe200078f18ff */
[----:B------:R-:W-:Y:S01]  /*ec20*/  FMUL.FTZ R90, R7, R90 ;  /* 0x0000005a075a7220 */ /* 0x000fe20000410000 */
[----:B------:R-:W-:Y:S01]  /*ec30*/  IADD3 R13, -R13, R6, RZ ;  /* 0x000000060d0d7210 */ /* 0x000fe20007ffe1ff */
[C---:B------:R-:W-:Y:S01]  /*ec40*/  FMUL.FTZ R91, R7.reuse, R91 ;  /* 0x0000005b075b7220 */ /* 0x040fe20000410000 */
[----:B------:R-:W-:Y:S01]  /*ec50*/  LOP3.LUT R12, R12, 0xfffffff8, RZ, 0xc0, !PT ;  /* 0xfffffff80c0c7812 */ /* 0x000fe200078ec0ff */
[----:B------:R-:W-:Y:S01]  /*ec60*/  FMUL.FTZ R102, R7, R102 ;  /* 0x0000006607667220 */ /* 0x000fe20000410000 */
[----:B------:R-:W-:Y:S01]  /*ec70*/  F2FP.PACK_AB R162, R163, R162 ;  /* 0x000000a2a3a2723e */ /* 0x000fe200000000ff */
[----:B------:R-:W-:Y:S01]  /*ec80*/  FMUL.FTZ R103, R7, R103 ;  /* 0x0000006707677220 */ /* 0x000fe20000410000 */
[----:B------:R-:W-:Y:S01]  /*ec90*/  IADD3 R12, R11, -R12, RZ ;  /* 0x8000000c0b0c7210 */ /* 0x000fe20007ffe0ff */
[----:B------:R-:W-:Y:S01]  /*eca0*/  FMUL.FTZ R150, R7, R150 ;  /* 0x0000009607967220 */ /* 0x000fe20000410000 */
[----:B------:R-:W-:Y:S01]  /*ecb0*/  F2FP.PACK_AB R70, R71, R70 ;  /* 0x000000464746723e */ /* 0x000fe200000000ff */
[C---:B------:R-:W-:Y:S01]  /*ecc0*/  FMUL.FTZ R151, R7.reuse, R151 ;  /* 0x0000009707977220 */ /* 0x040fe20000410000 */
[----:B------:R-:W-:Y:S01]  /*ecd0*/  LEA.HI R11, R12, R12, RZ, 0x1 ;  /* 0x0000000c0c0b7211 */ /* 0x000fe200078f08ff */
[----:B------:R-:W-:Y:S01]  /*ece0*/  FMUL.FTZ R114, R7, R114 ;  /* 0x0000007207727220 */ /* 0x000fe20000410000 */
[----:B------:R-:W-:Y:S01]  /*ecf0*/  F2FP.PACK_AB R74, R75, R74 ;  /* 0x0000004a4b4a723e */ /* 0x000fe200000000ff */
[C---:B------:R-:W-:Y:S01]  /*ed00*/  FMUL.FTZ R115, R7.reuse, R115 ;  /* 0x0000007307737220 */ /* 0x040fe20000410000 */
[----:B------:R-:W-:Y:S01]  /*ed10*/  SHF.R.S32.HI R14, RZ, 0x1, R11 ;  /* 0x00000001ff0e7819 */ /* 0x000fe2000001140b */
[----:B------:R-:W-:Y:S01]  /*ed20*/  FMUL.FTZ R146, R7, R146 ;  /* 0x0000009207927220 */ /* 0x000fe20000410000 */
        /* <DEDUP_REMOVED lines=15> */
[----:B------:R-:W-:Y:S01]  /*ee20*/  @P3 FMUL.FTZ R8, R8, 0.69314718246459960938 ;  /* 0x3f31721808083820 */ /* 0x000fe20000410000 */
[----:B------:R-:W-:-:S02]  /*ee30*/  ISETP.NE.U32.AND P1, PT, R12, 0x1, PT ;  /* 0x000000010c00780c */ /* 0x000fc40003f25070 */
[----:B------:R-:W-:Y:S02]  /*ee40*/  LEA R11, R11, R16, 0x1 ;  /* 0x000000100b0b7211 */ /* 0x000fe400078e08ff */
[----:B------:R-:W-:Y:S02]  /*ee50*/  F2FP.PACK_AB R138, R7, R138 ;  /* 0x0000008a078a723e */ /* 0x000fe400000000ff */
[----:B------:R-:W-:Y:S02]  /*ee60*/  SHF.L.U32 R11, R11, 0x1, RZ ;  /* 0x000000010b0b7819 */ /* 0x000fe400000006ff */
[----:B------:R-:W-:Y:S02]  /*ee70*/  MOV R7, 0x20 ;  /* 0x0000002000077802 */ /* 0x000fe40000000f00 */
[----:B------:R-:W-:Y:S01]  /*ee80*/  IADD3 R13, R11, -0x10, RZ ;  /* 0xfffffff00b0d7810 */ /* 0x000fe20007ffe0ff */
[----:B------:R-:W-:Y:S01]  /*ee90*/  STS [R11], R160 ;  /* 0x000000a00b007388 */ /* 0x000fe20000000800 */
[----:B------:R-:W-:-:S02]  /*eea0*/  F2FP.PACK_AB R86, R87, R86 ;  /* 0x000000565756723e */ /* 0x000fc400000000ff */
[----:B------:R-:W-:Y:S01]  /*eeb0*/  @P1 IADD3 R13, R11, 0x10, RZ ;  /* 0x000000100b0d1810 */ /* 0x000fe20007ffe0ff */
[----:B------:R-:W-:Y:S01]  /*eec0*/  STS [R11+0x200], R162 ;  /* 0x000200a20b007388 */ /* 0x000fe20000000800 */
[----:B------:R-:W-:Y:S02]  /*eed0*/  LOP3.LUT P1, RZ, R14, 0x2, RZ, 0xc0, !PT ;  /* 0x000000020eff7812 */ /* 0x000fe4000782c0ff */
[----:B------:R-:W-:Y:S01]  /*eee0*/  F2FP.PACK_AB R90, R91, R90 ;  /* 0x0000005a5b5a723e */ /* 0x000fe200000000ff */
[----:B------:R-:W-:Y:S01]  /*eef0*/  STS [R13], R68 ;  /* 0x000000440d007388 */ /* 0x000fe20000000800 */
[----:B------:R-:W-:Y:S01]  /*ef00*/  SEL R12, R7, 0xffffffe0, !P1 ;  /* 0xffffffe0070c7807 */ /* 0x000fe20004800000 */
[----:B------:R-:W1:Y:S01]  /*ef10*/  LDC.U8 R14, c[0x0][0x328] ;  /* 0x0000ca00ff0e7b82 */ /* 0x000e620000000000 */
[----:B------:R-:W-:Y:S01]  /*ef20*/  F2FP.PACK_AB R102, R103, R102 ;  /* 0x000000666766723e */ /* 0x000fe200000000ff */
[----:B------:R-:W-:Y:S01]  /*ef30*/  STS [R13+0x200], R70 ;  /* 0x000200460d007388 */ /* 0x000fe20000000800 */
[----:B------:R-:W-:-:S02]  /*ef40*/  IADD3 R15, R11, R12, RZ ;  /* 0x0000000c0b0f7210 */ /* 0x000fc40007ffe0ff */
[----:B------:R-:W-:Y:S01]  /*ef50*/  IADD3 R17, R12, R13, RZ ;  /* 0x0000000d0c117210 */ /* 0x000fe20007ffe0ff */
[----:B------:R-:W-:Y:S01]  /*ef60*/  STS [R11+0x1000], R156 ;  /* 0x0010009c0b007388 */ /* 0x000fe20000000800 */
[----:B------:R-:W-:Y:S01]  /*ef70*/  F2FP.PACK_AB R150, R151, R150 ;  /* 0x000000969796723e */ /* 0x000fe200000000ff */
[----:B------:R-:W3:Y:S01]  /*ef80*/  LDC.U8 R12, c[0x0][0x329] ;  /* 0x0000ca40ff0c7b82 */ /* 0x000ee20000000000 */
[----:B------:R-:W-:Y:S01]  /*ef90*/  F2FP.PACK_AB R114, R115, R114 ;  /* 0x000000727372723e */ /* 0x000fe200000000ff */
[----:B------:R-:W-:Y:S01]  /*efa0*/  STS [R11+0x1200], R158 ;  /* 0x0012009e0b007388 */ /* 0x000fe20000000800 */
[----:B------:R-:W-:Y:S02]  /*efb0*/  F2FP.PACK_AB R146, R147, R146 ;  /* 0x000000929392723e */ /* 0x000fe400000000ff */
[----:B------:R-:W-:Y:S01]  /*efc0*/  F2FP.PACK_AB R126, R127, R126 ;  /* 0x0000007e7f7e723e */ /* 0x000fe200000000ff */
[----:B------:R-:W-:Y:S01]  /*efd0*/  STS [R13+0x1000], R152 ;  /* 0x001000980d007388 */ /* 0x000fe20000000800 */
[----:B------:R-:W-:-:S02]  /*efe0*/  F2FP.PACK_AB R142, R143, R142 ;  /* 0x0000008e8f8e723e */ /* 0x000fc400000000ff */
[----:B------:R-:W-:Y:S01]  /*eff0*/  F2FP.PACK_AB R134, R135, R134 ;  /* 0x000000868786723e */ /* 0x000fe200000000ff */
[----:B------:R-:W-:Y:S01]  /*f000*/  STS [R13+0x1200], R154 ;  /* 0x0012009a0d007388 */ /* 0x000fe20000000800 */
[----:B------:R-:W-:-:S03]  /*f010*/  LOP3.LUT R9, R9, 0xffffffe0, RZ, 0xc0, !PT ;  /* 0xffffffe009097812 */ /* 0x000fc600078ec0ff */
[----:B------:R-:W-:Y:S01]  /*f020*/  STS [R15], R72 ;  /* 0x000000480f007388 */ /* 0x000fe20000000800 */
[----:B------:R-:W-:Y:S02]  /*f030*/  IADD3 R9, -R9, R6, RZ ;  /* 0x0000000609097210 */ /* 0x000fe40007ffe1ff */
[----:B-1----:R-:W-:Y:S01]  /*f040*/  ISETP.NE.AND P2, PT, R14, RZ, PT ;  /* 0x000000ff0e00720c */ /* 0x002fe20003f45270 */
[----:B------:R-:W-:Y:S04]  /*f050*/  STS [R15+0x200], R74 ;  /* 0x0002004a0f007388 */ /* 0x000fe80000000800 */
[----:B------:R-:W-:Y:S01]  /*f060*/  STS [R17], R84 ;  /* 0x0000005411007388 */ /* 0x000fe20000000800 */
[----:B---3--:R-:W-:-:S03]  /*f070*/  ISETP.NE.AND P1, PT, R12, RZ, PT ;  /* 0x000000ff0c00720c */ /* 0x008fc60003f25270 */
[----:B------:R-:W-:Y:S04]  /*f080*/  STS [R17+0x200], R86 ;  /* 0x0002005611007388 */ /* 0x000fe80000000800 */
[----:B------:R-:W-:Y:S04]  /*f090*/  STS [R15+0x1000], R76 ;  /* 0x0010004c0f007388 */ /* 0x000fe80000000800 */
[----:B------:R-:W-:Y:S02]  /*f0a0*/  STS [R15+0x1200], R78 ;  /* 0x0012004e0f007388 */ /* 0x000fe40000000800 */
[----:B------:R-:W-:-:S02]  /*f0b0*/  @P1 MOV R60, c[0x0][0x210] ;  /* 0x00008400003c1a02 */ /* 0x000fc40000000f00 */
[----:B------:R-:W-:Y:S01]  /*f0c0*/  STS [R17+0x1000], R80 ;  /* 0x0010005011007388 */ /* 0x000fe20000000800 */
[----:B------:R-:W-:Y:S02]  /*f0d0*/  @!P1 MOV R14, c[0x0][0x214] ;  /* 0x00008500000e9a02 */ /* 0x000fe40000000f00 */
[----:B------:R-:W-:Y:S01]  /*f0e0*/  @P1 MOV R62, 0x1 ;  /* 0x00000001003e1802 */ /* 0x000fe20000000f00 */
[----:B------:R-:W-:Y:S01]  /*f0f0*/  STS [R17+0x1200], R82 ;  /* 0x0012005211007388 */ /* 0x000fe20000000800 */
[----:B------:R-:W-:Y:S01]  /*f100*/  @P1 IMAD R60, R60, c[0x0][0x214], RZ ;  /* 0x000085003c3c1a24 */ /* 0x000fe200078e02ff */
[----:B------:R-:W-:Y:S02]  /*f110*/  @!P1 SEL R60, R14, c[0x0][0x234], !P2 ;  /* 0x00008d000e3c9a07 */ /* 0x000fe40005000000 */
[----:B------:R-:W-:Y:S01]  /*f120*/  STS [R11+0x2000], R88 ;  /* 0x002000580b007388 */ /* 0x000fe20000000800 */
[----:B------:R-:W-:Y:S02]  /*f130*/  ISETP.NE.OR P2, PT, R12, RZ, !P2 ;  /* 0x000000ff0c00720c */ /* 0x000fe40005745670 */
[----:B------:R-:W-:Y:S01]  /*f140*/  @!P1 IMAD R62, R60, c[0x0][0x1c0], RZ ;  /* 0x000070003c3e9a24 */ /* 0x000fe200078e02ff */
[----:B------:R-:W-:Y:S01]  /*f150*/  STS [R11+0x2200], R90 ;  /* 0x0022005a0b007388 */ /* 0x000fe20000000800 */
[----:B------:R-:W-:-:S02]  /*f160*/  @P1 MOV R6, c[0x0][0x210] ;  /* 0x0000840000061a02 */ /* 0x000fc40000000f00 */
[----:B------:R-:W-:Y:S01]  /*f170*/  @!P1 MOV R6, 0x1 ;  /* 0x0000000100069802 */ /* 0x000fe20000000f00 */
[----:B------:R-:W-:Y:S04]  /*f180*/  STS [R13+0x2000], R100 ;  /* 0x002000640d007388 */ /* 0x000fe80000000800 */
[----:B------:R-:W-:Y:S01]  /*f190*/  STS [R13+0x2200], R102 ;  /* 0x002200660d007388 */ /* 0x000fe20000000800 */
[----:B-----5:R-:W-:-:S03]  /*f1a0*/  IMAD R61, R61, R6, RZ ;  /* 0x000000063d3d7224 */ /* 0x020fc600078e02ff */
[----:B------:R-:W-:Y:S02]  /*f1b0*/  STS [R11+0x3000], R92 ;  /* 0x0030005c0b007388 */ /* 0x000fe40000000800 */
[----:B------:R-:W-:Y:S02]  /*f1c0*/  SHF.L.U32 R61, R61, 0x7, RZ ;  /* 0x000000073d3d7819 */ /* 0x000fe400000006ff */
[----:B------:R-:W-:Y:S04]  /*f1d0*/  STS [R11+0x3200], R94 ;  /* 0x0032005e0b007388 */ /* 0x000fe80000000800 */
[----:B------:R-:W-:Y:S04]  /*f1e0*/  STS [R13+0x3000], R96 ;  /* 0x003000600d007388 */ /* 0x000fe80000000800 */
[----:B------:R-:W-:Y:S04]  /*f1f0*/  STS [R13+0x3200], R98 ;  /* 0x003200620d007388 */ /* 0x000fe80000000800 */
[----:B------:R-:W-:Y:S04]  /*f200*/  STS [R15+0x2000], R148 ;  /* 0x002000940f007388 */ /* 0x000fe80000000800 */
[----:B------:R-:W-:Y:S04]  /*f210*/  STS [R15+0x2200], R150 ;  /* 0x002200960f007388 */ /* 0x000fe80000000800 */
[----:B------:R-:W-:Y:S04]  /*f220*/  STS [R17+0x2000], R112 ;  /* 0x0020007011007388 */ /* 0x000fe80000000800 */
[----:B------:R-:W-:Y:S04]  /*f230*/  STS [R17+0x2200], R114 ;  /* 0x0022007211007388 */ /* 0x000fe80000000800 */
[----:B------:R-:W1:Y:S04]  /*f240*/  S2R R7, SR_CTAID.Y ;  /* 0x0000000000077919 */ /* 0x000e680000002600 */
[----:B------:R-:W-:Y:S04]  /*f250*/  STS [R15+0x3000], R104 ;  /* 0x003000680f007388 */ /* 0x000fe80000000800 */
[----:B------:R-:W-:Y:S04]  /*f260*/  STS [R15+0x3200], R106 ;  /* 0x0032006a0f007388 */ /* 0x000fe80000000800 */
[----:B------:R-:W-:Y:S04]  /*f270*/  STS [R17+0x3000], R108 ;  /* 0x0030006c11007388 */ /* 0x000fe80000000800 */
[----:B------:R-:W-:Y:S04]  /*f280*/  STS [R17+0x3200], R110 ;  /* 0x0032006e11007388 */ /* 0x000fe80000000800 */
[----:B------:R-:W-:Y:S04]  /*f290*/  STS [R11+0x4000], R144 ;  /* 0x004000900b007388 */ /* 0x000fe80000000800 */
[----:B------:R-:W-:Y:S01]  /*f2a0*/  STS [R11+0x4200], R146 ;  /* 0x004200920b007388 */ /* 0x000fe20000000800 */
[----:B-1----:R-:W-:Y:S01]  /*f2b0*/  @!P0 SHF.R.S32.HI R12, RZ, 0x1f, R7 ;  /* 0x0000001fff0c8819 */ /* 0x002fe20000011407 */
[----:B------:R-:W-:-:S02]  /*f2c0*/  @!P0 IMAD.WIDE.U32 R64, R7, c[0x0][0x1e0], RZ ;  /* 0x0000780007408a25 */ /* 0x000fc400078e00ff */
[----:B------:R-:W-:Y:S02]  /*f2d0*/  STS [R13+0x4000], R124 ;  /* 0x0040007c0d007388 */ /* 0x000fe40000000800 */
[----:B------:R-:W-:Y:S01]  /*f2e0*/  @!P0 IMAD R12, R12, c[0x0][0x1e0], RZ ;  /* 0x000078000c0c8a24 */ /* 0x000fe200078e02ff */
[----:B------:R-:W-:Y:S01]  /*f2f0*/  @!P0 MOV R4, R64 ;  /* 0x0000004000048202 */ /* 0x000fe20000000f00 */
[----:B------:R-:W-:Y:S01]  /*f300*/  STS [R13+0x4200], R126 ;  /* 0x0042007e0d007388 */ /* 0x000fe20000000800 */
[C---:B------:R-:W-:Y:S02]  /*f310*/  @!P2 IMAD R64, R7.reuse, c[0x0][0x214], RZ ;  /* 0x000085000740aa24 */ /* 0x040fe400078e02ff */
[C---:B------:R-:W-:Y:S01]  /*f320*/  @!P0 IMAD R63, R7.reuse, c[0x0][0x1e4], R12 ;  /* 0x00007900073f8a24 */ /* 0x040fe200078e020c */
[----:B------:R-:W-:Y:S01]  /*f330*/  STS [R11+0x5000], R116 ;  /* 0x005000740b007388 */ /* 0x000fe20000000800 */
[----:B------:R-:W-:Y:S01]  /*f340*/  IMAD R62, R7, R62, RZ ;  /* 0x0000003e073e7224 */ /* 0x000fe200078e02ff */
[----:B------:R-:W-:-:S02]  /*f350*/  @!P2 SEL R64, R64, R219, !P0 ;  /* 0x000000db4040a207 */ /* 0x000fc40004000000 */
[----:B------:R1:W-:Y:S01]  /*f360*/  STS [R11+0x5200], R118 ;  /* 0x005200760b007388 */ /* 0x0003e20000000800 */
[----:B------:R-:W-:Y:S01]  /*f370*/  @!P0 IADD3 R5, R65, R63, RZ ;  /* 0x0000003f41058210 */ /* 0x000fe20007ffe0ff */
[----:B------:R-:W-:Y:S01]  /*f380*/  @P6 FMUL.FTZ R63, R0, 0.69314718246459960938 ;  /* 0x3f317218003f6820 */ /* 0x000fe20000410000 */
[----:B------:R-:W-:Y:S01]  /*f390*/  SEL R62, R62, RZ, P2 ;  /* 0x000000ff3e3e7207 */ /* 0x000fe20001000000 */
[----:B------:R3:W-:Y:S01]  /*f3a0*/  STS [R13+0x5000], R120 ;  /* 0x005000780d007388 */ /* 0x0007e20000000800 */
[----:B------:R-:W-:Y:S02]  /*f3b0*/  LOP3.LUT P0, RZ, R9, 0x3, RZ, 0xc0, !PT ;  /* 0x0000000309ff7812 */ /* 0x000fe4000780c0ff */
[----:B------:R-:W-:Y:S01]  /*f3c0*/  @!P2 MOV R66, R64 ;  /* 0x000000400042a202 */ /* 0x000fe20000000f00 */
[----:B------:R3:W-:Y:S01]  /*f3d0*/  STS [R13+0x5200], R122 ;  /* 0x0052007a0d007388 */ /* 0x0007e20000000800 */
[----:B------:R-:W-:Y:S01]  /*f3e0*/  @!P2 SHF.R.S32.HI R67, RZ, 0x1f, R64 ;  /* 0x0000001fff43a819 */ /* 0x000fe20000011440 */
[----:B------:R-:W-:Y:S01]  /*f3f0*/  @P5 FMUL.FTZ R64, R3, 0.69314718246459960938 ;  /* 0x3f31721803405820 */ /* 0x000fe20000410000 */
[----:B------:R-:W-:Y:S01]  /*f400*/  MOV R7, 0x7f800000 ;  /* 0x7f80000000077802 */ /* 0x000fe20000000f00 */
[----:B------:R3:W-:Y:S01]  /*f410*/  STS [R15+0x4000], R140 ;  /* 0x0040008c0f007388 */ /* 0x0007e20000000800 */
[----:B--2---:R-:W-:Y:S01]  /*f420*/  @P4 FMUL.FTZ R3, R2, 0.69314718246459960938 ;  /* 0x3f31721802034820 */ /* 0x004fe20000410000 */
[----:B------:R-:W-:Y:S01]  /*f430*/  MOV R0, 0x7f800000 ;  /* 0x7f80000000007802 */ /* 0x000fe20000000f00 */
[----:B------:R-:W-:Y:S01]  /*f440*/  @P6 FFMA.FTZ R7, R168, c[0x0][0x238], R63 ;  /* 0x00008e00a8076a23 */ /* 0x000fe2000001003f */
[----:B------:R3:W-:Y:S01]  /*f450*/  STS [R15+0x4200], R142 ;  /* 0x0042008e0f007388 */ /* 0x0007e20000000800 */
[----:B------:R-:W-:Y:S01]  /*f460*/  MOV R9, 0x7f800000 ;  /* 0x7f80000000097802 */ /* 0x000fe20000000f00 */
[----:B------:R-:W-:-:S02]  /*f470*/  @P4 FFMA.FTZ R0, R166, c[0x0][0x238], R3 ;  /* 0x00008e00a6004a23 */ /* 0x000fc40000010003 */
[----:B------:R3:W-:Y:S01]  /*f480*/  STS [R17+0x4000], R136 ;  /* 0x0040008811007388 */ /* 0x0007e20000000800 */
[----:B------:R-:W-:-:S03]  /*f490*/  @P3 FFMA.FTZ R9, R165, c[0x0][0x238], R8 ;  /* 0x00008e00a5093a23 */ /* 0x000fc60000010008 */
[----:B------:R3:W-:Y:S04]  /*f4a0*/  STS [R17+0x4200], R138 ;  /* 0x0042008a11007388 */ /* 0x0007e80000000800 */
[----:B------:R3:W-:Y:S04]  /*f4b0*/  STS [R15+0x5000], R128 ;  /* 0x005000800f007388 */ /* 0x0007e80000000800 */
[----:B------:R3:W-:Y:S04]  /*f4c0*/  STS [R15+0x5200], R130 ;  /* 0x005200820f007388 */ /* 0x0007e80000000800 */
[----:B------:R3:W-:Y:S04]  /*f4d0*/  STS [R17+0x5000], R132 ;  /* 0x0050008411007388 */ /* 0x0007e80000000800 */
[----:B------:R3:W-:Y:S04]  /*f4e0*/  STS [R17+0x5200], R134 ;  /* 0x0052008611007388 */ /* 0x0007e80000000800 */
[----:B------:R-:W-:Y:S06]  /*f4f0*/  BAR.SYNC.DEFER_BLOCKING 0x0 ;  /* 0x0000000000007b1d */ /* 0x000fec0000010000 */
[----:B-1----:R-:W1:Y:S04]  /*f500*/  S2R R11, SR_CTAID.Z ;  /* 0x00000000000b7919 */ /* 0x002e680000002700 */
[----:B------:R3:W2:Y:S04]  /*f510*/  LDS.128 R52, [R220] ;  /* 0x00000000dc347984 */ /* 0x0006a80000000c00 */
[----:B------:R3:W4:Y:S01]  /*f520*/  LDS.128 R48, [R220+0x800] ;  /* 0x00080000dc307984 */ /* 0x0007220000000c00 */
[----:B-1----:R-:W-:Y:S01]  /*f530*/  IMAD R62, R11, R60, R62 ;  /* 0x0000003c0b3e7224 */ /* 0x002fe200078e023e */
[----:B------:R-:W-:-:S02]  /*f540*/  MOV R60, 0x7f800000 ;  /* 0x7f800000003c7802 */ /* 0x000fc40000000f00 */
[----:B------:R3:W1:Y:S01]  /*f550*/  LDS.128 R44, [R220+0x1000] ;  /* 0x00100000dc2c7984 */ /* 0x0006620000000c00 */
[----:B------:R-:W-:Y:S01]  /*f560*/  @P5 FFMA.FTZ R60, R167, c[0x0][0x238], R64 ;  /* 0x00008e00a73c5a23 */ /* 0x000fe20000010040 */
[--C-:B------:R-:W-:Y:S02]  /*f570*/  IADD3 R2, P2, P1, R61, R66, R62.reuse ;  /* 0x000000423d027210 */ /* 0x100fe4000795e03e */
[----:B------:R3:W1:Y:S01]  /*f580*/  LDS.128 R40, [R220+0x1800] ;  /* 0x00180000dc287984 */ /* 0x0006620000000c00 */
[----:B------:R-:W-:Y:S02]  /*f590*/  SHF.R.S32.HI R61, RZ, 0x1f, R61 ;  /* 0x0000001fff3d7819 */ /* 0x000fe4000001143d */
[----:B------:R-:W-:Y:S01]  /*f5a0*/  SHF.R.S32.HI R62, RZ, 0x1f, R62 ;  /* 0x0000001fff3e7819 */ /* 0x000fe2000001143e */
[----:B------:R3:W1:Y:S03]  /*f5b0*/  LDS.128 R36, [R220+0x2000] ;  /* 0x00200000dc247984 */ /* 0x0006660000000c00 */
[----:B------:R-:W-:Y:S01]  /*f5c0*/  IADD3.X R61, R61, R67, R62, P2, P1 ;  /* 0x000000433d3d7210 */ /* 0x000fe200017e243e */
[----:B------:R3:W1:Y:S04]  /*f5d0*/  LDS.128 R32, [R220+0x2800] ;  /* 0x00280000dc207984 */ /* 0x0006680000000c00 */
[----:B------:R3:W1:Y:S04]  /*f5e0*/  LDS.128 R28, [R220+0x3000] ;  /* 0x00300000dc1c7984 */ /* 0x0006680000000c00 */
[----:B------:R3:W1:Y:S04]  /*f5f0*/  LDS.128 R24, [R220+0x3800] ;  /* 0x00380000dc187984 */ /* 0x0006680000000c00 */
[----:B------:R3:W1:Y:S04]  /*f600*/  LDS.128 R20, [R220+0x4000] ;  /* 0x00400000dc147984 */ /* 0x0006680000000c00 */
[----:B------:R3:W1:Y:S04]  /*f610*/  LDS.128 R16, [R220+0x4800] ;  /* 0x00480000dc107984 */ /* 0x0006680000000c00 */
[----:B------:R3:W1:Y:S04]  /*f620*/  LDS.128 R12, [R220+0x5000] ;  /* 0x00500000dc0c7984 */ /* 0x0006680000000c00 */
[----:B------:R3:W1:Y:S01]  /*f630*/  LDS.128 R56, [R220+0x5800] ;  /* 0x00580000dc387984 */ /* 0x0006620000000c00 */
[----:B------:R-:W-:Y:S05]  /*f640*/  @P0 BRA `(.L_x_27) ;  /* 0x0000024000000947 */ /* 0x000fea0003800000 */
[----:B--2-4-:R-:W-:-:S04]  /*f650*/  SHF.R.S32.HI R3, RZ, 0x1f, R10 ;  /* 0x0000001fff037819 */ /* 0x014fc8000001140a */
[----:B------:R-:W-:-:S04]  /*f660*/  LEA.HI R3, R3, R10, RZ, 0x2 ;  /* 0x0000000a03037211 */ /* 0x000fc800078f10ff */
        /* <DEDUP_REMOVED lines=12> */
[-C--:B------:R-:W-:Y:S01]  /*f730*/  @!P5 IMAD R62, R67, R6.reuse, RZ ;  /* 0x00000006433ed224 */ /* 0x080fe200078e02ff */
[-C--:B------:R-:W-:Y:S01]  /*f740*/  @!P6 LEA.HI.X.SX32 R3, R3, R61.reuse, 0x1, P0 ;  /* 0x0000003d0303e211 */ /* 0x080fe200000f0eff */
[-C--:B------:R-:W-:Y:S01]  /*f750*/  @!P4 IMAD R10, R65, R6.reuse, RZ ;  /* 0x00000006410ac224 */ /* 0x080fe200078e02ff */
[----:B------:R-:W-:Y:S01]  /*f760*/  @!P6 LEA R66, P0, R8, c[0x0][0x200], 0x2 ;  /* 0x000080000842ea11 */ /* 0x000fe200078010ff */
        /* <DEDUP_REMOVED lines=18> */
.L_x_27:
[----:B--2-4-:R-:W-:Y:S05]  /*f890*/  BSYNC B0 ;  /* 0x0000000000007941 */ /* 0x014fea0003800000 */
.L_x_26:
[----:B------:R-:W-:Y:S01]  /*f8a0*/  IADD3 R4, P0, R230, R4, RZ ;  /* 0x00000004e6047210 */ /* 0x000fe20007f1e0ff */
[----:B------:R-:W-:Y:S01]  /*f8b0*/  BSSY B0, `(.L_x_28) ;  /* 0x0000013000007945 */ /* 0x000fe20003800000 */
[----:B------:R-:W-:-:S02]  /*f8c0*/  SHF.R.S32.HI R0, RZ, 0x1f, R11 ;  /* 0x0000001fff007819 */ /* 0x000fc4000001140b */
[----:B------:R-:W-:Y:S02]  /*f8d0*/  IADD3.X R5, R231, R5, RZ, P0, !PT ;  /* 0x00000005e7057210 */ /* 0x000fe400007fe4ff */
[----:B------:R-:W-:Y:S01]  /*f8e0*/  ISETP.GE.AND P0, PT, R240, R218, PT ;  /* 0x000000daf000720c */ /* 0x000fe20003f06270 */
[----:B------:R-:W-:Y:S02]  /*f8f0*/  IMAD R0, R0, c[0x0][0x1f0], RZ ;  /* 0x00007c0000007a24 */ /* 0x000fe400078e02ff */
[----:B------:R-:W-:-:S04]  /*f900*/  IMAD.WIDE.U32 R4, R11, c[0x0][0x1f0], R4 ;  /* 0x00007c000b047a25 */ /* 0x000fc800078e0004 */
[----:B------:R-:W-:-:S05]  /*f910*/  IMAD R0, R11, c[0x0][0x1f4], R0 ;  /* 0x00007d000b007a24 */ /* 0x000fca00078e0200 */
[----:B------:R-:W-:Y:S01]  /*f920*/  IADD3 R7, R5, R0, RZ ;  /* 0x0000000005077210 */ /* 0x000fe20007ffe0ff */
[----:B------:R-:W-:Y:S05]  /*f930*/  @P0 BRA `(.L_x_29) ;  /* 0x000000a000000947 */ /* 0x000fea0003800000 */
[----:B------:R-:W-:Y:S01]  /*f940*/  MOV R6, R4 ;  /* 0x0000000400067202 */ /* 0x000fe20000000f00 */
[----:B------:R-:W-:-:S04]  /*f950*/  IMAD R3, R233, c[0x0][0x1e8], RZ ;  /* 0x00007a00e9037a24 */ /* 0x000fc800078e02ff */
[----:B------:R-:W-:-:S04]  /*f960*/  IMAD.WIDE.U32 R8, R232, c[0x0][0x1e8], R6 ;  /* 0x00007a00e8087a25 */ /* 0x000fc800078e0006 */
[----:B------:R-:W-:Y:S01]  /*f970*/  IMAD R0, R232, c[0x0][0x1ec], R3 ;  /* 0x00007b00e8007a24 */ /* 0x000fe200078e0203 */
[----:B------:R-:W-:-:S04]  /*f980*/  LEA R2, P0, R8, c[0x0][0x1d0], 0x1 ;  /* 0x0000740008027a11 */ /* 0x000fc800078008ff */
[----:B------:R-:W-:-:S04]  /*f990*/  IADD3 R0, R9, R0, RZ ;  /* 0x0000000009007210 */ /* 0x000fc80007ffe0ff */
[----:B------:R-:W-:-:S05]  /*f9a0*/  LEA.HI.X R3, R8, c[0x0][0x1d4], R0, 0x1, P0 ;  /* 0x0000750008037a11 */ /* 0x000fca00000f0c00 */
[----:B------:R2:W-:Y:S04]  /*f9b0*/  STG.E.128 [R2.64], R52 ;  /* 0x0000003402007986 */ /* 0x0005e8000c101d0e */
[----:B-1----:R2:W-:Y:S04]  /*f9c0*/  STG.E.128 [R2.64+0x40], R36 ;  /* 0x0000402402007986 */ /* 0x0025e8000c101d0e */
[----:B------:R2:W-:Y:S02]  /*f9d0*/  STG.E.128 [R2.64+0x80], R20 ;  /* 0x0000801402007986 */ /* 0x0005e4000c101d0e */
.L_x_29:
[----:B------:R-:W-:Y:S05]  /*f9e0*/  BSYNC B0 ;  /* 0x0000000000007941 */ /* 0x000fea0003800000 */
.L_x_28:
[----:B------:R-:W-:Y:S01]  /*f9f0*/  ISETP.GE.AND P0, PT, R225, R218, PT ;  /* 0x000000dae100720c */ /* 0x000fe20003f06270 */
[----:B------:R-:W-:-:S12]  /*fa00*/  BSSY B0, `(.L_x_30) ;  /* 0x000000f000007945 */ /* 0x000fd80003800000 */
[----:B------:R-:W-:Y:S05]  /*fa10*/  @P0 BRA `(.L_x_31) ;  /* 0x000000d000000947 */ /* 0x000fea0003800000 */
[----:B--2---:R-:W-:Y:S01]  /*fa20*/  IADD3 R2, P0, R232, 0x20, RZ ;  /* 0x00000020e8027810 */ /* 0x004fe20007f1e0ff */
[----:B------:R-:W-:Y:S01]  /*fa30*/  IMAD.MOV.U32 R8, RZ, RZ, R4 ;  /* 0x000000ffff087224 */ /* 0x000fe200078e0004 */
[----:B------:R-:W-:-:S03]  /*fa40*/  MOV R9, R7 ;  /* 0x0000000700097202 */ /* 0x000fc60000000f00 */
[----:B------:R-:W-:Y:S02]  /*fa50*/  IMAD.X R0, RZ, RZ, R233, P0 ;  /* 0x000000ffff007224 */ /* 0x000fe400000e06e9 */
[----:B------:R-:W-:-:S04]  /*fa60*/  IMAD.WIDE.U32 R8, R2, c[0x0][0x1e8], R8 ;  /* 0x00007a0002087a25 */ /* 0x000fc800078e0008 */
[----:B------:R-:W-:-:S04]  /*fa70*/  IMAD R3, R0, c[0x0][0x1e8], RZ ;  /* 0x00007a0000037a24 */ /* 0x000fc800078e02ff */
[----:B------:R-:W-:Y:S01]  /*fa80*/  IMAD R3, R2, c[0x0][0x1ec], R3 ;  /* 0x00007b0002037a24 */ /* 0x000fe200078e0203 */
[----:B------:R-:W-:-:S04]  /*fa90*/  LEA R2, P0, R8, c[0x0][0x1d0], 0x1 ;  /* 0x0000740008027a11 */ /* 0x000fc800078008ff */
[----:B------:R-:W-:-:S04]  /*faa0*/  IADD3 R3, R9, R3, RZ ;  /* 0x0000000309037210 */ /* 0x000fc80007ffe0ff */
[----:B------:R-:W-:-:S05]  /*fab0*/  LEA.HI.X R3, R8, c[0x0][0x1d4], R3, 0x1, P0 ;  /* 0x0000750008037a11 */ /* 0x000fca00000f0c03 */
[----:B------:R2:W-:Y:S04]  /*fac0*/  STG.E.128 [R2.64], R48 ;  /* 0x0000003002007986 */ /* 0x0005e8000c101d0e */
[----:B-1----:R2:W-:Y:S04]  /*fad0*/  STG.E.128 [R2.64+0x40], R32 ;  /* 0x0000402002007986 */ /* 0x0025e8000c101d0e */
[----:B------:R2:W-:Y:S02]  /*fae0*/  STG.E.128 [R2.64+0x80], R16 ;  /* 0x0000801002007986 */ /* 0x0005e4000c101d0e */
.L_x_31:
[----:B------:R-:W-:Y:S05]  /*faf0*/  BSYNC B0 ;  /* 0x0000000000007941 */ /* 0x000fea0003800000 */
.L_x_30:
        /* <DEDUP_REMOVED lines=13> */
[----:B-1----:R1:W-:Y:S04]  /*fbd0*/  STG.E.128 [R2.64], R44 ;  /* 0x0000002c02007986 */ /* 0x0023e8000c101d0e */
[----:B------:R1:W-:Y:S04]  /*fbe0*/  STG.E.128 [R2.64+0x40], R28 ;  /* 0x0000401c02007986 */ /* 0x0003e8000c101d0e */
[----:B------:R1:W-:Y:S02]  /*fbf0*/  STG.E.128 [R2.64+0x80], R12 ;  /* 0x0000800c02007986 */ /* 0x0003e4000c101d0e */
.L_x_33:
[----:B------:R-:W-:Y:S05]  /*fc00*/  BSYNC B0 ;  /* 0x0000000000007941 */ /* 0x000fea0003800000 */
.L_x_32:
[----:B------:R-:W-:-:S13]  /*fc10*/  ISETP.GE.AND P0, PT, R221, R218, PT ;  /* 0x000000dadd00720c */ /* 0x000fda0003f06270 */
[----:B------:R-:W-:Y:S05]  /*fc20*/  @P0 EXIT ;  /* 0x000000000000094d */ /* 0x000fea0003800000 */
[----:B------:R-:W-:Y:S02]  /*fc30*/  IADD3 R0, P0, R232, 0x60, RZ ;  /* 0x00000060e8007810 */ /* 0x000fe40007f1e0ff */
[----:B------:R-:W-:Y:S02]  /*fc40*/  MOV R5, R7 ;  /* 0x0000000700057202 */ /* 0x000fe40000000f00 */
[----:B------:R-:W-:-:S03]  /*fc50*/  IADD3.X R232, RZ, R233, RZ, P0, !PT ;  /* 0x000000e9ffe87210 */ /* 0x000fc600007fe4ff */
[----:B------:R-:W-:-:S04]  /*fc60*/  IMAD.WIDE.U32 R4, R0, c[0x0][0x1e8], R4 ;  /* 0x00007a0000047a25 */ /* 0x000fc800078e0004 */
[----:B-12---:R-:W-:Y:S01]  /*fc70*/  IMAD R3, R232, c[0x0][0x1e8], RZ ;  /* 0x00007a00e8037a24 */ /* 0x006fe200078e02ff */
[----:B------:R-:W-:-:S03]  /*fc80*/  LEA R2, P0, R4, c[0x0][0x1d0], 0x1 ;  /* 0x0000740004027a11 */ /* 0x000fc600078008ff */
[----:B------:R-:W-:-:S05]  /*fc90*/  IMAD R3, R0, c[0x0][0x1ec], R3 ;  /* 0x00007b0000037a24 */ /* 0x000fca00078e0203 */
[----:B------:R-:W-:-:S04]  /*fca0*/  IADD3 R3, R5, R3, RZ ;  /* 0x0000000305037210 */ /* 0x000fc80007ffe0ff */
[----:B------:R-:W-:-:S05]  /*fcb0*/  LEA.HI.X R3, R4, c[0x0][0x1d4], R3, 0x1, P0 ;  /* 0x0000750004037a11 */ /* 0x000fca00000f0c03 */
[----:B------:R-:W-:Y:S04]  /*fcc0*/  STG.E.128 [R2.64], R40 ;  /* 0x0000002802007986 */ /* 0x000fe8000c101d0e */
[----:B------:R-:W-:Y:S04]  /*fcd0*/  STG.E.128 [R2.64+0x40], R24 ;  /* 0x0000401802007986 */ /* 0x000fe8000c101d0e */
[----:B------:R-:W-:Y:S01]  /*fce0*/  STG.E.128 [R2.64+0x80], R56 ;  /* 0x0000803802007986 */ /* 0x000fe2000c101d0e */
[----:B------:R-:W-:Y:S05]  /*fcf0*/  EXIT ;  /* 0x000000000000794d */ /* 0x000fea0003800000 */
.L_x_14:
[----:B-1----:R-:W1:Y:S01]  /*fd00*/  LDC.U8 R3, c[0x0][0x329] ;  /* 0x0000ca40ff037b82 */ /* 0x002e620000000000 */
[----:B------:R-:W-:Y:S01]  /*fd10*/  ISETP.NE.AND P4, PT, R219, -0x1, PT ;  /* 0xffffffffdb00780c */ /* 0x000fe20003f85270 */
[----:B------:R-:W-:Y:S01]  /*fd20*/  IMAD.IADD R125, R125, 0x1, -R126 ;  /* 0x000000017d7d7824 */ /* 0x000fe200078e0a7e */
[----:B------:R-:W-:Y:S01]  /*fd30*/  SHF.R.S32.HI R5, RZ, 0x1f, R124 ;  /* 0x0000001fff057819 */ /* 0x000fe2000001147c */
[----:B------:R-:W-:Y:S04]  /*fd40*/  BSSY B0, `(.L_x_34) ;  /* 0x000003c000007945 */ /* 0x000fe80003800000 */
[----:B------:R-:W2:Y:S06]  /*fd50*/  LDC.U8 R2, c[0x0][0x328] ;  /* 0x0000ca00ff027b82 */ /* 0x000eac0000000000 */
[----:B------:R-:W-:-:S04]  /*fd60*/  @P4 IMAD.WIDE.U32 R8, R219, c[0x0][0x1e8], RZ ;  /* 0x00007a00db084a25 */ /* 0x000fc800078e00ff */
[----:B------:R-:W-:-:S05]  /*fd70*/  @!P4 IMAD.WIDE.U32 R10, R0, c[0x0][0x1e0], RZ ;  /* 0x00007800000aca25 */ /* 0x000fca00078e00ff */
[----:B------:R-:W-:Y:S02]  /*fd80*/  @!P4 MOV R8, R10 ;  /* 0x0000000a0008c202 */ /* 0x000fe40000000f00 */
[----:B-1----:R-:W-:Y:S02]  /*fd90*/  ISETP.NE.AND P1, PT, R3, RZ, PT ;  /* 0x000000ff0300720c */ /* 0x002fe40003f25270 */
[----:B--2---:R-:W-:Y:S02]  /*fda0*/  ISETP.NE.AND P3, PT, R2, RZ, PT ;  /* 0x000000ff0200720c */ /* 0x004fe40003f65270 */
[----:B------:R-:W-:Y:S01]  /*fdb0*/  LEA.HI R2, R5, R124, RZ, 0x2 ;  /* 0x0000007c05027211 */ /* 0x000fe200078f10ff */
[----:B------:R-:W-:Y:S01]  /*fdc0*/  @P4 IMAD R5, R219, c[0x0][0x1ec], R9 ;  /* 0x00007b00db054a24 */ /* 0x000fe200078e0209 */
[----:B------:R-:W-:-:S07]  /*fdd0*/  ISETP.NE.OR P2, PT, R3, RZ, !P3 ;  /* 0x000000ff0300720c */ /* 0x000fce0005f45670 */
[----:B------:R-:W-:Y:S01]  /*fde0*/  @P1 IMAD.MOV.U32 R3, RZ, RZ, c[0x0][0x210] ;  /* 0x00008400ff031624 */ /* 0x000fe200078e00ff */
[----:B------:R-:W-:Y:S01]  /*fdf0*/  @!P4 SHF.R.S32.HI R9, RZ, 0x1f, R0 ;  /* 0x0000001fff09c819 */ /* 0x000fe20000011400 */
[----:B------:R-:W-:Y:S01]  /*fe00*/  @!P1 IMAD.MOV.U32 R7, RZ, RZ, c[0x0][0x214] ;  /* 0x00008500ff079624 */ /* 0x000fe200078e00ff */
[----:B------:R-:W-:Y:S01]  /*fe10*/  ISETP.NE.OR P0, PT, R219, -0x1, P2 ;  /* 0xffffffffdb00780c */ /* 0x000fe20001705670 */
[----:B------:R-:W-:Y:S01]  /*fe20*/  @P1 IMAD R3, R3, c[0x0][0x214], RZ ;  /* 0x0000850003031a24 */ /* 0x000fe200078e02ff */
[----:B------:R-:W-:Y:S01]  /*fe30*/  LOP3.LUT R13, R2, 0x1ffffffc, RZ, 0xc0, !PT ;  /* 0x1ffffffc020d7812 */ /* 0x000fe200078ec0ff */
[----:B------:R-:W-:Y:S01]  /*fe40*/  @!P4 IMAD R9, R9, c[0x0][0x1e0], RZ ;  /* 0x000078000909ca24 */ /* 0x000fe200078e02ff */
[----:B------:R-:W-:Y:S01]  /*fe50*/  @!P1 SEL R3, R7, c[0x0][0x234], !P3 ;  /* 0x00008d0007039a07 */ /* 0x000fe20005800000 */
[----:B------:R-:W-:Y:S01]  /*fe60*/  @P1 IMAD.MOV.U32 R7, RZ, RZ, 0x1 ;  /* 0x00000001ff071424 */ /* 0x000fe200078e00ff */
[----:B------:R-:W-:Y:S01]  /*fe70*/  SHF.R.S32.HI R2, RZ, 0x2, R2 ;  /* 0x00000002ff027819 */ /* 0x000fe20000011402 */
[----:B------:R-:W-:Y:S01]  /*fe80*/  @!P4 IMAD R4, R0, c[0x0][0x1e4], R9 ;  /* 0x000079000004ca24 */ /* 0x000fe200078e0209 */
[----:B------:R-:W-:Y:S01]  /*fe90*/  SHF.R.S32.HI R9, RZ, 0x1f, R22 ;  /* 0x0000001fff097819 */ /* 0x000fe20000011416 */
[----:B------:R-:W-:-:S02]  /*fea0*/  @!P1 IMAD R7, R3, c[0x0][0x1c0], RZ ;  /* 0x0000700003079a24 */ /* 0x000fc400078e02ff */
[----:B------:R-:W-:Y:S01]  /*feb0*/  IMAD.IADD R6, R124, 0x1, -R13 ;  /* 0x000000017c067824 */ /* 0x000fe200078e0a0d */
[----:B------:R-:W-:Y:S01]  /*fec0*/  @!P4 IADD3 R5, R11, R4, RZ ;  /* 0x000000040b05c210 */ /* 0x000fe20007ffe0ff */
[C---:B------:R-:W-:Y:S01]  /*fed0*/  @!P0 IMAD R219, R0.reuse, c[0x0][0x214], RZ ;  /* 0x0000850000db8a24 */ /* 0x040fe200078e02ff */
[----:B------:R-:W-:Y:S01]  /*fee0*/  CS2R R10, SRZ ;  /* 0x00000000000a7805 */ /* 0x000fe2000001ff00 */
[----:B------:R-:W-:Y:S02]  /*fef0*/  IMAD R0, R0, R7, RZ ;  /* 0x0000000700007224 */ /* 0x000fe400078e02ff */
[----:B------:R-:W-:Y:S01]  /*ff00*/  IMAD.SHL.U32 R6, R6, 0x8, RZ ;  /* 0x0000000806067824 */ /* 0x000fe200078e00ff */
[--C-:B------:R-:W-:Y:S01]  /*ff10*/  @!P2 SHF.R.S32.HI R11, RZ, 0x1f, R219.reuse ;  /* 0x0000001fff0ba819 */ /* 0x100fe200000114db */
[----:B------:R-:W-:Y:S01]  /*ff20*/  @P1 IMAD.MOV.U32 R7, RZ, RZ, c[0x0][0x210] ;  /* 0x00008400ff071624 */ /* 0x000fe200078e00ff */
[----:B------:R-:W-:Y:S01]  /*ff30*/  @!P1 MOV R7, 0x1 ;  /* 0x0000000100079802 */ /* 0x000fe20000000f00 */
[----:B------:R-:W-:Y:S01]  /*ff40*/  @!P2 IMAD.MOV.U32 R10, RZ, RZ, R219 ;  /* 0x000000ffff0aa224 */ /* 0x000fe200078e00db */
[----:B------:R-:W-:Y:S01]  /*ff50*/  SEL R0, R0, RZ, P2 ;  /* 0x000000ff00007207 */ /* 0x000fe20001000000 */
[----:B------:R-:W-:Y:S01]  /*ff60*/  IMAD R9, R9, c[0x0][0x1f0], RZ ;  /* 0x00007c0009097a24 */ /* 0x000fe200078e02ff */
[----:B------:R-:W-:Y:S01]  /*ff70*/  ISETP.GE.AND P2, PT, R2, R125, PT ;  /* 0x0000007d0200720c */ /* 0x000fe20003f46270 */
[----:B------:R-:W-:Y:S01]  /*ff80*/  IMAD R13, R126, R7, RZ ;  /* 0x000000077e0d7224 */ /* 0x000fe200078e02ff */
[----:B------:R-:W-:Y:S01]  /*ff90*/  IADD3 R4, P3, R6, R8, RZ ;  /* 0x0000000806047210 */ /* 0x000fe20007f7e0ff */
[C---:B------:R-:W-:Y:S01]  /*ffa0*/  IMAD R0, R22.reuse, R3, R0 ;  /* 0x0000000316007224 */ /* 0x040fe200078e0200 */
[----:B------:R-:W-:Y:S01]  /*ffb0*/  SHF.R.S32.HI R3, RZ, 0x1f, R2 ;  /* 0x0000001fff037819 */ /* 0x000fe20000011402 */
[----:B------:R-:W-:Y:S01]  /*ffc0*/  IMAD R9, R22, c[0x0][0x1f4], R9 ;  /* 0x00007d0016097a24 */ /* 0x000fe200078e0209 */
[----:B------:R-:W-:-:S02]  /*ffd0*/  LEA.HI.X.SX32 R5, R6, R5, 0x1, P3 ;  /* 0x0000000506057211 */ /* 0x000fc400018f0eff */
[----:B------:R-:W-:Y:S01]  /*ffe0*/  SHF.R.S32.HI R17, RZ, 0x1f, R13 ;  /* 0x0000001fff117819 */ /* 0x000fe2000001140d */
[----:B------:R-:W-:Y:S01]  /*fff0*/  IMAD.WIDE R14, R233, 0x80, R2 ;  /* 0x00000080e90e7825 */ /* 0x000fe200078e0202 */
[--C-:B------:R-:W-:Y:S02]  /*10000*/  IADD3 R13, P1, P0, R13, R10, R0.reuse ;  /* 0x0000000a0d0d7210 */ /* 0x100fe4000783e000 */
[----:B------:R-:W-:Y:S01]  /*10010*/  SHF.R.S32.HI R10, RZ, 0x1f, R0 ;  /* 0x0000001fff0a7819 */ /* 0x000fe20000011400 */
[----:B------:R-:W-:-:S03]  /*10020*/  IMAD.WIDE.U32 R4, R22, c[0x0][0x1f0], R4 ;  /* 0x00007c0016047a25 */ /* 0x000fc600078e0004 */
[----:B------:R-:W-:Y:S02]  /*10030*/  IADD3.X R10, R17, R11, R10, P1, P0 ;  /* 0x0000000b110a7210 */ /* 0x000fe40000fe040a */
        /* <DEDUP_REMOVED lines=9> */
[----:B------:R1:W-:Y:S04]  /*100d0*/  STG.E.128 [R8.64], RZ ;  /* 0x000000ff08007986 */ /* 0x0003e8000c101d0e */
[----:B------:R1:W-:Y:S04]  /*100e0*/  STG.E.128 [R8.64+0x40], RZ ;  /* 0x000040ff08007986 */ /* 0x0003e8000c101d0e */
[----:B------:R1:W-:Y:S02]  /*100f0*/  STG.E.128 [R8.64+0x80], RZ ;  /* 0x000080ff08007986 */ /* 0x0003e4000c101d0e */
.L_x_35:
[----:B------:R-:W-:Y:S05]  /*10100*/  BSYNC B0 ;  /* 0x0000000000007941 */ /* 0x000fea0003800000 */
.L_x_34:
[----:B------:R-:W-:Y:S01]  /*10110*/  IADD3 R12, R2, 0x20, RZ ;  /* 0x00000020020c7810 */ /* 0x000fe20007ffe0ff */
[----:B------:R-:W-:Y:S03]  /*10120*/  BSSY B0, `(.L_x_36) ;  /* 0x0000010000007945 */ /* 0x000fe60003800000 */
[----:B------:R-:W-:-:S13]  /*10130*/  ISETP.GE.AND P0, PT, R12, R125, PT ;  /* 0x0000007d0c00720c */ /* 0x000fda0003f06270 */
[----:B------:R-:W-:Y:S05]  /*10140*/  @P0 BRA `(.L_x_37) ;  /* 0x000000d000000947 */ /* 0x000fea0003800000 */
[----:B-1----:R-:W-:Y:S01]  /*10150*/  IADD3 R9, P0, R14, 0x20, RZ ;  /* 0x000000200e097810 */ /* 0x002fe20007f1e0ff */
[----:B------:R-:W-:Y:S01]  /*10160*/  IMAD.MOV.U32 R18, RZ, RZ, R4 ;  /* 0x000000ffff127224 */ /* 0x000fe200078e0004 */
[----:B------:R-:W-:-:S03]  /*10170*/  MOV R19, R17 ;  /* 0x0000001100137202 */ /* 0x000fc60000000f00 */
[----:B------:R-:W-:Y:S02]  /*10180*/  IMAD.X R0, RZ, RZ, R15, P0 ;  /* 0x000000ffff007224 */ /* 0x000fe400000e060f */
[----:B------:R-:W-:-:S04]  /*10190*/  IMAD.WIDE.U32 R18, R9, c[0x0][0x1e8], R18 ;  /* 0x00007a0009127a25 */ /* 0x000fc800078e0012 */
[----:B------:R-:W-:Y:S01]  /*101a0*/  IMAD R0, R0, c[0x0][0x1e8], RZ ;  /* 0x00007a0000007a24 */ /* 0x000fe200078e02ff */
[----:B------:R-:W-:-:S03]  /*101b0*/  LEA R8, P0, R18, c[0x0][0x1d0], 0x1 ;  /* 0x0000740012087a11 */ /* 0x000fc600078008ff */
[----:B------:R-:W-:-:S05]  /*101c0*/  IMAD R0, R9, c[0x0][0x1ec], R0 ;  /* 0x00007b0009007a24 */ /* 0x000fca00078e0200 */
[----:B------:R-:W-:-:S04]  /*101d0*/  IADD3 R0, R0, R19, RZ ;  /* 0x0000001300007210 */ /* 0x000fc80007ffe0ff */
[----:B------:R-:W-:-:S05]  /*101e0*/  LEA.HI.X R9, R18, c[0x0][0x1d4], R0, 0x1, P0 ;  /* 0x0000750012097a11 */ /* 0x000fca00000f0c00 */
[----:B------:R1:W-:Y:S04]  /*101f0*/  STG.E.128 [R8.64], RZ ;  /* 0x000000ff08007986 */ /* 0x0003e8000c101d0e */
[----:B------:R1:W-:Y:S04]  /*10200*/  STG.E.128 [R8.64+0x40], RZ ;  /* 0x000040ff08007986 */ /* 0x0003e8000c101d0e */
[----:B------:R1:W-:Y:S02]  /*10210*/  STG.E.128 [R8.64+0x80], RZ ;  /* 0x000080ff08007986 */ /* 0x0003e4000c101d0e */
.L_x_37:
[----:B------:R-:W-:Y:S05]  /*10220*/  BSYNC B0 ;  /* 0x0000000000007941 */ /* 0x000fea0003800000 */
.L_x_36:
[----:B-1----:R-:W-:Y:S01]  /*10230*/  IADD3 R8, R2, 0x40, RZ ;  /* 0x0000004002087810 */ /* 0x002fe20007ffe0ff */
[----:B------:R-:W-:Y:S03]  /*10240*/  BSSY B0, `(.L_x_38) ;  /* 0x0000010000007945 */ /* 0x000fe60003800000 */
[----:B------:R-:W-:-:S13]  /*10250*/  ISETP.GE.AND P0, PT, R8, R125, PT ;  /* 0x0000007d0800720c */ /* 0x000fda0003f06270 */
[----:B------:R-:W-:Y:S05]  /*10260*/  @P0 BRA `(.L_x_39) ;  /* 0x000000d000000947 */ /* 0x000fea0003800000 */
[----:B------:R-:W-:Y:S01]  /*10270*/  IADD3 R9, P0, R14, 0x40, RZ ;  /* 0x000000400e097810 */ /* 0x000fe20007f1e0ff */
        /* <DEDUP_REMOVED lines=12> */
.L_x_39:
[----:B------:R-:W-:Y:S05]  /*10340*/  BSYNC B0 ;  /* 0x0000000000007941 */ /* 0x000fea0003800000 */
.L_x_38:
[----:B------:R-:W-:Y:S01]  /*10350*/  IADD3 R6, R2, 0x60, RZ ;  /* 0x0000006002067810 */ /* 0x000fe20007ffe0ff */
[----:B------:R-:W-:Y:S03]  /*10360*/  BSSY B0, `(.L_x_40) ;  /* 0x0000010000007945 */ /* 0x000fe60003800000 */
[----:B------:R-:W-:-:S13]  /*10370*/  ISETP.GE.AND P0, PT, R6, R125, PT ;  /* 0x0000007d0600720c */ /* 0x000fda0003f06270 */
[----:B------:R-:W-:Y:S05]  /*10380*/  @P0 BRA `(.L_x_41) ;  /* 0x000000d000000947 */ /* 0x000fea0003800000 */
[----:B------:R-:W-:Y:S01]  /*10390*/  IADD3 R0, P0, R14, 0x60, RZ ;  /* 0x000000600e007810 */ /* 0x000fe20007f1e0ff */
[----:B------:R-:W-:-:S04]  /*103a0*/  IMAD.MOV.U32 R14, RZ, RZ, R4 ;  /* 0x000000ffff0e7224 */ /* 0x000fc800078e0004 */
[----:B------:R-:W-:Y:S01]  /*103b0*/  IMAD.X R5, RZ, RZ, R15, P0 ;  /* 0x000000ffff057224 */ /* 0x000fe200000e060f */
[----:B------:R-:W-:-:S03]  /*103c0*/  MOV R15, R17 ;  /* 0x00000011000f7202 */ /* 0x000fc60000000f00 */
[----:B------:R-:W-:Y:S02]  /*103d0*/  IMAD R5, R5, c[0x0][0x1e8], RZ ;  /* 0x00007a0005057a24 */ /* 0x000fe400078e02ff */
        /* <DEDUP_REMOVED lines=8> */
.L_x_41:
[----:B------:R-:W-:Y:S05]  /*10460*/  BSYNC B0 ;  /* 0x0000000000007941 */ /* 0x000fea0003800000 */
.L_x_40:
[----:B------:R-:W-:-:S04]  /*10470*/  LOP3.LUT P6, RZ, R124, 0x3, RZ, 0xc0, !PT ;  /* 0x000000037cff7812 */ /* 0x000fc800078cc0ff */
[-C--:B------:R-:W-:Y:S02]  /*10480*/  ISETP.GE.OR P5, PT, R2, R125.reuse, P6 ;  /* 0x0000007d0200720c */ /* 0x080fe400037a6670 */
[-C--:B------:R-:W-:Y:S02]  /*10490*/  ISETP.GE.OR P4, PT, R12, R125.reuse, P6 ;  /* 0x0000007d0c00720c */ /* 0x080fe40003786670 */
[-C--:B------:R-:W-:Y:S02]  /*104a0*/  ISETP.GE.OR P3, PT, R8, R125.reuse, P6 ;  /* 0x0000007d0800720c */ /* 0x080fe40003766670 */
[----:B------:R-:W-:-:S07]  /*104b0*/  ISETP.GE.OR P6, PT, R6, R125, P6 ;  /* 0x0000007d0600720c */ /* 0x000fce00037c6670 */
[-C--:B------:R-:W-:Y:S02]  /*104c0*/  @!P5 IMAD R9, R2, R7.reuse, RZ ;  /* 0x000000070209d224 */ /* 0x080fe400078e02ff */
[-C--:B------:R-:W-:Y:S02]  /*104d0*/  @!P4 IMAD R0, R12, R7.reuse, RZ ;  /* 0x000000070c00c224 */ /* 0x080fe400078e02ff */
[----:B------:R-:W-:Y:S01]  /*104e0*/  @!P3 IMAD R2, R8, R7, RZ ;  /* 0x000000070802b224 */ /* 0x000fe200078e02ff */
[CC--:B--2---:R-:W-:Y:S01]  /*104f0*/  @!P5 IADD3 R4, P0, R9.reuse, R13.reuse, RZ ;  /* 0x0000000d0904d210 */ /* 0x0c4fe20007f1e0ff */
[----:B------:R-:W-:Y:S01]  /*10500*/  @!P4 IMAD.MOV.U32 R11, RZ, RZ, 0x7f800000 ;  /* 0x7f800000ff0bc424 */ /* 0x000fe200078e00ff */
[----:B------:R-:W-:Y:S02]  /*10510*/  @!P4 IADD3 R3, P1, R0, R13, RZ ;  /* 0x0000000d0003c210 */ /* 0x000fe40007f3e0ff */
[----:B------:R-:W-:Y:S02]  /*10520*/  @!P5 LEA.HI.X.SX32 R9, R9, R10, 0x1, P0 ;  /* 0x0000000a0909d211 */ /* 0x000fe400000f0eff */
[----:B------:R-:W-:-:S02]  /*10530*/  @!P5 LEA R14, P2, R4, c[0x0][0x200], 0x2 ;  /* 0x00008000040eda11 */ /* 0x000fc400078410ff */
[----:B------:R-:W-:Y:S02]  /*10540*/  @!P3 IADD3 R5, P0, R2, R13, RZ ;  /* 0x0000000d0205b210 */ /* 0x000fe40007f1e0ff */
[-C--:B------:R-:W-:Y:S02]  /*10550*/  @!P4 LEA.HI.X.SX32 R0, R0, R10.reuse, 0x1, P1 ;  /* 0x0000000a0000c211 */ /* 0x080fe400008f0eff */
[----:B------:R-:W-:Y:S02]  /*10560*/  @!P4 LEA R8, P1, R3, c[0x0][0x200], 0x2 ;  /* 0x000080000308ca11 */ /* 0x000fe400078210ff */
[----:B------:R-:W-:Y:S02]  /*10570*/  @!P5 LEA.HI.X R15, R4, c[0x0][0x204], R9, 0x2, P2 ;  /* 0x00008100040fda11 */ /* 0x000fe400010f1409 */
[----:B------:R-:W-:Y:S02]  /*10580*/  @!P3 LEA.HI.X.SX32 R2, R2, R10, 0x1, P0 ;  /* 0x0000000a0202b211 */ /* 0x000fe400000f0eff */
[----:B------:R-:W-:-:S02]  /*10590*/  @!P3 LEA R4, P0, R5, c[0x0][0x200], 0x2 ;  /* 0x000080000504ba11 */ /* 0x000fc400078010ff */
[----:B------:R-:W-:Y:S01]  /*105a0*/  @!P4 LEA.HI.X R9, R3, c[0x0][0x204], R0, 0x2, P1 ;  /* 0x000081000309ca11 */ /* 0x000fe200008f1400 */
[----:B------:R-:W-:Y:S01]  /*105b0*/  @!P5 IMAD.MOV.U32 R0, RZ, RZ, 0x7f800000 ;  /* 0x7f800000ff00d424 */ /* 0x000fe200078e00ff */
[----:B------:R-:W-:Y:S01]  /*105c0*/  @!P3 LEA.HI.X R5, R5, c[0x0][0x204], R2, 0x2, P0 ;  /* 0x000081000505ba11 */ /* 0x000fe200000f1402 */
[----:B------:R-:W-:-:S03]  /*105d0*/  @!P3 IMAD.MOV.U32 R3, RZ, RZ, 0x7f800000 ;  /* 0x7f800000ff03b424 */ /* 0x000fc600078e00ff */
[----:B------:R2:W-:Y:S04]  /*105e0*/  @!P5 STG.E [R14.64], R0 ;  /* 0x000000000e00d986 */ /* 0x0005e8000c10190e */
[----:B------:R2:W-:Y:S04]  /*105f0*/  @!P4 STG.E [R8.64], R11 ;  /* 0x0000000b0800c986 */ /* 0x0005e8000c10190e */
[----:B------:R2:W-:Y:S01]  /*10600*/  @!P3 STG.E [R4.64], R3 ;  /* 0x000000030400b986 */ /* 0x0005e2000c10190e */
[----:B------:R-:W-:Y:S05]  /*10610*/  @P6 EXIT ;  /* 0x000000000000694d */ /* 0x000fea0003800000 */
[----:B------:R-:W-:Y:S02]  /*10620*/  IMAD R6, R6, R7, RZ ;  /* 0x0000000706067224 */ /* 0x000fe400078e02ff */
[----:B--2---:R-:W-:-:S03]  /*10630*/  IMAD.MOV.U32 R5, RZ, RZ, 0x7f800000 ;  /* 0x7f800000ff057424 */ /* 0x004fc600078e00ff */
[----:B------:R-:W-:-:S04]  /*10640*/  IADD3 R13, P0, R6, R13, RZ ;  /* 0x0000000d060d7210 */ /* 0x000fc80007f1e0ff */
[----:B------:R-:W-:Y:S02]  /*10650*/  LEA.HI.X.SX32 R6, R6, R10, 0x1, P0 ;  /* 0x0000000a06067211 */ /* 0x000fe400000f0eff */
[----:B------:R-:W-:-:S04]  /*10660*/  LEA R2, P0, R13, c[0x0][0x200], 0x2 ;  /* 0x000080000d027a11 */ /* 0x000fc800078010ff */
[----:B------:R-:W-:-:S05]  /*10670*/  LEA.HI.X R3, R13, c[0x0][0x204], R6, 0x2, P0 ;  /* 0x000081000d037a11 */ /* 0x000fca00000f1406 */
[----:B------:R-:W-:Y:S01]  /*10680*/  STG.E [R2.64], R5 ;  /* 0x0000000502007986 */ /* 0x000fe2000c10190e */
[----:B------:R-:W-:Y:S05]  /*10690*/  EXIT ;  /* 0x000000000000794d */ /* 0x000fea0003800000 */
.L_x_42:
        /* <DEDUP_REMOVED lines=14> */
.L_x_979:


//--------------------- .text._ZN5flash16flash_fwd_kernelI23Flash_fwd_kernel_traitsILi96ELi128ELi64ELi4ELb0ELb0EN7cutlass6half_tE19Flash_kernel_traitsILi96ELi128ELi64ELi4ES3_EELb0ELb1ELb0ELb0ELb0ELb0ELb0ELb0EEEvNS_16Flash_fwd_paramsE --------------------------
	.section	.text._ZN5flash16flash_fwd_kernelI23Flash_fwd_kernel_traitsILi96ELi128ELi64ELi4ELb0ELb0EN7cutlass6half_tE19Flash_kernel_traitsILi96ELi128ELi64ELi4ES3_EELb0ELb1ELb0ELb0ELb0ELb0ELb0ELb0EEEvNS_16Flash_fwd_paramsE,"ax",@progbits
	.sectioninfo	@"SHI_REGISTERS=255"
	.align	128
        .global         _ZN5flash16flash_fwd_kernelI23Flash_fwd_kernel_traitsILi96ELi128ELi64ELi4ELb0ELb0EN7cutlass6half_tE19Flash_kernel_traitsILi96ELi128ELi64ELi4ES3_EELb0ELb1ELb0ELb0ELb0ELb0ELb0ELb0EEEvNS_16Flash_fwd_paramsE
        .type           _ZN5flash16flash_fwd_kernelI23Flash_fwd_kernel_traitsILi96ELi128ELi64ELi4ELb0ELb0EN7cutlass6half_tE19Flash_kernel_traitsILi96ELi128ELi64ELi4ES3_EELb0ELb1ELb0ELb0ELb0ELb0ELb0ELb0EEEvNS_16Flash_fwd_paramsE,@function
        .size           _ZN5flash16flash_fwd_kernelI23Flash_fwd_kernel_traitsILi96ELi128ELi64ELi4ELb0ELb0EN7cutlass6half_tE19Flash_kernel_traitsILi96ELi128ELi64ELi4ES3_EELb0ELb1ELb0ELb0ELb0ELb0ELb0ELb0EEEvNS_16Flash_fwd_paramsE,(.L_x_980 - _ZN5flash16flash_fwd_kernelI23Flash_fwd_kernel_traitsILi96ELi128ELi64ELi4ELb0ELb0EN7cutlass6half_tE19Flash_kernel_traitsILi96ELi128ELi64ELi4ES3_EELb0ELb1ELb0ELb0ELb0ELb0ELb0ELb0EEEvNS_16Flash_fwd_paramsE)
        .other          _ZN5flash16flash_fwd_kernelI23Flash_fwd_kernel_traitsILi96ELi128ELi64ELi4ELb0ELb0EN7cutlass6half_tE19Flash_kernel_traitsILi96ELi128ELi64ELi4ES3_EELb0ELb1ELb0ELb0ELb0ELb0ELb0ELb0EEEvNS_16Flash_fwd_paramsE,@"STO_CUDA_ENTRY STV_DEFAULT"
_ZN5flash16flash_fwd_kernelI23Flash_fwd_kernel_traitsILi96ELi128ELi64ELi4ELb0ELb0EN7cutlass6half_tE19Flash_kernel_traitsILi96ELi128ELi64ELi4ES3_EELb0ELb1ELb0ELb0ELb0ELb0ELb0ELb0EEEvNS_16Flash_fwd_paramsE:
.text._ZN5flash16flash_fwd_kernelI23Flash_fwd_kernel_traitsILi96ELi128ELi64ELi4ELb0ELb0EN7cutlass6half_tE19Flash_kernel_traitsILi96ELi128ELi64ELi4ES3_EELb0ELb1ELb0ELb0ELb0ELb0ELb0ELb0EEEvNS_16Flash_fwd_paramsE:
[----:B------:R-:W-:Y:S02]  /*0000*/  MOV R1, c[0x0][0x28] ;  /* 0x00000a0000017a02 */ /* 0x000fe40000000f00 */
[----:B------:R-:W1:Y:S01]  /*0010*/  S2UR UR10, SR_CTAID.Y ;  /* 0x00000000000a79c3 */ /* 0x000e620000002600 */
[----:B------:R-:W-:Y:S02]  /*0020*/  ULDC.64 UR4, c[0x0][0x240] ;  /* 0x0000900000047ab9 */ /* 0x000fe40000000a00 */
[----:B------:R-:W-:Y:S02]  /*0030*/  UISETP.NE.U32.AND UP2, UPT, URZ, UR4, UPT ;  /* 0x000000043f00728c */ /* 0x000fe4000bf45070 */
[----:B------:R-:W-:Y:S02]  /*0040*/  UMOV UR7, 0x4 ;  /* 0x0000000400077882 */ /* 0x000fe40000000000 */
[----:B------:R-:W-:Y:S02]  /*0050*/  UISETP.NE.AND.EX UP2, UPT, URZ, UR5, UPT, UP2 ;  /* 0x000000053f00728c */ /* 0x000fe4000bf45320 */
[----:B------:R-:W-:Y:S02]  /*0060*/  ULDC.64 UR12, c[0x0][0x240] ;  /* 0x00009000000c7ab9 */ /* 0x000fe40000000a00 */
[----:B------:R-:W-:-:S02]  /*0070*/  ULDC.64 UR4, c[0x0][0x250] ;  /* 0x0000940000047ab9 */ /* 0x000fc40000000a00 */
[----:B------:R-:W-:Y:S01]  /*0080*/  PLOP3.LUT P2, PT, PT, PT, UP2, 0x80, 0x0 ;  /* 0x000000000000781c */ /* 0x000fe20003f4f028 */
[----:B------:R-:W-:Y:S02]  /*0090*/  UISETP.NE.U32.AND UP0, UPT, URZ, UR4, UPT ;  /* 0x000000043f00728c */ /* 0x000fe4000bf05070 */
[----:B------:R-:W-:Y:S02]  /*00a0*/  ULDC.64 UR16, c[0x0][0x118] ;  /* 0x0000460000107ab9 */ /* 0x000fe40000000a00 */
[----:B------:R-:W-:Y:S02]  /*00b0*/  UISETP.NE.AND.EX UP0, UPT, URZ, UR5, UPT, UP0 ;  /* 0x000000053f00728c */ /* 0x000fe4000bf05300 */
[----:B------:R-:W-:Y:S02]  /*00c0*/  ULDC.U8 UR6, c[0x0][0x312] ;  /* 0x0000c48000067ab9 */ /* 0x000fe40000000000 */
[----:B------:R-:W-:Y:S02]  /*00d0*/  ULDC.64 UR8, c[0x0][0x248] ;  /* 0x0000920000087ab9 */ /* 0x000fe40000000a00 */
[----:B-1----:R-:W-:Y:S01]  /*00e0*/  UIMAD.WIDE UR12, UR10, UR7, UR12 ;  /* 0x000000070a0c72a5 */ /* 0x002fe2000f8e020c */
[----:B------:R-:W-:Y:S01]  /*00f0*/  PLOP3.LUT P0, PT, PT, PT, UP0, 0x80, 0x0 ;  /* 0x000000000000781c */ /* 0x000fe20003f0f008 */
[----:B------:R-:W-:-:S02]  /*0100*/  ULDC.64 UR4, c[0x0][0x250] ;  /* 0x0000940000047ab9 */ /* 0x000fc40000000a00 */
[----:B------:R-:W-:Y:S02]  /*0110*/  UISETP.NE.AND UP3, UPT, UR6, URZ, UPT ;  /* 0x0000003f0600728c */ /* 0x000fe4000bf65270 */
[----:B------:R-:W-:Y:S01]  /*0120*/  IMAD.U32 R10, RZ, RZ, UR12 ;  /* 0x0000000cff0a7e24 */ /* 0x000fe2000f8e00ff */
[----:B------:R-:W-:Y:S01]  /*0130*/  UISETP.EQ.U32.AND UP1, UPT, URZ, UR8, UPT ;  /* 0x000000083f00728c */ /* 0x000fe2000bf22070 */
[----:B------:R-:W-:Y:S01]  /*0140*/  IMAD.U32 R11, RZ, RZ, UR13 ;  /* 0x0000000dff0b7e24 */ /* 0x000fe2000f8e00ff */
[----:B------:R-:W-:Y:S02]  /*0150*/  @UP0 UIMAD.WIDE UR4, UR10, UR7, UR4 ;  /* 0x000000070a0402a5 */ /* 0x000fe4000f8e0204 */
[----:B------:R-:W-:Y:S02]  /*0160*/  UISETP.EQ.OR.EX UP1, UPT, URZ, UR9, !UP3, UP1 ;  /* 0x000000093f00728c */ /* 0x000fe4000df22710 */
[----:B------:R-:W2:Y:S01]  /*0170*/  @P2 LDG.E R4, [R10.64] ;  /* 0x000000100a042981 */ /* 0x000ea2000c1e1900 */
[----:B------:R-:W-:-:S03]  /*0180*/  ULDC.64 UR8, c[0x0][0x248] ;  /* 0x0000920000087ab9 */ /* 0x000fc60000000a00 */
[----:B------:R-:W3:Y:S01]  /*0190*/  @P2 LDG.E R0, [R10.64+0x4] ;  /* 0x000004100a002981 */ /* 0x000ee2000c1e1900 */
[----:B------:R-:W-:Y:S01]  /*01a0*/  IMAD.U32 R8, RZ, RZ, UR4 ;  /* 0x00000004ff087e24 */ /* 0x000fe2000f8e00ff */
[----:B------:R-:W-:-:S05]  /*01b0*/  MOV R9, UR5 ;  /* 0x0000000500097c02 */ /* 0x000fca0008000f00 */
[----:B------:R-:W4:Y:S01]  /*01c0*/  @P0 LDG.E R2, [R8.64] ;  /* 0x0000001008020981 */ /* 0x000f22000c1e1900 */
[----:B------:R-:W-:Y:S01]  /*01d0*/  PLOP3.LUT P1, PT, PT, PT, UP1, 0x80, 0x0 ;  /* 0x000000000000781c */ /* 0x000fe20003f2f018 */
[----:B------:R-:W-:-:S06]  /*01e0*/  UIMAD.WIDE UR8, UR10, UR7, UR8 ;  /* 0x000000070a0872a5 */ /* 0x000fcc000f8e0208 */
[----:B------:R-:W-:Y:S01]  /*01f0*/  IMAD.U32 R6, RZ, RZ, UR8 ;  /* 0x00000008ff067e24 */ /* 0x000fe2000f8e00ff */
[----:B------:R-:W-:-:S05]  /*0200*/  MOV R7, UR9 ;  /* 0x0000000900077c02 */ /* 0x000fca0008000f00 */
[----:B------:R-:W5:Y:S01]  /*0210*/  @!P1 LDG.E R3, [R6.64] ;  /* 0x0000001006039981 */ /* 0x000f62000c1e1900 */
[----:B------:R-:W-:Y:S02]  /*0220*/  UMOV UR9, 0xffffffff ;  /* 0xffffffff00097882 */ /* 0x000fe40000000000 */
[----:B------:R-:W-:Y:S02]  /*0230*/  UMOV UR14, URZ ;  /* 0x0000003f000e7c82 */ /* 0x000fe40008000000 */
[----:B------:R-:W-:Y:S01]  /*0240*/  UMOV UR19, 0xffffffff ;  /* 0xffffffff00137882 */ /* 0x000fe20000000000 */
[----:B------:R-:W1:Y:S08]  /*0250*/  S2UR UR12, SR_CTAID.X ;  /* 0x00000000000c79c3 */ /* 0x000e700000002500 */
[----:B------:R-:W1:Y:S08]  /*0260*/  S2UR UR11, SR_CTAID.Z ;  /* 0x00000000000b79c3 */ /* 0x000e700000002700 */
[----:B--2---:R-:W2:Y:S08]  /*0270*/  @P2 R2UR UR9, R4 ;  /* 0x00000000040923c2 */ /* 0x004eb000000e0000 */
[----:B---3--:R-:W2:Y:S08]  /*0280*/  @P2 R2UR UR15, R0 ;  /* 0x00000000000f23c2 */ /* 0x008eb000000e0000 */
[----:B----4-:R3:W4:Y:S01]  /*0290*/  @P0 R2UR UR14, R2 ;  /* 0x00000000020e03c2 */ /* 0x01072200000e0000 */
[----:B------:R-:W-:-:S04]  /*02a0*/  ISETP.NE.U32.AND P0, PT, RZ, c[0x0][0x248], PT ;  /* 0x00009200ff007a0c */ /* 0x000fc80003f05070 */
[----:B------:R-:W-:-:S03]  /*02b0*/  ISETP.NE.AND.EX P0, PT, RZ, c[0x0][0x24c], PT, P0 ;  /* 0x00009300ff007a0c */ /* 0x000fc60003f05300 */
[----:B-----5:R3:W1:Y:S01]  /*02c0*/  @!P1 R2UR UR19, R3 ;  /* 0x00000000031393c2 */ /* 0x02066200000e0000 */
[----:B--2---:R-:W-:-:S07]  /*02d0*/  @UP2 UIADD3 UR15, UR15, -UR9, URZ ;  /* 0x800000090f0f2290 */ /* 0x004fce000fffe03f */
[----:B------:R-:W-:Y:S02]  /*02e0*/  @!UP2 ULDC UR15, c[0x0][0x214] ;  /* 0x00008500000faab9 */ /* 0x000fe40000000800 */
[----:B-1-34-:R-:W-:Y:S05]  /*02f0*/  @!P0 BRA `(.L_x_43) ;  /* 0x0000007000008947 */ /* 0x01afea0003800000 */
[----:B------:R-:W-:-:S13]  /*0300*/  PLOP3.LUT P0, PT, PT, PT, UP3, 0x80, 0x0 ;  /* 0x000000000000781c */ /* 0x000fda0003f0f038 */
[----:B------:R-:W2:Y:S04]  /*0310*/  @P0 LDG.E R0, [R6.64+0x4] ;  /* 0x0000041006000981 */ /* 0x000ea8000c1e1900 */
[----:B------:R-:W3:Y:S01]  /*0320*/  @!P0 LDG.E R2, [R6.64] ;  /* 0x0000001006028981 */ /* 0x000ee2000c1e1900 */
[----:B--2---:R-:W1:Y:S02]  /*0330*/  @P0 R2UR UR6, R0 ;  /* 0x00000000000603c2 */ /* 0x004e6400000e0000 */
[----:B-1----:R-:W-:-:S11]  /*0340*/  @UP3 UIADD3 UR6, UR6, -UR19, URZ ;  /* 0x8000001306063290 */ /* 0x002fd6000fffe03f */
[----:B---3--:R1:W2:Y:S02]  /*0350*/  @!P0 R2UR UR6, R2 ;  /* 0x00000000020683c2 */ /* 0x0082a400000e0000 */
[----:B-12---:R-:W-:Y:S05]  /*0360*/  BRA `(.L_x_44) ;  /* 0x0000001000007947 */ /* 0x006fea0003800000 */
.L_x_43:
[----:B------:R-:W-:Y:S02]  /*0370*/  ULDC UR6, c[0x0][0x218] ;  /* 0x0000860000067ab9 */ /* 0x000fe40000000800 */
.L_x_44:
[----:B------:R-:W-:Y:S02]  /*0380*/  ULDC.64 UR4, c[0x0][0x258] ;  /* 0x0000960000047ab9 */ /* 0x000fe40000000a00 */
[----:B------:R-:W-:-:S04]  /*0390*/  UISETP.NE.U32.AND UP2, UPT, URZ, UR4, UPT ;  /* 0x000000043f00728c */ /* 0x000fc8000bf45070 */
[----:B------:R-:W-:-:S03]  /*03a0*/  UISETP.NE.AND.EX UP2, UPT, URZ, UR5, UPT, UP2 ;  /* 0x000000053f00728c */ /* 0x000fc6000bf45320 */
[----:B------:R-:W-:-:S03]  /*03b0*/  ULDC.64 UR4, c[0x0][0x258] ;  /* 0x0000960000047ab9 */ /* 0x000fc60000000a00 */
[----:B------:R-:W-:-:S05]  /*03c0*/  PLOP3.LUT P0, PT, PT, PT, UP2, 0x80, 0x0 ;  /* 0x000000000000781c */ /* 0x000fca0003f0f028 */
[----:B------:R-:W-:-:S06]  /*03d0*/  @UP2 UIMAD.WIDE UR4, UR10, UR7, UR4 ;  /* 0x000000070a0422a5 */ /* 0x000fcc000f8e0204 */
[----:B------:R-:W-:Y:S02]  /*03e0*/  IMAD.U32 R2, RZ, RZ, UR4 ;  /* 0x00000004ff027e24 */ /* 0x000fe4000f8e00ff */
[----:B------:R-:W-:Y:S01]  /*03f0*/  IMAD.U32 R3, RZ, RZ, UR5 ;  /* 0x00000005ff037e24 */ /* 0x000fe2000f8e00ff */
[----:B------:R-:W-:Y:S02]  /*0400*/  USHF.L.U32 UR12, UR12, 0x7, URZ ;  /* 0x000000070c0c7899 */ /* 0x000fe4000800063f */
[----:B------:R-:W-:Y:S02]  /*0410*/  ULDC.64 UR4, c[0x0][0x268] ;  /* 0x00009a0000047ab9 */ /* 0x000fe40000000a00 */
[----:B------:R-:W2:Y:S01]  /*0420*/  @P0 LDG.E R0, [R2.64] ;  /* 0x0000001002000981 */ /* 0x000ea2000c1e1900 */
[----:B------:R-:W-:Y:S02]  /*0430*/  UISETP.GT.AND UP0, UPT, UR15, UR12, UPT ;  /* 0x0000000c0f00728c */ /* 0x000fe4000bf04270 */
[----:B------:R-:W-:-:S03]  /*0440*/  @!UP2 UISETP.NE.U32.AND UP1, UPT, URZ, UR4, UPT ;  /* 0x000000043f00a28c */ /* 0x000fc6000bf25070 */
[----:B------:R-:W-:Y:S02]  /*0450*/  ULDC UR4, c[0x0][0x21c] ;  /* 0x0000870000047ab9 */ /* 0x000fe40000000800 */
[----:B------:R-:W-:-:S04]  /*0460*/  @!UP2 UISETP.NE.AND.EX UP1, UPT, URZ, UR5, UPT, UP1 ;  /* 0x000000053f00a28c */ /* 0x000fc8000bf25310 */
[----:B------:R-:W-:Y:S01]  /*0470*/  @!UP2 USEL UR4, URZ, UR4, !UP1 ;  /* 0x000000043f04a287 */ /* 0x000fe2000c800000 */
[----:B--2---:R-:W1:Y:S01]  /*0480*/  @P0 R2UR UR13, R0 ;  /* 0x00000000000d03c2 */ /* 0x004e6200000e0000 */
[----:B------:R-:W-:Y:S01]  /*0490*/  PLOP3.LUT P0, PT, PT, PT, UP0, 0x80, 0x0 ;  /* 0x000000000000781c */ /* 0x000fe20003f0f008 */
[----:B-1----:R-:W-:Y:S02]  /*04a0*/  @UP2 UIADD3 UR13, UR13, -UR14, URZ ;  /* 0x8000000e0d0d2290 */ /* 0x002fe4000fffe03f */
[----:B------:R-:W-:-:S10]  /*04b0*/  @!UP2 UIADD3 UR13, UR4, UR6, -UR14 ;  /* 0x00000006040da290 */ /* 0x000fd4000fffe80e */
[----:B------:R-:W-:Y:S05]  /*04c0*/  @!P0 EXIT ;  /* 0x000000000000894d */ /* 0x000fea0003800000 */
[----:B------:R-:W-:Y:S01]  /*04d0*/  UIADD3 UR4, -UR15, 0xbf, UR12 ;  /* 0x000000bf0f047890 */ /* 0x000fe2000fffe10c */
[----:B------:R-:W1:Y:S01]  /*04e0*/  S2R R2, SR_TID.X ;  /* 0x0000000000027919 */ /* 0x000e620000002100 */
[----:B------:R-:W-:Y:S02]  /*04f0*/  ULDC UR5, c[0x0][0x2e8] ;  /* 0x0000ba0000057ab9 */ /* 0x000fe40000000800 */
[----:B------:R-:W-:Y:S02]  /*0500*/  UIADD3 UR7, UR13, 0x3f, URZ ;  /* 0x0000003f0d077890 */ /* 0x000fe4000fffe03f */
[----:B------:R-:W-:Y:S02]  /*0510*/  UIADD3 UR5, UR4, UR5, UR13 ;  /* 0x0000000504057290 */ /* 0x000fe4000fffe00d */
[----:B------:R-:W-:Y:S02]  /*0520*/  USHF.R.S32.HI UR6, URZ, 0x1f, UR7 ;  /* 0x0000001f3f067899 */ /* 0x000fe40008011407 */
[----:B------:R-:W-:-:S02]  /*0530*/  USHF.R.S32.HI UR4, URZ, 0x1f, UR5 ;  /* 0x0000001f3f047899 */ /* 0x000fc40008011405 */
[----:B------:R-:W-:Y:S02]  /*0540*/  ULEA.HI UR6, UR6, UR7, URZ, 0x6 ;  /* 0x0000000706067291 */ /* 0x000fe4000f8f303f */
[----:B------:R-:W-:Y:S02]  /*0550*/  ULEA.HI UR4, UR4, UR5, URZ, 0x6 ;  /* 0x0000000504047291 */ /* 0x000fe4000f8f303f */
[----:B------:R-:W-:Y:S02]  /*0560*/  USHF.R.S32.HI UR6, URZ, 0x6, UR6 ;  /* 0x000000063f067899 */ /* 0x000fe40008011406 */
[----:B------:R-:W-:-:S04]  /*0570*/  USHF.R.S32.HI UR4, URZ, 0x6, UR4 ;  /* 0x000000063f047899 */ /* 0x000fc80008011404 */
[----:B------:R-:W-:-:S04]  /*0580*/  UISETP.LT.AND UP0, UPT, UR6, UR4, UPT ;  /* 0x000000040600728c */ /* 0x000fc8000bf01270 */
[----:B------:R-:W-:-:S04]  /*0590*/  USEL UR8, UR6, UR4, UP0 ;  /* 0x0000000406087287 */ /* 0x000fc80008000000 */
[----:B------:R-:W-:-:S06]  /*05a0*/  UISETP.GE.AND UP0, UPT, UR8, 0x1, UPT ;  /* 0x000000010800788c */ /* 0x000fcc000bf06270 */
[----:B------:R-:W-:-:S13]  /*05b0*/  PLOP3.LUT P0, PT, PT, PT, UP0, 0x80, 0x0 ;  /* 0x000000000000781c */ /* 0x000fda0003f0f008 */
[----:B------:R-:W-:Y:S05]  /*05c0*/  @!P0 BRA `(.L_x_45) ;  /* 0x000117d000008947 */ /* 0x000fea0003800000 */
[----:B-1----:R-:W-:Y:S02]  /*05d0*/  UISETP.NE.AND UP1, UPT, UR9, -0x1, UPT ;  /* 0xffffffff0900788c */ /* 0x002fe4000bf25270 */
[----:B------:R-:W-:Y:S02]  /*05e0*/  UISETP.NE.AND UP0, UPT, UR19, -0x1, UPT ;  /* 0xffffffff1300788c */ /* 0x000fe4000bf05270 */
[----:B------:R-:W-:Y:S02]  /*05f0*/  ULDC.64 UR4, c[0x0][0x190] ;  /* 0x0000640000047ab9 */ /* 0x000fe40000000a00 */
[----:B------:R-:W-:Y:S02]  /*0600*/  ULDC.64 UR6, c[0x0][0x178] ;  /* 0x00005e0000067ab9 */ /* 0x000fe40000000a00 */
[----:B------:R-:W-:-:S03]  /*0610*/  PLOP3.LUT P0, PT, PT, PT, UP0, 0x80, 0x0 ;  /* 0x000000000000781c */ /* 0x000fc60003f0f008 */
[----:B------:R-:W-:Y:S02]  /*0620*/  @UP1 UIMAD.WIDE.U32 UR24, UR9, UR4, URZ ;  /* 0x00000004091812a5 */ /* 0x000fe4000f8e003f */
[----:B------:R-:W-:Y:S02]  /*0630*/  @!UP1 USHF.R.S32.HI UR22, URZ, 0x1f, UR10 ;  /* 0x0000001f3f169899 */ /* 0x000fe4000801140a */
[----:B------:R-:W-:Y:S02]  /*0640*/  @UP0 UIADD3 UR23, UR14, UR19, URZ ;  /* 0x000000130e170290 */ /* 0x000fe4000fffe03f */
[----:B------:R-:W-:Y:S02]  /*0650*/  @UP1 UIMAD UR18, UR9, UR5, UR25 ;  /* 0x00000005091212a4 */ /* 0x000fe4000f8e0219 */
[----:B------:R-:W-:Y:S02]  /*0660*/  @!UP1 UIMAD.WIDE.U32 UR20, UR10, UR6, URZ ;  /* 0x000000060a1492a5 */ /* 0x000fe4000f8e003f */
[----:B------:R-:W-:-:S02]  /*0670*/  ULDC.64 UR4, c[0x0][0x198] ;  /* 0x0000660000047ab9 */ /* 0x000fc40000000a00 */
[----:B------:R-:W-:Y:S02]  /*0680*/  @!UP1 UIMAD UR22, UR22, UR6, URZ ;  /* 0x00000006161692a4 */ /* 0x000fe4000f8e023f */
[----:B------:R-:W-:Y:S02]  /*0690*/  @UP0 UIMAD.WIDE.U32 UR26, UR23, UR4, URZ ;  /* 0x00000004171a02a5 */ /* 0x000fe4000f8e003f */
[----:B------:R-:W-:Y:S02]  /*06a0*/  @!UP1 UIMAD UR22, UR10, UR7, UR22 ;  /* 0x000000070a1692a4 */ /* 0x000fe4000f8e0216 */
[----:B------:R-:W-:Y:S02]  /*06b0*/  @UP1 UMOV UR6, UR24 ;  /* 0x0000001800061c82 */ /* 0x000fe40008000000 */
[----:B------:R-:W-:Y:S02]  /*06c0*/  @!UP1 UMOV UR6, UR20 ;  /* 0x0000001400069c82 */ /* 0x000fe40008000000 */
[----:B------:R-:W-:-:S02]  /*06d0*/  @UP0 UIMAD UR7, UR23, UR5, UR27 ;  /* 0x00000005170702a4 */ /* 0x000fc4000f8e021b */
[----:B------:R-:W-:Y:S02]  /*06e0*/  @!UP1 UIADD3 UR18, UR21, UR22, URZ ;  /* 0x0000001615129290 */ /* 0x000fe4000fffe03f */
[----:B------:R-:W-:Y:S01]  /*06f0*/  @UP0 UMOV UR20, UR26 ;  /* 0x0000001a00140c82 */ /* 0x000fe20008000000 */
[----:B------:R-:W-:Y:S05]  /*0700*/  @P0 BRA `(.L_x_46) ;  /* 0x000000d000000947 */ /* 0x000fea0003800000 */
[----:B------:R-:W-:Y:S02]  /*0710*/  USHF.R.S32.HI UR20, URZ, 0x1f, UR14 ;  /* 0x0000001f3f147899 */ /* 0x000fe4000801140e */
[----:B------:R-:W-:Y:S02]  /*0720*/  ULDC.64 UR4, c[0x0][0x198] ;  /* 0x0000660000047ab9 */ /* 0x000fe40000000a00 */
[----:B------:R-:W-:Y:S02]  /*0730*/  UIMAD UR20, UR20, UR4, URZ ;  /* 0x00000004141472a4 */ /* 0x000fe4000f8e023f */
[----:B------:R-:W-:Y:S02]  /*0740*/  UIMAD.WIDE.U32 UR22, UR14, UR4, URZ ;  /* 0x000000040e1672a5 */ /* 0x000fe4000f8e003f */
[----:B------:R-:W-:-:S02]  /*0750*/  UIMAD UR20, UR14, UR5, UR20 ;  /* 0x000000050e1472a4 */ /* 0x000fc4000f8e0214 */
[----:B------:R-:W-:Y:S02]  /*0760*/  USHF.R.S32.HI UR7, URZ, 0x1f, UR10 ;  /* 0x0000001f3f077899 */ /* 0x000fe4000801140a */
[----:B------:R-:W-:Y:S02]  /*0770*/  ULDC.64 UR4, c[0x0][0x180] ;  /* 0x0000600000047ab9 */ /* 0x000fe40000000a00 */
[----:B------:R-:W-:Y:S02]  /*0780*/  UIADD3 UR21, UR23, UR20, URZ ;  /* 0x0000001417157290 */ /* 0x000fe4000fffe03f */
[----:B------:R-:W-:Y:S02]  /*0790*/  UIMAD UR7, UR7, UR4, URZ ;  /* 0x00000004070772a4 */ /* 0x000fe4000f8e023f */
[----:B------:R-:W-:Y:S02]  /*07a0*/  UMOV UR20, UR22 ;  /* 0x0000001600147c82 */ /* 0x000fe40008000000 */
[----:B------:R-:W-:-:S02]  /*07b0*/  UIMAD UR7, UR10, UR5, UR7 ;  /* 0x000000050a0772a4 */ /* 0x000fc4000f8e0207 */
[----:B------:R-:W-:-:S04]  /*07c0*/  UIMAD.WIDE.U32 UR20, UR10, UR4, UR20 ;  /* 0x000000040a1472a5 */ /* 0x000fc8000f8e0014 */
[----:B------:R-:W-:Y:S02]  /*07d0*/  UIADD3 UR7, UR21, UR7, URZ ;  /* 0x0000000715077290 */ /* 0x000fe4000fffe03f */
.L_x_46:
[----:B------:R-:W-:Y:S01]  /*07e0*/  IABS R4, c[0x0][0x1c8] ;  /* 0x0000720000047a13 */ /* 0x000fe20000000000 */
[----:B------:R-:W1:Y:S01]  /*07f0*/  S2R R0, SR_CTAID.Z ;  /* 0x0000000000007919 */ /* 0x000e620000002700 */
[----:B------:R-:W-:Y:S02]  /*0800*/  ULDC UR4, c[0x0][0x1c8] ;  /* 0x0000720000047ab9 */ /* 0x000fe40000000800 */
[----:B------:R-:W2:Y:S01]  /*0810*/  I2F.RP R5, R4 ;  /* 0x0000000400057306 */ /* 0x000ea20000209400 */
[----:B------:R-:W-:Y:S02]  /*0820*/  ULOP3.LUT UR4, UR11, UR4, URZ, 0x3c, !UPT ;  /* 0x000000040b047292 */ /* 0x000fe4000f8e3c3f */
[----:B------:R-:W-:-:S04]  /*0830*/  @UP0 UIADD3 UR19, UR14, UR19, URZ ;  /* 0x000000130e130290 */ /* 0x000fc8000fffe03f */
[----:B------:R-:W-:Y:S01]  /*0840*/  ISETP.LE.AND P1, PT, RZ, UR4, PT ;  /* 0x00000004ff007c0c */ /* 0x000fe2000bf23270 */
[----:B------:R-:W-:Y:S02]  /*0850*/  ULDC.64 UR4, c[0x0][0x1a0] ;  /* 0x0000680000047ab9 */ /* 0x000fe40000000a00 */
[----:B------:R-:W-:-:S04]  /*0860*/  @UP0 UIMAD.WIDE.U32 UR22, UR19, UR4, URZ ;  /* 0x00000004131602a5 */ /* 0x000fc8000f8e003f */
[----:B------:R-:W-:Y:S01]  /*0870*/  @UP0 UIMAD UR21, UR19, UR5, UR23 ;  /* 0x00000005131502a4 */ /* 0x000fe2000f8e0217 */
[----:B--2---:R-:W2:Y:S01]  /*0880*/  MUFU.RCP R6, R5 ;  /* 0x0000000500067308 */ /* 0x004ea20000001000 */
[----:B------:R-:W-:Y:S01]  /*0890*/  USHF.R.S32.HI UR19, URZ, 0x1f, UR11 ;  /* 0x0000001f3f137899 */ /* 0x000fe2000801140b */
[----:B-1----:R-:W-:Y:S02]  /*08a0*/  IABS R0, R0 ;  /* 0x0000000000007213 */ /* 0x002fe40000000000 */
[----:B--2---:R-:W-:-:S04]  /*08b0*/  IADD3 R6, R6, 0xffffffe, RZ ;  /* 0x0ffffffe06067810 */ /* 0x004fc80007ffe0ff */
[----:B------:R-:W1:Y:S02]  /*08c0*/  F2I.FTZ.U32.TRUNC.NTZ R7, R6 ;  /* 0x0000000600077305 */ /* 0x000e64000021f000 */
[----:B-1----:R-:W-:Y:S02]  /*08d0*/  IMAD.MOV R3, RZ, RZ, -R7 ;  /* 0x000000ffff037224 */ /* 0x002fe400078e0a07 */
[----:B------:R-:W-:Y:S02]  /*08e0*/  IMAD.MOV.U32 R6, RZ, RZ, RZ ;  /* 0x000000ffff067224 */ /* 0x000fe400078e00ff */
[----:B------:R-:W-:-:S04]  /*08f0*/  IMAD R3, R3, R4, RZ ;  /* 0x0000000403037224 */ /* 0x000fc800078e02ff */
[----:B------:R-:W-:-:S06]  /*0900*/  IMAD.HI.U32 R3, R7, R3, R6 ;  /* 0x0000000307037227 */ /* 0x000fcc00078e0006 */
[----:B------:R-:W-:-:S04]  /*0910*/  IMAD.HI.U32 R238, R3, R0, RZ ;  /* 0x0000000003ee7227 */ /* 0x000fc800078e00ff */
[----:B------:R-:W-:-:S04]  /*0920*/  IMAD.MOV R3, RZ, RZ, -R238 ;  /* 0x000000ffff037224 */ /* 0x000fc800078e0aee */
[----:B------:R-:W-:-:S05]  /*0930*/  IMAD R3, R4, R3, R0 ;  /* 0x0000000304037224 */ /* 0x000fca00078e0200 */
[----:B------:R-:W-:-:S13]  /*0940*/  ISETP.GT.U32.AND P2, PT, R4, R3, PT ;  /* 0x000000030400720c */ /* 0x000fda0003f44070 */
[----:B------:R-:W-:Y:S01]  /*0950*/  @!P2 IMAD.IADD R3, R3, 0x1, -R4 ;  /* 0x000000010303a824 */ /* 0x000fe200078e0a04 */
[----:B------:R-:W-:Y:S02]  /*0960*/  @!P2 IADD3 R238, R238, 0x1, RZ ;  /* 0x00000001eeeea810 */ /* 0x000fe40007ffe0ff */
[----:B------:R-:W-:Y:S02]  /*0970*/  ISETP.NE.AND P2, PT, RZ, c[0x0][0x1c8], PT ;  /* 0x00007200ff007a0c */ /* 0x000fe40003f45270 */
[----:B------:R-:W-:-:S13]  /*0980*/  ISETP.GE.U32.AND P3, PT, R3, R4, PT ;  /* 0x000000040300720c */ /* 0x000fda0003f66070 */
[----:B------:R-:W-:-:S05]  /*0990*/  @P3 IADD3 R238, R238, 0x1, RZ ;  /* 0x00000001eeee3810 */ /* 0x000fca0007ffe0ff */
[----:B------:R-:W-:Y:S01]  /*09a0*/  @!P1 IMAD.MOV R238, RZ, RZ, -R238 ;  /* 0x000000ffffee9224 */ /* 0x000fe200078e0aee */
[----:B------:R-:W-:Y:S01]  /*09b0*/  @!P2 LOP3.LUT R238, RZ, c[0x0][0x1c8], RZ, 0x33, !PT ;  /* 0x00007200ffeeaa12 */ /* 0x000fe200078e33ff */
        /* <DEDUP_REMOVED lines=10> */
[----:B------:R-:W-:Y:S02]  /*0a60*/  UIMAD.WIDE.U32 UR22, UR10, UR4, UR22 ;  /* 0x000000040a1672a5 */ /* 0x000fe4000f8e0016 */
[----:B------:R-:W-:-:S04]  /*0a70*/  UIMAD UR5, UR10, UR5, UR14 ;  /* 0x000000050a0572a4 */ /* 0x000fc8000f8e020e */
[----:B------:R-:W-:Y:S02]  /*0a80*/  UIADD3 UR21, UR23, UR5, URZ ;  /* 0x0000000517157290 */ /* 0x000fe4000fffe03f */
.L_x_47:
[----:B------:R-:W-:Y:S01]  /*0a90*/  SHF.R.S32.HI R13, RZ, 0x1f, R2 ;  /* 0x0000001fff0d7819 */ /* 0x000fe20000011402 */
[----:B------:R-:W1:Y:S01]  /*0aa0*/  S2R R18, SR_CTAID.Z ;  /* 0x0000000000127919 */ /* 0x000e620000002700 */
[----:B------:R-:W-:Y:S01]  /*0ab0*/  UIADD3 UR10, -UR12, UR15, URZ ;  /* 0x0000000f0c0a7290 */ /* 0x000fe2000fffe13f */
[----:B------:R-:W-:Y:S01]  /*0ac0*/  SHF.R.S32.HI R245, RZ, 0x1f, R238 ;  /* 0x0000001ffff57819 */ /* 0x000fe200000114ee */
[----:B------:R-:W-:Y:S01]  /*0ad0*/  ULDC.64 UR4, c[0x0][0x1a8] ;  /* 0x00006a0000047ab9 */ /* 0x000fe20000000a00 */
[CC--:B------:R-:W-:Y:S01]  /*0ae0*/  LEA.HI R221, R13.reuse, R2.reuse, RZ, 0x2 ;  /* 0x000000020ddd7211 */ /* 0x0c0fe200078f10ff */
[----:B------:R-:W2:Y:S01]  /*0af0*/  S2R R231, SR_CTAID.X ;  /* 0x0000000000e77919 */ /* 0x000ea20000002500 */
[-C--:B------:R-:W-:Y:S01]  /*0b00*/  LEA.HI R12, R13, R2.reuse, RZ, 0x3 ;  /* 0x000000020d0c7211 */ /* 0x080fe200078f18ff */
[----:B------:R-:W-:Y:S01]  /*0b10*/  UIMAD UR4, UR19, UR4, URZ ;  /* 0x00000004130472a4 */ /* 0x000fe2000f8e023f */
[----:B------:R-:W-:Y:S01]  /*0b20*/  LOP3.LUT R3, R221, 0xfffffffc, RZ, 0xc0, !PT ;  /* 0xfffffffcdd037812 */ /* 0x000fe200078ec0ff */
[----:B------:R-:W-:Y:S01]  /*0b30*/  IMAD R227, R245, c[0x0][0x1b0], RZ ;  /* 0x00006c00f5e37a24 */ /* 0x000fe200078e02ff */
[-C--:B------:R-:W-:Y:S01]  /*0b40*/  LEA.HI R11, R13, R2.reuse, RZ, 0x4 ;  /* 0x000000020d0b7211 */ /* 0x080fe200078f20ff */
[----:B------:R-:W-:Y:S01]  /*0b50*/  IMAD R245, R245, c[0x0][0x1b8], RZ ;  /* 0x00006e00f5f57a24 */ /* 0x000fe200078e02ff */
[----:B------:R-:W-:Y:S01]  /*0b60*/  SHF.R.S32.HI R7, RZ, 0x3, R12 ;  /* 0x00000003ff077819 */ /* 0x000fe2000001140c */
[C---:B------:R-:W-:Y:S01]  /*0b70*/  IMAD.IADD R228, R2.reuse, 0x1, -R3 ;  /* 0x0000000102e47824 */ /* 0x040fe200078e0a03 */
[----:B------:R-:W-:Y:S01]  /*0b80*/  LOP3.LUT R3, R11, 0xfffffff0, RZ, 0xc0, !PT ;  /* 0xfffffff00b037812 */ /* 0x000fe200078ec0ff */
[----:B------:R-:W-:Y:S01]  /*0b90*/  UIMAD UR4, UR11, UR5, UR4 ;  /* 0x000000050b0472a4 */ /* 0x000fe2000f8e0204 */
[----:B------:R-:W-:Y:S01]  /*0ba0*/  SHF.R.S32.HI R16, RZ, 0x2, R221 ;  /* 0x00000002ff107819 */ /* 0x000fe200000114dd */
[----:B------:R-:W-:Y:S01]  /*0bb0*/  IMAD.SHL.U32 R5, R7, 0x40, RZ ;  /* 0x0000004007057824 */ /* 0x000fe200078e00ff */
[----:B------:R-:W-:Y:S01]  /*0bc0*/  LEA.HI R13, R13, R2, RZ, 0x5 ;  /* 0x000000020d0d7211 */ /* 0x000fe200078f28ff */
[----:B------:R-:W-:Y:S01]  /*0bd0*/  IMAD.IADD R10, R2, 0x1, -R3 ;  /* 0x00000001020a7824 */ /* 0x000fe200078e0a03 */
[----:B------:R-:W-:Y:S01]  /*0be0*/  SHF.R.S32.HI R17, RZ, 0x1f, R16 ;  /* 0x0000001fff117819 */ /* 0x000fe20000011410 */
[----:B------:R-:W-:Y:S01]  /*0bf0*/  IMAD.SHL.U32 R228, R228, 0x8, RZ ;  /* 0x00000008e4e47824 */ /* 0x000fe200078e00ff */
[----:B------:R-:W-:Y:S01]  /*0c00*/  LOP3.LUT R5, R5, 0xc0, RZ, 0xc0, !PT ;  /* 0x000000c005057812 */ /* 0x000fe200078ec0ff */
[----:B------:R-:W-:Y:S01]  /*0c10*/  IMAD R227, R238, c[0x0][0x1b4], R227 ;  /* 0x00006d00eee37a24 */ /* 0x000fe200078e02e3 */
[----:B------:R-:W-:Y:S01]  /*0c20*/  LEA.HI R9, R10, R10, RZ, 0x1 ;  /* 0x0000000a0a097211 */ /* 0x000fe200078f08ff */
[----:B------:R-:W-:Y:S01]  /*0c30*/  IMAD R245, R238, c[0x0][0x1bc], R245 ;  /* 0x00006f00eef57a24 */ /* 0x000fe200078e02f5 */
[----:B------:R-:W-:Y:S01]  /*0c40*/  LOP3.LUT R3, R5, 0x18, R228, 0xf8, !PT ;  /* 0x0000001805037812 */ /* 0x000fe200078ef8e4 */
[----:B------:R-:W-:Y:S01]  /*0c50*/  BSSY B0, `(.L_x_48) ;  /* 0x000004c000007945 */ /* 0x000fe20003800000 */
[----:B------:R-:W-:Y:S01]  /*0c60*/  SHF.R.U32.HI R4, RZ, 0x3, R5 ;  /* 0x00000003ff047819 */ /* 0x000fe20000011605 */
[----:B--2---:R-:W-:Y:S01]  /*0c70*/  IMAD.WIDE R230, R231, 0x80, R16 ;  /* 0x00000080e7e67825 */ /* 0x004fe200078e0210 */
[----:B------:R-:W-:-:S02]  /*0c80*/  SHF.R.S32.HI R0, RZ, 0x1, R9 ;  /* 0x00000001ff007819 */ /* 0x000fc40000011409 */
[----:B------:R-:W-:Y:S02]  /*0c90*/  SHF.R.S32.HI R5, RZ, 0x1f, R9 ;  /* 0x0000001fff057819 */ /* 0x000fe40000011409 */
[--C-:B------:R-:W-:Y:S02]  /*0ca0*/  SHF.R.S32.HI R229, RZ, 0x1f, R228.reuse ;  /* 0x0000001fffe57819 */ /* 0x100fe400000114e4 */
[----:B------:R-:W-:Y:S02]  /*0cb0*/  LEA.HI R5, R5, R0, RZ, 0x2 ;  /* 0x0000000005057211 */ /* 0x000fe400078f10ff */
[----:B------:R-:W-:Y:S01]  /*0cc0*/  IADD3 R20, P0, R228, UR6, RZ ;  /* 0x00000006e4147c10 */ /* 0x000fe2000ff1e0ff */
[----:B------:R-:W-:Y:S01]  /*0cd0*/  IMAD.WIDE.U32 R14, R16, c[0x0][0x198], R228 ;  /* 0x00006600100e7a25 */ /* 0x000fe200078e00e4 */
[----:B------:R-:W-:Y:S02]  /*0ce0*/  LOP3.LUT R5, R5, 0xfffffffc, RZ, 0xc0, !PT ;  /* 0xfffffffc05057812 */ /* 0x000fe400078ec0ff */
[----:B------:R-:W-:Y:S01]  /*0cf0*/  LOP3.LUT R4, R3, R4, RZ, 0x3c, !PT ;  /* 0x0000000403047212 */ /* 0x000fe200078e3cff */
[----:B------:R-:W-:Y:S01]  /*0d00*/  IMAD R3, R17, c[0x0][0x198], RZ ;  /* 0x0000660011037a24 */ /* 0x000fe200078e02ff */
[----:B------:R-:W-:Y:S01]  /*0d10*/  IADD3.X R21, R229, UR18, RZ, P0, !PT ;  /* 0x00000012e5157c10 */ /* 0x000fe200087fe4ff */
[----:B------:R-:W-:Y:S01]  /*0d20*/  IMAD.IADD R5, R0, 0x1, -R5 ;  /* 0x0000000100057824 */ /* 0x000fe200078e0a05 */
[----:B------:R-:W-:Y:S01]  /*0d30*/  IADD3 R224, P0, R14, UR20, RZ ;  /* 0x000000140ee07c10 */ /* 0x000fe2000ff1e0ff */
[----:B------:R-:W-:Y:S01]  /*0d40*/  IMAD R0, R16, c[0x0][0x19c], R3 ;  /* 0x0000670010007a24 */ /* 0x000fe200078e0203 */
[----:B------:R-:W-:Y:S01]  /*0d50*/  LEA.HI R221, R221, R16, RZ, 0x1 ;  /* 0x00000010dddd7211 */ /* 0x000fe200078f08ff */
[----:B-1----:R-:W-:Y:S01]  /*0d60*/  IMAD.WIDE.U32 R18, R18, c[0x0][0x1a8], R20 ;  /* 0x00006a0012127a25 */ /* 0x002fe200078e0014 */
[----:B------:R-:W-:-:S02]  /*0d70*/  SHF.R.S32.HI R6, RZ, 0x5, R13 ;  /* 0x00000005ff067819 */ /* 0x000fc4000001140d */
[----:B------:R-:W-:Y:S01]  /*0d80*/  IADD3.X R225, R15, UR7, R0, P0, !PT ;  /* 0x000000070fe17c10 */ /* 0x000fe200087fe400 */
[----:B------:R-:W-:Y:S01]  /*0d90*/  IMAD R3, R17, c[0x0][0x1a0], RZ ;  /* 0x0000680011037a24 */ /* 0x000fe200078e02ff */
[----:B------:R-:W-:Y:S01]  /*0da0*/  LOP3.LUT R221, R221, 0x7fffffe, RZ, 0xc0, !PT ;  /* 0x07fffffedddd7812 */ /* 0x000fe200078ec0ff */
[C---:B------:R-:W-:Y:S01]  /*0db0*/  IMAD.WIDE.U32 R20, R16.reuse, c[0x0][0x1a0], R228 ;  /* 0x0000680010147a25 */ /* 0x040fe200078e00e4 */
[----:B------:R-:W-:Y:S02]  /*0dc0*/  LOP3.LUT R13, R13, 0xffffffe0, RZ, 0xc0, !PT ;  /* 0xffffffe00d0d7812 */ /* 0x000fe400078ec0ff */
[----:B------:R-:W-:Y:S01]  /*0dd0*/  LOP3.LUT P1, RZ, R5, 0x2, RZ, 0xc0, !PT ;  /* 0x0000000205ff7812 */ /* 0x000fe2000782c0ff */
[----:B------:R-:W-:Y:S01]  /*0de0*/  IMAD R0, R16, c[0x0][0x1a4], R3 ;  /* 0x0000690010007a24 */ /* 0x000fe200078e0203 */
[----:B------:R-:W-:Y:S01]  /*0df0*/  IADD3 R14, P0, R20, UR22, RZ ;  /* 0x00000016140e7c10 */ /* 0x000fe2000ff1e0ff */
[----:B------:R-:W-:Y:S01]  /*0e00*/  IMAD.IADD R221, R16, 0x1, -R221 ;  /* 0x0000000110dd7824 */ /* 0x000fe200078e0add */
[----:B------:R-:W-:Y:S01]  /*0e10*/  IADD3 R223, R228, 0x20, RZ ;  /* 0x00000020e4df7810 */ /* 0x000fe20007ffe0ff */
[----:B------:R-:W-:Y:S01]  /*0e20*/  IMAD.WIDE.U32 R224, R238, c[0x0][0x1b0], R224 ;  /* 0x00006c00eee07a25 */ /* 0x000fe200078e00e0 */
[----:B------:R-:W-:-:S02]  /*0e30*/  IADD3.X R15, R21, UR21, R0, P0, !PT ;  /* 0x00000015150f7c10 */ /* 0x000fc400087fe400 */
[----:B------:R-:W-:Y:S01]  /*0e40*/  ISETP.GE.AND P0, PT, R16, UR10, PT ;  /* 0x0000000a10007c0c */ /* 0x000fe2000bf06270 */
[----:B------:R-:W-:Y:S01]  /*0e50*/  IMAD R221, R6, 0x8, R221 ;  /* 0x0000000806dd7824 */ /* 0x000fe200078e02dd */
[----:B------:R-:W-:Y:S01]  /*0e60*/  IADD3 R21, R19, UR4, RZ ;  /* 0x0000000413157c10 */ /* 0x000fe2000fffe0ff */
[----:B------:R-:W-:Y:S01]  /*0e70*/  IMAD.MOV.U32 R3, RZ, RZ, 0x10 ;  /* 0x00000010ff037424 */ /* 0x000fe200078e00ff */
[----:B------:R-:W-:Y:S01]  /*0e80*/  IADD3 R222, R228, 0x40, RZ ;  /* 0x00000040e4de7810 */ /* 0x000fe20007ffe0ff */
[----:B------:R-:W-:Y:S02]  /*0e90*/  IMAD.U32 R221, R221, 0x20, R4 ;  /* 0x00000020dddd7824 */ /* 0x000fe400078e0004 */
[----:B------:R-:W-:Y:S01]  /*0ea0*/  IMAD.WIDE.U32 R238, R238, c[0x0][0x1b8], R14 ;  /* 0x00006e00eeee7a25 */ /* 0x000fe200078e000e */
[----:B------:R-:W-:-:S03]  /*0eb0*/  SEL R0, R3, 0xfffffff0, !P1 ;  /* 0xfffffff003007807 */ /* 0x000fc60004800000 */
[----:B------:R-:W-:Y:S02]  /*0ec0*/  IMAD.IADD R8, R2, 0x1, -R13 ;  /* 0x0000000102087824 */ /* 0x000fe400078e0a0d */
[----:B------:R-:W-:Y:S02]  /*0ed0*/  IMAD.SHL.U32 R221, R221, 0x2, RZ ;  /* 0x00000002dddd7824 */ /* 0x000fe400078e00ff */
[----:B------:R-:W-:Y:S02]  /*0ee0*/  IMAD.IADD R227, R225, 0x1, R227 ;  /* 0x00000001e1e37824 */ /* 0x000fe400078e02e3 */
[----:B------:R-:W-:Y:S01]  /*0ef0*/  IMAD.IADD R245, R239, 0x1, R245 ;  /* 0x00000001eff57824 */ /* 0x000fe200078e02f5 */
[----:B------:R-:W-:Y:S05]  /*0f00*/  @P0 BRA `(.L_x_49) ;  /* 0x0000020000000947 */ /* 0x000fea0003800000 */
[----:B------:R-:W-:Y:S01]  /*0f10*/  ISETP.GE.AND P4, PT, R228, c[0x0][0x220], PT ;  /* 0x00008800e4007a0c */ /* 0x000fe20003f86270 */
[----:B------:R-:W-:Y:S01]  /*0f20*/  IMAD R13, R231, c[0x0][0x190], RZ ;  /* 0x00006400e70d7a24 */ /* 0x000fe200078e02ff */
[----:B------:R-:W-:Y:S01]  /*0f30*/  ISETP.GE.AND P3, PT, R223, c[0x0][0x220], PT ;  /* 0x00008800df007a0c */ /* 0x000fe20003f66270 */
[----:B------:R-:W-:Y:S01]  /*0f40*/  IMAD.MOV.U32 R20, RZ, RZ, R18 ;  /* 0x000000ffff147224 */ /* 0x000fe200078e0012 */
[----:B------:R-:W-:Y:S01]  /*0f50*/  ISETP.GE.AND P2, PT, R222, c[0x0][0x220], PT ;  /* 0x00008800de007a0c */ /* 0x000fe20003f46270 */
[----:B------:R-:W-:-:S02]  /*0f60*/  IMAD R4, R230, c[0x0][0x194], R13 ;  /* 0x00006500e6047a24 */ /* 0x000fc400078e020d */
[----:B------:R-:W-:-:S04]  /*0f70*/  IMAD.WIDE.U32 R14, R230, c[0x0][0x190], R20 ;  /* 0x00006400e60e7a25 */ /* 0x000fc800078e0014 */
[----:B------:R-:W-:Y:S02]  /*0f80*/  IMAD.IADD R4, R15, 0x1, R4 ;  /* 0x000000010f047824 */ /* 0x000fe400078e0204 */
[C---:B------:R-:W-:Y:S01]  /*0f90*/  @!P4 LEA R24, P1, R14.reuse, c[0x0][0x160], 0x1 ;  /* 0x000058000e18ca11 */ /* 0x040fe200078208ff */
[----:B------:R1:W-:Y:S01]  /*0fa0*/  @P4 STS [R221], RZ ;  /* 0x000000ffdd004388 */ /* 0x0003e20000000800 */
[C---:B------:R-:W-:Y:S02]  /*0fb0*/  @!P3 LEA R22, P0, R14.reuse, c[0x0][0x160], 0x1 ;  /* 0x000058000e16ba11 */ /* 0x040fe400078008ff */
[C-C-:B------:R-:W-:Y:S01]  /*0fc0*/  @!P4 LEA.HI.X R25, R14.reuse, c[0x0][0x164], R4.reuse, 0x1, P1 ;  /* 0x000059000e19ca11 */ /* 0x140fe200008f0c04 */
[----:B------:R1:W-:Y:S01]  /*0fd0*/  @P4 STS [R221+0x4], RZ ;  /* 0x000004ffdd004388 */ /* 0x0003e20000000800 */
[----:B------:R-:W-:-:S03]  /*0fe0*/  @!P3 LEA.HI.X R23, R14, c[0x0][0x164], R4, 0x1, P0 ;  /* 0x000059000e17ba11 */ /* 0x000fc600000f0c04 */
[----:B------:R1:W-:Y:S04]  /*0ff0*/  @P4 STS.64 [R221+0x8], RZ ;  /* 0x000008ffdd004388 */ /* 0x0003e80000000a00 */
[----:B------:R-:W-:Y:S01]  /*1000*/  @!PT LDS RZ, [RZ] ;  /* 0x00000000fffff984 */ /* 0x000fe20000000800 */
[----:B------:R-:W-:Y:S01]  /*1010*/  @!PT LDS RZ, [RZ] ;  /* 0x00000000fffff984 */ /* 0x000fe20000000800 */
[----:B------:R-:W-:Y:S01]  /*1020*/  @!PT LDS RZ, [RZ] ;  /* 0x00000000fffff984 */ /* 0x000fe20000000800 */
[----:B------:R1:W-:Y:S04]  /*1030*/  @!P4 LDGSTS.E.BYPASS.LTC128B.128 [R221], [R24.64] ;  /* 0x0000000018ddcfae */ /* 0x0003e8000b901d50 */
[----:B------:R1:W-:Y:S04]  /*1040*/  @P3 STS.128 [R221+0x2000], RZ ;  /* 0x002000ffdd003388 */ /* 0x0003e80000000c00 */
[----:B------:R-:W-:Y:S01]  /*1050*/  @!PT LDS RZ, [RZ] ;  /* 0x00000000fffff984 */ /* 0x000fe20000000800 */
[----:B------:R-:W-:Y:S01]  /*1060*/  @!PT LDS RZ, [RZ] ;  /* 0x00000000fffff984 */ /* 0x000fe20000000800 */
[----:B------:R-:W-:Y:S01]  /*1070*/  @!PT LDS RZ, [RZ] ;  /* 0x00000000fffff984 */ /* 0x000fe20000000800 */
[----:B------:R1:W-:Y:S04]  /*1080*/  @!P3 LDGSTS.E.BYPASS.LTC128B.128 [R221+0x2000], [R22.64+0x40] ;  /* 0x0200004016ddbfae */ /* 0x0003e8000b901d50 */
[----:B------:R1:W-:Y:S01]  /*1090*/  @P2 STS.128 [R221+0x4000], RZ ;  /* 0x004000ffdd002388 */ /* 0x0003e20000000c00 */
[----:B------:R-:W-:Y:S05]  /*10a0*/  @P2 BRA `(.L_x_49) ;  /* 0x0000006000002947 */ /* 0x000fea0003800000 */
[----:B-1----:R-:W-:-:S04]  /*10b0*/  LEA R22, P0, R14, c[0x0][0x160], 0x1 ;  /* 0x000058000e167a11 */ /* 0x002fc800078008ff */
[----:B------:R-:W-:-:S05]  /*10c0*/  LEA.HI.X R23, R14, c[0x0][0x164], R4, 0x1, P0 ;  /* 0x000059000e177a11 */ /* 0x000fca00000f0c04 */
[----:B------:R-:W-:Y:S01]  /*10d0*/  @!PT LDS RZ, [RZ] ;  /* 0x00000000fffff984 */ /* 0x000fe20000000800 */
[----:B------:R-:W-:Y:S01]  /*10e0*/  @!PT LDS RZ, [RZ] ;  /* 0x00000000fffff984 */ /* 0x000fe20000000800 */
[----:B------:R-:W-:Y:S01]  /*10f0*/  @!PT LDS RZ, [RZ] ;  /* 0x00000000fffff984 */ /* 0x000fe20000000800 */
[----:B------:R1:W-:Y:S04]  /*1100*/  LDGSTS.E.BYPASS.LTC128B.128 [R221+0x4000], [R22.64+0x80] ;  /* 0x0400008016dd7fae */ /* 0x0003e8000b901d50 */
.L_x_49:
[----:B------:R-:W-:Y:S05]  /*1110*/  BSYNC B0 ;  /* 0x0000000000007941 */ /* 0x000fea0003800000 */
.L_x_48:
[----:B------:R-:W-:Y:S01]  /*1120*/  IADD3 R4, R16, 0x20, RZ ;  /* 0x0000002010047810 */ /* 0x000fe20007ffe0ff */
[----:B------:R-:W-:Y:S03]  /*1130*/  BSSY B0, `(.L_x_50) ;  /* 0x0000024000007945 */ /* 0x000fe60003800000 */
[----:B------:R-:W-:-:S13]  /*1140*/  ISETP.GE.AND P0, PT, R4, UR10, PT ;  /* 0x0000000a04007c0c */ /* 0x000fda000bf06270 */
[----:B------:R-:W-:Y:S05]  /*1150*/  @P0 BRA `(.L_x_51) ;  /* 0x0000021000000947 */ /* 0x000fea0003800000 */
[----:B------:R-:W-:Y:S01]  /*1160*/  IADD3 R14, P0, R230, 0x20, RZ ;  /* 0x00000020e60e7810 */ /* 0x000fe20007f1e0ff */
[----:B-1----:R-:W-:Y:S01]  /*1170*/  IMAD.MOV.U32 R22, RZ, RZ, R18 ;  /* 0x000000ffff167224 */ /* 0x002fe200078e0012 */
[----:B------:R-:W-:Y:S01]  /*1180*/  ISETP.GE.AND P3, PT, R228, c[0x0][0x220], PT ;  /* 0x00008800e4007a0c */ /* 0x000fe20003f66270 */
[----:B------:R-:W-:Y:S01]  /*1190*/  IMAD.MOV.U32 R23, RZ, RZ, R21 ;  /* 0x000000ffff177224 */ /* 0x000fe200078e0015 */
[----:B------:R-:W-:Y:S01]  /*11a0*/  ISETP.GE.AND P2, PT, R223, c[0x0][0x220], PT ;  /* 0x00008800df007a0c */ /* 0x000fe20003f46270 */
[----:B------:R-:W-:Y:S01]  /*11b0*/  IMAD.X R13, RZ, RZ, R231, P0 ;  /* 0x000000ffff0d7224 */ /* 0x000fe200000e06e7 */
[----:B------:R-:W-:Y:S01]  /*11c0*/  ISETP.GE.AND P0, PT, R222, c[0x0][0x220], PT ;  /* 0x00008800de007a0c */ /* 0x000fe20003f06270 */
[----:B------:R-:W-:-:S04]  /*11d0*/  IMAD.WIDE.U32 R22, R14, c[0x0][0x190], R22 ;  /* 0x000064000e167a25 */ /* 0x000fc800078e0016 */
[----:B------:R-:W-:-:S04]  /*11e0*/  IMAD R13, R13, c[0x0][0x190], RZ ;  /* 0x000064000d0d7a24 */ /* 0x000fc800078e02ff */
[----:B------:R-:W-:Y:S01]  /*11f0*/  IMAD R13, R14, c[0x0][0x194], R13 ;  /* 0x000065000e0d7a24 */ /* 0x000fe200078e020d */
[C---:B------:R-:W-:Y:S01]  /*1200*/  @!P3 LEA R14, P4, R22.reuse, c[0x0][0x160], 0x1 ;  /* 0x00005800160eba11 */ /* 0x040fe200078808ff */
[----:B------:R1:W-:Y:S01]  /*1210*/  @P3 STS.128 [R221+0x800], RZ ;  /* 0x000800ffdd003388 */ /* 0x0003e20000000c00 */
[----:B------:R-:W-:Y:S01]  /*1220*/  @!P2 LEA R24, P1, R22, c[0x0][0x160], 0x1 ;  /* 0x000058001618aa11 */ /* 0x000fe200078208ff */
[----:B------:R-:W-:-:S05]  /*1230*/  IMAD.IADD R13, R23, 0x1, R13 ;  /* 0x00000001170d7824 */ /* 0x000fca00078e020d */
[C-C-:B------:R-:W-:Y:S02]  /*1240*/  @!P3 LEA.HI.X R15, R22.reuse, c[0x0][0x164], R13.reuse, 0x1, P4 ;  /* 0x00005900160fba11 */ /* 0x140fe400020f0c0d */
[----:B------:R-:W-:-:S03]  /*1250*/  @!P2 LEA.HI.X R25, R22, c[0x0][0x164], R13, 0x1, P1 ;  /* 0x000059001619aa11 */ /* 0x000fc600008f0c0d */
[----:B------:R-:W-:Y:S01]  /*1260*/  @!PT LDS RZ, [RZ] ;  /* 0x00000000fffff984 */ /* 0x000fe20000000800 */
[----:B------:R-:W-:Y:S01]  /*1270*/  @!PT LDS RZ, [RZ] ;  /* 0x00000000fffff984 */ /* 0x000fe20000000800 */
[----:B------:R-:W-:Y:S01]  /*1280*/  @!PT LDS RZ, [RZ] ;  /* 0x00000000fffff984 */ /* 0x000fe20000000800 */
[----:B------:R1:W-:Y:S04]  /*1290*/  @!P3 LDGSTS.E.BYPASS.LTC128B.128 [R221+0x800], [R14.64] ;  /* 0x008000000eddbfae */ /* 0x0003e8000b901d50 */
        /* <DEDUP_REMOVED lines=13> */
.L_x_51:
[----:B------:R-:W-:Y:S05]  /*1370*/  BSYNC B0 ;  /* 0x0000000000007941 */ /* 0x000fea0003800000 */
.L_x_50:
[----:B------:R-:W-:Y:S01]  /*1380*/  IADD3 R13, R16, 0x40, RZ ;  /* 0x00000040100d7810 */ /* 0x000fe20007ffe0ff */
[----:B------:R-:W-:Y:S03]  /*1390*/  BSSY B0, `(.L_x_52) ;  /* 0x0000024000007945 */ /* 0x000fe60003800000 */
[----:B------:R-:W-:-:S13]  /*13a0*/  ISETP.GE.AND P0, PT, R13, UR10, PT ;  /* 0x0000000a0d007c0c */ /* 0x000fda000bf06270 */
[----:B------:R-:W-:Y:S05]  /*13b0*/  @P0 BRA `(.L_x_53) ;  /* 0x0000021000000947 */ /* 0x000fea0003800000 */
[----:B-1----:R-:W-:Y:S01]  /*13c0*/  IADD3 R14, P0, R230, 0x40, RZ ;  /* 0x00000040e60e7810 */ /* 0x002fe20007f1e0ff */
[----:B------:R-:W-:Y:S01]  /*13d0*/  IMAD.MOV.U32 R22, RZ, RZ, R18 ;  /* 0x000000ffff167224 */ /* 0x000fe200078e0012 */
        /* <DEDUP_REMOVED lines=31> */
.L_x_53:
[----:B------:R-:W-:Y:S05]  /*15d0*/  BSYNC B0 ;  /* 0x0000000000007941 */ /* 0x000fea0003800000 */
.L_x_52:
[----:B------:R-:W-:Y:S01]  /*15e0*/  IADD3 R220, R16, 0x60, RZ ;  /* 0x0000006010dc7810 */ /* 0x000fe20007ffe0ff */
[----:B------:R-:W-:Y:S01]  /*15f0*/  UMOV UR11, 0x6 ;  /* 0x00000006000b7882 */ /* 0x000fe20000000000 */
[----:B------:R-:W-:Y:S01]  /*1600*/  BSSY B0, `(.L_x_54) ;  /* 0x0000026000007945 */ /* 0x000fe20003800000 */
[----:B------:R-:W-:Y:S01]  /*1610*/  ULDC.64 UR6, c[0x0][0x198] ;  /* 0x0000660000067ab9 */ /* 0x000fe20000000a00 */
[----:B------:R-:W-:Y:S01]  /*1620*/  ISETP.GE.AND P0, PT, R220, UR10, PT ;  /* 0x0000000adc007c0c */ /* 0x000fe2000bf06270 */
[----:B------:R-:W-:Y:S02]  /*1630*/  USHF.L.U64.HI UR20, UR6, UR11, UR7 ;  /* 0x0000000b06147299 */ /* 0x000fe40008010207 */
[----:B------:R-:W-:-:S10]  /*1640*/  USHF.L.U32 UR21, UR6, 0x6, URZ ;  /* 0x0000000606157899 */ /* 0x000fd4000800063f */
[----:B------:R-:W-:Y:S05]  /*1650*/  @P0 BRA `(.L_x_55) ;  /* 0x0000020000000947 */ /* 0x000fea0003800000 */
[----:B-1----:R-:W-:Y:S01]  /*1660*/  IADD3 R14, P0, R230, 0x60, RZ ;  /* 0x00000060e60e7810 */ /* 0x002fe20007f1e0ff */
[----:B------:R-:W-:Y:S01]  /*1670*/  IMAD.MOV.U32 R19, RZ, RZ, R21 ;  /* 0x000000ffff137224 */ /* 0x000fe200078e0015 */
[----:B------:R-:W-:Y:S02]  /*1680*/  ISETP.GE.AND P3, PT, R228, c[0x0][0x220], PT ;  /* 0x00008800e4007a0c */ /* 0x000fe40003f66270 */
        /* <DEDUP_REMOVED lines=29> */
.L_x_55:
[----:B------:R-:W-:Y:S05]  /*1860*/  BSYNC B0 ;  /* 0x0000000000007941 */ /* 0x000fea0003800000 */
.L_x_54:
[----:B------:R-:W-:Y:S01]  /*1870*/  UIADD3 UR19, UR8, -0x1, URZ ;  /* 0xffffffff08137890 */ /* 0x000fe2000fffe03f */
[----:B------:R-:W-:Y:S01]  /*1880*/  MOV R226, R224 ;  /* 0x000000e000e27202 */ /* 0x000fe20000000f00 */
[----:B------:R-:W-:Y:S01]  /*1890*/  IMAD.U32 R117, RZ, RZ, UR21 ;  /* 0x00000015ff757e24 */ /* 0x000fe2000f8e00ff */
[----:B------:R-:W-:Y:S01]  /*18a0*/  BSSY B0, `(.L_x_56) ;  /* 0x0000024000007945 */ /* 0x000fe20003800000 */
[----:B------:R-:W-:Y:S02]  /*18b0*/  UIMAD UR22, UR19, -0x40, UR13 ;  /* 0xffffffc0131678a4 */ /* 0x000fe4000f8e020d */
[----:B------:R-:W-:Y:S01]  /*18c0*/  USHF.R.S32.HI UR23, URZ, 0x1f, UR19 ;  /* 0x0000001f3f177899 */ /* 0x000fe20008011413 */
[----:B------:R-:W-:Y:S01]  /*18d0*/  IMAD.WIDE.U32 R18, R117, UR19, R226 ;  /* 0x0000001375127c25 */ /* 0x000fe2000f8e00e2 */
[----:B------:R-:W-:Y:S02]  /*18e0*/  UIMAD UR4, UR20, UR19, URZ ;  /* 0x00000013140472a4 */ /* 0x000fe4000f8e023f */
[----:B------:R-:W-:-:S02]  /*18f0*/  ISETP.GE.AND P0, PT, R16, UR22, PT ;  /* 0x0000001610007c0c */ /* 0x000fc4000bf06270 */
[----:B------:R-:W-:-:S06]  /*1900*/  UIMAD UR4, UR23, UR21, UR4 ;  /* 0x00000015170472a4 */ /* 0x000fcc000f8e0204 */
[----:B------:R-:W-:-:S05]  /*1910*/  IADD3 R13, R19, UR4, RZ ;  /* 0x00000004130d7c10 */ /* 0x000fca000fffe0ff */
[----:B------:R-:W-:Y:S05]  /*1920*/  @P0 BRA `(.L_x_57) ;  /* 0x000001b000000947 */ /* 0x000fea0003800000 */
[----:B------:R-:W-:Y:S02]  /*1930*/  ISETP.GE.AND P3, PT, R228, c[0x0][0x220], PT ;  /* 0x00008800e4007a0c */ /* 0x000fe40003f66270 */
[----:B------:R-:W-:Y:S02]  /*1940*/  ISETP.GE.AND P2, PT, R223, c[0x0][0x220], PT ;  /* 0x00008800df007a0c */ /* 0x000fe40003f46270 */
[----:B------:R-:W-:-:S09]  /*1950*/  ISETP.GE.AND P0, PT, R222, c[0x0][0x220], PT ;  /* 0x00008800de007a0c */ /* 0x000fd20003f06270 */
[C---:B-1----:R-:W-:Y:S01]  /*1960*/  @!P3 LEA R20, P4, R18.reuse, c[0x0][0x168], 0x1 ;  /* 0x00005a001214ba11 */ /* 0x042fe200078808ff */
[----:B------:R1:W-:Y:S01]  /*1970*/  @P3 STS [R221+0x6000], RZ ;  /* 0x006000ffdd003388 */ /* 0x0003e20000000800 */
        /* <DEDUP_REMOVED lines=22> */
.L_x_57:
[----:B------:R-:W-:Y:S05]  /*1ae0*/  BSYNC B0 ;  /* 0x0000000000007941 */ /* 0x000fea0003800000 */
.L_x_56:
[----:B------:R-:W-:Y:S01]  /*1af0*/  ISETP.GE.AND P0, PT, R4, UR22, PT ;  /* 0x0000001604007c0c */ /* 0x000fe2000bf06270 */
[----:B------:R-:W-:Y:S01]  /*1b00*/  UMOV UR18, 0x5 ;  /* 0x0000000500127882 */ /* 0x000fe20000000000 */
[----:B------:R-:W-:Y:S01]  /*1b10*/  BSSY B0, `(.L_x_58) ;  /* 0x0000023000007945 */ /* 0x000fe20003800000 */
[----:B------:R-:W-:Y:S02]  /*1b20*/  ULDC UR14, c[0x0][0x19c] ;  /* 0x00006700000e7ab9 */ /* 0x000fe40000000800 */
[----:B------:R-:W-:Y:S02]  /*1b30*/  USHF.L.U32 UR7, UR6, 0x5, URZ ;  /* 0x0000000506077899 */ /* 0x000fe4000800063f */
[----:B------:R-:W-:Y:S02]  /*1b40*/  ULDC.64 UR4, c[0x0][0x1a0] ;  /* 0x0000680000047ab9 */ /* 0x000fe40000000a00 */
[----:B------:R-:W-:Y:S02]  /*1b50*/  USHF.L.U64.HI UR6, UR6, UR18, UR14 ;  /* 0x0000001206067299 */ /* 0x000fe4000801020e */
[----:B------:R-:W-:-:S02]  /*1b60*/  USHF.L.U64.HI UR11, UR4, UR11, UR5 ;  /* 0x0000000b040b7299 */ /* 0x000fc40008010205 */
[----:B------:R-:W-:Y:S01]  /*1b70*/  USHF.L.U32 UR14, UR4, 0x6, URZ ;  /* 0x00000006040e7899 */ /* 0x000fe2000800063f */
[----:B------:R-:W-:Y:S06]  /*1b80*/  @P0 BRA `(.L_x_59) ;  /* 0x000001b000000947 */ /* 0x000fec0003800000 */
[----:B------:R-:W-:Y:S02]  /*1b90*/  ISETP.GE.AND P3, PT, R228, c[0x0][0x220], PT ;  /* 0x00008800e4007a0c */ /* 0x000fe40003f66270 */
[----:B------:R-:W-:Y:S02]  /*1ba0*/  ISETP.GE.AND P2, PT, R223, c[0x0][0x220], PT ;  /* 0x00008800df007a0c */ /* 0x000fe40003f46270 */
[----:B-1----:R-:W-:Y:S02]  /*1bb0*/  IADD3 R14, P1, R18, UR7, RZ ;  /* 0x00000007120e7c10 */ /* 0x002fe4000ff3e0ff */
[----:B------:R-:W-:Y:S02]  /*1bc0*/  ISETP.GE.AND P0, PT, R222, c[0x0][0x220], PT ;  /* 0x00008800de007a0c */ /* 0x000fe40003f06270 */
[----:B------:R-:W-:-:S05]  /*1bd0*/  IADD3.X R13, R13, UR6, RZ, P1, !PT ;  /* 0x000000060d0d7c10 */ /* 0x000fca0008ffe4ff */
[C---:B------:R-:W-:Y:S01]  /*1be0*/  @!P3 LEA R20, P4, R14.reuse, c[0x0][0x168], 0x1 ;  /* 0x00005a000e14ba11 */ /* 0x040fe200078808ff */
[----:B------:R1:W-:Y:S01]  /*1bf0*/  @P3 STS.128 [R221+0x6800], RZ ;  /* 0x006800ffdd003388 */ /* 0x0003e20000000c00 */
[C---:B------:R-:W-:Y:S02]  /*1c00*/  @!P2 LEA R18, P1, R14.reuse, c[0x0][0x168], 0x1 ;  /* 0x00005a000e12aa11 */ /* 0x040fe400078208ff */
        /* <DEDUP_REMOVED lines=19> */
.L_x_59:
[----:B------:R-:W-:Y:S05]  /*1d40*/  BSYNC B0 ;  /* 0x0000000000007941 */ /* 0x000fea0003800000 */
.L_x_58:
[----:B------:R-:W0:Y:S01]  /*1d50*/  LDGDEPBAR ;  /* 0x00000000000079af */ /* 0x000e220000000000 */
[----:B------:R-:W-:Y:S01]  /*1d60*/  LOP3.LUT R9, R9, 0x7fffffe, RZ, 0xc0, !PT ;  /* 0x07fffffe09097812 */ /* 0x000fe200078ec0ff */
[----:B------:R-:W-:Y:S01]  /*1d70*/  IMAD.SHL.U32 R5, R5, 0x40, RZ ;  /* 0x0000004005057824 */ /* 0x000fe200078e00ff */
[----:B------:R-:W-:Y:S01]  /*1d80*/  SHF.R.S32.HI R13, RZ, 0x1f, R10 ;  /* 0x0000001fff0d7819 */ /* 0x000fe2000001140a */
[----:B------:R-:W-:Y:S01]  /*1d90*/  IMAD.SHL.U32 R7, R7, 0x8, RZ ;  /* 0x0000000807077824 */ /* 0x000fe200078e00ff */
[----:B-1----:R-:W-:Y:S01]  /*1da0*/  SHF.R.S32.HI R14, RZ, 0x4, R11 ;  /* 0x00000004ff0e7819 */ /* 0x002fe2000001140b */
[----:B------:R-:W-:Y:S01]  /*1db0*/  IMAD.IADD R9, R10, 0x1, -R9 ;  /* 0x000000010a097824 */ /* 0x000fe200078e0a09 */
[----:B------:R-:W-:Y:S01]  /*1dc0*/  LEA.HI R10, R13, R10, RZ, 0x3 ;  /* 0x0000000a0d0a7211 */ /* 0x000fe200078f18ff */
[----:B------:R-:W-:Y:S01]  /*1dd0*/  UIMAD UR5, UR11, UR19, URZ ;  /* 0x000000130b0572a4 */ /* 0x000fe2000f8e023f */
[----:B------:R-:W-:Y:S01]  /*1de0*/  LOP3.LUT R13, R12, 0xfffffff8, RZ, 0xc0, !PT ;  /* 0xfffffff80c0d7812 */ /* 0x000fe200078ec0ff */
[----:B------:R-:W-:Y:S01]  /*1df0*/  IMAD.U32 R218, RZ, RZ, UR14 ;  /* 0x0000000effda7e24 */ /* 0x000fe2000f8e00ff */
[----:B------:R-:W-:Y:S01]  /*1e00*/  ISETP.GE.AND P0, PT, R16, UR22, PT ;  /* 0x0000001610007c0c */ /* 0x000fe2000bf06270 */
[----:B------:R-:W-:Y:S01]  /*1e10*/  IMAD.SHL.U32 R10, R10, 0x20, RZ ;  /* 0x000000200a0a7824 */ /* 0x000fe200078e00ff */
[----:B------:R-:W-:Y:S01]  /*1e20*/  LEA.HI R15, R11, R14, RZ, 0x1 ;  /* 0x0000000e0b0f7211 */ /* 0x000fe200078f08ff */
[C---:B------:R-:W-:Y:S01]  /*1e30*/  IMAD.IADD R13, R2.reuse, 0x1, -R13 ;  /* 0x00000001020d7824 */ /* 0x040fe200078e0a0d */
[----:B------:R-:W-:Y:S01]  /*1e40*/  SHF.R.S32.HI R219, RZ, 0x1f, R8 ;  /* 0x0000001fffdb7819 */ /* 0x000fe20000011408 */
[----:B------:R-:W-:Y:S01]  /*1e50*/  IMAD.MOV.U32 R244, RZ, RZ, R238 ;  /* 0x000000fffff47224 */ /* 0x000fe200078e00ee */
[----:B------:R-:W-:Y:S01]  /*1e60*/  LOP3.LUT R15, R15, 0xfffffffe, RZ, 0xc0, !PT ;  /* 0xfffffffe0f0f7812 */ /* 0x000fe200078ec0ff */
[----:B------:R-:W-:Y:S01]  /*1e70*/  UIMAD UR5, UR23, UR14, UR5 ;  /* 0x0000000e170572a4 */ /* 0x000fe2000f8e0205 */
[----:B------:R-:W-:Y:S01]  /*1e80*/  LEA.HI R11, R13, R13, RZ, 0x1 ;  /* 0x0000000d0d0b7211 */ /* 0x000fe200078f08ff */
[----:B------:R-:W-:Y:S01]  /*1e90*/  IMAD.SHL.U32 R234, R2, 0x2, RZ ;  /* 0x0000000202ea7824 */ /* 0x000fe200078e00ff */
[----:B------:R-:W-:Y:S01]  /*1ea0*/  LEA.HI R219, R219, R8, RZ, 0x2 ;  /* 0x00000008dbdb7211 */ /* 0x000fe200078f10ff */
[----:B------:R-:W-:Y:S01]  /*1eb0*/  IMAD.IADD R15, R14, 0x1, -R15 ;  /* 0x000000010e0f7824 */ /* 0x000fe200078e0a0f */
[----:B------:R-:W-:Y:S01]  /*1ec0*/  LOP3.LUT R16, R11, 0x7fffffe, RZ, 0xc0, !PT ;  /* 0x07fffffe0b107812 */ /* 0x000fe200078ec0ff */
[----:B------:R-:W-:-:S04]  /*1ed0*/  DEPBAR.LE SB0, 0x0 ;  /* 0x000080000000791a */ /* 0x000fc80000000000 */
[----:B------:R-:W-:Y:S01]  /*1ee0*/  BAR.SYNC.DEFER_BLOCKING 0x0 ;  /* 0x0000000000007b1d */ /* 0x000fe20000010000 */
[----:B------:R-:W-:Y:S01]  /*1ef0*/  SHF.R.S32.HI R11, RZ, 0x1, R11 ;  /* 0x00000001ff0b7819 */ /* 0x000fe2000001140b */
[----:B------:R-:W-:Y:S01]  /*1f00*/  IMAD.IADD R16, R13, 0x1, -R16 ;  /* 0x000000010d107824 */ /* 0x000fe200078e0a10 */
[----:B------:R-:W-:Y:S01]  /*1f10*/  LEA R12, R6, UR12, 0x4 ;  /* 0x0000000c060c7c11 */ /* 0x000fe2000f8e20ff */
[----:B------:R-:W-:Y:S01]  /*1f20*/  IMAD.U32 R8, RZ, RZ, UR13 ;  /* 0x0000000dff087e24 */ /* 0x000fe2000f8e00ff */
[----:B------:R-:W-:Y:S01]  /*1f30*/  SHF.R.S32.HI R219, RZ, 0x2, R219 ;  /* 0x00000002ffdb7819 */ /* 0x000fe200000114db */
[----:B------:R-:W-:Y:S01]  /*1f40*/  IMAD.SHL.U32 R18, R11, 0x40, RZ ;  /* 0x000000400b127824 */ /* 0x000fe200078e00ff */
[----:B------:R-:W-:Y:S01]  /*1f50*/  LOP3.LUT R5, R5, 0xc0, RZ, 0xc0, !PT ;  /* 0x000000c005057812 */ /* 0x000fe200078ec0ff */
[C---:B------:R-:W-:Y:S01]  /*1f60*/  IMAD R16, R15.reuse, 0x8, R16 ;  /* 0x000000080f107824 */ /* 0x040fe200078e0210 */
[----:B------:R-:W-:Y:S01]  /*1f70*/  IADD3 R17, R12, 0x1, R219 ;  /* 0x000000010c117810 */ /* 0x000fe20007ffe0db */
[----:B------:R-:W-:Y:S01]  /*1f80*/  IMAD.SHL.U32 R12, R15, 0x8, RZ ;  /* 0x000000080f0c7824 */ /* 0x000fe200078e00ff */
[----:B------:R-:W-:Y:S01]  /*1f90*/  LOP3.LUT R18, R18, 0xc0, RZ, 0xc0, !PT ;  /* 0x000000c012127812 */ /* 0x000fe200078ec0ff */
[----:B------:R-:W-:Y:S01]  /*1fa0*/  BSSY B0, `(.L_x_60) ;  /* 0x0000036000007945 */ /* 0x000fe20003800000 */
[----:B------:R-:W-:-:S02]  /*1fb0*/  SHF.R.U32.HI R14, RZ, 0x3, R5 ;  /* 0x00000003ff0e7819 */ /* 0x000fc40000011605 */
[----:B------:R-:W-:Y:S02]  /*1fc0*/  LOP3.LUT R217, R5, 0x8, R12, 0xf8, !PT ;  /* 0x0000000805d97812 */ /* 0x000fe400078ef80c */
[----:B------:R-:W-:Y:S02]  /*1fd0*/  LOP3.LUT R10, R10, 0xffffff00, RZ, 0xc0, !PT ;  /* 0xffffff000a0a7812 */ /* 0x000fe400078ec0ff */
[----:B------:R-:W-:Y:S02]  /*1fe0*/  LOP3.LUT R12, R18, 0x8, R7, 0xf8, !PT ;  /* 0x00000008120c7812 */ /* 0x000fe400078ef807 */
[----:B------:R-:W-:Y:S01]  /*1ff0*/  SHF.R.U32.HI R5, RZ, 0x3, R18 ;  /* 0x00000003ff057819 */ /* 0x000fe20000011612 */
[----:B------:R-:W-:Y:S01]  /*2000*/  IMAD R6, R6, 0x200, R10 ;  /* 0x0000020006067824 */ /* 0x000fe200078e020a */
[----:B------:R-:W-:Y:S01]  /*2010*/  LOP3.LUT R217, R217, R14, RZ, 0x3c, !PT ;  /* 0x0000000ed9d97212 */ /* 0x000fe200078e3cff */
[----:B------:R1:W-:Y:S01]  /*2020*/  @P0 STS [R221+0x9000], RZ ;  /* 0x009000ffdd000388 */ /* 0x0003e20000000800 */
[----:B------:R-:W-:Y:S01]  /*2030*/  LOP3.LUT R5, R12, R5, RZ, 0x3c, !PT ;  /* 0x000000050c057212 */ /* 0x000fe200078e3cff */
[----:B------:R-:W-:Y:S01]  /*2040*/  IMAD.WIDE.U32 R12, R218, UR19, R244 ;  /* 0x00000013da0c7c25 */ /* 0x000fe2000f8e00f4 */
[----:B------:R-:W-:Y:S01]  /*2050*/  IADD3 R8, R8, -UR15, R17 ;  /* 0x8000000f08087c10 */ /* 0x000fe2000fffe011 */
[----:B------:R1:W-:Y:S01]  /*2060*/  @P0 STS [R221+0x9004], RZ ;  /* 0x009004ffdd000388 */ /* 0x0003e20000000800 */
[----:B------:R-:W-:Y:S01]  /*2070*/  LOP3.LUT P1, RZ, R11, 0x2, RZ, 0xc0, !PT ;  /* 0x000000020bff7812 */ /* 0x000fe2000782c0ff */
[C---:B------:R-:W-:Y:S01]  /*2080*/  IMAD R10, R9.reuse, 0x20, R10 ;  /* 0x00000020090a7824 */ /* 0x040fe200078e020a */
[----:B------:R-:W-:Y:S01]  /*2090*/  LOP3.LUT R234, R234, 0x6, RZ, 0xc0, !PT ;  /* 0x00000006eaea7812 */ /* 0x000fe200078ec0ff */
[----:B------:R1:W-:Y:S01]  /*20a0*/  @P0 STS.64 [R221+0x9008], RZ ;  /* 0x009008ffdd000388 */ /* 0x0003e20000000a00 */
[----:B------:R-:W-:Y:S01]  /*20b0*/  IMAD R6, R9, 0x20, R6 ;  /* 0x0000002009067824 */ /* 0x000fe200078e0206 */
[----:B------:R-:W-:Y:S01]  /*20c0*/  SEL R3, R3, 0xfffffff0, !P1 ;  /* 0xfffffff003037807 */ /* 0x000fe20004800000 */
[----:B------:R-:W-:Y:S01]  /*20d0*/  IMAD.U32 R216, R16, 0x20, R5 ;  /* 0x0000002010d87824 */ /* 0x000fe200078e0005 */
[----:B------:R1:W-:Y:S01]  /*20e0*/  @P0 STS.128 [R221+0xa000], RZ ;  /* 0x00a000ffdd000388 */ /* 0x0003e20000000c00 */
[----:B------:R-:W-:Y:S01]  /*20f0*/  IADD3 R5, R13, UR5, RZ ;  /* 0x000000050d057c10 */ /* 0x000fe2000fffe0ff */
[C---:B------:R-:W-:Y:S01]  /*2100*/  IMAD.IADD R2, R217.reuse, 0x1, R10 ;  /* 0x00000001d9027824 */ /* 0x040fe200078e020a */
[----:B------:R-:W-:Y:S01]  /*2110*/  IADD3 R116, R8, c[0x0][0x2e8], RZ ;  /* 0x0000ba0008747a10 */ /* 0x000fe20007ffe0ff */
[----:B------:R1:W-:Y:S01]  /*2120*/  @P0 STS.128 [R221+0xb000], RZ ;  /* 0x00b000ffdd000388 */ /* 0x0003e20000000c00 */
[----:B------:R-:W-:Y:S01]  /*2130*/  IMAD.IADD R217, R217, 0x1, R6 ;  /* 0x00000001d9d97824 */ /* 0x000fe200078e0206 */
[----:B------:R-:W-:Y:S05]  /*2140*/  @P0 BRA `(.L_x_61) ;  /* 0x000001b000000947 */ /* 0x000fea0003800000 */
[----:B------:R-:W-:Y:S02]  /*2150*/  ISETP.GE.AND P3, PT, R228, c[0x0][0x220], PT ;  /* 0x00008800e4007a0c */ /* 0x000fe40003f66270 */
[----:B------:R-:W-:-:S02]  /*2160*/  ISETP.GE.AND P2, PT, R223, c[0x0][0x220], PT ;  /* 0x00008800df007a0c */ /* 0x000fc40003f46270 */
[----:B------:R-:W-:-:S09]  /*2170*/  ISETP.GE.AND P0, PT, R222, c[0x0][0x220], PT ;  /* 0x00008800de007a0c */ /* 0x000fd20003f06270 */
[C---:B------:R-:W-:Y:S01]  /*2180*/  @!P3 LEA R8, P4, R12.reuse, c[0x0][0x170], 0x1 ;  /* 0x00005c000c08ba11 */ /* 0x040fe200078808ff */
        /* <DEDUP_REMOVED lines=17> */
[----:B--2---:R-:W-:-:S04]  /*22a0*/  LEA R6, P0, R12, c[0x0][0x170], 0x1 ;  /* 0x00005c000c067a11 */ /* 0x004fc800078008ff */
[----:B------:R-:W-:-:S05]  /*22b0*/  LEA.HI.X R7, R12, c[0x0][0x174], R5, 0x1, P0 ;  /* 0x00005d000c077a11 */ /* 0x000fca00000f0c05 */
[----:B------:R-:W-:Y:S01]  /*22c0*/  @!PT LDS RZ, [RZ] ;  /* 0x00000000fffff984 */ /* 0x000fe20000000800 */
[----:B------:R-:W-:Y:S01]  /*22d0*/  @!PT LDS RZ, [RZ] ;  /* 0x00000000fffff984 */ /* 0x000fe20000000800 */
[----:B------:R-:W-:Y:S01]  /*22e0*/  @!PT LDS RZ, [RZ] ;  /* 0x00000000fffff984 */ /* 0x000fe20000000800 */
[----:B------:R2:W-:Y:S04]  /*22f0*/  LDGSTS.E.BYPASS.LTC128B.128 [R221+0xb000], [R6.64+0x80] ;  /* 0x0b00008006dd7fae */ /* 0x0005e8000b901d50 */
.L_x_61:
[----:B------:R-:W-:Y:S05]  /*2300*/  BSYNC B0 ;  /* 0x0000000000007941 */ /* 0x000fea0003800000 */
.L_x_60:
[----:B------:R-:W-:Y:S01]  /*2310*/  ISETP.GE.AND P0, PT, R4, UR22, PT ;  /* 0x0000001604007c0c */ /* 0x000fe2000bf06270 */
[----:B------:R-:W-:Y:S01]  /*2320*/  ULDC UR5, c[0x0][0x1a4] ;  /* 0x0000690000057ab9 */ /* 0x000fe20000000800 */
[----:B------:R-:W-:Y:S01]  /*2330*/  BSSY B0, `(.L_x_62) ;  /* 0x0000022000007945 */ /* 0x000fe20003800000 */
[----:B------:R-:W-:Y:S02]  /*2340*/  USHF.L.U32 UR12, UR4, 0x5, URZ ;  /* 0x00000005040c7899 */ /* 0x000fe4000800063f */
[----:B------:R-:W-:-:S08]  /*2350*/  USHF.L.U64.HI UR18, UR4, UR18, UR5 ;  /* 0x0000001204127299 */ /* 0x000fd00008010205 */
[----:B------:R3:W-:Y:S04]  /*2360*/  @P0 STS.128 [R221+0x9800], RZ ;  /* 0x009800ffdd000388 */ /* 0x0007e80000000c00 */
[----:B------:R3:W-:Y:S04]  /*2370*/  @P0 STS.128 [R221+0xa800], RZ ;  /* 0x00a800ffdd000388 */ /* 0x0007e80000000c00 */
[----:B------:R3:W-:Y:S01]  /*2380*/  @P0 STS.128 [R221+0xb800], RZ ;  /* 0x00b800ffdd000388 */ /* 0x0007e20000000c00 */
[----:B------:R-:W-:Y:S05]  /*2390*/  @P0 BRA `(.L_x_63) ;  /* 0x000001b000000947 */ /* 0x000fea0003800000 */
[----:B------:R-:W-:Y:S02]  /*23a0*/  ISETP.GE.AND P3, PT, R228, c[0x0][0x220], PT ;  /* 0x00008800e4007a0c */ /* 0x000fe40003f66270 */
[----:B------:R-:W-:-:S02]  /*23b0*/  ISETP.GE.AND P2, PT, R223, c[0x0][0x220], PT ;  /* 0x00008800df007a0c */ /* 0x000fc40003f46270 */
[----:B------:R-:W-:Y:S02]  /*23c0*/  IADD3 R12, P1, R12, UR12, RZ ;  /* 0x0000000c0c0c7c10 */ /* 0x000fe4000ff3e0ff */
[----:B------:R-:W-:Y:S02]  /*23d0*/  ISETP.GE.AND P0, PT, R222, c[0x0][0x220], PT ;  /* 0x00008800de007a0c */ /* 0x000fe40003f06270 */
[----:B------:R-:W-:-:S05]  /*23e0*/  IADD3.X R5, R5, UR18, RZ, P1, !PT ;  /* 0x0000001205057c10 */ /* 0x000fca0008ffe4ff */
[C---:B--2---:R-:W-:Y:S01]  /*23f0*/  @!P3 LEA R8, P4, R12.reuse, c[0x0][0x170], 0x1 ;  /* 0x00005c000c08ba11 */ /* 0x044fe200078808ff */
        /* <DEDUP_REMOVED lines=15> */
[----:B------:R-:W-:-:S04]  /*24f0*/  LEA R4, P0, R12, c[0x0][0x170], 0x1 ;  /* 0x00005c000c047a11 */ /* 0x000fc800078008ff */
[----:B------:R-:W-:-:S05]  /*2500*/  LEA.HI.X R5, R12, c[0x0][0x174], R5, 0x1, P0 ;  /* 0x00005d000c057a11 */ /* 0x000fca00000f0c05 */
[----:B------:R-:W-:Y:S01]  /*2510*/  @!PT LDS RZ, [RZ] ;  /* 0x00000000fffff984 */ /* 0x000fe20000000800 */
[----:B------:R-:W-:Y:S01]  /*2520*/  @!PT LDS RZ, [RZ] ;  /* 0x00000000fffff984 */ /* 0x000fe20000000800 */
[----:B------:R-:W-:Y:S01]  /*2530*/  @!PT LDS RZ, [RZ] ;  /* 0x00000000fffff984 */ /* 0x000fe20000000800 */
[----:B------:R4:W-:Y:S04]  /*2540*/  LDGSTS.E.BYPASS.LTC128B.128 [R221+0xb800], [R4.64+0x80] ;  /* 0x0b80008004dd7fae */ /* 0x0009e8000b901d50 */
.L_x_63:
[----:B------:R-:W-:Y:S05]  /*2550*/  BSYNC B0 ;  /* 0x0000000000007941 */ /* 0x000fea0003800000 */
.L_x_62:
[----:B------:R-:W-:Y:S01]  /*2560*/  IMAD.SHL.U32 R217, R217, 0x2, RZ ;  /* 0x00000002d9d97824 */ /* 0x000fe200078e00ff */
[----:B------:R-:W-:Y:S01]  /*2570*/  IADD3 R236, R116, 0x40, RZ ;  /* 0x0000004074ec7810 */ /* 0x000fe20007ffe0ff */
[----:B------:R-:W-:Y:S01]  /*2580*/  IMAD.SHL.U32 R216, R216, 0x2, RZ ;  /* 0x00000002d8d87824 */ /* 0x000fe200078e00ff */
[----:B------:R-:W-:Y:S01]  /*2590*/  IADD3 R246, R116, 0x8, RZ ;  /* 0x0000000874f67810 */ /* 0x000fe20007ffe0ff */
[----:B------:R-:W-:Y:S01]  /*25a0*/  IMAD R215, R0, 0x2, R217 ;  /* 0x0000000200d77824 */ /* 0x000fe200078e02d9 */
[----:B------:R-:W-:Y:S01]  /*25b0*/  LDSM.16.M88.4 R88, [R217] ;  /* 0x00000000d958783b */ /* 0x000fe20000000200 */
[----:B------:R-:W-:Y:S01]  /*25c0*/  IMAD R213, R3, 0x2, R216 ;  /* 0x0000000203d57824 */ /* 0x000fe200078e02d8 */
[----:B------:R-:W-:Y:S01]  /*25d0*/  IADD3 R3, R116, 0x48, RZ ;  /* 0x0000004874037810 */ /* 0x000fe20007ffe0ff */
[----:B------:R-:W-:Y:S01]  /*25e0*/  UISETP.GE.AND UP0, UPT, UR8, 0x2, UPT ;  /* 0x000000020800788c */ /* 0x000fe2000bf06270 */
[----:B------:R-:W-:Y:S01]  /*25f0*/  LDSM.16.M88.4 R16, [R217+0x1000] ;  /* 0x00100000d910783b */ /* 0x000fe20000000200 */
[----:B------:R-:W-:-:S02]  /*2600*/  IMNMX R236, R236, UR13, PT ;  /* 0x0000000decec7c17 */ /* 0x000fc4000b800200 */
[----:B------:R-:W-:Y:S01]  /*2610*/  IMNMX R247, R116, UR13, PT ;  /* 0x0000000d74f77c17 */ /* 0x000fe2000b800200 */
[----:B------:R-:W5:Y:S01]  /*2620*/  LDSM.16.M88.4 R32, [R216+0x6400] ;  /* 0x00640000d820783b */ /* 0x000f620000000200 */
[----:B------:R-:W-:Y:S02]  /*2630*/  IMNMX R246, R246, UR13, PT ;  /* 0x0000000df6f67c17 */ /* 0x000fe4000b800200 */
[----:B------:R-:W-:Y:S01]  /*2640*/  IMNMX R3, R3, UR13, PT ;  /* 0x0000000d03037c17 */ /* 0x000fe2000b800200 */
[----:B------:R-:W1:Y:S04]  /*2650*/  LDSM.16.M88.4 R48, [R216+0x6000] ;  /* 0x00600000d830783b */ /* 0x000e680000000200 */
[----:B------:R-:W2:Y:S04]  /*2660*/  LDSM.16.M88.4 R96, [R216+0x6800] ;  /* 0x00680000d860783b */ /* 0x000ea80000000200 */
[----:B------:R-:W3:Y:S04]  /*2670*/  LDSM.16.M88.4 R68, [R216+0x6c00] ;  /* 0x006c0000d844783b */ /* 0x000ee80000000200 */
[----:B------:R-:W-:Y:S04]  /*2680*/  LDSM.16.M88.4 R108, [R215+0x1000] ;  /* 0x00100000d76c783b */ /* 0x000fe80000000200 */
[----:B------:R-:W4:Y:S04]  /*2690*/  LDSM.16.M88.4 R64, [R213+0x6400] ;  /* 0x00640000d540783b */ /* 0x000f280000000200 */
[----:B--2-4-:R-:W2:Y:S04]  /*26a0*/  LDSM.16.M88.4 R4, [R215] ;  /* 0x00000000d704783b */ /* 0x014ea80000000200 */
[----:B------:R-:W4:Y:S04]  /*26b0*/  LDSM.16.M88.4 R104, [R213+0x6000] ;  /* 0x00600000d568783b */ /* 0x000f280000000200 */
[----:B------:R-:W1:Y:S04]  /*26c0*/  LDSM.16.M88.4 R12, [R213+0x6800] ;  /* 0x00680000d50c783b */ /* 0x000e680000000200 */
[----:B------:R-:W2:Y:S01]  /*26d0*/  LDSM.16.M88.4 R8, [R213+0x6c00] ;  /* 0x006c0000d508783b */ /* 0x000ea20000000200 */
[C---:B-----5:R-:W-:Y:S03]  /*26e0*/  HMMA.16816.F32 R40, R16.reuse, R32, RZ ;  /* 0x000000201028723c */ /* 0x060fe600000018ff */
[----:B------:R-:W-:Y:S04]  /*26f0*/  LDSM.16.M88.4 R84, [R217+0x3000] ;  /* 0x00300000d954783b */ /* 0x000fe80000000200 */
[----:B------:R-:W5:Y:S01]  /*2700*/  LDSM.16.M88.4 R80, [R216+0x7000] ;  /* 0x00700000d850783b */ /* 0x000f620000000200 */
[----:B------:R-:W-:Y:S03]  /*2710*/  HMMA.16816.F32 R36, R16, R34, RZ ;  /* 0x000000221024723c */ /* 0x000fe600000018ff */
[----:B------:R-:W-:Y:S04]  /*2720*/  LDSM.16.M88.4 R76, [R216+0x7400] ;  /* 0x00740000d84c783b */ /* 0x000fe80000000200 */
[----:B------:R-:W-:Y:S01]  /*2730*/  LDSM.16.M88.4 R72, [R216+0x7800] ;  /* 0x00780000d848783b */ /* 0x000fe20000000200 */
[C---:B------:R-:W-:Y:S03]  /*2740*/  HMMA.16816.F32 R44, R88.reuse, R32, RZ ;  /* 0x00000020582c723c */ /* 0x040fe600000018ff */
[----:B------:R-:W-:Y:S04]  /*2750*/  LDSM.16.M88.4 R112, [R215+0x2000] ;  /* 0x00200000d770783b */ /* 0x000fe80000000200 */
[----:B------:R-:W0:Y:S01]  /*2760*/  LDGDEPBAR ;  /* 0x00000000000079af */ /* 0x000e220000000000 */
[----:B------:R-:W-:Y:S08]  /*2770*/  HMMA.16816.F32 R32, R88, R34, RZ ;  /* 0x000000225820723c */ /* 0x000ff000000018ff */
[-C--:B-1----:R-:W-:Y:S08]  /*2780*/  HMMA.16816.F32 R56, R16, R48.reuse, RZ ;  /* 0x000000301038723c */ /* 0x082ff000000018ff */
[----:B------:R-:W-:Y:S08]  /*2790*/  HMMA.16816.F32 R60, R88, R48, RZ ;  /* 0x00000030583c723c */ /* 0x000ff000000018ff */
[-C--:B------:R-:W-:Y:S08]  /*27a0*/  HMMA.16816.F32 R52, R16, R50.reuse, RZ ;  /* 0x000000321034723c */ /* 0x080ff000000018ff */
[----:B------:R-:W-:Y:S08]  /*27b0*/  HMMA.16816.F32 R48, R88, R50, RZ ;  /* 0x000000325830723c */ /* 0x000ff000000018ff */
[C---:B------:R-:W-:Y:S08]  /*27c0*/  HMMA.16816.F32 R28, R16.reuse, R96, RZ ;  /* 0x00000060101c723c */ /* 0x040ff000000018ff */
[----:B------:R-:W-:Y:S08]  /*27d0*/  HMMA.16816.F32 R24, R16, R98, RZ ;  /* 0x000000621018723c */ /* 0x000ff000000018ff */
[----:B------:R-:W-:Y:S08]  /*27e0*/  HMMA.16816.F32 R100, R88, R96, RZ ;  /* 0x000000605864723c */ /* 0x000ff000000018ff */
[----:B---3--:R-:W-:Y:S08]  /*27f0*/  HMMA.16816.F32 R20, R16, R68, RZ ;  /* 0x000000441014723c */ /* 0x008ff000000018ff */
[C---:B------:R-:W-:Y:S08]  /*2800*/  HMMA.16816.F32 R96, R88.reuse, R98, RZ ;  /* 0x000000625860723c */ /* 0x040ff000000018ff */
[----:B------:R-:W-:Y:S08]  /*2810*/  HMMA.16816.F32 R92, R88, R68, RZ ;  /* 0x00000044585c723c */ /* 0x000ff000000018ff */
[-C--:B------:R-:W-:Y:S08]  /*2820*/  HMMA.16816.F32 R16, R16, R70.reuse, RZ ;  /* 0x000000461010723c */ /* 0x080ff000000018ff */
[----:B------:R-:W-:Y:S01]  /*2830*/  HMMA.16816.F32 R88, R88, R70, RZ ;  /* 0x000000465858723c */ /* 0x000fe200000018ff */
[----:B------:R-:W-:Y:S07]  /*2840*/  LDSM.16.M88.4 R68, [R216+0x7c00] ;  /* 0x007c0000d844783b */ /* 0x000fee0000000200 */
[C---:B------:R-:W-:Y:S08]  /*2850*/  HMMA.16816.F32 R40, R108.reuse, R64, R40 ;  /* 0x000000406c28723c */ /* 0x040ff00000001828 */
[----:B------:R-:W-:Y:S08]  /*2860*/  HMMA.16816.F32 R36, R108, R66, R36 ;  /* 0x000000426c24723c */ /* 0x000ff00000001824 */
[C---:B--2---:R-:W-:Y:S08]  /*2870*/  HMMA.16816.F32 R44, R4.reuse, R64, R44 ;  /* 0x00000040042c723c */ /* 0x044ff0000000182c */
[----:B------:R-:W-:Y:S01]  /*2880*/  HMMA.16816.F32 R32, R4, R66, R32 ;  /* 0x000000420420723c */ /* 0x000fe20000001820 */
[----:B------:R-:W1:Y:S07]  /*2890*/  LDSM.16.M88.4 R64, [R217+0x2000] ;  /* 0x00200000d940783b */ /* 0x000e6e0000000200 */
[----:B----4-:R-:W-:Y:S08]  /*28a0*/  HMMA.16816.F32 R56, R108, R104, R56 ;  /* 0x000000686c38723c */ /* 0x010ff00000001838 */
[----:B------:R-:W-:Y:S08]  /*28b0*/  HMMA.16816.F32 R48, R4, R106, R48 ;  /* 0x0000006a0430723c */ /* 0x000ff00000001830 */
[C---:B------:R-:W-:Y:S08]  /*28c0*/  HMMA.16816.F32 R28, R108.reuse, R12, R28 ;  /* 0x0000000c6c1c723c */ /* 0x040ff0000000181c */
[C---:B------:R-:W-:Y:S08]  /*28d0*/  HMMA.16816.F32 R20, R108.reuse, R8, R20 ;  /* 0x000000086c14723c */ /* 0x040ff00000001814 */
[C---:B------:R-:W-:Y:S08]  /*28e0*/  HMMA.16816.F32 R52, R108.reuse, R106, R52 ;  /* 0x0000006a6c34723c */ /* 0x040ff00000001834 */
[C---:B------:R-:W-:Y:S08]  /*28f0*/  HMMA.16816.F32 R24, R108.reuse, R14, R24 ;  /* 0x0000000e6c18723c */ /* 0x040ff00000001818 */
[----:B------:R-:W-:Y:S01]  /*2900*/  HMMA.16816.F32 R16, R108, R10, R16 ;  /* 0x0000000a6c10723c */ /* 0x000fe20000001810 */
[----:B------:R-:W-:Y:S07]  /*2910*/  LDSM.16.M88.4 R108, [R213+0x7800] ;  /* 0x00780000d56c783b */ /* 0x000fee0000000200 */
[C---:B------:R-:W-:Y:S01]  /*2920*/  HMMA.16816.F32 R60, R4.reuse, R104, R60 ;  /* 0x00000068043c723c */ /* 0x040fe2000000183c */
[----:B------:R-:W-:Y:S07]  /*2930*/  LDSM.16.M88.4 R104, [R213+0x7c00] ;  /* 0x007c0000d568783b */ /* 0x000fee0000000200 */
[C---:B------:R-:W-:Y:S08]  /*2940*/  HMMA.16816.F32 R100, R4.reuse, R12, R100 ;  /* 0x0000000c0464723c */ /* 0x040ff00000001864 */
[C---:B------:R-:W-:Y:S08]  /*2950*/  HMMA.16816.F32 R92, R4.reuse, R8, R92 ;  /* 0x00000008045c723c */ /* 0x040ff0000000185c */
[C---:B------:R-:W-:Y:S01]  /*2960*/  HMMA.16816.F32 R96, R4.reuse, R14, R96 ;  /* 0x0000000e0460723c */ /* 0x040fe20000001860 */
[----:B------:R-:W-:Y:S07]  /*2970*/  LDSM.16.M88.4 R12, [R215+0x3000] ;  /* 0x00300000d70c783b */ /* 0x000fee0000000200 */
[----:B------:R-:W-:Y:S01]  /*2980*/  HMMA.16816.F32 R88, R4, R10, R88 ;  /* 0x0000000a0458723c */ /* 0x000fe20000001858 */
[----:B------:R-:W2:Y:S04]  /*2990*/  LDSM.16.M88.4 R4, [R213+0x7000] ;  /* 0x00700000d504783b */ /* 0x000ea80000000200 */
[----:B------:R-:W3:Y:S03]  /*29a0*/  LDSM.16.M88.4 R8, [R213+0x7400] ;  /* 0x00740000d508783b */ /* 0x000ee60000000200 */
[----:B-----5:R-:W-:Y:S08]  /*29b0*/  HMMA.16816.F32 R56, R84, R80, R56 ;  /* 0x000000505438723c */ /* 0x020ff00000001838 */
[----:B-1----:R-:W-:Y:S08]  /*29c0*/  HMMA.16816.F32 R48, R64, R82, R48 ;  /* 0x000000524030723c */ /* 0x002ff00000001830 */
        /* <DEDUP_REMOVED lines=11> */
[----:B------:R-:W-:Y:S01]  /*2a80*/  HMMA.16816.F32 R32, R64, R78, R32 ;  /* 0x0000004e4020723c */ /* 0x000fe20000001820 */
[----:B------:R-:W1:Y:S07]  /*2a90*/  LDSM.16.M88.4 R76, [R216+0x8000] ;  /* 0x00800000d84c783b */ /* 0x000e6e0000000200 */
[----:B--2---:R-:W-:Y:S08]  /*2aa0*/  HMMA.16816.F32 R56, R12, R4, R56 ;  /* 0x000000040c38723c */ /* 0x004ff00000001838 */
[C---:B------:R-:W-:Y:S08]  /*2ab0*/  HMMA.16816.F32 R92, R64.reuse, R68, R92 ;  /* 0x00000044405c723c */ /* 0x040ff0000000185c */
[----:B------:R-:W-:Y:S01]  /*2ac0*/  HMMA.16816.F32 R88, R64, R70, R88 ;  /* 0x000000464058723c */ /* 0x000fe20000001858 */
[----:B------:R-:W-:Y:S07]  /*2ad0*/  LDSM.16.M88.4 R68, [R216+0x8800] ;  /* 0x00880000d844783b */ /* 0x000fee0000000200 */
[----:B------:R-:W-:Y:S08]  /*2ae0*/  HMMA.16816.F32 R48, R112, R6, R48 ;  /* 0x000000067030723c */ /* 0x000ff00000001830 */
[----:B------:R-:W-:Y:S08]  /*2af0*/  HMMA.16816.F32 R100, R64, R72, R100 ;  /* 0x000000484064723c */ /* 0x000ff00000001864 */
[C---:B------:R-:W-:Y:S08]  /*2b00*/  HMMA.16816.F32 R52, R12.reuse, R6, R52 ;  /* 0x000000060c34723c */ /* 0x040ff00000001834 */
[C---:B---3--:R-:W-:Y:S08]  /*2b10*/  HMMA.16816.F32 R40, R12.reuse, R8, R40 ;  /* 0x000000080c28723c */ /* 0x048ff00000001828 */
[C---:B------:R-:W-:Y:S08]  /*2b20*/  HMMA.16816.F32 R36, R12.reuse, R10, R36 ;  /* 0x0000000a0c24723c */ /* 0x040ff00000001824 */
[C---:B------:R-:W-:Y:S08]  /*2b30*/  HMMA.16816.F32 R28, R12.reuse, R108, R28 ;  /* 0x0000006c0c1c723c */ /* 0x040ff0000000181c */
[C---:B------:R-:W-:Y:S08]  /*2b40*/  HMMA.16816.F32 R24, R12.reuse, R110, R24 ;  /* 0x0000006e0c18723c */ /* 0x040ff00000001818 */
[C---:B------:R-:W-:Y:S08]  /*2b50*/  HMMA.16816.F32 R20, R12.reuse, R104, R20 ;  /* 0x000000680c14723c */ /* 0x040ff00000001814 */
[----:B------:R-:W-:Y:S01]  /*2b60*/  HMMA.16816.F32 R16, R12, R106, R16 ;  /* 0x0000006a0c10723c */ /* 0x000fe20000001810 */
[----:B------:R-:W-:Y:S07]  /*2b70*/  LDSM.16.M88.4 R12, [R213+0x8000] ;  /* 0x00800000d50c783b */ /* 0x000fee0000000200 */
[C---:B------:R-:W-:Y:S01]  /*2b80*/  HMMA.16816.F32 R60, R112.reuse, R4, R60 ;  /* 0x00000004703c723c */ /* 0x040fe2000000183c */
[----:B------:R-:W2:Y:S07]  /*2b90*/  LDSM.16.M88.4 R4, [R215+0x5000] ;  /* 0x00500000d704783b */ /* 0x000eae0000000200 */
[C---:B------:R-:W-:Y:S08]  /*2ba0*/  HMMA.16816.F32 R44, R112.reuse, R8, R44 ;  /* 0x00000008702c723c */ /* 0x040ff0000000182c */
[----:B------:R-:W-:Y:S01]  /*2bb0*/  HMMA.16816.F32 R32, R112, R10, R32 ;  /* 0x0000000a7020723c */ /* 0x000fe20000001820 */
[----:B------:R-:W3:Y:S07]  /*2bc0*/  LDSM.16.M88.4 R8, [R215+0x4000] ;  /* 0x00400000d708783b */ /* 0x000eee0000000200 */
[----:B------:R-:W-:Y:S01]  /*2bd0*/  HMMA.16816.F32 R96, R64, R74, R96 ;  /* 0x0000004a4060723c */ /* 0x000fe20000001860 */
[----:B------:R-:W4:Y:S04]  /*2be0*/  LDSM.16.M88.4 R72, [R216+0x8400] ;  /* 0x00840000d848783b */ /* 0x000f280000000200 */
[----:B------:R-:W5:Y:S03]  /*2bf0*/  LDSM.16.M88.4 R64, [R216+0x8c00] ;  /* 0x008c0000d840783b */ /* 0x000f660000000200 */
[----:B-1----:R-:W-:Y:S08]  /*2c00*/  HMMA.16816.F32 R56, R80, R76, R56 ;  /* 0x0000004c5038723c */ /* 0x002ff00000001838 */
[C---:B------:R-:W-:Y:S08]  /*2c10*/  HMMA.16816.F32 R92, R112.reuse, R104, R92 ;  /* 0x00000068705c723c */ /* 0x040ff0000000185c */
[----:B------:R-:W-:Y:S08]  /*2c20*/  HMMA.16816.F32 R88, R112, R106, R88 ;  /* 0x0000006a7058723c */ /* 0x000ff00000001858 */
[----:B------:R-:W-:Y:S01]  /*2c30*/  HMMA.16816.F32 R104, R84, R78, R48 ;  /* 0x0000004e5468723c */ /* 0x000fe20000001830 */
[----:B------:R-:W1:Y:S07]  /*2c40*/  LDSM.16.M88.4 R48, [R213+0x8400] ;  /* 0x00840000d530783b */ /* 0x000e6e0000000200 */
[----:B------:R-:W-:Y:S08]  /*2c50*/  HMMA.16816.F32 R100, R112, R108, R100 ;  /* 0x0000006c7064723c */ /* 0x000ff00000001864 */
[----:B------:R-:W-:Y:S08]  /*2c60*/  HMMA.16816.F32 R52, R80, R78, R52 ;  /* 0x0000004e5034723c */ /* 0x000ff00000001834 */
[----:B------:R-:W-:Y:S08]  /*2c70*/  HMMA.16816.F32 R96, R112, R110, R96 ;  /* 0x0000006e7060723c */ /* 0x000ff00000001860 */
[----:B--2---:R-:W-:Y:S08]  /*2c80*/  HMMA.16816.F32 R56, R4, R12, R56 ;  /* 0x0000000c0438723c */ /* 0x004ff00000001838 */
[----:B---3--:R-:W-:Y:S08]  /*2c90*/  HMMA.16816.F32 R104, R8, R14, R104 ;  /* 0x0000000e0868723c */ /* 0x008ff00000001868 */
[-C--:B----4-:R-:W-:Y:S08]  /*2ca0*/  HMMA.16816.F32 R40, R80, R72.reuse, R40 ;  /* 0x000000485028723c */ /* 0x090ff00000001828 */
[----:B------:R-:W-:Y:S08]  /*2cb0*/  HMMA.16816.F32 R44, R84, R72, R44 ;  /* 0x00000048542c723c */ /* 0x000ff0000000182c */
[-C--:B------:R-:W-:Y:S08]  /*2cc0*/  HMMA.16816.F32 R28, R80, R68.reuse, R28 ;  /* 0x00000044501c723c */ /* 0x080ff0000000181c */
[----:B------:R-:W-:Y:S07]  /*2cd0*/  HMMA.16816.F32 R100, R84, R68, R100 ;  /* 0x000000445464723c */ /* 0x000fee0000001864 */
[----:B------:R-:W-:Y:S01]  /*2ce0*/  IMAD.U32 R69, RZ, RZ, UR19 ;  /* 0x00000013ff457e24 */ /* 0x000fe2000f8e00ff */
[----:B------:R-:W-:Y:S03]  /*2cf0*/  HMMA.16816.F32 R52, R4, R14, R52 ;  /* 0x0000000e0434723c */ /* 0x000fe60000001834 */
[----:B------:R-:W-:-:S05]  /*2d00*/  IMAD R69, R69, 0x40, R234 ;  /* 0x0000004045457824 */ /* 0x000fca00078e02ea */
[-C--:B------:R-:W-:Y:S01]  /*2d10*/  HMMA.16816.F32 R36, R80, R74.reuse, R36 ;  /* 0x0000004a5024723c */ /* 0x080fe20000001824 */
[C---:B------:R-:W-:Y:S02]  /*2d20*/  IADD3 R14, R69.reuse, 0x1, RZ ;  /* 0x00000001450e7810 */ /* 0x040fe40007ffe0ff */
[----:B------:R-:W-:Y:S02]  /*2d30*/  IADD3 R15, R69, 0x8, RZ ;  /* 0x00000008450f7810 */ /* 0x000fe40007ffe0ff */
[C---:B------:R-:W-:Y:S02]  /*2d40*/  ISETP.GE.AND P2, PT, R14.reuse, R236, PT ;  /* 0x000000ec0e00720c */ /* 0x040fe40003f46270 */
[C---:B------:R-:W-:Y:S01]  /*2d50*/  ISETP.GE.AND P5, PT, R14.reuse, R247, PT ;  /* 0x000000f70e00720c */ /* 0x040fe20003fa6270 */
[----:B------:R-:W-:Y:S01]  /*2d60*/  HMMA.16816.F32 R32, R84, R74, R32 ;  /* 0x0000004a5420723c */ /* 0x000fe20000001820 */
[C---:B------:R-:W-:Y:S02]  /*2d70*/  ISETP.GE.AND P1, PT, R14.reuse, R246, PT ;  /* 0x000000f60e00720c */ /* 0x040fe40003f26270 */
[----:B------:R-:W-:-:S02]  /*2d80*/  ISETP.GE.AND P0, PT, R14, R3, PT ;  /* 0x000000030e00720c */ /* 0x000fc40003f06270 */
[CC--:B------:R-:W-:Y:S02]  /*2d90*/  ISETP.GE.AND P6, PT, R15.reuse, R247.reuse, PT ;  /* 0x000000f70f00720c */ /* 0x0c0fe40003fc6270 */
[----:B------:R-:W-:Y:S01]  /*2da0*/  ISETP.GE.AND P3, PT, R15, R246, PT ;  /* 0x000000f60f00720c */ /* 0x000fe20003f66270 */
[C---:B-----5:R-:W-:Y:S01]  /*2db0*/  HMMA.16816.F32 R20, R80.reuse, R64, R20 ;  /* 0x000000405014723c */ /* 0x060fe20000001814 */
[----:B------:R-:W-:Y:S02]  /*2dc0*/  IADD3 R14, R69, 0x9, RZ ;  /* 0x00000009450e7810 */ /* 0x000fe40007ffe0ff */
[----:B------:R-:W-:Y:S02]  /*2dd0*/  ISETP.GE.AND P4, PT, R15, R236, PT ;  /* 0x000000ec0f00720c */ /* 0x000fe40003f86270 */
[----:B------:R-:W-:Y:S02]  /*2de0*/  FSEL R68, R59, -INF , !P0 ;  /* 0xff8000003b447808 */ /* 0x000fe40004000000 */
[----:B------:R-:W-:Y:S01]  /*2df0*/  FSEL R78, R52, -INF , !P4 ;  /* 0xff800000344e7808 */ /* 0x000fe20006000000 */
[----:B------:R-:W-:Y:S01]  /*2e00*/  HMMA.16816.F32 R16, R80, R66, R16 ;  /* 0x000000425010723c */ /* 0x000fe20000001810 */
[----:B------:R-:W-:-:S04]  /*2e10*/  ISETP.GE.AND P0, PT, R14, R247, PT ;  /* 0x000000f70e00720c */ /* 0x000fc80003f06270 */
[----:B------:R-:W-:Y:S02]  /*2e20*/  FSEL R105, R105, -INF , !P0 ;  /* 0xff80000069697808 */ /* 0x000fe40004000000 */
[----:B------:R-:W-:Y:S01]  /*2e30*/  ISETP.GE.AND P0, PT, R14, R3, PT ;  /* 0x000000030e00720c */ /* 0x000fe20003f06270 */
[----:B------:R-:W-:Y:S03]  /*2e40*/  HMMA.16816.F32 R92, R84, R64, R92 ;  /* 0x00000040545c723c */ /* 0x000fe6000000185c */
[----:B------:R-:W-:-:S05]  /*2e50*/  FSEL R52, R55, -INF , !P0 ;  /* 0xff80000037347808 */ /* 0x000fca0004000000 */
[----:B------:R-:W-:Y:S01]  /*2e60*/  HMMA.16816.F32 R88, R84, R66, R88 ;  /* 0x000000425458723c */ /* 0x000fe20000001858 */
[----:B------:R-:W2:Y:S07]  /*2e70*/  LDSM.16.M88.4 R64, [R213+0x8800] ;  /* 0x00880000d540783b */ /* 0x000eae0000000200 */
[-C--:B------:R-:W-:Y:S07]  /*2e80*/  HMMA.16816.F32 R24, R80, R70.reuse, R24 ;  /* 0x000000465018723c */ /* 0x080fee0000001818 */
[----:B------:R-:W-:Y:S01]  /*2e90*/  FSEL R80, R106, -INF , !P3 ;  /* 0xff8000006a507808 */ /* 0x000fe20005800000 */
[----:B------:R-:W-:Y:S01]  /*2ea0*/  HMMA.16816.F32 R96, R84, R70, R96 ;  /* 0x000000465460723c */ /* 0x000fe20000001860 */
[----:B------:R-:W-:-:S06]  /*2eb0*/  ISETP.GE.AND P3, PT, R14, R236, PT ;  /* 0x000000ec0e00720c */ /* 0x000fcc0003f66270 */
[----:B------:R-:W-:Y:S01]  /*2ec0*/  FSEL R70, R57, -INF , !P2 ;  /* 0xff80000039467808 */ /* 0x000fe20005000000 */
[-C--:B-1----:R-:W-:Y:S01]  /*2ed0*/  HMMA.16816.F32 R44, R8, R48.reuse, R44 ;  /* 0x00000030082c723c */ /* 0x082fe2000000182c */
[----:B------:R-:W-:Y:S02]  /*2ee0*/  ISETP.GE.AND P2, PT, R15, R3, PT ;  /* 0x000000030f00720c */ /* 0x000fe40003f46270 */
[----:B------:R-:W-:Y:S02]  /*2ef0*/  FSEL R15, R104, -INF , !P6 ;  /* 0xff800000680f7808 */ /* 0x000fe40007000000 */
[----:B------:R-:W-:Y:S02]  /*2f00*/  ISETP.GE.AND P6, PT, R14, R246, PT ;  /* 0x000000f60e00720c */ /* 0x000fe40003fc6270 */
[----:B------:R-:W-:Y:S01]  /*2f10*/  FSEL R54, R54, -INF , !P2 ;  /* 0xff80000036367808 */ /* 0x000fe20005000000 */
[----:B------:R-:W-:Y:S01]  /*2f20*/  HMMA.16816.F32 R40, R4, R48, R40 ;  /* 0x000000300428723c */ /* 0x000fe20000001828 */
[----:B------:R-:W-:-:S02]  /*2f30*/  FSEL R74, R107, -INF , !P6 ;  /* 0xff8000006b4a7808 */ /* 0x000fc40007000000 */
[----:B------:R-:W-:-:S04]  /*2f40*/  IADD3 R14, R69, 0x11, RZ ;  /* 0x00000011450e7810 */ /* 0x000fc80007ffe0ff */
[----:B------:R-:W-:Y:S01]  /*2f50*/  IADD3 R48, R69, 0x10, RZ ;  /* 0x0000001045307810 */ /* 0x000fe20007ffe0ff */
[----:B------:R-:W-:Y:S01]  /*2f60*/  HMMA.16816.F32 R60, R84, R76, R60 ;  /* 0x0000004c543c723c */ /* 0x000fe2000000183c */
[-C--:B------:R-:W-:Y:S02]  /*2f70*/  ISETP.GE.AND P0, PT, R14, R247.reuse, PT ;  /* 0x000000f70e00720c */ /* 0x080fe40003f06270 */
[C---:B------:R-:W-:Y:S02]  /*2f80*/  ISETP.GE.AND P6, PT, R48.reuse, R247, PT ;  /* 0x000000f73000720c */ /* 0x040fe40003fc6270 */
[C---:B------:R-:W-:Y:S02]  /*2f90*/  ISETP.GE.AND P2, PT, R48.reuse, R246, PT ;  /* 0x000000f63000720c */ /* 0x040fe40003f46270 */
[----:B------:R-:W-:Y:S01]  /*2fa0*/  FSEL R76, R53, -INF , !P3 ;  /* 0xff800000354c7808 */ /* 0x000fe20005800000 */
[----:B------:R-:W-:Y:S01]  /*2fb0*/  HMMA.16816.F32 R36, R4, R50, R36 ;  /* 0x000000320424723c */ /* 0x000fe20000001824 */
[----:B------:R-:W-:-:S02]  /*2fc0*/  ISETP.GE.AND P4, PT, R48, R236, PT ;  /* 0x000000ec3000720c */ /* 0x000fc40003f86270 */
[----:B------:R-:W-:Y:S02]  /*2fd0*/  ISETP.GE.AND P3, PT, R48, R3, PT ;  /* 0x000000033000720c */ /* 0x000fe40003f66270 */
[----:B------:R-:W-:Y:S02]  /*2fe0*/  FSEL R141, R44, -INF , !P6 ;  /* 0xff8000002c8d7808 */ /* 0x000fe40007000000 */
[----:B------:R-:W-:Y:S01]  /*2ff0*/  FSEL R210, R46, -INF , !P2 ;  /* 0xff8000002ed27808 */ /* 0x000fe20005000000 */
[----:B------:R-:W-:Y:S01]  /*3000*/  HMMA.16816.F32 R48, R8, R50, R32 ;  /* 0x000000320830723c */ /* 0x000fe20000001820 */
[----:B------:R-:W1:Y:S01]  /*3010*/  LDSM.16.M88.4 R32, [R213+0x8c00] ;  /* 0x008c0000d520783b */ /* 0x000e620000000200 */
[----:B------:R-:W-:Y:S01]  /*3020*/  FSEL R179, R45, -INF , !P0 ;  /* 0xff8000002db37808 */ /* 0x000fe20004000000 */
[----:B------:R-:W-:-:S04]  /*3030*/  DEPBAR.LE SB0, 0x0 ;  /* 0x000080000000791a */ /* 0x000fc80000000000 */
[C---:B------:R-:W-:Y:S01]  /*3040*/  ISETP.GE.AND P6, PT, R14.reuse, R246, PT ;  /* 0x000000f60e00720c */ /* 0x040fe20003fc6270 */
[-C--:B--2---:R-:W-:Y:S01]  /*3050*/  HMMA.16816.F32 R100, R8, R64.reuse, R100 ;  /* 0x000000400864723c */ /* 0x084fe20000001864 */
[C---:B------:R-:W-:Y:S02]  /*3060*/  ISETP.GE.AND P2, PT, R14.reuse, R236, PT ;  /* 0x000000ec0e00720c */ /* 0x040fe40003f46270 */
[----:B------:R-:W-:Y:S02]  /*3070*/  ISETP.GE.AND P0, PT, R14, R3, PT ;  /* 0x000000030e00720c */ /* 0x000fe40003f06270 */
[C---:B------:R-:W-:Y:S02]  /*3080*/  IADD3 R44, R69.reuse, 0x18, RZ ;  /* 0x00000018452c7810 */ /* 0x040fe40007ffe0ff */
[----:B------:R-:W-:Y:S01]  /*3090*/  IADD3 R14, R69, 0x19, RZ ;  /* 0x00000019450e7810 */ /* 0x000fe20007ffe0ff */
[----:B------:R-:W-:Y:S01]  /*30a0*/  HMMA.16816.F32 R28, R4, R64, R28 ;  /* 0x00000040041c723c */ /* 0x000fe2000000181c */
[----:B------:R-:W-:-:S02]  /*30b0*/  FSEL R208, R47, -INF , !P6 ;  /* 0xff8000002fd07808 */ /* 0x000fc40007000000 */
[----:B------:R-:W-:Y:S02]  /*30c0*/  FSEL R140, R42, -INF , !P3 ;  /* 0xff8000002a8c7808 */ /* 0x000fe40005800000 */
[----:B------:R-:W-:Y:S02]  /*30d0*/  FSEL R142, R43, -INF , !P0 ;  /* 0xff8000002b8e7808 */ /* 0x000fe40004000000 */
[CC--:B------:R-:W-:Y:S01]  /*30e0*/  ISETP.GE.AND P6, PT, R44.reuse, R247.reuse, PT ;  /* 0x000000f72c00720c */ /* 0x0c0fe20003fc6270 */
[----:B------:R-:W-:Y:S01]  /*30f0*/  HMMA.16816.F32 R96, R8, R66, R96 ;  /* 0x000000420860723c */ /* 0x000fe20000001860 */
[----:B------:R-:W-:Y:S02]  /*3100*/  ISETP.GE.AND P3, PT, R44, R246, PT ;  /* 0x000000f62c00720c */ /* 0x000fe40003f66270 */
[----:B------:R-:W-:Y:S02]  /*3110*/  ISETP.GE.AND P0, PT, R14, R247, PT ;  /* 0x000000f70e00720c */ /* 0x000fe40003f06270 */
[----:B------:R-:W-:-:S02]  /*3120*/  FSEL R72, R40, -INF , !P4 ;  /* 0xff80000028487808 */ /* 0x000fc40006000000 */
[----:B------:R-:W-:Y:S01]  /*3130*/  FSEL R144, R41, -INF , !P2 ;  /* 0xff80000029907808 */ /* 0x000fe20005000000 */
[----:B------:R-:W-:Y:S01]  /*3140*/  HMMA.16816.F32 R24, R4, R66, R24 ;  /* 0x000000420418723c */ /* 0x000fe20000001818 */
[----:B------:R-:W-:Y:S02]  /*3150*/  FSEL R183, R48, -INF , !P6 ;  /* 0xff80000030b77808 */ /* 0x000fe40007000000 */
[----:B------:R-:W-:Y:S02]  /*3160*/  FSEL R240, R50, -INF , !P3 ;  /* 0xff80000032f07808 */ /* 0x000fe40005800000 */
[----:B------:R-:W-:Y:S02]  /*3170*/  FSEL R65, R49, -INF , !P0 ;  /* 0xff80000031417808 */ /* 0x000fe40004000000 */
[C---:B------:R-:W-:Y:S01]  /*3180*/  ISETP.GE.AND P4, PT, R44.reuse, R236, PT ;  /* 0x000000ec2c00720c */ /* 0x040fe20003f86270 */
[----:B------:R-:W-:Y:S01]  /*3190*/  HMMA.16816.F32 R60, R8, R12, R60 ;  /* 0x0000000c083c723c */ /* 0x000fe2000000183c */
[----:B------:R-:W-:-:S02]  /*31a0*/  ISETP.GE.AND P2, PT, R44, R3, PT ;  /* 0x000000032c00720c */ /* 0x000fc40003f46270 */
[C---:B------:R-:W-:Y:S02]  /*31b0*/  ISETP.GE.AND P6, PT, R14.reuse, R246, PT ;  /* 0x000000f60e00720c */ /* 0x040fe40003fc6270 */
[C---:B------:R-:W-:Y:S02]  /*31c0*/  ISETP.GE.AND P3, PT, R14.reuse, R236, PT ;  /* 0x000000ec0e00720c */ /* 0x040fe40003f66270 */
[----:B------:R-:W-:Y:S01]  /*31d0*/  ISETP.GE.AND P0, PT, R14, R3, PT ;  /* 0x000000030e00720c */ /* 0x000fe20003f06270 */
[----:B-1----:R-:W-:Y:S01]  /*31e0*/  HMMA.16816.F32 R92, R8, R32, R92 ;  /* 0x00000020085c723c */ /* 0x002fe2000000185c */
[C---:B------:R-:W-:Y:S02]  /*31f0*/  IADD3 R14, R69.reuse, 0x20, RZ ;  /* 0x00000020450e7810 */ /* 0x040fe40007ffe0ff */
        /* <DEDUP_REMOVED lines=8> */
[----:B------:R-:W-:Y:S01]  /*3280*/  HMMA.16816.F32 R16, R4, R34, R16 ;  /* 0x000000220410723c */ /* 0x000fe20000001810 */
[----:B------:R-:W-:-:S02]  /*3290*/  ISETP.GE.AND P4, PT, R14, R236, PT ;  /* 0x000000ec0e00720c */ /* 0x000fc40003f86270 */
[----:B------:R-:W-:Y:S02]  /*32a0*/  ISETP.GE.AND P3, PT, R14, R3, PT ;  /* 0x000000030e00720c */ /* 0x000fe40003f66270 */
[----:B------:R-:W-:Y:S02]  /*32b0*/  FSEL R14, R39, -INF , !P0 ;  /* 0xff800000270e7808 */ /* 0x000fe40004000000 */
[C---:B------:R-:W-:Y:S01]  /*32c0*/  ISETP.GE.AND P0, PT, R40.reuse, R247, PT ;  /* 0x000000f72800720c */ /* 0x040fe20003f06270 */
[----:B------:R-:W-:Y:S01]  /*32d0*/  HMMA.16816.F32 R88, R8, R34, R88 ;  /* 0x000000220858723c */ /* 0x000fe20000001858 */
[----:B------:R-:W-:Y:S02]  /*32e0*/  IADD3 R36, R69, 0x29, RZ ;  /* 0x0000002945247810 */ /* 0x000fe40007ffe0ff */
[----:B------:R-:W-:Y:S02]  /*32f0*/  FSEL R197, R101, -INF , !P0 ;  /* 0xff80000065c57808 */ /* 0x000fe40004000000 */
[----:B------:R-:W-:-:S02]  /*3300*/  ISETP.GE.AND P0, PT, R40, R3, PT ;  /* 0x000000032800720c */ /* 0x000fc40003f06270 */
[----:B------:R-:W-:Y:S02]  /*3310*/  FSEL R174, R28, -INF , !P4 ;  /* 0xff8000001cae7808 */ /* 0x000fe40006000000 */
[----:B------:R-:W-:Y:S02]  /*3320*/  FSEL R28, R31, -INF , !P0 ;  /* 0xff8000001f1c7808 */ /* 0x000fe40004000000 */
[C---:B------:R-:W-:Y:S02]  /*3330*/  ISETP.GE.AND P0, PT, R36.reuse, R247, PT ;  /* 0x000000f72400720c */ /* 0x040fe40003f06270 */
[----:B------:R-:W-:Y:S02]  /*3340*/  IADD3 R12, R69, 0x31, RZ ;  /* 0x00000031450c7810 */ /* 0x000fe40007ffe0ff */
[----:B------:R-:W-:Y:S02]  /*3350*/  FSEL R193, R97, -INF , !P0 ;  /* 0xff80000061c17808 */ /* 0x000fe40004000000 */
[----:B------:R-:W-:-:S02]  /*3360*/  ISETP.GE.AND P0, PT, R36, R3, PT ;  /* 0x000000032400720c */ /* 0x000fc40003f06270 */
[----:B------:R-:W-:Y:S02]  /*3370*/  FSEL R191, R100, -INF , !P6 ;  /* 0xff80000064bf7808 */ /* 0x000fe40007000000 */
[----:B------:R-:W-:Y:S02]  /*3380*/  FSEL R186, R27, -INF , !P0 ;  /* 0xff8000001bba7808 */ /* 0x000fe40004000000 */
[----:B------:R-:W-:Y:S02]  /*3390*/  ISETP.GE.AND P0, PT, R12, R247, PT ;  /* 0x000000f70c00720c */ /* 0x000fe40003f06270 */
[----:B------:R-:W-:Y:S02]  /*33a0*/  ISETP.GE.AND P6, PT, R40, R246, PT ;  /* 0x000000f62800720c */ /* 0x000fe40003fc6270 */
[----:B------:R-:W-:Y:S02]  /*33b0*/  IADD3 R37, R69, 0x28, RZ ;  /* 0x0000002845257810 */ /* 0x000fe40007ffe0ff */
[----:B------:R-:W-:-:S02]  /*33c0*/  FSEL R175, R93, -INF , !P0 ;  /* 0xff8000005daf7808 */ /* 0x000fc40004000000 */
[----:B------:R-:W-:Y:S02]  /*33d0*/  FSEL R202, R102, -INF , !P2 ;  /* 0xff80000066ca7808 */ /* 0x000fe40005000000 */
[----:B------:R-:W-:Y:S02]  /*33e0*/  FSEL R196, R103, -INF , !P6 ;  /* 0xff80000067c47808 */ /* 0x000fe40007000000 */
[----:B------:R-:W-:Y:S02]  /*33f0*/  ISETP.GE.AND P0, PT, R12, R3, PT ;  /* 0x000000030c00720c */ /* 0x000fe40003f06270 */
[----:B------:R-:W-:Y:S02]  /*3400*/  ISETP.GE.AND P2, PT, R40, R236, PT ;  /* 0x000000ec2800720c */ /* 0x000fe40003f46270 */
[----:B------:R-:W-:Y:S02]  /*3410*/  ISETP.GE.AND P6, PT, R37, R247, PT ;  /* 0x000000f72500720c */ /* 0x000fe40003fc6270 */
[----:B------:R-:W-:-:S02]  /*3420*/  FSEL R182, R23, -INF , !P0 ;  /* 0xff80000017b67808 */ /* 0x000fc40004000000 */
[----:B------:R-:W-:Y:S02]  /*3430*/  FSEL R30, R30, -INF , !P3 ;  /* 0xff8000001e1e7808 */ /* 0x000fe40005800000 */
[----:B------:R-:W-:Y:S02]  /*3440*/  FSEL R178, R29, -INF , !P2 ;  /* 0xff8000001db27808 */ /* 0x000fe40005000000 */
[----:B------:R-:W-:Y:S02]  /*3450*/  FSEL R195, R96, -INF , !P6 ;  /* 0xff80000060c37808 */ /* 0x000fe40007000000 */
[----:B------:R-:W-:Y:S02]  /*3460*/  ISETP.GE.AND P0, PT, R69, R247, PT ;  /* 0x000000f74500720c */ /* 0x000fe40003f06270 */
[C---:B------:R-:W-:Y:S02]  /*3470*/  ISETP.GE.AND P3, PT, R37.reuse, R246, PT ;  /* 0x000000f62500720c */ /* 0x040fe40003f66270 */
[----:B------:R-:W-:-:S02]  /*3480*/  ISETP.GE.AND P2, PT, R37, R3, PT ;  /* 0x000000032500720c */ /* 0x000fc40003f46270 */
[----:B------:R-:W-:Y:S02]  /*3490*/  ISETP.GE.AND P6, PT, R36, R246, PT ;  /* 0x000000f62400720c */ /* 0x000fe40003fc6270 */
[----:B------:R-:W-:Y:S02]  /*34a0*/  IADD3 R13, R69, 0x30, RZ ;  /* 0x00000030450d7810 */ /* 0x000fe40007ffe0ff */
[----:B------:R-:W-:Y:S02]  /*34b0*/  FSEL R60, R60, -INF , !P0 ;  /* 0xff8000003c3c7808 */ /* 0x000fe40004000000 */
[----:B------:R-:W-:Y:S02]  /*34c0*/  FSEL R198, R98, -INF , !P3 ;  /* 0xff80000062c67808 */ /* 0x000fe40005800000 */
[----:B------:R-:W-:Y:S02]  /*34d0*/  FSEL R200, R99, -INF , !P6 ;  /* 0xff80000063c87808 */ /* 0x000fe40007000000 */
[----:B------:R-:W-:Y:S01]  /*34e0*/  FSEL R194, R26, -INF , !P2 ;  /* 0xff8000001ac27808 */ /* 0x000fe20005000000 */
[----:B------:R-:W-:Y:S01]  /*34f0*/  BAR.SYNC.DEFER_BLOCKING 0x0 ;  /* 0x0000000000007b1d */ /* 0x000fe20000010000 */
[----:B------:R-:W-:-:S02]  /*3500*/  ISETP.GE.AND P0, PT, R69, R3, PT ;  /* 0x000000034500720c */ /* 0x000fc40003f06270 */
[----:B------:R-:W-:Y:S02]  /*3510*/  ISETP.GE.AND P3, PT, R36, R236, PT ;  /* 0x000000ec2400720c */ /* 0x000fe40003f66270 */
[C---:B------:R-:W-:Y:S02]  /*3520*/  ISETP.GE.AND P6, PT, R13.reuse, R247, PT ;  /* 0x000000f70d00720c */ /* 0x040fe40003fc6270 */
[----:B------:R-:W-:Y:S02]  /*3530*/  ISETP.GE.AND P2, PT, R13, R246, PT ;  /* 0x000000f60d00720c */ /* 0x000fe40003f46270 */
[----:B------:R-:W-:Y:S02]  /*3540*/  FSEL R58, R58, -INF , !P0 ;  /* 0xff8000003a3a7808 */ /* 0x000fe40004000000 */
[----:B------:R-:W-:Y:S02]  /*3550*/  FSEL R204, R25, -INF , !P3 ;  /* 0xff80000019cc7808 */ /* 0x000fe40005800000 */
[----:B------:R-:W-:-:S02]  /*3560*/  FSEL R177, R92, -INF , !P6 ;  /* 0xff8000005cb17808 */ /* 0x000fc40007000000 */
[----:B------:R-:W-:Y:S02]  /*3570*/  FSEL R66, R94, -INF , !P2 ;  /* 0xff8000005e427808 */ /* 0x000fe40005000000 */
[----:B------:R-:W-:Y:S02]  /*3580*/  PLOP3.LUT P0, PT, PT, PT, UP0, 0x80, 0x0 ;  /* 0x000000000000781c */ /* 0x000fe40003f0f008 */
[----:B------:R-:W-:Y:S02]  /*3590*/  ISETP.GE.AND P4, PT, R37, R236, PT ;  /* 0x000000ec2500720c */ /* 0x000fe40003f86270 */
[----:B------:R-:W-:Y:S02]  /*35a0*/  ISETP.GE.AND P3, PT, R13, R3, PT ;  /* 0x000000030d00720c */ /* 0x000fe40003f66270 */
[C---:B------:R-:W-:Y:S02]  /*35b0*/  ISETP.GE.AND P6, PT, R12.reuse, R246, PT ;  /* 0x000000f60c00720c */ /* 0x040fe40003fc6270 */
[----:B------:R-:W-:-:S02]  /*35c0*/  ISETP.GE.AND P2, PT, R12, R236, PT ;  /* 0x000000ec0c00720c */ /* 0x000fc40003f46270 */
[----:B------:R-:W-:Y:S02]  /*35d0*/  IADD3 R12, R69, 0x38, RZ ;  /* 0x00000038450c7810 */ /* 0x000fe40007ffe0ff */
[----:B------:R-:W-:Y:S02]  /*35e0*/  FSEL R206, R24, -INF , !P4 ;  /* 0xff80000018ce7808 */ /* 0x000fe40006000000 */
[----:B------:R-:W-:Y:S02]  /*35f0*/  FSEL R184, R22, -INF , !P3 ;  /* 0xff80000016b87808 */ /* 0x000fe40005800000 */
[----:B------:R-:W-:Y:S02]  /*3600*/  FSEL R185, R21, -INF , !P2 ;  /* 0xff80000015b97808 */ /* 0x000fe40005000000 */
[----:B------:R-:W-:Y:S02]  /*3610*/  FSEL R61, R61, -INF , !P5 ;  /* 0xff8000003d3d7808 */ /* 0x000fe40006800000 */
[----:B------:R-:W-:-:S02]  /*3620*/  FSEL R8, R63, -INF , !P1 ;  /* 0xff8000003f087808 */ /* 0x000fc40004800000 */
[-C--:B------:R-:W-:Y:S02]  /*3630*/  ISETP.GE.AND P4, PT, R13, R236.reuse, PT ;  /* 0x000000ec0d00720c */ /* 0x080fe40003f86270 */
[C---:B------:R-:W-:Y:S02]  /*3640*/  ISETP.GE.AND P3, PT, R12.reuse, R236, PT ;  /* 0x000000ec0c00720c */ /* 0x040fe40003f66270 */
[----:B------:R-:W-:Y:S02]  /*3650*/  ISETP.GE.AND P2, PT, R12, R3, PT ;  /* 0x000000030c00720c */ /* 0x000fe40003f46270 */
[C---:B------:R-:W-:Y:S02]  /*3660*/  ISETP.GE.AND P5, PT, R69.reuse, R246, PT ;  /* 0x000000f64500720c */ /* 0x040fe40003fa6270 */
[C---:B------:R-:W-:Y:S02]  /*3670*/  ISETP.GE.AND P1, PT, R69.reuse, R236, PT ;  /* 0x000000ec4500720c */ /* 0x040fe40003f26270 */
[----:B------:R-:W-:-:S02]  /*3680*/  IADD3 R69, R69, 0x39, RZ ;  /* 0x0000003945457810 */ /* 0x000fc40007ffe0ff */
[----:B------:R-:W-:Y:S02]  /*3690*/  FSEL R170, R95, -INF , !P6 ;  /* 0xff8000005faa7808 */ /* 0x000fe40007000000 */
[----:B------:R-:W-:Y:S02]  /*36a0*/  FSEL R192, R20, -INF , !P4 ;  /* 0xff80000014c07808 */ /* 0x000fe40006000000 */
[----:B------:R-:W-:Y:S02]  /*36b0*/  FSEL R62, R62, -INF , !P5 ;  /* 0xff8000003e3e7808 */ /* 0x000fe40006800000 */
[----:B------:R-:W-:Y:S02]  /*36c0*/  FSEL R190, R16, -INF , !P3 ;  /* 0xff80000010be7808 */ /* 0x000fe40005800000 */
[----:B------:R-:W-:Y:S02]  /*36d0*/  FSEL R180, R18, -INF , !P2 ;  /* 0xff80000012b47808 */ /* 0x000fe40005000000 */
[----:B------:R-:W-:-:S02]  /*36e0*/  FSEL R56, R56, -INF , !P1 ;  /* 0xff80000038387808 */ /* 0x000fc40004800000 */
[CC--:B------:R-:W-:Y:S02]  /*36f0*/  ISETP.GE.AND P6, PT, R12.reuse, R247.reuse, PT ;  /* 0x000000f70c00720c */ /* 0x0c0fe40003fc6270 */
[-C--:B------:R-:W-:Y:S02]  /*3700*/  ISETP.GE.AND P4, PT, R12, R246.reuse, PT ;  /* 0x000000f60c00720c */ /* 0x080fe40003f86270 */
[C---:B------:R-:W-:Y:S02]  /*3710*/  ISETP.GE.AND P5, PT, R69.reuse, R247, PT ;  /* 0x000000f74500720c */ /* 0x040fe40003fa6270 */
[C---:B------:R-:W-:Y:S02]  /*3720*/  ISETP.GE.AND P3, PT, R69.reuse, R246, PT ;  /* 0x000000f64500720c */ /* 0x040fe40003f66270 */
[C---:B------:R-:W-:Y:S02]  /*3730*/  ISETP.GE.AND P2, PT, R69.reuse, R236, PT ;  /* 0x000000ec4500720c */ /* 0x040fe40003f46270 */
        /* <DEDUP_REMOVED lines=8> */
[----:B------:R-:W-:Y:S01]  /*37c0*/  UIADD3 UR5, UR8, -0x2, URZ ;  /* 0xfffffffe08057890 */ /* 0x000fe2000fffe03f */
[----:B------:R-:W-:Y:S01]  /*37d0*/  ISETP.GE.AND P5, PT, R228, c[0x0][0x220], PT ;  /* 0x00008800e4007a0c */ /* 0x000fe20003fa6270 */
[----:B------:R-:W-:Y:S01]  /*37e0*/  BSSY B0, `(.L_x_65) ;  /* 0x0000037000007945 */ /* 0x000fe20003800000 */
[----:B------:R-:W-:Y:S01]  /*37f0*/  ISETP.GE.AND P4, PT, R223, c[0x0][0x220], PT ;  /* 0x00008800df007a0c */ /* 0x000fe20003f86270 */
[----:B------:R-:W-:Y:S01]  /*3800*/  USHF.R.S32.HI UR4, URZ, 0x1f, UR5 ;  /* 0x0000001f3f047899 */ /* 0x000fe20008011405 */
[----:B------:R-:W-:Y:S01]  /*3810*/  ISETP.GE.AND P2, PT, R222, c[0x0][0x220], PT ;  /* 0x00008800de007a0c */ /* 0x000fe20003f46270 */
[----:B------:R-:W-:Y:S01]  /*3820*/  UIMAD UR20, UR20, UR5, URZ ;  /* 0x00000005141472a4 */ /* 0x000fe2000f8e023f */
[----:B------:R-:W-:-:S03]  /*3830*/  IMAD.WIDE.U32 R6, R117, UR5, R226 ;  /* 0x0000000575067c25 */ /* 0x000fc6000f8e00e2 */
[----:B------:R-:W-:-:S04]  /*3840*/  UIMAD UR4, UR4, UR21, UR20 ;  /* 0x00000015040472a4 */ /* 0x000fc8000f8e0214 */
[C---:B------:R-:W-:Y:S01]  /*3850*/  @!P5 LEA R18, P6, R6.reuse, c[0x0][0x168], 0x1 ;  /* 0x00005a000612da11 */ /* 0x040fe200078c08ff */
[----:B------:R1:W-:Y:S01]  /*3860*/  @P5 STS [R221+0x6000], RZ ;  /* 0x006000ffdd005388 */ /* 0x0003e20000000800 */
[----:B------:R-:W-:Y:S02]  /*3870*/  IADD3 R4, R7, UR4, RZ ;  /* 0x0000000407047c10 */ /* 0x000fe4000fffe0ff */
[C---:B------:R-:W-:Y:S01]  /*3880*/  @!P4 LEA R12, P3, R6.reuse, c[0x0][0x168], 0x1 ;  /* 0x00005a00060cca11 */ /* 0x040fe200078608ff */
[----:B------:R1:W-:Y:S01]  /*3890*/  @P5 STS [R221+0x6004], RZ ;  /* 0x006004ffdd005388 */ /* 0x0003e20000000800 */
[C---:B------:R-:W-:Y:S02]  /*38a0*/  @!P2 LEA R10, P1, R6.reuse, c[0x0][0x168], 0x1 ;  /* 0x00005a00060aaa11 */ /* 0x040fe400078208ff */
[C---:B------:R-:W-:Y:S01]  /*38b0*/  @!P5 LEA.HI.X R19, R6.reuse, c[0x0][0x16c], R4, 0x1, P6 ;  /* 0x00005b000613da11 */ /* 0x040fe200030f0c04 */
[----:B------:R1:W-:Y:S01]  /*38c0*/  @P5 STS.64 [R221+0x6008], RZ ;  /* 0x006008ffdd005388 */ /* 0x0003e20000000a00 */
[----:B------:R-:W-:-:S02]  /*38d0*/  IADD3 R5, P6, R6, UR7, RZ ;  /* 0x0000000706057c10 */ /* 0x000fc4000ffde0ff */
[C-C-:B------:R-:W-:Y:S01]  /*38e0*/  @!P4 LEA.HI.X R13, R6.reuse, c[0x0][0x16c], R4.reuse, 0x1, P3 ;  /* 0x00005b00060dca11 */ /* 0x140fe200018f0c04 */
[----:B------:R-:W-:Y:S01]  /*38f0*/  @!PT LDS RZ, [RZ] ;  /* 0x00000000fffff984 */ /* 0x000fe20000000800 */
[----:B------:R-:W-:Y:S01]  /*3900*/  @!PT LDS RZ, [RZ] ;  /* 0x00000000fffff984 */ /* 0x000fe20000000800 */
[----:B------:R-:W-:Y:S01]  /*3910*/  @!PT LDS RZ, [RZ] ;  /* 0x00000000fffff984 */ /* 0x000fe20000000800 */
[----:B------:R1:W-:Y:S01]  /*3920*/  @!P5 LDGSTS.E.BYPASS.LTC128B.128 [R221+0x6000], [R18.64] ;  /* 0x0600000012dddfae */ /* 0x0003e2000b901d50 */
[----:B------:R-:W-:Y:S02]  /*3930*/  @!P2 LEA.HI.X R11, R6, c[0x0][0x16c], R4, 0x1, P1 ;  /* 0x00005b00060baa11 */ /* 0x000fe400008f0c04 */
[C---:B------:R-:W-:Y:S01]  /*3940*/  @!P5 LEA R16, P3, R5.reuse, c[0x0][0x168], 0x1 ;  /* 0x00005a000510da11 */ /* 0x040fe200078608ff */
[----:B------:R1:W-:Y:S01]  /*3950*/  @P4 STS.128 [R221+0x7000], RZ ;  /* 0x007000ffdd004388 */ /* 0x0003e20000000c00 */
[----:B------:R-:W-:Y:S02]  /*3960*/  IADD3.X R4, R4, UR6, RZ, P6, !PT ;  /* 0x0000000604047c10 */ /* 0x000fe4000b7fe4ff */
[C---:B------:R-:W-:Y:S01]  /*3970*/  @!P4 LEA R6, P1, R5.reuse, c[0x0][0x168], 0x1 ;  /* 0x00005a000506ca11 */ /* 0x040fe200078208ff */
[----:B------:R-:W-:Y:S01]  /*3980*/  @!PT LDS RZ, [RZ] ;  /* 0x00000000fffff984 */ /* 0x000fe20000000800 */
[----:B------:R-:W-:Y:S01]  /*3990*/  @!PT LDS RZ, [RZ] ;  /* 0x00000000fffff984 */ /* 0x000fe20000000800 */
[----:B------:R-:W-:Y:S01]  /*39a0*/  @!PT LDS RZ, [RZ] ;  /* 0x00000000fffff984 */ /* 0x000fe20000000800 */
[----:B------:R1:W-:Y:S01]  /*39b0*/  @!P4 LDGSTS.E.BYPASS.LTC128B.128 [R221+0x7000], [R12.64+0x40] ;  /* 0x070000400cddcfae */ /* 0x0003e2000b901d50 */
[----:B------:R-:W-:-:S02]  /*39c0*/  @!P5 LEA.HI.X R17, R5, c[0x0][0x16c], R4, 0x1, P3 ;  /* 0x00005b000511da11 */ /* 0x000fc400018f0c04 */
[----:B------:R-:W-:Y:S01]  /*39d0*/  @!P4 LEA.HI.X R7, R5, c[0x0][0x16c], R4, 0x1, P1 ;  /* 0x00005b000507ca11 */ /* 0x000fe200008f0c04 */
[----:B------:R1:W-:Y:S04]  /*39e0*/  @P2 STS.128 [R221+0x8000], RZ ;  /* 0x008000ffdd002388 */ /* 0x0003e80000000c00 */
[----:B------:R-:W-:Y:S01]  /*39f0*/  @!PT LDS RZ, [RZ] ;  /* 0x00000000fffff984 */ /* 0x000fe20000000800 */
[----:B------:R-:W-:Y:S01]  /*3a00*/  @!PT LDS RZ, [RZ] ;  /* 0x00000000fffff984 */ /* 0x000fe20000000800 */
[----:B------:R-:W-:Y:S01]  /*3a10*/  @!PT LDS RZ, [RZ] ;  /* 0x00000000fffff984 */ /* 0x000fe20000000800 */
[----:B------:R1:W-:Y:S04]  /*3a20*/  @!P2 LDGSTS.E.BYPASS.LTC128B.128 [R221+0x8000], [R10.64+0x80] ;  /* 0x080000800addafae */ /* 0x0003e8000b901d50 */
[----:B------:R1:W-:Y:S04]  /*3a30*/  @P5 STS.128 [R221+0x6800], RZ ;  /* 0x006800ffdd005388 */ /* 0x0003e80000000c00 */
        /* <DEDUP_REMOVED lines=17> */
.L_x_66:
[----:B------:R-:W-:Y:S05]  /*3b50*/  BSYNC B0 ;  /* 0x0000000000007941 */ /* 0x000fea0003800000 */
.L_x_65:
[----:B------:R-:W0:Y:S02]  /*3b60*/  LDGDEPBAR ;  /* 0x00000000000079af */ /* 0x000e240000000000 */
.L_x_64:
[----:B------:R-:W-:Y:S02]  /*3b70*/  FMNMX.FTZ R5, R56, R70, !PT ;  /* 0x0000004638057209 */ /* 0x000fe40007810000 */
[----:B-1----:R-:W-:Y:S02]  /*3b80*/  FMNMX.FTZ R11, R58, R68, !PT ;  /* 0x000000443a0b7209 */ /* 0x002fe40007810000 */
        /* <DEDUP_REMOVED lines=62> */
[----:B------:R-:W-:Y:S02]  /*3f70*/  FMNMX.FTZ R167, R164, R167, !PT ;  /* 0x000000a7a4a77209 */ /* 0x000fe40007810000 */
[----:B------:R-:W-:Y:S01]  /*3f80*/  SHF.L.U32 R214, R2, 0x1, RZ ;  /* 0x0000000102d67819 */ /* 0x000fe200000006ff */
[----:B------:R-:W3:Y:S01]  /*3f90*/  SHFL.BFLY PT, R168, R5, 0x2, 0x1f ;  /* 0x0c401f0005a87f89 */ /* 0x000ee200000e0000 */
[----:B------:R-:W-:Y:S02]  /*3fa0*/  FMNMX.FTZ R167, R64, R167, !PT ;  /* 0x000000a740a77209 */ /* 0x000fe40007810000 */
[----:B--2---:R-:W-:Y:S01]  /*3fb0*/  FMNMX.FTZ R166, R9, R166, !PT ;  /* 0x000000a609a67209 */ /* 0x004fe20007810000 */
[----:B------:R-:W-:Y:S01]  /*3fc0*/  LDSM.16.MT88.4 R100, [R214+0xa000] ;  /* 0x00a00000d664783b */ /* 0x000fe20000004200 */
[----:B------:R-:W-:Y:S02]  /*3fd0*/  LEA R212, R0, R214, 0x1 ;  /* 0x000000d600d47211 */ /* 0x000fe400078e08ff */
[C---:B------:R-:W-:Y:S01]  /*3fe0*/  FSETP.NEU.FTZ.AND P1, PT, R166.reuse, -INF , PT ;  /* 0xff800000a600780b */ /* 0x040fe20003f3d000 */
[----:B------:R-:W-:Y:S01]  /*3ff0*/  FMUL.FTZ R189, R166, c[0x0][0x23c] ;  /* 0x00008f00a6bd7a20 */ /* 0x000fe20000410000 */
[----:B------:R-:W-:Y:S04]  /*4000*/  LDSM.16.MT88.4 R124, [R214+0xb000] ;  /* 0x00b00000d67c783b */ /* 0x000fe80000004200 */
[----:B------:R-:W-:Y:S01]  /*4010*/  FSEL R189, R189, RZ, P1 ;  /* 0x000000ffbdbd7208 */ /* 0x000fe20000800000 */
[----:B------:R-:W-:Y:S01]  /*4020*/  LDSM.16.MT88.4 R84, [R212+0x9000] ;  /* 0x00900000d454783b */ /* 0x000fe20000004200 */
[----:B-1----:R-:W-:-:S03]  /*4030*/  FMNMX.FTZ R165, R4, R165, !PT ;  /* 0x000000a504a57209 */ /* 0x002fc60007810000 */
[--C-:B------:R-:W-:Y:S01]  /*4040*/  FFMA.FTZ R45, R70, c[0x0][0x23c], -R189.reuse ;  /* 0x00008f00462d7a23 */ /* 0x100fe200000108bd */
[----:B------:R-:W1:Y:S01]  /*4050*/  SHFL.BFLY PT, R4, R167, 0x2, 0x1f ;  /* 0x0c401f00a7047f89 */ /* 0x000e6200000e0000 */
[--C-:B------:R-:W-:Y:S01]  /*4060*/  FFMA.FTZ R48, R56, c[0x0][0x23c], -R189.reuse ;  /* 0x00008f0038307a23 */ /* 0x100fe200000108bd */
[C---:B------:R-:W-:Y:S01]  /*4070*/  FSETP.NEU.FTZ.AND P1, PT, R165.reuse, -INF , PT ;  /* 0xff800000a500780b */ /* 0x040fe20003f3d000 */
[----:B------:R-:W-:Y:S01]  /*4080*/  FMUL.FTZ R181, R165, c[0x0][0x23c] ;  /* 0x00008f00a5b57a20 */ /* 0x000fe20000410000 */
[----:B---3--:R-:W-:Y:S01]  /*4090*/  FMNMX.FTZ R168, R5, R168, !PT ;  /* 0x000000a805a87209 */ /* 0x008fe20007810000 */
[----:B------:R-:W-:Y:S01]  /*40a0*/  LDSM.16.MT88.4 R112, [R212+0xa000] ;  /* 0x00a00000d470783b */ /* 0x000fe20000004200 */
[--C-:B------:R-:W-:Y:S01]  /*40b0*/  FFMA.FTZ R46, R78, c[0x0][0x23c], -R189.reuse ;  /* 0x00008f004e2e7a23 */ /* 0x100fe200000108bd */
[----:B------:R-:W-:Y:S01]  /*40c0*/  MUFU.EX2 R48, R48 ;  /* 0x0000003000307308 */ /* 0x000fe20000000800 */
[----:B------:R-:W-:Y:S01]  /*40d0*/  FSEL R181, R181, RZ, P1 ;  /* 0x000000ffb5b57208 */ /* 0x000fe20000800000 */
[----:B------:R-:W2:Y:S01]  /*40e0*/  SHFL.BFLY PT, R5, R168, 0x1, 0x1f ;  /* 0x0c201f00a8057f89 */ /* 0x000ea200000e0000 */
[----:B------:R-:W-:-:S02]  /*40f0*/  FFMA.FTZ R39, R76, c[0x0][0x23c], -R189 ;  /* 0x00008f004c277a23 */ /* 0x000fc400000108bd */
[----:B------:R-:W-:Y:S01]  /*4100*/  FFMA.FTZ R43, R72, c[0x0][0x23c], -R189 ;  /* 0x00008f00482b7a23 */ /* 0x000fe200000108bd */
[----:B------:R-:W-:Y:S01]  /*4110*/  LDSM.16.MT88.4 R24, [R214+0x9400] ;  /* 0x00940000d618783b */ /* 0x000fe20000004200 */
[--C-:B------:R-:W-:Y:S01]  /*4120*/  FFMA.FTZ R51, R68, c[0x0][0x23c], -R181.reuse ;  /* 0x00008f0044337a23 */ /* 0x100fe200000108b5 */
[----:B------:R-:W3:Y:S01]  /*4130*/  MUFU.EX2 R45, R45 ;  /* 0x0000002d002d7308 */ /* 0x000ee20000000800 */
[--C-:B------:R-:W-:Y:S01]  /*4140*/  FFMA.FTZ R44, R58, c[0x0][0x23c], -R181.reuse ;  /* 0x00008f003a2c7a23 */ /* 0x100fe200000108b5 */
[----:B------:R-:W-:Y:S01]  /*4150*/  LDSM.16.MT88.4 R68, [R214+0x9000] ;  /* 0x00900000d644783b */ /* 0x000fe20000004200 */
[--C-:B------:R-:W-:Y:S02]  /*4160*/  FFMA.FTZ R49, R54, c[0x0][0x23c], -R181.reuse ;  /* 0x00008f0036317a23 */ /* 0x100fe400000108b5 */
[--C-:B------:R-:W-:Y:S01]  /*4170*/  FFMA.FTZ R40, R52, c[0x0][0x23c], -R181.reuse ;  /* 0x00008f0034287a23 */ /* 0x100fe200000108b5 */
[----:B------:R-:W-:Y:S01]  /*4180*/  LDSM.16.MT88.4 R20, [R212+0x9400] ;  /* 0x00940000d414783b */ /* 0x000fe20000004200 */
[----:B------:R-:W-:Y:S01]  /*4190*/  FFMA.FTZ R47, R14, c[0x0][0x23c], -R181 ;  /* 0x00008f000e2f7a23 */ /* 0x000fe200000108b5 */
[----:B------:R-:W-:Y:S01]  /*41a0*/  MUFU.EX2 R46, R46 ;  /* 0x0000002e002e7308 */ /* 0x000fe20000000800 */
[----:B-1----:R-:W-:Y:S01]  /*41b0*/  FMNMX.FTZ R167, R167, R4, !PT ;  /* 0x00000004a7a77209 */ /* 0x002fe20007810000 */
[----:B------:R-:W-:Y:S01]  /*41c0*/  LDSM.16.MT88.4 R16, [R214+0xa400] ;  /* 0x00a40000d610783b */ /* 0x000fe20000004200 */
[----:B------:R-:W-:-:S02]  /*41d0*/  FFMA.FTZ R36, R144, c[0x0][0x23c], -R189 ;  /* 0x00008f0090247a23 */ /* 0x000fc400000108bd */
[--C-:B------:R-:W-:Y:S01]  /*41e0*/  FFMA.FTZ R37, R148, c[0x0][0x23c], -R189.reuse ;  /* 0x00008f0094257a23 */ /* 0x100fe200000108bd */
[----:B------:R-:W1:Y:S01]  /*41f0*/  SHFL.BFLY PT, R0, R167, 0x1, 0x1f ;  /* 0x0c201f00a7007f89 */ /* 0x000e6200000e0000 */
[----:B------:R-:W-:Y:S01]  /*4200*/  FFMA.FTZ R2, R146, c[0x0][0x23c], -R189 ;  /* 0x00008f0092027a23 */ /* 0x000fe200000108bd */
[----:B------:R-:W4:Y:S01]  /*4210*/  MUFU.EX2 R39, R39 ;  /* 0x0000002700277308 */ /* 0x000f220000000800 */
[----:B---3--:R-:W-:Y:S01]  /*4220*/  F2FP.PACK_AB R132, R45, R48 ;  /* 0x000000302d84723e */ /* 0x008fe200000000ff */
[----:B------:R-:W-:Y:S01]  /*4230*/  LDSM.16.MT88.4 R32, [R212+0xb400] ;  /* 0x00b40000d420783b */ /* 0x000fe20000004200 */
[----:B--2---:R-:W-:Y:S01]  /*4240*/  FMNMX.FTZ R168, R168, R5, !PT ;  /* 0x00000005a8a87209 */ /* 0x004fe20007810000 */
[--C-:B------:R-:W-:Y:S02]  /*4250*/  FFMA.FTZ R41, R140, c[0x0][0x23c], -R181.reuse ;  /* 0x00008f008c297a23 */ /* 0x100fe400000108b5 */
[----:B------:R-:W2:Y:S01]  /*4260*/  LDSM.16.MT88.4 R4, [R212+0xb000] ;  /* 0x00b00000d404783b */ /* 0x000ea20000004200 */
[C---:B------:R-:W-:Y:S01]  /*4270*/  FSETP.NEU.FTZ.AND P1, PT, R168.reuse, -INF , PT ;  /* 0xff800000a800780b */ /* 0x040fe20003f3d000 */
[----:B------:R-:W-:Y:S01]  /*4280*/  FMUL.FTZ R172, R168, c[0x0][0x23c] ;  /* 0x00008f00a8ac7a20 */ /* 0x000fe20000410000 */
[----:B------:R-:W-:Y:S01]  /*4290*/  MUFU.EX2 R44, R44 ;  /* 0x0000002c002c7308 */ /* 0x000fe20000000800 */
[----:B------:R-:W-:-:S02]  /*42a0*/  FFMA.FTZ R38, R38, c[0x0][0x23c], -R181 ;  /* 0x00008f0026267a23 */ /* 0x000fc400000108b5 */
[----:B------:R-:W-:Y:S01]  /*42b0*/  FFMA.FTZ R174, R174, c[0x0][0x23c], -R189 ;  /* 0x00008f00aeae7a23 */ /* 0x000fe200000108bd */
[----:B------:R-:W-:Y:S01]  /*42c0*/  FSEL R172, R172, RZ, P1 ;  /* 0x000000ffacac7208 */ /* 0x000fe20000800000 */
[----:B------:R-:W-:Y:S01]  /*42d0*/  FFMA.FTZ R187, R194, c[0x0][0x23c], -R181 ;  /* 0x00008f00c2bb7a23 */ /* 0x000fe200000108b5 */
[----:B----4-:R-:W-:Y:S02]  /*42e0*/  F2FP.PACK_AB R134, R39, R46 ;  /* 0x0000002e2786723e */ /* 0x010fe400000000ff */
[----:B------:R-:W3:Y:S01]  /*42f0*/  MUFU.EX2 R51, R51 ;  /* 0x0000003300337308 */ /* 0x000ee20000000800 */
[--C-:B------:R-:W-:Y:S02]  /*4300*/  FFMA.FTZ R59, R60, c[0x0][0x23c], -R172.reuse ;  /* 0x00008f003c3b7a23 */ /* 0x100fe400000108ac */
[--C-:B------:R-:W-:Y:S01]  /*4310*/  FFMA.FTZ R54, R61, c[0x0][0x23c], -R172.reuse ;  /* 0x00008f003d367a23 */ /* 0x100fe200000108ac */
[----:B-1----:R-:W-:Y:S01]  /*4320*/  FMNMX.FTZ R167, R167, R0, !PT ;  /* 0x00000000a7a77209 */ /* 0x002fe20007810000 */
[----:B------:R-:W-:-:S03]  /*4330*/  FFMA.FTZ R55, R15, c[0x0][0x23c], -R172 ;  /* 0x00008f000f377a23 */ /* 0x000fc600000108ac */
[----:B------:R-:W-:Y:S01]  /*4340*/  MUFU.EX2 R49, R49 ;  /* 0x0000003100317308 */ /* 0x000fe20000000800 */
[C---:B------:R-:W-:Y:S01]  /*4350*/  FSETP.NEU.FTZ.AND P1, PT, R167.reuse, -INF , PT ;  /* 0xff800000a700780b */ /* 0x040fe20003f3d000 */
[----:B------:R-:W-:Y:S01]  /*4360*/  FMUL.FTZ R169, R167, c[0x0][0x23c] ;  /* 0x00008f00a7a97a20 */ /* 0x000fe20000410000 */
[----:B------:R-:W1:Y:S01]  /*4370*/  LDSM.16.MT88.4 R12, [R212+0xa400] ;  /* 0x00a40000d40c783b */ /* 0x000e620000004200 */
[--C-:B------:R-:W-:Y:S02]  /*4380*/  FFMA.FTZ R50, R105, c[0x0][0x23c], -R172.reuse ;  /* 0x00008f0069327a23 */ /* 0x100fe400000108ac */
[----:B------:R-:W-:Y:S01]  /*4390*/  FFMA.FTZ R0, R142, c[0x0][0x23c], -R181 ;  /* 0x00008f008e007a23 */ /* 0x000fe200000108b5 */
[----:B------:R-:W-:Y:S01]  /*43a0*/  FSEL R169, R169, RZ, P1 ;  /* 0x000000ffa9a97208 */ /* 0x000fe20000800000 */
[----:B------:R-:W4:Y:S01]  /*43b0*/  MUFU.EX2 R40, R40 ;  /* 0x0000002800287308 */ /* 0x000f220000000800 */
[----:B---3--:R-:W-:Y:S01]  /*43c0*/  F2FP.PACK_AB R133, R51, R44 ;  /* 0x0000002c3385723e */ /* 0x008fe200000000ff */
[----:B------:R-:W-:-:S02]  /*43d0*/  FFMA.FTZ R63, R65, c[0x0][0x23c], -R172 ;  /* 0x00008f00413f7a23 */ /* 0x000fc400000108ac */
[--C-:B------:R-:W-:Y:S02]  /*43e0*/  FFMA.FTZ R57, R62, c[0x0][0x23c], -R169.reuse ;  /* 0x00008f003e397a23 */ /* 0x100fe400000108a9 */
[--C-:B------:R-:W-:Y:S02]  /*43f0*/  FFMA.FTZ R52, R8, c[0x0][0x23c], -R169.reuse ;  /* 0x00008f0008347a23 */ /* 0x100fe400000108a9 */
[--C-:B------:R-:W-:Y:S01]  /*4400*/  FFMA.FTZ R53, R80, c[0x0][0x23c], -R169.reuse ;  /* 0x00008f0050357a23 */ /* 0x100fe200000108a9 */
[----:B------:R-:W-:Y:S01]  /*4410*/  MUFU.EX2 R59, R59 ;  /* 0x0000003b003b7308 */ /* 0x000fe20000000800 */
[----:B------:R-:W-:Y:S01]  /*4420*/  FFMA.FTZ R42, R74, c[0x0][0x23c], -R169 ;  /* 0x00008f004a2a7a23 */ /* 0x000fe200000108a9 */
[----:B------:R-:W3:Y:S01]  /*4430*/  LDSM.16.MT88.4 R8, [R214+0xb400] ;  /* 0x00b40000d608783b */ /* 0x000ee20000004200 */
[--C-:B------:R-:W-:Y:S02]  /*4440*/  FFMA.FTZ R56, R141, c[0x0][0x23c], -R172.reuse ;  /* 0x00008f008d387a23 */ /* 0x100fe400000108ac */
[----:B------:R-:W-:Y:S01]  /*4450*/  FFMA.FTZ R61, R179, c[0x0][0x23c], -R172 ;  /* 0x00008f00b33d7a23 */ /* 0x000fe200000108ac */
[----:B----4-:R-:W-:-:S02]  /*4460*/  F2FP.PACK_AB R135, R40, R49 ;  /* 0x000000312887723e */ /* 0x010fc400000000ff */
[----:B------:R-:W4:Y:S01]  /*4470*/  MUFU.EX2 R54, R54 ;  /* 0x0000003600367308 */ /* 0x000f220000000800 */
[----:B------:R-:W-:Y:S02]  /*4480*/  FFMA.FTZ R58, R183, c[0x0][0x23c], -R172 ;  /* 0x00008f00b73a7a23 */ /* 0x000fe400000108ac */
[--C-:B------:R-:W-:Y:S02]  /*4490*/  FFMA.FTZ R65, R210, c[0x0][0x23c], -R169.reuse ;  /* 0x00008f00d2417a23 */ /* 0x100fe400000108a9 */
[--C-:B------:R-:W-:Y:S01]  /*44a0*/  FFMA.FTZ R60, R208, c[0x0][0x23c], -R169.reuse ;  /* 0x00008f00d03c7a23 */ /* 0x100fe200000108a9 */
[----:B------:R-:W-:Y:S01]  /*44b0*/  HMMA.16816.F32 R156, R132, R68, RZ ;  /* 0x00000044849c723c */ /* 0x000fe200000018ff */
[--C-:B------:R-:W-:Y:S01]  /*44c0*/  FFMA.FTZ R62, R240, c[0x0][0x23c], -R169.reuse ;  /* 0x00008f00f03e7a23 */ /* 0x100fe200000108a9 */
[----:B------:R-:W-:Y:S01]  /*44d0*/  MUFU.EX2 R55, R55 ;  /* 0x0000003700377308 */ /* 0x000fe20000000800 */
[----:B------:R-:W-:Y:S02]  /*44e0*/  FFMA.FTZ R67, R232, c[0x0][0x23c], -R169 ;  /* 0x00008f00e8437a23 */ /* 0x000fe400000108a9 */
[----:B------:R-:W-:-:S02]  /*44f0*/  FFMA.FTZ R179, R178, c[0x0][0x23c], -R189 ;  /* 0x00008f00b2b37a23 */ /* 0x000fc400000108bd */
[--C-:B------:R-:W-:Y:S01]  /*4500*/  FFMA.FTZ R178, R30, c[0x0][0x23c], -R181.reuse ;  /* 0x00008f001eb27a23 */ /* 0x100fe200000108b5 */
[C---:B------:R-:W-:Y:S01]  /*4510*/  HMMA.16816.F32 R76, R132.reuse, R84, RZ ;  /* 0x00000054844c723c */ /* 0x040fe200000018ff */
[--C-:B------:R-:W-:Y:S01]  /*4520*/  FFMA.FTZ R183, R28, c[0x0][0x23c], -R181.reuse ;  /* 0x00008f001cb77a23 */ /* 0x100fe200000108b5 */
[----:B------:R-:W5:Y:S01]  /*4530*/  MUFU.EX2 R50, R50 ;  /* 0x0000003200327308 */ /* 0x000f620000000800 */
[----:B----4-:R-:W-:Y:S01]  /*4540*/  F2FP.PACK_AB R136, R54, R59 ;  /* 0x0000003b3688723e */ /* 0x010fe200000000ff */
[----:B------:R-:W4:Y:S01]  /*4550*/  LDSM.16.MT88.4 R28, [R214+0x9800] ;  /* 0x00980000d61c783b */ /* 0x000f220000004200 */
[----:B------:R-:W-:Y:S02]  /*4560*/  FFMA.FTZ R186, R186, c[0x0][0x23c], -R181 ;  /* 0x00008f00baba7a23 */ /* 0x000fe400000108b5 */
[--C-:B------:R-:W-:Y:S01]  /*4570*/  FFMA.FTZ R194, R193, c[0x0][0x23c], -R172.reuse ;  /* 0x00008f00c1c27a23 */ /* 0x100fe200000108ac */
[----:B------:R-:W-:Y:S01]  /*4580*/  HMMA.16816.F32 R92, R132, R100, RZ ;  /* 0x00000064845c723c */ /* 0x000fe200000018ff */
[----:B------:R-:W-:Y:S01]  /*4590*/  FFMA.FTZ R191, R191, c[0x0][0x23c], -R172 ;  /* 0x00008f00bfbf7a23 */ /* 0x000fe200000108ac */
[----:B------:R-:W-:Y:S01]  /*45a0*/  MUFU.EX2 R57, R57 ;  /* 0x0000003900397308 */ /* 0x000fe20000000800 */
[----:B------:R-:W-:-:S02]  /*45b0*/  FFMA.FTZ R193, R202, c[0x0][0x23c], -R169 ;  /* 0x00008f00cac17a23 */ /* 0x000fc400000108a9 */
[----:B------:R-:W-:Y:S02]  /*45c0*/  FFMA.FTZ R196, R196, c[0x0][0x23c], -R169 ;  /* 0x00008f00c4c47a23 */ /* 0x000fe400000108a9 */
[----:B------:R-:W-:Y:S01]  /*45d0*/  FFMA.FTZ R197, R197, c[0x0][0x23c], -R172 ;  /* 0x00008f00c5c57a23 */ /* 0x000fe200000108ac */
[C---:B------:R-:W-:Y:S01]  /*45e0*/  HMMA.16816.F32 R104, R132.reuse, R112, RZ ;  /* 0x000000708468723c */ /* 0x040fe200000018ff */
[----:B------:R-:W-:Y:S01]  /*45f0*/  FADD.FTZ R54, R59, R54 ;  /* 0x000000363b367221 */ /* 0x000fe20000010000 */
[----:B------:R-:W1:Y:S01]  /*4600*/  MUFU.EX2 R52, R52 ;  /* 0x0000003400347308 */ /* 0x000e620000000800 */
[----:B-----5:R-:W-:Y:S01]  /*4610*/  F2FP.PACK_AB R138, R50, R55 ;  /* 0x00000037328a723e */ /* 0x020fe200000000ff */
[----:B------:R-:W-:Y:S02]  /*4620*/  FADD.FTZ R45, R48, R45 ;  /* 0x0000002d302d7221 */ /* 0x000fe40000010000 */
[----:B------:R-:W-:Y:S02]  /*4630*/  FADD.FTZ R44, R44, R51 ;  /* 0x000000332c2c7221 */ /* 0x000fe40000010000 */
[----:B------:R-:W-:Y:S01]  /*4640*/  HMMA.16816.F32 R116, R132, R124, RZ ;  /* 0x0000007c8474723c */ /* 0x000fe200000018ff */
[----:B------:R-:W-:Y:S01]  /*4650*/  FADD.FTZ R55, R55, R54 ;  /* 0x0000003637377221 */ /* 0x000fe20000010000 */
[----:B------:R-:W-:Y:S01]  /*4660*/  MUFU.EX2 R53, R53 ;  /* 0x0000003500357308 */ /* 0x000fe20000000800 */
[----:B------:R-:W-:-:S02]  /*4670*/  FADD.FTZ R46, R46, R45 ;  /* 0x0000002d2e2e7221 */ /* 0x000fc40000010000 */
[----:B------:R-:W-:Y:S02]  /*4680*/  FADD.FTZ R49, R49, R44 ;  /* 0x0000002c31317221 */ /* 0x000fe40000010000 */
[----:B------:R-:W-:Y:S01]  /*4690*/  FADD.FTZ R55, R50, R55 ;  /* 0x0000003732377221 */ /* 0x000fe20000010000 */
[C---:B--2---:R-:W-:Y:S01]  /*46a0*/  HMMA.16816.F32 R128, R132.reuse, R4, RZ ;  /* 0x000000048480723c */ /* 0x044fe200000018ff */
[----:B------:R-:W-:Y:S01]  /*46b0*/  FADD.FTZ R46, R39, R46 ;  /* 0x0000002e272e7221 */ /* 0x000fe20000010000 */
[----:B------:R-:W2:Y:S01]  /*46c0*/  MUFU.EX2 R42, R42 ;  /* 0x0000002a002a7308 */ /* 0x000ea20000000800 */
[----:B-1----:R-:W-:Y:S01]  /*46d0*/  F2FP.PACK_AB R137, R52, R57 ;  /* 0x000000393489723e */ /* 0x002fe200000000ff */
[----:B------:R-:W-:Y:S02]  /*46e0*/  FADD.FTZ R52, R57, R52 ;  /* 0x0000003439347221 */ /* 0x000fe40000010000 */
[----:B------:R-:W-:Y:S02]  /*46f0*/  FADD.FTZ R40, R40, R49 ;  /* 0x0000003128287221 */ /* 0x000fe40000010000 */
[----:B------:R-:W-:Y:S01]  /*4700*/  HMMA.16816.F32 R152, R132, R70, RZ ;  /* 0x000000468498723c */ /* 0x000fe200000018ff */
[--C-:B------:R-:W-:Y:S01]  /*4710*/  FFMA.FTZ R192, R192, c[0x0][0x23c], -R189.reuse ;  /* 0x00008f00c0c07a23 */ /* 0x100fe200000108bd */
[----:B------:R-:W-:Y:S01]  /*4720*/  MUFU.EX2 R43, R43 ;  /* 0x0000002b002b7308 */ /* 0x000fe20000000800 */
[----:B------:R-:W-:-:S02]  /*4730*/  FFMA.FTZ R185, R185, c[0x0][0x23c], -R189 ;  /* 0x00008f00b9b97a23 */ /* 0x000fc400000108bd */
[--C-:B------:R-:W-:Y:S02]  /*4740*/  FFMA.FTZ R190, R190, c[0x0][0x23c], -R189.reuse ;  /* 0x00008f00bebe7a23 */ /* 0x100fe400000108bd */
[----:B------:R-:W-:Y:S01]  /*4750*/  FFMA.FTZ R235, R188, c[0x0][0x23c], -R189 ;  /* 0x00008f00bceb7a23 */ /* 0x000fe200000108bd */
[C---:B------:R-:W-:Y:S01]  /*4760*/  HMMA.16816.F32 R80, R132.reuse, R86, RZ ;  /* 0x000000568450723c */ /* 0x040fe200000018ff */
[--C-:B------:R-:W-:Y:S01]  /*4770*/  FFMA.FTZ R184, R184, c[0x0][0x23c], -R181.reuse ;  /* 0x00008f00b8b87a23 */ /* 0x100fe200000108b5 */
[----:B--2---:R-:W-:Y:S01]  /*4780*/  F2FP.PACK_AB R139, R42, R53 ;  /* 0x000000352a8b723e */ /* 0x004fe200000000ff */
[----:B------:R-:W1:Y:S01]  /*4790*/  MUFU.EX2 R36, R36 ;  /* 0x0000002400247308 */ /* 0x000e620000000800 */
[----:B------:R-:W-:Y:S02]  /*47a0*/  FADD.FTZ R53, R53, R52 ;  /* 0x0000003435357221 */ /* 0x000fe40000010000 */
[----:B------:R-:W-:Y:S02]  /*47b0*/  FFMA.FTZ R180, R180, c[0x0][0x23c], -R181 ;  /* 0x00008f00b4b47a23 */ /* 0x000fe400000108b5 */
[----:B------:R-:W-:Y:S01]  /*47c0*/  HMMA.16816.F32 R96, R132, R102, RZ ;  /* 0x000000668460723c */ /* 0x000fe200000018ff */
[----:B------:R-:W-:-:S02]  /*47d0*/  FADD.FTZ R42, R42, R53 ;  /* 0x000000352a2a7221 */ /* 0x000fc40000010000 */
[----:B------:R-:W-:Y:S01]  /*47e0*/  MUFU.EX2 R37, R37 ;  /* 0x0000002500257308 */ /* 0x000fe20000000800 */
[----:B------:R-:W-:Y:S02]  /*47f0*/  FFMA.FTZ R233, R176, c[0x0][0x23c], -R181 ;  /* 0x00008f00b0e97a23 */ /* 0x000fe400000108b5 */
[--C-:B------:R-:W-:Y:S02]  /*4800*/  FFMA.FTZ R176, R177, c[0x0][0x23c], -R172.reuse ;  /* 0x00008f00b1b07a23 */ /* 0x100fe400000108ac */
[----:B------:R-:W-:Y:S01]  /*4810*/  HMMA.16816.F32 R108, R132, R114, RZ ;  /* 0x00000072846c723c */ /* 0x000fe200000018ff */
[--C-:B------:R-:W-:Y:S02]  /*4820*/  FFMA.FTZ R175, R175, c[0x0][0x23c], -R172.reuse ;  /* 0x00008f00afaf7a23 */ /* 0x100fe400000108ac */
[----:B------:R-:W-:Y:S01]  /*4830*/  MUFU.EX2 R2, R2 ;  /* 0x0000000200027308 */ /* 0x000fe20000000800 */
[----:B------:R-:W-:Y:S02]  /*4840*/  FFMA.FTZ R173, R173, c[0x0][0x23c], -R172 ;  /* 0x00008f00adad7a23 */ /* 0x000fe400000108ac */
[----:B------:R-:W-:-:S02]  /*4850*/  FFMA.FTZ R66, R66, c[0x0][0x23c], -R169 ;  /* 0x00008f0042427a23 */ /* 0x000fc400000108a9 */
[C---:B------:R-:W-:Y:S01]  /*4860*/  HMMA.16816.F32 R120, R132.reuse, R126, RZ ;  /* 0x0000007e8478723c */ /* 0x040fe200000018ff */
[----:B------:R-:W-:Y:S02]  /*4870*/  FFMA.FTZ R164, R164, c[0x0][0x23c], -R169 ;  /* 0x00008f00a4a47a23 */ /* 0x000fe400000108a9 */
[----:B------:R-:W-:Y:S05]  /*4880*/  MUFU.EX2 R41, R41 ;  /* 0x0000002900297308 */ /* 0x000fea0000000800 */
[----:B------:R-:W-:Y:S03]  /*4890*/  HMMA.16816.F32 R132, R132, R6, RZ ;  /* 0x000000068484723c */ /* 0x000fe600000018ff */
[----:B------:R-:W2:Y:S05]  /*48a0*/  MUFU.EX2 R0, R0 ;  /* 0x0000000000007308 */ /* 0x000eaa0000000800 */
[C---:B------:R-:W-:Y:S03]  /*48b0*/  HMMA.16816.F32 R160, R136.reuse, R68, RZ ;  /* 0x0000004488a0723c */ /* 0x040fe600000018ff */
[----:B------:R-:W-:Y:S05]  /*48c0*/  MUFU.EX2 R38, R38 ;  /* 0x0000002600267308 */ /* 0x000fea0000000800 */
[C---:B------:R-:W-:Y:S03]  /*48d0*/  HMMA.16816.F32 R72, R136.reuse, R84, RZ ;  /* 0x000000548848723c */ /* 0x040fe600000018ff */
[----:B------:R-:W5:Y:S05]  /*48e0*/  MUFU.EX2 R47, R47 ;  /* 0x0000002f002f7308 */ /* 0x000f6a0000000800 */
[C---:B------:R-:W-:Y:S03]  /*48f0*/  HMMA.16816.F32 R88, R136.reuse, R100, RZ ;  /* 0x000000648858723c */ /* 0x040fe600000018ff */
[----:B------:R-:W-:Y:S05]  /*4900*/  MUFU.EX2 R56, R56 ;  /* 0x0000003800387308 */ /* 0x000fea0000000800 */
[C---:B------:R-:W-:Y:S03]  /*4910*/  HMMA.16816.F32 R148, R136.reuse, R112, RZ ;  /* 0x000000708894723c */ /* 0x040fe600000018ff */
[----:B------:R-:W1:Y:S05]  /*4920*/  MUFU.EX2 R61, R61 ;  /* 0x0000003d003d7308 */ /* 0x000e6a0000000800 */
[C---:B------:R-:W-:Y:S03]  /*4930*/  HMMA.16816.F32 R144, R136.reuse, R124, RZ ;  /* 0x0000007c8890723c */ /* 0x040fe600000018ff */
[----:B------:R-:W-:Y:S05]  /*4940*/  MUFU.EX2 R58, R58 ;  /* 0x0000003a003a7308 */ /* 0x000fea0000000800 */
[C---:B------:R-:W-:Y:S03]  /*4950*/  HMMA.16816.F32 R68, R136.reuse, R70, RZ ;  /* 0x000000468844723c */ /* 0x040fe600000018ff */
[----:B------:R-:W-:Y:S05]  /*4960*/  MUFU.EX2 R63, R63 ;  /* 0x0000003f003f7308 */ /* 0x000fea0000000800 */
[C---:B------:R-:W-:Y:S03]  /*4970*/  HMMA.16816.F32 R84, R136.reuse, R86, RZ ;  /* 0x000000568854723c */ /* 0x040fe600000018ff */
[----:B------:R-:W-:Y:S05]  /*4980*/  MUFU.EX2 R65, R65 ;  /* 0x0000004100417308 */ /* 0x000fea0000000800 */
[C---:B------:R-:W-:Y:S03]  /*4990*/  HMMA.16816.F32 R100, R136.reuse, R102, RZ ;  /* 0x000000668864723c */ /* 0x040fe600000018ff */
[----:B------:R-:W1:Y:S05]  /*49a0*/  MUFU.EX2 R60, R60 ;  /* 0x0000003c003c7308 */ /* 0x000e6a0000000800 */
[C---:B------:R-:W-:Y:S03]  /*49b0*/  HMMA.16816.F32 R112, R136.reuse, R114, RZ ;  /* 0x000000728870723c */ /* 0x040fe600000018ff */
[----:B------:R-:W-:Y:S05]  /*49c0*/  MUFU.EX2 R62, R62 ;  /* 0x0000003e003e7308 */ /* 0x000fea0000000800 */
[C---:B------:R-:W-:Y:S03]  /*49d0*/  HMMA.16816.F32 R124, R136.reuse, R126, RZ ;  /* 0x0000007e887c723c */ /* 0x040fe600000018ff */
[----:B------:R-:W3:Y:S05]  /*49e0*/  MUFU.EX2 R67, R67 ;  /* 0x0000004300437308 */ /* 0x000eea0000000800 */
[C---:B------:R-:W-:Y:S03]  /*49f0*/  HMMA.16816.F32 R140, R136.reuse, R4, RZ ;  /* 0x00000004888c723c */ /* 0x040fe600000018ff */
[----:B------:R-:W-:Y:S04]  /*4a00*/  MUFU.EX2 R174, R174 ;  /* 0x000000ae00ae7308 */ /* 0x000fe80000000800 */
[----:B-1----:R-:W-:Y:S01]  /*4a10*/  F2FP.PACK_AB R4, R36, R43 ;  /* 0x0000002b2404723e */ /* 0x002fe200000000ff */
[----:B------:R-:W-:Y:S01]  /*4a20*/  HMMA.16816.F32 R136, R136, R6, RZ ;  /* 0x000000068888723c */ /* 0x000fe200000018ff */
[----:B--2---:R-:W-:Y:S01]  /*4a30*/  F2FP.PACK_AB R5, R0, R41 ;  /* 0x000000290005723e */ /* 0x004fe200000000ff */
[----:B------:R-:W-:Y:S01]  /*4a40*/  FADD.FTZ R43, R43, R46 ;  /* 0x0000002e2b2b7221 */ /* 0x000fe20000010000 */
[----:B------:R-:W1:Y:S01]  /*4a50*/  MUFU.EX2 R179, R179 ;  /* 0x000000b300b37308 */ /* 0x000e620000000800 */
[----:B------:R-:W-:-:S02]  /*4a60*/  FADD.FTZ R41, R41, R40 ;  /* 0x0000002829297221 */ /* 0x000fc40000010000 */
[----:B------:R-:W-:Y:S01]  /*4a70*/  FADD.FTZ R36, R36, R43 ;  /* 0x0000002b24247221 */ /* 0x000fe20000010000 */
[----:B------:R-:W-:Y:S01]  /*4a80*/  F2FP.PACK_AB R6, R2, R37 ;  /* 0x000000250206723e */ /* 0x000fe200000000ff */
[----:B------:R-:W-:Y:S01]  /*4a90*/  FADD.FTZ R41, R0, R41 ;  /* 0x0000002900297221 */ /* 0x000fe20000010000 */
[----:B-----5:R-:W-:Y:S01]  /*4aa0*/  F2FP.PACK_AB R7, R47, R38 ;  /* 0x000000262f07723e */ /* 0x020fe200000000ff */
[----:B------:R-:W-:Y:S01]  /*4ab0*/  FADD.FTZ R37, R37, R36 ;  /* 0x0000002425257221 */ /* 0x000fe20000010000 */
[----:B------:R-:W-:Y:S01]  /*4ac0*/  MUFU.EX2 R178, R178 ;  /* 0x000000b200b27308 */ /* 0x000fe20000000800 */
[----:B------:R-:W-:Y:S02]  /*4ad0*/  FADD.FTZ R38, R38, R41 ;  /* 0x0000002926267221 */ /* 0x000fe40000010000 */
[----:B------:R-:W-:Y:S02]  /*4ae0*/  FADD.FTZ R37, R2, R37 ;  /* 0x0000002502257221 */ /* 0x000fe40000010000 */
[----:B------:R-:W-:Y:S01]  /*4af0*/  HMMA.16816.F32 R156, R4, R24, R156 ;  /* 0x00000018049c723c */ /* 0x000fe2000000189c */
[----:B------:R-:W-:-:S02]  /*4b00*/  FADD.FTZ R47, R47, R38 ;  /* 0x000000262f2f7221 */ /* 0x000fc40000010000 */
[----:B------:R-:W2:Y:S05]  /*4b10*/  MUFU.EX2 R183, R183 ;  /* 0x000000b700b77308 */ /* 0x000eaa0000000800 */
[C---:B------:R-:W-:Y:S03]  /*4b20*/  HMMA.16816.F32 R76, R4.reuse, R20, R76 ;  /* 0x00000014044c723c */ /* 0x040fe6000000184c */
[----:B------:R-:W-:Y:S05]  /*4b30*/  MUFU.EX2 R187, R187 ;  /* 0x000000bb00bb7308 */ /* 0x000fea0000000800 */
[C---:B------:R-:W-:Y:S03]  /*4b40*/  HMMA.16816.F32 R92, R4.reuse, R16, R92 ;  /* 0x00000010045c723c */ /* 0x040fe6000000185c */
[----:B------:R-:W5:Y:S05]  /*4b50*/  MUFU.EX2 R186, R186 ;  /* 0x000000ba00ba7308 */ /* 0x000f6a0000000800 */
[C---:B------:R-:W-:Y:S03]  /*4b60*/  HMMA.16816.F32 R104, R4.reuse, R12, R104 ;  /* 0x0000000c0468723c */ /* 0x040fe60000001868 */
[----:B------:R-:W-:Y:S05]  /*4b70*/  MUFU.EX2 R191, R191 ;  /* 0x000000bf00bf7308 */ /* 0x000fea0000000800 */
[C---:B---3--:R-:W-:Y:S03]  /*4b80*/  HMMA.16816.F32 R116, R4.reuse, R8, R116 ;  /* 0x000000080474723c */ /* 0x048fe60000001874 */
[----:B------:R-:W-:Y:S05]  /*4b90*/  MUFU.EX2 R194, R194 ;  /* 0x000000c200c27308 */ /* 0x000fea0000000800 */
[C---:B------:R-:W-:Y:S03]  /*4ba0*/  HMMA.16816.F32 R128, R4.reuse, R32, R128 ;  /* 0x000000200480723c */ /* 0x040fe60000001880 */
        /* <DEDUP_REMOVED lines=11> */
[----:B------:R-:W-:Y:S03]  /*4c60*/  HMMA.16816.F32 R132, R4, R34, R132 ;  /* 0x000000220484723c */ /* 0x000fe60000001884 */
[----:B------:R-:W-:Y:S04]  /*4c70*/  MUFU.EX2 R184, R184 ;  /* 0x000000b800b87308 */ /* 0x000fe80000000800 */
[----:B------:R-:W-:Y:S01]  /*4c80*/  F2FP.PACK_AB R4, R61, R56 ;  /* 0x000000383d04723e */ /* 0x000fe200000000ff */
[----:B------:R-:W-:Y:S01]  /*4c90*/  FADD.FTZ R56, R56, R55 ;  /* 0x0000003738387221 */ /* 0x000fe20000010000 */
[C---:B------:R-:W-:Y:S01]  /*4ca0*/  F2FP.PACK_AB R5, R60.reuse, R65 ;  /* 0x000000413c05723e */ /* 0x040fe200000000ff */
[----:B------:R-:W-:Y:S01]  /*4cb0*/  FADD.FTZ R65, R65, R42 ;  /* 0x0000002a41417221 */ /* 0x000fe20000010000 */
[----:B------:R-:W-:Y:S01]  /*4cc0*/  F2FP.PACK_AB R6, R63, R58 ;  /* 0x0000003a3f06723e */ /* 0x000fe200000000ff */
[----:B------:R-:W-:Y:S01]  /*4cd0*/  FADD.FTZ R61, R61, R56 ;  /* 0x000000383d3d7221 */ /* 0x000fe20000010000 */
[----:B------:R-:W-:Y:S01]  /*4ce0*/  F2FP.PACK_AB R7, R67, R62 ;  /* 0x0000003e4307723e */ /* 0x000fe200000000ff */
[----:B------:R-:W-:Y:S01]  /*4cf0*/  FADD.FTZ R65, R60, R65 ;  /* 0x000000413c417221 */ /* 0x000fe20000010000 */
[----:B------:R-:W-:Y:S01]  /*4d00*/  MUFU.EX2 R180, R180 ;  /* 0x000000b400b47308 */ /* 0x000fe20000000800 */
[----:B------:R-:W-:-:S02]  /*4d10*/  FADD.FTZ R58, R58, R61 ;  /* 0x0000003d3a3a7221 */ /* 0x000fc40000010000 */
[----:B------:R-:W-:Y:S02]  /*4d20*/  FADD.FTZ R62, R62, R65 ;  /* 0x000000413e3e7221 */ /* 0x000fe40000010000 */
[----:B------:R-:W-:Y:S01]  /*4d30*/  HMMA.16816.F32 R160, R4, R24, R160 ;  /* 0x0000001804a0723c */ /* 0x000fe200000018a0 */
[----:B------:R-:W-:Y:S02]  /*4d40*/  FADD.FTZ R58, R63, R58 ;  /* 0x0000003a3f3a7221 */ /* 0x000fe40000010000 */
[----:B------:R-:W-:Y:S01]  /*4d50*/  MUFU.EX2 R233, R233 ;  /* 0x000000e900e97308 */ /* 0x000fe20000000800 */
[----:B------:R-:W-:-:S04]  /*4d60*/  FADD.FTZ R62, R67, R62 ;  /* 0x0000003e433e7221 */ /* 0x000fc80000010000 */
        /* <DEDUP_REMOVED lines=8> */
[C---:B------:R-:W-:Y:S01]  /*4df0*/  HMMA.16816.F32 R68, R4.reuse, R26, R68 ;  /* 0x0000001a0444723c */ /* 0x040fe20000001844 */
[----:B------:R-:W3:Y:S02]  /*4e00*/  LDSM.16.MT88.4 R24, [R212+0x9800] ;  /* 0x00980000d418783b */ /* 0x000ee40000004200 */
[----:B------:R-:W-:Y:S05]  /*4e10*/  MUFU.EX2 R164, R164 ;  /* 0x000000a400a47308 */ /* 0x000fea0000000800 */
[C---:B------:R-:W-:Y:S01]  /*4e20*/  HMMA.16816.F32 R84, R4.reuse, R22, R84 ;  /* 0x000000160454723c */ /* 0x040fe20000001854 */
[----:B------:R-:W1:Y:S07]  /*4e30*/  LDSM.16.MT88.4 R20, [R214+0xa800] ;  /* 0x00a80000d614783b */ /* 0x000e6e0000004200 */
[C---:B------:R-:W-:Y:S01]  /*4e40*/  HMMA.16816.F32 R100, R4.reuse, R18, R100 ;  /* 0x000000120464723c */ /* 0x040fe20000001864 */
[----:B------:R-:W2:Y:S07]  /*4e50*/  LDSM.16.MT88.4 R16, [R212+0xa800] ;  /* 0x00a80000d410783b */ /* 0x000eae0000004200 */
[C---:B------:R-:W-:Y:S01]  /*4e60*/  HMMA.16816.F32 R112, R4.reuse, R14, R112 ;  /* 0x0000000e0470723c */ /* 0x040fe20000001870 */
[----:B------:R-:W3:Y:S07]  /*4e70*/  LDSM.16.MT88.4 R12, [R214+0xb800] ;  /* 0x00b80000d60c783b */ /* 0x000eee0000004200 */
[C---:B------:R-:W-:Y:S01]  /*4e80*/  HMMA.16816.F32 R124, R4.reuse, R10, R124 ;  /* 0x0000000a047c723c */ /* 0x040fe2000000187c */
[----:B------:R-:W3:Y:S07]  /*4e90*/  LDSM.16.MT88.4 R8, [R212+0xb800] ;  /* 0x00b80000d408783b */ /* 0x000eee0000004200 */
[C---:B------:R-:W-:Y:S07]  /*4ea0*/  HMMA.16816.F32 R140, R4.reuse, R32, R140 ;  /* 0x00000020048c723c */ /* 0x040fee000000188c */
[--C-:B------:R-:W-:Y:S01]  /*4eb0*/  FFMA.FTZ R32, R206, c[0x0][0x23c], -R189.reuse ;  /* 0x00008f00ce207a23 */ /* 0x100fe200000108bd */
[----:B------:R-:W-:Y:S01]  /*4ec0*/  HMMA.16816.F32 R136, R4, R34, R136 ;  /* 0x000000220488723c */ /* 0x000fe20000001888 */
[----:B------:R-:W-:Y:S01]  /*4ed0*/  FFMA.FTZ R33, R204, c[0x0][0x23c], -R189 ;  /* 0x00008f00cc217a23 */ /* 0x000fe200000108bd */
[----:B------:R-:W-:Y:S01]  /*4ee0*/  MUFU.EX2 R34, R197 ;  /* 0x000000c500227308 */ /* 0x000fe20000000800 */
[----:B------:R-:W-:-:S04]  /*4ef0*/  FFMA.FTZ R189, R182, c[0x0][0x23c], -R181 ;  /* 0x00008f00b6bd7a23 */ /* 0x000fc800000108b5 */
[--C-:B------:R-:W-:Y:S01]  /*4f00*/  FFMA.FTZ R35, R195, c[0x0][0x23c], -R172.reuse ;  /* 0x00008f00c3237a23 */ /* 0x100fe200000108ac */
[----:B-1----:R-:W-:Y:S01]  /*4f10*/  F2FP.PACK_AB R4, R179, R174 ;  /* 0x000000aeb304723e */ /* 0x002fe200000000ff */
[--C-:B------:R-:W-:Y:S01]  /*4f20*/  FFMA.FTZ R195, R198, c[0x0][0x23c], -R169.reuse ;  /* 0x00008f00c6c37a23 */ /* 0x100fe200000108a9 */
[----:B------:R-:W-:Y:S01]  /*4f30*/  MUFU.EX2 R32, R32 ;  /* 0x0000002000207308 */ /* 0x000fe20000000800 */
[--C-:B------:R-:W-:Y:S01]  /*4f40*/  FFMA.FTZ R198, R200, c[0x0][0x23c], -R169.reuse ;  /* 0x00008f00c8c67a23 */ /* 0x100fe200000108a9 */
[----:B--2---:R-:W-:Y:S01]  /*4f50*/  F2FP.PACK_AB R5, R183, R178 ;  /* 0x000000b2b705723e */ /* 0x004fe200000000ff */
[----:B------:R-:W-:Y:S01]  /*4f60*/  FFMA.FTZ R172, R171, c[0x0][0x23c], -R172 ;  /* 0x00008f00abac7a23 */ /* 0x000fe200000108ac */
[----:B-----5:R-:W-:Y:S01]  /*4f70*/  F2FP.PACK_AB R7, R186, R187 ;  /* 0x000000bbba07723e */ /* 0x020fe200000000ff */
[--C-:B------:R-:W-:Y:S02]  /*4f80*/  FFMA.FTZ R171, R170, c[0x0][0x23c], -R169.reuse ;  /* 0x00008f00aaab7a23 */ /* 0x100fe400000108a9 */
[----:B------:R-:W-:Y:S01]  /*4f90*/  FFMA.FTZ R169, R64, c[0x0][0x23c], -R169 ;  /* 0x00008f0040a97a23 */ /* 0x000fe200000108a9 */
[----:B------:R-:W1:Y:S01]  /*4fa0*/  MUFU.EX2 R33, R33 ;  /* 0x0000002100217308 */ /* 0x000e620000000800 */
[----:B------:R-:W-:-:S02]  /*4fb0*/  FADD.FTZ R174, R174, R37 ;  /* 0x00000025aeae7221 */ /* 0x000fc40000010000 */
[----:B------:R-:W-:Y:S02]  /*4fc0*/  FADD.FTZ R178, R178, R47 ;  /* 0x0000002fb2b27221 */ /* 0x000fe40000010000 */
[----:B------:R-:W-:Y:S02]  /*4fd0*/  FADD.FTZ R179, R179, R174 ;  /* 0x000000aeb3b37221 */ /* 0x000fe40000010000 */
[----:B------:R-:W-:Y:S01]  /*4fe0*/  FADD.FTZ R178, R183, R178 ;  /* 0x000000b2b7b27221 */ /* 0x000fe20000010000 */
[----:B------:R-:W2:Y:S03]  /*4ff0*/  MUFU.EX2 R35, R35 ;  /* 0x0000002300237308 */ /* 0x000ea60000000800 */
[----:B------:R-:W-:-:S04]  /*5000*/  FADD.FTZ R187, R187, R178 ;  /* 0x000000b2bbbb7221 */ /* 0x000fc80000010000 */
[----:B------:R-:W-:Y:S01]  /*5010*/  FADD.FTZ R187, R186, R187 ;  /* 0x000000bbbabb7221 */ /* 0x000fe20000010000 */
[----:B------:R-:W-:Y:S01]  /*5020*/  MUFU.EX2 R195, R195 ;  /* 0x000000c300c37308 */ /* 0x000fe20000000800 */
[----:B-1----:R-:W-:Y:S01]  /*5030*/  F2FP.PACK_AB R6, R33, R32 ;  /* 0x000000202106723e */ /* 0x002fe200000000ff */
[----:B------:R-:W-:-:S04]  /*5040*/  FADD.FTZ R32, R32, R179 ;  /* 0x000000b320207221 */ /* 0x000fc80000010000 */
[----:B------:R-:W-:Y:S02]  /*5050*/  FADD.FTZ R33, R33, R32 ;  /* 0x0000002021217221 */ /* 0x000fe40000010000 */
[----:B------:R-:W1:Y:S01]  /*5060*/  MUFU.EX2 R198, R198 ;  /* 0x000000c600c67308 */ /* 0x000e620000000800 */
[C---:B----4-:R-:W-:Y:S07]  /*5070*/  HMMA.16816.F32 R156, R4.reuse, R28, R156 ;  /* 0x0000001c049c723c */ /* 0x050fee000000189c */
[----:B------:R-:W4:Y:S01]  /*5080*/  MUFU.EX2 R189, R189 ;  /* 0x000000bd00bd7308 */ /* 0x000f220000000800 */
[C---:B---3--:R-:W-:Y:S07]  /*5090*/  HMMA.16816.F32 R76, R4.reuse, R24, R76 ;  /* 0x00000018044c723c */ /* 0x048fee000000184c */
[----:B------:R-:W3:Y:S01]  /*50a0*/  MUFU.EX2 R171, R171 ;  /* 0x000000ab00ab7308 */ /* 0x000ee20000000800 */
[C---:B------:R-:W-:Y:S07]  /*50b0*/  HMMA.16816.F32 R92, R4.reuse, R20, R92 ;  /* 0x00000014045c723c */ /* 0x040fee000000185c */
[----:B------:R-:W5:Y:S01]  /*50c0*/  MUFU.EX2 R172, R172 ;  /* 0x000000ac00ac7308 */ /* 0x000f620000000800 */
[C---:B------:R-:W-:Y:S07]  /*50d0*/  HMMA.16816.F32 R104, R4.reuse, R16, R104 ;  /* 0x000000100468723c */ /* 0x040fee0000001868 */
[----:B------:R-:W1:Y:S01]  /*50e0*/  MUFU.EX2 R169, R169 ;  /* 0x000000a900a97308 */ /* 0x000e620000000800 */
        /* <DEDUP_REMOVED lines=14> */
[----:B-1----:R-:W-:Y:S01]  /*51d0*/  F2FP.PACK_AB R7, R198, R195 ;  /* 0x000000c3c607723e */ /* 0x002fe200000000ff */
        /* <DEDUP_REMOVED lines=25> */
[----:B----4-:R-:W-:Y:S01]  /*5370*/  F2FP.PACK_AB R5, R189, R184 ;  /* 0x000000b8bd05723e */ /* 0x010fe200000000ff */
        /* <DEDUP_REMOVED lines=25> */
[----:B-----5:R-:W-:Y:S01]  /*5510*/  F2FP.PACK_AB R6, R172, R173 ;  /* 0x000000adac06723e */ /* 0x020fe200000000ff */
        /* <DEDUP_REMOVED lines=19> */
[----:B------:R-:W-:Y:S11]  /*5650*/  @!P0 BRA `(.L_x_67) ;  /* 0x000077b000008947 */ /* 0x000ff60003800000 */
[----:B------:R-:W-:-:S04]  /*5660*/  DEPBAR.LE SB0, 0x0 ;  /* 0x000080000000791a */ /* 0x000fc80000000000 */
[----:B------:R-:W-:Y:S01]  /*5670*/  UIADD3 UR4, UR8, -0x2, URZ ;  /* 0xfffffffe08047890 */ /* 0x000fe2000fffe03f */
[----:B------:R-:W-:Y:S01]  /*5680*/  ISETP.GE.AND P4, PT, R228, c[0x0][0x220], PT ;  /* 0x00008800e4007a0c */ /* 0x000fe20003f86270 */
[----:B------:R-:W-:Y:S01]  /*5690*/  BAR.SYNC.DEFER_BLOCKING 0x0 ;  /* 0x0000000000007b1d */ /* 0x000fe20000010000 */
[----:B------:R-:W-:Y:S01]  /*56a0*/  ISETP.GE.AND P3, PT, R223, c[0x0][0x220], PT ;  /* 0x00008800df007a0c */ /* 0x000fe20003f66270 */
[----:B------:R-:W-:Y:S01]  /*56b0*/  USHF.R.S32.HI UR13, URZ, 0x1f, UR4 ;  /* 0x0000001f3f0d7899 */ /* 0x000fe20008011404 */
[----:B------:R-:W-:Y:S01]  /*56c0*/  ISETP.GE.AND P2, PT, R222, c[0x0][0x220], PT ;  /* 0x00008800de007a0c */ /* 0x000fe20003f46270 */
[----:B------:R-:W-:Y:S01]  /*56d0*/  UIMAD UR5, UR11, UR4, URZ ;  /* 0x000000040b0572a4 */ /* 0x000fe2000f8e023f */
[----:B------:R-:W-:Y:S01]  /*56e0*/  IMAD.WIDE.U32 R4, R218, UR4, R244 ;  /* 0x00000004da047c25 */ /* 0x000fe2000f8e00f4 */
[----:B------:R-:W-:Y:S02]  /*56f0*/  UIADD3 UR19, UR8, -0x2, URZ ;  /* 0xfffffffe08137890 */ /* 0x000fe4000fffe03f */
[----:B------:R-:W-:-:S02]  /*5700*/  UIMAD UR5, UR13, UR14, UR5 ;  /* 0x0000000e0d0572a4 */ /* 0x000fc4000f8e0205 */
[----:B------:R-:W-:Y:S02]  /*5710*/  UISETP.GE.AND UP0, UPT, UR8, 0x3, UPT ;  /* 0x000000030800788c */ /* 0x000fe4000bf06270 */
[C---:B------:R-:W-:Y:S02]  /*5720*/  @!P4 LEA R12, P6, R4.reuse, c[0x0][0x170], 0x1 ;  /* 0x00005c00040cca11 */ /* 0x040fe400078c08ff */
[----:B------:R-:W-:Y:S02]  /*5730*/  IADD3 R0, R5, UR5, RZ ;  /* 0x0000000505007c10 */ /* 0x000fe4000fffe0ff */
[C---:B------:R-:W-:Y:S02]  /*5740*/  @!P3 LEA R6, P1, R4.reuse, c[0x0][0x170], 0x1 ;  /* 0x00005c000406ba11 */ /* 0x040fe400078208ff */
[C---:B------:R-:W-:Y:S02]  /*5750*/  @!P2 LEA R8, P0, R4.reuse, c[0x0][0x170], 0x1 ;  /* 0x00005c000408aa11 */ /* 0x040fe400078008ff */
[----:B------:R-:W-:-:S02]  /*5760*/  IADD3 R5, P5, R4, UR12, RZ ;  /* 0x0000000c04057c10 */ /* 0x000fc4000ffbe0ff */
[C-C-:B------:R-:W-:Y:S02]  /*5770*/  @!P4 LEA.HI.X R13, R4.reuse, c[0x0][0x174], R0.reuse, 0x1, P6 ;  /* 0x00005d00040dca11 */ /* 0x140fe400030f0c00 */
[C-C-:B------:R-:W-:Y:S01]  /*5780*/  @!P3 LEA.HI.X R7, R4.reuse, c[0x0][0x174], R0.reuse, 0x1, P1 ;  /* 0x00005d000407ba11 */ /* 0x140fe200008f0c00 */
[----:B------:R-:W-:Y:S01]  /*5790*/  @P4 STS [R221+0x9000], RZ ;  /* 0x009000ffdd004388 */ /* 0x000fe20000000800 */
[----:B------:R-:W-:Y:S02]  /*57a0*/  @!P2 LEA.HI.X R9, R4, c[0x0][0x174], R0, 0x1, P0 ;  /* 0x00005d000409aa11 */ /* 0x000fe400000f0c00 */
[C---:B------:R-:W-:Y:S01]  /*57b0*/  @!P4 LEA R10, P0, R5.reuse, c[0x0][0x170], 0x1 ;  /* 0x00005c00050aca11 */ /* 0x040fe200078008ff */
[----:B------:R-:W-:Y:S01]  /*57c0*/  @P4 STS [R221+0x9004], RZ ;  /* 0x009004ffdd004388 */ /* 0x000fe20000000800 */
[----:B------:R-:W-:Y:S02]  /*57d0*/  IADD3.X R0, R0, UR18, RZ, P5, !PT ;  /* 0x0000001200007c10 */ /* 0x000fe4000affe4ff */
[C---:B------:R-:W-:Y:S01]  /*57e0*/  @!P3 LEA R16, P5, R5.reuse, c[0x0][0x170], 0x1 ;  /* 0x00005c000510ba11 */ /* 0x040fe200078a08ff */
[----:B------:R-:W-:Y:S01]  /*57f0*/  @P4 STS.64 [R221+0x9008], RZ ;  /* 0x009008ffdd004388 */ /* 0x000fe20000000a00 */
[----:B------:R-:W-:-:S02]  /*5800*/  @!P2 LEA R14, P1, R5, c[0x0][0x170], 0x1 ;  /* 0x00005c00050eaa11 */ /* 0x000fc400078208ff */
[C-C-:B------:R-:W-:Y:S01]  /*5810*/  @!P4 LEA.HI.X R11, R5.reuse, c[0x0][0x174], R0.reuse, 0x1, P0 ;  /* 0x00005d00050bca11 */ /* 0x140fe200000f0c00 */
[----:B------:R-:W-:Y:S01]  /*5820*/  @!PT LDS RZ, [RZ] ;  /* 0x00000000fffff984 */ /* 0x000fe20000000800 */
[----:B------:R-:W-:Y:S01]  /*5830*/  @!PT LDS RZ, [RZ] ;  /* 0x00000000fffff984 */ /* 0x000fe20000000800 */
[----:B------:R-:W-:Y:S01]  /*5840*/  @!PT LDS RZ, [RZ] ;  /* 0x00000000fffff984 */ /* 0x000fe20000000800 */
[----:B------:R1:W-:Y:S01]  /*5850*/  @!P4 LDGSTS.E.BYPASS.LTC128B.128 [R221+0x9000], [R12.64] ;  /* 0x090000000cddcfae */ /* 0x0003e2000b901d50 */
[C-C-:B------:R-:W-:Y:S02]  /*5860*/  @!P3 LEA.HI.X R17, R5.reuse, c[0x0][0x174], R0.reuse, 0x1, P5 ;  /* 0x00005d000511ba11 */ /* 0x140fe400028f0c00 */
[----:B------:R-:W-:Y:S01]  /*5870*/  @!P2 LEA.HI.X R15, R5, c[0x0][0x174], R0, 0x1, P1 ;  /* 0x00005d00050faa11 */ /* 0x000fe200008f0c00 */
[----:B------:R-:W-:Y:S04]  /*5880*/  @P3 STS.128 [R221+0xa000], RZ ;  /* 0x00a000ffdd003388 */ /* 0x000fe80000000c00 */
[----:B------:R-:W-:Y:S01]  /*5890*/  @!PT LDS RZ, [RZ] ;  /* 0x00000000fffff984 */ /* 0x000fe20000000800 */
[----:B------:R-:W-:Y:S01]  /*58a0*/  @!PT LDS RZ, [RZ] ;  /* 0x00000000fffff984 */ /* 0x000fe20000000800 */
[----:B------:R-:W-:Y:S01]  /*58b0*/  @!PT LDS RZ, [RZ] ;  /* 0x00000000fffff984 */ /* 0x000fe20000000800 */
[----:B------:R2:W-:Y:S04]  /*58c0*/  @!P3 LDGSTS.E.BYPASS.LTC128B.128 [R221+0xa000], [R6.64+0x40] ;  /* 0x0a00004006ddbfae */ /* 0x0005e8000b901d50 */
        /* <DEDUP_REMOVED lines=9> */
[----:B------:R3:W-:Y:S04]  /*5960*/  @!P4 LDGSTS.E.BYPASS.LTC128B.128 [R221+0x9800], [R10.64] ;  /* 0x098000000addcfae */ /* 0x0007e8000b901d50 */
        /* <DEDUP_REMOVED lines=9> */
[----:B------:R1:W-:Y:S01]  /*5a00*/  @!P2 LDGSTS.E.BYPASS.LTC128B.128 [R221+0xb800], [R14.64+0x80] ;  /* 0x0b8000800eddafae */ /* 0x0003e2000b901d50 */
[----:B------:R-:W-:-:S03]  /*5a10*/  ULDC.64 UR16, c[0x0][0x118] ;  /* 0x0000460000107ab9 */ /* 0x000fc60000000a00 */
[----:B------:R-:W-:Y:S04]  /*5a20*/  LDSM.16.M88.4 R188, [R216+0x6000] ;  /* 0x00600000d8bc783b */ /* 0x000fe80000000200 */
[----:B--2---:R-:W2:Y:S04]  /*5a30*/  LDSM.16.M88.4 R4, [R217+0x1000] ;  /* 0x00100000d904783b */ /* 0x004ea80000000200 */
[----:B------:R-:W5:Y:S04]  /*5a40*/  LDSM.16.M88.4 R180, [R216+0x6400] ;  /* 0x00640000d8b4783b */ /* 0x000f680000000200 */
[----:B------:R-:W4:Y:S04]  /*5a50*/  LDSM.16.M88.4 R172, [R216+0x6800] ;  /* 0x00680000d8ac783b */ /* 0x000f280000000200 */
[----:B------:R-:W3:Y:S04]  /*5a60*/  LDSM.16.M88.4 R36, [R216+0x6c00] ;  /* 0x006c0000d824783b */ /* 0x000ee80000000200 */
[----:B------:R-:W1:Y:S04]  /*5a70*/  LDSM.16.M88.4 R60, [R217] ;  /* 0x00000000d93c783b */ /* 0x000e680000000200 */
[----:B------:R-:W-:Y:S04]  /*5a80*/  LDSM.16.M88.4 R56, [R213+0x6000] ;  /* 0x00600000d538783b */ /* 0x000fe80000000200 */
[----:B------:R-:W1:Y:S04]  /*5a90*/  LDSM.16.M88.4 R240, [R215+0x1000] ;  /* 0x00100000d7f0783b */ /* 0x000e680000000200 */
[----:B------:R-:W1:Y:S04]  /*5aa0*/  LDSM.16.M88.4 R52, [R213+0x6400] ;  /* 0x00640000d534783b */ /* 0x000e680000000200 */
[----:B------:R-:W1:Y:S04]  /*5ab0*/  LDSM.16.M88.4 R48, [R213+0x6800] ;  /* 0x00680000d530783b */ /* 0x000e680000000200 */
[----:B------:R-:W1:Y:S01]  /*5ac0*/  LDSM.16.M88.4 R44, [R213+0x6c00] ;  /* 0x006c0000d52c783b */ /* 0x000e620000000200 */
[C---:B--2---:R-:W-:Y:S03]  /*5ad0*/  HMMA.16816.F32 R32, R4.reuse, R188, RZ ;  /* 0x000000bc0420723c */ /* 0x044fe600000018ff */
[----:B------:R-:W2:Y:S04]  /*5ae0*/  LDSM.16.M88.4 R40, [R215] ;  /* 0x00000000d728783b */ /* 0x000ea80000000200 */
[----:B------:R-:W-:Y:S01]  /*5af0*/  LDSM.16.M88.4 R208, [R216+0x7000] ;  /* 0x00700000d8d0783b */ /* 0x000fe20000000200 */
[C---:B------:R-:W-:Y:S03]  /*5b00*/  HMMA.16816.F32 R28, R4.reuse, R190, RZ ;  /* 0x000000be041c723c */ /* 0x040fe600000018ff */
[----:B------:R-:W-:Y:S04]  /*5b10*/  LDSM.16.M88.4 R204, [R216+0x7400] ;  /* 0x00740000d8cc783b */ /* 0x000fe80000000200 */
[----:B------:R-:W-:Y:S01]  /*5b20*/  LDSM.16.M88.4 R200, [R216+0x7800] ;  /* 0x00780000d8c8783b */ /* 0x000fe20000000200 */
[C---:B-----5:R-:W-:Y:S03]  /*5b30*/  HMMA.16816.F32 R24, R4.reuse, R180, RZ ;  /* 0x000000b40418723c */ /* 0x060fe600000018ff */
[----:B------:R-:W-:Y:S04]  /*5b40*/  LDSM.16.M88.4 R196, [R216+0x7c00] ;  /* 0x007c0000d8c4783b */ /* 0x000fe80000000200 */
[----:B------:R-:W0:Y:S01]  /*5b50*/  LDGDEPBAR ;  /* 0x00000000000079af */ /* 0x000e220000000000 */
[C---:B----4-:R-:W-:Y:S08]  /*5b60*/  HMMA.16816.F32 R16, R4.reuse, R172, RZ ;  /* 0x000000ac0410723c */ /* 0x050ff000000018ff */
[C---:B---3--:R-:W-:Y:S08]  /*5b70*/  HMMA.16816.F32 R8, R4.reuse, R36, RZ ;  /* 0x000000240408723c */ /* 0x048ff000000018ff */
[C---:B------:R-:W-:Y:S08]  /*5b80*/  HMMA.16816.F32 R20, R4.reuse, R182, RZ ;  /* 0x000000b60414723c */ /* 0x040ff000000018ff */
[C---:B-1----:R-:W-:Y:S08]  /*5b90*/  HMMA.16816.F32 R12, R4.reuse, R174, RZ ;  /* 0x000000ae040c723c */ /* 0x042ff000000018ff */
        /* <DEDUP_REMOVED lines=18> */
[----:B------:R-:W3:Y:S07]  /*5cc0*/  LDSM.16.M88.4 R240, [R217+0x2000] ;  /* 0x00200000d9f0783b */ /* 0x000eee0000000200 */
[C---:B--2---:R-:W-:Y:S08]  /*5cd0*/  HMMA.16816.F32 R184, R40.reuse, R52, R184 ;  /* 0x0000003428b8723c */ /* 0x044ff000000018b8 */
[C---:B------:R-:W-:Y:S01]  /*5ce0*/  HMMA.16816.F32 R180, R40.reuse, R54, R180 ;  /* 0x0000003628b4723c */ /* 0x040fe200000018b4 */
[----:B------:R-:W-:Y:S07]  /*5cf0*/  LDSM.16.M88.4 R52, [R215+0x3000] ;  /* 0x00300000d734783b */ /* 0x000fee0000000200 */
[C---:B------:R-:W-:Y:S08]  /*5d00*/  HMMA.16816.F32 R192, R40.reuse, R56, R192 ;  /* 0x0000003828c0723c */ /* 0x040ff000000018c0 */
[C---:B------:R-:W-:Y:S01]  /*5d10*/  HMMA.16816.F32 R188, R40.reuse, R58, R188 ;  /* 0x0000003a28bc723c */ /* 0x040fe200000018bc */
[----:B------:R-:W-:Y:S07]  /*5d20*/  LDSM.16.M88.4 R56, [R215+0x2000] ;  /* 0x00200000d738783b */ /* 0x000fee0000000200 */
[C---:B------:R-:W-:Y:S08]  /*5d30*/  HMMA.16816.F32 R176, R40.reuse, R48, R176 ;  /* 0x0000003028b0723c */ /* 0x040ff000000018b0 */
[C---:B------:R-:W-:Y:S08]  /*5d40*/  HMMA.16816.F32 R64, R40.reuse, R44, R64 ;  /* 0x0000002c2840723c */ /* 0x040ff00000001840 */
[C---:B------:R-:W-:Y:S01]  /*5d50*/  HMMA.16816.F32 R172, R40.reuse, R50, R172 ;  /* 0x0000003228ac723c */ /* 0x040fe200000018ac */
[----:B------:R-:W2:Y:S07]  /*5d60*/  LDSM.16.M88.4 R48, [R213+0x7000] ;  /* 0x00700000d530783b */ /* 0x000eae0000000200 */
[----:B------:R-:W-:Y:S01]  /*5d70*/  HMMA.16816.F32 R60, R40, R46, R60 ;  /* 0x0000002e283c723c */ /* 0x000fe2000000183c */
[----:B------:R-:W4:Y:S04]  /*5d80*/  LDSM.16.M88.4 R44, [R213+0x7400] ;  /* 0x00740000d52c783b */ /* 0x000f280000000200 */
[----:B------:R-:W5:Y:S03]  /*5d90*/  LDSM.16.M88.4 R40, [R213+0x7800] ;  /* 0x00780000d528783b */ /* 0x000f660000000200 */
        /* <DEDUP_REMOVED lines=9> */
[C---:B---3--:R-:W-:Y:S08]  /*5e30*/  HMMA.16816.F32 R184, R240.reuse, R204, R184 ;  /* 0x000000ccf0b8723c */ /* 0x048ff000000018b8 */
[C---:B------:R-:W-:Y:S01]  /*5e40*/  HMMA.16816.F32 R180, R240.reuse, R206, R180 ;  /* 0x000000cef0b4723c */ /* 0x040fe200000018b4 */
[----:B------:R-:W-:Y:S07]  /*5e50*/  LDSM.16.M88.4 R204, [R215+0x4000] ;  /* 0x00400000d7cc783b */ /* 0x000fee0000000200 */
[C---:B------:R-:W-:Y:S08]  /*5e60*/  HMMA.16816.F32 R192, R240.reuse, R208, R192 ;  /* 0x000000d0f0c0723c */ /* 0x040ff000000018c0 */
[C---:B------:R-:W-:Y:S08]  /*5e70*/  HMMA.16816.F32 R188, R240.reuse, R210, R188 ;  /* 0x000000d2f0bc723c */ /* 0x040ff000000018bc */
[C---:B------:R-:W-:Y:S08]  /*5e80*/  HMMA.16816.F32 R176, R240.reuse, R200, R176 ;  /* 0x000000c8f0b0723c */ /* 0x040ff000000018b0 */
[C---:B------:R-:W-:Y:S01]  /*5e90*/  HMMA.16816.F32 R172, R240.reuse, R202, R172 ;  /* 0x000000caf0ac723c */ /* 0x040fe200000018ac */
[----:B------:R-:W-:Y:S07]  /*5ea0*/  LDSM.16.M88.4 R200, [R216+0x8800] ;  /* 0x00880000d8c8783b */ /* 0x000fee0000000200 */
[C---:B------:R-:W-:Y:S08]  /*5eb0*/  HMMA.16816.F32 R64, R240.reuse, R196, R64 ;  /* 0x000000c4f040723c */ /* 0x040ff00000001840 */
[----:B------:R-:W-:Y:S01]  /*5ec0*/  HMMA.16816.F32 R60, R240, R198, R60 ;  /* 0x000000c6f03c723c */ /* 0x000fe2000000183c */
[----:B------:R-:W-:Y:S07]  /*5ed0*/  LDSM.16.M88.4 R196, [R216+0x8c00] ;  /* 0x008c0000d8c4783b */ /* 0x000fee0000000200 */
[C---:B--2---:R-:W-:Y:S08]  /*5ee0*/  HMMA.16816.F32 R32, R52.reuse, R48, R32 ;  /* 0x000000303420723c */ /* 0x044ff00000001820 */
[C---:B------:R-:W-:Y:S08]  /*5ef0*/  HMMA.16816.F32 R28, R52.reuse, R50, R28 ;  /* 0x00000032341c723c */ /* 0x040ff0000000181c */
[C---:B----4-:R-:W-:Y:S08]  /*5f00*/  HMMA.16816.F32 R24, R52.reuse, R44, R24 ;  /* 0x0000002c3418723c */ /* 0x050ff00000001818 */
[C---:B------:R-:W-:Y:S08]  /*5f10*/  HMMA.16816.F32 R20, R52.reuse, R46, R20 ;  /* 0x0000002e3414723c */ /* 0x040ff00000001814 */
[C---:B-----5:R-:W-:Y:S08]  /*5f20*/  HMMA.16816.F32 R16, R52.reuse, R40, R16 ;  /* 0x000000283410723c */ /* 0x060ff00000001810 */
[C---:B------:R-:W-:Y:S08]  /*5f30*/  HMMA.16816.F32 R12, R52.reuse, R42, R12 ;  /* 0x0000002a340c723c */ /* 0x040ff0000000180c */
[C---:B-1----:R-:W-:Y:S08]  /*5f40*/  HMMA.16816.F32 R8, R52.reuse, R36, R8 ;  /* 0x000000243408723c */ /* 0x042ff00000001808 */
[----:B------:R-:W-:Y:S01]  /*5f50*/  HMMA.16816.F32 R4, R52, R38, R4 ;  /* 0x000000263404723c */ /* 0x000fe20000001804 */
[----:B------:R-:W-:Y:S07]  /*5f60*/  LDSM.16.M88.4 R52, [R217+0x4000] ;  /* 0x00400000d934783b */ /* 0x000fee0000000200 */
[C---:B------:R-:W-:Y:S08]  /*5f70*/  HMMA.16816.F32 R184, R56.reuse, R44, R184 ;  /* 0x0000002c38b8723c */ /* 0x040ff000000018b8 */
[C---:B------:R-:W-:Y:S01]  /*5f80*/  HMMA.16816.F32 R180, R56.reuse, R46, R180 ;  /* 0x0000002e38b4723c */ /* 0x040fe200000018b4 */
[----:B------:R-:W1:Y:S07]  /*5f90*/  LDSM.16.M88.4 R44, [R216+0x8000] ;  /* 0x00800000d82c783b */ /* 0x000e6e0000000200 */
[C---:B------:R-:W-:Y:S08]  /*5fa0*/  HMMA.16816.F32 R192, R56.reuse, R48, R192 ;  /* 0x0000003038c0723c */ /* 0x040ff000000018c0 */
[C---:B------:R-:W-:Y:S01]  /*5fb0*/  HMMA.16816.F32 R188, R56.reuse, R50, R188 ;  /* 0x0000003238bc723c */ /* 0x040fe200000018bc */
[----:B------:R-:W2:Y:S07]  /*5fc0*/  LDSM.16.M88.4 R48, [R217+0x5000] ;  /* 0x00500000d930783b */ /* 0x000eae0000000200 */
[C---:B------:R-:W-:Y:S08]  /*5fd0*/  HMMA.16816.F32 R176, R56.reuse, R40, R176 ;  /* 0x0000002838b0723c */ /* 0x040ff000000018b0 */
[C---:B------:R-:W-:Y:S01]  /*5fe0*/  HMMA.16816.F32 R172, R56.reuse, R42, R172 ;  /* 0x0000002a38ac723c */ /* 0x040fe200000018ac */
[----:B------:R-:W3:Y:S07]  /*5ff0*/  LDSM.16.M88.4 R40, [R216+0x8400] ;  /* 0x00840000d828783b */ /* 0x000eee0000000200 */
[C---:B------:R-:W-:Y:S08]  /*6000*/  HMMA.16816.F32 R64, R56.reuse, R36, R64 ;  /* 0x000000243840723c */ /* 0x040ff00000001840 */
[----:B------:R-:W-:Y:S01]  /*6010*/  HMMA.16816.F32 R208, R56, R38, R60 ;  /* 0x0000002638d0723c */ /* 0x000fe2000000183c */
[----:B------:R-:W4:Y:S04]  /*6020*/  LDSM.16.M88.4 R56, [R213+0x8000] ;  /* 0x00800000d538783b */ /* 0x000f280000000200 */
[----:B------:R-:W5:Y:S03]  /*6030*/  LDSM.16.M88.4 R60, [R215+0x5000] ;  /* 0x00500000d73c783b */ /* 0x000f660000000200 */
[-C--:B-1----:R-:W-:Y:S01]  /*6040*/  HMMA.16816.F32 R188, R52, R46.reuse, R188 ;  /* 0x0000002e34bc723c */ /* 0x082fe200000018bc */
[----:B------:R-:W1:Y:S07]  /*6050*/  LDSM.16.M88.4 R36, [R213+0x8400] ;  /* 0x00840000d524783b */ /* 0x000e6e0000000200 */
[C---:B--2---:R-:W-:Y:S08]  /*6060*/  HMMA.16816.F32 R28, R48.reuse, R46, R28 ;  /* 0x0000002e301c723c */ /* 0x044ff0000000181c */
[----:B------:R-:W-:Y:S08]  /*6070*/  HMMA.16816.F32 R32, R48, R44, R32 ;  /* 0x0000002c3020723c */ /* 0x000ff00000001820 */
[-C--:B---3--:R-:W-:Y:S08]  /*6080*/  HMMA.16816.F32 R184, R52, R40.reuse, R184 ;  /* 0x0000002834b8723c */ /* 0x088ff000000018b8 */
[----:B------:R-:W-:Y:S08]  /*6090*/  HMMA.16816.F32 R24, R48, R40, R24 ;  /* 0x000000283018723c */ /* 0x000ff00000001818 */
[-C--:B----4-:R-:W-:Y:S08]  /*60a0*/  HMMA.16816.F32 R188, R204, R58.reuse, R188 ;  /* 0x0000003accbc723c */ /* 0x090ff000000018bc */
[----:B-----5:R-:W-:Y:S08]  /*60b0*/  HMMA.16816.F32 R28, R60, R58, R28 ;  /* 0x0000003a3c1c723c */ /* 0x020ff0000000181c */
[----:B------:R-:W-:Y:S07]  /*60c0*/  HMMA.16816.F32 R192, R52, R44, R192 ;  /* 0x0000002c34c0723c */ /* 0x000fee00000018c0 */
[----:B------:R-:W-:Y:S01]  /*60d0*/  IMAD.U32 R45, RZ, RZ, UR19 ;  /* 0x00000013ff2d7e24 */ /* 0x000fe2000f8e00ff */
[----:B------:R-:W-:Y:S03]  /*60e0*/  HMMA.16816.F32 R20, R48, R42, R20 ;  /* 0x0000002a3014723c */ /* 0x000fe60000001814 */
[----:B------:R-:W-:-:S05]  /*60f0*/  IMAD R0, R45, 0x40, R234 ;  /* 0x000000402d007824 */ /* 0x000fca00078e02ea */
[----:B------:R-:W-:Y:S01]  /*6100*/  HMMA.16816.F32 R180, R52, R42, R180 ;  /* 0x0000002a34b4723c */ /* 0x000fe200000018b4 */
[----:B------:R-:W2:Y:S01]  /*6110*/  LDSM.16.M88.4 R40, [R213+0x8800] ;  /* 0x00880000d528783b */ /* 0x000ea20000000200 */
[----:B------:R-:W-:-:S06]  /*6120*/  IADD3 R2, R0, 0x9, RZ ;  /* 0x0000000900027810 */ /* 0x000fcc0007ffe0ff */
[-C--:B-1----:R-:W-:Y:S08]  /*6130*/  HMMA.16816.F32 R184, R204, R36.reuse, R184 ;  /* 0x00000024ccb8723c */ /* 0x082ff000000018b8 */
[----:B------:R-:W-:Y:S07]  /*6140*/  HMMA.16816.F32 R24, R60, R36, R24 ;  /* 0x000000243c18723c */ /* 0x000fee0000001818 */
[----:B------:R-:W-:Y:S01]  /*6150*/  IADD3 R36, R0, 0x8, RZ ;  /* 0x0000000800247810 */ /* 0x000fe20007ffe0ff */
[----:B------:R-:W-:Y:S03]  /*6160*/  HMMA.16816.F32 R16, R48, R200, R16 ;  /* 0x000000c83010723c */ /* 0x000fe60000001810 */
[----:B------:R-:W-:-:S02]  /*6170*/  ISETP.GE.AND P1, PT, R36, R247, PT ;  /* 0x000000f72400720c */ /* 0x000fc40003f26270 */
[C---:B------:R-:W-:Y:S02]  /*6180*/  ISETP.GE.AND P6, PT, R36.reuse, R236, PT ;  /* 0x000000ec2400720c */ /* 0x040fe40003fc6270 */
[CC--:B------:R-:W-:Y:S01]  /*6190*/  ISETP.GE.AND P0, PT, R36.reuse, R3.reuse, PT ;  /* 0x000000032400720c */ /* 0x0c0fe20003f06270 */
[C---:B------:R-:W-:Y:S01]  /*61a0*/  HMMA.16816.F32 R12, R48.reuse, R202, R12 ;  /* 0x000000ca300c723c */ /* 0x040fe2000000180c */
[----:B------:R-:W-:Y:S02]  /*61b0*/  ISETP.GE.AND P5, PT, R36, R246, PT ;  /* 0x000000f62400720c */ /* 0x000fe40003fa6270 */
[----:B------:R-:W-:Y:S02]  /*61c0*/  FSEL R46, R30, -INF , !P0 ;  /* 0xff8000001e2e7808 */ /* 0x000fe40004000000 */
[----:B------:R-:W-:Y:S02]  /*61d0*/  ISETP.GE.AND P0, PT, R2, R3, PT ;  /* 0x000000030200720c */ /* 0x000fe40003f06270 */
[----:B------:R-:W-:Y:S01]  /*61e0*/  FSEL R243, R190, -INF , !P5 ;  /* 0xff800000bef37808 */ /* 0x000fe20006800000 */
[C---:B------:R-:W-:Y:S08]  /*61f0*/  HMMA.16816.F32 R8, R48.reuse, R196, R8 ;  /* 0x000000c43008723c */ /* 0x040ff00000001808 */
[----:B------:R-:W-:Y:S07]  /*6200*/  HMMA.16816.F32 R4, R48, R198, R4 ;  /* 0x000000c63004723c */ /* 0x000fee0000001804 */
[----:B------:R-:W-:Y:S01]  /*6210*/  FSEL R51, R188, -INF , !P1 ;  /* 0xff800000bc337808 */ /* 0x000fe20004800000 */
[----:B------:R-:W-:Y:S01]  /*6220*/  HMMA.16816.F32 R176, R52, R200, R176 ;  /* 0x000000c834b0723c */ /* 0x000fe200000018b0 */
[----:B------:R-:W-:-:S02]  /*6230*/  ISETP.GE.AND P1, PT, R2, R236, PT ;  /* 0x000000ec0200720c */ /* 0x000fc40003f26270 */
[----:B------:R-:W-:-:S05]  /*6240*/  FSEL R50, R31, -INF , !P0 ;  /* 0xff8000001f327808 */ /* 0x000fca0004000000 */
[C---:B------:R-:W-:Y:S08]  /*6250*/  HMMA.16816.F32 R172, R52.reuse, R202, R172 ;  /* 0x000000ca34ac723c */ /* 0x040ff000000018ac */
[C---:B------:R-:W-:Y:S08]  /*6260*/  HMMA.16816.F32 R64, R52.reuse, R196, R64 ;  /* 0x000000c43440723c */ /* 0x040ff00000001840 */
[----:B------:R-:W-:Y:S07]  /*6270*/  HMMA.16816.F32 R208, R52, R198, R208 ;  /* 0x000000c634d0723c */ /* 0x000fee00000018d0 */
[----:B------:R-:W-:Y:S01]  /*6280*/  FSEL R54, R28, -INF , !P6 ;  /* 0xff8000001c367808 */ /* 0x000fe20007000000 */
[----:B------:R-:W-:Y:S01]  /*6290*/  HMMA.16816.F32 R20, R60, R38, R20 ;  /* 0x000000263c14723c */ /* 0x000fe20000001814 */
[----:B------:R-:W-:-:S02]  /*62a0*/  FSEL R52, R29, -INF , !P1 ;  /* 0xff8000001d347808 */ /* 0x000fc40004800000 */
[CC--:B------:R-:W-:Y:S02]  /*62b0*/  ISETP.GE.AND P6, PT, R2.reuse, R247.reuse, PT ;  /* 0x000000f70200720c */ /* 0x0c0fe40003fc6270 */
[----:B------:R-:W-:Y:S02]  /*62c0*/  ISETP.GE.AND P1, PT, R2, R246, PT ;  /* 0x000000f60200720c */ /* 0x000fe40003f26270 */
[----:B------:R-:W-:Y:S01]  /*62d0*/  IADD3 R28, R0, 0x10, RZ ;  /* 0x00000010001c7810 */ /* 0x000fe20007ffe0ff */
[----:B------:R-:W-:Y:S01]  /*62e0*/  HMMA.16816.F32 R180, R204, R38, R180 ;  /* 0x00000026ccb4723c */ /* 0x000fe200000018b4 */
[----:B------:R-:W-:Y:S02]  /*62f0*/  FSEL R53, R189, -INF , !P6 ;  /* 0xff800000bd357808 */ /* 0x000fe40007000000 */
[----:B------:R-:W-:Y:S02]  /*6300*/  FSEL R58, R191, -INF , !P1 ;  /* 0xff800000bf3a7808 */ /* 0x000fe40004800000 */
[----:B------:R-:W-:-:S02]  /*6310*/  ISETP.GE.AND P0, PT, R28, R247, PT ;  /* 0x000000f71c00720c */ /* 0x000fc40003f06270 */
[C---:B------:R-:W-:Y:S01]  /*6320*/  ISETP.GE.AND P6, PT, R28.reuse, R246, PT ;  /* 0x000000f61c00720c */ /* 0x040fe20003fc6270 */
[----:B--2---:R-:W-:Y:S01]  /*6330*/  HMMA.16816.F32 R176, R204, R40, R176 ;  /* 0x00000028ccb0723c */ /* 0x004fe200000018b0 */
[C---:B------:R-:W-:Y:S02]  /*6340*/  ISETP.GE.AND P5, PT, R28.reuse, R236, PT ;  /* 0x000000ec1c00720c */ /* 0x040fe40003fa6270 */
[----:B------:R-:W-:Y:S02]  /*6350*/  ISETP.GE.AND P1, PT, R28, R3, PT ;  /* 0x000000031c00720c */ /* 0x000fe40003f26270 */
[----:B------:R-:W1:Y:S01]  /*6360*/  LDSM.16.M88.4 R28, [R213+0x8c00] ;  /* 0x008c0000d51c783b */ /* 0x000e620000000200 */
[----:B------:R-:W-:Y:S01]  /*6370*/  IADD3 R2, R0, 0x11, RZ ;  /* 0x0000001100027810 */ /* 0x000fe20007ffe0ff */
[----:B------:R-:W-:-:S04]  /*6380*/  DEPBAR.LE SB0, 0x0 ;  /* 0x000080000000791a */ /* 0x000fc80000000000 */
[----:B------:R-:W-:Y:S01]  /*6390*/  FSEL R197, R184, -INF , !P0 ;  /* 0xff800000b8c57808 */ /* 0x000fe20004000000 */
[----:B------:R-:W-:Y:S01]  /*63a0*/  HMMA.16816.F32 R16, R60, R40, R16 ;  /* 0x000000283c10723c */ /* 0x000fe20000001810 */
[----:B------:R-:W-:Y:S02]  /*63b0*/  ISETP.GE.AND P0, PT, R2, R247, PT ;  /* 0x000000f70200720c */ /* 0x000fe40003f06270 */
[----:B------:R-:W-:Y:S02]  /*63c0*/  FSEL R240, R186, -INF , !P6 ;  /* 0xff800000baf07808 */ /* 0x000fe40007000000 */
[----:B------:R-:W-:Y:S02]  /*63d0*/  FSEL R189, R185, -INF , !P0 ;  /* 0xff800000b9bd7808 */ /* 0x000fe40004000000 */
[----:B------:R-:W-:Y:S01]  /*63e0*/  FSEL R199, R24, -INF , !P5 ;  /* 0xff80000018c77808 */ /* 0x000fe20006800000 */
[----:B------:R-:W-:Y:S01]  /*63f0*/  HMMA.16816.F32 R172, R204, R42, R172 ;  /* 0x0000002accac723c */ /* 0x000fe200000018ac */
[----:B------:R-:W-:-:S02]  /*6400*/  ISETP.GE.AND P0, PT, R2, R3, PT ;  /* 0x000000030200720c */ /* 0x000fc40003f06270 */
[----:B------:R-:W-:Y:S02]  /*6410*/  ISETP.GE.AND P6, PT, R2, R246, PT ;  /* 0x000000f60200720c */ /* 0x000fe40003fc6270 */
[----:B------:R-:W-:Y:S02]  /*6420*/  IADD3 R24, R0, 0x18, RZ ;  /* 0x0000001800187810 */ /* 0x000fe40007ffe0ff */
[----:B------:R-:W-:Y:S01]  /*6430*/  FSEL R185, R26, -INF , !P1 ;  /* 0xff8000001ab97808 */ /* 0x000fe20004800000 */
[----:B------:R-:W-:Y:S01]  /*6440*/  HMMA.16816.F32 R12, R60, R42, R12 ;  /* 0x0000002a3c0c723c */ /* 0x000fe2000000180c */
[----:B------:R-:W-:Y:S02]  /*6450*/  FSEL R188, R27, -INF , !P0 ;  /* 0xff8000001bbc7808 */ /* 0x000fe40004000000 */
[----:B------:R-:W-:Y:S02]  /*6460*/  ISETP.GE.AND P5, PT, R2, R236, PT ;  /* 0x000000ec0200720c */ /* 0x000fe40003fa6270 */
[----:B------:R-:W-:-:S02]  /*6470*/  FSEL R242, R187, -INF , !P6 ;  /* 0xff800000bbf27808 */ /* 0x000fc40007000000 */
[C---:B------:R-:W-:Y:S01]  /*6480*/  ISETP.GE.AND P1, PT, R24.reuse, R247, PT ;  /* 0x000000f71800720c */ /* 0x040fe20003f26270 */
[-C--:B------:R-:W-:Y:S01]  /*6490*/  HMMA.16816.F32 R192, R204, R56.reuse, R192 ;  /* 0x00000038ccc0723c */ /* 0x080fe200000018c0 */
[----:B------:R-:W-:Y:S02]  /*64a0*/  ISETP.GE.AND P0, PT, R24, R3, PT ;  /* 0x000000031800720c */ /* 0x000fe40003f06270 */
[----:B------:R-:W-:Y:S02]  /*64b0*/  IADD3 R2, R0, 0x19, RZ ;  /* 0x0000001900027810 */ /* 0x000fe40007ffe0ff */
[----:B------:R-:W-:Y:S02]  /*64c0*/  ISETP.GE.AND P6, PT, R24, R236, PT ;  /* 0x000000ec1800720c */ /* 0x000fe40003fc6270 */
[----:B------:R-:W-:Y:S01]  /*64d0*/  FSEL R187, R180, -INF , !P1 ;  /* 0xff800000b4bb7808 */ /* 0x000fe20004800000 */
[----:B------:R-:W-:Y:S01]  /*64e0*/  HMMA.16816.F32 R32, R60, R56, R32 ;  /* 0x000000383c20723c */ /* 0x000fe20000001820 */
[----:B------:R-:W-:-:S02]  /*64f0*/  FSEL R252, R22, -INF , !P0 ;  /* 0xff80000016fc7808 */ /* 0x000fc40004000000 */
[----:B------:R-:W-:Y:S02]  /*6500*/  FSEL R203, R25, -INF , !P5 ;  /* 0xff80000019cb7808 */ /* 0x000fe40006800000 */
[----:B------:R-:W-:Y:S02]  /*6510*/  ISETP.GE.AND P1, PT, R2, R236, PT ;  /* 0x000000ec0200720c */ /* 0x000fe40003f26270 */
[----:B------:R-:W-:Y:S01]  /*6520*/  FSEL R241, R20, -INF , !P6 ;  /* 0xff80000014f17808 */ /* 0x000fe20007000000 */
[-C--:B-1----:R-:W-:Y:S01]  /*6530*/  HMMA.16816.F32 R64, R204, R28.reuse, R64 ;  /* 0x0000001ccc40723c */ /* 0x082fe20000001840 */
[----:B------:R-:W-:Y:S02]  /*6540*/  ISETP.GE.AND P0, PT, R2, R3, PT ;  /* 0x000000030200720c */ /* 0x000fe40003f06270 */
[----:B------:R-:W-:Y:S02]  /*6550*/  ISETP.GE.AND P5, PT, R24, R246, PT ;  /* 0x000000f61800720c */ /* 0x000fe40003fa6270 */
[----:B------:R-:W-:Y:S01]  /*6560*/  IADD3 R20, R0, 0x20, RZ ;  /* 0x0000002000147810 */ /* 0x000fe20007ffe0ff */
[----:B------:R-:W-:Y:S01]  /*6570*/  BAR.SYNC.DEFER_BLOCKING 0x0 ;  /* 0x0000000000007b1d */ /* 0x000fe20000010000 */
[----:B------:R-:W-:Y:S01]  /*6580*/  ISETP.GE.AND P6, PT, R2, R247, PT ;  /* 0x000000f70200720c */ /* 0x000fe20003fc6270 */
[----:B------:R-:W-:Y:S01]  /*6590*/  HMMA.16816.F32 R8, R60, R28, R8 ;  /* 0x0000001c3c08723c */ /* 0x000fe20000001808 */
[----:B------:R-:W-:-:S02]  /*65a0*/  FSEL R201, R21, -INF , !P1 ;  /* 0xff80000015c97808 */ /* 0x000fc40004800000 */
[----:B------:R-:W-:Y:S02]  /*65b0*/  FSEL R202, R23, -INF , !P0 ;  /* 0xff80000017ca7808 */ /* 0x000fe40004000000 */
[----:B------:R-:W-:Y:S02]  /*65c0*/  ISETP.GE.AND P1, PT, R2, R246, PT ;  /* 0x000000f60200720c */ /* 0x000fe40003f26270 */
[----:B------:R-:W-:Y:S01]  /*65d0*/  FSEL R250, R182, -INF , !P5 ;  /* 0xff800000b6fa7808 */ /* 0x000fe20006800000 */
[----:B------:R-:W-:Y:S01]  /*65e0*/  HMMA.16816.F32 R208, R204, R30, R208 ;  /* 0x0000001eccd0723c */ /* 0x000fe200000018d0 */
[----:B------:R-:W-:Y:S02]  /*65f0*/  ISETP.GE.AND P0, PT, R20, R247, PT ;  /* 0x000000f71400720c */ /* 0x000fe40003f06270 */
[----:B------:R-:W-:Y:S02]  /*6600*/  IADD3 R2, R0, 0x21, RZ ;  /* 0x0000002100027810 */ /* 0x000fe40007ffe0ff */
[----:B------:R-:W-:-:S02]  /*6610*/  ISETP.GE.AND P5, PT, R20, R236, PT ;  /* 0x000000ec1400720c */ /* 0x000fc40003fa6270 */
[----:B------:R-:W-:Y:S01]  /*6620*/  FSEL R191, R181, -INF , !P6 ;  /* 0xff800000b5bf7808 */ /* 0x000fe20007000000 */
[----:B------:R-:W-:Y:S01]  /*6630*/  HMMA.16816.F32 R4, R60, R30, R4 ;  /* 0x0000001e3c04723c */ /* 0x000fe20000001804 */
[----:B------:R-:W-:Y:S02]  /*6640*/  FSEL R248, R183, -INF , !P1 ;  /* 0xff800000b7f87808 */ /* 0x000fe40004800000 */
[----:B------:R-:W-:Y:S02]  /*6650*/  FSEL R181, R176, -INF , !P0 ;  /* 0xff800000b0b57808 */ /* 0x000fe40004000000 */
[C---:B------:R-:W-:Y:S02]  /*6660*/  ISETP.GE.AND P6, PT, R20.reuse, R246, PT ;  /* 0x000000f61400720c */ /* 0x040fe40003fc6270 */
[----:B------:R-:W-:Y:S02]  /*6670*/  ISETP.GE.AND P1, PT, R20, R3, PT ;  /* 0x000000031400720c */ /* 0x000fe40003f26270 */
[----:B------:R-:W-:-:S02]  /*6680*/  ISETP.GE.AND P0, PT, R2, R247, PT ;  /* 0x000000f70200720c */ /* 0x000fc40003f06270 */
[----:B------:R-:W-:Y:S02]  /*6690*/  FSEL R190, R16, -INF , !P5 ;  /* 0xff80000010be7808 */ /* 0x000fe40006800000 */
[----:B------:R-:W-:Y:S02]  /*66a0*/  IADD3 R16, R0, 0x28, RZ ;  /* 0x0000002800107810 */ /* 0x000fe40007ffe0ff */
[----:B------:R-:W-:Y:S02]  /*66b0*/  FSEL R178, R178, -INF , !P6 ;  /* 0xff800000b2b27808 */ /* 0x000fe40007000000 */
[----:B------:R-:W-:Y:S02]  /*66c0*/  FSEL R183, R177, -INF , !P0 ;  /* 0xff800000b1b77808 */ /* 0x000fe40004000000 */
[----:B------:R-:W-:Y:S02]  /*66d0*/  FSEL R182, R18, -INF , !P1 ;  /* 0xff80000012b67808 */ /* 0x000fe40004800000 */
[----:B------:R-:W-:-:S02]  /*66e0*/  ISETP.GE.AND P6, PT, R2, R246, PT ;  /* 0x000000f60200720c */ /* 0x000fc40003fc6270 */
[C---:B------:R-:W-:Y:S02]  /*66f0*/  ISETP.GE.AND P5, PT, R2.reuse, R236, PT ;  /* 0x000000ec0200720c */ /* 0x040fe40003fa6270 */
[----:B------:R-:W-:Y:S02]  /*6700*/  ISETP.GE.AND P0, PT, R2, R3, PT ;  /* 0x000000030200720c */ /* 0x000fe40003f06270 */
[----:B------:R-:W-:Y:S02]  /*6710*/  ISETP.GE.AND P1, PT, R16, R247, PT ;  /* 0x000000f71000720c */ /* 0x000fe40003f26270 */
[----:B------:R-:W-:Y:S02]  /*6720*/  IADD3 R2, R0, 0x29, RZ ;  /* 0x0000002900027810 */ /* 0x000fe40007ffe0ff */
[----:B------:R-:W-:Y:S02]  /*6730*/  FSEL R176, R179, -INF , !P6 ;  /* 0xff800000b3b07808 */ /* 0x000fe40007000000 */
[----:B------:R-:W-:-:S02]  /*6740*/  FSEL R180, R19, -INF , !P0 ;  /* 0xff80000013b47808 */ /* 0x000fc40004000000 */
[----:B------:R-:W-:Y:S02]  /*6750*/  FSEL R177, R172, -INF , !P1 ;  /* 0xff800000acb17808 */ /* 0x000fe40004800000 */
[CC--:B------:R-:W-:Y:S02]  /*6760*/  ISETP.GE.AND P6, PT, R16.reuse, R236.reuse, PT ;  /* 0x000000ec1000720c */ /* 0x0c0fe40003fc6270 */
[----:B------:R-:W-:Y:S02]  /*6770*/  ISETP.GE.AND P0, PT, R16, R3, PT ;  /* 0x000000031000720c */ /* 0x000fe40003f06270 */
[----:B------:R-:W-:Y:S02]  /*6780*/  ISETP.GE.AND P1, PT, R2, R236, PT ;  /* 0x000000ec0200720c */ /* 0x000fe40003f26270 */
[----:B------:R-:W-:Y:S02]  /*6790*/  FSEL R196, R17, -INF , !P5 ;  /* 0xff80000011c47808 */ /* 0x000fe40006800000 */
[----:B------:R-:W-:-:S02]  /*67a0*/  FSEL R200, R12, -INF , !P6 ;  /* 0xff8000000cc87808 */ /* 0x000fc40007000000 */
[----:B------:R-:W-:Y:S02]  /*67b0*/  FSEL R186, R14, -INF , !P0 ;  /* 0xff8000000eba7808 */ /* 0x000fe40004000000 */
[----:B------:R-:W-:Y:S02]  /*67c0*/  FSEL R198, R13, -INF , !P1 ;  /* 0xff8000000dc67808 */ /* 0x000fe40004800000 */
[-C--:B------:R-:W-:Y:S02]  /*67d0*/  ISETP.GE.AND P5, PT, R16, R246.reuse, PT ;  /* 0x000000f61000720c */ /* 0x080fe40003fa6270 */
[C---:B------:R-:W-:Y:S02]  /*67e0*/  ISETP.GE.AND P6, PT, R2.reuse, R247, PT ;  /* 0x000000f70200720c */ /* 0x040fe40003fc6270 */
[C---:B------:R-:W-:Y:S02]  /*67f0*/  ISETP.GE.AND P0, PT, R2.reuse, R3, PT ;  /* 0x000000030200720c */ /* 0x040fe40003f06270 */
[----:B------:R-:W-:-:S02]  /*6800*/  ISETP.GE.AND P1, PT, R2, R246, PT ;  /* 0x000000f60200720c */ /* 0x000fc40003f26270 */
[C---:B------:R-:W-:Y:S02]  /*6810*/  IADD3 R2, R0.reuse, 0x1, RZ ;  /* 0x0000000100027810 */ /* 0x040fe40007ffe0ff */
[----:B------:R-:W-:Y:S02]  /*6820*/  IADD3 R13, R0, 0x30, RZ ;  /* 0x00000030000d7810 */ /* 0x000fe40007ffe0ff */
[----:B------:R-:W-:Y:S02]  /*6830*/  FSEL R174, R174, -INF , !P5 ;  /* 0xff800000aeae7808 */ /* 0x000fe40006800000 */
[----:B------:R-:W-:Y:S02]  /*6840*/  FSEL R184, R15, -INF , !P0 ;  /* 0xff8000000fb87808 */ /* 0x000fe40004000000 */
[----:B------:R-:W-:Y:S02]  /*6850*/  FSEL R173, R173, -INF , !P6 ;  /* 0xff800000adad7808 */ /* 0x000fe40007000000 */
[----:B------:R-:W-:-:S02]  /*6860*/  ISETP.GE.AND P5, PT, R2, R247, PT ;  /* 0x000000f70200720c */ /* 0x000fc40003fa6270 */
[-C--:B------:R-:W-:Y:S02]  /*6870*/  ISETP.GE.AND P0, PT, R2, R246.reuse, PT ;  /* 0x000000f60200720c */ /* 0x080fe40003f06270 */
[----:B------:R-:W-:Y:S02]  /*6880*/  ISETP.GE.AND P6, PT, R13, R246, PT ;  /* 0x000000f60d00720c */ /* 0x000fe40003fc6270 */
[----:B------:R-:W-:Y:S02]  /*6890*/  IADD3 R12, R0, 0x31, RZ ;  /* 0x00000031000c7810 */ /* 0x000fe40007ffe0ff */
[----:B------:R-:W-:Y:S02]  /*68a0*/  FSEL R193, R193, -INF , !P5 ;  /* 0xff800000c1c17808 */ /* 0x000fe40006800000 */
[----:B------:R-:W-:Y:S02]  /*68b0*/  FSEL R172, R175, -INF , !P1 ;  /* 0xff800000afac7808 */ /* 0x000fe40004800000 */
[----:B------:R-:W-:-:S02]  /*68c0*/  FSEL R56, R195, -INF , !P0 ;  /* 0xff800000c3387808 */ /* 0x000fc40004000000 */
[C---:B------:R-:W-:Y:S02]  /*68d0*/  ISETP.GE.AND P5, PT, R13.reuse, R236, PT ;  /* 0x000000ec0d00720c */ /* 0x040fe40003fa6270 */
[----:B------:R-:W-:Y:S02]  /*68e0*/  FSEL R36, R66, -INF , !P6 ;  /* 0xff80000042247808 */ /* 0x000fe40007000000 */
[C---:B------:R-:W-:Y:S02]  /*68f0*/  ISETP.GE.AND P1, PT, R13.reuse, R247, PT ;  /* 0x000000f70d00720c */ /* 0x040fe40003f26270 */
[----:B------:R-:W-:Y:S02]  /*6900*/  ISETP.GE.AND P0, PT, R13, R3, PT ;  /* 0x000000030d00720c */ /* 0x000fe40003f06270 */
[----:B------:R-:W-:Y:S02]  /*6910*/  ISETP.GE.AND P6, PT, R12, R246, PT ;  /* 0x000000f60c00720c */ /* 0x000fe40003fc6270 */
[----:B------:R-:W-:-:S02]  /*6920*/  FSEL R66, R8, -INF , !P5 ;  /* 0xff80000008427808 */ /* 0x000fc40006800000 */
[----:B------:R-:W-:Y:S02]  /*6930*/  FSEL R38, R64, -INF , !P1 ;  /* 0xff80000040267808 */ /* 0x000fe40004800000 */
[----:B------:R-:W-:Y:S02]  /*6940*/  ISETP.GE.AND P5, PT, R12, R236, PT ;  /* 0x000000ec0c00720c */ /* 0x000fe40003fa6270 */
[----:B------:R-:W-:Y:S02]  /*6950*/  FSEL R37, R67, -INF , !P6 ;  /* 0xff80000043257808 */ /* 0x000fe40007000000 */
[----:B------:R-:W-:Y:S02]  /*6960*/  FSEL R62, R10, -INF , !P0 ;  /* 0xff8000000a3e7808 */ /* 0x000fe40004000000 */
[-C--:B------:R-:W-:Y:S02]  /*6970*/  ISETP.GE.AND P1, PT, R12, R247.reuse, PT ;  /* 0x000000f70c00720c */ /* 0x080fe40003f26270 */
[----:B------:R-:W-:-:S02]  /*6980*/  ISETP.GE.AND P0, PT, R0, R247, PT ;  /* 0x000000f70000720c */ /* 0x000fc40003f06270 */
[----:B------:R-:W-:Y:S02]  /*6990*/  ISETP.GE.AND P6, PT, R0, R246, PT ;  /* 0x000000f60000720c */ /* 0x000fe40003fc6270 */
[----:B------:R-:W-:Y:S02]  /*69a0*/  FSEL R164, R9, -INF , !P5 ;  /* 0xff80000009a47808 */ /* 0x000fe40006800000 */
[----:B------:R-:W-:Y:S02]  /*69b0*/  FSEL R39, R65, -INF , !P1 ;  /* 0xff80000041277808 */ /* 0x000fe40004800000 */
[----:B------:R-:W-:Y:S02]  /*69c0*/  FSEL R9, R192, -INF , !P0 ;  /* 0xff800000c0097808 */ /* 0x000fe40004000000 */
[----:B------:R-:W-:Y:S02]  /*69d0*/  FSEL R194, R194, -INF , !P6 ;  /* 0xff800000c2c27808 */ /* 0x000fe40007000000 */
[----:B------:R-:W-:-:S02]  /*69e0*/  ISETP.GE.AND P1, PT, R12, R3, PT ;  /* 0x000000030c00720c */ /* 0x000fc40003f26270 */
[----:B------:R-:W-:Y:S02]  /*69f0*/  ISETP.GE.AND P0, PT, R2, R3, PT ;  /* 0x000000030200720c */ /* 0x000fe40003f06270 */
[C---:B------:R-:W-:Y:S02]  /*6a00*/  ISETP.GE.AND P6, PT, R0.reuse, R236, PT ;  /* 0x000000ec0000720c */ /* 0x040fe40003fc6270 */
[----:B------:R-:W-:Y:S02]  /*6a10*/  IADD3 R12, R0, 0x38, RZ ;  /* 0x00000038000c7810 */ /* 0x000fe40007ffe0ff */
[----:B------:R-:W-:Y:S02]  /*6a20*/  FSEL R8, R35, -INF , !P0 ;  /* 0xff80000023087808 */ /* 0x000fe40004000000 */
[----:B------:R-:W-:Y:S02]  /*6a30*/  FSEL R32, R32, -INF , !P6 ;  /* 0xff80000020207808 */ /* 0x000fe40007000000 */
[----:B------:R-:W-:-:S02]  /*6a40*/  ISETP.GE.AND P0, PT, R12, R247, PT ;  /* 0x000000f70c00720c */ /* 0x000fc40003f06270 */
[C---:B------:R-:W-:Y:S02]  /*6a50*/  ISETP.GE.AND P6, PT, R0.reuse, R3, PT ;  /* 0x000000030000720c */ /* 0x040fe40003fc6270 */
[----:B------:R-:W-:Y:S02]  /*6a60*/  IADD3 R0, R0, 0x39, RZ ;  /* 0x0000003900007810 */ /* 0x000fe40007ffe0ff */
[----:B------:R-:W-:Y:S02]  /*6a70*/  FSEL R45, R208, -INF , !P0 ;  /* 0xff800000d02d7808 */ /* 0x000fe40004000000 */
[----:B------:R-:W-:Y:S02]  /*6a80*/  ISETP.GE.AND P0, PT, R0, R236, PT ;  /* 0x000000ec0000720c */ /* 0x000fe40003f06270 */
[----:B------:R-:W-:Y:S02]  /*6a90*/  FSEL R60, R11, -INF , !P1 ;  /* 0xff8000000b3c7808 */ /* 0x000fe40004800000 */
[----:B------:R-:W-:-:S02]  /*6aa0*/  FSEL R170, R5, -INF , !P0 ;  /* 0xff80000005aa7808 */ /* 0x000fc40004000000 */
[----:B------:R-:W-:Y:S02]  /*6ab0*/  PLOP3.LUT P0, PT, PT, PT, UP0, 0x40, 0x0 ;  /* 0x000000000000781c */ /* 0x000fe40003f0e808 */
[-C--:B------:R-:W-:Y:S02]  /*6ac0*/  ISETP.GE.AND P5, PT, R2, R236.reuse, PT ;  /* 0x000000ec0200720c */ /* 0x080fe40003fa6270 */
[----:B------:R-:W-:Y:S02]  /*6ad0*/  ISETP.GE.AND P1, PT, R12, R236, PT ;  /* 0x000000ec0c00720c */ /* 0x000fe40003f26270 */
[----:B------:R-:W-:Y:S02]  /*6ae0*/  FSEL R10, R33, -INF , !P5 ;  /* 0xff800000210a7808 */ /* 0x000fe40006800000 */
[----:B------:R-:W-:Y:S02]  /*6af0*/  FSEL R169, R4, -INF , !P1 ;  /* 0xff80000004a97808 */ /* 0x000fe40004800000 */
[----:B------:R-:W-:-:S02]  /*6b00*/  ISETP.GE.AND P1, PT, R12, R246, PT ;  /* 0x000000f60c00720c */ /* 0x000fc40003f26270 */
[----:B------:R-:W-:Y:S02]  /*6b10*/  ISETP.GE.AND P5, PT, R12, R3, PT ;  /* 0x000000030c00720c */ /* 0x000fe40003fa6270 */
[----:B------:R-:W-:Y:S02]  /*6b20*/  FSEL R34, R34, -INF , !P6 ;  /* 0xff80000022227808 */ /* 0x000fe40007000000 */
[----:B------:R-:W-:Y:S02]  /*6b30*/  FSEL R64, R6, -INF , !P5 ;  /* 0xff80000006407808 */ /* 0x000fe40006800000 */
[----:B------:R-:W-:Y:S02]  /*6b40*/  FSEL R44, R210, -INF , !P1 ;  /* 0xff800000d22c7808 */ /* 0x000fe40004800000 */
[C---:B------:R-:W-:Y:S02]  /*6b50*/  ISETP.GE.AND P6, PT, R0.reuse, R247, PT ;  /* 0x000000f70000720c */ /* 0x040fe40003fc6270 */
[----:B------:R-:W-:-:S02]  /*6b60*/  ISETP.GE.AND P5, PT, R0, R246, PT ;  /* 0x000000f60000720c */ /* 0x000fc40003fa6270 */
[----:B------:R-:W-:Y:S02]  /*6b70*/  ISETP.GE.AND P1, PT, R0, R3, PT ;  /* 0x000000030000720c */ /* 0x000fe40003f26270 */
[----:B------:R-:W-:Y:S02]  /*6b80*/  FSEL R49, R209, -INF , !P6 ;  /* 0xff800000d1317808 */ /* 0x000fe40007000000 */
[----:B------:R-:W-:Y:S02]  /*6b90*/  FSEL R59, R7, -INF , !P1 ;  /* 0xff800000073b7808 */ /* 0x000fe40004800000 */
[----:B------:R-:W-:Y:S01]  /*6ba0*/  FSEL R48, R211, -INF , !P5 ;  /* 0xff800000d3307808 */ /* 0x000fe20006800000 */
[----:B------:R-:W-:Y:S05]  /*6bb0*/  @P0 BRA `(.L_x_68) ;  /* 0x000003e000000947 */ /* 0x000fea0003800000 */
[----:B------:R-:W-:Y:S01]  /*6bc0*/  UIADD3 UR20, UR8, -0x3, URZ ;  /* 0xfffffffd08147890 */ /* 0x000fe2000fffe03f */
[----:B------:R1:W-:Y:S01]  /*6bd0*/  @P4 STS [R221+0x6000], RZ ;  /* 0x006000ffdd004388 */ /* 0x0003e20000000800 */
[----:B------:R-:W-:Y:S01]  /*6be0*/  ULDC.64 UR4, c[0x0][0x198] ;  /* 0x0000660000047ab9 */ /* 0x000fe20000000a00 */
[----:B------:R-:W-:Y:S01]  /*6bf0*/  BSSY B0, `(.L_x_69) ;  /* 0x0000039000007945 */ /* 0x000fe20003800000 */
[----:B------:R-:W-:Y:S01]  /*6c00*/  USHF.R.S32.HI UR13, URZ, 0x1f, UR20 ;  /* 0x0000001f3f0d7899 */ /* 0x000fe20008011414 */
[----:B------:R1:W-:Y:S01]  /*6c10*/  @P4 STS [R221+0x6004], RZ ;  /* 0x006004ffdd004388 */ /* 0x0003e20000000800 */
[----:B------:R-:W-:-:S02]  /*6c20*/  UIMAD.WIDE.U32 UR22, UR20, UR4, URZ ;  /* 0x00000004141672a5 */ /* 0x000fc4000f8e003f */
[----:B------:R-:W-:Y:S01]  /*6c30*/  UIMAD UR13, UR13, UR4, URZ ;  /* 0x000000040d0d72a4 */ /* 0x000fe2000f8e023f */
[----:B------:R1:W-:Y:S03]  /*6c40*/  @P4 STS.64 [R221+0x6008], RZ ;  /* 0x006008ffdd004388 */ /* 0x0003e60000000a00 */
[----:B------:R-:W-:Y:S01]  /*6c50*/  UIMAD UR5, UR20, UR5, UR13 ;  /* 0x00000005140572a4 */ /* 0x000fe2000f8e020d */
[----:B------:R-:W-:Y:S02]  /*6c60*/  IMAD.U32 R5, RZ, RZ, UR22 ;  /* 0x00000016ff057e24 */ /* 0x000fe4000f8e00ff */
[----:B------:R-:W-:Y:S01]  /*6c70*/  IMAD.U32 R0, RZ, RZ, UR22 ;  /* 0x00000016ff007e24 */ /* 0x000fe2000f8e00ff */
[----:B------:R-:W-:Y:S02]  /*6c80*/  UIADD3 UR5, UR23, UR5, URZ ;  /* 0x0000000517057290 */ /* 0x000fe4000fffe03f */
[----:B------:R-:W-:-:S04]  /*6c90*/  LEA R2, P0, R5, R224, 0x6 ;  /* 0x000000e005027211 */ /* 0x000fc800078030ff */
[----:B------:R-:W-:Y:S01]  /*6ca0*/  IMAD.U32 R5, RZ, RZ, UR5 ;  /* 0x00000005ff057e24 */ /* 0x000fe2000f8e00ff */
[C---:B------:R-:W-:Y:S02]  /*6cb0*/  @!P4 LEA R18, P5, R2.reuse, c[0x0][0x168], 0x1 ;  /* 0x00005a000212ca11 */ /* 0x040fe400078a08ff */
[----:B------:R-:W-:Y:S02]  /*6cc0*/  @!P2 LEA R12, P1, R2, c[0x0][0x168], 0x1 ;  /* 0x00005a00020caa11 */ /* 0x000fe400078208ff */
[----:B------:R-:W-:Y:S02]  /*6cd0*/  LEA.HI.X R5, R0, R227, R5, 0x6, P0 ;  /* 0x000000e300057211 */ /* 0x000fe400000f3405 */
[C---:B------:R-:W-:Y:S02]  /*6ce0*/  @!P3 LEA R14, P0, R2.reuse, c[0x0][0x168], 0x1 ;  /* 0x00005a00020eba11 */ /* 0x040fe400078008ff */
[C---:B------:R-:W-:Y:S02]  /*6cf0*/  IADD3 R0, P6, R2.reuse, UR7, RZ ;  /* 0x0000000702007c10 */ /* 0x040fe4000ffde0ff */
[----:B------:R-:W-:-:S02]  /*6d00*/  @!P4 LEA.HI.X R19, R2, c[0x0][0x16c], R5, 0x1, P5 ;  /* 0x00005b000213ca11 */ /* 0x000fc400028f0c05 */
[C-C-:B------:R-:W-:Y:S02]  /*6d10*/  @!P3 LEA.HI.X R15, R2.reuse, c[0x0][0x16c], R5.reuse, 0x1, P0 ;  /* 0x00005b00020fba11 */ /* 0x140fe400000f0c05 */
[----:B------:R-:W-:Y:S01]  /*6d20*/  @!P2 LEA.HI.X R13, R2, c[0x0][0x16c], R5, 0x1, P1 ;  /* 0x00005b00020daa11 */ /* 0x000fe200008f0c05 */
[----:B------:R-:W-:Y:S01]  /*6d30*/  @!PT LDS RZ, [RZ] ;  /* 0x00000000fffff984 */ /* 0x000fe20000000800 */
[----:B------:R-:W-:Y:S01]  /*6d40*/  @!PT LDS RZ, [RZ] ;  /* 0x00000000fffff984 */ /* 0x000fe20000000800 */
[----:B------:R-:W-:Y:S01]  /*6d50*/  @!PT LDS RZ, [RZ] ;  /* 0x00000000fffff984 */ /* 0x000fe20000000800 */
[----:B------:R1:W-:Y:S01]  /*6d60*/  @!P4 LDGSTS.E.BYPASS.LTC128B.128 [R221+0x6000], [R18.64] ;  /* 0x0600000012ddcfae */ /* 0x0003e2000b901d50 */
[C---:B------:R-:W-:Y:S02]  /*6d70*/  @!P4 LEA R16, P5, R0.reuse, c[0x0][0x168], 0x1 ;  /* 0x00005a000010ca11 */ /* 0x040fe400078a08ff */
[----:B------:R-:W-:Y:S01]  /*6d80*/  IADD3.X R5, R5, UR6, RZ, P6, !PT ;  /* 0x0000000605057c10 */ /* 0x000fe2000b7fe4ff */
[----:B------:R1:W-:Y:S01]  /*6d90*/  @P3 STS.128 [R221+0x7000], RZ ;  /* 0x007000ffdd003388 */ /* 0x0003e20000000c00 */
[C---:B------:R-:W-:Y:S02]  /*6da0*/  @!P3 LEA R6, P0, R0.reuse, c[0x0][0x168], 0x1 ;  /* 0x00005a000006ba11 */ /* 0x040fe400078008ff */
[C-C-:B------:R-:W-:Y:S01]  /*6db0*/  @!P4 LEA.HI.X R17, R0.reuse, c[0x0][0x16c], R5.reuse, 0x1, P5 ;  /* 0x00005b000011ca11 */ /* 0x140fe200028f0c05 */
[----:B------:R-:W-:Y:S01]  /*6dc0*/  @!PT LDS RZ, [RZ] ;  /* 0x00000000fffff984 */ /* 0x000fe20000000800 */
[----:B------:R-:W-:Y:S01]  /*6dd0*/  @!PT LDS RZ, [RZ] ;  /* 0x00000000fffff984 */ /* 0x000fe20000000800 */
[----:B------:R-:W-:Y:S01]  /*6de0*/  @!PT LDS RZ, [RZ] ;  /* 0x00000000fffff984 */ /* 0x000fe20000000800 */
[----:B------:R1:W-:Y:S01]  /*6df0*/  @!P3 LDGSTS.E.BYPASS.LTC128B.128 [R221+0x7000], [R14.64+0x40] ;  /* 0x070000400eddbfae */ /* 0x0003e2000b901d50 */
[----:B------:R-:W-:-:S03]  /*6e00*/  @!P3 LEA.HI.X R7, R0, c[0x0][0x16c], R5, 0x1, P0 ;  /* 0x00005b000007ba11 */ /* 0x000fc600000f0c05 */
        /* <DEDUP_REMOVED lines=23> */
.L_x_70:
[----:B------:R-:W-:Y:S05]  /*6f80*/  BSYNC B0 ;  /* 0x0000000000007941 */ /* 0x000fea0003800000 */
.L_x_69:
[----:B------:R-:W0:Y:S02]  /*6f90*/  LDGDEPBAR ;  /* 0x00000000000079af */ /* 0x000e240000000000 */
.L_x_68:
[----:B--2---:R-:W-:Y:S01]  /*6fa0*/  FMNMX.FTZ R5, R166, R32, !PT ;  /* 0x00000020a6057209 */ /* 0x004fe20007810000 */
[----:B------:R-:W-:Y:S03]  /*6fb0*/  LDSM.16.MT88.4 R24, [R214+0x9000] ;  /* 0x00900000d618783b */ /* 0x000fe60000004200 */
[----:B------:R-:W-:Y:S01]  /*6fc0*/  FMNMX.FTZ R5, R10, R5, !PT ;  /* 0x000000050a057209 */ /* 0x000fe20007810000 */
[----:B------:R-:W-:Y:S03]  /*6fd0*/  LDSM.16.MT88.4 R20, [R212+0x9000] ;  /* 0x00900000d414783b */ /* 0x000fe60000004200 */
[----:B------:R-:W-:Y:S01]  /*6fe0*/  FMNMX.FTZ R5, R54, R5, !PT ;  /* 0x0000000536057209 */ /* 0x000fe20007810000 */
[----:B-1----:R-:W-:Y:S03]  /*6ff0*/  LDSM.16.MT88.4 R16, [R214+0xa000] ;  /* 0x00a00000d610783b */ /* 0x002fe60000004200 */
[----:B------:R-:W-:Y:S01]  /*7000*/  FMNMX.FTZ R0, R52, R5, !PT ;  /* 0x0000000534007209 */ /* 0x000fe20007810000 */
[----:B------:R-:W-:Y:S01]  /*7010*/  LDSM.16.MT88.4 R12, [R212+0xa000] ;  /* 0x00a00000d40c783b */ /* 0x000fe20000004200 */
[----:B------:R-:W-:-:S02]  /*7020*/  FMNMX.FTZ R5, R165, R34, !PT ;  /* 0x00000022a5057209 */ /* 0x000fc40007810000 */
[----:B------:R-:W-:Y:S02]  /*7030*/  FMNMX.FTZ R0, R199, R0, !PT ;  /* 0x00000000c7007209 */ /* 0x000fe40007810000 */
[----:B------:R-:W-:Y:S02]  /*7040*/  FMNMX.FTZ R5, R8, R5, !PT ;  /* 0x0000000508057209 */ /* 0x000fe40007810000 */
[----:B------:R-:W-:Y:S02]  /*7050*/  FMNMX.FTZ R0, R203, R0, !PT ;  /* 0x00000000cb007209 */ /* 0x000fe40007810000 */
[----:B------:R-:W-:Y:S02]  /*7060*/  FMNMX.FTZ R5, R46, R5, !PT ;  /* 0x000000052e057209 */ /* 0x000fe40007810000 */
[----:B------:R-:W-:-:S04]  /*7070*/  FMNMX.FTZ R0, R241, R0, !PT ;  /* 0x00000000f1007209 */ /* 0x000fc80007810000 */
        /* <DEDUP_REMOVED lines=30> */
[----:B------:R-:W-:Y:S01]  /*7260*/  FMNMX.FTZ R0, R189, R0, !PT ;  /* 0x00000000bd007209 */ /* 0x000fe20007810000 */
[----:B------:R-:W2:Y:S01]  /*7270*/  SHFL.BFLY PT, R5, R4, 0x2, 0x1f ;  /* 0x0c401f0004057f89 */ /* 0x000ea200000e0000 */
[----:B------:R-:W-:-:S02]  /*7280*/  FMNMX.FTZ R7, R243, R6, !PT ;  /* 0x00000006f3077209 */ /* 0x000fc40007810000 */
[----:B-1----:R-:W-:Y:S02]  /*7290*/  FMNMX.FTZ R11, R2, R11, !PT ;  /* 0x0000000b020b7209 */ /* 0x002fe40007810000 */
[----:B------:R-:W-:Y:S02]  /*72a0*/  FMNMX.FTZ R0, R187, R0, !PT ;  /* 0x00000000bb007209 */ /* 0x000fe40007810000 */
[----:B------:R-:W-:Y:S01]  /*72b0*/  FMNMX.FTZ R7, R58, R7, !PT ;  /* 0x000000073a077209 */ /* 0x000fe20007810000 */
[----:B------:R-:W1:Y:S01]  /*72c0*/  SHFL.BFLY PT, R2, R11, 0x1, 0x1f ;  /* 0x0c201f000b027f89 */ /* 0x000e6200000e0000 */
        /* <DEDUP_REMOVED lines=9> */
[----:B------:R-:W-:-:S04]  /*7360*/  FMNMX.FTZ R7, R178, R7, !PT ;  /* 0x00000007b2077209 */ /* 0x000fc80007810000 */
[----:B------:R-:W-:Y:S02]  /*7370*/  FMNMX.FTZ R7, R176, R7, !PT ;  /* 0x00000007b0077209 */ /* 0x000fe40007810000 */
[----:B-1----:R-:W-:Y:S02]  /*7380*/  FMNMX.FTZ R2, R11, R2, !PT ;  /* 0x000000020b027209 */ /* 0x002fe40007810000 */
[----:B------:R-:W-:Y:S02]  /*7390*/  FMNMX.FTZ R11, R173, R0, !PT ;  /* 0x00000000ad0b7209 */ /* 0x000fe40007810000 */
[----:B------:R-:W-:Y:S01]  /*73a0*/  FMNMX.FTZ R7, R174, R7, !PT ;  /* 0x00000007ae077209 */ /* 0x000fe20007810000 */
[----:B------:R-:W1:Y:S01]  /*73b0*/  SHFL.BFLY PT, R0, R5, 0x1, 0x1f ;  /* 0x0c201f0005007f89 */ /* 0x000e6200000e0000 */
[----:B------:R-:W-:Y:S01]  /*73c0*/  FMNMX.FTZ R4, R38, R11, !PT ;  /* 0x0000000b26047209 */ /* 0x000fe20007810000 */
[----:B------:R-:W-:Y:S01]  /*73d0*/  FMUL.FTZ R171, R2, c[0x0][0x23c] ;  /* 0x00008f0002ab7a20 */ /* 0x000fe20000410000 */
[----:B------:R-:W-:-:S02]  /*73e0*/  FMNMX.FTZ R7, R172, R7, !PT ;  /* 0x00000007ac077209 */ /* 0x000fc40007810000 */
[----:B------:R-:W-:Y:S02]  /*73f0*/  FMNMX.FTZ R4, R39, R4, !PT ;  /* 0x0000000427047209 */ /* 0x000fe40007810000 */
[----:B------:R-:W-:Y:S02]  /*7400*/  FMNMX.FTZ R6, R36, R7, !PT ;  /* 0x0000000724067209 */ /* 0x000fe40007810000 */
[----:B------:R-:W-:Y:S02]  /*7410*/  FMNMX.FTZ R4, R45, R4, !PT ;  /* 0x000000042d047209 */ /* 0x000fe40007810000 */
[----:B------:R-:W-:Y:S02]  /*7420*/  FMNMX.FTZ R7, R37, R6, !PT ;  /* 0x0000000625077209 */ /* 0x000fe40007810000 */
[----:B------:R-:W-:Y:S02]  /*7430*/  FMNMX.FTZ R4, R49, R4, !PT ;  /* 0x0000000431047209 */ /* 0x000fe40007810000 */
[----:B------:R-:W-:-:S02]  /*7440*/  FMNMX.FTZ R7, R44, R7, !PT ;  /* 0x000000072c077209 */ /* 0x000fc40007810000 */
[----:B------:R-:W-:Y:S01]  /*7450*/  FSETP.NEU.FTZ.AND P1, PT, R2, -INF , PT ;  /* 0xff8000000200780b */ /* 0x000fe20003f3d000 */
[----:B------:R-:W2:Y:S01]  /*7460*/  SHFL.BFLY PT, R209, R4, 0x2, 0x1f ;  /* 0x0c401f0004d17f89 */ /* 0x000ea200000e0000 */
[----:B------:R-:W-:Y:S02]  /*7470*/  FMNMX.FTZ R208, R48, R7, !PT ;  /* 0x0000000730d07209 */ /* 0x000fe40007810000 */
[----:B------:R-:W-:Y:S02]  /*7480*/  FSEL R171, R171, RZ, P1 ;  /* 0x000000ffabab7208 */ /* 0x000fe40000800000 */
[----:B------:R-:W-:Y:S02]  /*7490*/  FSEL R7, R2, RZ, P1 ;  /* 0x000000ff02077208 */ /* 0x000fe40000800000 */
[----:B-1----:R-:W-:Y:S01]  /*74a0*/  FMNMX.FTZ R0, R5, R0, !PT ;  /* 0x0000000005007209 */ /* 0x002fe20007810000 */
[----:B------:R-:W-:Y:S01]  /*74b0*/  FFMA.FTZ R35, R52, c[0x0][0x23c], -R171 ;  /* 0x00008f0034237a23 */ /* 0x000fe200000108ab */
[----:B------:R-:W1:Y:S01]  /*74c0*/  SHFL.BFLY PT, R5, R208, 0x2, 0x1f ;  /* 0x0c401f00d0057f89 */ /* 0x000e6200000e0000 */
[----:B------:R-:W-:Y:S01]  /*74d0*/  FADD.FTZ R6, R166, -R7 ;  /* 0x80000007a6067221 */ /* 0x000fe20000010000 */
[C---:B------:R-:W-:Y:S01]  /*74e0*/  FSETP.NEU.FTZ.AND P0, PT, R0.reuse, -INF , PT ;  /* 0xff8000000000780b */ /* 0x040fe20003f1d000 */
[----:B------:R-:W-:-:S02]  /*74f0*/  FMUL.FTZ R61, R0, c[0x0][0x23c] ;  /* 0x00008f00003d7a20 */ /* 0x000fc40000410000 */
[----:B------:R-:W-:Y:S01]  /*7500*/  FMUL.FTZ R6, R6, c[0x0][0x23c] ;  /* 0x00008f0006067a20 */ /* 0x000fe20000410000 */
[----:B------:R-:W-:Y:S01]  /*7510*/  MUFU.EX2 R35, R35 ;  /* 0x0000002300237308 */ /* 0x000fe20000000800 */
[--C-:B------:R-:W-:Y:S01]  /*7520*/  FFMA.FTZ R42, R32, c[0x0][0x23c], -R171.reuse ;  /* 0x00008f00202a7a23 */ /* 0x100fe200000108ab */
[----:B------:R-:W-:Y:S01]  /*7530*/  FSEL R61, R61, RZ, P0 ;  /* 0x000000ff3d3d7208 */ /* 0x000fe20000000000 */
[--C-:B------:R-:W-:Y:S02]  /*7540*/  FFMA.FTZ R41, R10, c[0x0][0x23c], -R171.reuse ;  /* 0x00008f000a297a23 */ /* 0x100fe400000108ab */
[----:B------:R-:W-:Y:S02]  /*7550*/  FFMA.FTZ R40, R54, c[0x0][0x23c], -R171 ;  /* 0x00008f0036287a23 */ /* 0x000fe400000108ab */
[--C-:B------:R-:W-:Y:S01]  /*7560*/  FFMA.FTZ R33, R8, c[0x0][0x23c], -R61.reuse ;  /* 0x00008f0008217a23 */ /* 0x100fe2000001083d */
[----:B------:R-:W-:Y:S01]  /*7570*/  FSEL R8, R0, RZ, P0 ;  /* 0x000000ff00087208 */ /* 0x000fe20000000000 */
[--C-:B------:R-:W-:Y:S01]  /*7580*/  FFMA.FTZ R32, R46, c[0x0][0x23c], -R61.reuse ;  /* 0x00008f002e207a23 */ /* 0x100fe2000001083d */
[----:B--2---:R-:W-:Y:S01]  /*7590*/  FMNMX.FTZ R209, R4, R209, !PT ;  /* 0x000000d104d17209 */ /* 0x004fe20007810000 */
[----:B------:R-:W-:Y:S01]  /*75a0*/  FFMA.FTZ R43, R50, c[0x0][0x23c], -R61 ;  /* 0x00008f00322b7a23 */ /* 0x000fe2000001083d */
[----:B------:R-:W2:Y:S01]  /*75b0*/  MUFU.EX2 R47, R6 ;  /* 0x00000006002f7308 */ /* 0x000ea20000000800 */
[----:B------:R-:W-:-:S02]  /*75c0*/  FADD.FTZ R8, R165, -R8 ;  /* 0x80000008a5087221 */ /* 0x000fc40000010000 */
[----:B------:R-:W3:Y:S01]  /*75d0*/  SHFL.BFLY PT, R4, R209, 0x1, 0x1f ;  /* 0x0c201f00d1047f89 */ /* 0x000ee200000e0000 */
[----:B------:R-:W-:Y:S01]  /*75e0*/  FFMA.FTZ R34, R34, c[0x0][0x23c], -R61 ;  /* 0x00008f0022227a23 */ /* 0x000fe2000001083d */
[----:B-1----:R-:W-:Y:S01]  /*75f0*/  FMNMX.FTZ R208, R208, R5, !PT ;  /* 0x00000005d0d07209 */ /* 0x002fe20007810000 */
[----:B------:R-:W-:Y:S02]  /*7600*/  FMUL.FTZ R46, R8, c[0x0][0x23c] ;  /* 0x00008f00082e7a20 */ /* 0x000fe40000410000 */
[----:B------:R-:W-:Y:S01]  /*7610*/  MUFU.EX2 R42, R42 ;  /* 0x0000002a002a7308 */ /* 0x000fe20000000800 */
[--C-:B------:R-:W-:Y:S01]  /*7620*/  FFMA.FTZ R165, R199, c[0x0][0x23c], -R171.reuse ;  /* 0x00008f00c7a57a23 */ /* 0x100fe200000108ab */
[----:B------:R-:W1:Y:S01]  /*7630*/  SHFL.BFLY PT, R5, R208, 0x1, 0x1f ;  /* 0x0c201f00d0057f89 */ /* 0x000e6200000e0000 */
[----:B------:R-:W-:Y:S02]  /*7640*/  FFMA.FTZ R175, R201, c[0x0][0x23c], -R171 ;  /* 0x00008f00c9af7a23 */ /* 0x000fe400000108ab */
[----:B------:R-:W-:-:S03]  /*7650*/  FFMA.FTZ R188, R188, c[0x0][0x23c], -R61 ;  /* 0x00008f00bcbc7a23 */ /* 0x000fc6000001083d */
[----:B------:R-:W4:Y:S01]  /*7660*/  MUFU.EX2 R41, R41 ;  /* 0x0000002900297308 */ /* 0x000f220000000800 */
[-C--:B--2---:R-:W-:Y:S02]  /*7670*/  FMUL.FTZ R156, R156, R47.reuse ;  /* 0x0000002f9c9c7220 */ /* 0x084fe40000410000 */
[-C--:B------:R-:W-:Y:S02]  /*7680*/  FMUL.FTZ R157, R157, R47.reuse ;  /* 0x0000002f9d9d7220 */ /* 0x080fe40000410000 */
[-C--:B------:R-:W-:Y:S02]  /*7690*/  FMUL.FTZ R152, R152, R47.reuse ;  /* 0x0000002f98987220 */ /* 0x080fe40000410000 */
[-C--:B------:R-:W-:Y:S01]  /*76a0*/  FMUL.FTZ R153, R153, R47.reuse ;  /* 0x0000002f99997220 */ /* 0x080fe20000410000 */
[----:B------:R-:W2:Y:S01]  /*76b0*/  MUFU.EX2 R40, R40 ;  /* 0x0000002800287308 */ /* 0x000ea20000000800 */
[-C--:B------:R-:W-:Y:S01]  /*76c0*/  FMUL.FTZ R76, R76, R47.reuse ;  /* 0x0000002f4c4c7220 */ /* 0x080fe20000410000 */
[----:B---3--:R-:W-:Y:S01]  /*76d0*/  FMNMX.FTZ R209, R209, R4, !PT ;  /* 0x00000004d1d17209 */ /* 0x008fe20007810000 */
[----:B------:R-:W-:-:S02]  /*76e0*/  FMUL.FTZ R77, R77, R47 ;  /* 0x0000002f4d4d7220 */ /* 0x000fc40000410000 */
[-C--:B------:R-:W-:Y:S01]  /*76f0*/  FMUL.FTZ R80, R80, R47.reuse ;  /* 0x0000002f50507220 */ /* 0x080fe20000410000 */
[C---:B------:R-:W-:Y:S01]  /*7700*/  FSETP.NEU.FTZ.AND P1, PT, R209.reuse, -INF , PT ;  /* 0xff800000d100780b */ /* 0x040fe20003f3d000 */
[----:B------:R-:W-:Y:S01]  /*7710*/  FMUL.FTZ R52, R209, c[0x0][0x23c] ;  /* 0x00008f00d1347a20 */ /* 0x000fe20000410000 */
[----:B------:R-:W-:Y:S01]  /*7720*/  MUFU.EX2 R34, R34 ;  /* 0x0000002200227308 */ /* 0x000fe20000000800 */
[----:B----4-:R-:W-:Y:S01]  /*7730*/  F2FP.PACK_AB R28, R41, R42 ;  /* 0x0000002a291c723e */ /* 0x010fe200000000ff */
[----:B------:R-:W-:Y:S01]  /*7740*/  FMUL.FTZ R81, R81, R47 ;  /* 0x0000002f51517220 */ /* 0x000fe20000410000 */
[----:B-1----:R-:W-:Y:S01]  /*7750*/  FMNMX.FTZ R208, R208, R5, !PT ;  /* 0x00000005d0d07209 */ /* 0x002fe20007810000 */
[----:B------:R-:W-:Y:S01]  /*7760*/  FMUL.FTZ R92, R92, R47 ;  /* 0x0000002f5c5c7220 */ /* 0x000fe20000410000 */
[----:B------:R-:W-:Y:S01]  /*7770*/  FSEL R52, R52, RZ, P1 ;  /* 0x000000ff34347208 */ /* 0x000fe20000800000 */
[----:B------:R-:W1:Y:S01]  /*7780*/  LDSM.16.MT88.4 R4, [R214+0xb000] ;  /* 0x00b00000d604783b */ /* 0x000e620000004200 */
[C---:B------:R-:W-:Y:S01]  /*7790*/  FSETP.NEU.FTZ.AND P0, PT, R208.reuse, -INF , PT ;  /* 0xff800000d000780b */ /* 0x040fe20003f1d000 */
[C---:B------:R-:W-:Y:S01]  /*77a0*/  FMUL.FTZ R55, R208.reuse, c[0x0][0x23c] ;  /* 0x00008f00d0377a20 */ /* 0x040fe20000410000 */
[----:B------:R-:W3:Y:S01]  /*77b0*/  MUFU.EX2 R33, R33 ;  /* 0x0000002100217308 */ /* 0x000ee20000000800 */
[--C-:B------:R-:W-:Y:S01]  /*77c0*/  FFMA.FTZ R50, R9, c[0x0][0x23c], -R52.reuse ;  /* 0x00008f0009327a23 */ /* 0x100fe20000010834 */
[----:B------:R-:W-:Y:S01]  /*77d0*/  FSEL R166, R208, RZ, P0 ;  /* 0x000000ffd0a67208 */ /* 0x000fe20000000000 */
[----:B------:R-:W4:Y:S01]  /*77e0*/  LDSM.16.MT88.4 R8, [R212+0xb000] ;  /* 0x00b00000d408783b */ /* 0x000f220000004200 */
[--C-:B------:R-:W-:Y:S01]  /*77f0*/  FFMA.FTZ R63, R51, c[0x0][0x23c], -R52.reuse ;  /* 0x00008f00333f7a23 */ /* 0x100fe20000010834 */
[----:B------:R-:W-:Y:S01]  /*7800*/  FSEL R55, R55, RZ, P0 ;  /* 0x000000ff37377208 */ /* 0x000fe20000000000 */
[----:B------:R-:W-:Y:S01]  /*7810*/  FFMA.FTZ R54, R53, c[0x0][0x23c], -R52 ;  /* 0x00008f0035367a23 */ /* 0x000fe20000010834 */
[----:B--2---:R-:W-:Y:S01]  /*7820*/  F2FP.PACK_AB R30, R35, R40 ;  /* 0x00000028231e723e */ /* 0x004fe200000000ff */
[----:B------:R2:W-:Y:S01]  /*7830*/  MUFU.EX2 R53, R63 ;  /* 0x0000003f00357308 */ /* 0x0005e20000000800 */
[----:B------:R-:W-:Y:S01]  /*7840*/  FADD.FTZ R166, R167, -R166 ;  /* 0x800000a6a7a67221 */ /* 0x000fe20000010000 */
[----:B------:R-:W-:Y:S01]  /*7850*/  PLOP3.LUT P0, PT, PT, PT, UP0, 0x40, 0x0 ;  /* 0x000000000000781c */ /* 0x000fe20003f0e808 */
[----:B------:R-:W-:-:S02]  /*7860*/  FFMA.FTZ R57, R194, c[0x0][0x23c], -R55 ;  /* 0x00008f00c2397a23 */ /* 0x000fc40000010837 */
[--C-:B------:R-:W-:Y:S02]  /*7870*/  FFMA.FTZ R56, R56, c[0x0][0x23c], -R55.reuse ;  /* 0x00008f0038387a23 */ /* 0x100fe40000010837 */
[--C-:B------:R-:W-:Y:S01]  /*7880*/  FFMA.FTZ R67, R58, c[0x0][0x23c], -R55.reuse ;  /* 0x00008f003a437a23 */ /* 0x100fe20000010837 */
[----:B------:R-:W-:Y:S01]  /*7890*/  MUFU.EX2 R32, R32 ;  /* 0x0000002000207308 */ /* 0x000fe20000000800 */
[----:B------:R-:W-:Y:S01]  /*78a0*/  FFMA.FTZ R193, R193, c[0x0][0x23c], -R52 ;  /* 0x00008f00c1c17a23 */ /* 0x000fe20000010834 */
[----:B---3--:R-:W-:Y:S01]  /*78b0*/  F2FP.PACK_AB R29, R33, R34 ;  /* 0x00000022211d723e */ /* 0x008fe200000000ff */
[----:B------:R-:W-:Y:S02]  /*78c0*/  FFMA.FTZ R243, R243, c[0x0][0x23c], -R55 ;  /* 0x00008f00f3f37a23 */ /* 0x000fe40000010837 */
[----:B------:R-:W-:Y:S02]  /*78d0*/  FMUL.FTZ R166, R166, c[0x0][0x23c] ;  /* 0x00008f00a6a67a20 */ /* 0x000fe40000410000 */
[-C--:B------:R-:W-:Y:S01]  /*78e0*/  FMUL.FTZ R93, R93, R47.reuse ;  /* 0x0000002f5d5d7220 */ /* 0x080fe20000410000 */
[----:B--2---:R-:W-:Y:S01]  /*78f0*/  FSEL R63, R209, RZ, P1 ;  /* 0x000000ffd13f7208 */ /* 0x004fe20000800000 */
[----:B------:R-:W2:Y:S01]  /*7900*/  MUFU.EX2 R43, R43 ;  /* 0x0000002b002b7308 */ /* 0x000ea20000000800 */
[----:B------:R-:W-:-:S02]  /*7910*/  FMUL.FTZ R96, R96, R47 ;  /* 0x0000002f60607220 */ /* 0x000fc40000410000 */
[-C--:B------:R-:W-:Y:S02]  /*7920*/  FMUL.FTZ R97, R97, R47.reuse ;  /* 0x0000002f61617220 */ /* 0x080fe40000410000 */
[----:B------:R-:W-:Y:S02]  /*7930*/  FADD.FTZ R63, R168, -R63 ;  /* 0x8000003fa83f7221 */ /* 0x000fe40000010000 */
[-C--:B------:R-:W-:Y:S01]  /*7940*/  FMUL.FTZ R104, R104, R47.reuse ;  /* 0x0000002f68687220 */ /* 0x080fe20000410000 */
[----:B------:R-:W3:Y:S01]  /*7950*/  MUFU.EX2 R46, R46 ;  /* 0x0000002e002e7308 */ /* 0x000ee20000000800 */
[----:B------:R-:W-:Y:S02]  /*7960*/  FMUL.FTZ R65, R63, c[0x0][0x23c] ;  /* 0x00008f003f417a20 */ /* 0x000fe40000410000 */
[-C--:B------:R-:W-:Y:S02]  /*7970*/  FMUL.FTZ R105, R105, R47.reuse ;  /* 0x0000002f69697220 */ /* 0x080fe40000410000 */
[----:B------:R-:W-:-:S02]  /*7980*/  FMUL.FTZ R108, R108, R47 ;  /* 0x0000002f6c6c7220 */ /* 0x000fc40000410000 */
[-C--:B------:R-:W-:Y:S01]  /*7990*/  FMUL.FTZ R109, R109, R47.reuse ;  /* 0x0000002f6d6d7220 */ /* 0x080fe20000410000 */
[----:B------:R-:W-:Y:S01]  /*79a0*/  MUFU.EX2 R63, R67 ;  /* 0x00000043003f7308 */ /* 0x000fe20000000800 */
[----:B--2---:R-:W-:Y:S01]  /*79b0*/  F2FP.PACK_AB R31, R43, R32 ;  /* 0x000000202b1f723e */ /* 0x004fe200000000ff */
[-C--:B------:R-:W-:Y:S02]  /*79c0*/  FMUL.FTZ R116, R116, R47.reuse ;  /* 0x0000002f74747220 */ /* 0x080fe40000410000 */
[-C--:B------:R-:W-:Y:S02]  /*79d0*/  FMUL.FTZ R117, R117, R47.reuse ;  /* 0x0000002f75757220 */ /* 0x080fe40000410000 */
[----:B------:R-:W-:Y:S02]  /*79e0*/  FMUL.FTZ R120, R120, R47 ;  /* 0x0000002f78787220 */ /* 0x000fe40000410000 */
[----:B------:R-:W-:Y:S01]  /*79f0*/  MUFU.EX2 R50, R50 ;  /* 0x0000003200327308 */ /* 0x000fe20000000800 */
[----:B---3--:R-:W-:-:S02]  /*7a00*/  FMUL.FTZ R158, R158, R46 ;  /* 0x0000002e9e9e7220 */ /* 0x008fc40000410000 */
[-C--:B------:R-:W-:Y:S02]  /*7a10*/  FMUL.FTZ R159, R159, R46.reuse ;  /* 0x0000002e9f9f7220 */ /* 0x080fe40000410000 */
[-C--:B------:R-:W-:Y:S02]  /*7a20*/  FMUL.FTZ R154, R154, R46.reuse ;  /* 0x0000002e9a9a7220 */ /* 0x080fe40000410000 */
[-C--:B------:R-:W-:Y:S01]  /*7a30*/  FMUL.FTZ R155, R155, R46.reuse ;  /* 0x0000002e9b9b7220 */ /* 0x080fe20000410000 */
[----:B------:R-:W-:Y:S01]  /*7a40*/  MUFU.EX2 R51, R193 ;  /* 0x000000c100337308 */ /* 0x000fe20000000800 */
[-C--:B------:R-:W-:Y:S01]  /*7a50*/  FMUL.FTZ R78, R78, R46.reuse ;  /* 0x0000002e4e4e7220 */ /* 0x080fe20000410000 */
[----:B------:R-:W-:Y:S01]  /*7a60*/  HMMA.16816.F32 R156, R28, R24, R156 ;  /* 0x000000181c9c723c */ /* 0x000fe2000000189c */
[-C--:B------:R-:W-:Y:S02]  /*7a70*/  FMUL.FTZ R79, R79, R46.reuse ;  /* 0x0000002e4f4f7220 */ /* 0x080fe40000410000 */
[----:B------:R-:W-:-:S02]  /*7a80*/  FMUL.FTZ R82, R82, R46 ;  /* 0x0000002e52527220 */ /* 0x000fc40000410000 */
        /* <DEDUP_REMOVED lines=20> */
[----:B------:R-:W-:Y:S01]  /*7bd0*/  FMUL.FTZ R123, R123, R46 ;  /* 0x0000002e7b7b7220 */ /* 0x000fe20000410000 */
[----:B------:R-:W-:Y:S01]  /*7be0*/  HMMA.16816.F32 R92, R28, R16, R92 ;  /* 0x000000101c5c723c */ /* 0x000fe2000000185c */
[----:B------:R-:W-:-:S02]  /*7bf0*/  FMUL.FTZ R128, R128, R47 ;  /* 0x0000002f80807220 */ /* 0x000fc40000410000 */
[-C--:B------:R-:W-:Y:S02]  /*7c00*/  FMUL.FTZ R129, R129, R47.reuse ;  /* 0x0000002f81817220 */ /* 0x080fe40000410000 */
[-C--:B------:R-:W-:Y:S01]  /*7c10*/  FMUL.FTZ R130, R130, R46.reuse ;  /* 0x0000002e82827220 */ /* 0x080fe20000410000 */
[----:B------:R-:W2:Y:S01]  /*7c20*/  MUFU.EX2 R65, R65 ;  /* 0x0000004100417308 */ /* 0x000ea20000000800 */
[-C--:B------:R-:W-:Y:S01]  /*7c30*/  FMUL.FTZ R131, R131, R46.reuse ;  /* 0x0000002e83837220 */ /* 0x080fe20000410000 */
[C---:B------:R-:W-:Y:S01]  /*7c40*/  HMMA.16816.F32 R96, R28.reuse, R18, R96 ;  /* 0x000000121c60723c */ /* 0x040fe20000001860 */
[-C--:B------:R-:W-:Y:S02]  /*7c50*/  FMUL.FTZ R132, R132, R47.reuse ;  /* 0x0000002f84847220 */ /* 0x080fe40000410000 */
[----:B------:R-:W-:Y:S02]  /*7c60*/  FMUL.FTZ R133, R133, R47 ;  /* 0x0000002f85857220 */ /* 0x000fe40000410000 */
[-C--:B------:R-:W-:Y:S01]  /*7c70*/  FMUL.FTZ R134, R134, R46.reuse ;  /* 0x0000002e86867220 */ /* 0x080fe20000410000 */
[----:B------:R-:W3:Y:S01]  /*7c80*/  MUFU.EX2 R67, R166 ;  /* 0x000000a600437308 */ /* 0x000ee20000000800 */
[----:B------:R-:W-:Y:S01]  /*7c90*/  FMUL.FTZ R135, R135, R46 ;  /* 0x0000002e87877220 */ /* 0x000fe20000410000 */
[----:B------:R-:W-:Y:S01]  /*7ca0*/  HMMA.16816.F32 R104, R28, R12, R104 ;  /* 0x0000000c1c68723c */ /* 0x000fe20000001868 */
[----:B------:R-:W-:-:S02]  /*7cb0*/  FFMA.FTZ R168, R203, c[0x0][0x23c], -R171 ;  /* 0x00008f00cba87a23 */ /* 0x000fc400000108ab */
[--C-:B------:R-:W-:Y:S02]  /*7cc0*/  FFMA.FTZ R167, R185, c[0x0][0x23c], -R61.reuse ;  /* 0x00008f00b9a77a23 */ /* 0x100fe4000001083d */
[----:B------:R-:W-:Y:S01]  /*7cd0*/  FFMA.FTZ R179, R252, c[0x0][0x23c], -R61 ;  /* 0x00008f00fcb37a23 */ /* 0x000fe2000001083d */
[----:B------:R-:W-:Y:S01]  /*7ce0*/  MUFU.EX2 R165, R165 ;  /* 0x000000a500a57308 */ /* 0x000fe20000000800 */
[-C--:B--2---:R-:W-:Y:S01]  /*7cf0*/  FMUL.FTZ R160, R160, R65.reuse ;  /* 0x00000041a0a07220 */ /* 0x084fe20000410000 */
[C---:B------:R-:W-:Y:S01]  /*7d00*/  HMMA.16816.F32 R108, R28.reuse, R14, R108 ;  /* 0x0000000e1c6c723c */ /* 0x040fe2000000186c */
[-C--:B------:R-:W-:Y:S02]  /*7d10*/  FMUL.FTZ R161, R161, R65.reuse ;  /* 0x00000041a1a17220 */ /* 0x080fe40000410000 */
[-C--:B------:R-:W-:Y:S02]  /*7d20*/  FMUL.FTZ R68, R68, R65.reuse ;  /* 0x0000004144447220 */ /* 0x080fe40000410000 */
[----:B------:R-:W-:Y:S01]  /*7d30*/  FMUL.FTZ R69, R69, R65 ;  /* 0x0000004145457220 */ /* 0x000fe20000410000 */
[----:B------:R-:W2:Y:S01]  /*7d40*/  MUFU.EX2 R168, R168 ;  /* 0x000000a800a87308 */ /* 0x000ea20000000800 */
[-C--:B---3--:R-:W-:Y:S01]  /*7d50*/  FMUL.FTZ R162, R162, R67.reuse ;  /* 0x00000043a2a27220 */ /* 0x088fe20000410000 */
[----:B-1----:R-:W-:Y:S01]  /*7d60*/  HMMA.16816.F32 R116, R28, R4, R116 ;  /* 0x000000041c74723c */ /* 0x002fe20000001874 */
        /* <DEDUP_REMOVED lines=11> */
[----:B----4-:R-:W-:Y:S01]  /*7e20*/  HMMA.16816.F32 R128, R28, R8, R128 ;  /* 0x000000081c80723c */ /* 0x010fe20000001880 */
[----:B------:R-:W-:-:S02]  /*7e30*/  FMUL.FTZ R85, R85, R65 ;  /* 0x0000004155557220 */ /* 0x000fc40000410000 */
[-C--:B------:R-:W-:Y:S02]  /*7e40*/  FMUL.FTZ R86, R86, R67.reuse ;  /* 0x0000004356567220 */ /* 0x080fe40000410000 */
[----:B------:R-:W-:Y:S01]  /*7e50*/  FMUL.FTZ R87, R87, R67 ;  /* 0x0000004357577220 */ /* 0x000fe20000410000 */
[----:B------:R-:W1:Y:S01]  /*7e60*/  MUFU.EX2 R188, R188 ;  /* 0x000000bc00bc7308 */ /* 0x000e620000000800 */
[-C--:B------:R-:W-:Y:S01]  /*7e70*/  FMUL.FTZ R88, R88, R65.reuse ;  /* 0x0000004158587220 */ /* 0x080fe20000410000 */
[----:B------:R-:W-:Y:S01]  /*7e80*/  HMMA.16816.F32 R132, R28, R10, R132 ;  /* 0x0000000a1c84723c */ /* 0x000fe20000001884 */
[----:B------:R-:W-:Y:S02]  /*7e90*/  FMUL.FTZ R89, R89, R65 ;  /* 0x0000004159597220 */ /* 0x000fe40000410000 */
[-C--:B------:R-:W-:Y:S02]  /*7ea0*/  FMUL.FTZ R90, R90, R67.reuse ;  /* 0x000000435a5a7220 */ /* 0x080fe40000410000 */
[----:B------:R-:W-:Y:S01]  /*7eb0*/  FMUL.FTZ R91, R91, R67 ;  /* 0x000000435b5b7220 */ /* 0x000fe20000410000 */
[----:B------:R-:W-:Y:S01]  /*7ec0*/  MUFU.EX2 R179, R179 ;  /* 0x000000b300b37308 */ /* 0x000fe20000000800 */
[----:B------:R-:W-:Y:S01]  /*7ed0*/  F2FP.PACK_AB R28, R51, R50 ;  /* 0x00000032331c723e */ /* 0x000fe200000000ff */
[----:B------:R-:W-:Y:S01]  /*7ee0*/  FMUL.FTZ R100, R100, R65 ;  /* 0x0000004164647220 */ /* 0x000fe20000410000 */
[----:B------:R-:W-:Y:S01]  /*7ef0*/  F2FP.PACK_AB R29, R56, R57 ;  /* 0x00000039381d723e */ /* 0x000fe200000000ff */
[----:B------:R-:W-:Y:S01]  /*7f00*/  FMUL.FTZ R101, R101, R65 ;  /* 0x0000004165657220 */ /* 0x000fe20000410000 */
[----:B------:R-:W-:Y:S01]  /*7f10*/  F2FP.PACK_AB R30, R54, R53 ;  /* 0x00000035361e723e */ /* 0x000fe200000000ff */
[-C--:B------:R-:W-:Y:S01]  /*7f20*/  FMUL.FTZ R102, R102, R67.reuse ;  /* 0x0000004366667220 */ /* 0x080fe20000410000 */
[----:B------:R-:W-:Y:S01]  /*7f30*/  F2FP.PACK_AB R31, R63, R58 ;  /* 0x0000003a3f1f723e */ /* 0x000fe200000000ff */
[----:B------:R-:W-:-:S02]  /*7f40*/  FMUL.FTZ R103, R103, R67 ;  /* 0x0000004367677220 */ /* 0x000fc40000410000 */
[-C--:B------:R-:W-:Y:S02]  /*7f50*/  FMUL.FTZ R148, R148, R65.reuse ;  /* 0x0000004194947220 */ /* 0x080fe40000410000 */
[----:B------:R-:W-:Y:S02]  /*7f60*/  FMUL.FTZ R149, R149, R65 ;  /* 0x0000004195957220 */ /* 0x000fe40000410000 */
[-C--:B------:R-:W-:Y:S01]  /*7f70*/  FMUL.FTZ R150, R150, R67.reuse ;  /* 0x0000004396967220 */ /* 0x080fe20000410000 */
[----:B------:R-:W-:Y:S01]  /*7f80*/  HMMA.16816.F32 R160, R28, R24, R160 ;  /* 0x000000181ca0723c */ /* 0x000fe200000018a0 */
[----:B------:R-:W-:Y:S02]  /*7f90*/  FMUL.FTZ R151, R151, R67 ;  /* 0x0000004397977220 */ /* 0x000fe40000410000 */
[-C--:B------:R-:W-:Y:S02]  /*7fa0*/  FMUL.FTZ R112, R112, R65.reuse ;  /* 0x0000004170707220 */ /* 0x080fe40000410000 */
[----:B------:R-:W-:-:S02]  /*7fb0*/  FMUL.FTZ R113, R113, R65 ;  /* 0x0000004171717220 */ /* 0x000fc40000410000 */
[-C--:B------:R-:W-:Y:S01]  /*7fc0*/  FMUL.FTZ R114, R114, R67.reuse ;  /* 0x0000004372727220 */ /* 0x080fe20000410000 */
[C---:B------:R-:W-:Y:S01]  /*7fd0*/  HMMA.16816.F32 R68, R28.reuse, R26, R68 ;  /* 0x0000001a1c44723c */ /* 0x040fe20000001844 */
[----:B------:R-:W-:Y:S01]  /*7fe0*/  FMUL.FTZ R115, R115, R67 ;  /* 0x0000004373737220 */ /* 0x000fe20000410000 */
[----:B------:R-:W3:Y:S01]  /*7ff0*/  LDSM.16.MT88.4 R24, [R214+0x9400] ;  /* 0x00940000d618783b */ /* 0x000ee20000004200 */
[-C--:B------:R-:W-:Y:S02]  /*8000*/  FMUL.FTZ R144, R144, R65.reuse ;  /* 0x0000004190907220 */ /* 0x080fe40000410000 */
[----:B------:R-:W-:Y:S02]  /*8010*/  FMUL.FTZ R145, R145, R65 ;  /* 0x0000004191917220 */ /* 0x000fe40000410000 */
[-C--:B------:R-:W-:Y:S01]  /*8020*/  FMUL.FTZ R146, R146, R67.reuse ;  /* 0x0000004392927220 */ /* 0x080fe20000410000 */
[----:B------:R-:W-:Y:S01]  /*8030*/  HMMA.16816.F32 R72, R28, R20, R72 ;  /* 0x000000141c48723c */ /* 0x000fe20000001848 */
[----:B------:R-:W-:-:S02]  /*8040*/  FMUL.FTZ R147, R147, R67 ;  /* 0x0000004393937220 */ /* 0x000fc40000410000 */
[-C--:B------:R-:W-:Y:S02]  /*8050*/  FMUL.FTZ R124, R124, R65.reuse ;  /* 0x000000417c7c7220 */ /* 0x080fe40000410000 */
[----:B------:R-:W-:Y:S02]  /*8060*/  FMUL.FTZ R125, R125, R65 ;  /* 0x000000417d7d7220 */ /* 0x000fe40000410000 */
[-C--:B------:R-:W-:Y:S01]  /*8070*/  FMUL.FTZ R126, R126, R67.reuse ;  /* 0x000000437e7e7220 */ /* 0x080fe20000410000 */
[----:B------:R-:W-:Y:S01]  /*8080*/  HMMA.16816.F32 R84, R28, R22, R84 ;  /* 0x000000161c54723c */ /* 0x000fe20000001854 */
[----:B------:R-:W-:Y:S01]  /*8090*/  FMUL.FTZ R127, R127, R67 ;  /* 0x000000437f7f7220 */ /* 0x000fe20000410000 */
[----:B------:R-:W4:Y:S01]  /*80a0*/  LDSM.16.MT88.4 R20, [R212+0x9400] ;  /* 0x00940000d414783b */ /* 0x000f220000004200 */
[-C--:B------:R-:W-:Y:S02]  /*80b0*/  FMUL.FTZ R140, R140, R65.reuse ;  /* 0x000000418c8c7220 */ /* 0x080fe40000410000 */
[----:B------:R-:W-:-:S02]  /*80c0*/  FMUL.FTZ R141, R141, R65 ;  /* 0x000000418d8d7220 */ /* 0x000fc40000410000 */
[-C--:B------:R-:W-:Y:S01]  /*80d0*/  FMUL.FTZ R142, R142, R67.reuse ;  /* 0x000000438e8e7220 */ /* 0x080fe20000410000 */
[C---:B------:R-:W-:Y:S01]  /*80e0*/  HMMA.16816.F32 R88, R28.reuse, R16, R88 ;  /* 0x000000101c58723c */ /* 0x040fe20000001858 */
[----:B------:R-:W-:Y:S02]  /*80f0*/  FMUL.FTZ R143, R143, R67 ;  /* 0x000000438f8f7220 */ /* 0x000fe40000410000 */
[-C--:B------:R-:W-:Y:S02]  /*8100*/  FMUL.FTZ R136, R136, R65.reuse ;  /* 0x0000004188887220 */ /* 0x080fe40000410000 */
[----:B------:R-:W-:Y:S02]  /*8110*/  FMUL.FTZ R137, R137, R65 ;  /* 0x0000004189897220 */ /* 0x000fe40000410000 */
[-C--:B------:R-:W-:Y:S01]  /*8120*/  FMUL.FTZ R138, R138, R67.reuse ;  /* 0x000000438a8a7220 */ /* 0x080fe20000410000 */
[----:B------:R-:W-:Y:S01]  /*8130*/  HMMA.16816.F32 R100, R28, R18, R100 ;  /* 0x000000121c64723c */ /* 0x000fe20000001864 */
[----:B------:R-:W-:Y:S01]  /*8140*/  FMUL.FTZ R139, R139, R67 ;  /* 0x000000438b8b7220 */ /* 0x000fe20000410000 */
[----:B------:R-:W5:Y:S01]  /*8150*/  LDSM.16.MT88.4 R16, [R214+0xa400] ;  /* 0x00a40000d610783b */ /* 0x000f620000004200 */
[----:B------:R-:W-:-:S02]  /*8160*/  FFMA.FTZ R166, R241, c[0x0][0x23c], -R171 ;  /* 0x00008f00f1a67a23 */ /* 0x000fc400000108ab */
[----:B------:R-:W-:Y:S02]  /*8170*/  FFMA.FTZ R192, R202, c[0x0][0x23c], -R61 ;  /* 0x00008f00cac07a23 */ /* 0x000fe4000001083d */
[--C-:B------:R-:W-:Y:S01]  /*8180*/  FFMA.FTZ R194, R189, c[0x0][0x23c], -R52.reuse ;  /* 0x00008f00bdc27a23 */ /* 0x100fe20000010834 */
[C---:B------:R-:W-:Y:S01]  /*8190*/  HMMA.16816.F32 R148, R28.reuse, R12, R148 ;  /* 0x0000000c1c94723c */ /* 0x040fe20000001894 */
[----:B------:R-:W1:Y:S01]  /*81a0*/  MUFU.EX2 R166, R166 ;  /* 0x000000a600a67308 */ /* 0x000e620000000800 */
[--C-:B------:R-:W-:Y:S02]  /*81b0*/  FFMA.FTZ R202, R191, c[0x0][0x23c], -R52.reuse ;  /* 0x00008f00bfca7a23 */ /* 0x100fe40000010834 */
[--C-:B------:R-:W-:Y:S02]  /*81c0*/  FFMA.FTZ R185, R197, c[0x0][0x23c], -R52.reuse ;  /* 0x00008f00c5b97a23 */ /* 0x100fe40000010834 */
[----:B------:R-:W-:Y:S02]  /*81d0*/  FFMA.FTZ R187, R187, c[0x0][0x23c], -R52 ;  /* 0x00008f00bbbb7a23 */ /* 0x000fe40000010834 */
[----:B------:R-:W-:Y:S01]  /*81e0*/  HMMA.16816.F32 R112, R28, R14, R112 ;  /* 0x0000000e1c70723c */ /* 0x000fe20000001870 */
[----:B------:R-:W1:Y:S01]  /*81f0*/  LDSM.16.MT88.4 R12, [R212+0xa400] ;  /* 0x00a40000d40c783b */ /* 0x000e620000004200 */
[----:B------:R-:W1:Y:S01]  /*8200*/  MUFU.EX2 R192, R192 ;  /* 0x000000c000c07308 */ /* 0x000e620000000800 */
[----:B------:R-:W-:-:S02]  /*8210*/  FFMA.FTZ R189, R240, c[0x0][0x23c], -R55 ;  /* 0x00008f00f0bd7a23 */ /* 0x000fc40000010837 */
[--C-:B------:R-:W-:Y:S02]  /*8220*/  FFMA.FTZ R204, R242, c[0x0][0x23c], -R55.reuse ;  /* 0x00008f00f2cc7a23 */ /* 0x100fe40000010837 */
[--C-:B------:R-:W-:Y:S01]  /*8230*/  FFMA.FTZ R191, R250, c[0x0][0x23c], -R55.reuse ;  /* 0x00008f00fabf7a23 */ /* 0x100fe20000010837 */
[C---:B------:R-:W-:Y:S01]  /*8240*/  HMMA.16816.F32 R144, R28.reuse, R4, R144 ;  /* 0x000000041c90723c */ /* 0x040fe20000001890 */
[----:B------:R-:W-:Y:S01]  /*8250*/  FFMA.FTZ R206, R248, c[0x0][0x23c], -R55 ;  /* 0x00008f00f8ce7a23 */ /* 0x000fe20000010837 */
[----:B------:R-:W-:Y:S01]  /*8260*/  MUFU.EX2 R185, R185 ;  /* 0x000000b900b97308 */ /* 0x000fe20000000800 */
[----:B------:R-:W-:Y:S02]  /*8270*/  FFMA.FTZ R193, R196, c[0x0][0x23c], -R171 ;  /* 0x00008f00c4c17a23 */ /* 0x000fe400000108ab */
[----:B------:R-:W-:Y:S02]  /*8280*/  FFMA.FTZ R197, R180, c[0x0][0x23c], -R61 ;  /* 0x00008f00b4c57a23 */ /* 0x000fe4000001083d */
[--C-:B------:R-:W-:Y:S01]  /*8290*/  FFMA.FTZ R190, R190, c[0x0][0x23c], -R171.reuse ;  /* 0x00008f00bebe7a23 */ /* 0x100fe200000108ab */
[----:B------:R-:W-:Y:S01]  /*82a0*/  HMMA.16816.F32 R124, R28, R6, R124 ;  /* 0x000000061c7c723c */ /* 0x000fe2000000187c */
[----:B------:R-:W-:Y:S01]  /*82b0*/  LDSM.16.MT88.4 R4, [R212+0xb400] ;  /* 0x00b40000d404783b */ /* 0x000fe20000004200 */
[----:B------:R-:W1:Y:S01]  /*82c0*/  MUFU.EX2 R194, R194 ;  /* 0x000000c200c27308 */ /* 0x000e620000000800 */
[----:B------:R-:W-:-:S02]  /*82d0*/  FFMA.FTZ R195, R200, c[0x0][0x23c], -R171 ;  /* 0x00008f00c8c37a23 */ /* 0x000fc400000108ab */
[----:B------:R-:W-:Y:S02]  /*82e0*/  FFMA.FTZ R196, R198, c[0x0][0x23c], -R171 ;  /* 0x00008f00c6c47a23 */ /* 0x000fe400000108ab */
[--C-:B------:R-:W-:Y:S01]  /*82f0*/  FFMA.FTZ R182, R182, c[0x0][0x23c], -R61.reuse ;  /* 0x00008f00b6b67a23 */ /* 0x100fe2000001083d */
[C---:B------:R-:W-:Y:S01]  /*8300*/  HMMA.16816.F32 R140, R28.reuse, R8, R140 ;  /* 0x000000081c8c723c */ /* 0x040fe2000000188c */
[--C-:B------:R-:W-:Y:S01]  /*8310*/  FFMA.FTZ R180, R186, c[0x0][0x23c], -R61.reuse ;  /* 0x00008f00bab47a23 */ /* 0x100fe2000001083d */
[----:B------:R-:W-:Y:S01]  /*8320*/  MUFU.EX2 R187, R187 ;  /* 0x000000bb00bb7308 */ /* 0x000fe20000000800 */
[----:B------:R-:W-:Y:S02]  /*8330*/  FFMA.FTZ R199, R184, c[0x0][0x23c], -R61 ;  /* 0x00008f00b8c77a23 */ /* 0x000fe4000001083d */
[--C-:B------:R-:W-:Y:S02]  /*8340*/  FFMA.FTZ R184, R183, c[0x0][0x23c], -R52.reuse ;  /* 0x00008f00b7b87a23 */ /* 0x100fe40000010834 */
[--C-:B------:R-:W-:Y:S01]  /*8350*/  FFMA.FTZ R186, R173, c[0x0][0x23c], -R52.reuse ;  /* 0x00008f00adba7a23 */ /* 0x100fe20000010834 */
[----:B------:R-:W-:Y:S01]  /*8360*/  HMMA.16816.F32 R136, R28, R10, R136 ;  /* 0x0000000a1c88723c */ /* 0x000fe20000001888 */
[----:B------:R-:W5:Y:S01]  /*8370*/  LDSM.16.MT88.4 R8, [R214+0xb400] ;  /* 0x00b40000d608783b */ /* 0x000f620000004200 */
[----:B------:R-:W-:Y:S01]  /*8380*/  MUFU.EX2 R202, R202 ;  /* 0x000000ca00ca7308 */ /* 0x000fe20000000800 */
[----:B------:R-:W-:-:S02]  /*8390*/  FFMA.FTZ R181, R181, c[0x0][0x23c], -R52 ;  /* 0x00008f00b5b57a23 */ /* 0x000fc40000010834 */
[----:B------:R-:W-:Y:S02]  /*83a0*/  FFMA.FTZ R177, R177, c[0x0][0x23c], -R52 ;  /* 0x00008f00b1b17a23 */ /* 0x000fe40000010834 */
[----:B--2---:R-:W-:Y:S01]  /*83b0*/  F2FP.PACK_AB R28, R168, R165 ;  /* 0x000000a5a81c723e */ /* 0x004fe200000000ff */
[--C-:B------:R-:W-:Y:S01]  /*83c0*/  FFMA.FTZ R173, R178, c[0x0][0x23c], -R55.reuse ;  /* 0x00008f00b2ad7a23 */ /* 0x100fe20000010837 */
[----:B-1----:R-:W-:Y:S01]  /*83d0*/  F2FP.PACK_AB R29, R188, R167 ;  /* 0x000000a7bc1d723e */ /* 0x002fe200000000ff */
[----:B------:R-:W-:Y:S01]  /*83e0*/  MUFU.EX2 R189, R189 ;  /* 0x000000bd00bd7308 */ /* 0x000fe20000000800 */
[----:B------:R-:W-:Y:S01]  /*83f0*/  F2FP.PACK_AB R30, R175, R166 ;  /* 0x000000a6af1e723e */ /* 0x000fe200000000ff */
[--C-:B------:R-:W-:Y:S01]  /*8400*/  FFMA.FTZ R176, R176, c[0x0][0x23c], -R55.reuse ;  /* 0x00008f00b0b07a23 */ /* 0x100fe20000010837 */
[----:B------:R-:W-:Y:S01]  /*8410*/  F2FP.PACK_AB R31, R192, R179 ;  /* 0x000000b3c01f723e */ /* 0x000fe200000000ff */
[--C-:B------:R-:W-:Y:S02]  /*8420*/  FFMA.FTZ R174, R174, c[0x0][0x23c], -R55.reuse ;  /* 0x00008f00aeae7a23 */ /* 0x100fe40000010837 */
[----:B------:R-:W-:-:S02]  /*8430*/  FFMA.FTZ R183, R172, c[0x0][0x23c], -R55 ;  /* 0x00008f00acb77a23 */ /* 0x000fc40000010837 */
[----:B------:R-:W1:Y:S01]  /*8440*/  MUFU.EX2 R204, R204 ;  /* 0x000000cc00cc7308 */ /* 0x000e620000000800 */
[----:B------:R-:W-:Y:S01]  /*8450*/  FFMA.FTZ R50, R237, R65, R50 ;  /* 0x00000041ed327223 */ /* 0x000fe20000010032 */
[C---:B---3--:R-:W-:Y:S01]  /*8460*/  HMMA.16816.F32 R156, R28.reuse, R24, R156 ;  /* 0x000000181c9c723c */ /* 0x048fe2000000189c */
[----:B------:R-:W-:Y:S02]  /*8470*/  FFMA.FTZ R57, R232, R67, R57 ;  /* 0x00000043e8397223 */ /* 0x000fe40000010039 */
[----:B------:R-:W-:Y:S02]  /*8480*/  FFMA.FTZ R42, R235, R47, R42 ;  /* 0x0000002feb2a7223 */ /* 0x000fe4000001002a */
[----:B------:R-:W-:Y:S01]  /*8490*/  FFMA.FTZ R34, R233, R46, R34 ;  /* 0x0000002ee9227223 */ /* 0x000fe20000010022 */
        /* <DEDUP_REMOVED lines=18> */
[----:B------:R-:W3:Y:S01]  /*85c0*/  MUFU.EX2 R193, R193 ;  /* 0x000000c100c17308 */ /* 0x000ee20000000800 */
[--C-:B------:R-:W-:Y:S01]  /*85d0*/  FFMA.FTZ R201, R164, c[0x0][0x23c], -R171.reuse ;  /* 0x00008f00a4c97a23 */ /* 0x100fe200000108ab */
[C---:B-----5:R-:W-:Y:S01]  /*85e0*/  HMMA.16816.F32 R92, R28.reuse, R16, R92 ;  /* 0x000000101c5c723c */ /* 0x060fe2000000185c */
[--C-:B------:R-:W-:Y:S02]  /*85f0*/  FFMA.FTZ R164, R169, c[0x0][0x23c], -R171.reuse ;  /* 0x00008f00a9a47a23 */ /* 0x100fe400000108ab */
[--C-:B------:R-:W-:Y:S02]  /*8600*/  FFMA.FTZ R66, R66, c[0x0][0x23c], -R171.reuse ;  /* 0x00008f0042427a23 */ /* 0x100fe400000108ab */
[----:B------:R-:W-:Y:S01]  /*8610*/  FFMA.FTZ R169, R170, c[0x0][0x23c], -R171 ;  /* 0x00008f00aaa97a23 */ /* 0x000fe200000108ab */
        /* <DEDUP_REMOVED lines=9> */
[----:B------:R-:W-:Y:S02]  /*86b0*/  FFMA.FTZ R59, R59, c[0x0][0x23c], -R61 ;  /* 0x00008f003b3b7a23 */ /* 0x000fe4000001083d */
[----:B------:R-:W-:Y:S01]  /*86c0*/  FADD.FTZ R165, R168, R165 ;  /* 0x000000a5a8a57221 */ /* 0x000fe20000010000 */
[----:B------:R-:W-:Y:S01]  /*86d0*/  MOV R168, R209 ;  /* 0x000000d100a87202 */ /* 0x000fe20000000f00 */
[----:B------:R-:W-:Y:S01]  /*86e0*/  FADD.FTZ R188, R188, R167 ;  /* 0x000000a7bcbc7221 */ /* 0x000fe20000010000 */
[----:B------:R-:W-:Y:S01]  /*86f0*/  MUFU.EX2 R182, R182 ;  /* 0x000000b600b67308 */ /* 0x000fe20000000800 */
[----:B------:R-:W-:Y:S01]  /*8700*/  FADD.FTZ R166, R166, R165 ;  /* 0x000000a5a6a67221 */ /* 0x000fe20000010000 */
[C---:B------:R-:W-:Y:S01]  /*8710*/  HMMA.16816.F32 R108, R28.reuse, R14, R108 ;  /* 0x0000000e1c6c723c */ /* 0x040fe2000000186c */
[----:B------:R-:W-:Y:S01]  /*8720*/  FADD.FTZ R179, R179, R188 ;  /* 0x000000bcb3b37221 */ /* 0x000fe20000010000 */
[----:B------:R-:W-:Y:S01]  /*8730*/  MOV R167, R208 ;  /* 0x000000d000a77202 */ /* 0x000fe20000000f00 */
[--C-:B------:R-:W-:Y:S01]  /*8740*/  FFMA.FTZ R38, R38, c[0x0][0x23c], -R52.reuse ;  /* 0x00008f0026267a23 */ /* 0x100fe20000010834 */
[----:B------:R-:W-:Y:S01]  /*8750*/  MOV R165, R0 ;  /* 0x0000000000a57202 */ /* 0x000fe20000000f00 */
[----:B------:R-:W-:Y:S01]  /*8760*/  FFMA.FTZ R39, R39, c[0x0][0x23c], -R52 ;  /* 0x00008f0027277a23 */ /* 0x000fe20000010834 */
[----:B------:R-:W4:Y:S01]  /*8770*/  MUFU.EX2 R197, R197 ;  /* 0x000000c500c57308 */ /* 0x000f220000000800 */
[--C-:B------:R-:W-:Y:S01]  /*8780*/  FFMA.FTZ R36, R36, c[0x0][0x23c], -R55.reuse ;  /* 0x00008f0024247a23 */ /* 0x100fe20000010837 */
[----:B------:R-:W-:Y:S01]  /*8790*/  HMMA.16816.F32 R116, R28, R8, R116 ;  /* 0x000000081c74723c */ /* 0x000fe20000001874 */
[----:B------:R-:W-:-:S02]  /*87a0*/  FFMA.FTZ R37, R37, c[0x0][0x23c], -R55 ;  /* 0x00008f0025257a23 */ /* 0x000fc40000010837 */
[--C-:B------:R-:W-:Y:S02]  /*87b0*/  FFMA.FTZ R45, R45, c[0x0][0x23c], -R52.reuse ;  /* 0x00008f002d2d7a23 */ /* 0x100fe40000010834 */
[----:B------:R-:W-:Y:S01]  /*87c0*/  FFMA.FTZ R52, R49, c[0x0][0x23c], -R52 ;  /* 0x00008f0031347a23 */ /* 0x000fe20000010834 */
[----:B------:R-:W-:Y:S01]  /*87d0*/  MUFU.EX2 R180, R180 ;  /* 0x000000b400b47308 */ /* 0x000fe20000000800 */
[--C-:B------:R-:W-:Y:S01]  /*87e0*/  FFMA.FTZ R44, R44, c[0x0][0x23c], -R55.reuse ;  /* 0x00008f002c2c7a23 */ /* 0x100fe20000010837 */
[C---:B------:R-:W-:Y:S01]  /*87f0*/  HMMA.16816.F32 R120, R28.reuse, R10, R120 ;  /* 0x0000000a1c78723c */ /* 0x040fe20000001878 */
[----:B------:R-:W-:Y:S02]  /*8800*/  FFMA.FTZ R49, R48, c[0x0][0x23c], -R55 ;  /* 0x00008f0030317a23 */ /* 0x000fe40000010837 */
[----:B------:R-:W-:Y:S01]  /*8810*/  FADD.FTZ R175, R175, R166 ;  /* 0x000000a6afaf7221 */ /* 0x000fe20000010000 */
[----:B------:R-:W-:Y:S01]  /*8820*/  MOV R166, R2 ;  /* 0x0000000200a67202 */ /* 0x000fe20000000f00 */
[----:B------:R-:W-:Y:S01]  /*8830*/  FADD.FTZ R179, R192, R179 ;  /* 0x000000b3c0b37221 */ /* 0x000fe20000010000 */
[----:B------:R-:W5:Y:S02]  /*8840*/  MUFU.EX2 R199, R199 ;  /* 0x000000c700c77308 */ /* 0x000f640000000800 */
[C---:B------:R-:W-:Y:S06]  /*8850*/  HMMA.16816.F32 R128, R28.reuse, R4, R128 ;  /* 0x000000041c80723c */ /* 0x040fec0000001880 */
[----:B------:R-:W-:Y:S02]  /*8860*/  MUFU.EX2 R181, R181 ;  /* 0x000000b500b57308 */ /* 0x000fe40000000800 */
[----:B------:R-:W-:Y:S06]  /*8870*/  HMMA.16816.F32 R132, R28, R6, R132 ;  /* 0x000000061c84723c */ /* 0x000fec0000001884 */
[----:B------:R-:W3:Y:S01]  /*8880*/  MUFU.EX2 R184, R184 ;  /* 0x000000b800b87308 */ /* 0x000ee20000000800 */
        /* <DEDUP_REMOVED lines=16> */
[----:B------:R-:W1:Y:S01]  /*8990*/  LDSM.16.MT88.4 R24, [R214+0x9800] ;  /* 0x00980000d618783b */ /* 0x000e620000004200 */
[----:B------:R-:W-:Y:S06]  /*89a0*/  MUFU.EX2 R173, R173 ;  /* 0x000000ad00ad7308 */ /* 0x000fec0000000800 */
[C---:B------:R-:W-:Y:S02]  /*89b0*/  HMMA.16816.F32 R72, R28.reuse, R20, R72 ;  /* 0x000000141c48723c */ /* 0x040fe40000001848 */
[----:B------:R-:W2:Y:S06]  /*89c0*/  MUFU.EX2 R176, R176 ;  /* 0x000000b000b07308 */ /* 0x000eac0000000800 */
        /* <DEDUP_REMOVED lines=14> */
[----:B------:R-:W-:Y:S06]  /*8ab0*/  MUFU.EX2 R169, R169 ;  /* 0x000000a900a97308 */ /* 0x000fec0000000800 */
[C---:B------:R-:W-:Y:S01]  /*8ac0*/  HMMA.16816.F32 R124, R28.reuse, R10, R124 ;  /* 0x0000000a1c7c723c */ /* 0x040fe2000000187c */
[----:B------:R-:W2:Y:S01]  /*8ad0*/  LDSM.16.MT88.4 R8, [R214+0xb800] ;  /* 0x00b80000d608783b */ /* 0x000ea20000004200 */
[----:B------:R-:W-:Y:S06]  /*8ae0*/  MUFU.EX2 R62, R62 ;  /* 0x0000003e003e7308 */ /* 0x000fec0000000800 */
[C---:B------:R-:W-:Y:S02]  /*8af0*/  HMMA.16816.F32 R140, R28.reuse, R4, R140 ;  /* 0x000000041c8c723c */ /* 0x040fe4000000188c */
[----:B------:R-:W1:Y:S06]  /*8b00*/  MUFU.EX2 R171, R171 ;  /* 0x000000ab00ab7308 */ /* 0x000e6c0000000800 */
[----:B------:R-:W-:Y:S01]  /*8b10*/  HMMA.16816.F32 R136, R28, R6, R136 ;  /* 0x000000061c88723c */ /* 0x000fe20000001888 */
[----:B------:R-:W2:Y:S01]  /*8b20*/  LDSM.16.MT88.4 R4, [R212+0xb800] ;  /* 0x00b80000d404783b */ /* 0x000ea20000004200 */
[----:B------:R-:W-:Y:S05]  /*8b30*/  MUFU.EX2 R60, R60 ;  /* 0x0000003c003c7308 */ /* 0x000fea0000000800 */
[----:B---3--:R-:W-:Y:S01]  /*8b40*/  F2FP.PACK_AB R28, R193, R190 ;  /* 0x000000bec11c723e */ /* 0x008fe200000000ff */
[----:B------:R-:W-:Y:S01]  /*8b50*/  FADD.FTZ R190, R190, R175 ;  /* 0x000000afbebe7221 */ /* 0x000fe20000010000 */
[----:B----4-:R-:W-:Y:S01]  /*8b60*/  F2FP.PACK_AB R29, R197, R182 ;  /* 0x000000b6c51d723e */ /* 0x010fe200000000ff */
[----:B------:R-:W3:Y:S01]  /*8b70*/  MUFU.EX2 R59, R59 ;  /* 0x0000003b003b7308 */ /* 0x000ee20000000800 */
[----:B------:R-:W-:Y:S01]  /*8b80*/  F2FP.PACK_AB R30, R196, R195 ;  /* 0x000000c3c41e723e */ /* 0x000fe200000000ff */
[----:B------:R-:W-:Y:S01]  /*8b90*/  FADD.FTZ R182, R182, R179 ;  /* 0x000000b3b6b67221 */ /* 0x000fe20000010000 */
[----:B-----5:R-:W-:Y:S01]  /*8ba0*/  F2FP.PACK_AB R31, R199, R180 ;  /* 0x000000b4c71f723e */ /* 0x020fe200000000ff */
[----:B------:R-:W-:-:S02]  /*8bb0*/  FADD.FTZ R190, R193, R190 ;  /* 0x000000bec1be7221 */ /* 0x000fc40000010000 */
[----:B------:R-:W-:Y:S02]  /*8bc0*/  FADD.FTZ R197, R197, R182 ;  /* 0x000000b6c5c57221 */ /* 0x000fe40000010000 */
[----:B------:R-:W-:Y:S01]  /*8bd0*/  MUFU.EX2 R38, R38 ;  /* 0x0000002600267308 */ /* 0x000fe20000000800 */
[----:B------:R-:W-:Y:S01]  /*8be0*/  FADD.FTZ R195, R195, R190 ;  /* 0x000000bec3c37221 */ /* 0x000fe20000010000 */
[C---:B-1----:R-:W-:Y:S01]  /*8bf0*/  HMMA.16816.F32 R156, R28.reuse, R24, R156 ;  /* 0x000000181c9c723c */ /* 0x042fe2000000189c */
[----:B------:R-:W-:Y:S02]  /*8c00*/  FADD.FTZ R180, R180, R197 ;  /* 0x000000c5b4b47221 */ /* 0x000fe40000010000 */
[----:B------:R-:W-:Y:S02]  /*8c10*/  FADD.FTZ R195, R196, R195 ;  /* 0x000000c3c4c37221 */ /* 0x000fe40000010000 */
[----:B------:R-:W-:Y:S01]  /*8c20*/  FADD.FTZ R199, R199, R180 ;  /* 0x000000b4c7c77221 */ /* 0x000fe20000010000 */
[----:B------:R-:W1:Y:S02]  /*8c30*/  MUFU.EX2 R39, R39 ;  /* 0x0000002700277308 */ /* 0x000e640000000800 */
        /* <DEDUP_REMOVED lines=12> */
[C---:B------:R-:W-:Y:S08]  /*8d00*/  HMMA.16816.F32 R108, R28.reuse, R14, R108 ;  /* 0x0000000e1c6c723c */ /* 0x040ff0000000186c */
[C---:B--2---:R-:W-:Y:S08]  /*8d10*/  HMMA.16816.F32 R116, R28.reuse, R8, R116 ;  /* 0x000000081c74723c */ /* 0x044ff00000001874 */
        /* <DEDUP_REMOVED lines=32> */
[----:B------:R-:W4:Y:S06]  /*8f20*/  LDSM.16.MT88.4 R4, [R212+0xbc00] ;  /* 0x00bc0000d404783b */ /* 0x000f2c0000004200 */
[----:B------:R-:W-:Y:S01]  /*8f30*/  F2FP.PACK_AB R28, R201, R66 ;  /* 0x00000042c91c723e */ /* 0x000fe200000000ff */
[----:B------:R-:W-:Y:S01]  /*8f40*/  FADD.FTZ R66, R66, R195 ;  /* 0x000000c342427221 */ /* 0x000fe20000010000 */
[----:B------:R-:W-:Y:S01]  /*8f50*/  F2FP.PACK_AB R29, R171, R62 ;  /* 0x0000003eab1d723e */ /* 0x000fe200000000ff */
[----:B------:R-:W-:Y:S01]  /*8f60*/  FADD.FTZ R62, R62, R199 ;  /* 0x000000c73e3e7221 */ /* 0x000fe20000010000 */
[----:B------:R-:W-:Y:S01]  /*8f70*/  F2FP.PACK_AB R30, R169, R164 ;  /* 0x000000a4a91e723e */ /* 0x000fe200000000ff */
[----:B------:R-:W-:Y:S01]  /*8f80*/  FADD.FTZ R201, R201, R66 ;  /* 0x00000042c9c97221 */ /* 0x000fe20000010000 */
[----:B---3--:R-:W-:Y:S01]  /*8f90*/  F2FP.PACK_AB R31, R59, R60 ;  /* 0x0000003c3b1f723e */ /* 0x008fe200000000ff */
[----:B------:R-:W-:-:S02]  /*8fa0*/  FADD.FTZ R171, R171, R62 ;  /* 0x0000003eabab7221 */ /* 0x000fc40000010000 */
[----:B------:R-:W-:Y:S02]  /*8fb0*/  FADD.FTZ R164, R164, R201 ;  /* 0x000000c9a4a47221 */ /* 0x000fe40000010000 */
[----:B------:R-:W-:Y:S02]  /*8fc0*/  FADD.FTZ R60, R60, R171 ;  /* 0x000000ab3c3c7221 */ /* 0x000fe40000010000 */
[----:B--2---:R-:W-:Y:S01]  /*8fd0*/  HMMA.16816.F32 R156, R28, R24, R156 ;  /* 0x000000181c9c723c */ /* 0x004fe2000000189c */
[----:B------:R-:W-:Y:S02]  /*8fe0*/  FADD.FTZ R235, R169, R164 ;  /* 0x000000a4a9eb7221 */ /* 0x000fe40000010000 */
[----:B------:R-:W-:-:S05]  /*8ff0*/  FADD.FTZ R233, R59, R60 ;  /* 0x0000003c3be97221 */ /* 0x000fca0000010000 */
        /* <DEDUP_REMOVED lines=35> */
[----:B------:R-:W-:Y:S11]  /*9230*/  @P0 BRA `(.L_x_67) ;  /* 0x00003bd000000947 */ /* 0x000ff60003800000 */
[----:B------:R-:W-:Y:S01]  /*9240*/  UIADD3 UR13, UR8, -0x3, URZ ;  /* 0xfffffffd080d7890 */ /* 0x000fe2000fffe03f */
[----:B------:R-:W-:-:S04]  /*9250*/  DEPBAR.LE SB0, 0x0 ;  /* 0x000080000000791a */ /* 0x000fc80000000000 */
[----:B------:R-:W-:Y:S01]  /*9260*/  USHF.R.S32.HI UR19, URZ, 0x1f, UR13 ;  /* 0x0000001f3f137899 */ /* 0x000fe2000801140d */
[----:B------:R-:W-:Y:S01]  /*9270*/  BAR.SYNC.DEFER_BLOCKING 0x0 ;  /* 0x0000000000007b1d */ /* 0x000fe20000010000 */
[----:B------:R-:W-:-:S05]  /*9280*/  UISETP.GE.AND UP0, UPT, UR8, 0x4, UPT ;  /* 0x000000040800788c */ /* 0x000fca000bf06270 */
[----:B------:R-:W-:Y:S02]  /*9290*/  ULDC.64 UR4, c[0x0][0x1a0] ;  /* 0x0000680000047ab9 */ /* 0x000fe40000000a00 */
[----:B------:R-:W-:Y:S02]  /*92a0*/  UIMAD UR19, UR19, UR4, URZ ;  /* 0x00000004131372a4 */ /* 0x000fe4000f8e023f */
[----:B------:R-:W-:Y:S02]  /*92b0*/  UIMAD.WIDE.U32 UR20, UR13, UR4, URZ ;  /* 0x000000040d1472a5 */ /* 0x000fe4000f8e003f */
[----:B------:R-:W-:Y:S02]  /*92c0*/  UIMAD UR5, UR13, UR5, UR19 ;  /* 0x000000050d0572a4 */ /* 0x000fe4000f8e0213 */
[----:B------:R-:W-:Y:S02]  /*92d0*/  UIADD3 UR19, UR8, -0x3, URZ ;  /* 0xfffffffd08137890 */ /* 0x000fe4000fffe03f */
[----:B------:R-:W-:Y:S01]  /*92e0*/  UIADD3 UR5, UR21, UR5, URZ ;  /* 0x0000000515057290 */ /* 0x000fe2000fffe03f */
[----:B------:R-:W-:-:S02]  /*92f0*/  IMAD.U32 R4, RZ, RZ, UR20 ;  /* 0x00000014ff047e24 */ /* 0x000fc4000f8e00ff */
[----:B------:R-:W-:-:S03]  /*9300*/  IMAD.U32 R5, RZ, RZ, UR21 ;  /* 0x00000015ff057e24 */ /* 0x000fc6000f8e00ff */
[----:B------:R-:W-:Y:S01]  /*9310*/  IMAD.U32 R5, RZ, RZ, UR5 ;  /* 0x00000005ff057e24 */ /* 0x000fe2000f8e00ff */
[----:B------:R-:W-:Y:S01]  /*9320*/  LEA R6, P0, R4, R238, 0x6 ;  /* 0x000000ee04067211 */ /* 0x000fe200078030ff */
[----:B------:R-:W-:Y:S03]  /*9330*/  @P4 STS [R221+0x9000], RZ ;  /* 0x009000ffdd004388 */ /* 0x000fe60000000800 */
[----:B------:R-:W-:Y:S01]  /*9340*/  @!P4 LEA R8, P5, R6, c[0x0][0x170], 0x1 ;  /* 0x00005c000608ca11 */ /* 0x000fe200078a08ff */
[----:B------:R-:W-:Y:S01]  /*9350*/  @P4 STS [R221+0x9004], RZ ;  /* 0x009004ffdd004388 */ /* 0x000fe20000000800 */
[----:B------:R-:W-:Y:S02]  /*9360*/  LEA.HI.X R5, R4, R245, R5, 0x6, P0 ;  /* 0x000000f504057211 */ /* 0x000fe400000f3405 */
[C---:B------:R-:W-:Y:S01]  /*9370*/  @!P3 LEA R12, P1, R6.reuse, c[0x0][0x170], 0x1 ;  /* 0x00005c00060cba11 */ /* 0x040fe200078208ff */
[----:B------:R-:W-:Y:S01]  /*9380*/  @P4 STS.64 [R221+0x9008], RZ ;  /* 0x009008ffdd004388 */ /* 0x000fe20000000a00 */
[----:B------:R-:W-:-:S02]  /*9390*/  @!P2 LEA R10, P0, R6, c[0x0][0x170], 0x1 ;  /* 0x00005c00060aaa11 */ /* 0x000fc400078008ff */
[C---:B------:R-:W-:Y:S02]  /*93a0*/  IADD3 R4, P6, R6.reuse, UR12, RZ ;  /* 0x0000000c06047c10 */ /* 0x040fe4000ffde0ff */
[C-C-:B------:R-:W-:Y:S02]  /*93b0*/  @!P4 LEA.HI.X R9, R6.reuse, c[0x0][0x174], R5.reuse, 0x1, P5 ;  /* 0x00005d000609ca11 */ /* 0x140fe400028f0c05 */
        /* <DEDUP_REMOVED lines=8> */
[----:B------:R-:W-:Y:S01]  /*9440*/  @P3 STS.128 [R221+0xa000], RZ ;  /* 0x00a000ffdd003388 */ /* 0x000fe20000000c00 */
[----:B------:R-:W-:-:S02]  /*9450*/  @!P3 LEA R18, P1, R4, c[0x0][0x170], 0x1 ;  /* 0x00005c000412ba11 */ /* 0x000fc400078208ff */
[C---:B------:R-:W-:Y:S01]  /*9460*/  @!P2 LEA R16, P0, R4.reuse, c[0x0][0x170], 0x1 ;  /* 0x00005c000410aa11 */ /* 0x040fe200078008ff */
[----:B------:R-:W-:Y:S01]  /*9470*/  @!PT LDS RZ, [RZ] ;  /* 0x00000000fffff984 */ /* 0x000fe20000000800 */
[----:B------:R-:W-:Y:S01]  /*9480*/  @!PT LDS RZ, [RZ] ;  /* 0x00000000fffff984 */ /* 0x000fe20000000800 */
[----:B------:R-:W-:Y:S01]  /*9490*/  @!PT LDS RZ, [RZ] ;  /* 0x00000000fffff984 */ /* 0x000fe20000000800 */
[----:B------:R2:W-:Y:S01]  /*94a0*/  @!P3 LDGSTS.E.BYPASS.LTC128B.128 [R221+0xa000], [R12.64+0x40] ;  /* 0x0a0000400cddbfae */ /* 0x0005e2000b901d50 */
[C-C-:B------:R-:W-:Y:S02]  /*94b0*/  @!P4 LEA.HI.X R15, R4.reuse, c[0x0][0x174], R5.reuse, 0x1, P5 ;  /* 0x00005d00040fca11 */ /* 0x140fe400028f0c05 */
[C-C-:B------:R-:W-:Y:S01]  /*94c0*/  @!P3 LEA.HI.X R19, R4.reuse, c[0x0][0x174], R5.reuse, 0x1, P1 ;  /* 0x00005d000413ba11 */ /* 0x140fe200008f0c05 */
[----:B------:R-:W-:Y:S01]  /*94d0*/  @P2 STS.128 [R221+0xb000], RZ ;  /* 0x00b000ffdd002388 */ /* 0x000fe20000000c00 */
[----:B------:R-:W-:-:S03]  /*94e0*/  @!P2 LEA.HI.X R17, R4, c[0x0][0x174], R5, 0x1, P0 ;  /* 0x00005d000411aa11 */ /* 0x000fc600000f0c05 */
        /* <DEDUP_REMOVED lines=19> */
[----:B------:R-:W-:Y:S04]  /*9620*/  LDSM.16.M88.4 R180, [R216+0x6000] ;  /* 0x00600000d8b4783b */ /* 0x000fe80000000200 */
[----:B------:R-:W4:Y:S04]  /*9630*/  LDSM.16.M88.4 R4, [R217+0x1000] ;  /* 0x00100000d904783b */ /* 0x000f280000000200 */
[----:B------:R-:W5:Y:S04]  /*9640*/  LDSM.16.M88.4 R172, [R216+0x6400] ;  /* 0x00640000d8ac783b */ /* 0x000f680000000200 */
[----:B------:R-:W1:Y:S04]  /*9650*/  LDSM.16.M88.4 R40, [R216+0x6c00] ;  /* 0x006c0000d828783b */ /* 0x000e680000000200 */
[----:B------:R-:W3:Y:S04]  /*9660*/  LDSM.16.M88.4 R164, [R216+0x6800] ;  /* 0x00680000d8a4783b */ /* 0x000ee80000000200 */
[----:B------:R-:W1:Y:S04]  /*9670*/  LDSM.16.M88.4 R60, [R217] ;  /* 0x00000000d93c783b */ /* 0x000e680000000200 */
[----:B------:R-:W-:Y:S04]  /*9680*/  LDSM.16.M88.4 R200, [R213+0x6000] ;  /* 0x00600000d5c8783b */ /* 0x000fe80000000200 */
[----:B------:R-:W1:Y:S04]  /*9690*/  LDSM.16.M88.4 R36, [R215+0x1000] ;  /* 0x00100000d724783b */ /* 0x000e680000000200 */
[----:B------:R-:W1:Y:S04]  /*96a0*/  LDSM.16.M88.4 R196, [R213+0x6400] ;  /* 0x00640000d5c4783b */ /* 0x000e680000000200 */
[----:B------:R-:W1:Y:S04]  /*96b0*/  LDSM.16.M88.4 R188, [R213+0x6c00] ;  /* 0x006c0000d5bc783b */ /* 0x000e680000000200 */
[----:B------:R-:W2:Y:S04]  /*96c0*/  LDSM.16.M88.4 R192, [R213+0x6800] ;  /* 0x00680000d5c0783b */ /* 0x000ea80000000200 */
[----:B------:R-:W2:Y:S01]  /*96d0*/  LDSM.16.M88.4 R204, [R215] ;  /* 0x00000000d7cc783b */ /* 0x000ea20000000200 */
[C---:B----4-:R-:W-:Y:S03]  /*96e0*/  HMMA.16816.F32 R32, R4.reuse, R180, RZ ;  /* 0x000000b40420723c */ /* 0x050fe600000018ff */
[----:B------:R-:W-:Y:S04]  /*96f0*/  LDSM.16.M88.4 R52, [R217+0x3000] ;  /* 0x00300000d934783b */ /* 0x000fe80000000200 */
[----:B------:R-:W4:Y:S01]  /*9700*/  LDSM.16.M88.4 R48, [R216+0x7000] ;  /* 0x00700000d830783b */ /* 0x000f220000000200 */
[C---:B------:R-:W-:Y:S03]  /*9710*/  HMMA.16816.F32 R28, R4.reuse, R182, RZ ;  /* 0x000000b6041c723c */ /* 0x040fe600000018ff */
[----:B------:R-:W4:Y:S04]  /*9720*/  LDSM.16.M88.4 R56, [R217+0x2000] ;  /* 0x00200000d938783b */ /* 0x000f280000000200 */
[----:B------:R-:W4:Y:S01]  /*9730*/  LDSM.16.M88.4 R44, [R216+0x7400] ;  /* 0x00740000d82c783b */ /* 0x000f220000000200 */
[C---:B-----5:R-:W-:Y:S03]  /*9740*/  HMMA.16816.F32 R24, R4.reuse, R172, RZ ;  /* 0x000000ac0418723c */ /* 0x060fe600000018ff */
[----:B------:R-:W0:Y:S05]  /*9750*/  LDGDEPBAR ;  /* 0x00000000000079af */ /* 0x000e2a0000000000 */
[C---:B------:R-:W-:Y:S08]  /*9760*/  HMMA.16816.F32 R20, R4.reuse, R174, RZ ;  /* 0x000000ae0414723c */ /* 0x040ff000000018ff */
[C---:B-1----:R-:W-:Y:S08]  /*9770*/  HMMA.16816.F32 R8, R4.reuse, R40, RZ ;  /* 0x000000280408723c */ /* 0x042ff000000018ff */
[C---:B---3--:R-:W-:Y:S08]  /*9780*/  HMMA.16816.F32 R16, R4.reuse, R164, RZ ;  /* 0x000000a40410723c */ /* 0x048ff000000018ff */
[C---:B--2---:R-:W-:Y:S08]  /*9790*/  HMMA.16816.F32 R12, R4.reuse, R166, RZ ;  /* 0x000000a6040c723c */ /* 0x044ff000000018ff */
        /* <DEDUP_REMOVED lines=28> */
[----:B------:R-:W-:Y:S07]  /*9960*/  LDSM.16.M88.4 R192, [R215+0x3000] ;  /* 0x00300000d7c0783b */ /* 0x000fee0000000200 */
[----:B------:R-:W-:Y:S01]  /*9970*/  HMMA.16816.F32 R60, R204, R190, R60 ;  /* 0x000000becc3c723c */ /* 0x000fe2000000183c */
[----:B------:R-:W3:Y:S07]  /*9980*/  LDSM.16.M88.4 R188, [R213+0x7000] ;  /* 0x00700000d5bc783b */ /* 0x000eee0000000200 */
[C---:B----4-:R-:W-:Y:S08]  /*9990*/  HMMA.16816.F32 R32, R52.reuse, R48, R32 ;  /* 0x000000303420723c */ /* 0x050ff00000001820 */
[----:B------:R-:W-:Y:S08]  /*99a0*/  HMMA.16816.F32 R28, R52, R50, R28 ;  /* 0x00000032341c723c */ /* 0x000ff0000000181c */
[C---:B------:R-:W-:Y:S08]  /*99b0*/  HMMA.16816.F32 R184, R56.reuse, R48, R184 ;  /* 0x0000003038b8723c */ /* 0x040ff000000018b8 */
[----:B------:R-:W-:Y:S01]  /*99c0*/  HMMA.16816.F32 R180, R56, R50, R180 ;  /* 0x0000003238b4723c */ /* 0x000fe200000018b4 */
[----:B------:R-:W-:Y:S07]  /*99d0*/  LDSM.16.M88.4 R48, [R213+0x7800] ;  /* 0x00780000d530783b */ /* 0x000fee0000000200 */
[C---:B------:R-:W-:Y:S08]  /*99e0*/  HMMA.16816.F32 R24, R52.reuse, R44, R24 ;  /* 0x0000002c3418723c */ /* 0x040ff00000001818 */
[C---:B------:R-:W-:Y:S08]  /*99f0*/  HMMA.16816.F32 R20, R52.reuse, R46, R20 ;  /* 0x0000002e3414723c */ /* 0x040ff00000001814 */
[C---:B-1----:R-:W-:Y:S08]  /*9a00*/  HMMA.16816.F32 R16, R52.reuse, R40, R16 ;  /* 0x000000283410723c */ /* 0x042ff00000001810 */
[----:B------:R-:W-:Y:S08]  /*9a10*/  HMMA.16816.F32 R12, R52, R42, R12 ;  /* 0x0000002a340c723c */ /* 0x000ff0000000180c */
[C---:B------:R-:W-:Y:S08]  /*9a20*/  HMMA.16816.F32 R176, R56.reuse, R44, R176 ;  /* 0x0000002c38b0723c */ /* 0x040ff000000018b0 */
[C---:B------:R-:W-:Y:S01]  /*9a30*/  HMMA.16816.F32 R172, R56.reuse, R46, R172 ;  /* 0x0000002e38ac723c */ /* 0x040fe200000018ac */
[----:B------:R-:W-:Y:S07]  /*9a40*/  LDSM.16.M88.4 R44, [R217+0x5000] ;  /* 0x00500000d92c783b */ /* 0x000fee0000000200 */
[C---:B------:R-:W-:Y:S08]  /*9a50*/  HMMA.16816.F32 R168, R56.reuse, R40, R168 ;  /* 0x0000002838a8723c */ /* 0x040ff000000018a8 */
[C---:B------:R-:W-:Y:S01]  /*9a60*/  HMMA.16816.F32 R164, R56.reuse, R42, R164 ;  /* 0x0000002a38a4723c */ /* 0x040fe200000018a4 */
[----:B------:R-:W1:Y:S07]  /*9a70*/  LDSM.16.M88.4 R40, [R216+0x8000] ;  /* 0x00800000d828783b */ /* 0x000e6e0000000200 */
[-C--:B--2---:R-:W-:Y:S01]  /*9a80*/  HMMA.16816.F32 R204, R56, R36.reuse, R64 ;  /* 0x0000002438cc723c */ /* 0x084fe20000001840 */
[----:B------:R-:W2:Y:S07]  /*9a90*/  LDSM.16.M88.4 R64, [R217+0x4000] ;  /* 0x00400000d940783b */ /* 0x000eae0000000200 */
[C---:B------:R-:W-:Y:S08]  /*9aa0*/  HMMA.16816.F32 R8, R52.reuse, R36, R8 ;  /* 0x000000243408723c */ /* 0x040ff00000001808 */
[----:B------:R-:W-:Y:S01]  /*9ab0*/  HMMA.16816.F32 R4, R52, R38, R4 ;  /* 0x000000263404723c */ /* 0x000fe20000001804 */
[----:B------:R-:W4:Y:S07]  /*9ac0*/  LDSM.16.M88.4 R52, [R213+0x7400] ;  /* 0x00740000d534783b */ /* 0x000f2e0000000200 */
[-C--:B---3--:R-:W-:Y:S08]  /*9ad0*/  HMMA.16816.F32 R32, R192, R188.reuse, R32 ;  /* 0x000000bcc020723c */ /* 0x088ff00000001820 */
[----:B------:R-:W-:Y:S08]  /*9ae0*/  HMMA.16816.F32 R184, R196, R188, R184 ;  /* 0x000000bcc4b8723c */ /* 0x000ff000000018b8 */
[-C--:B------:R-:W-:Y:S08]  /*9af0*/  HMMA.16816.F32 R28, R192, R190.reuse, R28 ;  /* 0x000000bec01c723c */ /* 0x080ff0000000181c */
[----:B------:R-:W-:Y:S01]  /*9b00*/  HMMA.16816.F32 R180, R196, R190, R180 ;  /* 0x000000bec4b4723c */ /* 0x000fe200000018b4 */
[----:B------:R-:W-:Y:S07]  /*9b10*/  LDSM.16.M88.4 R188, [R215+0x4000] ;  /* 0x00400000d7bc783b */ /* 0x000fee0000000200 */
[----:B------:R-:W-:Y:S01]  /*9b20*/  HMMA.16816.F32 R60, R56, R38, R60 ;  /* 0x00000026383c723c */ /* 0x000fe2000000183c */
[----:B------:R-:W3:Y:S04]  /*9b30*/  LDSM.16.M88.4 R36, [R216+0x8400] ;  /* 0x00840000d824783b */ /* 0x000ee80000000200 */
[----:B------:R-:W-:Y:S03]  /*9b40*/  LDSM.16.M88.4 R56, [R215+0x5000] ;  /* 0x00500000d738783b */ /* 0x000fe60000000200 */
[-C--:B-1----:R-:W-:Y:S08]  /*9b50*/  HMMA.16816.F32 R32, R44, R40.reuse, R32 ;  /* 0x000000282c20723c */ /* 0x082ff00000001820 */
[----:B--2---:R-:W-:Y:S08]  /*9b60*/  HMMA.16816.F32 R184, R64, R40, R184 ;  /* 0x0000002840b8723c */ /* 0x004ff000000018b8 */
[-C--:B------:R-:W-:Y:S08]  /*9b70*/  HMMA.16816.F32 R28, R44, R42.reuse, R28 ;  /* 0x0000002a2c1c723c */ /* 0x080ff0000000181c */
[----:B------:R-:W-:Y:S01]  /*9b80*/  HMMA.16816.F32 R180, R64, R42, R180 ;  /* 0x0000002a40b4723c */ /* 0x000fe200000018b4 */
[----:B------:R-:W1:Y:S07]  /*9b90*/  LDSM.16.M88.4 R40, [R213+0x8000] ;  /* 0x00800000d528783b */ /* 0x000e6e0000000200 */
[C---:B----4-:R-:W-:Y:S08]  /*9ba0*/  HMMA.16816.F32 R24, R192.reuse, R52, R24 ;  /* 0x00000034c018723c */ /* 0x050ff00000001818 */
[----:B------:R-:W-:Y:S08]  /*9bb0*/  HMMA.16816.F32 R20, R192, R54, R20 ;  /* 0x00000036c014723c */ /* 0x000ff00000001814 */
[C---:B------:R-:W-:Y:S08]  /*9bc0*/  HMMA.16816.F32 R176, R196.reuse, R52, R176 ;  /* 0x00000034c4b0723c */ /* 0x040ff000000018b0 */
[----:B------:R-:W-:Y:S01]  /*9bd0*/  HMMA.16816.F32 R172, R196, R54, R172 ;  /* 0x00000036c4ac723c */ /* 0x000fe200000018ac */
[----:B------:R-:W2:Y:S07]  /*9be0*/  LDSM.16.M88.4 R52, [R216+0x8800] ;  /* 0x00880000d834783b */ /* 0x000eae0000000200 */
[C---:B------:R-:W-:Y:S08]  /*9bf0*/  HMMA.16816.F32 R16, R192.reuse, R48, R16 ;  /* 0x00000030c010723c */ /* 0x040ff00000001810 */
[----:B------:R-:W-:Y:S08]  /*9c00*/  HMMA.16816.F32 R12, R192, R50, R12 ;  /* 0x00000032c00c723c */ /* 0x000ff0000000180c */
[C---:B------:R-:W-:Y:S08]  /*9c10*/  HMMA.16816.F32 R168, R196.reuse, R48, R168 ;  /* 0x00000030c4a8723c */ /* 0x040ff000000018a8 */
[----:B------:R-:W-:Y:S01]  /*9c20*/  HMMA.16816.F32 R164, R196, R50, R164 ;  /* 0x00000032c4a4723c */ /* 0x000fe200000018a4 */
[----:B------:R-:W4:Y:S07]  /*9c30*/  LDSM.16.M88.4 R48, [R216+0x8c00] ;  /* 0x008c0000d830783b */ /* 0x000f2e0000000200 */
[C---:B------:R-:W-:Y:S08]  /*9c40*/  HMMA.16816.F32 R8, R192.reuse, R200, R8 ;  /* 0x000000c8c008723c */ /* 0x040ff00000001808 */
[----:B------:R-:W-:Y:S08]  /*9c50*/  HMMA.16816.F32 R4, R192, R202, R4 ;  /* 0x000000cac004723c */ /* 0x000ff00000001804 */
[-C--:B---3--:R-:W-:Y:S08]  /*9c60*/  HMMA.16816.F32 R176, R64, R36.reuse, R176 ;  /* 0x0000002440b0723c */ /* 0x088ff000000018b0 */
[C---:B------:R-:W-:Y:S08]  /*9c70*/  HMMA.16816.F32 R24, R44.reuse, R36, R24 ;  /* 0x000000242c18723c */ /* 0x040ff00000001818 */
[-C--:B------:R-:W-:Y:S08]  /*9c80*/  HMMA.16816.F32 R20, R44, R38.reuse, R20 ;  /* 0x000000262c14723c */ /* 0x080ff00000001814 */
[----:B------:R-:W-:Y:S01]  /*9c90*/  HMMA.16816.F32 R172, R64, R38, R172 ;  /* 0x0000002640ac723c */ /* 0x000fe200000018ac */
[----:B------:R-:W3:Y:S07]  /*9ca0*/  LDSM.16.M88.4 R36, [R213+0x8400] ;  /* 0x00840000d524783b */ /* 0x000eee0000000200 */
[-C--:B-1----:R-:W-:Y:S08]  /*9cb0*/  HMMA.16816.F32 R184, R188, R40.reuse, R184 ;  /* 0x00000028bcb8723c */ /* 0x082ff000000018b8 */
[----:B------:R-:W-:Y:S07]  /*9cc0*/  HMMA.16816.F32 R32, R56, R40, R32 ;  /* 0x000000283820723c */ /* 0x000fee0000001820 */
[----:B------:R-:W-:Y:S01]  /*9cd0*/  IMAD.U32 R41, RZ, RZ, UR19 ;  /* 0x00000013ff297e24 */ /* 0x000fe2000f8e00ff */
[----:B------:R-:W-:Y:S08]  /*9ce0*/  HMMA.16816.F32 R204, R196, R200, R204 ;  /* 0x000000c8c4cc723c */ /* 0x000ff000000018cc */
[C---:B--2---:R-:W-:Y:S08]  /*9cf0*/  HMMA.16816.F32 R16, R44.reuse, R52, R16 ;  /* 0x000000342c10723c */ /* 0x044ff00000001810 */
[C---:B------:R-:W-:Y:S08]  /*9d00*/  HMMA.16816.F32 R12, R44.reuse, R54, R12 ;  /* 0x000000362c0c723c */ /* 0x040ff0000000180c */
[C---:B----4-:R-:W-:Y:S08]  /*9d10*/  HMMA.16816.F32 R8, R44.reuse, R48, R8 ;  /* 0x000000302c08723c */ /* 0x050ff00000001808 */
[----:B------:R-:W-:Y:S07]  /*9d20*/  HMMA.16816.F32 R4, R44, R50, R4 ;  /* 0x000000322c04723c */ /* 0x000fee0000001804 */
[----:B------:R-:W-:Y:S01]  /*9d30*/  IMAD R44, R41, 0x40, R234 ;  /* 0x00000040292c7824 */ /* 0x000fe200078e02ea */
[----:B------:R-:W-:Y:S04]  /*9d40*/  HMMA.16816.F32 R28, R56, R42, R28 ;  /* 0x0000002a381c723c */ /* 0x000fe8000000181c */
[----:B------:R-:W-:-:S02]  /*9d50*/  IADD3 R45, R44, 0x1, RZ ;  /* 0x000000012c2d7810 */ /* 0x000fc40007ffe0ff */
[-C--:B------:R-:W-:Y:S02]  /*9d60*/  ISETP.GE.AND P0, PT, R44, R247.reuse, PT ;  /* 0x000000f72c00720c */ /* 0x080fe40003f06270 */
[----:B------:R-:W-:Y:S01]  /*9d70*/  HMMA.16816.F32 R180, R188, R42, R180 ;  /* 0x0000002abcb4723c */ /* 0x000fe200000018b4 */
[----:B------:R-:W1:Y:S01]  /*9d80*/  LDSM.16.M88.4 R40, [R213+0x8800] ;  /* 0x00880000d528783b */ /* 0x000e620000000200 */
[C---:B------:R-:W-:Y:S02]  /*9d90*/  ISETP.GE.AND P1, PT, R45.reuse, R247, PT ;  /* 0x000000f72d00720c */ /* 0x040fe40003f26270 */
[----:B------:R-:W-:Y:S02]  /*9da0*/  FSEL R47, R184, -INF , !P0 ;  /* 0xff800000b82f7808 */ /* 0x000fe40004000000 */
[----:B------:R-:W-:Y:S02]  /*9db0*/  ISETP.GE.AND P5, PT, R44, R246, PT ;  /* 0x000000f62c00720c */ /* 0x000fe40003fa6270 */
[----:B------:R-:W-:Y:S01]  /*9dc0*/  ISETP.GE.AND P0, PT, R45, R236, PT ;  /* 0x000000ec2d00720c */ /* 0x000fe20003f06270 */
[----:B------:R-:W-:Y:S01]  /*9dd0*/  HMMA.16816.F32 R168, R64, R52, R168 ;  /* 0x0000003440a8723c */ /* 0x000fe200000018a8 */
[----:B------:R-:W-:-:S02]  /*9de0*/  FSEL R46, R185, -INF , !P1 ;  /* 0xff800000b92e7808 */ /* 0x000fc40004800000 */
[C---:B------:R-:W-:Y:S02]  /*9df0*/  ISETP.GE.AND P6, PT, R45.reuse, R246, PT ;  /* 0x000000f62d00720c */ /* 0x040fe40003fc6270 */
[-C--:B------:R-:W-:Y:S02]  /*9e00*/  ISETP.GE.AND P1, PT, R45, R3.reuse, PT ;  /* 0x000000032d00720c */ /* 0x080fe40003f26270 */
[----:B------:R-:W-:Y:S01]  /*9e10*/  FSEL R52, R186, -INF , !P5 ;  /* 0xff800000ba347808 */ /* 0x000fe20006800000 */
[----:B------:R-:W-:Y:S01]  /*9e20*/  HMMA.16816.F32 R204, R64, R48, R204 ;  /* 0x0000003040cc723c */ /* 0x000fe200000018cc */
[----:B------:R-:W-:Y:S02]  /*9e30*/  FSEL R45, R33, -INF , !P0 ;  /* 0xff800000212d7808 */ /* 0x000fe40004000000 */
[C---:B------:R-:W-:Y:S02]  /*9e40*/  ISETP.GE.AND P5, PT, R44.reuse, R236, PT ;  /* 0x000000ec2c00720c */ /* 0x040fe40003fa6270 */
[----:B------:R-:W-:-:S02]  /*9e50*/  ISETP.GE.AND P0, PT, R44, R3, PT ;  /* 0x000000032c00720c */ /* 0x000fc40003f06270 */
[C---:B------:R-:W-:Y:S01]  /*9e60*/  IADD3 R49, R44.reuse, 0x8, RZ ;  /* 0x000000082c317810 */ /* 0x040fe20007ffe0ff */
[----:B------:R-:W-:Y:S01]  /*9e70*/  HMMA.16816.F32 R60, R196, R202, R60 ;  /* 0x000000cac43c723c */ /* 0x000fe2000000183c */
[----:B------:R-:W-:Y:S02]  /*9e80*/  IADD3 R48, R44, 0x9, RZ ;  /* 0x000000092c307810 */ /* 0x000fe40007ffe0ff */
[----:B------:R-:W-:Y:S02]  /*9e90*/  FSEL R53, R32, -INF , !P5 ;  /* 0xff80000020357808 */ /* 0x000fe40006800000 */
[----:B------:R-:W-:Y:S02]  /*9ea0*/  FSEL R241, R34, -INF , !P0 ;  /* 0xff80000022f17808 */ /* 0x000fe40004000000 */
[----:B------:R-:W-:Y:S01]  /*9eb0*/  FSEL R211, R35, -INF , !P1 ;  /* 0xff80000023d37808 */ /* 0x000fe20004800000 */
[----:B---3--:R-:W-:Y:S01]  /*9ec0*/  HMMA.16816.F32 R176, R188, R36, R176 ;  /* 0x00000024bcb0723c */ /* 0x008fe200000018b0 */
[----:B------:R-:W-:-:S02]  /*9ed0*/  ISETP.GE.AND P5, PT, R48, R236, PT ;  /* 0x000000ec3000720c */ /* 0x000fc40003fa6270 */
[-C--:B------:R-:W-:Y:S02]  /*9ee0*/  ISETP.GE.AND P0, PT, R49, R3.reuse, PT ;  /* 0x000000033100720c */ /* 0x080fe40003f06270 */
[----:B------:R-:W-:Y:S02]  /*9ef0*/  ISETP.GE.AND P1, PT, R48, R3, PT ;  /* 0x000000033000720c */ /* 0x000fe40003f26270 */
[----:B------:R-:W-:Y:S01]  /*9f00*/  FSEL R243, R30, -INF , !P0 ;  /* 0xff8000001ef37808 */ /* 0x000fe20004000000 */
[----:B------:R-:W-:Y:S01]  /*9f10*/  HMMA.16816.F32 R164, R64, R54, R164 ;  /* 0x0000003640a4723c */ /* 0x000fe200000018a4 */
[----:B------:R-:W-:Y:S02]  /*9f20*/  FSEL R249, R31, -INF , !P1 ;  /* 0xff8000001ff97808 */ /* 0x000fe40004800000 */
[----:B------:R-:W-:Y:S02]  /*9f30*/  IADD3 R32, R44, 0x11, RZ ;  /* 0x000000112c207810 */ /* 0x000fe40007ffe0ff */
[----:B------:R-:W-:-:S02]  /*9f40*/  ISETP.GE.AND P0, PT, R48, R246, PT ;  /* 0x000000f63000720c */ /* 0x000fc40003f06270 */
[----:B------:R-:W-:Y:S01]  /*9f50*/  FSEL R54, R187, -INF , !P6 ;  /* 0xff800000bb367808 */ /* 0x000fe20007000000 */
[C---:B------:R-:W-:Y:S01]  /*9f60*/  HMMA.16816.F32 R24, R56.reuse, R36, R24 ;  /* 0x000000243818723c */ /* 0x040fe20000001818 */
[----:B------:R-:W-:Y:S02]  /*9f70*/  ISETP.GE.AND P6, PT, R49, R236, PT ;  /* 0x000000ec3100720c */ /* 0x000fe40003fc6270 */
[----:B------:R-:W-:Y:S02]  /*9f80*/  ISETP.GE.AND P1, PT, R32, R247, PT ;  /* 0x000000f72000720c */ /* 0x000fe40003f26270 */
[----:B------:R-:W-:Y:S02]  /*9f90*/  IADD3 R33, R44, 0x10, RZ ;  /* 0x000000102c217810 */ /* 0x000fe40007ffe0ff */
[----:B------:R-:W-:Y:S01]  /*9fa0*/  FSEL R37, R28, -INF , !P6 ;  /* 0xff8000001c257808 */ /* 0x000fe20007000000 */
[----:B------:R-:W-:Y:S01]  /*9fb0*/  HMMA.16816.F32 R20, R56, R38, R20 ;  /* 0x000000263814723c */ /* 0x000fe20000001814 */
[----:B------:R-:W-:-:S02]  /*9fc0*/  FSEL R36, R29, -INF , !P5 ;  /* 0xff8000001d247808 */ /* 0x000fc40006800000 */
[----:B------:R-:W2:Y:S01]  /*9fd0*/  LDSM.16.M88.4 R28, [R213+0x8c00] ;  /* 0x008c0000d51c783b */ /* 0x000ea20000000200 */
[----:B------:R-:W-:Y:S01]  /*9fe0*/  ISETP.GE.AND P6, PT, R49, R247, PT ;  /* 0x000000f73100720c */ /* 0x000fe20003fc6270 */
[----:B------:R-:W-:-:S04]  /*9ff0*/  DEPBAR.LE SB0, 0x0 ;  /* 0x000080000000791a */ /* 0x000fc80000000000 */
[----:B------:R-:W-:Y:S01]  /*a000*/  HMMA.16816.F32 R60, R64, R50, R60 ;  /* 0x00000032403c723c */ /* 0x000fe2000000183c */
[----:B------:R-:W-:Y:S02]  /*a010*/  FSEL R194, R177, -INF , !P1 ;  /* 0xff800000b1c27808 */ /* 0x000fe40004800000 */
[----:B------:R-:W-:Y:S02]  /*a020*/  FSEL R201, R183, -INF , !P0 ;  /* 0xff800000b7c97808 */ /* 0x000fe40004000000 */
[-C--:B------:R-:W-:Y:S02]  /*a030*/  ISETP.GE.AND P1, PT, R32, R246.reuse, PT ;  /* 0x000000f62000720c */ /* 0x080fe40003f26270 */
[----:B------:R-:W-:Y:S01]  /*a040*/  FSEL R51, R180, -INF , !P6 ;  /* 0xff800000b4337808 */ /* 0x000fe20007000000 */
[----:B------:R-:W-:Y:S01]  /*a050*/  HMMA.16816.F32 R172, R188, R38, R172 ;  /* 0x00000026bcac723c */ /* 0x000fe200000018ac */
[----:B------:R-:W-:Y:S02]  /*a060*/  ISETP.GE.AND P5, PT, R49, R246, PT ;  /* 0x000000f63100720c */ /* 0x000fe40003fa6270 */
[----:B------:R-:W-:-:S02]  /*a070*/  ISETP.GE.AND P6, PT, R48, R247, PT ;  /* 0x000000f73000720c */ /* 0x000fc40003fc6270 */
[----:B------:R-:W-:Y:S02]  /*a080*/  ISETP.GE.AND P0, PT, R33, R247, PT ;  /* 0x000000f72100720c */ /* 0x000fe40003f06270 */
[----:B------:R-:W-:Y:S01]  /*a090*/  FSEL R234, R179, -INF , !P1 ;  /* 0xff800000b3ea7808 */ /* 0x000fe20004800000 */
[-C--:B-1----:R-:W-:Y:S01]  /*a0a0*/  HMMA.16816.F32 R168, R188, R40.reuse, R168 ;  /* 0x00000028bca8723c */ /* 0x082fe200000018a8 */
[----:B------:R-:W-:Y:S02]  /*a0b0*/  FSEL R49, R181, -INF , !P6 ;  /* 0xff800000b5317808 */ /* 0x000fe40007000000 */
[----:B------:R-:W-:Y:S02]  /*a0c0*/  FSEL R203, R182, -INF , !P5 ;  /* 0xff800000b6cb7808 */ /* 0x000fe40006800000 */
[----:B------:R-:W-:Y:S02]  /*a0d0*/  FSEL R192, R176, -INF , !P0 ;  /* 0xff800000b0c07808 */ /* 0x000fe40004000000 */
[----:B------:R-:W-:Y:S01]  /*a0e0*/  ISETP.GE.AND P1, PT, R32, R236, PT ;  /* 0x000000ec2000720c */ /* 0x000fe20003f26270 */
[----:B------:R-:W-:Y:S01]  /*a0f0*/  HMMA.16816.F32 R16, R56, R40, R16 ;  /* 0x000000283810723c */ /* 0x000fe20000001810 */
[----:B------:R-:W-:-:S02]  /*a100*/  ISETP.GE.AND P6, PT, R33, R246, PT ;  /* 0x000000f62100720c */ /* 0x000fc40003fc6270 */
[C---:B------:R-:W-:Y:S02]  /*a110*/  ISETP.GE.AND P5, PT, R33.reuse, R236, PT ;  /* 0x000000ec2100720c */ /* 0x040fe40003fa6270 */
[----:B------:R-:W-:Y:S02]  /*a120*/  ISETP.GE.AND P0, PT, R33, R3, PT ;  /* 0x000000032100720c */ /* 0x000fe40003f06270 */
[C---:B------:R-:W-:Y:S01]  /*a130*/  IADD3 R33, R44.reuse, 0x19, RZ ;  /* 0x000000192c217810 */ /* 0x040fe20007ffe0ff */
[----:B------:R-:W-:Y:S01]  /*a140*/  HMMA.16816.F32 R12, R56, R42, R12 ;  /* 0x0000002a380c723c */ /* 0x000fe2000000180c */
[----:B------:R-:W-:Y:S02]  /*a150*/  FSEL R197, R25, -INF , !P1 ;  /* 0xff80000019c57808 */ /* 0x000fe40004800000 */
[----:B------:R-:W-:Y:S02]  /*a160*/  IADD3 R34, R44, 0x18, RZ ;  /* 0x000000182c227810 */ /* 0x000fe40007ffe0ff */
[----:B------:R-:W-:-:S02]  /*a170*/  FSEL R199, R24, -INF , !P5 ;  /* 0xff80000018c77808 */ /* 0x000fc40006800000 */
[-C--:B------:R-:W-:Y:S01]  /*a180*/  ISETP.GE.AND P1, PT, R32, R3.reuse, PT ;  /* 0x000000032000720c */ /* 0x080fe20003f26270 */
[C---:B------:R-:W-:Y:S01]  /*a190*/  HMMA.16816.F32 R164, R188.reuse, R42, R164 ;  /* 0x0000002abca4723c */ /* 0x040fe200000018a4 */
[-C--:B------:R-:W-:Y:S02]  /*a1a0*/  ISETP.GE.AND P5, PT, R33, R236.reuse, PT ;  /* 0x000000ec2100720c */ /* 0x080fe40003fa6270 */
[----:B------:R-:W-:Y:S02]  /*a1b0*/  FSEL R240, R178, -INF , !P6 ;  /* 0xff800000b2f07808 */ /* 0x000fe40007000000 */
[----:B------:R-:W-:Y:S02]  /*a1c0*/  FSEL R195, R26, -INF , !P0 ;  /* 0xff8000001ac37808 */ /* 0x000fe40004000000 */
[C---:B------:R-:W-:Y:S01]  /*a1d0*/  ISETP.GE.AND P6, PT, R34.reuse, R236, PT ;  /* 0x000000ec2200720c */ /* 0x040fe20003fc6270 */
[----:B--2---:R-:W-:Y:S01]  /*a1e0*/  HMMA.16816.F32 R204, R188, R28, R204 ;  /* 0x0000001cbccc723c */ /* 0x004fe200000018cc */
[----:B------:R-:W-:Y:S01]  /*a1f0*/  BAR.SYNC.DEFER_BLOCKING 0x0 ;  /* 0x0000000000007b1d */ /* 0x000fe20000010000 */
[----:B------:R-:W-:-:S02]  /*a200*/  ISETP.GE.AND P0, PT, R34, R3, PT ;  /* 0x000000032200720c */ /* 0x000fc40003f06270 */
[----:B------:R-:W-:Y:S02]  /*a210*/  FSEL R193, R27, -INF , !P1 ;  /* 0xff8000001bc17808 */ /* 0x000fe40004800000 */
[----:B------:R-:W-:Y:S02]  /*a220*/  FSEL R252, R21, -INF , !P5 ;  /* 0xff80000015fc7808 */ /* 0x000fe40006800000 */
[----:B------:R-:W-:Y:S01]  /*a230*/  ISETP.GE.AND P1, PT, R33, R3, PT ;  /* 0x000000032100720c */ /* 0x000fe20003f26270 */
[----:B------:R-:W-:Y:S01]  /*a240*/  HMMA.16816.F32 R8, R56, R28, R8 ;  /* 0x0000001c3808723c */ /* 0x000fe20000001808 */
[----:B------:R-:W-:Y:S02]  /*a250*/  IADD3 R21, R44, 0x20, RZ ;  /* 0x000000202c157810 */ /* 0x000fe40007ffe0ff */
[----:B------:R-:W-:Y:S02]  /*a260*/  FSEL R184, R20, -INF , !P6 ;  /* 0xff80000014b87808 */ /* 0x000fe40007000000 */
[----:B------:R-:W-:-:S02]  /*a270*/  FSEL R183, R22, -INF , !P0 ;  /* 0xff80000016b77808 */ /* 0x000fc40004000000 */
[CC--:B------:R-:W-:Y:S01]  /*a280*/  ISETP.GE.AND P6, PT, R34.reuse, R247.reuse, PT ;  /* 0x000000f72200720c */ /* 0x0c0fe20003fc6270 */
[-C--:B------:R-:W-:Y:S01]  /*a290*/  HMMA.16816.F32 R4, R56, R30.reuse, R4 ;  /* 0x0000001e3804723c */ /* 0x080fe20000001804 */
[-C--:B------:R-:W-:Y:S02]  /*a2a0*/  ISETP.GE.AND P5, PT, R34, R246.reuse, PT ;  /* 0x000000f62200720c */ /* 0x080fe40003fa6270 */
[----:B------:R-:W-:Y:S02]  /*a2b0*/  ISETP.GE.AND P0, PT, R33, R246, PT ;  /* 0x000000f62100720c */ /* 0x000fe40003f06270 */
[----:B------:R-:W-:Y:S02]  /*a2c0*/  FSEL R177, R23, -INF , !P1 ;  /* 0xff80000017b17808 */ /* 0x000fe40004800000 */
[----:B------:R-:W-:Y:S01]  /*a2d0*/  IADD3 R20, R44, 0x21, RZ ;  /* 0x000000212c147810 */ /* 0x000fe20007ffe0ff */
[----:B------:R-:W-:Y:S01]  /*a2e0*/  HMMA.16816.F32 R60, R188, R30, R60 ;  /* 0x0000001ebc3c723c */ /* 0x000fe2000000183c */
[----:B------:R-:W-:-:S02]  /*a2f0*/  ISETP.GE.AND P1, PT, R21, R247, PT ;  /* 0x000000f71500720c */ /* 0x000fc40003f26270 */
[----:B------:R-:W-:Y:S02]  /*a300*/  FSEL R196, R172, -INF , !P6 ;  /* 0xff800000acc47808 */ /* 0x000fe40007000000 */
[----:B------:R-:W-:Y:S02]  /*a310*/  FSEL R248, R174, -INF , !P5 ;  /* 0xff800000aef87808 */ /* 0x000fe40006800000 */
[----:B------:R-:W-:Y:S02]  /*a320*/  FSEL R242, R175, -INF , !P0 ;  /* 0xff800000aff27808 */ /* 0x000fe40004000000 */
[-C--:B------:R-:W-:Y:S02]  /*a330*/  ISETP.GE.AND P6, PT, R33, R247.reuse, PT ;  /* 0x000000f72100720c */ /* 0x080fe40003fc6270 */
[----:B------:R-:W-:Y:S02]  /*a340*/  ISETP.GE.AND P5, PT, R21, R246, PT ;  /* 0x000000f61500720c */ /* 0x000fe40003fa6270 */
[----:B------:R-:W-:-:S02]  /*a350*/  ISETP.GE.AND P0, PT, R20, R247, PT ;  /* 0x000000f71400720c */ /* 0x000fc40003f06270 */
[----:B------:R-:W-:Y:S02]  /*a360*/  FSEL R176, R168, -INF , !P1 ;  /* 0xff800000a8b07808 */ /* 0x000fe40004800000 */
[----:B------:R-:W-:Y:S02]  /*a370*/  ISETP.GE.AND P1, PT, R20, R246, PT ;  /* 0x000000f61400720c */ /* 0x000fe40003f26270 */
[----:B------:R-:W-:Y:S02]  /*a380*/  FSEL R250, R173, -INF , !P6 ;  /* 0xff800000adfa7808 */ /* 0x000fe40007000000 */
[----:B------:R-:W-:Y:S02]  /*a390*/  FSEL R178, R169, -INF , !P0 ;  /* 0xff800000a9b27808 */ /* 0x000fe40004000000 */
[----:B------:R-:W-:Y:S02]  /*a3a0*/  FSEL R172, R170, -INF , !P5 ;  /* 0xff800000aaac7808 */ /* 0x000fe40006800000 */
[----:B------:R-:W-:-:S02]  /*a3b0*/  ISETP.GE.AND P6, PT, R21, R236, PT ;  /* 0x000000ec1500720c */ /* 0x000fc40003fc6270 */
[-C--:B------:R-:W-:Y:S02]  /*a3c0*/  ISETP.GE.AND P0, PT, R21, R3.reuse, PT ;  /* 0x000000031500720c */ /* 0x080fe40003f06270 */
[----:B------:R-:W-:Y:S02]  /*a3d0*/  FSEL R170, R171, -INF , !P1 ;  /* 0xff800000abaa7808 */ /* 0x000fe40004800000 */
[----:B------:R-:W-:Y:S02]  /*a3e0*/  IADD3 R21, R44, 0x28, RZ ;  /* 0x000000282c157810 */ /* 0x000fe40007ffe0ff */
[C---:B------:R-:W-:Y:S02]  /*a3f0*/  ISETP.GE.AND P5, PT, R20.reuse, R236, PT ;  /* 0x000000ec1400720c */ /* 0x040fe40003fa6270 */
[----:B------:R-:W-:Y:S02]  /*a400*/  ISETP.GE.AND P1, PT, R20, R3, PT ;  /* 0x000000031400720c */ /* 0x000fe40003f26270 */
[----:B------:R-:W-:-:S02]  /*a410*/  IADD3 R20, R44, 0x29, RZ ;  /* 0x000000292c147810 */ /* 0x000fc40007ffe0ff */
[----:B------:R-:W-:Y:S02]  /*a420*/  FSEL R187, R18, -INF , !P0 ;  /* 0xff80000012bb7808 */ /* 0x000fe40004000000 */
[----:B------:R-:W-:Y:S02]  /*a430*/  FSEL R200, R17, -INF , !P5 ;  /* 0xff80000011c87808 */ /* 0x000fe40006800000 */
[----:B------:R-:W-:Y:S02]  /*a440*/  ISETP.GE.AND P0, PT, R21, R3, PT ;  /* 0x000000031500720c */ /* 0x000fe40003f06270 */
[----:B------:R-:W-:Y:S02]  /*a450*/  ISETP.GE.AND P5, PT, R20, R236, PT ;  /* 0x000000ec1400720c */ /* 0x000fe40003fa6270 */
[----:B------:R-:W-:Y:S02]  /*a460*/  FSEL R181, R14, -INF , !P0 ;  /* 0xff8000000eb57808 */ /* 0x000fe40004000000 */
[----:B------:R-:W-:-:S02]  /*a470*/  FSEL R198, R13, -INF , !P5 ;  /* 0xff8000000dc67808 */ /* 0x000fc40006800000 */
[----:B------:R-:W-:Y:S02]  /*a480*/  ISETP.GE.AND P0, PT, R20, R246, PT ;  /* 0x000000f61400720c */ /* 0x000fe40003f06270 */
[----:B------:R-:W-:Y:S02]  /*a490*/  IADD3 R13, R44, 0x31, RZ ;  /* 0x000000312c0d7810 */ /* 0x000fe40007ffe0ff */
[----:B------:R-:W-:Y:S02]  /*a4a0*/  FSEL R174, R167, -INF , !P0 ;  /* 0xff800000a7ae7808 */ /* 0x000fe40004000000 */
[----:B------:R-:W-:Y:S02]  /*a4b0*/  ISETP.GE.AND P0, PT, R13, R247, PT ;  /* 0x000000f70d00720c */ /* 0x000fe40003f06270 */
[----:B------:R-:W-:Y:S02]  /*a4c0*/  FSEL R210, R16, -INF , !P6 ;  /* 0xff80000010d27808 */ /* 0x000fe40007000000 */
[----:B------:R-:W-:-:S02]  /*a4d0*/  FSEL R50, R205, -INF , !P0 ;  /* 0xff800000cd327808 */ /* 0x000fc40004000000 */
[----:B------:R-:W-:Y:S02]  /*a4e0*/  ISETP.GE.AND P6, PT, R21, R236, PT ;  /* 0x000000ec1500720c */ /* 0x000fe40003fc6270 */
[----:B------:R-:W-:Y:S02]  /*a4f0*/  ISETP.GE.AND P0, PT, R13, R246, PT ;  /* 0x000000f60d00720c */ /* 0x000fe40003f06270 */
[----:B------:R-:W-:Y:S02]  /*a500*/  FSEL R202, R12, -INF , !P6 ;  /* 0xff8000000cca7808 */ /* 0x000fe40007000000 */
[----:B------:R-:W-:Y:S02]  /*a510*/  FSEL R34, R207, -INF , !P0 ;  /* 0xff800000cf227808 */ /* 0x000fe40004000000 */
[C---:B------:R-:W-:Y:S02]  /*a520*/  IADD3 R14, R44.reuse, 0x30, RZ ;  /* 0x000000302c0e7810 */ /* 0x040fe40007ffe0ff */
[----:B------:R-:W-:-:S02]  /*a530*/  IADD3 R12, R44, 0x38, RZ ;  /* 0x000000382c0c7810 */ /* 0x000fc40007ffe0ff */
[----:B------:R-:W-:Y:S02]  /*a540*/  ISETP.GE.AND P0, PT, R13, R236, PT ;  /* 0x000000ec0d00720c */ /* 0x000fe40003f06270 */
[----:B------:R-:W-:Y:S02]  /*a550*/  ISETP.GE.AND P6, PT, R21, R247, PT ;  /* 0x000000f71500720c */ /* 0x000fe40003fc6270 */
[----:B------:R-:W-:Y:S02]  /*a560*/  IADD3 R44, R44, 0x39, RZ ;  /* 0x000000392c2c7810 */ /* 0x000fe40007ffe0ff */
[----:B------:R-:W-:Y:S02]  /*a570*/  FSEL R179, R19, -INF , !P1 ;  /* 0xff80000013b37808 */ /* 0x000fe40004800000 */
[----:B------:R-:W-:Y:S02]  /*a580*/  ISETP.GE.AND P1, PT, R20, R3, PT ;  /* 0x000000031400720c */ /* 0x000fe40003f26270 */
[----:B------:R-:W-:-:S02]  /*a590*/  FSEL R67, R9, -INF , !P0 ;  /* 0xff80000009437808 */ /* 0x000fc40004000000 */
[----:B------:R-:W-:Y:S02]  /*a5a0*/  FSEL R182, R164, -INF , !P6 ;  /* 0xff800000a4b67808 */ /* 0x000fe40007000000 */
[----:B------:R-:W-:Y:S02]  /*a5b0*/  ISETP.GE.AND P0, PT, R44, R236, PT ;  /* 0x000000ec2c00720c */ /* 0x000fe40003f06270 */
[----:B------:R-:W-:Y:S02]  /*a5c0*/  ISETP.GE.AND P5, PT, R21, R246, PT ;  /* 0x000000f61500720c */ /* 0x000fe40003fa6270 */
[-C--:B------:R-:W-:Y:S02]  /*a5d0*/  ISETP.GE.AND P6, PT, R20, R247.reuse, PT ;  /* 0x000000f71400720c */ /* 0x080fe40003fc6270 */
[----:B------:R-:W-:Y:S02]  /*a5e0*/  FSEL R185, R15, -INF , !P1 ;  /* 0xff8000000fb97808 */ /* 0x000fe40004800000 */
[----:B------:R-:W-:-:S02]  /*a5f0*/  ISETP.GE.AND P1, PT, R44, R247, PT ;  /* 0x000000f72c00720c */ /* 0x000fc40003f26270 */
[----:B------:R-:W-:Y:S02]  /*a600*/  FSEL R64, R5, -INF , !P0 ;  /* 0xff80000005407808 */ /* 0x000fe40004000000 */
[----:B------:R-:W-:Y:S02]  /*a610*/  FSEL R186, R165, -INF , !P6 ;  /* 0xff800000a5ba7808 */ /* 0x000fe40007000000 */
[----:B------:R-:W-:Y:S02]  /*a620*/  FSEL R180, R166, -INF , !P5 ;  /* 0xff800000a6b47808 */ /* 0x000fe40006800000 */
[----:B------:R-:W-:Y:S02]  /*a630*/  ISETP.GE.AND P0, PT, R12, R3, PT ;  /* 0x000000030c00720c */ /* 0x000fe40003f06270 */
[-C--:B------:R-:W-:Y:S02]  /*a640*/  ISETP.GE.AND P5, PT, R14, R247.reuse, PT ;  /* 0x000000f70e00720c */ /* 0x080fe40003fa6270 */
[----:B------:R-:W-:-:S02]  /*a650*/  ISETP.GE.AND P6, PT, R12, R247, PT ;  /* 0x000000f70c00720c */ /* 0x000fc40003fc6270 */
[----:B------:R-:W-:Y:S02]  /*a660*/  FSEL R35, R61, -INF , !P1 ;  /* 0xff8000003d237808 */ /* 0x000fe40004800000 */
[----:B------:R-:W-:Y:S02]  /*a670*/  FSEL R61, R6, -INF , !P0 ;  /* 0xff800000063d7808 */ /* 0x000fe40004000000 */
[----:B------:R-:W-:Y:S02]  /*a680*/  FSEL R48, R204, -INF , !P5 ;  /* 0xff800000cc307808 */ /* 0x000fe40006800000 */
[----:B------:R-:W-:Y:S02]  /*a690*/  FSEL R32, R60, -INF , !P6 ;  /* 0xff8000003c207808 */ /* 0x000fe40007000000 */
[----:B------:R-:W-:Y:S02]  /*a6a0*/  PLOP3.LUT P0, PT, PT, PT, UP0, 0x80, 0x0 ;  /* 0x000000000000781c */ /* 0x000fe40003f0f008 */
[----:B------:R-:W-:-:S02]  /*a6b0*/  ISETP.GE.AND P5, PT, R14, R246, PT ;  /* 0x000000f60e00720c */ /* 0x000fc40003fa6270 */
[-C--:B------:R-:W-:Y:S02]  /*a6c0*/  ISETP.GE.AND P6, PT, R14, R236.reuse, PT ;  /* 0x000000ec0e00720c */ /* 0x080fe40003fc6270 */
[----:B------:R-:W-:Y:S02]  /*a6d0*/  FSEL R33, R206, -INF , !P5 ;  /* 0xff800000ce217808 */ /* 0x000fe40006800000 */
[----:B------:R-:W-:Y:S02]  /*a6e0*/  FSEL R164, R8, -INF , !P6 ;  /* 0xff80000008a47808 */ /* 0x000fe40007000000 */
[-C--:B------:R-:W-:Y:S02]  /*a6f0*/  ISETP.GE.AND P5, PT, R14, R3.reuse, PT ;  /* 0x000000030e00720c */ /* 0x080fe40003fa6270 */
[----:B------:R-:W-:Y:S02]  /*a700*/  ISETP.GE.AND P1, PT, R13, R3, PT ;  /* 0x000000030d00720c */ /* 0x000fe40003f26270 */
[----:B------:R-:W-:-:S02]  /*a710*/  ISETP.GE.AND P6, PT, R12, R236, PT ;  /* 0x000000ec0c00720c */ /* 0x000fc40003fc6270 */
[----:B------:R-:W-:Y:S02]  /*a720*/  FSEL R65, R10, -INF , !P5 ;  /* 0xff8000000a417808 */ /* 0x000fe40006800000 */
[----:B------:R-:W-:Y:S02]  /*a730*/  FSEL R66, R4, -INF , !P6 ;  /* 0xff80000004427808 */ /* 0x000fe40007000000 */
[----:B------:R-:W-:Y:S02]  /*a740*/  FSEL R59, R11, -INF , !P1 ;  /* 0xff8000000b3b7808 */ /* 0x000fe40004800000 */
[-C--:B------:R-:W-:Y:S02]  /*a750*/  ISETP.GE.AND P6, PT, R12, R246.reuse, PT ;  /* 0x000000f60c00720c */ /* 0x080fe40003fc6270 */
[C---:B------:R-:W-:Y:S02]  /*a760*/  ISETP.GE.AND P5, PT, R44.reuse, R246, PT ;  /* 0x000000f62c00720c */ /* 0x040fe40003fa6270 */
[----:B------:R-:W-:-:S02]  /*a770*/  ISETP.GE.AND P1, PT, R44, R3, PT ;  /* 0x000000032c00720c */ /* 0x000fc40003f26270 */
[----:B------:R-:W-:Y:S02]  /*a780*/  FSEL R43, R62, -INF , !P6 ;  /* 0xff8000003e2b7808 */ /* 0x000fe40007000000 */
[----:B------:R-:W-:Y:S02]  /*a790*/  FSEL R55, R7, -INF , !P1 ;  /* 0xff80000007377808 */ /* 0x000fe40004800000 */
[----:B------:R-:W-:Y:S01]  /*a7a0*/  FSEL R44, R63, -INF , !P5 ;  /* 0xff8000003f2c7808 */ /* 0x000fe20006800000 */
[----:B------:R-:W-:Y:S05]  /*a7b0*/  @!P0 BRA `(.L_x_71) ;  /* 0x000003f000008947 */ /* 0x000fea0003800000 */
        /* <DEDUP_REMOVED lines=15> */
[----:B------:R-:W-:Y:S01]  /*a8b0*/  @!P3 LEA R8, P5, R5, c[0x0][0x168], 0x1 ;  /* 0x00005a000508ba11 */ /* 0x000fe200078a08ff */
[----:B------:R-:W-:-:S03]  /*a8c0*/  ULDC.64 UR4, c[0x0][0x118] ;  /* 0x0000460000047ab9 */ /* 0x000fc60000000a00 */
[----:B------:R-:W-:Y:S02]  /*a8d0*/  LEA.HI.X R4, R4, R227, R3, 0x6, P1 ;  /* 0x000000e304047211 */ /* 0x000fe400008f3403 */
[C---:B------:R-:W-:Y:S02]  /*a8e0*/  @!P4 LEA R12, P1, R5.reuse, c[0x0][0x168], 0x1 ;  /* 0x00005a00050cca11 */ /* 0x040fe400078208ff */
[C---:B------:R-:W-:Y:S02]  /*a8f0*/  IADD3 R3, P6, R5.reuse, UR7, RZ ;  /* 0x0000000705037c10 */ /* 0x040fe4000ffde0ff */
[C-C-:B------:R-:W-:Y:S02]  /*a900*/  @!P4 LEA.HI.X R13, R5.reuse, c[0x0][0x16c], R4.reuse, 0x1, P1 ;  /* 0x00005b00050dca11 */ /* 0x140fe400008f0c04 */
[C---:B------:R-:W-:Y:S02]  /*a910*/  @!P2 LEA R6, P1, R5.reuse, c[0x0][0x168], 0x1 ;  /* 0x00005a000506aa11 */ /* 0x040fe400078208ff */
[C-C-:B------:R-:W-:Y:S01]  /*a920*/  @!P3 LEA.HI.X R9, R5.reuse, c[0x0][0x16c], R4.reuse, 0x1, P5 ;  /* 0x00005b000509ba11 */ /* 0x140fe200028f0c04 */
[----:B------:R-:W-:Y:S01]  /*a930*/  @!PT LDS RZ, [RZ] ;  /* 0x00000000fffff984 */ /* 0x000fe20000000800 */
[----:B------:R-:W-:Y:S01]  /*a940*/  @!PT LDS RZ, [RZ] ;  /* 0x00000000fffff984 */ /* 0x000fe20000000800 */
[----:B------:R-:W-:Y:S01]  /*a950*/  @!PT LDS RZ, [RZ] ;  /* 0x00000000fffff984 */ /* 0x000fe20000000800 */
[----:B------:R1:W-:Y:S01]  /*a960*/  @!P4 LDGSTS.E.BYPASS.LTC128B.128 [R221+0x6000], [R12.64] ;  /* 0x060000000cddcfae */ /* 0x0003e2000b901d44 */
[----:B------:R-:W-:-:S02]  /*a970*/  @!P2 LEA.HI.X R7, R5, c[0x0][0x16c], R4, 0x1, P1 ;  /* 0x00005b000507aa11 */ /* 0x000fc400008f0c04 */
        /* <DEDUP_REMOVED lines=8> */
[C-C-:B------:R-:W-:Y:S02]  /*aa00*/  @!P4 LEA.HI.X R11, R3.reuse, c[0x0][0x16c], R4.reuse, 0x1, P5 ;  /* 0x00005b00030bca11 */ /* 0x140fe400028f0c04 */
        /* <DEDUP_REMOVED lines=24> */
.L_x_73:
[----:B------:R-:W-:Y:S05]  /*ab90*/  BSYNC B0 ;  /* 0x0000000000007941 */ /* 0x000fea0003800000 */
.L_x_72:
[----:B------:R-:W0:Y:S02]  /*aba0*/  LDGDEPBAR ;  /* 0x00000000000079af */ /* 0x000e240000000000 */
.L_x_71:
[----:B------:R-:W-:Y:S01]  /*abb0*/  FMNMX.FTZ R4, R2, R53, !PT ;  /* 0x0000003502047209 */ /* 0x000fe20007810000 */
[----:B------:R-:W-:Y:S01]  /*abc0*/  LDSM.16.MT88.4 R24, [R214+0x9000] ;  /* 0x00900000d618783b */ /* 0x000fe20000004200 */
[----:B-1----:R-:W-:Y:S01]  /*abd0*/  FMNMX.FTZ R10, R0, R241, !PT ;  /* 0x000000f1000a7209 */ /* 0x002fe20007810000 */
[----:B------:R-:W-:Y:S01]  /*abe0*/  @UP0 UIADD3 UR8, UR8, -0x4, URZ ;  /* 0xfffffffc08080890 */ /* 0x000fe2000fffe03f */
[----:B------:R-:W-:Y:S01]  /*abf0*/  FMNMX.FTZ R4, R45, R4, !PT ;  /* 0x000000042d047209 */ /* 0x000fe20007810000 */
[----:B------:R-:W-:Y:S01]  /*ac00*/  LDSM.16.MT88.4 R20, [R212+0x9000] ;  /* 0x00900000d414783b */ /* 0x000fe20000004200 */
[----:B------:R-:W-:Y:S02]  /*ac10*/  FMNMX.FTZ R10, R211, R10, !PT ;  /* 0x0000000ad30a7209 */ /* 0x000fe40007810000 */
[----:B------:R-:W-:Y:S01]  /*ac20*/  FMNMX.FTZ R3, R37, R4, !PT ;  /* 0x0000000425037209 */ /* 0x000fe20007810000 */
[----:B------:R-:W-:Y:S01]  /*ac30*/  LDSM.16.MT88.4 R16, [R214+0xa000] ;  /* 0x00a00000d610783b */ /* 0x000fe20000004200 */
[----:B------:R-:W-:-:S02]  /*ac40*/  FMNMX.FTZ R10, R243, R10, !PT ;  /* 0x0000000af30a7209 */ /* 0x000fc40007810000 */
        /* <DEDUP_REMOVED lines=27> */
[----:B------:R-:W-:Y:S01]  /*ae00*/  FMNMX.FTZ R10, R59, R10, !PT ;  /* 0x0000000a3b0a7209 */ /* 0x000fe20007810000 */
[----:B------:R-:W-:Y:S01]  /*ae10*/  SHFL.BFLY PT, R7, R6, 0x2, 0x1f ;  /* 0x0c401f0006077f89 */ /* 0x000fe200000e0000 */
        /* <DEDUP_REMOVED lines=9> */
[----:B------:R-:W1:Y:S01]  /*aeb0*/  SHFL.BFLY PT, R4, R9, 0x2, 0x1f ;  /* 0x0c401f0009047f89 */ /* 0x000e6200000e0000 */
        /* <DEDUP_REMOVED lines=13> */
[----:B-1----:R-:W-:Y:S02]  /*af90*/  FMNMX.FTZ R4, R9, R4, !PT ;  /* 0x0000000409047209 */ /* 0x002fe40007810000 */
[----:B------:R-:W-:Y:S02]  /*afa0*/  FMNMX.FTZ R7, R6, R7, !PT ;  /* 0x0000000706077209 */ /* 0x000fe40007810000 */
[----:B------:R-:W-:Y:S01]  /*afb0*/  FMNMX.FTZ R6, R174, R3, !PT ;  /* 0x00000003ae067209 */ /* 0x000fe20007810000 */
[----:B------:R-:W1:Y:S01]  /*afc0*/  SHFL.BFLY PT, R165, R4, 0x1, 0x1f ;  /* 0x0c201f0004a57f89 */ /* 0x000e6200000e0000 */
        /* <DEDUP_REMOVED lines=8> */
[----:B------:R-:W-:-:S03]  /*b050*/  FMNMX.FTZ R167, R44, R167, !PT ;  /* 0x000000a72ca77209 */ /* 0x000fc60007810000 */
[----:B------:R-:W3:Y:S01]  /*b060*/  SHFL.BFLY PT, R168, R3, 0x2, 0x1f ;  /* 0x0c401f0003a87f89 */ /* 0x000ee200000e0000 */
[----:B-1----:R-:W-:-:S03]  /*b070*/  FMNMX.FTZ R165, R4, R165, !PT ;  /* 0x000000a504a57209 */ /* 0x002fc60007810000 */
[----:B------:R-:W1:Y:S01]  /*b080*/  SHFL.BFLY PT, R4, R167, 0x2, 0x1f ;  /* 0x0c401f00a7047f89 */ /* 0x000e6200000e0000 */
[----:B--2---:R-:W-:Y:S01]  /*b090*/  FMNMX.FTZ R166, R7, R166, !PT ;  /* 0x000000a607a67209 */ /* 0x004fe20007810000 */
[C---:B------:R-:W-:Y:S01]  /*b0a0*/  FMUL.FTZ R58, R165.reuse, c[0x0][0x23c] ;  /* 0x00008f00a53a7a20 */ /* 0x040fe20000410000 */
[----:B------:R-:W-:Y:S02]  /*b0b0*/  FSETP.NEU.FTZ.AND P1, PT, R165, -INF , PT ;  /* 0xff800000a500780b */ /* 0x000fe40003f3d000 */
[C---:B------:R-:W-:Y:S01]  /*b0c0*/  FSETP.NEU.FTZ.AND P2, PT, R166.reuse, -INF , PT ;  /* 0xff800000a600780b */ /* 0x040fe20003f5d000 */
[----:B------:R-:W-:Y:S01]  /*b0d0*/  FMUL.FTZ R63, R166, c[0x0][0x23c] ;  /* 0x00008f00a63f7a20 */ /* 0x000fe20000410000 */
[----:B------:R-:W-:Y:S02]  /*b0e0*/  FSEL R58, R58, RZ, P1 ;  /* 0x000000ff3a3a7208 */ /* 0x000fe40000800000 */
[----:B------:R-:W-:Y:S02]  /*b0f0*/  FSEL R7, R166, RZ, P2 ;  /* 0x000000ffa6077208 */ /* 0x000fe40001000000 */
[----:B------:R-:W-:Y:S01]  /*b100*/  FSEL R63, R63, RZ, P2 ;  /* 0x000000ff3f3f7208 */ /* 0x000fe20001000000 */
[----:B------:R-:W-:-:S02]  /*b110*/  FFMA.FTZ R173, R195, c[0x0][0x23c], -R58 ;  /* 0x00008f00c3ad7a23 */ /* 0x000fc4000001083a */
[----:B------:R-:W-:Y:S01]  /*b120*/  FADD.FTZ R6, R2, -R7 ;  /* 0x8000000702067221 */ /* 0x000fe20000010000 */
[----:B---3--:R-:W-:Y:S01]  /*b130*/  FMNMX.FTZ R168, R3, R168, !PT ;  /* 0x000000a803a87209 */ /* 0x008fe20007810000 */
[--C-:B------:R-:W-:Y:S01]  /*b140*/  FFMA.FTZ R40, R45, c[0x0][0x23c], -R63.reuse ;  /* 0x00008f002d287a23 */ /* 0x100fe2000001083f */
[----:B------:R-:W-:Y:S01]  /*b150*/  FSEL R7, R165, RZ, P1 ;  /* 0x000000ffa5077208 */ /* 0x000fe20000800000 */
[----:B------:R-:W-:Y:S01]  /*b160*/  FMUL.FTZ R6, R6, c[0x0][0x23c] ;  /* 0x00008f0006067a20 */ /* 0x000fe20000410000 */
[----:B------:R-:W-:Y:S01]  /*b170*/  MUFU.EX2 R173, R173 ;  /* 0x000000ad00ad7308 */ /* 0x000fe20000000800 */
[----:B------:R-:W2:Y:S01]  /*b180*/  SHFL.BFLY PT, R5, R168, 0x1, 0x1f ;  /* 0x0c201f00a8057f89 */ /* 0x000ea200000e0000 */
[----:B------:R-:W-:Y:S01]  /*b190*/  FFMA.FTZ R39, R37, c[0x0][0x23c], -R63 ;  /* 0x00008f0025277a23 */ /* 0x000fe2000001083f */
[----:B-1----:R-:W-:Y:S01]  /*b1a0*/  FMNMX.FTZ R167, R167, R4, !PT ;  /* 0x00000004a7a77209 */ /* 0x002fe20007810000 */
[----:B------:R-:W-:Y:S02]  /*b1b0*/  FADD.FTZ R0, R0, -R7 ;  /* 0x8000000700007221 */ /* 0x000fe40000010000 */
[----:B------:R-:W-:-:S02]  /*b1c0*/  FFMA.FTZ R38, R36, c[0x0][0x23c], -R63 ;  /* 0x00008f0024267a23 */ /* 0x000fc4000001083f */
[----:B------:R-:W1:Y:S01]  /*b1d0*/  MUFU.EX2 R42, R6 ;  /* 0x00000006002a7308 */ /* 0x000e620000000800 */
[----:B------:R-:W3:Y:S01]  /*b1e0*/  SHFL.BFLY PT, R4, R167, 0x1, 0x1f ;  /* 0x0c201f00a7047f89 */ /* 0x000ee200000e0000 */
[----:B------:R-:W-:Y:S02]  /*b1f0*/  FFMA.FTZ R41, R53, c[0x0][0x23c], -R63 ;  /* 0x00008f0035297a23 */ /* 0x000fe4000001083f */
[--C-:B------:R-:W-:Y:S02]  /*b200*/  FFMA.FTZ R37, R241, c[0x0][0x23c], -R58.reuse ;  /* 0x00008f00f1257a23 */ /* 0x100fe4000001083a */
[--C-:B------:R-:W-:Y:S02]  /*b210*/  FFMA.FTZ R36, R211, c[0x0][0x23c], -R58.reuse ;  /* 0x00008f00d3247a23 */ /* 0x100fe4000001083a */
[--C-:B------:R-:W-:Y:S01]  /*b220*/  FFMA.FTZ R3, R243, c[0x0][0x23c], -R58.reuse ;  /* 0x00008f00f3037a23 */ /* 0x100fe2000001083a */
[----:B------:R-:W-:Y:S01]  /*b230*/  MUFU.EX2 R41, R41 ;  /* 0x0000002900297308 */ /* 0x000fe20000000800 */
[----:B------:R-:W-:-:S02]  /*b240*/  FFMA.FTZ R2, R249, c[0x0][0x23c], -R58 ;  /* 0x00008f00f9027a23 */ /* 0x000fc4000001083a */
[----:B------:R-:W-:Y:S02]  /*b250*/  FMUL.FTZ R0, R0, c[0x0][0x23c] ;  /* 0x00008f0000007a20 */ /* 0x000fe40000410000 */
[----:B------:R-:W-:Y:S02]  /*b260*/  FFMA.FTZ R171, R184, c[0x0][0x23c], -R63 ;  /* 0x00008f00b8ab7a23 */ /* 0x000fe4000001083f */
[-C--:B-1----:R-:W-:Y:S01]  /*b270*/  FMUL.FTZ R156, R156, R42.reuse ;  /* 0x0000002a9c9c7220 */ /* 0x082fe20000410000 */
[----:B--2---:R-:W-:Y:S01]  /*b280*/  FMNMX.FTZ R168, R168, R5, !PT ;  /* 0x00000005a8a87209 */ /* 0x004fe20007810000 */
[----:B------:R-:W1:Y:S01]  /*b290*/  MUFU.EX2 R40, R40 ;  /* 0x0000002800287308 */ /* 0x000e620000000800 */
[----:B------:R-:W-:Y:S02]  /*b2a0*/  FMUL.FTZ R157, R157, R42 ;  /* 0x0000002a9d9d7220 */ /* 0x000fe40000410000 */
[C---:B------:R-:W-:Y:S01]  /*b2b0*/  FSETP.NEU.FTZ.AND P2, PT, R168.reuse, -INF , PT ;  /* 0xff800000a800780b */ /* 0x040fe20003f5d000 */
[----:B------:R-:W-:-:S02]  /*b2c0*/  FMUL.FTZ R45, R168, c[0x0][0x23c] ;  /* 0x00008f00a82d7a20 */ /* 0x000fc40000410000 */
[----:B------:R-:W-:Y:S01]  /*b2d0*/  FMUL.FTZ R152, R152, R42 ;  /* 0x0000002a98987220 */ /* 0x000fe20000410000 */
[----:B---3--:R-:W-:Y:S01]  /*b2e0*/  FMNMX.FTZ R167, R167, R4, !PT ;  /* 0x00000004a7a77209 */ /* 0x008fe20007810000 */
[----:B------:R-:W-:Y:S01]  /*b2f0*/  MUFU.EX2 R39, R39 ;  /* 0x0000002700277308 */ /* 0x000fe20000000800 */
[----:B------:R-:W-:Y:S01]  /*b300*/  FSEL R45, R45, RZ, P2 ;  /* 0x000000ff2d2d7208 */ /* 0x000fe20001000000 */
[----:B------:R-:W2:Y:S01]  /*b310*/  LDSM.16.MT88.4 R4, [R214+0xb000] ;  /* 0x00b00000d604783b */ /* 0x000ea20000004200 */
[C---:B------:R-:W-:Y:S01]  /*b320*/  FSETP.NEU.FTZ.AND P1, PT, R167.reuse, -INF , PT ;  /* 0xff800000a700780b */ /* 0x040fe20003f3d000 */
[----:B------:R-:W-:Y:S02]  /*b330*/  FMUL.FTZ R8, R167, c[0x0][0x23c] ;  /* 0x00008f00a7087a20 */ /* 0x000fe40000410000 */
[--C-:B------:R-:W-:Y:S01]  /*b340*/  FFMA.FTZ R9, R47, c[0x0][0x23c], -R45.reuse ;  /* 0x00008f002f097a23 */ /* 0x100fe2000001082d */
[----:B------:R-:W-:Y:S01]  /*b350*/  FSEL R169, R167, RZ, P1 ;  /* 0x000000ffa7a97208 */ /* 0x000fe20000800000 */
[--C-:B------:R-:W-:Y:S01]  /*b360*/  FFMA.FTZ R47, R46, c[0x0][0x23c], -R45.reuse ;  /* 0x00008f002e2f7a23 */ /* 0x100fe2000001082d */
[----:B------:R-:W3:Y:S01]  /*b370*/  MUFU.EX2 R38, R38 ;  /* 0x0000002600267308 */ /* 0x000ee20000000800 */
[--C-:B------:R-:W-:Y:S01]  /*b380*/  FFMA.FTZ R56, R51, c[0x0][0x23c], -R45.reuse ;  /* 0x00008f0033387a23 */ /* 0x100fe2000001082d */
[----:B------:R-:W-:Y:S01]  /*b390*/  FSEL R51, R8, RZ, P1 ;  /* 0x000000ff08337208 */ /* 0x000fe20000800000 */
[----:B------:R-:W-:Y:S01]  /*b3a0*/  FFMA.FTZ R57, R49, c[0x0][0x23c], -R45 ;  /* 0x00008f0031397a23 */ /* 0x000fe2000001082d */
[----:B-1----:R-:W-:Y:S01]  /*b3b0*/  F2FP.PACK_AB R28, R40, R41 ;  /* 0x00000029281c723e */ /* 0x002fe200000000ff */
[----:B------:R-:W-:-:S02]  /*b3c0*/  FADD.FTZ R169, R208, -R169 ;  /* 0x800000a9d0a97221 */ /* 0x000fc40000010000 */
[--C-:B------:R-:W-:Y:S01]  /*b3d0*/  FFMA.FTZ R53, R52, c[0x0][0x23c], -R51.reuse ;  /* 0x00008f0034357a23 */ /* 0x100fe20000010833 */
[----:B------:R1:W-:Y:S01]  /*b3e0*/  MUFU.EX2 R46, R9 ;  /* 0x00000009002e7308 */ /* 0x0003e20000000800 */
[--C-:B------:R-:W-:Y:S02]  /*b3f0*/  FFMA.FTZ R54, R54, c[0x0][0x23c], -R51.reuse ;  /* 0x00008f0036367a23 */ /* 0x100fe40000010833 */
[----:B------:R-:W-:Y:S02]  /*b400*/  FMUL.FTZ R62, R169, c[0x0][0x23c] ;  /* 0x00008f00a93e7a20 */ /* 0x000fe40000410000 */
[----:B------:R-:W-:Y:S02]  /*b410*/  FFMA.FTZ R201, R201, c[0x0][0x23c], -R51 ;  /* 0x00008f00c9c97a23 */ /* 0x000fe40000010833 */
[-C--:B------:R-:W-:Y:S01]  /*b420*/  FMUL.FTZ R153, R153, R42.reuse ;  /* 0x0000002a99997220 */ /* 0x080fe20000410000 */
[----:B------:R4:W-:Y:S01]  /*b430*/  MUFU.EX2 R49, R56 ;  /* 0x0000003800317308 */ /* 0x0009e20000000800 */
[----:B---3--:R-:W-:Y:S01]  /*b440*/  F2FP.PACK_AB R30, R38, R39 ;  /* 0x00000027261e723e */ /* 0x008fe200000000ff */
[----:B------:R-:W-:-:S02]  /*b450*/  FMUL.FTZ R76, R76, R42 ;  /* 0x0000002a4c4c7220 */ /* 0x000fc40000410000 */
[-C--:B------:R-:W-:Y:S02]  /*b460*/  FMUL.FTZ R77, R77, R42.reuse ;  /* 0x0000002a4d4d7220 */ /* 0x080fe40000410000 */
[-C--:B------:R-:W-:Y:S01]  /*b470*/  FMUL.FTZ R80, R80, R42.reuse ;  /* 0x0000002a50507220 */ /* 0x080fe20000410000 */
[----:B-1----:R-:W1:Y:S01]  /*b480*/  LDSM.16.MT88.4 R8, [R212+0xb000] ;  /* 0x00b00000d408783b */ /* 0x002e620000004200 */
[----:B------:R3:W-:Y:S01]  /*b490*/  MUFU.EX2 R52, R57 ;  /* 0x0000003900347308 */ /* 0x0007e20000000800 */
[-C--:B------:R-:W-:Y:S02]  /*b4a0*/  FMUL.FTZ R81, R81, R42.reuse ;  /* 0x0000002a51517220 */ /* 0x080fe40000410000 */
[-C--:B------:R-:W-:Y:S02]  /*b4b0*/  FMUL.FTZ R92, R92, R42.reuse ;  /* 0x0000002a5c5c7220 */ /* 0x080fe40000410000 */
[----:B------:R-:W-:Y:S01]  /*b4c0*/  FMUL.FTZ R93, R93, R42 ;  /* 0x0000002a5d5d7220 */ /* 0x000fe20000410000 */
[----:B----4-:R-:W-:-:S02]  /*b4d0*/  FSEL R56, R168, RZ, P2 ;  /* 0x000000ffa8387208 */ /* 0x010fc40001000000 */
[----:B------:R-:W-:Y:S01]  /*b4e0*/  MUFU.EX2 R37, R37 ;  /* 0x0000002500257308 */ /* 0x000fe20000000800 */
[-C--:B------:R-:W-:Y:S02]  /*b4f0*/  FMUL.FTZ R96, R96, R42.reuse ;  /* 0x0000002a60607220 */ /* 0x080fe40000410000 */
[-C--:B------:R-:W-:Y:S02]  /*b500*/  FMUL.FTZ R97, R97, R42.reuse ;  /* 0x0000002a61617220 */ /* 0x080fe40000410000 */
[-C--:B------:R-:W-:Y:S02]  /*b510*/  FMUL.FTZ R104, R104, R42.reuse ;  /* 0x0000002a68687220 */ /* 0x080fe40000410000 */
[----:B------:R-:W-:Y:S01]  /*b520*/  FMUL.FTZ R105, R105, R42 ;  /* 0x0000002a69697220 */ /* 0x000fe20000410000 */
[----:B------:R-:W4:Y:S01]  /*b530*/  MUFU.EX2 R36, R36 ;  /* 0x0000002400247308 */ /* 0x000f220000000800 */
[----:B---3--:R-:W-:Y:S02]  /*b540*/  FADD.FTZ R57, R209, -R56 ;  /* 0x80000038d1397221 */ /* 0x008fe40000010000 */
[----:B------:R-:W-:-:S02]  /*b550*/  FFMA.FTZ R56, R203, c[0x0][0x23c], -R51 ;  /* 0x00008f00cb387a23 */ /* 0x000fc40000010833 */
[----:B------:R-:W-:Y:S02]  /*b560*/  FMUL.FTZ R60, R57, c[0x0][0x23c] ;  /* 0x00008f00393c7a20 */ /* 0x000fe40000410000 */
[-C--:B------:R-:W-:Y:S01]  /*b570*/  FMUL.FTZ R108, R108, R42.reuse ;  /* 0x0000002a6c6c7220 */ /* 0x080fe20000410000 */
[----:B------:R-:W-:Y:S01]  /*b580*/  MUFU.EX2 R3, R3 ;  /* 0x0000000300037308 */ /* 0x000fe20000000800 */
[-C--:B------:R-:W-:Y:S02]  /*b590*/  FMUL.FTZ R109, R109, R42.reuse ;  /* 0x0000002a6d6d7220 */ /* 0x080fe40000410000 */
[-C--:B------:R-:W-:Y:S02]  /*b5a0*/  FMUL.FTZ R116, R116, R42.reuse ;  /* 0x0000002a74747220 */ /* 0x080fe40000410000 */
[-C--:B------:R-:W-:Y:S02]  /*b5b0*/  FMUL.FTZ R117, R117, R42.reuse ;  /* 0x0000002a75757220 */ /* 0x080fe40000410000 */
[-C--:B------:R-:W-:Y:S01]  /*b5c0*/  FMUL.FTZ R120, R120, R42.reuse ;  /* 0x0000002a78787220 */ /* 0x080fe20000410000 */
[----:B------:R-:W3:Y:S01]  /*b5d0*/  MUFU.EX2 R2, R2 ;  /* 0x0000000200027308 */ /* 0x000ee20000000800 */
[----:B----4-:R-:W-:Y:S01]  /*b5e0*/  F2FP.PACK_AB R29, R36, R37 ;  /* 0x00000025241d723e */ /* 0x010fe200000000ff */
[----:B------:R-:W-:-:S02]  /*b5f0*/  FMUL.FTZ R121, R121, R42 ;  /* 0x0000002a79797220 */ /* 0x000fc40000410000 */
[-C--:B------:R-:W-:Y:S02]  /*b600*/  FMUL.FTZ R128, R128, R42.reuse ;  /* 0x0000002a80807220 */ /* 0x080fe40000410000 */
[-C--:B------:R-:W-:Y:S02]  /*b610*/  FMUL.FTZ R129, R129, R42.reuse ;  /* 0x0000002a81817220 */ /* 0x080fe40000410000 */
[----:B------:R-:W4:Y:S01]  /*b620*/  MUFU.EX2 R0, R0 ;  /* 0x0000000000007308 */ /* 0x000f220000000800 */
[-C--:B------:R-:W-:Y:S02]  /*b630*/  FMUL.FTZ R132, R132, R42.reuse ;  /* 0x0000002a84847220 */ /* 0x080fe40000410000 */
[----:B------:R-:W-:Y:S02]  /*b640*/  FMUL.FTZ R133, R133, R42 ;  /* 0x0000002a85857220 */ /* 0x000fe40000410000 */
[--C-:B------:R-:W-:Y:S02]  /*b650*/  FFMA.FTZ R169, R199, c[0x0][0x23c], -R63.reuse ;  /* 0x00008f00c7a97a23 */ /* 0x100fe4000001083f */
[----:B------:R-:W-:Y:S01]  /*b660*/  FFMA.FTZ R188, R252, c[0x0][0x23c], -R63 ;  /* 0x00008f00fcbc7a23 */ /* 0x000fe2000001083f */
[----:B------:R-:W-:Y:S01]  /*b670*/  MUFU.EX2 R47, R47 ;  /* 0x0000002f002f7308 */ /* 0x000fe20000000800 */
[----:B---3--:R-:W-:Y:S01]  /*b680*/  F2FP.PACK_AB R31, R2, R3 ;  /* 0x00000003021f723e */ /* 0x008fe200000000ff */
[----:B------:R-:W-:-:S02]  /*b690*/  FFMA.FTZ R190, R193, c[0x0][0x23c], -R58 ;  /* 0x00008f00c1be7a23 */ /* 0x000fc4000001083a */
[----:B------:R-:W-:Y:S02]  /*b6a0*/  FFMA.FTZ R175, R183, c[0x0][0x23c], -R58 ;  /* 0x00008f00b7af7a23 */ /* 0x000fe4000001083a */
[----:B------:R-:W-:Y:S02]  /*b6b0*/  FFMA.FTZ R197, R197, c[0x0][0x23c], -R63 ;  /* 0x00008f00c5c57a23 */ /* 0x000fe4000001083f */
[----:B------:R-:W-:Y:S01]  /*b6c0*/  MUFU.EX2 R53, R53 ;  /* 0x0000003500357308 */ /* 0x000fe20000000800 */
[-C--:B----4-:R-:W-:Y:S02]  /*b6d0*/  FMUL.FTZ R158, R158, R0.reuse ;  /* 0x000000009e9e7220 */ /* 0x090fe40000410000 */
        /* <DEDUP_REMOVED lines=21> */
[----:B------:R-:W3:Y:S01]  /*b830*/  MUFU.EX2 R60, R60 ;  /* 0x0000003c003c7308 */ /* 0x000ee20000000800 */
[-C--:B------:R-:W-:Y:S01]  /*b840*/  FMUL.FTZ R118, R118, R0.reuse ;  /* 0x0000000076767220 */ /* 0x080fe20000410000 */
[C---:B------:R-:W-:Y:S01]  /*b850*/  HMMA.16816.F32 R80, R28.reuse, R22, R80 ;  /* 0x000000161c50723c */ /* 0x040fe20000001850 */
[-C--:B------:R-:W-:Y:S02]  /*b860*/  FMUL.FTZ R119, R119, R0.reuse ;  /* 0x0000000077777220 */ /* 0x080fe40000410000 */
[-C--:B------:R-:W-:Y:S02]  /*b870*/  FMUL.FTZ R122, R122, R0.reuse ;  /* 0x000000007a7a7220 */ /* 0x080fe40000410000 */
[-C--:B------:R-:W-:Y:S01]  /*b880*/  FMUL.FTZ R123, R123, R0.reuse ;  /* 0x000000007b7b7220 */ /* 0x080fe20000410000 */
[----:B------:R-:W4:Y:S01]  /*b890*/  MUFU.EX2 R62, R62 ;  /* 0x0000003e003e7308 */ /* 0x000f220000000800 */
[-C--:B------:R-:W-:Y:S01]  /*b8a0*/  FMUL.FTZ R130, R130, R0.reuse ;  /* 0x0000000082827220 */ /* 0x080fe20000410000 */
[----:B------:R-:W-:Y:S01]  /*b8b0*/  HMMA.16816.F32 R92, R28, R16, R92 ;  /* 0x000000101c5c723c */ /* 0x000fe2000000185c */
[----:B------:R-:W-:-:S02]  /*b8c0*/  FMUL.FTZ R131, R131, R0 ;  /* 0x0000000083837220 */ /* 0x000fc40000410000 */
[-C--:B------:R-:W-:Y:S02]  /*b8d0*/  FMUL.FTZ R134, R134, R0.reuse ;  /* 0x0000000086867220 */ /* 0x080fe40000410000 */
[----:B------:R-:W-:Y:S01]  /*b8e0*/  FMUL.FTZ R135, R135, R0 ;  /* 0x0000000087877220 */ /* 0x000fe20000410000 */
[----:B------:R-:W-:Y:S01]  /*b8f0*/  MUFU.EX2 R169, R169 ;  /* 0x000000a900a97308 */ /* 0x000fe20000000800 */
[-C--:B---3--:R-:W-:Y:S01]  /*b900*/  FMUL.FTZ R144, R144, R60.reuse ;  /* 0x0000003c90907220 */ /* 0x088fe20000410000 */
[C---:B------:R-:W-:Y:S01]  /*b910*/  HMMA.16816.F32 R96, R28.reuse, R18, R96 ;  /* 0x000000121c60723c */ /* 0x040fe20000001860 */
[-C--:B------:R-:W-:Y:S02]  /*b920*/  FMUL.FTZ R145, R145, R60.reuse ;  /* 0x0000003c91917220 */ /* 0x080fe40000410000 */
[-C--:B------:R-:W-:Y:S02]  /*b930*/  FMUL.FTZ R160, R160, R60.reuse ;  /* 0x0000003ca0a07220 */ /* 0x080fe40000410000 */
[----:B------:R-:W-:Y:S01]  /*b940*/  FMUL.FTZ R161, R161, R60 ;  /* 0x0000003ca1a17220 */ /* 0x000fe20000410000 */
[----:B------:R3:W5:Y:S01]  /*b950*/  MUFU.EX2 R184, R197 ;  /* 0x000000c500b87308 */ /* 0x0007620000000800 */
[-C--:B----4-:R-:W-:Y:S01]  /*b960*/  FMUL.FTZ R146, R146, R62.reuse ;  /* 0x0000003e92927220 */ /* 0x090fe20000410000 */
        /* <DEDUP_REMOVED lines=12> */
[----:B--2---:R-:W-:Y:S01]  /*ba30*/  HMMA.16816.F32 R116, R28, R4, R116 ;  /* 0x000000041c74723c */ /* 0x004fe20000001874 */
[----:B------:R-:W-:-:S02]  /*ba40*/  FMUL.FTZ R73, R73, R60 ;  /* 0x0000003c49497220 */ /* 0x000fc40000410000 */
[-C--:B------:R-:W-:Y:S02]  /*ba50*/  FMUL.FTZ R74, R74, R62.reuse ;  /* 0x0000003e4a4a7220 */ /* 0x080fe40000410000 */
[----:B------:R-:W-:Y:S01]  /*ba60*/  FMUL.FTZ R75, R75, R62 ;  /* 0x0000003e4b4b7220 */ /* 0x000fe20000410000 */
[----:B------:R-:W2:Y:S01]  /*ba70*/  MUFU.EX2 R190, R190 ;  /* 0x000000be00be7308 */ /* 0x000ea20000000800 */
[-C--:B------:R-:W-:Y:S01]  /*ba80*/  FMUL.FTZ R84, R84, R60.reuse ;  /* 0x0000003c54547220 */ /* 0x080fe20000410000 */
[C---:B------:R-:W-:Y:S01]  /*ba90*/  HMMA.16816.F32 R120, R28.reuse, R6, R120 ;  /* 0x000000061c78723c */ /* 0x040fe20000001878 */
[----:B------:R-:W-:Y:S02]  /*baa0*/  FMUL.FTZ R85, R85, R60 ;  /* 0x0000003c55557220 */ /* 0x000fe40000410000 */
[-C--:B------:R-:W-:Y:S02]  /*bab0*/  FMUL.FTZ R86, R86, R62.reuse ;  /* 0x0000003e56567220 */ /* 0x080fe40000410000 */
[----:B------:R-:W-:Y:S01]  /*bac0*/  FMUL.FTZ R87, R87, R62 ;  /* 0x0000003e57577220 */ /* 0x000fe20000410000 */
[----:B------:R-:W-:Y:S01]  /*bad0*/  MUFU.EX2 R175, R175 ;  /* 0x000000af00af7308 */ /* 0x000fe20000000800 */
[-C--:B------:R-:W-:Y:S01]  /*bae0*/  FMUL.FTZ R88, R88, R60.reuse ;  /* 0x0000003c58587220 */ /* 0x080fe20000410000 */
[----:B-1----:R-:W-:Y:S01]  /*baf0*/  HMMA.16816.F32 R128, R28, R8, R128 ;  /* 0x000000081c80723c */ /* 0x002fe20000001880 */
        /* <DEDUP_REMOVED lines=13> */
[----:B------:R-:W-:Y:S01]  /*bbd0*/  FMUL.FTZ R150, R150, R62 ;  /* 0x0000003e96967220 */ /* 0x000fe20000410000 */
[----:B------:R-:W-:Y:S01]  /*bbe0*/  F2FP.PACK_AB R31, R57, R56 ;  /* 0x00000038391f723e */ /* 0x000fe200000000ff */
[----:B------:R-:W-:Y:S02]  /*bbf0*/  FMUL.FTZ R151, R151, R62 ;  /* 0x0000003e97977220 */ /* 0x000fe40000410000 */
        /* <DEDUP_REMOVED lines=15> */
[----:B------:R-:W1:Y:S01]  /*bcf0*/  LDSM.16.MT88.4 R24, [R214+0x9400] ;  /* 0x00940000d618783b */ /* 0x000e620000004200 */
[-C--:B------:R-:W-:Y:S02]  /*bd00*/  FMUL.FTZ R136, R136, R60.reuse ;  /* 0x0000003c88887220 */ /* 0x080fe40000410000 */
[----:B------:R-:W-:-:S02]  /*bd10*/  FMUL.FTZ R137, R137, R60 ;  /* 0x0000003c89897220 */ /* 0x000fc40000410000 */
[-C--:B------:R-:W-:Y:S01]  /*bd20*/  FMUL.FTZ R138, R138, R62.reuse ;  /* 0x0000003e8a8a7220 */ /* 0x080fe20000410000 */
[C---:B------:R-:W-:Y:S01]  /*bd30*/  HMMA.16816.F32 R72, R28.reuse, R20, R72 ;  /* 0x000000141c48723c */ /* 0x040fe20000001848 */
[----:B------:R-:W-:Y:S02]  /*bd40*/  FMUL.FTZ R139, R139, R62 ;  /* 0x0000003e8b8b7220 */ /* 0x000fe40000410000 */
[----:B------:R-:W-:Y:S02]  /*bd50*/  FFMA.FTZ R4, R177, c[0x0][0x23c], -R58 ;  /* 0x00008f00b1047a23 */ /* 0x000fe4000001083a */
[--C-:B------:R-:W-:Y:S02]  /*bd60*/  FFMA.FTZ R177, R192, c[0x0][0x23c], -R45.reuse ;  /* 0x00008f00c0b17a23 */ /* 0x100fe4000001082d */
[----:B------:R4:W1:Y:S01]  /*bd70*/  MUFU.EX2 R192, R4 ;  /* 0x0000000400c07308 */ /* 0x0008620000000800 */
[----:B------:R-:W-:Y:S01]  /*bd80*/  HMMA.16816.F32 R84, R28, R22, R84 ;  /* 0x000000161c54723c */ /* 0x000fe20000001854 */
[----:B------:R-:W1:Y:S01]  /*bd90*/  LDSM.16.MT88.4 R20, [R212+0x9400] ;  /* 0x00940000d414783b */ /* 0x000e620000004200 */
[----:B------:R-:W-:-:S02]  /*bda0*/  FFMA.FTZ R183, R196, c[0x0][0x23c], -R45 ;  /* 0x00008f00c4b77a23 */ /* 0x000fc4000001082d */
[--C-:B------:R-:W-:Y:S02]  /*bdb0*/  FFMA.FTZ R194, R194, c[0x0][0x23c], -R45.reuse ;  /* 0x00008f00c2c27a23 */ /* 0x100fe4000001082d */
[----:B------:R-:W-:Y:S01]  /*bdc0*/  FFMA.FTZ R196, R250, c[0x0][0x23c], -R45 ;  /* 0x00008f00fac47a23 */ /* 0x000fe2000001082d */
[----:B------:R-:W-:Y:S01]  /*bdd0*/  MUFU.EX2 R177, R177 ;  /* 0x000000b100b17308 */ /* 0x000fe20000000800 */
[C---:B------:R-:W-:Y:S01]  /*bde0*/  HMMA.16816.F32 R88, R28.reuse, R16, R88 ;  /* 0x000000101c58723c */ /* 0x040fe20000001858 */
[--C-:B------:R-:W-:Y:S02]  /*bdf0*/  FFMA.FTZ R189, R240, c[0x0][0x23c], -R51.reuse ;  /* 0x00008f00f0bd7a23 */ /* 0x100fe40000010833 */
[--C-:B------:R-:W-:Y:S02]  /*be00*/  FFMA.FTZ R204, R234, c[0x0][0x23c], -R51.reuse ;  /* 0x00008f00eacc7a23 */ /* 0x100fe40000010833 */
[--C-:B------:R-:W-:Y:S02]  /*be10*/  FFMA.FTZ R191, R248, c[0x0][0x23c], -R51.reuse ;  /* 0x00008f00f8bf7a23 */ /* 0x100fe40000010833 */
[----:B------:R-:W-:Y:S01]  /*be20*/  FFMA.FTZ R206, R242, c[0x0][0x23c], -R51 ;  /* 0x00008f00f2ce7a23 */ /* 0x000fe20000010833 */
[----:B------:R-:W-:Y:S01]  /*be30*/  HMMA.16816.F32 R100, R28, R18, R100 ;  /* 0x000000121c64723c */ /* 0x000fe20000001864 */
[----:B------:R-:W1:Y:S01]  /*be40*/  LDSM.16.MT88.4 R16, [R214+0xa400] ;  /* 0x00a40000d610783b */ /* 0x000e620000004200 */
[----:B------:R-:W1:Y:S01]  /*be50*/  MUFU.EX2 R194, R194 ;  /* 0x000000c200c27308 */ /* 0x000e620000000800 */
[----:B------:R-:W-:-:S02]  /*be60*/  FFMA.FTZ R195, R202, c[0x0][0x23c], -R63 ;  /* 0x00008f00cac37a23 */ /* 0x000fc4000001083f */
[--C-:B------:R-:W-:Y:S02]  /*be70*/  FFMA.FTZ R202, R179, c[0x0][0x23c], -R58.reuse ;  /* 0x00008f00b3ca7a23 */ /* 0x100fe4000001083a */
        /* <DEDUP_REMOVED lines=8> */
[----:B------:R-:W1:Y:S01]  /*bf00*/  LDSM.16.MT88.4 R12, [R212+0xa400] ;  /* 0x00a40000d40c783b */ /* 0x000e620000004200 */
[----:B------:R-:W-:Y:S01]  /*bf10*/  MUFU.EX2 R196, R196 ;  /* 0x000000c400c47308 */ /* 0x000fe20000000800 */
[----:B------:R-:W-:-:S02]  /*bf20*/  FFMA.FTZ R208, R185, c[0x0][0x23c], -R58 ;  /* 0x00008f00b9d07a23 */ /* 0x000fc4000001083a */
[----:B------:R-:W-:Y:S02]  /*bf30*/  FFMA.FTZ R181, R178, c[0x0][0x23c], -R45 ;  /* 0x00008f00b2b57a23 */ /* 0x000fe4000001082d */
[----:B---3--:R-:W-:Y:S01]  /*bf40*/  FFMA.FTZ R197, R170, c[0x0][0x23c], -R51 ;  /* 0x00008f00aac57a23 */ /* 0x008fe20000010833 */
[C---:B------:R-:W-:Y:S01]  /*bf50*/  HMMA.16816.F32 R124, R28.reuse, R6, R124 ;  /* 0x000000061c7c723c */ /* 0x040fe2000000187c */
[----:B----4-:R-:W-:Y:S01]  /*bf60*/  LDSM.16.MT88.4 R4, [R212+0xb400] ;  /* 0x00b40000d404783b */ /* 0x010fe20000004200 */
[----:B------:R-:W-:Y:S01]  /*bf70*/  MUFU.EX2 R189, R189 ;  /* 0x000000bd00bd7308 */ /* 0x000fe20000000800 */
[--C-:B------:R-:W-:Y:S02]  /*bf80*/  FFMA.FTZ R176, R176, c[0x0][0x23c], -R45.reuse ;  /* 0x00008f00b0b07a23 */ /* 0x100fe4000001082d */
[--C-:B------:R-:W-:Y:S02]  /*bf90*/  FFMA.FTZ R178, R182, c[0x0][0x23c], -R45.reuse ;  /* 0x00008f00b6b27a23 */ /* 0x100fe4000001082d */
[----:B------:R-:W-:Y:S01]  /*bfa0*/  FFMA.FTZ R185, R186, c[0x0][0x23c], -R45 ;  /* 0x00008f00bab97a23 */ /* 0x000fe2000001082d */
[----:B------:R-:W-:Y:S01]  /*bfb0*/  HMMA.16816.F32 R140, R28, R8, R140 ;  /* 0x000000081c8c723c */ /* 0x000fe2000000188c */
[--C-:B------:R-:W-:Y:S01]  /*bfc0*/  FFMA.FTZ R172, R172, c[0x0][0x23c], -R51.reuse ;  /* 0x00008f00acac7a23 */ /* 0x100fe20000010833 */
[----:B------:R-:W3:Y:S01]  /*bfd0*/  MUFU.EX2 R204, R204 ;  /* 0x000000cc00cc7308 */ /* 0x000ee20000000800 */
[----:B------:R-:W-:-:S02]  /*bfe0*/  FFMA.FTZ R170, R180, c[0x0][0x23c], -R51 ;  /* 0x00008f00b4aa7a23 */ /* 0x000fc40000010833 */
[----:B------:R-:W-:Y:S02]  /*bff0*/  FFMA.FTZ R199, R174, c[0x0][0x23c], -R51 ;  /* 0x00008f00aec77a23 */ /* 0x000fe40000010833 */
[----:B------:R-:W-:Y:S01]  /*c000*/  FFMA.FTZ R46, R237, R60, R46 ;  /* 0x0000003ced2e7223 */ /* 0x000fe2000001002e */
[----:B------:R-:W-:Y:S01]  /*c010*/  HMMA.16816.F32 R136, R28, R10, R136 ;  /* 0x0000000a1c88723c */ /* 0x000fe20000001888 */
[----:B------:R-:W4:Y:S01]  /*c020*/  LDSM.16.MT88.4 R8, [R214+0xb400] ;  /* 0x00b40000d608783b */ /* 0x000f220000004200 */
[----:B------:R-:W-:Y:S01]  /*c030*/  MUFU.EX2 R191, R191 ;  /* 0x000000bf00bf7308 */ /* 0x000fe20000000800 */
[----:B------:R-:W-:Y:S02]  /*c040*/  FFMA.FTZ R53, R232, R62, R53 ;  /* 0x0000003ee8357223 */ /* 0x000fe40000010035 */
[----:B------:R-:W-:Y:S02]  /*c050*/  FFMA.FTZ R41, R235, R42, R41 ;  /* 0x0000002aeb297223 */ /* 0x000fe40000010029 */
[----:B-----5:R-:W-:Y:S01]  /*c060*/  F2FP.PACK_AB R28, R184, R169 ;  /* 0x000000a9b81c723e */ /* 0x020fe200000000ff */
[----:B------:R-:W-:Y:S01]  /*c070*/  FFMA.FTZ R37, R233, R0, R37 ;  /* 0x00000000e9257223 */ /* 0x000fe20000010025 */
[----:B--2---:R-:W-:Y:S01]  /*c080*/  F2FP.PACK_AB R29, R190, R173 ;  /* 0x000000adbe1d723e */ /* 0x004fe200000000ff */
[----:B------:R-:W2:Y:S01]  /*c090*/  MUFU.EX2 R206, R206 ;  /* 0x000000ce00ce7308 */ /* 0x000ea20000000800 */
[----:B------:R-:W-:Y:S01]  /*c0a0*/  F2FP.PACK_AB R30, R188, R171 ;  /* 0x000000abbc1e723e */ /* 0x000fe200000000ff */
[----:B------:R-:W-:Y:S01]  /*c0b0*/  FADD.FTZ R46, R47, R46 ;  /* 0x0000002e2f2e7221 */ /* 0x000fe20000010000 */
[----:B-1----:R-:W-:Y:S01]  /*c0c0*/  F2FP.PACK_AB R31, R192, R175 ;  /* 0x000000afc01f723e */ /* 0x002fe200000000ff */
[----:B------:R-:W-:-:S02]  /*c0d0*/  FADD.FTZ R53, R54, R53 ;  /* 0x0000003536357221 */ /* 0x000fc40000010000 */
[----:B------:R-:W-:Y:S02]  /*c0e0*/  FADD.FTZ R40, R40, R41 ;  /* 0x0000002928287221 */ /* 0x000fe40000010000 */
[----:B------:R-:W-:Y:S01]  /*c0f0*/  MUFU.EX2 R193, R193 ;  /* 0x000000c100c17308 */ /* 0x000fe20000000800 */
[----:B------:R-:W-:Y:S01]  /*c100*/  FADD.FTZ R36, R36, R37 ;  /* 0x0000002524247221 */ /* 0x000fe20000010000 */
[C---:B------:R-:W-:Y:S01]  /*c110*/  HMMA.16816.F32 R156, R28.reuse, R24, R156 ;  /* 0x000000181c9c723c */ /* 0x040fe2000000189c */
[----:B------:R-:W-:Y:S02]  /*c120*/  FADD.FTZ R49, R49, R46 ;  /* 0x0000002e31317221 */ /* 0x000fe40000010000 */
[----:B------:R-:W-:Y:S02]  /*c130*/  FADD.FTZ R56, R56, R53 ;  /* 0x0000003538387221 */ /* 0x000fe40000010000 */
[----:B------:R-:W-:Y:S01]  /*c140*/  FADD.FTZ R39, R39, R40 ;  /* 0x0000002827277221 */ /* 0x000fe20000010000 */
[----:B------:R-:W1:Y:S01]  /*c150*/  MUFU.EX2 R200, R200 ;  /* 0x000000c800c87308 */ /* 0x000e620000000800 */
[----:B------:R-:W-:Y:S01]  /*c160*/  FADD.FTZ R3, R3, R36 ;  /* 0x0000002403037221 */ /* 0x000fe20000010000 */
[----:B------:R-:W-:Y:S01]  /*c170*/  HMMA.16816.F32 R152, R28, R26, R152 ;  /* 0x0000001a1c98723c */ /* 0x000fe20000001898 */
[----:B------:R-:W-:-:S02]  /*c180*/  FADD.FTZ R52, R52, R49 ;  /* 0x0000003134347221 */ /* 0x000fc40000010000 */
[----:B------:R-:W-:Y:S02]  /*c190*/  FADD.FTZ R56, R57, R56 ;  /* 0x0000003839387221 */ /* 0x000fe40000010000 */
[----:B------:R-:W-:Y:S01]  /*c1a0*/  FADD.FTZ R38, R38, R39 ;  /* 0x0000002726267221 */ /* 0x000fe20000010000 */
[----:B------:R-:W-:Y:S01]  /*c1b0*/  MUFU.EX2 R195, R195 ;  /* 0x000000c300c37308 */ /* 0x000fe20000000800 */
[----:B------:R-:W-:Y:S01]  /*c1c0*/  FADD.FTZ R2, R2, R3 ;  /* 0x0000000302027221 */ /* 0x000fe20000010000 */
        /* <DEDUP_REMOVED lines=11> */
[----:B------:R-:W-:Y:S01]  /*c280*/  FADD.FTZ R169, R169, R38 ;  /* 0x00000026a9a97221 */ /* 0x000fe20000010000 */
[C---:B------:R-:W-:Y:S01]  /*c290*/  HMMA.16816.F32 R92, R28.reuse, R16, R92 ;  /* 0x000000101c5c723c */ /* 0x040fe2000000185c */
[----:B------:R-:W-:Y:S02]  /*c2a0*/  FADD.FTZ R173, R173, R2 ;  /* 0x00000002adad7221 */ /* 0x000fe40000010000 */
[----:B------:R-:W-:Y:S02]  /*c2b0*/  FFMA.FTZ R58, R55, c[0x0][0x23c], -R58 ;  /* 0x00008f00373a7a23 */ /* 0x000fe4000001083a */
[----:B------:R-:W-:Y:S01]  /*c2c0*/  FADD.FTZ R184, R184, R169 ;  /* 0x000000a9b8b87221 */ /* 0x000fe20000010000 */
[----:B------:R-:W5:Y:S01]  /*c2d0*/  MUFU.EX2 R202, R202 ;  /* 0x000000ca00ca7308 */ /* 0x000f620000000800 */
[----:B------:R-:W-:Y:S01]  /*c2e0*/  FADD.FTZ R190, R190, R173 ;  /* 0x000000adbebe7221 */ /* 0x000fe20000010000 */
[----:B------:R-:W-:Y:S01]  /*c2f0*/  HMMA.16816.F32 R96, R28, R18, R96 ;  /* 0x000000121c60723c */ /* 0x000fe20000001860 */
[----:B------:R-:W-:-:S02]  /*c300*/  FADD.FTZ R171, R171, R184 ;  /* 0x000000b8abab7221 */ /* 0x000fc40000010000 */
[----:B------:R-:W-:Y:S02]  /*c310*/  FADD.FTZ R175, R175, R190 ;  /* 0x000000beafaf7221 */ /* 0x000fe40000010000 */
[--C-:B------:R-:W-:Y:S01]  /*c320*/  FFMA.FTZ R48, R48, c[0x0][0x23c], -R45.reuse ;  /* 0x00008f0030307a23 */ /* 0x100fe2000001082d */
[----:B------:R-:W-:Y:S01]  /*c330*/  MUFU.EX2 R179, R179 ;  /* 0x000000b300b37308 */ /* 0x000fe20000000800 */
[----:B------:R-:W-:Y:S01]  /*c340*/  FFMA.FTZ R55, R50, c[0x0][0x23c], -R45 ;  /* 0x00008f0032377a23 */ /* 0x000fe2000001082d */
[C---:B------:R-:W-:Y:S01]  /*c350*/  HMMA.16816.F32 R104, R28.reuse, R12, R104 ;  /* 0x0000000c1c68723c */ /* 0x040fe20000001868 */
[--C-:B------:R-:W-:Y:S02]  /*c360*/  FFMA.FTZ R33, R33, c[0x0][0x23c], -R51.reuse ;  /* 0x00008f0021217a23 */ /* 0x100fe40000010833 */
[----:B------:R-:W-:Y:S02]  /*c370*/  FFMA.FTZ R34, R34, c[0x0][0x23c], -R51 ;  /* 0x00008f0022227a23 */ /* 0x000fe40000010833 */
[--C-:B------:R-:W-:Y:S01]  /*c380*/  FFMA.FTZ R32, R32, c[0x0][0x23c], -R45.reuse ;  /* 0x00008f0020207a23 */ /* 0x100fe2000001082d */
[----:B------:R-:W1:Y:S01]  /*c390*/  MUFU.EX2 R208, R208 ;  /* 0x000000d000d07308 */ /* 0x000e620000000800 */
[----:B------:R-:W-:Y:S01]  /*c3a0*/  FFMA.FTZ R35, R35, c[0x0][0x23c], -R45 ;  /* 0x00008f0023237a23 */ /* 0x000fe2000001082d */
[----:B------:R-:W-:Y:S01]  /*c3b0*/  HMMA.16816.F32 R108, R28, R14, R108 ;  /* 0x0000000e1c6c723c */ /* 0x000fe2000000186c */
[----:B------:R-:W-:-:S02]  /*c3c0*/  FFMA.FTZ R43, R43, c[0x0][0x23c], -R51 ;  /* 0x00008f002b2b7a23 */ /* 0x000fc40000010833 */
[----:B------:R-:W-:Y:S02]  /*c3d0*/  FFMA.FTZ R44, R44, c[0x0][0x23c], -R51 ;  /* 0x00008f002c2c7a23 */ /* 0x000fe40000010833 */
[----:B------:R-:W-:Y:S01]  /*c3e0*/  FADD.FTZ R188, R188, R171 ;  /* 0x000000abbcbc7221 */ /* 0x000fe20000010000 */
[----:B------:R-:W-:Y:S01]  /*c3f0*/  MUFU.EX2 R176, R176 ;  /* 0x000000b000b07308 */ /* 0x000fe20000000800 */
[----:B------:R-:W-:Y:S01]  /*c400*/  FADD.FTZ R192, R192, R175 ;  /* 0x000000afc0c07221 */ /* 0x000fe20000010000 */
[C---:B----4-:R-:W-:Y:S06]  /*c410*/  HMMA.16816.F32 R116, R28.reuse, R8, R116 ;  /* 0x000000081c74723c */ /* 0x050fec0000001874 */
[----:B------:R-:W4:Y:S02]  /*c420*/  MUFU.EX2 R181, R181 ;  /* 0x000000b500b57308 */ /* 0x000f240000000800 */
[C---:B------:R-:W-:Y:S06]  /*c430*/  HMMA.16816.F32 R120, R28.reuse, R10, R120 ;  /* 0x0000000a1c78723c */ /* 0x040fec0000001878 */
[----:B------:R-:W-:Y:S02]  /*c440*/  MUFU.EX2 R178, R178 ;  /* 0x000000b200b27308 */ /* 0x000fe40000000800 */
[C---:B------:R-:W-:Y:S06]  /*c450*/  HMMA.16816.F32 R128, R28.reuse, R4, R128 ;  /* 0x000000041c80723c */ /* 0x040fec0000001880 */
[----:B------:R-:W-:Y:S02]  /*c460*/  MUFU.EX2 R185, R185 ;  /* 0x000000b900b97308 */ /* 0x000fe40000000800 */
[----:B------:R-:W-:Y:S06]  /*c470*/  HMMA.16816.F32 R132, R28, R6, R132 ;  /* 0x000000061c84723c */ /* 0x000fec0000001884 */
[----:B------:R-:W-:Y:S01]  /*c480*/  MUFU.EX2 R172, R172 ;  /* 0x000000ac00ac7308 */ /* 0x000fe20000000800 */
[----:B------:R-:W-:Y:S01]  /*c490*/  F2FP.PACK_AB R28, R194, R177 ;  /* 0x000000b1c21c723e */ /* 0x000fe200000000ff */
[----:B------:R-:W-:Y:S01]  /*c4a0*/  FADD.FTZ R177, R177, R52 ;  /* 0x00000034b1b17221 */ /* 0x000fe20000010000 */
[----:B---3--:R-:W-:Y:S01]  /*c4b0*/  F2FP.PACK_AB R29, R204, R189 ;  /* 0x000000bdcc1d723e */ /* 0x008fe200000000ff */
[----:B------:R-:W-:Y:S01]  /*c4c0*/  FADD.FTZ R189, R189, R56 ;  /* 0x00000038bdbd7221 */ /* 0x000fe20000010000 */
[----:B------:R-:W-:Y:S01]  /*c4d0*/  F2FP.PACK_AB R30, R196, R183 ;  /* 0x000000b7c41e723e */ /* 0x000fe200000000ff */
[----:B------:R-:W-:Y:S01]  /*c4e0*/  FADD.FTZ R194, R194, R177 ;  /* 0x000000b1c2c27221 */ /* 0x000fe20000010000 */
[----:B--2---:R-:W-:Y:S01]  /*c4f0*/  F2FP.PACK_AB R31, R206, R191 ;  /* 0x000000bfce1f723e */ /* 0x004fe200000000ff */
[----:B------:R-:W2:Y:S01]  /*c500*/  MUFU.EX2 R197, R197 ;  /* 0x000000c500c57308 */ /* 0x000ea20000000800 */
        /* <DEDUP_REMOVED lines=8> */
[----:B------:R-:W3:Y:S01]  /*c590*/  LDSM.16.MT88.4 R24, [R214+0x9800] ;  /* 0x00980000d618783b */ /* 0x000ee20000004200 */
        /* <DEDUP_REMOVED lines=14> */
[----:B------:R-:W2:Y:S01]  /*c680*/  LDSM.16.MT88.4 R12, [R212+0xa800] ;  /* 0x00a80000d40c783b */ /* 0x000ea20000004200 */
[----:B------:R-:W1:Y:S06]  /*c690*/  MUFU.EX2 R59, R59 ;  /* 0x0000003b003b7308 */ /* 0x000e6c0000000800 */
[C---:B------:R-:W-:Y:S02]  /*c6a0*/  HMMA.16816.F32 R144, R28.reuse, R8, R144 ;  /* 0x000000081c90723c */ /* 0x040fe40000001890 */
[----:B------:R-:W-:Y:S06]  /*c6b0*/  MUFU.EX2 R61, R61 ;  /* 0x0000003d003d7308 */ /* 0x000fec0000000800 */
[C---:B------:R-:W-:Y:S01]  /*c6c0*/  HMMA.16816.F32 R124, R28.reuse, R10, R124 ;  /* 0x0000000a1c7c723c */ /* 0x040fe2000000187c */
[----:B------:R-:W2:Y:S01]  /*c6d0*/  LDSM.16.MT88.4 R8, [R214+0xb800] ;  /* 0x00b80000d608783b */ /* 0x000ea20000004200 */
[----:B------:R-:W1:Y:S06]  /*c6e0*/  MUFU.EX2 R58, R58 ;  /* 0x0000003a003a7308 */ /* 0x000e6c0000000800 */
[C---:B------:R-:W-:Y:S02]  /*c6f0*/  HMMA.16816.F32 R140, R28.reuse, R4, R140 ;  /* 0x000000041c8c723c */ /* 0x040fe4000000188c */
[----:B------:R-:W-:Y:S06]  /*c700*/  MUFU.EX2 R48, R48 ;  /* 0x0000003000307308 */ /* 0x000fec0000000800 */
[----:B------:R-:W-:Y:S01]  /*c710*/  HMMA.16816.F32 R136, R28, R6, R136 ;  /* 0x000000061c88723c */ /* 0x000fe20000001888 */
[----:B------:R-:W2:Y:S01]  /*c720*/  LDSM.16.MT88.4 R4, [R212+0xb800] ;  /* 0x00b80000d404783b */ /* 0x000ea20000004200 */
[----:B------:R-:W2:Y:S05]  /*c730*/  MUFU.EX2 R55, R55 ;  /* 0x0000003700377308 */ /* 0x000eaa0000000800 */
[----:B-1----:R-:W-:Y:S01]  /*c740*/  F2FP.PACK_AB R28, R200, R193 ;  /* 0x000000c1c81c723e */ /* 0x002fe200000000ff */
[----:B------:R-:W-:Y:S01]  /*c750*/  FADD.FTZ R193, R193, R188 ;  /* 0x000000bcc1c17221 */ /* 0x000fe20000010000 */
[----:B-----5:R-:W-:Y:S01]  /*c760*/  F2FP.PACK_AB R29, R202, R187 ;  /* 0x000000bbca1d723e */ /* 0x020fe200000000ff */
[----:B------:R-:W-:Y:S01]  /*c770*/  MUFU.EX2 R33, R33 ;  /* 0x0000002100217308 */ /* 0x000fe20000000800 */
[----:B------:R-:W-:Y:S01]  /*c780*/  F2FP.PACK_AB R30, R198, R195 ;  /* 0x000000c3c61e723e */ /* 0x000fe200000000ff */
[----:B------:R-:W-:Y:S01]  /*c790*/  FADD.FTZ R187, R187, R192 ;  /* 0x000000c0bbbb7221 */ /* 0x000fe20000010000 */
[----:B------:R-:W-:Y:S01]  /*c7a0*/  F2FP.PACK_AB R31, R208, R179 ;  /* 0x000000b3d01f723e */ /* 0x000fe200000000ff */
[----:B------:R-:W-:-:S02]  /*c7b0*/  FADD.FTZ R200, R200, R193 ;  /* 0x000000c1c8c87221 */ /* 0x000fc40000010000 */
[----:B------:R-:W-:Y:S02]  /*c7c0*/  FADD.FTZ R202, R202, R187 ;  /* 0x000000bbcaca7221 */ /* 0x000fe40000010000 */
[----:B------:R-:W1:Y:S01]  /*c7d0*/  MUFU.EX2 R34, R34 ;  /* 0x0000002200227308 */ /* 0x000e620000000800 */
[----:B------:R-:W-:Y:S01]  /*c7e0*/  FADD.FTZ R195, R195, R200 ;  /* 0x000000c8c3c37221 */ /* 0x000fe20000010000 */
[C---:B---3--:R-:W-:Y:S01]  /*c7f0*/  HMMA.16816.F32 R156, R28.reuse, R24, R156 ;  /* 0x000000181c9c723c */ /* 0x048fe2000000189c */
[----:B------:R-:W-:Y:S02]  /*c800*/  FADD.FTZ R179, R179, R202 ;  /* 0x000000cab3b37221 */ /* 0x000fe40000010000 */
[----:B------:R-:W-:Y:S02]  /*c810*/  FADD.FTZ R195, R198, R195 ;  /* 0x000000c3c6c37221 */ /* 0x000fe40000010000 */
[----:B------:R-:W-:Y:S01]  /*c820*/  FADD.FTZ R179, R208, R179 ;  /* 0x000000b3d0b37221 */ /* 0x000fe20000010000 */
[----:B------:R-:W-:Y:S02]  /*c830*/  MUFU.EX2 R32, R32 ;  /* 0x0000002000207308 */ /* 0x000fe40000000800 */
[C---:B------:R-:W-:Y:S06]  /*c840*/  HMMA.16816.F32 R152, R28.reuse, R26, R152 ;  /* 0x0000001a1c98723c */ /* 0x040fec0000001898 */
[----:B------:R-:W3:Y:S02]  /*c850*/  MUFU.EX2 R35, R35 ;  /* 0x0000002300237308 */ /* 0x000ee40000000800 */
[C---:B------:R-:W-:Y:S06]  /*c860*/  HMMA.16816.F32 R76, R28.reuse, R20, R76 ;  /* 0x000000141c4c723c */ /* 0x040fec000000184c */
[----:B------:R-:W-:Y:S02]  /*c870*/  MUFU.EX2 R43, R43 ;  /* 0x0000002b002b7308 */ /* 0x000fe40000000800 */
[C---:B------:R-:W-:Y:S06]  /*c880*/  HMMA.16816.F32 R80, R28.reuse, R22, R80 ;  /* 0x000000161c50723c */ /* 0x040fec0000001850 */
[----:B------:R-:W5:Y:S02]  /*c890*/  MUFU.EX2 R44, R44 ;  /* 0x0000002c002c7308 */ /* 0x000f640000000800 */
[C---:B------:R-:W-:Y:S08]  /*c8a0*/  HMMA.16816.F32 R92, R28.reuse, R16, R92 ;  /* 0x000000101c5c723c */ /* 0x040ff0000000185c */
[C---:B------:R-:W-:Y:S08]  /*c8b0*/  HMMA.16816.F32 R96, R28.reuse, R18, R96 ;  /* 0x000000121c60723c */ /* 0x040ff00000001860 */
[C---:B--2---:R-:W-:Y:S08]  /*c8c0*/  HMMA.16816.F32 R104, R28.reuse, R12, R104 ;  /* 0x0000000c1c68723c */ /* 0x044ff00000001868 */
[C---:B------:R-:W-:Y:S08]  /*c8d0*/  HMMA.16816.F32 R108, R28.reuse, R14, R108 ;  /* 0x0000000e1c6c723c */ /* 0x040ff0000000186c */
[C---:B------:R-:W-:Y:S08]  /*c8e0*/  HMMA.16816.F32 R116, R28.reuse, R8, R116 ;  /* 0x000000081c74723c */ /* 0x040ff00000001874 */
[C---:B------:R-:W-:Y:S08]  /*c8f0*/  HMMA.16816.F32 R120, R28.reuse, R10, R120 ;  /* 0x0000000a1c78723c */ /* 0x040ff00000001878 */
[C---:B------:R-:W-:Y:S08]  /*c900*/  HMMA.16816.F32 R128, R28.reuse, R4, R128 ;  /* 0x000000041c80723c */ /* 0x040ff00000001880 */
[----:B------:R-:W-:Y:S07]  /*c910*/  HMMA.16816.F32 R132, R28, R6, R132 ;  /* 0x000000061c84723c */ /* 0x000fee0000001884 */
[----:B----4-:R-:W-:Y:S01]  /*c920*/  F2FP.PACK_AB R28, R181, R176 ;  /* 0x000000b0b51c723e */ /* 0x010fe200000000ff */
        /* <DEDUP_REMOVED lines=16> */
[----:B------:R-:W4:Y:S07]  /*ca30*/  LDSM.16.MT88.4 R20, [R212+0x9c00] ;  /* 0x009c0000d414783b */ /* 0x000f2e0000004200 */
        /* <DEDUP_REMOVED lines=22> */
[----:B--2---:R-:W-:Y:S01]  /*cba0*/  HMMA.16816.F32 R156, R28, R24, R156 ;  /* 0x000000181c9c723c */ /* 0x004fe2000000189c */
[----:B------:R-:W-:Y:S02]  /*cbb0*/  FADD.FTZ R235, R63, R66 ;  /* 0x000000423feb7221 */ /* 0x000fe40000010000 */
[----:B------:R-:W-:-:S05]  /*cbc0*/  FADD.FTZ R233, R58, R61 ;  /* 0x0000003d3ae97221 */ /* 0x000fca0000010000 */
[C---:B------:R-:W-:Y:S08]  /*cbd0*/  HMMA.16816.F32 R152, R28.reuse, R26, R152 ;  /* 0x0000001a1c98723c */ /* 0x040ff00000001898 */
[C---:B----4-:R-:W-:Y:S08]  /*cbe0*/  HMMA.16816.F32 R76, R28.reuse, R20, R76 ;  /* 0x000000141c4c723c */ /* 0x050ff0000000184c */
        /* <DEDUP_REMOVED lines=34> */
.L_x_67:
[----:B------:R-:W-:-:S12]  /*ce10*/  UIADD3 UR8, UR19, -0x1, URZ ;  /* 0xffffffff13087890 */ /* 0x000fd8000fffe03f */
.L_x_74:
[----:B------:R-:W-:Y:S01]  /*ce20*/  ISETP.LE.AND P0, PT, RZ, UR8, PT ;  /* 0x00000008ff007c0c */ /* 0x000fe2000bf03270 */
[----:B------:R-:W-:-:S12]  /*ce30*/  ULDC.64 UR16, c[0x0][0x118] ;  /* 0x0000460000107ab9 */ /* 0x000fd80000000a00 */
[----:B------:R-:W-:Y:S05]  /*ce40*/  @!P0 BRA `(.L_x_75) ;  /* 0x0000329000008947 */ /* 0x000fea0003800000 */
[----:B------:R-:W-:Y:S01]  /*ce50*/  IMAD.MOV.U32 R2, RZ, RZ, R167 ;  /* 0x000000ffff027224 */ /* 0x000fe200078e00a7 */
[----:B------:R-:W-:Y:S01]  /*ce60*/  MOV R0, R165 ;  /* 0x000000a500007202 */ /* 0x000fe20000000f00 */
[----:B------:R-:W-:Y:S01]  /*ce70*/  IMAD.MOV.U32 R3, RZ, RZ, R168 ;  /* 0x000000ffff037224 */ /* 0x000fe200078e00a8 */
[----:B------:R-:W-:Y:S01]  /*ce80*/  ISETP.GE.AND P4, PT, R228, c[0x0][0x220], PT ;  /* 0x00008800e4007a0c */ /* 0x000fe20003f86270 */
[----:B------:R-:W-:Y:S01]  /*ce90*/  IMAD.MOV.U32 R169, RZ, RZ, R166 ;  /* 0x000000ffffa97224 */ /* 0x000fe200078e00a6 */
[----:B------:R-:W-:Y:S02]  /*cea0*/  ISETP.GE.AND P3, PT, R223, c[0x0][0x220], PT ;  /* 0x00008800df007a0c */ /* 0x000fe40003f66270 */
[----:B------:R-:W-:Y:S02]  /*ceb0*/  ISETP.GE.AND P2, PT, R222, c[0x0][0x220], PT ;  /* 0x00008800de007a0c */ /* 0x000fe40003f46270 */
[----:B------:R-:W-:Y:S01]  /*cec0*/  MOV R239, R245 ;  /* 0x000000f500ef7202 */ /* 0x000fe20000000f00 */
[----:B------:R-:W-:Y:S05]  /*ced0*/  BRA `(.L_x_76) ;  /* 0x000003c000007947 */ /* 0x000fea0003800000 */
.L_x_78:
[----:B------:R1:W-:Y:S01]  /*cee0*/  @P4 STS [R221+0x6000], RZ ;  /* 0x006000ffdd004388 */ /* 0x0003e20000000800 */
[----:B------:R-:W-:Y:S02]  /*cef0*/  UIADD3 UR19, UR8, -0x1, URZ ;  /* 0xffffffff08137890 */ /* 0x000fe4000fffe03f */
[----:B------:R-:W-:Y:S01]  /*cf00*/  ULDC.64 UR4, c[0x0][0x198] ;  /* 0x0000660000047ab9 */ /* 0x000fe20000000a00 */
[----:B------:R1:W-:Y:S01]  /*cf10*/  @P4 STS [R221+0x6004], RZ ;  /* 0x006004ffdd004388 */ /* 0x0003e20000000800 */
[----:B------:R-:W-:Y:S02]  /*cf20*/  USHF.R.S32.HI UR13, URZ, 0x1f, UR19 ;  /* 0x0000001f3f0d7899 */ /* 0x000fe40008011413 */
[----:B------:R-:W-:Y:S01]  /*cf30*/  UIMAD.WIDE.U32 UR20, UR19, UR4, URZ ;  /* 0x00000004131472a5 */ /* 0x000fe2000f8e003f */
[----:B------:R1:W-:Y:S01]  /*cf40*/  @P4 STS.64 [R221+0x6008], RZ ;  /* 0x006008ffdd004388 */ /* 0x0003e20000000a00 */
[----:B------:R-:W-:Y:S04]  /*cf50*/  UIMAD UR13, UR13, UR4, URZ ;  /* 0x000000040d0d72a4 */ /* 0x000fe8000f8e023f */
[----:B------:R-:W-:Y:S01]  /*cf60*/  UIMAD UR13, UR19, UR5, UR13 ;  /* 0x00000005130d72a4 */ /* 0x000fe2000f8e020d */
[----:B------:R-:W-:Y:S02]  /*cf70*/  IMAD.U32 R165, RZ, RZ, UR20 ;  /* 0x00000014ffa57e24 */ /* 0x000fe4000f8e00ff */
[----:B------:R-:W-:Y:S01]  /*cf80*/  IMAD.U32 R164, RZ, RZ, UR20 ;  /* 0x00000014ffa47e24 */ /* 0x000fe2000f8e00ff */
[----:B------:R-:W-:Y:S02]  /*cf90*/  UIADD3 UR13, UR21, UR13, URZ ;  /* 0x0000000d150d7290 */ /* 0x000fe4000fffe03f */
[----:B------:R-:W-:Y:S04]  /*cfa0*/  LEA R166, P1, R165, R224, 0x6 ;  /* 0x000000e0a5a67211 */ /* 0x000fe800078230ff */
[----:B------:R-:W-:Y:S01]  /*cfb0*/  IMAD.U32 R165, RZ, RZ, UR13 ;  /* 0x0000000dffa57e24 */ /* 0x000fe2000f8e00ff */
[C---:B------:R-:W-:Y:S02]  /*cfc0*/  @!P4 LEA R170, P0, R166.reuse, c[0x0][0x168], 0x1 ;  /* 0x00005a00a6aaca11 */ /* 0x040fe400078008ff */
[----:B------:R-:W-:Y:S02]  /*cfd0*/  @!P3 LEA R174, P6, R166, c[0x0][0x168], 0x1 ;  /* 0x00005a00a6aeba11 */ /* 0x000fe400078c08ff */
[----:B------:R-:W-:Y:S02]  /*cfe0*/  LEA.HI.X R165, R164, R227, R165, 0x6, P1 ;  /* 0x000000e3a4a57211 */ /* 0x000fe400008f34a5 */
[C---:B------:R-:W-:Y:S02]  /*cff0*/  IADD3 R164, P1, R166.reuse, UR7, RZ ;  /* 0x00000007a6a47c10 */ /* 0x040fe4000ff3e0ff */
[C-C-:B------:R-:W-:Y:S02]  /*d000*/  @!P4 LEA.HI.X R171, R166.reuse, c[0x0][0x16c], R165.reuse, 0x1, P0 ;  /* 0x00005b00a6abca11 */ /* 0x140fe400000f0ca5 */
[C-C-:B------:R-:W-:Y:S02]  /*d010*/  @!P3 LEA.HI.X R175, R166.reuse, c[0x0][0x16c], R165.reuse, 0x1, P6 ;  /* 0x00005b00a6afba11 */ /* 0x140fe400030f0ca5 */
[----:B------:R-:W-:Y:S01]  /*d020*/  @!P2 LEA R172, P0, R166, c[0x0][0x168], 0x1 ;  /* 0x00005a00a6acaa11 */ /* 0x000fe200078008ff */
[----:B------:R-:W-:Y:S01]  /*d030*/  @!PT LDS RZ, [RZ] ;  /* 0x00000000fffff984 */ /* 0x000fe20000000800 */
[----:B------:R-:W-:Y:S01]  /*d040*/  @!PT LDS RZ, [RZ] ;  /* 0x00000000fffff984 */ /* 0x000fe20000000800 */
[----:B------:R-:W-:Y:S01]  /*d050*/  @!PT LDS RZ, [RZ] ;  /* 0x00000000fffff984 */ /* 0x000fe20000000800 */
[----:B------:R1:W-:Y:S01]  /*d060*/  @!P4 LDGSTS.E.BYPASS.LTC128B.128 [R221+0x6000], [R170.64] ;  /* 0x06000000aaddcfae */ /* 0x0003e2000b901d50 */
[----:B------:R-:W-:Y:S02]  /*d070*/  @!P4 LEA R176, P6, R164, c[0x0][0x168], 0x1 ;  /* 0x00005a00a4b0ca11 */ /* 0x000fe400078c08ff */
[----:B------:R-:W-:Y:S01]  /*d080*/  @!P2 LEA.HI.X R173, R166, c[0x0][0x16c], R165, 0x1, P0 ;  /* 0x00005b00a6adaa11 */ /* 0x000fe200000f0ca5 */
[----:B------:R1:W-:Y:S01]  /*d090*/  @P3 STS.128 [R221+0x7000], RZ ;  /* 0x007000ffdd003388 */ /* 0x0003e20000000c00 */
[C---:B------:R-:W-:Y:S02]  /*d0a0*/  @!P2 LEA R166, P0, R164.reuse, c[0x0][0x168], 0x1 ;  /* 0x00005a00a4a6aa11 */ /* 0x040fe400078008ff */
[----:B------:R-:W-:Y:S01]  /*d0b0*/  IADD3.X R165, R165, UR6, RZ, P1, !PT ;  /* 0x00000006a5a57c10 */ /* 0x000fe20008ffe4ff */
[----:B------:R-:W-:Y:S01]  /*d0c0*/  @!PT LDS RZ, [RZ] ;  /* 0x00000000fffff984 */ /* 0x000fe20000000800 */
[----:B------:R-:W-:Y:S01]  /*d0d0*/  @!PT LDS RZ, [RZ] ;  /* 0x00000000fffff984 */ /* 0x000fe20000000800 */
[----:B------:R-:W-:Y:S01]  /*d0e0*/  @!PT LDS RZ, [RZ] ;  /* 0x00000000fffff984 */ /* 0x000fe20000000800 */
[----:B------:R1:W-:Y:S01]  /*d0f0*/  @!P3 LDGSTS.E.BYPASS.LTC128B.128 [R221+0x7000], [R174.64+0x40] ;  /* 0x07000040aeddbfae */ /* 0x0003e2000b901d50 */
[C---:B------:R-:W-:Y:S02]  /*d100*/  @!P3 LEA R178, P1, R164.reuse, c[0x0][0x168], 0x1 ;  /* 0x00005a00a4b2ba11 */ /* 0x040fe400078208ff */
[C-C-:B------:R-:W-:Y:S01]  /*d110*/  @!P4 LEA.HI.X R177, R164.reuse, c[0x0][0x16c], R165.reuse, 0x1, P6 ;  /* 0x00005b00a4b1ca11 */ /* 0x140fe200030f0ca5 */
[----:B------:R1:W-:Y:S01]  /*d120*/  @P2 STS.128 [R221+0x8000], RZ ;  /* 0x008000ffdd002388 */ /* 0x0003e20000000c00 */
[C-C-:B------:R-:W-:Y:S02]  /*d130*/  @!P3 LEA.HI.X R179, R164.reuse, c[0x0][0x16c], R165.reuse, 0x1, P1 ;  /* 0x00005b00a4b3ba11 */ /* 0x140fe400008f0ca5 */
[----:B------:R-:W-:Y:S01]  /*d140*/  @!P2 LEA.HI.X R167, R164, c[0x0][0x16c], R165, 0x1, P0 ;  /* 0x00005b00a4a7aa11 */ /* 0x000fe200000f0ca5 */
        /* <DEDUP_REMOVED lines=18> */
[----:B------:R1:W-:Y:S04]  /*d270*/  @!P2 LDGSTS.E.BYPASS.LTC128B.128 [R221+0x8800], [R166.64+0x80] ;  /* 0x08800080a6ddafae */ /* 0x0003e8000b901d50 */
[----:B------:R-:W0:Y:S01]  /*d280*/  LDGDEPBAR ;  /* 0x00000000000079af */ /* 0x000e220000000000 */
[----:B------:R-:W-:-:S05]  /*d290*/  BRA `(.L_x_77) ;  /* 0x00000be000007947 */ /* 0x000fca0003800000 */
.L_x_76:
[----:B------:R-:W-:Y:S04]  /*d2a0*/  DEPBAR.LE SB0, 0x0 ;  /* 0x000080000000791a */ /* 0x000fe80000000000 */
[----:B------:R-:W-:Y:S01]  /*d2b0*/  BAR.SYNC.DEFER_BLOCKING 0x0 ;  /* 0x0000000000007b1d */ /* 0x000fe20000010000 */
[----:B------:R-:W-:Y:S01]  /*d2c0*/  USHF.R.S32.HI UR5, URZ, 0x1f, UR8 ;  /* 0x0000001f3f057899 */ /* 0x000fe20008011408 */
[----:B------:R-:W-:Y:S01]  /*d2d0*/  IMAD.WIDE.U32 R248, R218, UR8, R238 ;  /* 0x00000008daf87c25 */ /* 0x000fe2000f8e00ee */
[----:B------:R-:W-:Y:S04]  /*d2e0*/  UIMAD UR4, UR11, UR8, URZ ;  /* 0x000000080b0472a4 */ /* 0x000fe8000f8e023f */
[----:B------:R-:W-:Y:S01]  /*d2f0*/  UIMAD UR4, UR5, UR14, UR4 ;  /* 0x0000000e050472a4 */ /* 0x000fe2000f8e0204 */
[C---:B------:R-:W-:Y:S02]  /*d300*/  @!P4 LEA R6, P1, R248.reuse, c[0x0][0x170], 0x1 ;  /* 0x00005c00f806ca11 */ /* 0x040fe400078208ff */
[C---:B------:R-:W-:Y:S02]  /*d310*/  @!P3 LEA R246, P0, R248.reuse, c[0x0][0x170], 0x1 ;  /* 0x00005c00f8f6ba11 */ /* 0x040fe400078008ff */
[C---:B------:R-:W-:Y:S02]  /*d320*/  @!P2 LEA R244, P5, R248.reuse, c[0x0][0x170], 0x1 ;  /* 0x00005c00f8f4aa11 */ /* 0x040fe400078a08ff */
[----:B------:R-:W-:Y:S02]  /*d330*/  IADD3 R170, R249, UR4, RZ ;  /* 0x00000004f9aa7c10 */ /* 0x000fe4000fffe0ff */
[C---:B------:R-:W-:Y:S02]  /*d340*/  IADD3 R171, P6, R248.reuse, UR12, RZ ;  /* 0x0000000cf8ab7c10 */ /* 0x040fe4000ffde0ff */
[C-C-:B------:R-:W-:Y:S02]  /*d350*/  @!P4 LEA.HI.X R7, R248.reuse, c[0x0][0x174], R170.reuse, 0x1, P1 ;  /* 0x00005d00f807ca11 */ /* 0x140fe400008f0caa */
[C-C-:B------:R-:W-:Y:S02]  /*d360*/  @!P3 LEA.HI.X R247, R248.reuse, c[0x0][0x174], R170.reuse, 0x1, P0 ;  /* 0x00005d00f8f7ba11 */ /* 0x140fe400000f0caa */
[----:B------:R-:W-:Y:S01]  /*d370*/  @!P2 LEA.HI.X R245, R248, c[0x0][0x174], R170, 0x1, P5 ;  /* 0x00005d00f8f5aa11 */ /* 0x000fe200028f0caa */
[----:B------:R-:W-:Y:S01]  /*d380*/  @P4 STS [R221+0x9000], RZ ;  /* 0x009000ffdd004388 */ /* 0x000fe20000000800 */
[----:B------:R-:W-:Y:S02]  /*d390*/  IADD3.X R168, R170, UR18, RZ, P6, !PT ;  /* 0x00000012aaa87c10 */ /* 0x000fe4000b7fe4ff */
[C---:B------:R-:W-:Y:S02]  /*d3a0*/  @!P4 LEA R250, P6, R171.reuse, c[0x0][0x170], 0x1 ;  /* 0x00005c00abfaca11 */ /* 0x040fe400078c08ff */
[C---:B------:R-:W-:Y:S01]  /*d3b0*/  @!P3 LEA R242, P1, R171.reuse, c[0x0][0x170], 0x1 ;  /* 0x00005c00abf2ba11 */ /* 0x040fe200078208ff */
[----:B------:R-:W-:Y:S01]  /*d3c0*/  @P4 STS [R221+0x9004], RZ ;  /* 0x009004ffdd004388 */ /* 0x000fe20000000800 */
[C-C-:B------:R-:W-:Y:S02]  /*d3d0*/  @!P4 LEA.HI.X R251, R171.reuse, c[0x0][0x174], R168.reuse, 0x1, P6 ;  /* 0x00005d00abfbca11 */ /* 0x140fe400030f0ca8 */
[C-C-:B------:R-:W-:Y:S02]  /*d3e0*/  @!P3 LEA.HI.X R243, R171.reuse, c[0x0][0x174], R168.reuse, 0x1, P1 ;  /* 0x00005d00abf3ba11 */ /* 0x140fe400008f0ca8 */
[C---:B------:R-:W-:Y:S01]  /*d3f0*/  @!P2 LEA R240, P0, R171.reuse, c[0x0][0x170], 0x1 ;  /* 0x00005c00abf0aa11 */ /* 0x040fe200078008ff */
[----:B------:R-:W-:Y:S01]  /*d400*/  @P4 STS.64 [R221+0x9008], RZ ;  /* 0x009008ffdd004388 */ /* 0x000fe20000000a00 */
[----:B------:R-:W-:Y:S02]  /*d410*/  ISETP.LT.AND P5, PT, RZ, UR8, PT ;  /* 0x00000008ff007c0c */ /* 0x000fe4000bfa1270 */
[----:B------:R-:W-:Y:S03]  /*d420*/  @!P2 LEA.HI.X R241, R171, c[0x0][0x174], R168, 0x1, P0 ;  /* 0x00005d00abf1aa11 */ /* 0x000fe600000f0ca8 */
[----:B------:R-:W-:Y:S01]  /*d430*/  @!PT LDS RZ, [RZ] ;  /* 0x00000000fffff984 */ /* 0x000fe20000000800 */
[----:B------:R-:W-:Y:S01]  /*d440*/  @!PT LDS RZ, [RZ] ;  /* 0x00000000fffff984 */ /* 0x000fe20000000800 */
[----:B------:R-:W-:Y:S01]  /*d450*/  @!PT LDS RZ, [RZ] ;  /* 0x00000000fffff984 */ /* 0x000fe20000000800 */
[----:B------:R1:W-:Y:S06]  /*d460*/  @!P4 LDGSTS.E.BYPASS.LTC128B.128 [R221+0x9000], [R6.64] ;  /* 0x0900000006ddcfae */ /* 0x0003ec000b901d50 */
[----:B------:R-:W-:Y:S06]  /*d470*/  @P3 STS.128 [R221+0xa000], RZ ;  /* 0x00a000ffdd003388 */ /* 0x000fec0000000c00 */
[----:B------:R-:W-:Y:S01]  /*d480*/  @!PT LDS RZ, [RZ] ;  /* 0x00000000fffff984 */ /* 0x000fe20000000800 */
[----:B------:R-:W-:Y:S01]  /*d490*/  @!PT LDS RZ, [RZ] ;  /* 0x00000000fffff984 */ /* 0x000fe20000000800 */
[----:B------:R-:W-:Y:S01]  /*d4a0*/  @!PT LDS RZ, [RZ] ;  /* 0x00000000fffff984 */ /* 0x000fe20000000800 */
[----:B------:R2:W-:Y:S06]  /*d4b0*/  @!P3 LDGSTS.E.BYPASS.LTC128B.128 [R221+0xa000], [R246.64+0x40] ;  /* 0x0a000040f6ddbfae */ /* 0x0005ec000b901d50 */
        /* <DEDUP_REMOVED lines=20> */
[----:B------:R-:W-:Y:S06]  /*d600*/  LDSM.16.M88.4 R164, [R217] ;  /* 0x00000000d9a4783b */ /* 0x000fec0000000200 */
[----:B------:R-:W1:Y:S06]  /*d610*/  LDSM.16.M88.4 R172, [R216+0x6000] ;  /* 0x00600000d8ac783b */ /* 0x000e6c0000000200 */
[----:B------:R-:W3:Y:S06]  /*d620*/  LDSM.16.M88.4 R176, [R217+0x1000] ;  /* 0x00100000d9b0783b */ /* 0x000eec0000000200 */
[----:B------:R-:W4:Y:S06]  /*d630*/  LDSM.16.M88.4 R180, [R216+0x6400] ;  /* 0x00640000d8b4783b */ /* 0x000f2c0000000200 */
[----:B------:R-:W0:Y:S06]  /*d640*/  LDGDEPBAR ;  /* 0x00000000000079af */ /* 0x000e2c0000000000 */
[----:B------:R-:W5:Y:S06]  /*d650*/  LDSM.16.M88.4 R184, [R216+0x6800] ;  /* 0x00680000d8b8783b */ /* 0x000f6c0000000200 */
[----:B------:R-:W2:Y:S06]  /*d660*/  LDSM.16.M88.4 R188, [R216+0x6c00] ;  /* 0x006c0000d8bc783b */ /* 0x000eac0000000200 */
[----:B------:R-:W-:Y:S01]  /*d670*/  LDSM.16.M88.4 R192, [R215] ;  /* 0x00000000d7c0783b */ /* 0x000fe20000000200 */
[-C--:B-1----:R-:W-:Y:S05]  /*d680*/  HMMA.16816.F32 R4, R164, R172.reuse, RZ ;  /* 0x000000aca404723c */ /* 0x082fea00000018ff */
[----:B------:R-:W1:Y:S03]  /*d690*/  LDSM.16.M88.4 R196, [R213+0x6000] ;  /* 0x00600000d5c4783b */ /* 0x000e660000000200 */
[C---:B---3--:R-:W-:Y:S03]  /*d6a0*/  HMMA.16816.F32 R8, R176.reuse, R172, RZ ;  /* 0x000000acb008723c */ /* 0x048fe600000018ff */
[----:B------:R-:W3:Y:S06]  /*d6b0*/  LDSM.16.M88.4 R200, [R215+0x1000] ;  /* 0x00100000d7c8783b */ /* 0x000eec0000000200 */
[----:B------:R-:W-:Y:S01]  /*d6c0*/  LDSM.16.M88.4 R204, [R213+0x6800] ;  /* 0x00680000d5cc783b */ /* 0x000fe20000000200 */
[-C--:B------:R-:W-:Y:S05]  /*d6d0*/  HMMA.16816.F32 R12, R176, R174.reuse, RZ ;  /* 0x000000aeb00c723c */ /* 0x080fea00000018ff */
[----:B------:R-:W-:Y:S03]  /*d6e0*/  LDSM.16.M88.4 R208, [R213+0x6c00] ;  /* 0x006c0000d5d0783b */ /* 0x000fe60000000200 */
[C---:B------:R-:W-:Y:S03]  /*d6f0*/  HMMA.16816.F32 R16, R164.reuse, R174, RZ ;  /* 0x000000aea410723c */ /* 0x040fe600000018ff */
[----:B------:R-:W1:Y:S05]  /*d700*/  LDSM.16.M88.4 R172, [R213+0x6400] ;  /* 0x00640000d5ac783b */ /* 0x000e6a0000000200 */
[-C--:B----4-:R-:W-:Y:S08]  /*d710*/  HMMA.16816.F32 R20, R164, R180.reuse, RZ ;  /* 0x000000b4a414723c */ /* 0x090ff000000018ff */
[C---:B------:R-:W-:Y:S08]  /*d720*/  HMMA.16816.F32 R24, R176.reuse, R180, RZ ;  /* 0x000000b4b018723c */ /* 0x040ff000000018ff */
        /* <DEDUP_REMOVED lines=8> */
[-C--:B--2---:R-:W-:Y:S08]  /*d7b0*/  HMMA.16816.F32 R52, R164, R188.reuse, RZ ;  /* 0x000000bca434723c */ /* 0x084ff000000018ff */
[C---:B------:R-:W-:Y:S08]  /*d7c0*/  HMMA.16816.F32 R56, R176.reuse, R188, RZ ;  /* 0x000000bcb038723c */ /* 0x040ff000000018ff */
[-C--:B------:R-:W-:Y:S01]  /*d7d0*/  HMMA.16816.F32 R60, R176, R190.reuse, RZ ;  /* 0x000000beb03c723c */ /* 0x080fe200000018ff */
[----:B------:R-:W-:Y:S07]  /*d7e0*/  LDSM.16.M88.4 R176, [R216+0x7000] ;  /* 0x00700000d8b0783b */ /* 0x000fee0000000200 */
[----:B------:R-:W-:Y:S01]  /*d7f0*/  HMMA.16816.F32 R64, R164, R190, RZ ;  /* 0x000000bea440723c */ /* 0x000fe200000018ff */
[----:B------:R-:W2:Y:S06]  /*d800*/  LDSM.16.M88.4 R164, [R217+0x2000] ;  /* 0x00200000d9a4783b */ /* 0x000eac0000000200 */
[----:B------:R-:W-:Y:S01]  /*d810*/  LDSM.16.M88.4 R188, [R216+0x7c00] ;  /* 0x007c0000d8bc783b */ /* 0x000fe20000000200 */
[-C--:B-1----:R-:W-:Y:S08]  /*d820*/  HMMA.16816.F32 R4, R192, R196.reuse, R4 ;  /* 0x000000c4c004723c */ /* 0x082ff00000001804 */
        /* <DEDUP_REMOVED lines=19> */
[----:B------:R-:W3:Y:S06]  /*d960*/  LDSM.16.M88.4 R192, [R215+0x2000] ;  /* 0x00200000d7c0783b */ /* 0x000eec0000000200 */
[----:B------:R-:W-:Y:S01]  /*d970*/  LDSM.16.M88.4 R208, [R213+0x7c00] ;  /* 0x007c0000d5d0783b */ /* 0x000fe20000000200 */
[-C--:B--2---:R-:W-:Y:S08]  /*d980*/  HMMA.16816.F32 R4, R164, R176.reuse, R4 ;  /* 0x000000b0a404723c */ /* 0x084ff00000001804 */
[C---:B------:R-:W-:Y:S08]  /*d990*/  HMMA.16816.F32 R8, R180.reuse, R176, R8 ;  /* 0x000000b0b408723c */ /* 0x040ff00000001808 */
[-C--:B------:R-:W-:Y:S08]  /*d9a0*/  HMMA.16816.F32 R12, R180, R178.reuse, R12 ;  /* 0x000000b2b40c723c */ /* 0x080ff0000000180c */
[C---:B------:R-:W-:Y:S01]  /*d9b0*/  HMMA.16816.F32 R16, R164.reuse, R178, R16 ;  /* 0x000000b2a410723c */ /* 0x040fe20000001810 */
[----:B------:R-:W2:Y:S07]  /*d9c0*/  LDSM.16.M88.4 R176, [R213+0x7400] ;  /* 0x00740000d5b0783b */ /* 0x000eae0000000200 */
[-C--:B------:R-:W-:Y:S08]  /*d9d0*/  HMMA.16816.F32 R20, R164, R184.reuse, R20 ;  /* 0x000000b8a414723c */ /* 0x080ff00000001814 */
        /* <DEDUP_REMOVED lines=14> */
[----:B------:R-:W1:Y:S06]  /*dac0*/  LDSM.16.M88.4 R164, [R217+0x4000] ;  /* 0x00400000d9a4783b */ /* 0x000e6c0000000200 */
[----:B------:R-:W-:Y:S01]  /*dad0*/  LDSM.16.M88.4 R188, [R216+0x8c00] ;  /* 0x008c0000d8bc783b */ /* 0x000fe20000000200 */
[-C--:B---3--:R-:W-:Y:S08]  /*dae0*/  HMMA.16816.F32 R4, R192, R196.reuse, R4 ;  /* 0x000000c4c004723c */ /* 0x088ff00000001804 */
        /* <DEDUP_REMOVED lines=20> */
[----:B------:R-:W4:Y:S01]  /*dc30*/  LDSM.16.M88.4 R208, [R213+0x8800] ;  /* 0x00880000d5d0783b */ /* 0x000f220000000200 */
[-C--:B-1----:R-:W-:Y:S08]  /*dc40*/  HMMA.16816.F32 R4, R164, R172.reuse, R4 ;  /* 0x000000aca404723c */ /* 0x082ff00000001804 */
[C---:B------:R-:W-:Y:S08]  /*dc50*/  HMMA.16816.F32 R8, R180.reuse, R172, R8 ;  /* 0x000000acb408723c */ /* 0x040ff00000001808 */
[-C--:B------:R-:W-:Y:S08]  /*dc60*/  HMMA.16816.F32 R12, R180, R174.reuse, R12 ;  /* 0x000000aeb40c723c */ /* 0x080ff0000000180c */
[C---:B------:R-:W-:Y:S01]  /*dc70*/  HMMA.16816.F32 R16, R164.reuse, R174, R16 ;  /* 0x000000aea410723c */ /* 0x040fe20000001810 */
[----:B------:R-:W1:Y:S01]  /*dc80*/  LDSM.16.M88.4 R172, [R213+0x8c00] ;  /* 0x008c0000d5ac783b */ /* 0x000e620000000200 */
[----:B------:R-:W-:Y:S05]  /*dc90*/  DEPBAR.LE SB0, 0x0 ;  /* 0x000080000000791a */ /* 0x000fea0000000000 */
[----:B------:R-:W-:Y:S01]  /*dca0*/  BAR.SYNC.DEFER_BLOCKING 0x0 ;  /* 0x0000000000007b1d */ /* 0x000fe20000010000 */
[-C--:B--2---:R-:W-:Y:S08]  /*dcb0*/  HMMA.16816.F32 R20, R164, R176.reuse, R20 ;  /* 0x000000b0a414723c */ /* 0x084ff00000001814 */
        /* <DEDUP_REMOVED lines=19> */
[-C--:B----4-:R-:W-:Y:S08]  /*ddf0*/  HMMA.16816.F32 R36, R192, R208.reuse, R36 ;  /* 0x000000d0c024723c */ /* 0x090ff00000001824 */
[C---:B------:R-:W-:Y:S08]  /*de00*/  HMMA.16816.F32 R40, R200.reuse, R208, R40 ;  /* 0x000000d0c828723c */ /* 0x040ff00000001828 */
[-C--:B------:R-:W-:Y:S08]  /*de10*/  HMMA.16816.F32 R44, R200, R210.reuse, R44 ;  /* 0x000000d2c82c723c */ /* 0x080ff0000000182c */
[C---:B------:R-:W-:Y:S08]  /*de20*/  HMMA.16816.F32 R48, R192.reuse, R210, R48 ;  /* 0x000000d2c030723c */ /* 0x040ff00000001830 */
[-C--:B-1----:R-:W-:Y:S08]  /*de30*/  HMMA.16816.F32 R52, R192, R172.reuse, R52 ;  /* 0x000000acc034723c */ /* 0x082ff00000001834 */
[C---:B------:R-:W-:Y:S08]  /*de40*/  HMMA.16816.F32 R56, R200.reuse, R172, R56 ;  /* 0x000000acc838723c */ /* 0x040ff00000001838 */
[-C--:B------:R-:W-:Y:S08]  /*de50*/  HMMA.16816.F32 R60, R200, R174.reuse, R60 ;  /* 0x000000aec83c723c */ /* 0x080ff0000000183c */
[----:B------:R-:W-:Y:S01]  /*de60*/  HMMA.16816.F32 R64, R192, R174, R64 ;  /* 0x000000aec040723c */ /* 0x000fe20000001840 */
[----:B------:R-:W-:-:S07]  /*de70*/  @P5 BRA `(.L_x_78) ;  /* 0xfffff06000005947 */ /* 0x000fce000383ffff */
.L_x_77:
[----:B------:R-:W-:Y:S01]  /*de80*/  FMNMX.FTZ R164, R4, R3, !PT ;  /* 0x0000000304a47209 */ /* 0x000fe20007810000 */
[----:B-1----:R-:W-:Y:S01]  /*de90*/  LDSM.16.MT88.4 R176, [R212+0x9000] ;  /* 0x00900000d4b0783b */ /* 0x002fe20000004200 */
[----:B------:R-:W-:Y:S01]  /*dea0*/  FMNMX.FTZ R166, R6, R2, !PT ;  /* 0x0000000206a67209 */ /* 0x000fe20007810000 */
[----:B------:R-:W-:Y:S01]  /*deb0*/  UIADD3 UR8, UR8, -0x1, URZ ;  /* 0xffffffff08087890 */ /* 0x000fe2000fffe03f */
        /* <DEDUP_REMOVED lines=62> */
[----:B------:R-:W-:Y:S04]  /*e2a0*/  FMNMX.FTZ R164, R62, R165, !PT ;  /* 0x000000a53ea47209 */ /* 0x000fe80007810000 */
        /* <DEDUP_REMOVED lines=97> */
[--C-:B------:R-:W-:Y:S02]  /*e8c0*/  FFMA.FTZ R250, R62, c[0x0][0x23c], -R189.reuse ;  /* 0x00008f003efa7a23 */ /* 0x100fe400000108bd */
[C---:B------:R-:W-:Y:S01]  /*e8d0*/  FMUL.FTZ R68, R164.reuse, R68 ;  /* 0x00000044a4447220 */ /* 0x040fe20000410000 */
[----:B------:R-:W3:Y:S01]  /*e8e0*/  MUFU.EX2 R0, R0 ;  /* 0x0000000000007308 */ /* 0x000ee20000000800 */
[C---:B------:R-:W-:Y:S02]  /*e8f0*/  FMUL.FTZ R69, R164.reuse, R69 ;  /* 0x00000045a4457220 */ /* 0x040fe40000410000 */
[C---:B------:R-:W-:Y:S02]  /*e900*/  FMUL.FTZ R70, R3.reuse, R70 ;  /* 0x0000004603467220 */ /* 0x040fe40000410000 */
[C---:B------:R-:W-:Y:S02]  /*e910*/  FMUL.FTZ R71, R3.reuse, R71 ;  /* 0x0000004703477220 */ /* 0x040fe40000410000 */
[C---:B------:R-:W-:Y:S02]  /*e920*/  FMUL.FTZ R88, R164.reuse, R88 ;  /* 0x00000058a4587220 */ /* 0x040fe40000410000 */
[----:B------:R-:W-:Y:S01]  /*e930*/  FMUL.FTZ R89, R164, R89 ;  /* 0x00000059a4597220 */ /* 0x000fe20000410000 */
[----:B------:R-:W-:Y:S01]  /*e940*/  MUFU.EX2 R181, R181 ;  /* 0x000000b500b57308 */ /* 0x000fe20000000800 */
[C---:B------:R-:W-:Y:S02]  /*e950*/  FMUL.FTZ R90, R3.reuse, R90 ;  /* 0x0000005a035a7220 */ /* 0x040fe40000410000 */
[C---:B------:R-:W-:Y:S01]  /*e960*/  FMUL.FTZ R91, R3.reuse, R91 ;  /* 0x0000005b035b7220 */ /* 0x040fe20000410000 */
        /* <DEDUP_REMOVED lines=14> */
[----:B------:R-:W-:Y:S02]  /*ea50*/  FMUL.FTZ R95, R0, R95 ;  /* 0x0000005f005f7220 */ /* 0x000fe40000410000 */
[----:B------:R-:W-:Y:S01]  /*ea60*/  FMUL.FTZ R97, R2, R97 ;  /* 0x0000006102617220 */ /* 0x000fe20000410000 */
[----:B--2---:R-:W-:Y:S01]  /*ea70*/  F2FP.PACK_AB R156, R184, R181 ;  /* 0x000000b5b89c723e */ /* 0x004fe200000000ff */
[C---:B------:R-:W-:Y:S02]  /*ea80*/  FMUL.FTZ R98, R0.reuse, R98 ;  /* 0x0000006200627220 */ /* 0x040fe40000410000 */
[----:B------:R-:W-:Y:S02]  /*ea90*/  FMUL.FTZ R99, R0, R99 ;  /* 0x0000006300637220 */ /* 0x000fe40000410000 */
[C---:B------:R-:W-:Y:S01]  /*eaa0*/  FMUL.FTZ R100, R164.reuse, R100 ;  /* 0x00000064a4647220 */ /* 0x040fe20000410000 */
[----:B------:R-:W-:Y:S01]  /*eab0*/  MUFU.EX2 R185, R185 ;  /* 0x000000b900b97308 */ /* 0x000fe20000000800 */
[----:B------:R-:W-:Y:S02]  /*eac0*/  FMUL.FTZ R101, R164, R101 ;  /* 0x00000065a4657220 */ /* 0x000fe40000410000 */
[C---:B------:R-:W-:Y:S02]  /*ead0*/  FMUL.FTZ R102, R3.reuse, R102 ;  /* 0x0000006603667220 */ /* 0x040fe40000410000 */
[----:B------:R-:W-:Y:S02]  /*eae0*/  FMUL.FTZ R103, R3, R103 ;  /* 0x0000006703677220 */ /* 0x000fe40000410000 */
[--C-:B------:R-:W-:Y:S02]  /*eaf0*/  FFMA.FTZ R192, R32, c[0x0][0x23c], -R194.reuse ;  /* 0x00008f0020c07a23 */ /* 0x100fe400000108c2 */
[C---:B------:R-:W-:Y:S01]  /*eb00*/  FMUL.FTZ R32, R164.reuse, R144 ;  /* 0x00000090a4207220 */ /* 0x040fe20000410000 */
[----:B------:R-:W2:Y:S01]  /*eb10*/  MUFU.EX2 R188, R188 ;  /* 0x000000bc00bc7308 */ /* 0x000ea20000000800 */
[--C-:B------:R-:W-:Y:S02]  /*eb20*/  FFMA.FTZ R195, R33, c[0x0][0x23c], -R194.reuse ;  /* 0x00008f0021c37a23 */ /* 0x100fe400000108c2 */
[----:B------:R-:W-:Y:S01]  /*eb30*/  FMUL.FTZ R33, R164, R145 ;  /* 0x00000091a4217220 */ /* 0x000fe20000410000 */
[----:B---3--:R-:W-:Y:S01]  /*eb40*/  F2FP.PACK_AB R157, R186, R183 ;  /* 0x000000b7ba9d723e */ /* 0x008fe200000000ff */
[C---:B------:R-:W-:Y:S02]  /*eb50*/  FMUL.FTZ R116, R2.reuse, R116 ;  /* 0x0000007402747220 */ /* 0x040fe40000410000 */
[----:B------:R-:W-:Y:S02]  /*eb60*/  FMUL.FTZ R117, R2, R117 ;  /* 0x0000007502757220 */ /* 0x000fe40000410000 */
[C---:B------:R-:W-:Y:S01]  /*eb70*/  FMUL.FTZ R118, R0.reuse, R118 ;  /* 0x0000007600767220 */ /* 0x040fe20000410000 */
[----:B------:R-:W-:Y:S01]  /*eb80*/  MUFU.EX2 R187, R187 ;  /* 0x000000bb00bb7308 */ /* 0x000fe20000000800 */
[----:B------:R-:W-:Y:S02]  /*eb90*/  FMUL.FTZ R119, R0, R119 ;  /* 0x0000007700777220 */ /* 0x000fe40000410000 */
[C---:B------:R-:W-:Y:S02]  /*eba0*/  FMUL.FTZ R120, R2.reuse, R120 ;  /* 0x0000007802787220 */ /* 0x040fe40000410000 */
[----:B------:R-:W-:Y:S02]  /*ebb0*/  FMUL.FTZ R121, R2, R121 ;  /* 0x0000007902797220 */ /* 0x000fe40000410000 */
[C---:B------:R-:W-:Y:S02]  /*ebc0*/  FMUL.FTZ R122, R0.reuse, R122 ;  /* 0x0000007a007a7220 */ /* 0x040fe40000410000 */
[----:B------:R-:W-:Y:S01]  /*ebd0*/  FMUL.FTZ R123, R0, R123 ;  /* 0x0000007b007b7220 */ /* 0x000fe20000410000 */
[----:B------:R-:W3:Y:S01]  /*ebe0*/  MUFU.EX2 R190, R190 ;  /* 0x000000be00be7308 */ /* 0x000ee20000000800 */
[C---:B------:R-:W-:Y:S02]  /*ebf0*/  FMUL.FTZ R124, R164.reuse, R124 ;  /* 0x0000007ca47c7220 */ /* 0x040fe40000410000 */
[----:B------:R-:W-:Y:S01]  /*ec00*/  FMUL.FTZ R125, R164, R125 ;  /* 0x0000007da47d7220 */ /* 0x000fe20000410000 */
[----:B--2---:R-:W-:Y:S01]  /*ec10*/  F2FP.PACK_AB R158, R188, R185 ;  /* 0x000000b9bc9e723e */ /* 0x004fe200000000ff */
[C---:B------:R-:W-:Y:S02]  /*ec20*/  FMUL.FTZ R126, R3.reuse, R126 ;  /* 0x0000007e037e7220 */ /* 0x040fe40000410000 */
[C---:B------:R-:W-:Y:S02]  /*ec30*/  FMUL.FTZ R127, R3.reuse, R127 ;  /* 0x0000007f037f7220 */ /* 0x040fe40000410000 */
[--C-:B------:R-:W-:Y:S01]  /*ec40*/  FFMA.FTZ R196, R26, c[0x0][0x23c], -R189.reuse ;  /* 0x00008f001ac47a23 */ /* 0x100fe200000108bd */
[----:B------:R-:W-:Y:S01]  /*ec50*/  MUFU.EX2 R210, R210 ;  /* 0x000000d200d27308 */ /* 0x000fe20000000800 */
[----:B------:R-:W-:Y:S02]  /*ec60*/  FMUL.FTZ R26, R3, R142 ;  /* 0x0000008e031a7220 */ /* 0x000fe40000410000 */
[----:B------:R-:W-:Y:S02]  /*ec70*/  FFMA.FTZ R197, R27, c[0x0][0x23c], -R189 ;  /* 0x00008f001bc57a23 */ /* 0x000fe400000108bd */
[----:B------:R-:W-:Y:S02]  /*ec80*/  FMUL.FTZ R27, R3, R143 ;  /* 0x0000008f031b7220 */ /* 0x000fe40000410000 */
[--C-:B------:R-:W-:Y:S02]  /*ec90*/  FFMA.FTZ R198, R28, c[0x0][0x23c], -R191.reuse ;  /* 0x00008f001cc67a23 */ /* 0x100fe400000108bf */
[----:B------:R-:W-:Y:S01]  /*eca0*/  FFMA.FTZ R199, R29, c[0x0][0x23c], -R191 ;  /* 0x00008f001dc77a23 */ /* 0x000fe200000108bf */
[----:B------:R-:W2:Y:S01]  /*ecb0*/  MUFU.EX2 R211, R211 ;  /* 0x000000d300d37308 */ /* 0x000ea20000000800 */
[--C-:B------:R-:W-:Y:S02]  /*ecc0*/  FFMA.FTZ R200, R30, c[0x0][0x23c], -R189.reuse ;  /* 0x00008f001ec87a23 */ /* 0x100fe400000108bd */
[----:B------:R-:W-:Y:S01]  /*ecd0*/  FFMA.FTZ R201, R31, c[0x0][0x23c], -R189 ;  /* 0x00008f001fc97a23 */ /* 0x000fe200000108bd */
[----:B---3--:R-:W-:Y:S01]  /*ece0*/  F2FP.PACK_AB R159, R190, R187 ;  /* 0x000000bbbe9f723e */ /* 0x008fe200000000ff */
[--C-:B------:R-:W-:Y:S02]  /*ecf0*/  FFMA.FTZ R236, R44, c[0x0][0x23c], -R191.reuse ;  /* 0x00008f002cec7a23 */ /* 0x100fe400000108bf */
[----:B------:R-:W-:Y:S02]  /*ed00*/  FFMA.FTZ R243, R45, c[0x0][0x23c], -R191 ;  /* 0x00008f002df37a23 */ /* 0x000fe400000108bf */
[--C-:B------:R-:W-:Y:S01]  /*ed10*/  FFMA.FTZ R240, R46, c[0x0][0x23c], -R189.reuse ;  /* 0x00008f002ef07a23 */ /* 0x100fe200000108bd */
[----:B------:R-:W-:Y:S01]  /*ed20*/  MUFU.EX2 R234, R234 ;  /* 0x000000ea00ea7308 */ /* 0x000fe20000000800 */
[C---:B------:R-:W-:Y:S04]  /*ed30*/  HMMA.16816.F32 R12, R156.reuse, R172, R12 ;  /* 0x000000ac9c0c723c */ /* 0x040fe8000000180c */
[--C-:B------:R-:W-:Y:S02]  /*ed40*/  FFMA.FTZ R245, R47, c[0x0][0x23c], -R189.reuse ;  /* 0x00008f002ff57a23 */ /* 0x100fe400000108bd */
[----:B------:R-:W-:Y:S02]  /*ed50*/  FFMA.FTZ R189, R63, c[0x0][0x23c], -R189 ;  /* 0x00008f003fbd7a23 */ /* 0x000fe400000108bd */
[-C--:B------:R-:W-:Y:S01]  /*ed60*/  HMMA.16816.F32 R16, R156, R174.reuse, R16 ;  /* 0x000000ae9c10723c */ /* 0x080fe20000001810 */
[----:B------:R-:W3:Y:S03]  /*ed70*/  MUFU.EX2 R241, R241 ;  /* 0x000000f100f17308 */ /* 0x000ee60000000800 */
[C---:B------:R-:W-:Y:S01]  /*ed80*/  FMUL.FTZ R72, R164.reuse, R72 ;  /* 0x00000048a4487220 */ /* 0x040fe20000410000 */
[----:B--2---:R-:W-:Y:S01]  /*ed90*/  F2FP.PACK_AB R44, R211, R210 ;  /* 0x000000d2d32c723e */ /* 0x004fe200000000ff */
[C---:B------:R-:W-:Y:S02]  /*eda0*/  FMUL.FTZ R73, R164.reuse, R73 ;  /* 0x00000049a4497220 */ /* 0x040fe40000410000 */
[C---:B------:R-:W-:Y:S01]  /*edb0*/  HMMA.16816.F32 R68, R160.reuse, R174, R68 ;  /* 0x000000aea044723c */ /* 0x040fe20000001844 */
[----:B------:R-:W2:Y:S02]  /*edc0*/  LDSM.16.MT88.4 R172, [R212+0xa000] ;  /* 0x00a00000d4ac783b */ /* 0x000ea40000004200 */
[----:B------:R-:W-:Y:S01]  /*edd0*/  MUFU.EX2 R236, R236 ;  /* 0x000000ec00ec7308 */ /* 0x000fe20000000800 */
[C---:B------:R-:W-:Y:S02]  /*ede0*/  FMUL.FTZ R74, R3.reuse, R74 ;  /* 0x0000004a034a7220 */ /* 0x040fe40000410000 */
[----:B------:R-:W-:Y:S02]  /*edf0*/  FMUL.FTZ R75, R3, R75 ;  /* 0x0000004b034b7220 */ /* 0x000fe40000410000 */
[C---:B------:R-:W-:Y:S04]  /*ee00*/  FMUL.FTZ R84, R164.reuse, R84 ;  /* 0x00000054a4547220 */ /* 0x040fe80000410000 */
[----:B------:R-:W-:Y:S01]  /*ee10*/  FMUL.FTZ R85, R164, R85 ;  /* 0x00000055a4557220 */ /* 0x000fe20000410000 */
[-C--:B------:R-:W-:Y:S01]  /*ee20*/  HMMA.16816.F32 R72, R160, R176.reuse, R72 ;  /* 0x000000b0a048723c */ /* 0x080fe20000001848 */
[----:B------:R-:W4:Y:S02]  /*ee30*/  MUFU.EX2 R243, R243 ;  /* 0x000000f300f37308 */ /* 0x000f240000000800 */
[C---:B------:R-:W-:Y:S01]  /*ee40*/  FMUL.FTZ R76, R2.reuse, R76 ;  /* 0x0000004c024c7220 */ /* 0x040fe20000410000 */
[----:B---3--:R-:W-:Y:S01]  /*ee50*/  F2FP.PACK_AB R45, R241, R234 ;  /* 0x000000eaf12d723e */ /* 0x008fe200000000ff */
[----:B------:R-:W-:Y:S02]  /*ee60*/  FMUL.FTZ R77, R2, R77 ;  /* 0x0000004d024d7220 */ /* 0x000fe40000410000 */
[C---:B------:R-:W-:Y:S02]  /*ee70*/  FMUL.FTZ R78, R0.reuse, R78 ;  /* 0x0000004e004e7220 */ /* 0x040fe40000410000 */
[----:B------:R-:W-:Y:S02]  /*ee80*/  FMUL.FTZ R79, R0, R79 ;  /* 0x0000004f004f7220 */ /* 0x000fe40000410000 */
[----:B------:R-:W-:Y:S01]  /*ee90*/  MUFU.EX2 R240, R240 ;  /* 0x000000f000f07308 */ /* 0x000fe20000000800 */
[C---:B------:R-:W-:Y:S02]  /*eea0*/  FMUL.FTZ R86, R3.reuse, R86 ;  /* 0x0000005603567220 */ /* 0x040fe40000410000 */
[----:B------:R-:W-:Y:S02]  /*eeb0*/  FMUL.FTZ R87, R3, R87 ;  /* 0x0000005703577220 */ /* 0x000fe40000410000 */
[C---:B------:R-:W-:Y:S04]  /*eec0*/  HMMA.16816.F32 R76, R156.reuse, R176, R76 ;  /* 0x000000b09c4c723c */ /* 0x040fe8000000184c */
[C---:B------:R-:W-:Y:S01]  /*eed0*/  FMUL.FTZ R80, R2.reuse, R80 ;  /* 0x0000005002507220 */ /* 0x040fe20000410000 */
[----:B------:R-:W3:Y:S01]  /*eee0*/  MUFU.EX2 R245, R245 ;  /* 0x000000f500f57308 */ /* 0x000ee20000000800 */
[----:B------:R-:W-:Y:S02]  /*eef0*/  FMUL.FTZ R81, R2, R81 ;  /* 0x0000005102517220 */ /* 0x000fe40000410000 */
[C---:B------:R-:W-:Y:S01]  /*ef00*/  FMUL.FTZ R82, R0.reuse, R82 ;  /* 0x0000005200527220 */ /* 0x040fe20000410000 */
[----:B----4-:R-:W-:Y:S03]  /*ef10*/  F2FP.PACK_AB R46, R243, R236 ;  /* 0x000000ecf32e723e */ /* 0x010fe600000000ff */
[----:B------:R-:W-:Y:S02]  /*ef20*/  FMUL.FTZ R83, R0, R83 ;  /* 0x0000005300537220 */ /* 0x000fe40000410000 */
[--C-:B------:R-:W-:Y:S01]  /*ef30*/  FFMA.FTZ R176, R20, c[0x0][0x23c], -R194.reuse ;  /* 0x00008f0014b07a23 */ /* 0x100fe200000108c2 */
[----:B------:R-:W-:Y:S01]  /*ef40*/  MUFU.EX2 R192, R192 ;  /* 0x000000c000c07308 */ /* 0x000fe20000000800 */
[C---:B------:R-:W-:Y:S02]  /*ef50*/  FMUL.FTZ R20, R164.reuse, R148 ;  /* 0x00000094a4147220 */ /* 0x040fe40000410000 */
[--C-:B------:R-:W-:Y:S01]  /*ef60*/  FFMA.FTZ R177, R21, c[0x0][0x23c], -R194.reuse ;  /* 0x00008f0015b17a23 */ /* 0x100fe200000108c2 */
[-C--:B------:R-:W-:Y:S03]  /*ef70*/  HMMA.16816.F32 R80, R156, R178.reuse, R80 ;  /* 0x000000b29c50723c */ /* 0x080fe60000001850 */
[----:B------:R-:W-:Y:S02]  /*ef80*/  FMUL.FTZ R21, R164, R149 ;  /* 0x00000095a4157220 */ /* 0x000fe40000410000 */
[C---:B------:R-:W-:Y:S01]  /*ef90*/  FMUL.FTZ R104, R2.reuse, R104 ;  /* 0x0000006802687220 */ /* 0x040fe20000410000 */
[----:B------:R-:W-:Y:S01]  /*efa0*/  MUFU.EX2 R176, R176 ;  /* 0x000000b000b07308 */ /* 0x000fe20000000800 */
[----:B------:R-:W-:Y:S01]  /*efb0*/  FMUL.FTZ R105, R2, R105 ;  /* 0x0000006902697220 */ /* 0x000fe20000410000 */
[C---:B------:R-:W-:Y:S04]  /*efc0*/  HMMA.16816.F32 R84, R160.reuse, R178, R84 ;  /* 0x000000b2a054723c */ /* 0x040fe80000001854 */
[----:B---3--:R-:W-:Y:S01]  /*efd0*/  F2FP.PACK_AB R47, R245, R240 ;  /* 0x000000f0f52f723e */ /* 0x008fe200000000ff */
[----:B------:R-:W-:Y:S02]  /*efe0*/  FMUL.FTZ R106, R0, R106 ;  /* 0x0000006a006a7220 */ /* 0x000fe40000410000 */
[--C-:B------:R-:W-:Y:S01]  /*eff0*/  FFMA.FTZ R178, R22, c[0x0][0x23c], -R193.reuse ;  /* 0x00008f0016b27a23 */ /* 0x100fe200000108c1 */
[-C--:B-1----:R-:W-:Y:S01]  /*f000*/  HMMA.16816.F32 R88, R160, R152.reuse, R88 ;  /* 0x00000098a058723c */ /* 0x082fe20000001858 */
[----:B------:R-:W1:Y:S03]  /*f010*/  MUFU.EX2 R177, R177 ;  /* 0x000000b100b17308 */ /* 0x000e660000000800 */
[----:B------:R-:W-:Y:S02]  /*f020*/  FMUL.FTZ R22, R3, R150 ;  /* 0x0000009603167220 */ /* 0x000fe40000410000 */
[--C-:B------:R-:W-:Y:S02]  /*f030*/  FFMA.FTZ R179, R23, c[0x0][0x23c], -R193.reuse ;  /* 0x00008f0017b37a23 */ /* 0x100fe400000108c1 */
[C---:B------:R-:W-:Y:S03]  /*f040*/  HMMA.16816.F32 R92, R156.reuse, R152, R92 ;  /* 0x000000989c5c723c */ /* 0x040fe6000000185c */
[----:B------:R-:W-:Y:S01]  /*f050*/  MUFU.EX2 R178, R178 ;  /* 0x000000b200b27308 */ /* 0x000fe20000000800 */
[C---:B------:R-:W-:Y:S02]  /*f060*/  FMUL.FTZ R23, R3.reuse, R151 ;  /* 0x0000009703177220 */ /* 0x040fe40000410000 */
[----:B------:R-:W3:Y:S01]  /*f070*/  LDSM.16.MT88.4 R148, [R214+0xb000] ;  /* 0x00b00000d694783b */ /* 0x000ee20000004200 */
[----:B------:R-:W-:Y:S01]  /*f080*/  FMUL.FTZ R107, R0, R107 ;  /* 0x0000006b006b7220 */ /* 0x000fe20000410000 */
[-C--:B------:R-:W-:Y:S04]  /*f090*/  HMMA.16816.F32 R96, R156, R154.reuse, R96 ;  /* 0x0000009a9c60723c */ /* 0x080fe80000001860 */
[C---:B------:R-:W-:Y:S01]  /*f0a0*/  FMUL.FTZ R108, R2.reuse, R108 ;  /* 0x0000006c026c7220 */ /* 0x040fe20000410000 */
[----:B------:R-:W4:Y:S01]  /*f0b0*/  MUFU.EX2 R179, R179 ;  /* 0x000000b300b37308 */ /* 0x000f220000000800 */
[----:B------:R-:W-:Y:S02]  /*f0c0*/  FMUL.FTZ R109, R2, R109 ;  /* 0x0000006d026d7220 */ /* 0x000fe40000410000 */
[C---:B------:R-:W-:Y:S01]  /*f0d0*/  HMMA.16816.F32 R100, R160.reuse, R154, R100 ;  /* 0x0000009aa064723c */ /* 0x040fe20000001864 */
[----:B------:R-:W-:Y:S03]  /*f0e0*/  LDSM.16.MT88.4 R152, [R214+0xa400] ;  /* 0x00a40000d698783b */ /* 0x000fe60000004200 */
[C---:B------:R-:W-:Y:S02]  /*f0f0*/  FMUL.FTZ R110, R0.reuse, R110 ;  /* 0x0000006e006e7220 */ /* 0x040fe40000410000 */
[----:B------:R-:W-:Y:S01]  /*f100*/  FMUL.FTZ R111, R0, R111 ;  /* 0x0000006f006f7220 */ /* 0x000fe20000410000 */
[----:B------:R-:W5:Y:S01]  /*f110*/  MUFU.EX2 R195, R195 ;  /* 0x000000c300c37308 */ /* 0x000f620000000800 */
[-C--:B--2---:R-:W-:Y:S04]  /*f120*/  HMMA.16816.F32 R20, R160, R172.reuse, R20 ;  /* 0x000000aca014723c */ /* 0x084fe80000001814 */
[C---:B------:R-:W-:Y:S02]  /*f130*/  FMUL.FTZ R112, R164.reuse, R112 ;  /* 0x00000070a4707220 */ /* 0x040fe40000410000 */
[----:B------:R-:W-:Y:S02]  /*f140*/  FMUL.FTZ R113, R164, R113 ;  /* 0x00000071a4717220 */ /* 0x000fe40000410000 */
[C---:B------:R-:W-:Y:S01]  /*f150*/  HMMA.16816.F32 R104, R156.reuse, R172, R104 ;  /* 0x000000ac9c68723c */ /* 0x040fe20000001868 */
[----:B------:R-:W-:Y:S03]  /*f160*/  MUFU.EX2 R196, R196 ;  /* 0x000000c400c47308 */ /* 0x000fe60000000800 */
[C---:B------:R-:W-:Y:S02]  /*f170*/  FMUL.FTZ R114, R3.reuse, R114 ;  /* 0x0000007203727220 */ /* 0x040fe40000410000 */
[C---:B------:R-:W-:Y:S02]  /*f180*/  FMUL.FTZ R115, R3.reuse, R115 ;  /* 0x0000007303737220 */ /* 0x040fe40000410000 */
[-C--:B------:R-:W-:Y:S03]  /*f190*/  HMMA.16816.F32 R108, R156, R174.reuse, R108 ;  /* 0x000000ae9c6c723c */ /* 0x080fe6000000186c */
[----:B------:R-:W-:Y:S01]  /*f1a0*/  MUFU.EX2 R197, R197 ;  /* 0x000000c500c57308 */ /* 0x000fe20000000800 */
[--C-:B------:R-:W-:Y:S02]  /*f1b0*/  FFMA.FTZ R172, R34, c[0x0][0x23c], -R193.reuse ;  /* 0x00008f0022ac7a23 */ /* 0x100fe400000108c1 */
[----:B------:R-:W-:Y:S02]  /*f1c0*/  FMUL.FTZ R34, R3, R146 ;  /* 0x0000009203227220 */ /* 0x000fe40000410000 */
[C---:B------:R-:W-:Y:S04]  /*f1d0*/  HMMA.16816.F32 R112, R160.reuse, R174, R112 ;  /* 0x000000aea070723c */ /* 0x040fe80000001870 */
[----:B------:R-:W-:Y:S01]  /*f1e0*/  FFMA.FTZ R173, R35, c[0x0][0x23c], -R193 ;  /* 0x00008f0023ad7a23 */ /* 0x000fe200000108c1 */
[----:B------:R-:W-:Y:S01]  /*f1f0*/  MUFU.EX2 R172, R172 ;  /* 0x000000ac00ac7308 */ /* 0x000fe20000000800 */
[----:B------:R-:W-:Y:S02]  /*f200*/  FMUL.FTZ R35, R3, R147 ;  /* 0x0000009303237220 */ /* 0x000fe40000410000 */
[----:B------:R-:W2:Y:S01]  /*f210*/  LDSM.16.MT88.4 R144, [R212+0xb000] ;  /* 0x00b00000d490783b */ /* 0x000ea20000004200 */
[--C-:B------:R-:W-:Y:S03]  /*f220*/  FFMA.FTZ R174, R24, c[0x0][0x23c], -R191.reuse ;  /* 0x00008f0018ae7a23 */ /* 0x100fe600000108bf */
[C---:B------:R-:W-:Y:S01]  /*f230*/  FMUL.FTZ R24, R164.reuse, R140 ;  /* 0x0000008ca4187220 */ /* 0x040fe20000410000 */
[-C--:B---3--:R-:W-:Y:S02]  /*f240*/  HMMA.16816.F32 R32, R160, R148.reuse, R32 ;  /* 0x00000094a020723c */ /* 0x088fe40000001820 */
[----:B------:R-:W3:Y:S01]  /*f250*/  MUFU.EX2 R173, R173 ;  /* 0x000000ad00ad7308 */ /* 0x000ee20000000800 */
[----:B------:R-:W-:Y:S02]  /*f260*/  FFMA.FTZ R175, R25, c[0x0][0x23c], -R191 ;  /* 0x00008f0019af7a23 */ /* 0x000fe400000108bf */
[----:B------:R-:W-:Y:S02]  /*f270*/  FMUL.FTZ R25, R164, R141 ;  /* 0x0000008da4197220 */ /* 0x000fe40000410000 */
[----:B------:R-:W3:Y:S01]  /*f280*/  LDSM.16.MT88.4 R140, [R214+0x9400] ;  /* 0x00940000d68c783b */ /* 0x000ee20000004200 */
[C---:B------:R-:W-:Y:S04]  /*f290*/  HMMA.16816.F32 R116, R156.reuse, R148, R116 ;  /* 0x000000949c74723c */ /* 0x040fe80000001874 */
[C---:B------:R-:W-:Y:S01]  /*f2a0*/  FMUL.FTZ R128, R2.reuse, R128 ;  /* 0x0000008002807220 */ /* 0x040fe20000410000 */
[----:B------:R-:W-:Y:S01]  /*f2b0*/  MUFU.EX2 R174, R174 ;  /* 0x000000ae00ae7308 */ /* 0x000fe20000000800 */
[----:B------:R-:W-:Y:S02]  /*f2c0*/  FMUL.FTZ R129, R2, R129 ;  /* 0x0000008102817220 */ /* 0x000fe40000410000 */
[-C--:B------:R-:W-:Y:S04]  /*f2d0*/  HMMA.16816.F32 R120, R156, R150.reuse, R120 ;  /* 0x000000969c78723c */ /* 0x080fe80000001878 */
[C---:B------:R-:W-:Y:S02]  /*f2e0*/  FMUL.FTZ R130, R0.reuse, R130 ;  /* 0x0000008200827220 */ /* 0x040fe40000410000 */
[----:B------:R-:W-:Y:S01]  /*f2f0*/  FMUL.FTZ R131, R0, R131 ;  /* 0x0000008300837220 */ /* 0x000fe20000410000 */
[----:B------:R-:W3:Y:S01]  /*f300*/  MUFU.EX2 R175, R175 ;  /* 0x000000af00af7308 */ /* 0x000ee20000000800 */
[C---:B------:R-:W-:Y:S01]  /*f310*/  HMMA.16816.F32 R124, R160.reuse, R150, R124 ;  /* 0x00000096a07c723c */ /* 0x040fe2000000187c */
[----:B------:R-:W3:Y:S03]  /*f320*/  LDSM.16.MT88.4 R148, [R212+0x9400] ;  /* 0x00940000d494783b */ /* 0x000ee60000004200 */
[C---:B------:R-:W-:Y:S02]  /*f330*/  FMUL.FTZ R132, R2.reuse, R132 ;  /* 0x0000008402847220 */ /* 0x040fe40000410000 */
[----:B------:R-:W-:Y:S02]  /*f340*/  FMUL.FTZ R133, R2, R133 ;  /* 0x0000008502857220 */ /* 0x000fe40000410000 */
[C---:B------:R-:W-:Y:S01]  /*f350*/  FMUL.FTZ R134, R0.reuse, R134 ;  /* 0x0000008600867220 */ /* 0x040fe20000410000 */
[----:B------:R-:W-:Y:S01]  /*f360*/  MUFU.EX2 R198, R198 ;  /* 0x000000c600c67308 */ /* 0x000fe20000000800 */
[-C--:B--2---:R-:W-:Y:S03]  /*f370*/  HMMA.16816.F32 R24, R160, R144.reuse, R24 ;  /* 0x00000090a018723c */ /* 0x084fe60000001818 */
[----:B------:R-:W-:Y:S02]  /*f380*/  FMUL.FTZ R135, R0, R135 ;  /* 0x0000008700877220 */ /* 0x000fe40000410000 */
[C---:B------:R-:W-:Y:S01]  /*f390*/  FMUL.FTZ R28, R164.reuse, R136 ;  /* 0x00000088a41c7220 */ /* 0x040fe20000410000 */
[----:B-1----:R-:W-:Y:S01]  /*f3a0*/  F2FP.PACK_AB R136, R177, R176 ;  /* 0x000000b0b188723e */ /* 0x002fe200000000ff */
[----:B------:R-:W-:Y:S01]  /*f3b0*/  FMUL.FTZ R29, R164, R137 ;  /* 0x00000089a41d7220 */ /* 0x000fe20000410000 */
[C---:B------:R-:W-:Y:S01]  /*f3c0*/  HMMA.16816.F32 R128, R156.reuse, R144, R128 ;  /* 0x000000909c80723c */ /* 0x040fe20000001880 */
[----:B------:R-:W1:Y:S03]  /*f3d0*/  MUFU.EX2 R199, R199 ;  /* 0x000000c700c77308 */ /* 0x000e660000000800 */
[----:B----4-:R-:W-:Y:S01]  /*f3e0*/  F2FP.PACK_AB R137, R179, R178 ;  /* 0x000000b2b389723e */ /* 0x010fe200000000ff */
[----:B------:R-:W-:Y:S01]  /*f3f0*/  FMUL.FTZ R30, R3, R138 ;  /* 0x0000008a031e7220 */ /* 0x000fe20000410000 */
[----:B-----5:R-:W-:Y:S01]  /*f400*/  F2FP.PACK_AB R138, R195, R192 ;  /* 0x000000c0c38a723e */ /* 0x020fe200000000ff */
[----:B------:R-:W-:Y:S01]  /*f410*/  FMUL.FTZ R31, R3, R139 ;  /* 0x0000008b031f7220 */ /* 0x000fe20000410000 */
[-C--:B------:R-:W-:Y:S03]  /*f420*/  HMMA.16816.F32 R132, R156, R146.reuse, R132 ;  /* 0x000000929c84723c */ /* 0x080fe60000001884 */
[----:B------:R-:W-:Y:S01]  /*f430*/  MUFU.EX2 R200, R200 ;  /* 0x000000c800c87308 */ /* 0x000fe20000000800 */
[----:B---3--:R-:W-:Y:S01]  /*f440*/  F2FP.PACK_AB R139, R173, R172 ;  /* 0x000000acad8b723e */ /* 0x008fe200000000ff */
[--C-:B------:R-:W-:Y:S01]  /*f450*/  FFMA.FTZ R64, R64, c[0x0][0x23c], -R194.reuse ;  /* 0x00008f0040407a23 */ /* 0x100fe200000108c2 */
[----:B------:R-:W-:Y:S01]  /*f460*/  F2FP.PACK_AB R144, R175, R174 ;  /* 0x000000aeaf90723e */ /* 0x000fe200000000ff */
[----:B------:R-:W-:Y:S01]  /*f470*/  FFMA.FTZ R194, R65, c[0x0][0x23c], -R194 ;  /* 0x00008f0041c27a23 */ /* 0x000fe200000108c2 */
[----:B------:R-:W-:Y:S04]  /*f480*/  HMMA.16816.F32 R28, R160, R146, R28 ;  /* 0x00000092a01c723c */ /* 0x000fe8000000181c */
[----:B------:R-:W-:Y:S01]  /*f490*/  F2FP.PACK_AB R145, R197, R196 ;  /* 0x000000c4c591723e */ /* 0x000fe200000000ff */
[----:B------:R-:W2:Y:S01]  /*f4a0*/  MUFU.EX2 R201, R201 ;  /* 0x000000c900c97308 */ /* 0x000ea20000000800 */
[--C-:B------:R-:W-:Y:S02]  /*f4b0*/  FFMA.FTZ R66, R66, c[0x0][0x23c], -R193.reuse ;  /* 0x00008f0042427a23 */ /* 0x100fe400000108c1 */
[-C--:B------:R-:W-:Y:S05]  /*f4c0*/  HMMA.16816.F32 R8, R136, R140.reuse, R8 ;  /* 0x0000008c8808723c */ /* 0x080fea0000001808 */
[----:B-1----:R-:W-:Y:S01]  /*f4d0*/  F2FP.PACK_AB R146, R199, R198 ;  /* 0x000000c6c792723e */ /* 0x002fe200000000ff */
[----:B------:R-:W-:Y:S01]  /*f4e0*/  FFMA.FTZ R193, R67, c[0x0][0x23c], -R193 ;  /* 0x00008f0043c17a23 */ /* 0x000fe200000108c1 */
[----:B------:R1:W-:Y:S01]  /*f4f0*/  MUFU.EX2 R65, R194 ;  /* 0x000000c200417308 */ /* 0x0003e20000000800 */
[----:B------:R-:W-:Y:S04]  /*f500*/  FFMA.FTZ R67, R56, c[0x0][0x23c], -R191 ;  /* 0x00008f0038437a23 */ /* 0x000fe800000108bf */
[----:B------:R-:W-:Y:S02]  /*f510*/  FFMA.FTZ R169, R164, R237, R169 ;  /* 0x000000eda4a97223 */ /* 0x000fe400000100a9 */
[----:B------:R-:W-:Y:S01]  /*f520*/  FFMA.FTZ R5, R3, R232, R5 ;  /* 0x000000e803057223 */ /* 0x000fe20000010005 */
[----:B------:R-:W-:Y:S01]  /*f530*/  MOV R3, R168 ;  /* 0x000000a800037202 */ /* 0x000fe20000000f00 */
[----:B------:R-:W-:Y:S01]  /*f540*/  FFMA.FTZ R181, R2, R235, R181 ;  /* 0x000000eb02b57223 */ /* 0x000fe200000100b5 */
[----:B------:R-:W-:Y:S01]  /*f550*/  MUFU.EX2 R202, R202 ;  /* 0x000000ca00ca7308 */ /* 0x000fe20000000800 */
[----:B------:R-:W-:Y:S01]  /*f560*/  FFMA.FTZ R183, R0, R233, R183 ;  /* 0x000000e900b77223 */ /* 0x000fe200000100b7 */
[----:B------:R-:W-:Y:S01]  /*f570*/  MOV R0, R165 ;  /* 0x000000a500007202 */ /* 0x000fe20000000f00 */
[----:B------:R-:W-:Y:S01]  /*f580*/  FADD.FTZ R170, R170, R169 ;  /* 0x000000a9aaaa7221 */ /* 0x000fe20000010000 */
[----:B--2---:R-:W-:Y:S01]  /*f590*/  F2FP.PACK_AB R147, R201, R200 ;  /* 0x000000c8c993723e */ /* 0x004fe200000000ff */
[----:B------:R-:W-:Y:S01]  /*f5a0*/  FADD.FTZ R6, R6, R5 ;  /* 0x0000000506067221 */ /* 0x000fe20000010000 */
[----:B------:R-:W-:Y:S01]  /*f5b0*/  MOV R2, R167 ;  /* 0x000000a700027202 */ /* 0x000fe20000000f00 */
[----:B------:R-:W-:Y:S01]  /*f5c0*/  FADD.FTZ R184, R184, R181 ;  /* 0x000000b5b8b87221 */ /* 0x000fe20000010000 */
[----:B------:R-:W-:Y:S01]  /*f5d0*/  MOV R169, R166 ;  /* 0x000000a600a97202 */ /* 0x000fe20000000f00 */
        /* <DEDUP_REMOVED lines=9> */
[----:B------:R-:W-:Y:S01]  /*f670*/  LDSM.16.MT88.4 R60, [R212+0xac00] ;  /* 0x00ac0000d43c783b */ /* 0x000fe20000004200 */
[----:B------:R-:W-:Y:S01]  /*f680*/  FADD.FTZ R171, R171, R6 ;  /* 0x00000006abab7221 */ /* 0x000fe20000010000 */
[C---:B------:R-:W-:Y:S03]  /*f690*/  HMMA.16816.F32 R68, R136.reuse, R142, R68 ;  /* 0x0000008e8844723c */ /* 0x040fe60000001844 */
[----:B------:R-:W1:Y:S01]  /*f6a0*/  MUFU.EX2 R205, R205 ;  /* 0x000000cd00cd7308 */ /* 0x000e620000000800 */
[----:B------:R-:W-:Y:S02]  /*f6b0*/  FADD.FTZ R185, R185, R184 ;  /* 0x000000b8b9b97221 */ /* 0x000fe40000010000 */
[----:B------:R-:W3:Y:S01]  /*f6c0*/  LDSM.16.MT88.4 R140, [R212+0xa400] ;  /* 0x00a40000d48c783b */ /* 0x000ee20000004200 */
[----:B------:R-:W-:Y:S01]  /*f6d0*/  FADD.FTZ R187, R187, R186 ;  /* 0x000000babbbb7221 */ /* 0x000fe20000010000 */
        /* <DEDUP_REMOVED lines=26> */
[----:B------:R-:W1:Y:S01]  /*f880*/  MUFU.EX2 R247, R247 ;  /* 0x000000f700f77308 */ /* 0x000e620000000800 */
[C---:B------:R-:W-:Y:S04]  /*f890*/  HMMA.16816.F32 R100, R136.reuse, R154, R100 ;  /* 0x0000009a8864723c */ /* 0x040fe80000001864 */
[----:B------:R-:W-:Y:S02]  /*f8a0*/  FADD.FTZ R198, R198, R175 ;  /* 0x000000afc6c67221 */ /* 0x000fe40000010000 */
[----:B------:R-:W-:Y:S02]  /*f8b0*/  FADD.FTZ R200, R200, R197 ;  /* 0x000000c5c8c87221 */ /* 0x000fe40000010000 */
[-C--:B---3--:R-:W-:Y:S01]  /*f8c0*/  HMMA.16816.F32 R20, R136, R140.reuse, R20 ;  /* 0x0000008c8814723c */ /* 0x088fe20000001814 */
[----:B------:R-:W-:Y:S03]  /*f8d0*/  MUFU.EX2 R244, R244 ;  /* 0x000000f400f47308 */ /* 0x000fe60000000800 */
[----:B------:R-:W-:Y:S02]  /*f8e0*/  FADD.FTZ R195, R195, R192 ;  /* 0x000000c0c3c37221 */ /* 0x000fe40000010000 */
[----:B------:R-:W-:Y:S02]  /*f8f0*/  FADD.FTZ R173, R173, R172 ;  /* 0x000000acadad7221 */ /* 0x000fe40000010000 */
[C---:B------:R-:W-:Y:S03]  /*f900*/  HMMA.16816.F32 R104, R144.reuse, R140, R104 ;  /* 0x0000008c9068723c */ /* 0x040fe60000001868 */
[----:B------:R-:W3:Y:S01]  /*f910*/  MUFU.EX2 R249, R249 ;  /* 0x000000f900f97308 */ /* 0x000ee20000000800 */
[----:B------:R-:W-:Y:S02]  /*f920*/  FADD.FTZ R199, R199, R198 ;  /* 0x000000c6c7c77221 */ /* 0x000fe40000010000 */
[----:B------:R-:W-:Y:S02]  /*f930*/  FADD.FTZ R201, R201, R200 ;  /* 0x000000c8c9c97221 */ /* 0x000fe40000010000 */
[-C--:B------:R-:W-:Y:S04]  /*f940*/  HMMA.16816.F32 R108, R144, R142.reuse, R108 ;  /* 0x0000008e906c723c */ /* 0x080fe8000000186c */
[----:B------:R-:W-:Y:S01]  /*f950*/  FADD.FTZ R210, R210, R199 ;  /* 0x000000c7d2d27221 */ /* 0x000fe20000010000 */
[----:B------:R-:W1:Y:S01]  /*f960*/  MUFU.EX2 R64, R64 ;  /* 0x0000004000407308 */ /* 0x000e620000000800 */
[----:B------:R-:W-:Y:S02]  /*f970*/  FADD.FTZ R234, R234, R201 ;  /* 0x000000c9eaea7221 */ /* 0x000fe40000010000 */
[C---:B------:R-:W-:Y:S01]  /*f980*/  HMMA.16816.F32 R112, R136.reuse, R142, R112 ;  /* 0x0000008e8870723c */ /* 0x040fe20000001870 */
[----:B------:R-:W3:Y:S03]  /*f990*/  LDSM.16.MT88.4 R140, [R212+0x9800] ;  /* 0x00980000d48c783b */ /* 0x000ee60000004200 */
[----:B------:R-:W-:Y:S02]  /*f9a0*/  FADD.FTZ R211, R211, R210 ;  /* 0x000000d2d3d37221 */ /* 0x000fe40000010000 */
[----:B------:R-:W-:Y:S01]  /*f9b0*/  FADD.FTZ R241, R241, R234 ;  /* 0x000000eaf1f17221 */ /* 0x000fe20000010000 */
[----:B------:R-:W-:Y:S01]  /*f9c0*/  MUFU.EX2 R66, R66 ;  /* 0x0000004200427308 */ /* 0x000fe20000000800 */
[-C--:B------:R-:W-:Y:S04]  /*f9d0*/  HMMA.16816.F32 R32, R136, R36.reuse, R32 ;  /* 0x000000248820723c */ /* 0x080fe80000001820 */
[----:B------:R-:W-:Y:S02]  /*f9e0*/  FADD.FTZ R236, R236, R211 ;  /* 0x000000d3ecec7221 */ /* 0x000fe40000010000 */
[----:B------:R-:W-:Y:S02]  /*f9f0*/  FADD.FTZ R240, R240, R241 ;  /* 0x000000f1f0f07221 */ /* 0x000fe40000010000 */
[C---:B------:R-:W-:Y:S01]  /*fa00*/  HMMA.16816.F32 R116, R144.reuse, R36, R116 ;  /* 0x000000249074723c */ /* 0x040fe20000001874 */
[----:B------:R-:W3:Y:S03]  /*fa10*/  MUFU.EX2 R193, R193 ;  /* 0x000000c100c17308 */ /* 0x000ee60000000800 */
[----:B------:R-:W-:Y:S02]  /*fa20*/  FADD.FTZ R236, R243, R236 ;  /* 0x000000ecf3ec7221 */ /* 0x000fe40000010000 */
[----:B------:R-:W-:Y:S01]  /*fa30*/  FADD.FTZ R245, R245, R240 ;  /* 0x000000f0f5f57221 */ /* 0x000fe20000010000 */
[----:B--2---:R-:W-:Y:S01]  /*fa40*/  F2FP.PACK_AB R36, R203, R202 ;  /* 0x000000cacb24723e */ /* 0x004fe200000000ff */
[-C--:B------:R-:W-:Y:S03]  /*fa50*/  HMMA.16816.F32 R120, R144, R38.reuse, R120 ;  /* 0x000000269078723c */ /* 0x080fe60000001878 */
[----:B------:R-:W-:Y:S01]  /*fa60*/  MUFU.EX2 R67, R67 ;  /* 0x0000004300437308 */ /* 0x000fe20000000800 */
[----:B-1----:R-:W-:Y:S01]  /*fa70*/  F2FP.PACK_AB R37, R205, R204 ;  /* 0x000000cccd25723e */ /* 0x002fe200000000ff */
[----:B------:R-:W-:Y:S02]  /*fa80*/  FADD.FTZ R202, R202, R195 ;  /* 0x000000c3caca7221 */ /* 0x000fe40000010000 */
[----:B------:R-:W-:Y:S01]  /*fa90*/  FADD.FTZ R204, R204, R173 ;  /* 0x000000adcccc7221 */ /* 0x000fe20000010000 */
[C---:B------:R-:W-:Y:S04]  /*faa0*/  HMMA.16816.F32 R124, R136.reuse, R38, R124 ;  /* 0x00000026887c723c */ /* 0x040fe8000000187c */
[----:B------:R-:W-:Y:S01]  /*fab0*/  FADD.FTZ R203, R203, R202 ;  /* 0x000000cacbcb7221 */ /* 0x000fe20000010000 */
[----:B------:R-:W1:Y:S01]  /*fac0*/  MUFU.EX2 R194, R194 ;  /* 0x000000c200c27308 */ /* 0x000e620000000800 */
        /* <DEDUP_REMOVED lines=13> */
[----:B------:R-:W4:Y:S02]  /*fba0*/  LDSM.16.MT88.4 R48, [R214+0xa800] ;  /* 0x00a80000d630783b */ /* 0x000f240000004200 */
[----:B------:R-:W-:Y:S04]  /*fbb0*/  MUFU.EX2 R248, R248 ;  /* 0x000000f800f87308 */ /* 0x000fe80000000800 */
[----:B------:R-:W-:Y:S01]  /*fbc0*/  F2FP.PACK_AB R136, R247, R242 ;  /* 0x000000f2f788723e */ /* 0x000fe200000000ff */
[-C--:B------:R-:W-:Y:S05]  /*fbd0*/  HMMA.16816.F32 R8, R36, R40.reuse, R8 ;  /* 0x000000282408723c */ /* 0x080fea0000001808 */
[----:B---3--:R-:W-:Y:S01]  /*fbe0*/  F2FP.PACK_AB R137, R249, R244 ;  /* 0x000000f4f989723e */ /* 0x008fe200000000ff */
[----:B------:R-:W3:Y:S01]  /*fbf0*/  MUFU.EX2 R191, R191 ;  /* 0x000000bf00bf7308 */ /* 0x000ee20000000800 */
[----:B------:R-:W-:Y:S01]  /*fc00*/  F2FP.PACK_AB R138, R65, R64 ;  /* 0x00000040418a723e */ /* 0x000fe200000000ff */
[C---:B------:R-:W-:Y:S04]  /*fc10*/  HMMA.16816.F32 R12, R44.reuse, R40, R12 ;  /* 0x000000282c0c723c */ /* 0x040fe8000000180c */
[----:B------:R-:W-:Y:S01]  /*fc20*/  F2FP.PACK_AB R139, R193, R66 ;  /* 0x00000042c18b723e */ /* 0x000fe200000000ff */
[----:B------:R-:W-:Y:S02]  /*fc30*/  FADD.FTZ R242, R242, R207 ;  /* 0x000000cff2f27221 */ /* 0x000fe40000010000 */
[----:B------:R-:W-:Y:S01]  /*fc40*/  FADD.FTZ R244, R244, R209 ;  /* 0x000000d1f4f47221 */ /* 0x000fe20000010000 */
[-C--:B------:R-:W-:Y:S01]  /*fc50*/  HMMA.16816.F32 R16, R44, R42.reuse, R16 ;  /* 0x0000002a2c10723c */ /* 0x080fe20000001810 */
[----:B------:R-:W-:Y:S03]  /*fc60*/  MUFU.EX2 R250, R250 ;  /* 0x000000fa00fa7308 */ /* 0x000fe60000000800 */
[----:B------:R-:W-:Y:S02]  /*fc70*/  FADD.FTZ R247, R247, R242 ;  /* 0x000000f2f7f77221 */ /* 0x000fe40000010000 */
[----:B------:R-:W-:Y:S02]  /*fc80*/  FADD.FTZ R249, R249, R244 ;  /* 0x000000f4f9f97221 */ /* 0x000fe40000010000 */
[C---:B------:R-:W-:Y:S01]  /*fc90*/  HMMA.16816.F32 R68, R36.reuse, R42, R68 ;  /* 0x0000002a2444723c */ /* 0x040fe20000001844 */
[----:B------:R-:W5:Y:S02]  /*fca0*/  LDSM.16.MT88.4 R40, [R212+0xa800] ;  /* 0x00a80000d428783b */ /* 0x000f640000004200 */
[----:B------:R-:W1:Y:S01]  /*fcb0*/  MUFU.EX2 R189, R189 ;  /* 0x000000bd00bd7308 */ /* 0x000e620000000800 */
[----:B------:R-:W-:Y:S02]  /*fcc0*/  FADD.FTZ R64, R64, R247 ;  /* 0x000000f740407221 */ /* 0x000fe40000010000 */
[----:B------:R-:W-:Y:S02]  /*fcd0*/  FADD.FTZ R66, R66, R249 ;  /* 0x000000f942427221 */ /* 0x000fe40000010000 */
[-C--:B------:R-:W-:Y:S04]  /*fce0*/  HMMA.16816.F32 R72, R36, R140.reuse, R72 ;  /* 0x0000008c2448723c */ /* 0x080fe80000001848 */
[----:B------:R-:W-:Y:S02]  /*fcf0*/  FADD.FTZ R237, R65, R64 ;  /* 0x0000004041ed7221 */ /* 0x000fe40000010000 */
[----:B------:R-:W-:Y:S02]  /*fd00*/  FADD.FTZ R232, R193, R66 ;  /* 0x00000042c1e87221 */ /* 0x000fe40000010000 */
[C---:B------:R-:W-:Y:S08]  /*fd10*/  HMMA.16816.F32 R76, R44.reuse, R140, R76 ;  /* 0x0000008c2c4c723c */ /* 0x040ff0000000184c */
[-C--:B------:R-:W-:Y:S08]  /*fd20*/  HMMA.16816.F32 R80, R44, R142.reuse, R80 ;  /* 0x0000008e2c50723c */ /* 0x080ff00000001850 */
[C---:B------:R-:W-:Y:S08]  /*fd30*/  HMMA.16816.F32 R84, R36.reuse, R142, R84 ;  /* 0x0000008e2454723c */ /* 0x040ff00000001854 */
[-C--:B----4-:R-:W-:Y:S08]  /*fd40*/  HMMA.16816.F32 R88, R36, R48.reuse, R88 ;  /* 0x000000302458723c */ /* 0x090ff00000001858 */
[C---:B------:R-:W-:Y:S08]  /*fd50*/  HMMA.16816.F32 R92, R44.reuse, R48, R92 ;  /* 0x000000302c5c723c */ /* 0x040ff0000000185c */
[-C--:B------:R-:W-:Y:S08]  /*fd60*/  HMMA.16816.F32 R96, R44, R50.reuse, R96 ;  /* 0x000000322c60723c */ /* 0x080ff00000001860 */
[C---:B------:R-:W-:Y:S01]  /*fd70*/  HMMA.16816.F32 R100, R36.reuse, R50, R100 ;  /* 0x000000322464723c */ /* 0x040fe20000001864 */
[----:B------:R-:W4:Y:S07]  /*fd80*/  LDSM.16.MT88.4 R48, [R212+0xb800] ;  /* 0x00b80000d430783b */ /* 0x000f2e0000004200 */
[-C--:B-----5:R-:W-:Y:S08]  /*fd90*/  HMMA.16816.F32 R20, R36, R40.reuse, R20 ;  /* 0x000000282414723c */ /* 0x0a0ff00000001814 */
[C---:B------:R-:W-:Y:S08]  /*fda0*/  HMMA.16816.F32 R104, R44.reuse, R40, R104 ;  /* 0x000000282c68723c */ /* 0x040ff00000001868 */
[-C--:B------:R-:W-:Y:S08]  /*fdb0*/  HMMA.16816.F32 R108, R44, R42.reuse, R108 ;  /* 0x0000002a2c6c723c */ /* 0x080ff0000000186c */
[C---:B------:R-:W-:Y:S01]  /*fdc0*/  HMMA.16816.F32 R112, R36.reuse, R42, R112 ;  /* 0x0000002a2470723c */ /* 0x040fe20000001870 */
[----:B------:R-:W5:Y:S07]  /*fdd0*/  LDSM.16.MT88.4 R40, [R214+0x9c00] ;  /* 0x009c0000d628783b */ /* 0x000f6e0000004200 */
[-C--:B------:R-:W-:Y:S08]  /*fde0*/  HMMA.16816.F32 R32, R36, R52.reuse, R32 ;  /* 0x000000342420723c */ /* 0x080ff00000001820 */
[C---:B------:R-:W-:Y:S08]  /*fdf0*/  HMMA.16816.F32 R116, R44.reuse, R52, R116 ;  /* 0x000000342c74723c */ /* 0x040ff00000001874 */
[-C--:B------:R-:W-:Y:S08]  /*fe00*/  HMMA.16816.F32 R120, R44, R54.reuse, R120 ;  /* 0x000000362c78723c */ /* 0x080ff00000001878 */
[C---:B------:R-:W-:Y:S01]  /*fe10*/  HMMA.16816.F32 R124, R36.reuse, R54, R124 ;  /* 0x00000036247c723c */ /* 0x040fe2000000187c */
[----:B------:R-:W2:Y:S07]  /*fe20*/  LDSM.16.MT88.4 R52, [R212+0x9c00] ;  /* 0x009c0000d434783b */ /* 0x000eae0000004200 */
[-C--:B----4-:R-:W-:Y:S08]  /*fe30*/  HMMA.16816.F32 R24, R36, R48.reuse, R24 ;  /* 0x000000302418723c */ /* 0x090ff00000001818 */
[C---:B------:R-:W-:Y:S08]  /*fe40*/  HMMA.16816.F32 R128, R44.reuse, R48, R128 ;  /* 0x000000302c80723c */ /* 0x040ff00000001880 */
[-C--:B------:R-:W-:Y:S01]  /*fe50*/  HMMA.16816.F32 R132, R44, R50.reuse, R132 ;  /* 0x000000322c84723c */ /* 0x080fe20000001884 */
[----:B------:R-:W4:Y:S07]  /*fe60*/  LDSM.16.MT88.4 R44, [R214+0xbc00] ;  /* 0x00bc0000d62c783b */ /* 0x000f2e0000004200 */
[----:B------:R-:W-:Y:S07]  /*fe70*/  HMMA.16816.F32 R28, R36, R50, R28 ;  /* 0x00000032241c723c */ /* 0x000fee000000181c */
[----:B-1----:R-:W-:Y:S01]  /*fe80*/  F2FP.PACK_AB R36, R194, R67 ;  /* 0x00000043c224723e */ /* 0x002fe200000000ff */
[-C--:B-----5:R-:W-:Y:S01]  /*fe90*/  HMMA.16816.F32 R160, R136, R40.reuse, R8 ;  /* 0x0000002888a0723c */ /* 0x0a0fe20000001808 */
[----:B------:R-:W1:Y:S04]  /*fea0*/  LDSM.16.MT88.4 R8, [R212+0xbc00] ;  /* 0x00bc0000d408783b */ /* 0x000e680000004200 */
[----:B--2---:R-:W-:Y:S01]  /*feb0*/  F2FP.PACK_AB R37, R251, R246 ;  /* 0x000000f6fb25723e */ /* 0x004fe200000000ff */
[----:B------:R-:W-:Y:S01]  /*fec0*/  FADD.FTZ R67, R67, R236 ;  /* 0x000000ec43437221 */ /* 0x000fe20000010000 */
[----:B---3--:R-:W-:Y:S01]  /*fed0*/  F2FP.PACK_AB R38, R191, R248 ;  /* 0x000000f8bf26723e */ /* 0x008fe200000000ff */
[----:B------:R-:W-:Y:S01]  /*fee0*/  FADD.FTZ R246, R246, R245 ;  /* 0x000000f5f6f67221 */ /* 0x000fe20000010000 */
[----:B------:R-:W-:Y:S03]  /*fef0*/  F2FP.PACK_AB R39, R189, R250 ;  /* 0x000000fabd27723e */ /* 0x000fe600000000ff */
[----:B------:R-:W-:Y:S02]  /*ff00*/  FADD.FTZ R67, R194, R67 ;  /* 0x00000043c2437221 */ /* 0x000fe40000010000 */
[----:B------:R-:W-:Y:S02]  /*ff10*/  FADD.FTZ R251, R251, R246 ;  /* 0x000000f6fbfb7221 */ /* 0x000fe40000010000 */
[C---:B------:R-:W-:Y:S04]  /*ff20*/  HMMA.16816.F32 R156, R36.reuse, R40, R12 ;  /* 0x00000028249c723c */ /* 0x040fe8000000180c */
        /* <DEDUP_REMOVED lines=27> */
.L_x_75:
[----:B------:R-:W1:Y:S01]  /*100e0*/  SHFL.BFLY PT, R0, R237, 0x2, 0x1f ;  /* 0x0c401f00ed007f89 */ /* 0x000e6200000e0000 */
[----:B------:R-:W2:Y:S01]  /*100f0*/  S2UR UR6, SR_CTAID.Y ;  /* 0x00000000000679c3 */ /* 0x000ea20000002600 */
[----:B------:R-:W-:Y:S01]  /*10100*/  UISETP.NE.AND UP0, UPT, UR9, -0x1, UPT ;  /* 0xffffffff0900788c */ /* 0x000fe2000bf05270 */
[----:B------:R-:W-:Y:S01]  /*10110*/  BSSY B0, `(.L_x_79) ;  /* 0x000016b000007945 */ /* 0x000fe20003800000 */
[----:B------:R-:W3:Y:S01]  /*10120*/  SHFL.BFLY PT, R3, R232, 0x2, 0x1f ;  /* 0x0c401f00e8037f89 */ /* 0x000ee200000e0000 */
[----:B------:R-:W-:-:S02]  /*10130*/  ULDC.64 UR4, c[0x0][0x1e8] ;  /* 0x00007a0000047ab9 */ /* 0x000fc40000000a00 */
[----:B------:R-:W-:Y:S01]  /*10140*/  ULDC UR8, c[0x0][0x214] ;  /* 0x0000850000087ab9 */ /* 0x000fe20000000800 */
[----:B------:R-:W4:Y:S01]  /*10150*/  SHFL.BFLY PT, R2, R235, 0x2, 0x1f ;  /* 0x0c401f00eb027f89 */ /* 0x000f2200000e0000 */
[----:B------:R-:W5:Y:S01]  /*10160*/  S2UR UR11, SR_CTAID.X ;  /* 0x00000000000b79c3 */ /* 0x000f620000002500 */
[----:B------:R-:W-:Y:S02]  /*10170*/  UMOV UR24, URZ ;  /* 0x0000003f00187c82 */ /* 0x000fe40008000000 */
[----:B------:R-:W-:Y:S02]  /*10180*/  UMOV UR25, URZ ;  /* 0x0000003f00197c82 */ /* 0x000fe40008000000 */
[----:B------:R-:W-:-:S03]  /*10190*/  @UP0 UIMAD.WIDE.U32 UR18, UR9, UR4, URZ ;  /* 0x00000004091202a5 */ /* 0x000fc6000f8e003f */
[----:B------:R-:W5:Y:S01]  /*101a0*/  S2UR UR12, SR_CTAID.Z ;  /* 0x00000000000c79c3 */ /* 0x000f620000002700 */
[----:B------:R-:W-:-:S03]  /*101b0*/  @UP0 UIMAD UR7, UR9, UR5, UR19 ;  /* 0x00000005090702a4 */ /* 0x000fc6000f8e0213 */
[----:B------:R-:W-:Y:S01]  /*101c0*/  ULDC.64 UR4, c[0x0][0x1e0] ;  /* 0x0000780000047ab9 */ /* 0x000fe20000000a00 */
[----:B-1----:R-:W-:Y:S01]  /*101d0*/  FADD.FTZ R5, R0, R237 ;  /* 0x000000ed00057221 */ /* 0x002fe20000010000 */
[----:B--2---:R-:W-:Y:S01]  /*101e0*/  @!UP0 USHF.R.S32.HI UR13, URZ, 0x1f, UR6 ;  /* 0x0000001f3f0d8899 */ /* 0x004fe20008011406 */
[----:B------:R-:W1:Y:S01]  /*101f0*/  SHFL.BFLY PT, R0, R233, 0x2, 0x1f ;  /* 0x0c401f00e9007f89 */ /* 0x000e6200000e0000 */
[----:B------:R-:W-:Y:S01]  /*10200*/  @!UP0 UIMAD.WIDE.U32 UR22, UR6, UR4, URZ ;  /* 0x00000004061682a5 */ /* 0x000fe2000f8e003f */
[----:B---3--:R-:W-:Y:S01]  /*10210*/  FADD.FTZ R6, R3, R232 ;  /* 0x000000e803067221 */ /* 0x008fe20000010000 */
[----:B------:R-:W-:Y:S01]  /*10220*/  @!UP0 UIMAD UR13, UR13, UR4, URZ ;  /* 0x000000040d0d82a4 */ /* 0x000fe2000f8e023f */
[----:B------:R-:W2:Y:S01]  /*10230*/  SHFL.BFLY PT, R4, R5, 0x1, 0x1f ;  /* 0x0c201f0005047f89 */ /* 0x000ea200000e0000 */
[----:B----4-:R-:W-:Y:S01]  /*10240*/  FADD.FTZ R2, R2, R235 ;  /* 0x000000eb02027221 */ /* 0x010fe20000010000 */
[----:B------:R-:W-:Y:S02]  /*10250*/  ULDC.U8 UR4, c[0x0][0x329] ;  /* 0x0000ca4000047ab9 */ /* 0x000fe40000000000 */
[----:B------:R-:W3:Y:S01]  /*10260*/  SHFL.BFLY PT, R3, R6, 0x1, 0x1f ;  /* 0x0c201f0006037f89 */ /* 0x000ee200000e0000 */
[----:B------:R-:W-:-:S02]  /*10270*/  UISETP.NE.AND UP1, UPT, UR4, URZ, UPT ;  /* 0x0000003f0400728c */ /* 0x000fc4000bf25270 */
[----:B------:R-:W-:Y:S01]  /*10280*/  @!UP0 UIMAD UR13, UR6, UR5, UR13 ;  /* 0x00000005060d82a4 */ /* 0x000fe2000f8e020d */
[----:B------:R-:W4:Y:S01]  /*10290*/  SHFL.BFLY PT, R9, R2, 0x1, 0x1f ;  /* 0x0c201f0002097f89 */ /* 0x000f2200000e0000 */
[----:B------:R-:W-:Y:S02]  /*102a0*/  @!UP0 UMOV UR18, UR22 ;  /* 0x0000001600128c82 */ /* 0x000fe40008000000 */
[----:B------:R-:W-:Y:S02]  /*102b0*/  ULDC.U8 UR5, c[0x0][0x328] ;  /* 0x0000ca0000057ab9 */ /* 0x000fe40000000000 */
[----:B------:R-:W-:Y:S02]  /*102c0*/  UISETP.NE.AND UP2, UPT, UR5, URZ, UPT ;  /* 0x0000003f0500728c */ /* 0x000fe4000bf45270 */
[----:B------:R-:W-:Y:S02]  /*102d0*/  @!UP0 UIADD3 UR7, UR23, UR13, URZ ;  /* 0x0000000d17078290 */ /* 0x000fe4000fffe03f */
[----:B------:R-:W-:-:S02]  /*102e0*/  UISETP.NE.OR UP3, UPT, UR4, URZ, !UP2 ;  /* 0x0000003f0400728c */ /* 0x000fc4000d765670 */
[----:B------:R-:W-:Y:S01]  /*102f0*/  @UP1 ULDC UR14, c[0x0][0x210] ;  /* 0x00008400000e1ab9 */ /* 0x000fe20000000800 */
[----:B-1----:R-:W-:Y:S01]  /*10300*/  FADD.FTZ R8, R0, R233 ;  /* 0x000000e900087221 */ /* 0x002fe20000010000 */
[----:B------:R-:W-:Y:S01]  /*10310*/  MOV R0, 0x3f800000 ;  /* 0x3f80000000007802 */ /* 0x000fe20000000f00 */
[----:B------:R-:W-:Y:S01]  /*10320*/  ULDC UR5, c[0x0][0x234] ;  /* 0x00008d0000057ab9 */ /* 0x000fe20000000800 */
[----:B--2---:R-:W-:Y:S02]  /*10330*/  FADD.FTZ R4, R5, R4 ;  /* 0x0000000405047221 */ /* 0x004fe40000010000 */
[----:B------:R-:W1:Y:S01]  /*10340*/  SHFL.BFLY PT, R7, R8, 0x1, 0x1f ;  /* 0x0c201f0008077f89 */ /* 0x000e6200000e0000 */
[----:B------:R-:W-:Y:S01]  /*10350*/  MOV R5, 0x3f800000 ;  /* 0x3f80000000057802 */ /* 0x000fe20000000f00 */
[----:B------:R-:W-:Y:S01]  /*10360*/  @UP1 UIMAD UR14, UR14, UR8, URZ ;  /* 0x000000080e0e12a4 */ /* 0x000fe2000f8e023f */
[----:B---3--:R-:W-:Y:S01]  /*10370*/  FADD.FTZ R3, R6, R3 ;  /* 0x0000000306037221 */ /* 0x008fe20000010000 */
[----:B------:R-:W-:Y:S01]  /*10380*/  FSETP.NE.FTZ.AND P5, PT, R4, RZ, PT ;  /* 0x000000ff0400720b */ /* 0x000fe20003fb5000 */
[----:B------:R-:W-:Y:S01]  /*10390*/  @!UP1 USEL UR14, UR8, UR5, !UP2 ;  /* 0x00000005080e9287 */ /* 0x000fe2000d000000 */
[----:B----4-:R-:W-:-:S02]  /*103a0*/  FADD.FTZ R6, R2, R9 ;  /* 0x0000000902067221 */ /* 0x010fc40000010000 */
[----:B------:R-:W-:Y:S01]  /*103b0*/  FSETP.NE.FTZ.AND P4, PT, R3, RZ, PT ;  /* 0x000000ff0300720b */ /* 0x000fe20003f95000 */
[----:B------:R-:W-:Y:S01]  /*103c0*/  ULDC UR4, c[0x0][0x1c0] ;  /* 0x0000700000047ab9 */ /* 0x000fe20000000800 */
[----:B------:R-:W-:Y:S01]  /*103d0*/  MOV R2, 0x3f800000 ;  /* 0x3f80000000027802 */ /* 0x000fe20000000f00 */
[----:B------:R-:W-:Y:S01]  /*103e0*/  @UP1 UMOV UR19, 0x1 ;  /* 0x0000000100131882 */ /* 0x000fe20000000000 */
[----:B------:R-:W-:Y:S01]  /*103f0*/  FSETP.NE.FTZ.AND P3, PT, R6, RZ, PT ;  /* 0x000000ff0600720b */ /* 0x000fe20003f75000 */
[----:B------:R-:W-:Y:S02]  /*10400*/  @!UP1 UIMAD UR19, UR14, UR4, URZ ;  /* 0x000000040e1392a4 */ /* 0x000fe4000f8e023f */
[----:B------:R-:W-:Y:S02]  /*10410*/  @!UP3 UIMAD UR21, UR6, UR8, URZ ;  /* 0x000000080615b2a4 */ /* 0x000fe4000f8e023f */
[----:B------:R-:W2:Y:S01]  /*10420*/  @P5 MUFU.RCP R0, R4 ;  /* 0x0000000400005308 */ /* 0x000ea20000001000 */
[----:B------:R-:W-:-:S02]  /*10430*/  @UP1 ULDC UR20, c[0x0][0x210] ;  /* 0x0000840000141ab9 */ /* 0x000fc40000000800 */
[----:B------:R-:W-:Y:S02]  /*10440*/  UIMAD UR5, UR6, UR19, URZ ;  /* 0x00000013060572a4 */ /* 0x000fe4000f8e023f */
[----:B------:R-:W-:Y:S01]  /*10450*/  @!UP1 UMOV UR20, 0x1 ;  /* 0x0000000100149882 */ /* 0x000fe20000000000 */
[----:B-1----:R-:W-:Y:S02]  /*10460*/  FADD.FTZ R7, R8, R7 ;  /* 0x0000000708077221 */ /* 0x002fe40000010000 */
[----:B------:R-:W1:Y:S01]  /*10470*/  @P4 MUFU.RCP R5, R3 ;  /* 0x0000000300054308 */ /* 0x000e620000001000 */
[----:B------:R-:W-:Y:S02]  /*10480*/  @!UP3 USEL UR21, UR21, UR9, !UP0 ;  /* 0x000000091515b287 */ /* 0x000fe4000c000000 */
[----:B-----5:R-:W-:Y:S01]  /*10490*/  UIMAD UR4, UR11, UR20, URZ ;  /* 0x000000140b0472a4 */ /* 0x020fe2000f8e023f */
[----:B------:R-:W-:Y:S01]  /*104a0*/  FSETP.NE.FTZ.AND P2, PT, R7, RZ, PT ;  /* 0x000000ff0700720b */ /* 0x000fe20003f55000 */
[----:B------:R-:W-:-:S02]  /*104b0*/  USEL UR5, UR5, URZ, UP3 ;  /* 0x0000003f05057287 */ /* 0x000fc40009800000 */
[----:B------:R-:W-:Y:S01]  /*104c0*/  USHF.L.U32 UR4, UR4, 0x7, URZ ;  /* 0x0000000704047899 */ /* 0x000fe2000800063f */
[C---:B--2---:R-:W-:Y:S01]  /*104d0*/  FMUL.FTZ R160, R0.reuse, R160 ;  /* 0x000000a000a07220 */ /* 0x044fe20000410000 */
[----:B------:R-:W-:Y:S01]  /*104e0*/  @P5 MUFU.LG2 R4, R4 ;  /* 0x0000000400045308 */ /* 0x000fe20000000c00 */
[C---:B------:R-:W-:Y:S01]  /*104f0*/  FMUL.FTZ R161, R0.reuse, R161 ;  /* 0x000000a100a17220 */ /* 0x040fe20000410000 */
[----:B------:R-:W-:Y:S01]  /*10500*/  UIMAD UR14, UR12, UR14, UR5 ;  /* 0x0000000e0c0e72a4 */ /* 0x000fe2000f8e0205 */
[C---:B------:R-:W-:Y:S01]  /*10510*/  FMUL.FTZ R68, R0.reuse, R68 ;  /* 0x0000004400447220 */ /* 0x040fe20000410000 */
[----:B------:R-:W-:Y:S01]  /*10520*/  @!UP3 UMOV UR24, UR21 ;  /* 0x000000150018bc82 */ /* 0x000fe20008000000 */
[C---:B------:R-:W-:Y:S01]  /*10530*/  FMUL.FTZ R69, R0.reuse, R69 ;  /* 0x0000004500457220 */ /* 0x040fe20000410000 */
[----:B------:R-:W-:Y:S01]  /*10540*/  F2FP.PACK_AB R160, R161, R160 ;  /* 0x000000a0a1a0723e */ /* 0x000fe200000000ff */
[C---:B------:R-:W-:Y:S01]  /*10550*/  FMUL.FTZ R72, R0.reuse, R72 ;  /* 0x0000004800487220 */ /* 0x040fe20000410000 */
[----:B------:R-:W-:Y:S01]  /*10560*/  @P2 MUFU.RCP R2, R7 ;  /* 0x0000000700022308 */ /* 0x000fe20000001000 */
[C---:B------:R-:W-:Y:S01]  /*10570*/  FMUL.FTZ R73, R0.reuse, R73 ;  /* 0x0000004900497220 */ /* 0x040fe20000410000 */
[----:B------:R-:W-:Y:S01]  /*10580*/  F2FP.PACK_AB R68, R69, R68 ;  /* 0x000000444544723e */ /* 0x000fe200000000ff */
[C---:B------:R-:W-:Y:S01]  /*10590*/  FMUL.FTZ R84, R0.reuse, R84 ;  /* 0x0000005400547220 */ /* 0x040fe20000410000 */
[----:B------:R-:W-:Y:S01]  /*105a0*/  USHF.R.S32.HI UR5, URZ, 0x1f, UR4 ;  /* 0x0000001f3f057899 */ /* 0x000fe20008011404 */
[C---:B------:R-:W-:Y:S01]  /*105b0*/  FMUL.FTZ R85, R0.reuse, R85 ;  /* 0x0000005500557220 */ /* 0x040fe20000410000 */
[----:B------:R-:W-:Y:S01]  /*105c0*/  F2FP.PACK_AB R72, R73, R72 ;  /* 0x000000484948723e */ /* 0x000fe200000000ff */
[C---:B------:R-:W-:Y:S01]  /*105d0*/  FMUL.FTZ R88, R0.reuse, R88 ;  /* 0x0000005800587220 */ /* 0x040fe20000410000 */
[----:B------:R-:W-:Y:S01]  /*105e0*/  @P4 MUFU.LG2 R3, R3 ;  /* 0x0000000300034308 */ /* 0x000fe20000000c00 */
[C---:B------:R-:W-:Y:S01]  /*105f0*/  FMUL.FTZ R89, R0.reuse, R89 ;  /* 0x0000005900597220 */ /* 0x040fe20000410000 */
[----:B------:R-:W-:Y:S01]  /*10600*/  F2FP.PACK_AB R84, R85, R84 ;  /* 0x000000545554723e */ /* 0x000fe200000000ff */
[C---:B------:R-:W-:Y:S01]  /*10610*/  FMUL.FTZ R100, R0.reuse, R100 ;  /* 0x0000006400647220 */ /* 0x040fe20000410000 */
[----:B------:R-:W-:Y:S01]  /*10620*/  @!UP3 USHF.R.S32.HI UR25, URZ, 0x1f, UR21 ;  /* 0x0000001f3f19b899 */ /* 0x000fe20008011415 */
[C---:B------:R-:W-:Y:S01]  /*10630*/  FMUL.FTZ R101, R0.reuse, R101 ;  /* 0x0000006500657220 */ /* 0x040fe20000410000 */
[----:B------:R-:W-:Y:S01]  /*10640*/  F2FP.PACK_AB R88, R89, R88 ;  /* 0x000000585958723e */ /* 0x000fe200000000ff */
[C---:B------:R-:W-:Y:S01]  /*10650*/  FMUL.FTZ R148, R0.reuse, R148 ;  /* 0x0000009400947220 */ /* 0x040fe20000410000 */
[----:B------:R-:W-:Y:S01]  /*10660*/  @P2 MUFU.LG2 R7, R7 ;  /* 0x0000000700072308 */ /* 0x000fe20000000c00 */
[C---:B------:R-:W-:Y:S01]  /*10670*/  FMUL.FTZ R149, R0.reuse, R149 ;  /* 0x0000009500957220 */ /* 0x040fe20000410000 */
[----:B------:R-:W-:Y:S01]  /*10680*/  F2FP.PACK_AB R100, R101, R100 ;  /* 0x000000646564723e */ /* 0x000fe200000000ff */
[C---:B------:R-:W-:Y:S01]  /*10690*/  FMUL.FTZ R112, R0.reuse, R112 ;  /* 0x0000007000707220 */ /* 0x040fe20000410000 */
[----:B------:R-:W-:Y:S01]  /*106a0*/  USHF.R.S32.HI UR6, URZ, 0x1f, UR14 ;  /* 0x0000001f3f067899 */ /* 0x000fe2000801140e */
[C---:B------:R-:W-:Y:S01]  /*106b0*/  FMUL.FTZ R113, R0.reuse, R113 ;  /* 0x0000007100717220 */ /* 0x040fe20000410000 */
[----:B------:R-:W-:Y:S01]  /*106c0*/  F2FP.PACK_AB R148, R149, R148 ;  /* 0x000000949594723e */ /* 0x000fe200000000ff */
[C---:B------:R-:W-:Y:S01]  /*106d0*/  FMUL.FTZ R144, R0.reuse, R144 ;  /* 0x0000009000907220 */ /* 0x040fe20000410000 */
[----:B------:R-:W-:Y:S01]  /*106e0*/  UIADD3 UR4, UP2, UP1, UR4, UR24, UR14 ;  /* 0x0000001804047290 */ /* 0x000fe2000f95e00e */
[C---:B------:R-:W-:Y:S01]  /*106f0*/  FMUL.FTZ R145, R0.reuse, R145 ;  /* 0x0000009100917220 */ /* 0x040fe20000410000 */
[----:B------:R-:W-:Y:S01]  /*10700*/  F2FP.PACK_AB R112, R113, R112 ;  /* 0x000000707170723e */ /* 0x000fe200000000ff */
[C---:B------:R-:W-:Y:S01]  /*10710*/  FMUL.FTZ R124, R0.reuse, R124 ;  /* 0x0000007c007c7220 */ /* 0x040fe20000410000 */
[----:B------:R-:W-:Y:S01]  /*10720*/  UIADD3.X UR5, UR5, UR25, UR6, UP2, UP1 ;  /* 0x0000001905057290 */ /* 0x000fe200097e2406 */
        /* <DEDUP_REMOVED lines=8> */
[----:B-1----:R-:W-:Y:S01]  /*107b0*/  FMUL.FTZ R162, R5, R162 ;  /* 0x000000a205a27220 */ /* 0x002fe20000410000 */
        /* <DEDUP_REMOVED lines=72> */
[C---:B------:R-:W-:Y:S01]  /*10c40*/  FMUL.FTZ R138, R5.reuse, R138 ;  /* 0x0000008a058a7220 */ /* 0x040fe20000410000 */
[----:B-1----:R-:W-:Y:S01]  /*10c50*/  SHF.R.S32.HI R9, RZ, 0x1f, R0 ;  /* 0x0000001fff097819 */ /* 0x002fe20000011400 */
[----:B------:R-:W-:Y:S01]  /*10c60*/  FMUL.FTZ R5, R5, R139 ;  /* 0x0000008b05057220 */ /* 0x000fe20000410000 */
        /* <DEDUP_REMOVED lines=13> */
[C---:B------:R-:W-:Y:S01]  /*10d40*/  FMUL.FTZ R83, R2.reuse, R83 ;  /* 0x0000005302537220 */ /* 0x040fe20000410000 */
[----:B------:R-:W-:Y:S01]  /*10d50*/  LEA.HI R11, R11, R10, RZ, 0x3 ;  /* 0x0000000a0b0b7211 */ /* 0x000fe200078f18ff */
[C---:B------:R-:W-:Y:S01]  /*10d60*/  FMUL.FTZ R82, R2.reuse, R82 ;  /* 0x0000005202527220 */ /* 0x040fe20000410000 */
[----:B------:R-:W-:Y:S01]  /*10d70*/  IADD3 R16, -R15, R0, RZ ;  /* 0x000000000f107210 */ /* 0x000fe20007ffe1ff */
[C---:B------:R-:W-:Y:S01]  /*10d80*/  FMUL.FTZ R95, R2.reuse, R95 ;  /* 0x0000005f025f7220 */ /* 0x040fe20000410000 */
[----:B------:R-:W-:Y:S01]  /*10d90*/  LOP3.LUT R11, R11, 0xfffffff8, RZ, 0xc0, !PT ;  /* 0xfffffff80b0b7812 */ /* 0x000fe200078ec0ff */
[C---:B------:R-:W-:Y:S01]  /*10da0*/  FMUL.FTZ R94, R2.reuse, R94 ;  /* 0x0000005e025e7220 */ /* 0x040fe20000410000 */
[----:B------:R-:W-:Y:S01]  /*10db0*/  F2FP.PACK_AB R138, R5, R138 ;  /* 0x0000008a058a723e */ /* 0x000fe200000000ff */
[----:B------:R-:W-:Y:S01]  /*10dc0*/  FMUL.FTZ R99, R2, R99 ;  /* 0x0000006302637220 */ /* 0x000fe20000410000 */
[----:B------:R-:W-:Y:S01]  /*10dd0*/  IADD3 R11, R10, -R11, RZ ;  /* 0x8000000b0a0b7210 */ /* 0x000fe20007ffe0ff */
[C---:B------:R-:W-:Y:S01]  /*10de0*/  FMUL.FTZ R98, R2.reuse, R98 ;  /* 0x0000006202627220 */ /* 0x040fe20000410000 */
[----:B------:R-:W-:Y:S01]  /*10df0*/  F2FP.PACK_AB R158, R159, R158 ;  /* 0x0000009e9f9e723e */ /* 0x000fe200000000ff */
[C---:B------:R-:W-:Y:S01]  /*10e00*/  FMUL.FTZ R107, R2.reuse, R107 ;  /* 0x0000006b026b7220 */ /* 0x040fe20000410000 */
[----:B------:R-:W-:Y:S01]  /*10e10*/  LEA.HI R12, R11, R11, RZ, 0x1 ;  /* 0x0000000b0b0c7211 */ /* 0x000fe200078f08ff */
[C---:B------:R-:W-:Y:S01]  /*10e20*/  FMUL.FTZ R106, R2.reuse, R106 ;  /* 0x0000006a026a7220 */ /* 0x040fe20000410000 */
[----:B------:R-:W-:Y:S01]  /*10e30*/  F2FP.PACK_AB R154, R155, R154 ;  /* 0x0000009a9b9a723e */ /* 0x000fe200000000ff */
[C---:B------:R-:W-:Y:S01]  /*10e40*/  FMUL.FTZ R111, R2.reuse, R111 ;  /* 0x0000006f026f7220 */ /* 0x040fe20000410000 */
[----:B------:R-:W-:Y:S01]  /*10e50*/  SHF.R.S32.HI R14, RZ, 0x1, R12 ;  /* 0x00000001ff0e7819 */ /* 0x000fe2000001140c */
[----:B------:R-:W-:Y:S01]  /*10e60*/  FMUL.FTZ R110, R2, R110 ;  /* 0x0000006e026e7220 */ /* 0x000fe20000410000 */
[----:B------:R-:W-:Y:S01]  /*10e70*/  LOP3.LUT R12, R12, 0x3fffffe, RZ, 0xc0, !PT ;  /* 0x03fffffe0c0c7812 */ /* 0x000fe200078ec0ff */
[----:B------:R-:W-:Y:S01]  /*10e80*/  FMUL.FTZ R119, R2, R119 ;  /* 0x0000007702777220 */ /* 0x000fe20000410000 */
[----:B------:R-:W-:Y:S01]  /*10e90*/  SHF.L.U32 R15, R14, 0x6, RZ ;  /* 0x000000060e0f7819 */ /* 0x000fe200000006ff */
[C---:B------:R-:W-:Y:S01]  /*10ea0*/  FMUL.FTZ R118, R2.reuse, R118 ;  /* 0x0000007602767220 */ /* 0x040fe20000410000 */
[----:B------:R-:W-:Y:S01]  /*10eb0*/  IADD3 R12, R11, -R12, RZ ;  /* 0x8000000c0b0c7210 */ /* 0x000fe20007ffe0ff */
[C---:B------:R-:W-:Y:S01]  /*10ec0*/  FMUL.FTZ R123, R2.reuse, R123 ;  /* 0x0000007b027b7220 */ /* 0x040fe20000410000 */
[----:B------:R-:W-:Y:S01]  /*10ed0*/  LEA R11, R13, R16, 0x8 ;  /* 0x000000100d0b7211 */ /* 0x000fe200078e40ff */
[C---:B------:R-:W-:Y:S01]  /*10ee0*/  FMUL.FTZ R122, R2.reuse, R122 ;  /* 0x0000007a027a7220 */ /* 0x040fe20000410000 */
[----:B------:R-:W-:Y:S01]  /*10ef0*/  LOP3.LUT R15, R15, 0xc0, RZ, 0xc0, !PT ;  /* 0x000000c00f0f7812 */ /* 0x000fe200078ec0ff */
[----:B------:R-:W-:Y:S01]  /*10f00*/  FMUL.FTZ R131, R2, R131 ;  /* 0x0000008302837220 */ /* 0x000fe20000410000 */
[----:B------:R-:W-:Y:S01]  /*10f10*/  LEA R11, R12, R11, 0x4 ;  /* 0x0000000b0c0b7211 */ /* 0x000fe200078e20ff */
[----:B------:R-:W-:Y:S01]  /*10f20*/  FMUL.FTZ R130, R2, R130 ;  /* 0x0000008202827220 */ /* 0x000fe20000410000 */
[----:B------:R-:W-:Y:S01]  /*10f30*/  LOP3.LUT R12, R14, 0x1, RZ, 0xc0, !PT ;  /* 0x000000010e0c7812 */ /* 0x000fe200078ec0ff */
[C---:B------:R-:W-:Y:S01]  /*10f40*/  FMUL.FTZ R135, R2.reuse, R135 ;  /* 0x0000008702877220 */ /* 0x040fe20000410000 */
[----:B------:R-:W-:Y:S01]  /*10f50*/  LEA.HI R16, R15, R15, RZ, 0x1d ;  /* 0x0000000f0f107211 */ /* 0x000fe200078fe8ff */
[----:B------:R-:W-:Y:S01]  /*10f60*/  FMUL.FTZ R2, R2, R134 ;  /* 0x0000008602027220 */ /* 0x000fe20000410000 */
[----:B------:R-:W-:-:S02]  /*10f70*/  ISETP.NE.U32.AND P1, PT, R12, 0x1, PT ;  /* 0x000000010c00780c */ /* 0x000fc40003f25070 */
[----:B------:R-:W-:Y:S02]  /*10f80*/  LEA R11, R11, R16, 0x1 ;  /* 0x000000100b0b7211 */ /* 0x000fe400078e08ff */
[----:B------:R-:W-:Y:S02]  /*10f90*/  LOP3.LUT P0, RZ, R14, 0x2, RZ, 0xc0, !PT ;  /* 0x000000020eff7812 */ /* 0x000fe4000780c0ff */
[----:B------:R-:W-:Y:S02]  /*10fa0*/  SHF.L.U32 R11, R11, 0x1, RZ ;  /* 0x000000010b0b7819 */ /* 0x000fe400000006ff */
[----:B------:R-:W-:Y:S02]  /*10fb0*/  MOV R12, 0x20 ;  /* 0x00000020000c7802 */ /* 0x000fe40000000f00 */
[----:B------:R-:W-:Y:S01]  /*10fc0*/  IADD3 R5, R11, -0x10, RZ ;  /* 0xfffffff00b057810 */ /* 0x000fe20007ffe0ff */
[----:B------:R-:W-:Y:S01]  /*10fd0*/  STS [R11], R160 ;  /* 0x000000a00b007388 */ /* 0x000fe20000000800 */
[----:B------:R-:W-:-:S02]  /*10fe0*/  SEL R12, R12, 0xffffffe0, !P0 ;  /* 0xffffffe00c0c7807 */ /* 0x000fc40004000000 */
[C---:B------:R-:W-:Y:S01]  /*10ff0*/  @P1 IADD3 R5, R11.reuse, 0x10, RZ ;  /* 0x000000100b051810 */ /* 0x040fe20007ffe0ff */
[----:B------:R-:W-:Y:S01]  /*11000*/  STS [R11+0x200], R162 ;  /* 0x000200a20b007388 */ /* 0x000fe20000000800 */
[----:B------:R-:W-:Y:S02]  /*11010*/  IADD3 R15, R11, R12, RZ ;  /* 0x0000000c0b0f7210 */ /* 0x000fe40007ffe0ff */
[----:B------:R-:W-:Y:S01]  /*11020*/  IADD3 R17, R12, R5, RZ ;  /* 0x000000050c117210 */ /* 0x000fe20007ffe0ff */
[----:B------:R-:W-:Y:S01]  /*11030*/  STS [R5], R68 ;  /* 0x0000004405007388 */ /* 0x000fe20000000800 */
[----:B------:R-:W-:Y:S02]  /*11040*/  F2FP.PACK_AB R78, R79, R78 ;  /* 0x0000004e4f4e723e */ /* 0x000fe400000000ff */
[----:B------:R-:W-:Y:S01]  /*11050*/  F2FP.PACK_AB R82, R83, R82 ;  /* 0x000000525352723e */ /* 0x000fe200000000ff */
[----:B------:R-:W-:Y:S01]  /*11060*/  STS [R5+0x200], R70 ;  /* 0x0002004605007388 */ /* 0x000fe20000000800 */
[----:B------:R-:W-:-:S02]  /*11070*/  F2FP.PACK_AB R94, R95, R94 ;  /* 0x0000005e5f5e723e */ /* 0x000fc400000000ff */
[----:B------:R-:W-:Y:S01]  /*11080*/  F2FP.PACK_AB R98, R99, R98 ;  /* 0x000000626362723e */ /* 0x000fe200000000ff */
[----:B------:R-:W-:Y:S01]  /*11090*/  STS [R11+0x1000], R156 ;  /* 0x0010009c0b007388 */ /* 0x000fe20000000800 */
[----:B------:R-:W-:Y:S02]  /*110a0*/  F2FP.PACK_AB R106, R107, R106 ;  /* 0x0000006a6b6a723e */ /* 0x000fe400000000ff */
        /* <DEDUP_REMOVED lines=11> */
[----:B------:R-:W-:Y:S01]  /*11160*/  MOV R0, 0x7f800000 ;  /* 0x7f80000000007802 */ /* 0x000fe20000000f00 */
[----:B------:R-:W-:Y:S01]  /*11170*/  STS [R15+0x200], R74 ;  /* 0x0002004a0f007388 */ /* 0x000fe20000000800 */
[----:B------:R-:W-:Y:S02]  /*11180*/  LOP3.LUT P0, RZ, R9, 0x3, RZ, 0xc0, !PT ;  /* 0x0000000309ff7812 */ /* 0x000fe4000780c0ff */
[----:B------:R-:W-:Y:S01]  /*11190*/  MOV R9, 0x7f800000 ;  /* 0x7f80000000097802 */ /* 0x000fe20000000f00 */
[----:B------:R-:W-:Y:S04]  /*111a0*/  STS [R17], R84 ;  /* 0x0000005411007388 */ /* 0x000fe80000000800 */
        /* <DEDUP_REMOVED lines=28> */
[----:B------:R3:W-:Y:S04]  /*11370*/  STS [R5+0x5200], R122 ;  /* 0x0052007a05007388 */ /* 0x0007e80000000800 */
[----:B------:R-:W-:Y:S04]  /*11380*/  STS [R15+0x4000], R140 ;  /* 0x0040008c0f007388 */ /* 0x000fe80000000800 */
[----:B------:R-:W-:Y:S04]  /*11390*/  STS [R15+0x4200], R142 ;  /* 0x0042008e0f007388 */ /* 0x000fe80000000800 */
[----:B------:R-:W-:Y:S04]  /*113a0*/  STS [R17+0x4000], R136 ;  /* 0x0040008811007388 */ /* 0x000fe80000000800 */
[----:B------:R-:W-:Y:S01]  /*113b0*/  STS [R17+0x4200], R138 ;  /* 0x0042008a11007388 */ /* 0x000fe20000000800 */
[----:B-1----:R-:W-:-:S02]  /*113c0*/  @P5 FMUL.FTZ R11, R4, 0.69314718246459960938 ;  /* 0x3f317218040b5820 */ /* 0x002fc40000410000 */
[----:B------:R-:W-:Y:S01]  /*113d0*/  @P4 FMUL.FTZ R4, R3, 0.69314718246459960938 ;  /* 0x3f31721803044820 */ /* 0x000fe20000410000 */
[----:B------:R-:W-:Y:S01]  /*113e0*/  STS [R15+0x5000], R128 ;  /* 0x005000800f007388 */ /* 0x000fe20000000800 */
[----:B--2---:R-:W-:Y:S02]  /*113f0*/  @P3 FMUL.FTZ R3, R6, 0.69314718246459960938 ;  /* 0x3f31721806033820 */ /* 0x004fe40000410000 */
[----:B------:R-:W-:Y:S01]  /*11400*/  @P2 FMUL.FTZ R6, R7, 0.69314718246459960938 ;  /* 0x3f31721807062820 */ /* 0x000fe20000410000 */
[----:B------:R-:W-:Y:S01]  /*11410*/  STS [R15+0x5200], R130 ;  /* 0x005200820f007388 */ /* 0x000fe20000000800 */
[----:B---3--:R-:W-:Y:S01]  /*11420*/  MOV R5, 0x7f800000 ;  /* 0x7f80000000057802 */ /* 0x008fe20000000f00 */
[----:B------:R-:W-:Y:S02]  /*11430*/  @P5 FFMA.FTZ R5, R168, c[0x0][0x238], R11 ;  /* 0x00008e00a8055a23 */ /* 0x000fe4000001000b */
[----:B------:R-:W-:Y:S01]  /*11440*/  STS [R17+0x5000], R132 ;  /* 0x0050008411007388 */ /* 0x000fe20000000800 */
[----:B------:R-:W-:-:S02]  /*11450*/  @P4 FFMA.FTZ R9, R167, c[0x0][0x238], R4 ;  /* 0x00008e00a7094a23 */ /* 0x000fc40000010004 */
[----:B------:R-:W-:Y:S01]  /*11460*/  @P3 FFMA.FTZ R0, R166, c[0x0][0x238], R3 ;  /* 0x00008e00a6003a23 */ /* 0x000fe20000010003 */
[----:B------:R1:W-:Y:S04]  /*11470*/  STS [R17+0x5200], R2 ;  /* 0x0052000211007388 */ /* 0x0003e80000000800 */
[----:B------:R-:W-:Y:S01]  /*11480*/  BAR.SYNC.DEFER_BLOCKING 0x0 ;  /* 0x0000000000007b1d */ /* 0x000fe20000010000 */
[----:B-1----:R-:W-:Y:S01]  /*11490*/  MOV R2, 0x7f800000 ;  /* 0x7f80000000027802 */ /* 0x002fe20000000f00 */
[----:B------:R-:W-:-:S04]  /*114a0*/  @P2 FFMA.FTZ R2, R165, c[0x0][0x238], R6 ;  /* 0x00008e00a5022a23 */ /* 0x000fc80000010006 */
[----:B------:R1:W2:Y:S04]  /*114b0*/  LDS.128 R56, [R221] ;  /* 0x00000000dd387984 */ /* 0x0002a80000000c00 */
[----:B------:R1:W3:Y:S04]  /*114c0*/  LDS.128 R52, [R221+0x800] ;  /* 0x00080000dd347984 */ /* 0x0002e80000000c00 */
[----:B------:R1:W4:Y:S04]  /*114d0*/  LDS.128 R48, [R221+0x1000] ;  /* 0x00100000dd307984 */ /* 0x0003280000000c00 */
[----:B------:R1:W1:Y:S04]  /*114e0*/  LDS.128 R44, [R221+0x1800] ;  /* 0x00180000dd2c7984 */ /* 0x0002680000000c00 */
[----:B------:R1:W1:Y:S04]  /*114f0*/  LDS.128 R40, [R221+0x2000] ;  /* 0x00200000dd287984 */ /* 0x0002680000000c00 */
        /* <DEDUP_REMOVED lines=8> */
[----:B--23--:R-:W-:-:S04]  /*11580*/  SHF.R.S32.HI R4, RZ, 0x1f, R13 ;  /* 0x0000001fff047819 */ /* 0x00cfc8000001140d */
[----:B------:R-:W-:-:S04]  /*11590*/  LEA.HI R4, R4, R13, RZ, 0x2 ;  /* 0x0000000d04047211 */ /* 0x000fc800078f10ff */
[----:B------:R-:W-:-:S05]  /*115a0*/  LOP3.LUT R4, R4, 0xffffffc, RZ, 0xc0, !PT ;  /* 0x0ffffffc04047812 */ /* 0x000fca00078ec0ff */
[----:B------:R-:W-:-:S04]  /*115b0*/  IMAD.IADD R4, R13, 0x1, -R4 ;  /* 0x000000010d047824 */ /* 0x000fc800078e0a04 */
[----:B------:R-:W-:-:S05]  /*115c0*/  IMAD R3, R4, 0x10, R219 ;  /* 0x0000001004037824 */ /* 0x000fca00078e02db */
[C---:B------:R-:W-:Y:S02]  /*115d0*/  ISETP.GE.AND P6, PT, R3.reuse, UR10, PT ;  /* 0x0000000a03007c0c */ /* 0x040fe4000bfc6270 */
[C---:B------:R-:W-:Y:S02]  /*115e0*/  IADD3 R7, R3.reuse, 0x8, RZ ;  /* 0x0000000803077810 */ /* 0x040fe40007ffe0ff */
[----:B------:R-:W-:Y:S02]  /*115f0*/  IADD3 R12, R3, 0x40, RZ ;  /* 0x00000040030c7810 */ /* 0x000fe40007ffe0ff */
[----:B------:R-:W-:Y:S02]  /*11600*/  ISETP.GE.AND P5, PT, R7, UR10, PT ;  /* 0x0000000a07007c0c */ /* 0x000fe4000bfa6270 */
[----:B------:R-:W-:Y:S02]  /*11610*/  IADD3 R11, R3, 0x48, RZ ;  /* 0x00000048030b7810 */ /* 0x000fe40007ffe0ff */
[----:B------:R-:W-:-:S02]  /*11620*/  ISETP.GE.AND P4, PT, R12, UR10, PT ;  /* 0x0000000a0c007c0c */ /* 0x000fc4000bf86270 */
[----:B------:R-:W-:Y:S01]  /*11630*/  ISETP.GE.AND P3, PT, R11, UR10, PT ;  /* 0x0000000a0b007c0c */ /* 0x000fe2000bf66270 */
[----:B------:R-:W-:-:S05]  /*11640*/  @!P6 IMAD R3, R3, UR20, RZ ;  /* 0x000000140303ec24 */ /* 0x000fca000f8e02ff */
[----:B------:R-:W-:Y:S01]  /*11650*/  @!P6 IADD3 R6, P0, R3, UR4, RZ ;  /* 0x000000040306ec10 */ /* 0x000fe2000ff1e0ff */
[----:B------:R-:W-:-:S03]  /*11660*/  @!P5 IMAD R7, R7, UR20, RZ ;  /* 0x000000140707dc24 */ /* 0x000fc6000f8e02ff */
[----:B------:R-:W-:Y:S01]  /*11670*/  @!P6 LEA.HI.X.SX32 R3, R3, UR5, 0x1, P0 ;  /* 0x000000050303ec11 */ /* 0x000fe200080f0eff */
[----:B------:R-:W-:Y:S01]  /*11680*/  @!P4 IMAD R12, R12, UR20, RZ ;  /* 0x000000140c0ccc24 */ /* 0x000fe2000f8e02ff */
[C---:B------:R-:W-:Y:S01]  /*11690*/  @!P6 LEA R14, P1, R6.reuse, c[0x0][0x200], 0x2 ;  /* 0x00008000060eea11 */ /* 0x040fe200078210ff */
[----:B------:R-:W-:Y:S01]  /*116a0*/  @!P3 IMAD R11, R11, UR20, RZ ;  /* 0x000000140b0bbc24 */ /* 0x000fe2000f8e02ff */
[C---:B------:R-:W-:Y:S02]  /*116b0*/  @!P5 IADD3 R4, P0, R7.reuse, UR4, RZ ;  /* 0x000000040704dc10 */ /* 0x040fe4000ff1e0ff */
[----:B------:R-:W-:Y:S02]  /*116c0*/  @!P6 LEA.HI.X R15, R6, c[0x0][0x204], R3, 0x2, P1 ;  /* 0x00008100060fea11 */ /* 0x000fe400008f1403 */
[----:B------:R-:W-:Y:S02]  /*116d0*/  @!P5 LEA.HI.X.SX32 R3, R7, UR5, 0x1, P0 ;  /* 0x000000050703dc11 */ /* 0x000fe400080f0eff */
[----:B------:R-:W-:Y:S01]  /*116e0*/  @!P5 LEA R64, P2, R4, c[0x0][0x200], 0x2 ;  /* 0x000080000440da11 */ /* 0x000fe200078410ff */
[----:B------:R2:W-:Y:S01]  /*116f0*/  @!P6 STG.E [R14.64], R5 ;  /* 0x000000050e00e986 */ /* 0x0005e2000c101910 */
[----:B------:R-:W-:-:S02]  /*11700*/  @!P4 IADD3 R6, P1, R12, UR4, RZ ;  /* 0x000000040c06cc10 */ /* 0x000fc4000ff3e0ff */
[C---:B------:R-:W-:Y:S02]  /*11710*/  @!P3 IADD3 R7, P0, R11.reuse, UR4, RZ ;  /* 0x000000040b07bc10 */ /* 0x040fe4000ff1e0ff */
[----:B------:R-:W-:Y:S02]  /*11720*/  @!P5 LEA.HI.X R65, R4, c[0x0][0x204], R3, 0x2, P2 ;  /* 0x000081000441da11 */ /* 0x000fe400010f1403 */
[----:B------:R-:W-:Y:S02]  /*11730*/  @!P4 LEA.HI.X.SX32 R3, R12, UR5, 0x1, P1 ;  /* 0x000000050c03cc11 */ /* 0x000fe400088f0eff */
[----:B------:R-:W-:Y:S01]  /*11740*/  @!P3 LEA.HI.X.SX32 R4, R11, UR5, 0x1, P0 ;  /* 0x000000050b04bc11 */ /* 0x000fe200080f0eff */
[----:B------:R2:W-:Y:S01]  /*11750*/  @!P5 STG.E [R64.64], R9 ;  /* 0x000000094000d986 */ /* 0x0005e2000c101910 */
[----:B------:R-:W-:Y:S02]  /*11760*/  @!P4 LEA R66, P1, R6, c[0x0][0x200], 0x2 ;  /* 0x000080000642ca11 */ /* 0x000fe400078210ff */
[----:B------:R-:W-:-:S02]  /*11770*/  @!P3 LEA R12, P0, R7, c[0x0][0x200], 0x2 ;  /* 0x00008000070cba11 */ /* 0x000fc400078010ff */
[----:B------:R-:W-:Y:S02]  /*11780*/  @!P4 LEA.HI.X R67, R6, c[0x0][0x204], R3, 0x2, P1 ;  /* 0x000081000643ca11 */ /* 0x000fe400008f1403 */
[----:B------:R-:W-:-:S03]  /*11790*/  @!P3 LEA.HI.X R13, R7, c[0x0][0x204], R4, 0x2, P0 ;  /* 0x00008100070dba11 */ /* 0x000fc600000f1404 */
[----:B------:R2:W-:Y:S04]  /*117a0*/  @!P4 STG.E [R66.64], R0 ;  /* 0x000000004200c986 */ /* 0x0005e8000c101910 */
[----:B------:R2:W-:Y:S02]  /*117b0*/  @!P3 STG.E [R12.64], R2 ;  /* 0x000000020c00b986 */ /* 0x0005e4000c101910 */
.L_x_80:
[----:B--23--:R-:W-:Y:S05]  /*117c0*/  BSYNC B0 ;  /* 0x0000000000007941 */ /* 0x00cfea0003800000 */
.L_x_79:
[----:B------:R-:W2:Y:S01]  /*117d0*/  S2R R0, SR_CTAID.Z ;  /* 0x0000000000007919 */ /* 0x000ea20000002700 */
[----:B------:R-:W-:Y:S01]  /*117e0*/  UIMAD UR11, UR11, -0x80, UR15 ;  /* 0xffffff800b0b78a4 */ /* 0x000fe2000f8e020f */
[----:B------:R-:W-:Y:S01]  /*117f0*/  SHF.R.S32.HI R2, RZ, 0x1f, R228 ;  /* 0x0000001fff027819 */ /* 0x000fe200000114e4 */
[----:B------:R-:W-:Y:S01]  /*11800*/  USHF.R.S32.HI UR6, URZ, 0x1f, UR12 ;  /* 0x0000001f3f067899 */ /* 0x000fe2000801140c */
[----:B------:R-:W-:Y:S01]  /*11810*/  IADD3 R4, P0, R228, UR18, RZ ;  /* 0x00000012e4047c10 */ /* 0x000fe2000ff1e0ff */
[----:B------:R-:W-:Y:S01]  /*11820*/  ULDC.64 UR4, c[0x0][0x1f0] ;  /* 0x00007c0000047ab9 */ /* 0x000fe20000000a00 */
[----:B------:R-:W-:Y:S01]  /*11830*/  BSSY B0, `(.L_x_81) ;  /* 0x0000015000007945 */ /* 0x000fe20003800000 */
[----:B------:R-:W-:Y:S01]  /*11840*/  UIMAD UR4, UR6, UR4, URZ ;  /* 0x00000004060472a4 */ /* 0x000fe2000f8e023f */
[----:B------:R-:W-:-:S02]  /*11850*/  IADD3.X R5, R2, UR7, RZ, P0, !PT ;  /* 0x0000000702057c10 */ /* 0x000fc400087fe4ff */
[----:B------:R-:W-:Y:S01]  /*11860*/  ISETP.GE.AND P0, PT, R10, UR11, PT ;  /* 0x0000000b0a007c0c */ /* 0x000fe2000bf06270 */
[----:B------:R-:W-:Y:S02]  /*11870*/  UIMAD UR4, UR12, UR5, UR4 ;  /* 0x000000050c0472a4 */ /* 0x000fe4000f8e0204 */
[----:B--2---:R-:W-:-:S05]  /*11880*/  IMAD.WIDE.U32 R4, R0, c[0x0][0x1f0], R4 ;  /* 0x00007c0000047a25 */ /* 0x004fca00078e0004 */
[----:B------:R-:W-:-:S05]  /*11890*/  IADD3 R7, R5, UR4, RZ ;  /* 0x0000000405077c10 */ /* 0x000fca000fffe0ff */
[----:B------:R-:W-:Y:S05]  /*118a0*/  @P0 BRA `(.L_x_82) ;  /* 0x000000d000000947 */ /* 0x000fea0003800000 */
[----:B------:R-:W-:Y:S01]  /*118b0*/  IMAD R3, R231, c[0x0][0x1e8], RZ ;  /* 0x00007a00e7037a24 */ /* 0x000fe200078e02ff */
[----:B------:R-:W-:Y:S01]  /*118c0*/  ISETP.GE.AND P3, PT, R228, c[0x0][0x220], PT ;  /* 0x00008800e4007a0c */ /* 0x000fe20003f66270 */
[----:B------:R-:W-:Y:S01]  /*118d0*/  IMAD.MOV.U32 R6, RZ, RZ, R4 ;  /* 0x000000ffff067224 */ /* 0x000fe200078e0004 */
[----:B------:R-:W-:Y:S01]  /*118e0*/  ISETP.GE.AND P2, PT, R223, c[0x0][0x220], PT ;  /* 0x00008800df007a0c */ /* 0x000fe20003f46270 */
[----:B------:R-:W-:Y:S01]  /*118f0*/  IMAD R0, R230, c[0x0][0x1ec], R3 ;  /* 0x00007b00e6007a24 */ /* 0x000fe200078e0203 */
[----:B------:R-:W-:Y:S01]  /*11900*/  ISETP.GE.AND P1, PT, R222, c[0x0][0x220], PT ;  /* 0x00008800de007a0c */ /* 0x000fe20003f26270 */
[----:B------:R-:W-:-:S04]  /*11910*/  IMAD.WIDE.U32 R10, R230, c[0x0][0x1e8], R6 ;  /* 0x00007a00e60a7a25 */ /* 0x000fc800078e0006 */
[----:B------:R-:W-:Y:S01]  /*11920*/  IMAD.IADD R0, R11, 0x1, R0 ;  /* 0x000000010b007824 */ /* 0x000fe200078e0200 */
[----:B------:R-:W-:-:S04]  /*11930*/  LEA R2, P0, R10, c[0x0][0x1d0], 0x1 ;  /* 0x000074000a027a11 */ /* 0x000fc800078008ff */
[----:B------:R-:W-:-:S05]  /*11940*/  LEA.HI.X R3, R10, c[0x0][0x1d4], R0, 0x1, P0 ;  /* 0x000075000a037a11 */ /* 0x000fca00000f0c00 */
[----:B------:R2:W-:Y:S04]  /*11950*/  @!P3 STG.E.128 [R2.64], R56 ;  /* 0x000000380200b986 */ /* 0x0005e8000c101d10 */
[----:B-1----:R2:W-:Y:S04]  /*11960*/  @!P2 STG.E.128 [R2.64+0x40], R40 ;  /* 0x000040280200a986 */ /* 0x0025e8000c101d10 */
[----:B------:R2:W-:Y:S02]  /*11970*/  @!P1 STG.E.128 [R2.64+0x80], R24 ;  /* 0x0000801802009986 */ /* 0x0005e4000c101d10 */
.L_x_82:
[----:B------:R-:W-:Y:S05]  /*11980*/  BSYNC B0 ;  /* 0x0000000000007941 */ /* 0x000fea0003800000 */
.L_x_81:
[----:B------:R-:W-:Y:S01]  /*11990*/  LEA.HI.SX32 R8, R8, 0x20, 0x1e ;  /* 0x0000002008087811 */ /* 0x000fe200078ff2ff */
[----:B------:R-:W-:Y:S03]  /*119a0*/  BSSY B0, `(.L_x_83) ;  /* 0x0000013000007945 */ /* 0x000fe60003800000 */
[----:B------:R-:W-:-:S13]  /*119b0*/  ISETP.GE.AND P0, PT, R8, UR11, PT ;  /* 0x0000000b08007c0c */ /* 0x000fda000bf06270 */
[----:B------:R-:W-:Y:S05]  /*119c0*/  @P0 BRA `(.L_x_84) ;  /* 0x0000010000000947 */ /* 0x000fea0003800000 */
[----:B--2---:R-:W-:Y:S01]  /*119d0*/  IADD3 R2, P0, R230, 0x20, RZ ;  /* 0x00000020e6027810 */ /* 0x004fe20007f1e0ff */
[----:B------:R-:W-:Y:S01]  /*119e0*/  IMAD.MOV.U32 R8, RZ, RZ, R4 ;  /* 0x000000ffff087224 */ /* 0x000fe200078e0004 */
[----:B------:R-:W-:Y:S02]  /*119f0*/  MOV R9, R7 ;  /* 0x0000000700097202 */ /* 0x000fe40000000f00 */
[----:B------:R-:W-:Y:S01]  /*11a00*/  ISETP.GE.AND P2, PT, R228, c[0x0][0x220], PT ;  /* 0x00008800e4007a0c */ /* 0x000fe20003f46270 */
[----:B------:R-:W-:Y:S01]  /*11a10*/  IMAD.X R0, RZ, RZ, R231, P0 ;  /* 0x000000ffff007224 */ /* 0x000fe200000e06e7 */
[----:B------:R-:W-:Y:S01]  /*11a20*/  ISETP.GE.AND P1, PT, R223, c[0x0][0x220], PT ;  /* 0x00008800df007a0c */ /* 0x000fe20003f26270 */
[----:B------:R-:W-:Y:S01]  /*11a30*/  IMAD.WIDE.U32 R8, R2, c[0x0][0x1e8], R8 ;  /* 0x00007a0002087a25 */ /* 0x000fe200078e0008 */
[----:B------:R-:W-:-:S03]  /*11a40*/  ISETP.GE.AND P0, PT, R222, c[0x0][0x220], PT ;  /* 0x00008800de007a0c */ /* 0x000fc60003f06270 */
[----:B------:R-:W-:-:S04]  /*11a50*/  IMAD R3, R0, c[0x0][0x1e8], RZ ;  /* 0x00007a0000037a24 */ /* 0x000fc800078e02ff */
[----:B------:R-:W-:Y:S01]  /*11a60*/  IMAD R3, R2, c[0x0][0x1ec], R3 ;  /* 0x00007b0002037a24 */ /* 0x000fe200078e0203 */
[----:B------:R-:W-:-:S03]  /*11a70*/  LEA R2, P3, R8, c[0x0][0x1d0], 0x1 ;  /* 0x0000740008027a11 */ /* 0x000fc600078608ff */
[----:B------:R-:W-:-:S05]  /*11a80*/  IMAD.IADD R3, R9, 0x1, R3 ;  /* 0x0000000109037824 */ /* 0x000fca00078e0203 */
[----:B------:R-:W-:-:S05]  /*11a90*/  LEA.HI.X R3, R8, c[0x0][0x1d4], R3, 0x1, P3 ;  /* 0x0000750008037a11 */ /* 0x000fca00018f0c03 */
[----:B------:R2:W-:Y:S04]  /*11aa0*/  @!P2 STG.E.128 [R2.64], R52 ;  /* 0x000000340200a986 */ /* 0x0005e8000c101d10 */
[----:B-1----:R2:W-:Y:S04]  /*11ab0*/  @!P1 STG.E.128 [R2.64+0x40], R36 ;  /* 0x0000402402009986 */ /* 0x0025e8000c101d10 */
[----:B------:R2:W-:Y:S02]  /*11ac0*/  @!P0 STG.E.128 [R2.64+0x80], R20 ;  /* 0x0000801402008986 */ /* 0x0005e4000c101d10 */
.L_x_84:
[----:B------:R-:W-:Y:S05]  /*11ad0*/  BSYNC B0 ;  /* 0x0000000000007941 */ /* 0x000fea0003800000 */
.L_x_83:
[----:B--2---:R-:W2:Y:S01]  /*11ae0*/  S2R R3, SR_TID.X ;  /* 0x0000000000037919 */ /* 0x004ea20000002100 */
[----:B------:R-:W-:Y:S01]  /*11af0*/  BSSY B0, `(.L_x_85) ;  /* 0x0000017000007945 */ /* 0x000fe20003800000 */
[----:B--2---:R-:W-:-:S04]  /*11b00*/  SHF.R.S32.HI R0, RZ, 0x1f, R3 ;  /* 0x0000001fff007819 */ /* 0x004fc80000011403 */
[----:B------:R-:W-:-:S04]  /*11b10*/  LEA.HI R0, R0, R3, RZ, 0x2 ;  /* 0x0000000300007211 */ /* 0x000fc800078f10ff */
[----:B------:R-:W-:-:S04]  /*11b20*/  SHF.R.S32.HI R0, RZ, 0x2, R0 ;  /* 0x00000002ff007819 */ /* 0x000fc80000011400 */
[----:B------:R-:W-:-:S04]  /*11b30*/  IADD3 R0, R0, 0x40, RZ ;  /* 0x0000004000007810 */ /* 0x000fc80007ffe0ff */
[----:B------:R-:W-:-:S13]  /*11b40*/  ISETP.GE.AND P0, PT, R0, UR10, PT ;  /* 0x0000000a00007c0c */ /* 0x000fda000bf06270 */
[----:B------:R-:W-:Y:S05]  /*11b50*/  @P0 BRA `(.L_x_86) ;  /* 0x0000010000000947 */ /* 0x000fea0003800000 */
[----:B------:R-:W-:Y:S01]  /*11b60*/  IADD3 R2, P0, R230, 0x40, RZ ;  /* 0x00000040e6027810 */ /* 0x000fe20007f1e0ff */
        /* <DEDUP_REMOVED lines=12> */
[----:B----4-:R2:W-:Y:S04]  /*11c30*/  @!P2 STG.E.128 [R2.64], R48 ;  /* 0x000000300200a986 */ /* 0x0105e8000c101d10 */
[----:B-1----:R2:W-:Y:S04]  /*11c40*/  @!P1 STG.E.128 [R2.64+0x40], R32 ;  /* 0x0000402002009986 */ /* 0x0025e8000c101d10 */
[----:B------:R2:W-:Y:S02]  /*11c50*/  @!P0 STG.E.128 [R2.64+0x80], R16 ;  /* 0x0000801002008986 */ /* 0x0005e4000c101d10 */
.L_x_86:
[----:B------:R-:W-:Y:S05]  /*11c60*/  BSYNC B0 ;  /* 0x0000000000007941 */ /* 0x000fea0003800000 */
.L_x_85:
[----:B------:R-:W-:-:S13]  /*11c70*/  ISETP.GE.AND P0, PT, R220, UR10, PT ;  /* 0x0000000adc007c0c */ /* 0x000fda000bf06270 */
[----:B------:R-:W-:Y:S05]  /*11c80*/  @P0 EXIT ;  /* 0x000000000000094d */ /* 0x000fea0003800000 */
[----:B------:R-:W-:Y:S01]  /*11c90*/  IADD3 R0, P0, R230, 0x60, RZ ;  /* 0x00000060e6007810 */ /* 0x000fe20007f1e0ff */
[----:B------:R-:W-:Y:S01]  /*11ca0*/  IMAD.MOV.U32 R5, RZ, RZ, R7 ;  /* 0x000000ffff057224 */ /* 0x000fe200078e0007 */
[----:B------:R-:W-:-:S03]  /*11cb0*/  ISETP.GE.AND P1, PT, R228, c[0x0][0x220], PT ;  /* 0x00008800e4007a0c */ /* 0x000fc60003f26270 */
[----:B------:R-:W-:Y:S01]  /*11cc0*/  IMAD.X R230, RZ, RZ, R231, P0 ;  /* 0x000000ffffe67224 */ /* 0x000fe200000e06e7 */
[----:B------:R-:W-:Y:S01]  /*11cd0*/  ISETP.GE.AND P0, PT, R223, c[0x0][0x220], PT ;  /* 0x00008800df007a0c */ /* 0x000fe20003f06270 */
[----:B------:R-:W-:-:S04]  /*11ce0*/  IMAD.WIDE.U32 R4, R0, c[0x0][0x1e8], R4 ;  /* 0x00007a0000047a25 */ /* 0x000fc800078e0004 */
[----:B--2---:R-:W-:Y:S01]  /*11cf0*/  IMAD R3, R230, c[0x0][0x1e8], RZ ;  /* 0x00007a00e6037a24 */ /* 0x004fe200078e02ff */
[----:B------:R-:W-:-:S03]  /*11d00*/  LEA R2, P2, R4, c[0x0][0x1d0], 0x1 ;  /* 0x0000740004027a11 */ /* 0x000fc600078408ff */
[----:B------:R-:W-:-:S04]  /*11d10*/  IMAD R3, R0, c[0x0][0x1ec], R3 ;  /* 0x00007b0000037a24 */ /* 0x000fc800078e0203 */
[----:B------:R-:W-:-:S05]  /*11d20*/  IMAD.IADD R3, R5, 0x1, R3 ;  /* 0x0000000105037824 */ /* 0x000fca00078e0203 */
[----:B------:R-:W-:-:S05]  /*11d30*/  LEA.HI.X R3, R4, c[0x0][0x1d4], R3, 0x1, P2 ;  /* 0x0000750004037a11 */ /* 0x000fca00010f0c03 */
[----:B-1----:R1:W-:Y:S01]  /*11d40*/  @!P0 STG.E.128 [R2.64+0x40], R28 ;  /* 0x0000401c02008986 */ /* 0x0023e2000c101d10 */
[----:B------:R-:W-:-:S03]  /*11d50*/  ISETP.GE.AND P0, PT, R222, c[0x0][0x220], PT ;  /* 0x00008800de007a0c */ /* 0x000fc60003f06270 */
[----:B------:R1:W-:Y:S10]  /*11d60*/  @!P1 STG.E.128 [R2.64], R44 ;  /* 0x0000002c02009986 */ /* 0x0003f4000c101d10 */
[----:B------:R-:W-:Y:S05]  /*11d70*/  @P0 EXIT ;  /* 0x000000000000094d */ /* 0x000fea0003800000 */
[----:B------:R-:W-:Y:S01]  /*11d80*/  STG.E.128 [R2.64+0x80], R60 ;  /* 0x0000803c02007986 */ /* 0x000fe2000c101d10 */
[----:B------:R-:W-:Y:S05]  /*11d90*/  EXIT ;  /* 0x000000000000794d */ /* 0x000fea0003800000 */
.L_x_45:
[----:B-1----:R-:W-:Y:S01]  /*11da0*/  UISETP.NE.AND UP4, UPT, UR9, -0x1, UPT ;  /* 0xffffffff0900788c */ /* 0x002fe2000bf85270 */
[----:B------:R-:W-:Y:S01]  /*11db0*/  SHF.R.S32.HI R3, RZ, 0x1f, R2 ;  /* 0x0000001fff037819 */ /* 0x000fe20000011402 */
[----:B------:R-:W-:Y:S01]  /*11dc0*/  ULDC.64 UR6, c[0x0][0x1e8] ;  /* 0x00007a0000067ab9 */ /* 0x000fe20000000a00 */
[----:B------:R-:W1:Y:S01]  /*11dd0*/  S2R R10, SR_CTAID.Z ;  /* 0x00000000000a7919 */ /* 0x000e620000002700 */
[----:B------:R-:W-:Y:S01]  /*11de0*/  ULDC.64 UR4, c[0x0][0x1e0] ;  /* 0x0000780000047ab9 */ /* 0x000fe20000000a00 */
[----:B------:R-:W-:Y:S01]  /*11df0*/  LEA.HI R14, R3, R2, RZ, 0x2 ;  /* 0x00000002030e7211 */ /* 0x000fe200078f10ff */
[----:B------:R-:W-:Y:S01]  /*11e00*/  ULDC.U8 UR18, c[0x0][0x328] ;  /* 0x0000ca0000127ab9 */ /* 0x000fe20000000000 */
[----:B------:R-:W2:Y:S01]  /*11e10*/  S2R R17, SR_CTAID.X ;  /* 0x0000000000117919 */ /* 0x000ea20000002500 */
[----:B------:R-:W-:Y:S01]  /*11e20*/  USHF.R.S32.HI UR14, URZ, 0x1f, UR11 ;  /* 0x0000001f3f0e7899 */ /* 0x000fe2000801140b */
[----:B------:R-:W-:Y:S01]  /*11e30*/  LOP3.LUT R7, R14, 0xfffffffc, RZ, 0xc0, !PT ;  /* 0xfffffffc0e077812 */ /* 0x000fe200078ec0ff */
[----:B------:R-:W-:Y:S01]  /*11e40*/  UISETP.NE.AND UP3, UPT, UR18, URZ, UPT ;  /* 0x0000003f1200728c */ /* 0x000fe2000bf65270 */
[----:B------:R-:W-:Y:S01]  /*11e50*/  SHF.R.S32.HI R14, RZ, 0x2, R14 ;  /* 0x00000002ff0e7819 */ /* 0x000fe2000001140e */
[----:B------:R-:W-:Y:S01]  /*11e60*/  @UP4 UIMAD.WIDE.U32 UR16, UR9, UR6, URZ ;  /* 0x00000006091042a5 */ /* 0x000fe2000f8e003f */
[----:B------:R-:W-:Y:S01]  /*11e70*/  BSSY B0, `(.L_x_87) ;  /* 0x0000041000007945 */ /* 0x000fe20003800000 */
[----:B------:R-:W-:Y:S01]  /*11e80*/  @!UP4 USHF.R.S32.HI UR19, URZ, 0x1f, UR10 ;  /* 0x0000001f3f13c899 */ /* 0x000fe2000801140a */
[----:B------:R-:W-:Y:S01]  /*11e90*/  IMAD.IADD R7, R2, 0x1, -R7 ;  /* 0x0000000102077824 */ /* 0x000fe200078e0a07 */
[----:B------:R-:W-:Y:S01]  /*11ea0*/  @UP4 UIMAD UR7, UR9, UR7, UR17 ;  /* 0x00000007090742a4 */ /* 0x000fe2000f8e0211 */
[----:B------:R-:W-:Y:S01]  /*11eb0*/  SHF.R.S32.HI R15, RZ, 0x1f, R14 ;  /* 0x0000001fff0f7819 */ /* 0x000fe2000001140e */
[----:B------:R-:W-:Y:S01]  /*11ec0*/  @!UP4 UIMAD UR19, UR19, UR4, URZ ;  /* 0x000000041313c2a4 */ /* 0x000fe2000f8e023f */
[----:B------:R-:W-:Y:S01]  /*11ed0*/  IMAD.SHL.U32 R6, R7, 0x8, RZ ;  /* 0x0000000807067824 */ /* 0x000fe200078e00ff */
[----:B------:R-:W-:-:S02]  /*11ee0*/  ULDC.U8 UR17, c[0x0][0x329] ;  /* 0x0000ca4000117ab9 */ /* 0x000fc40000000000 */
[----:B------:R-:W-:Y:S02]  /*11ef0*/  UISETP.NE.AND UP1, UPT, UR17, URZ, UPT ;  /* 0x0000003f1100728c */ /* 0x000fe4000bf25270 */
[----:B------:R-:W-:Y:S01]  /*11f00*/  @!UP4 UIMAD.WIDE.U32 UR20, UR10, UR4, URZ ;  /* 0x000000040a14c2a5 */ /* 0x000fe2000f8e003f */
[C---:B------:R-:W-:Y:S01]  /*11f10*/  IADD3 R5, R6.reuse, 0x20, RZ ;  /* 0x0000002006057810 */ /* 0x040fe20007ffe0ff */
[----:B------:R-:W-:Y:S01]  /*11f20*/  @!UP4 UIMAD UR19, UR10, UR5, UR19 ;  /* 0x000000050a13c2a4 */ /* 0x000fe2000f8e0213 */
[----:B------:R-:W-:Y:S01]  /*11f30*/  IADD3 R4, R6, 0x40, RZ ;  /* 0x0000004006047810 */ /* 0x000fe20007ffe0ff */
[----:B------:R-:W-:Y:S02]  /*11f40*/  UISETP.NE.OR UP2, UPT, UR17, URZ, !UP3 ;  /* 0x0000003f1100728c */ /* 0x000fe4000df45670 */
[----:B------:R-:W-:Y:S01]  /*11f50*/  ULDC.64 UR4, c[0x0][0x1f0] ;  /* 0x00007c0000047ab9 */ /* 0x000fe20000000a00 */
[----:B--2---:R-:W-:Y:S01]  /*11f60*/  IMAD.WIDE R16, R17, 0x80, R14 ;  /* 0x0000008011107825 */ /* 0x004fe200078e020e */
[----:B------:R-:W-:-:S02]  /*11f70*/  UIMAD UR4, UR14, UR4, URZ ;  /* 0x000000040e0472a4 */ /* 0x000fc4000f8e023f */
[----:B------:R-:W-:Y:S02]  /*11f80*/  ULDC UR13, c[0x0][0x214] ;  /* 0x00008500000d7ab9 */ /* 0x000fe40000000800 */
[----:B------:R-:W-:Y:S02]  /*11f90*/  @UP1 ULDC UR14, c[0x0][0x210] ;  /* 0x00008400000e1ab9 */ /* 0x000fe40000000800 */
[----:B------:R-:W-:Y:S02]  /*11fa0*/  ULDC UR8, c[0x0][0x234] ;  /* 0x00008d0000087ab9 */ /* 0x000fe40000000800 */
[----:B------:R-:W-:Y:S02]  /*11fb0*/  @UP1 UIMAD UR14, UR14, UR13, URZ ;  /* 0x0000000d0e0e12a4 */ /* 0x000fe4000f8e023f */
[----:B------:R-:W-:Y:S02]  /*11fc0*/  UISETP.NE.OR UP0, UPT, UR9, -0x1, UP2 ;  /* 0xffffffff0900788c */ /* 0x000fe40009705670 */
[----:B------:R-:W-:-:S02]  /*11fd0*/  @!UP1 USEL UR14, UR13, UR8, !UP3 ;  /* 0x000000080d0e9287 */ /* 0x000fc4000d800000 */
[----:B------:R-:W-:Y:S02]  /*11fe0*/  ULDC UR6, c[0x0][0x1c0] ;  /* 0x0000700000067ab9 */ /* 0x000fe40000000800 */
[----:B------:R-:W-:Y:S02]  /*11ff0*/  @UP1 UMOV UR17, 0x1 ;  /* 0x0000000100111882 */ /* 0x000fe40000000000 */
[----:B------:R-:W-:Y:S02]  /*12000*/  @!UP1 UIMAD UR17, UR14, UR6, URZ ;  /* 0x000000060e1192a4 */ /* 0x000fe4000f8e023f */
[----:B------:R-:W-:Y:S02]  /*12010*/  @!UP4 UMOV UR16, UR20 ;  /* 0x000000140010cc82 */ /* 0x000fe40008000000 */
[----:B------:R-:W-:Y:S01]  /*12020*/  @!UP4 UIADD3 UR7, UR21, UR19, URZ ;  /* 0x000000131507c290 */ /* 0x000fe2000fffe03f */
[----:B------:R-:W-:Y:S01]  /*12030*/  IADD3 R2, P0, R6, UR16, RZ ;  /* 0x0000001006027c10 */ /* 0x000fe2000ff1e0ff */
[----:B------:R-:W-:-:S02]  /*12040*/  UIADD3 UR15, -UR12, UR15, URZ ;  /* 0x0000000f0c0f7290 */ /* 0x000fc4000fffe13f */
[----:B------:R-:W-:Y:S02]  /*12050*/  UIMAD UR17, UR10, UR17, URZ ;  /* 0x000000110a1172a4 */ /* 0x000fe4000f8e023f */
[----:B------:R-:W-:Y:S01]  /*12060*/  @!UP0 UIMAD UR9, UR10, UR13, URZ ;  /* 0x0000000d0a0982a4 */ /* 0x000fe2000f8e023f */
[----:B------:R-:W-:Y:S01]  /*12070*/  LEA.HI.X.SX32 R3, R6, UR7, 0x1, P0 ;  /* 0x0000000706037c11 */ /* 0x000fe200080f0eff */
[----:B------:R-:W-:Y:S01]  /*12080*/  @UP1 ULDC UR18, c[0x0][0x210] ;  /* 0x0000840000121ab9 */ /* 0x000fe20000000800 */
[----:B------:R-:W-:Y:S01]  /*12090*/  ISETP.GE.AND P0, PT, R14, UR15, PT ;  /* 0x0000000f0e007c0c */ /* 0x000fe2000bf06270 */
[----:B------:R-:W-:Y:S02]  /*120a0*/  USEL UR17, UR17, URZ, UP2 ;  /* 0x0000003f11117287 */ /* 0x000fe40009000000 */
[----:B------:R-:W-:Y:S01]  /*120b0*/  @!UP1 UMOV UR18, 0x1 ;  /* 0x0000000100129882 */ /* 0x000fe20000000000 */
[----:B-1----:R-:W-:Y:S01]  /*120c0*/  IMAD.WIDE.U32 R10, R10, c[0x0][0x1f0], R2 ;  /* 0x00007c000a0a7a25 */ /* 0x002fe200078e0002 */
[----:B------:R-:W-:-:S02]  /*120d0*/  UIMAD UR12, UR12, UR18, URZ ;  /* 0x000000120c0c72a4 */ /* 0x000fc4000f8e023f */
[----:B------:R-:W-:Y:S02]  /*120e0*/  UIMAD UR17, UR11, UR14, UR17 ;  /* 0x0000000e0b1172a4 */ /* 0x000fe4000f8e0211 */
[----:B------:R-:W-:Y:S02]  /*120f0*/  UMOV UR22, URZ ;  /* 0x0000003f00167c82 */ /* 0x000fe40008000000 */
[----:B------:R-:W-:Y:S02]  /*12100*/  UIMAD UR4, UR11, UR5, UR4 ;  /* 0x000000050b0472a4 */ /* 0x000fe4000f8e0204 */
[----:B------:R-:W-:Y:S02]  /*12110*/  @!UP2 UMOV UR22, UR9 ;  /* 0x000000090016ac82 */ /* 0x000fe40008000000 */
[----:B------:R-:W-:Y:S02]  /*12120*/  UMOV UR23, URZ ;  /* 0x0000003f00177c82 */ /* 0x000fe40008000000 */
[----:B------:R-:W-:Y:S01]  /*12130*/  USHF.R.S32.HI UR6, URZ, 0x1f, UR12 ;  /* 0x0000001f3f067899 */ /* 0x000fe2000801140c */
[----:B------:R-:W-:Y:S01]  /*12140*/  IADD3 R13, R11, UR4, RZ ;  /* 0x000000040b0d7c10 */ /* 0x000fe2000fffe0ff */
[----:B------:R-:W-:-:S02]  /*12150*/  @!UP2 USHF.R.S32.HI UR23, URZ, 0x1f, UR9 ;  /* 0x0000001f3f17a899 */ /* 0x000fc40008011409 */
[----:B------:R-:W-:Y:S02]  /*12160*/  USHF.R.S32.HI UR7, URZ, 0x1f, UR17 ;  /* 0x0000001f3f077899 */ /* 0x000fe40008011411 */
[----:B------:R-:W-:Y:S02]  /*12170*/  UIADD3 UR12, UP1, UP0, UR12, UR22, UR17 ;  /* 0x000000160c0c7290 */ /* 0x000fe4000f83e011 */
[----:B------:R-:W-:Y:S02]  /*12180*/  ULDC.64 UR4, c[0x0][0x118] ;  /* 0x0000460000047ab9 */ /* 0x000fe40000000a00 */
[----:B------:R-:W-:Y:S01]  /*12190*/  UIADD3.X UR6, UR6, UR23, UR7, UP1, UP0 ;  /* 0x0000001706067290 */ /* 0x000fe20008fe0407 */
[----:B------:R-:W-:Y:S06]  /*121a0*/  @P0 BRA `(.L_x_88) ;  /* 0x000000d000000947 */ /* 0x000fec0003800000 */
        /* <DEDUP_REMOVED lines=10> */
[----:B------:R1:W-:Y:S04]  /*12250*/  @!P2 STG.E.128 [R2.64], RZ ;  /* 0x000000ff0200a986 */ /* 0x0003e8000c101d04 */
[----:B------:R1:W-:Y:S04]  /*12260*/  @!P1 STG.E.128 [R2.64+0x40], RZ ;  /* 0x000040ff02009986 */ /* 0x0003e8000c101d04 */
[----:B------:R1:W-:Y:S02]  /*12270*/  @!P0 STG.E.128 [R2.64+0x80], RZ ;  /* 0x000080ff02008986 */ /* 0x0003e4000c101d04 */
.L_x_88:
[----:B------:R-:W-:Y:S05]  /*12280*/  BSYNC B0 ;  /* 0x0000000000007941 */ /* 0x000fea0003800000 */
.L_x_87:
[----:B-1----:R-:W-:Y:S01]  /*12290*/  IADD3 R3, R14, 0x20, RZ ;  /* 0x000000200e037810 */ /* 0x002fe20007ffe0ff */
[----:B------:R-:W-:Y:S03]  /*122a0*/  BSSY B0, `(.L_x_89) ;  /* 0x0000013000007945 */ /* 0x000fe60003800000 */
        /* <DEDUP_REMOVED lines=10> */
[----:B------:R-:W-:Y:S01]  /*12350*/  IMAD R0, R0, c[0x0][0x1e8], RZ ;  /* 0x00007a0000007a24 */ /* 0x000fe200078e02ff */
[----:B------:R-:W-:-:S03]  /*12360*/  LEA R8, P3, R18, c[0x0][0x1d0], 0x1 ;  /* 0x0000740012087a11 */ /* 0x000fc600078608ff */
[----:B------:R-:W-:-:S04]  /*12370*/  IMAD R0, R9, c[0x0][0x1ec], R0 ;  /* 0x00007b0009007a24 */ /* 0x000fc800078e0200 */
[----:B------:R-:W-:-:S05]  /*12380*/  IMAD.IADD R0, R19, 0x1, R0 ;  /* 0x0000000113007824 */ /* 0x000fca00078e0200 */
[----:B------:R-:W-:-:S05]  /*12390*/  LEA.HI.X R9, R18, c[0x0][0x1d4], R0, 0x1, P3 ;  /* 0x0000750012097a11 */ /* 0x000fca00018f0c00 */
[----:B------:R1:W-:Y:S04]  /*123a0*/  @!P2 STG.E.128 [R8.64], RZ ;  /* 0x000000ff0800a986 */ /* 0x0003e8000c101d04 */
[----:B------:R1:W-:Y:S04]  /*123b0*/  @!P1 STG.E.128 [R8.64+0x40], RZ ;  /* 0x000040ff08009986 */ /* 0x0003e8000c101d04 */
[----:B------:R1:W-:Y:S02]  /*123c0*/  @!P0 STG.E.128 [R8.64+0x80], RZ ;  /* 0x000080ff08008986 */ /* 0x0003e4000c101d04 */
.L_x_90:
[----:B------:R-:W-:Y:S05]  /*123d0*/  BSYNC B0 ;  /* 0x0000000000007941 */ /* 0x000fea0003800000 */
.L_x_89:
[----:B------:R-:W-:Y:S01]  /*123e0*/  IADD3 R2, R14, 0x40, RZ ;  /* 0x000000400e027810 */ /* 0x000fe20007ffe0ff */
[----:B------:R-:W-:Y:S03]  /*123f0*/  BSSY B0, `(.L_x_91) ;  /* 0x0000013000007945 */ /* 0x000fe60003800000 */
[----:B------:R-:W-:-:S13]  /*12400*/  ISETP.GE.AND P0, PT, R2, UR15, PT ;  /* 0x0000000f02007c0c */ /* 0x000fda000bf06270 */
[----:B------:R-:W-:Y:S05]  /*12410*/  @P0 BRA `(.L_x_92) ;  /* 0x0000010000000947 */ /* 0x000fea0003800000 */
[----:B-1----:R-:W-:Y:S01]  /*12420*/  IADD3 R9, P0, R16, 0x40, RZ ;  /* 0x0000004010097810 */ /* 0x002fe20007f1e0ff */
        /* <DEDUP_REMOVED lines=15> */
.L_x_92:
[----:B------:R-:W-:Y:S05]  /*12520*/  BSYNC B0 ;  /* 0x0000000000007941 */ /* 0x000fea0003800000 */
.L_x_91:
[----:B------:R-:W-:Y:S01]  /*12530*/  IADD3 R0, R14, 0x60, RZ ;  /* 0x000000600e007810 */ /* 0x000fe20007ffe0ff */
[----:B------:R-:W-:Y:S03]  /*12540*/  BSSY B0, `(.L_x_93) ;  /* 0x0000012000007945 */ /* 0x000fe60003800000 */
[----:B------:R-:W-:-:S13]  /*12550*/  ISETP.GE.AND P0, PT, R0, UR15, PT ;  /* 0x0000000f00007c0c */ /* 0x000fda000bf06270 */
        /* <DEDUP_REMOVED lines=16> */
.L_x_94:
[----:B------:R-:W-:Y:S05]  /*12660*/  BSYNC B0 ;  /* 0x0000000000007941 */ /* 0x000fea0003800000 */
.L_x_93:
[----:B------:R-:W-:-:S04]  /*12670*/  ISETP.NE.AND P6, PT, R7, RZ, PT ;  /* 0x000000ff0700720c */ /* 0x000fc80003fc5270 */
[----:B------:R-:W-:Y:S02]  /*12680*/  ISETP.GE.OR P5, PT, R14, UR15, P6 ;  /* 0x0000000f0e007c0c */ /* 0x000fe4000b7a6670 */
[----:B------:R-:W-:Y:S02]  /*12690*/  ISETP.GE.OR P4, PT, R3, UR15, P6 ;  /* 0x0000000f03007c0c */ /* 0x000fe4000b786670 */
[----:B------:R-:W-:Y:S02]  /*126a0*/  ISETP.GE.OR P3, PT, R2, UR15, P6 ;  /* 0x0000000f02007c0c */ /* 0x000fe4000b766670 */
[----:B------:R-:W-:-:S07]  /*126b0*/  ISETP.GE.OR P6, PT, R0, UR15, P6 ;  /* 0x0000000f00007c0c */ /* 0x000fce000b7c6670 */
[----:B------:R-:W-:Y:S02]  /*126c0*/  @!P5 IMAD R7, R14, UR18, RZ ;  /* 0x000000120e07dc24 */ /* 0x000fe4000f8e02ff */
[----:B-1----:R-:W-:Y:S02]  /*126d0*/  @!P4 IMAD R8, R3, UR18, RZ ;  /* 0x000000120308cc24 */ /* 0x002fe4000f8e02ff */
[----:B------:R-:W-:Y:S01]  /*126e0*/  @!P3 IMAD R4, R2, UR18, RZ ;  /* 0x000000120204bc24 */ /* 0x000fe2000f8e02ff */
[C---:B------:R-:W-:Y:S02]  /*126f0*/  @!P5 IADD3 R6, P0, R7.reuse, UR12, RZ ;  /* 0x0000000c0706dc10 */ /* 0x040fe4000ff1e0ff */
[----:B------:R-:W-:Y:S02]  /*12700*/  @!P4 IADD3 R3, P1, R8, UR12, RZ ;  /* 0x0000000c0803cc10 */ /* 0x000fe4000ff3e0ff */
[----:B------:R-:W-:Y:S02]  /*12710*/  @!P5 LEA.HI.X.SX32 R7, R7, UR6, 0x1, P0 ;  /* 0x000000060707dc11 */ /* 0x000fe400080f0eff */
[----:B------:R-:W-:-:S02]  /*12720*/  @!P5 LEA R10, P2, R6, c[0x0][0x200], 0x2 ;  /* 0x00008000060ada11 */ /* 0x000fc400078410ff */
[----:B------:R-:W-:Y:S02]  /*12730*/  @!P3 IADD3 R5, P0, R4, UR12, RZ ;  /* 0x0000000c0405bc10 */ /* 0x000fe4000ff1e0ff */
[----:B------:R-:W-:Y:S02]  /*12740*/  @!P4 LEA.HI.X.SX32 R2, R8, UR6, 0x1, P1 ;  /* 0x000000060802cc11 */ /* 0x000fe400088f0eff */
[----:B------:R-:W-:Y:S02]  /*12750*/  @!P5 LEA.HI.X R11, R6, c[0x0][0x204], R7, 0x2, P2 ;  /* 0x00008100060bda11 */ /* 0x000fe400010f1407 */
[----:B------:R-:W-:Y:S02]  /*12760*/  @!P4 LEA R8, P1, R3, c[0x0][0x200], 0x2 ;  /* 0x000080000308ca11 */ /* 0x000fe400078210ff */
[----:B------:R-:W-:Y:S02]  /*12770*/  @!P3 LEA.HI.X.SX32 R4, R4, UR6, 0x1, P0 ;  /* 0x000000060404bc11 */ /* 0x000fe400080f0eff */
[----:B------:R-:W-:-:S02]  /*12780*/  @!P3 LEA R6, P0, R5, c[0x0][0x200], 0x2 ;  /* 0x000080000506ba11 */ /* 0x000fc400078010ff */
[----:B------:R-:W-:Y:S01]  /*12790*/  @!P4 LEA.HI.X R9, R3, c[0x0][0x204], R2, 0x2, P1 ;  /* 0x000081000309ca11 */ /* 0x000fe200008f1402 */
[----:B------:R-:W-:Y:S01]  /*127a0*/  @!P5 IMAD.MOV.U32 R2, RZ, RZ, 0x7f800000 ;  /* 0x7f800000ff02d424 */ /* 0x000fe200078e00ff */
[----:B------:R-:W-:Y:S01]  /*127b0*/  @!P3 LEA.HI.X R7, R5, c[0x0][0x204], R4, 0x2, P0 ;  /* 0x000081000507ba11 */ /* 0x000fe200000f1404 */
[----:B------:R-:W-:Y:S02]  /*127c0*/  @!P4 IMAD.MOV.U32 R5, RZ, RZ, 0x7f800000 ;  /* 0x7f800000ff05c424 */ /* 0x000fe400078e00ff */
[----:B------:R-:W-:Y:S01]  /*127d0*/  @!P3 IMAD.MOV.U32 R3, RZ, RZ, 0x7f800000 ;  /* 0x7f800000ff03b424 */ /* 0x000fe200078e00ff */
[----:B------:R1:W-:Y:S04]  /*127e0*/  @!P5 STG.E [R10.64], R2 ;  /* 0x000000020a00d986 */ /* 0x0003e8000c101904 */
[----:B------:R1:W-:Y:S04]  /*127f0*/  @!P4 STG.E [R8.64], R5 ;  /* 0x000000050800c986 */ /* 0x0003e8000c101904 */
[----:B------:R1:W-:Y:S01]  /*12800*/  @!P3 STG.E [R6.64], R3 ;  /* 0x000000030600b986 */ /* 0x0003e2000c101904 */
[----:B------:R-:W-:Y:S05]  /*12810*/  @P6 EXIT ;  /* 0x000000000000694d */ /* 0x000fea0003800000 */
[----:B------:R-:W-:Y:S02]  /*12820*/  IMAD R0, R0, UR18, RZ ;  /* 0x0000001200007c24 */ /* 0x000fe4000f8e02ff */
[----:B-1----:R-:W-:-:S03]  /*12830*/  IMAD.MOV.U32 R5, RZ, RZ, 0x7f800000 ;  /* 0x7f800000ff057424 */ /* 0x002fc600078e00ff */
[----:B------:R-:W-:-:S04]  /*12840*/  IADD3 R3, P0, R0, UR12, RZ ;  /* 0x0000000c00037c10 */ /* 0x000fc8000ff1e0ff */
[----:B------:R-:W-:Y:S02]  /*12850*/  LEA.HI.X.SX32 R0, R0, UR6, 0x1, P0 ;  /* 0x0000000600007c11 */ /* 0x000fe400080f0eff */
[----:B------:R-:W-:-:S04]  /*12860*/  LEA R2, P0, R3, c[0x0][0x200], 0x2 ;  /* 0x0000800003027a11 */ /* 0x000fc800078010ff */
[----:B------:R-:W-:-:S05]  /*12870*/  LEA.HI.X R3, R3, c[0x0][0x204], R0, 0x2, P0 ;  /* 0x0000810003037a11 */ /* 0x000fca00000f1400 */
[----:B------:R-:W-:Y:S01]  /*12880*/  STG.E [R2.64], R5 ;  /* 0x0000000502007986 */ /* 0x000fe2000c101904 */
[----:B------:R-:W-:Y:S05]  /*12890*/  EXIT ;  /* 0x000000000000794d */ /* 0x000fea0003800000 */
.L_x_95:
        /* <DEDUP_REMOVED lines=14> */
.L_x_980:


//--------------------- .text._ZN5flash16flash_fwd_kernelI23Flash_fwd_kernel_traitsILi96ELi128ELi64ELi4ELb0ELb0EN7cutlass6half_tE19Flash_kernel_traitsILi96ELi128ELi64ELi4ES3_EELb0ELb1ELb0ELb1ELb0ELb0ELb0ELb0EEEvNS_16Flash_fwd_paramsE --------------------------
	.section	.text._ZN5flash16flash_fwd_kernelI23Flash_fwd_kernel_traitsILi96ELi128ELi64ELi4ELb0ELb0EN7cutlass6half_tE19Flash_kernel_traitsILi96ELi128ELi64ELi4ES3_EELb0ELb1ELb0ELb1ELb0ELb0ELb0ELb0EEEvNS_16Flash_fwd_paramsE,"ax",@progbits
	.sectioninfo	@"SHI_REGISTERS=255"
	.align	128
        .global         _ZN5flash16flash_fwd_kernelI23Flash_fwd_kernel_traitsILi96ELi128ELi64ELi4ELb0ELb0EN7cutlass6half_tE19Flash_kernel_traitsILi96ELi128ELi64ELi4ES3_EELb0ELb1ELb0ELb1ELb0ELb0ELb0ELb0EEEvNS_16Flash_fwd_paramsE
        .type           _ZN5flash16flash_fwd_kernelI23Flash_fwd_kernel_traitsILi96ELi128ELi64ELi4ELb0ELb0EN7cutlass6half_tE19Flash_kernel_traitsILi96ELi128ELi64ELi4ES3_EELb0ELb1ELb0ELb1ELb0ELb0ELb0ELb0EEEvNS_16Flash_fwd_paramsE,@function
        .size           _ZN5flash16flash_fwd_kernelI23Flash_fwd_kernel_traitsILi96ELi128ELi64ELi4ELb0ELb0EN7cutlass6half_tE19Flash_kernel_traitsILi96ELi128ELi64ELi4ES3_EELb0ELb1ELb0ELb1ELb0ELb0ELb0ELb0EEEvNS_16Flash_fwd_paramsE,(.L_x_981 - _ZN5flash16flash_fwd_kernelI23Flash_fwd_kernel_traitsILi96ELi128ELi64ELi4ELb0ELb0EN7cutlass6half_tE19Flash_kernel_traitsILi96ELi128ELi64ELi4ES3_EELb0ELb1ELb0ELb1ELb0ELb0ELb0ELb0EEEvNS_16Flash_fwd_paramsE)
        .other          _ZN5flash16flash_fwd_kernelI23Flash_fwd_kernel_traitsILi96ELi128ELi64ELi4ELb0ELb0EN7cutlass6half_tE19Flash_kernel_traitsILi96ELi128ELi64ELi4ES3_EELb0ELb1ELb0ELb1ELb0ELb0ELb0ELb0EEEvNS_16Flash_fwd_paramsE,@"STO_CUDA_ENTRY STV_DEFAULT"
_ZN5flash16flash_fwd_kernelI23Flash_fwd_kernel_traitsILi96ELi128ELi64ELi4ELb0ELb0EN7cutlass6half_tE19Flash_kernel_traitsILi96ELi128ELi64ELi4ES3_EELb0ELb1ELb0ELb1ELb0ELb0ELb0ELb0EEEvNS_16Flash_fwd_paramsE:
.text._ZN5flash16flash_fwd_kernelI23Flash_fwd_kernel_traitsILi96ELi128ELi64ELi4ELb0ELb0EN7cutlass6half_tE19Flash_kernel_traitsILi96ELi128ELi64ELi4ES3_EELb0ELb1ELb0ELb1ELb0ELb0ELb0ELb0EEEvNS_16Flash_fwd_paramsE:
        /* <DEDUP_REMOVED lines=55> */
.L_x_96:
[----:B------:R-:W-:Y:S02]  /*0370*/  ULDC UR6, c[0x0][0x218] ;  /* 0x0000860000067ab9 */ /* 0x000fe40000000800 */
.L_x_97:
        /* <DEDUP_REMOVED lines=43> */
[----:B------:R-:W-:Y:S02]  /*0630*/  @UP0 UIADD3 UR18, UR14, UR15, URZ ;  /* 0x0000000f0e120290 */ /* 0x000fe4000fffe03f */
[----:B------:R-:W-:Y:S02]  /*0640*/  @UP1 UIMAD UR13, UR9, UR5, UR17 ;  /* 0x00000005090d12a4 */ /* 0x000fe4000f8e0211 */
[----:B------:R-:W-:Y:S02]  /*0650*/  @!UP1 USHF.R.S32.HI UR17, URZ, 0x1f, UR24 ;  /* 0x0000001f3f119899 */ /* 0x000fe40008011418 */
[----:B------:R-:W-:Y:S02]  /*0660*/  ULDC.64 UR4, c[0x0][0x198] ;  /* 0x0000660000047ab9 */ /* 0x000fe40000000a00 */
[----:B------:R-:W-:-:S02]  /*0670*/  @!UP1 UIMAD UR17, UR17, UR6, URZ ;  /* 0x00000006111192a4 */ /* 0x000fc4000f8e023f */
[----:B------:R-:W-:Y:S02]  /*0680*/  @!UP1 UIMAD.WIDE.U32 UR28, UR24, UR6, URZ ;  /* 0x00000006181c92a5 */ /* 0x000fe4000f8e003f */
[----:B------:R-:W-:Y:S02]  /*0690*/  @UP0 UIMAD.WIDE.U32 UR22, UR18, UR4, URZ ;  /* 0x00000004121602a5 */ /* 0x000fe4000f8e003f */
[----:B------:R-:W-:Y:S02]  /*06a0*/  @!UP1 UIMAD UR17, UR24, UR7, UR17 ;  /* 0x00000007181192a4 */ /* 0x000fe4000f8e0211 */
[----:B------:R-:W-:Y:S02]  /*06b0*/  @UP0 UIMAD UR7, UR18, UR5, UR23 ;  /* 0x00000005120702a4 */ /* 0x000fe4000f8e0217 */
[----:B------:R-:W-:Y:S02]  /*06c0*/  @UP1 UMOV UR6, UR16 ;  /* 0x0000001000061c82 */ /* 0x000fe40008000000 */
[----:B------:R-:W-:-:S02]  /*06d0*/  USHF.R.S32.HI UR23, URZ, 0x1f, UR26 ;  /* 0x0000001f3f177899 */ /* 0x000fc4000801141a */
[----:B------:R-:W-:Y:S02]  /*06e0*/  @!UP1 UIADD3 UR13, UR29, UR17, URZ ;  /* 0x000000111d0d9290 */ /* 0x000fe4000fffe03f */
[----:B------:R-:W-:Y:S01]  /*06f0*/  @!UP1 UMOV UR6, UR28 ;  /* 0x0000001c00069c82 */ /* 0x000fe20008000000 */
        /* <DEDUP_REMOVED lines=8> */
[----:B------:R-:W-:Y:S02]  /*0780*/  UIMAD UR7, UR7, UR4, URZ ;  /* 0x00000004070772a4 */ /* 0x000fe4000f8e023f */
[----:B------:R-:W-:Y:S02]  /*0790*/  UIADD3 UR17, UR19, UR16, URZ ;  /* 0x0000001013117290 */ /* 0x000fe4000fffe03f */
[----:B------:R-:W-:Y:S02]  /*07a0*/  UIMAD UR7, UR24, UR5, UR7 ;  /* 0x00000005180772a4 */ /* 0x000fe4000f8e0207 */
[----:B------:R-:W-:-:S02]  /*07b0*/  UMOV UR16, UR18 ;  /* 0x0000001200107c82 */ /* 0x000fc40008000000 */
[----:B------:R-:W-:-:S04]  /*07c0*/  UIMAD.WIDE.U32 UR4, UR24, UR4, UR16 ;  /* 0x00000004180472a5 */ /* 0x000fc8000f8e0010 */
[----:B------:R-:W-:-:S03]  /*07d0*/  UIADD3 UR7, UR5, UR7, URZ ;  /* 0x0000000705077290 */ /* 0x000fc6000fffe03f */
[----:B------:R-:W-:Y:S02]  /*07e0*/  UMOV UR22, UR4 ;  /* 0x0000000400167c82 */ /* 0x000fe40008000000 */
.L_x_99:
        /* <DEDUP_REMOVED lines=11> */
[----:B-1----:R-:W-:Y:S02]  /*08a0*/  IABS R0, R0 ;  /* 0x0000000000007213 */ /* 0x002fe40000000000 */
[----:B--2---:R-:W-:-:S05]  /*08b0*/  IADD3 R6, R6, 0xffffffe, RZ ;  /* 0x0ffffffe06067810 */ /* 0x004fca0007ffe0ff */
        /* <DEDUP_REMOVED lines=29> */
.L_x_100:
[----:B------:R-:W-:Y:S01]  /*0a90*/  SHF.R.S32.HI R5, RZ, 0x1f, R2 ;  /* 0x0000001fff057819 */ /* 0x000fe20000011402 */
[----:B------:R-:W1:Y:S01]  /*0aa0*/  S2R R18, SR_CTAID.Z ;  /* 0x0000000000127919 */ /* 0x000e620000002700 */
[----:B------:R-:W-:Y:S01]  /*0ab0*/  UIADD3 UR5, -UR25, UR12, URZ ;  /* 0x0000000c19057290 */ /* 0x000fe2000fffe13f */
[----:B------:R-:W-:Y:S01]  /*0ac0*/  SHF.R.S32.HI R241, RZ, 0x1f, R234 ;  /* 0x0000001ffff17819 */ /* 0x000fe200000114ea */
[----:B------:R-:W-:Y:S01]  /*0ad0*/  IMAD.MOV.U32 R4, RZ, RZ, 0x10 ;  /* 0x00000010ff047424 */ /* 0x000fe200078e00ff */
[CC--:B------:R-:W-:Y:S01]  /*0ae0*/  LEA.HI R15, R5.reuse, R2.reuse, RZ, 0x2 ;  /* 0x00000002050f7211 */ /* 0x0c0fe200078f10ff */
[----:B------:R-:W-:Y:S01]  /*0af0*/  IMAD.U32 R23, RZ, RZ, UR10 ;  /* 0x0000000aff177e24 */ /* 0x000fe2000f8e00ff */
[-C--:B------:R-:W-:Y:S01]  /*0b00*/  LEA.HI R12, R5, R2.reuse, RZ, 0x3 ;  /* 0x00000002050c7211 */ /* 0x080fe200078f18ff */
[----:B------:R-:W-:Y:S01]  /*0b10*/  IMAD R227, R241, c[0x0][0x1b0], RZ ;  /* 0x00006c00f1e37a24 */ /* 0x000fe200078e02ff */
[----:B------:R-:W-:Y:S01]  /*0b20*/  LOP3.LUT R3, R15, 0xfffffffc, RZ, 0xc0, !PT ;  /* 0xfffffffc0f037812 */ /* 0x000fe200078ec0ff */
[----:B------:R-:W-:Y:S01]  /*0b30*/  IMAD R241, R241, c[0x0][0x1b8], RZ ;  /* 0x00006e00f1f17a24 */ /* 0x000fe200078e02ff */
[----:B------:R-:W-:Y:S01]  /*0b40*/  SHF.R.S32.HI R7, RZ, 0x3, R12 ;  /* 0x00000003ff077819 */ /* 0x000fe2000001140c */
[----:B------:R-:W-:Y:S01]  /*0b50*/  IMAD R227, R234, c[0x0][0x1b4], R227 ;  /* 0x00006d00eae37a24 */ /* 0x000fe200078e02e3 */
[----:B------:R-:W-:Y:S01]  /*0b60*/  LEA.HI R11, R5, R2, RZ, 0x4 ;  /* 0x00000002050b7211 */ /* 0x000fe200078f20ff */
[----:B------:R-:W-:Y:S01]  /*0b70*/  IMAD.IADD R228, R2, 0x1, -R3 ;  /* 0x0000000102e47824 */ /* 0x000fe200078e0a03 */
[----:B------:R-:W-:Y:S01]  /*0b80*/  SHF.R.S32.HI R16, RZ, 0x2, R15 ;  /* 0x00000002ff107819 */ /* 0x000fe2000001140f */
[----:B------:R-:W-:Y:S01]  /*0b90*/  IMAD.SHL.U32 R19, R7, 0x40, RZ ;  /* 0x0000004007137824 */ /* 0x000fe200078e00ff */
[----:B------:R-:W-:Y:S01]  /*0ba0*/  LOP3.LUT R3, R11, 0xfffffff0, RZ, 0xc0, !PT ;  /* 0xfffffff00b037812 */ /* 0x000fe200078ec0ff */
[----:B------:R-:W-:Y:S01]  /*0bb0*/  IMAD.SHL.U32 R228, R228, 0x8, RZ ;  /* 0x00000008e4e47824 */ /* 0x000fe200078e00ff */
[----:B------:R-:W-:Y:S01]  /*0bc0*/  LEA.HI R15, R15, R16, RZ, 0x1 ;  /* 0x000000100f0f7211 */ /* 0x000fe200078f08ff */
[----:B------:R-:W-:Y:S01]  /*0bd0*/  IMAD R241, R234, c[0x0][0x1bc], R241 ;  /* 0x00006f00eaf17a24 */ /* 0x000fe200078e02f1 */
[----:B------:R-:W-:Y:S01]  /*0be0*/  LOP3.LUT R19, R19, 0xc0, RZ, 0xc0, !PT ;  /* 0x000000c013137812 */ /* 0x000fe200078ec0ff */
[----:B------:R-:W-:Y:S01]  /*0bf0*/  IMAD.IADD R10, R2, 0x1, -R3 ;  /* 0x00000001020a7824 */ /* 0x000fe200078e0a03 */
[----:B------:R-:W-:Y:S01]  /*0c00*/  LEA.HI R5, R5, R2, RZ, 0x5 ;  /* 0x0000000205057211 */ /* 0x000fe200078f28ff */
[----:B------:R-:W-:Y:S01]  /*0c10*/  BSSY B0, `(.L_x_101) ;  /* 0x0000050000007945 */ /* 0x000fe20003800000 */
[----:B------:R-:W-:-:S02]  /*0c20*/  LOP3.LUT R0, R19, 0x18, R228, 0xf8, !PT ;  /* 0x0000001813007812 */ /* 0x000fc400078ef8e4 */
[----:B------:R-:W-:Y:S02]  /*0c30*/  SHF.R.U32.HI R19, RZ, 0x3, R19 ;  /* 0x00000003ff137819 */ /* 0x000fe40000011613 */
[----:B------:R-:W-:Y:S02]  /*0c40*/  LEA.HI R9, R10, R10, RZ, 0x1 ;  /* 0x0000000a0a097211 */ /* 0x000fe400078f08ff */
[----:B------:R-:W-:Y:S02]  /*0c50*/  LOP3.LUT R19, R0, R19, RZ, 0x3c, !PT ;  /* 0x0000001300137212 */ /* 0x000fe400078e3cff */
[----:B------:R-:W-:Y:S02]  /*0c60*/  LOP3.LUT R15, R15, 0x7fffffe, RZ, 0xc0, !PT ;  /* 0x07fffffe0f0f7812 */ /* 0x000fe400078ec0ff */
[--C-:B------:R-:W-:Y:S02]  /*0c70*/  SHF.R.S32.HI R0, RZ, 0x1, R9.reuse ;  /* 0x00000001ff007819 */ /* 0x100fe40000011409 */
[----:B------:R-:W-:Y:S01]  /*0c80*/  SHF.R.S32.HI R3, RZ, 0x1f, R9 ;  /* 0x0000001fff037819 */ /* 0x000fe20000011409 */
[----:B------:R-:W-:Y:S01]  /*0c90*/  IMAD.IADD R15, R16, 0x1, -R15 ;  /* 0x00000001100f7824 */ /* 0x000fe200078e0a0f */
[----:B------:R-:W-:-:S02]  /*0ca0*/  SHF.R.S32.HI R6, RZ, 0x5, R5 ;  /* 0x00000005ff067819 */ /* 0x000fc40000011405 */
[----:B------:R-:W-:Y:S02]  /*0cb0*/  LEA.HI R3, R3, R0, RZ, 0x2 ;  /* 0x0000000003037211 */ /* 0x000fe400078f10ff */
[----:B------:R-:W-:Y:S01]  /*0cc0*/  SHF.R.S32.HI R17, RZ, 0x1f, R16 ;  /* 0x0000001fff117819 */ /* 0x000fe20000011410 */
[----:B------:R-:W-:Y:S01]  /*0cd0*/  IMAD R220, R6, 0x8, R15 ;  /* 0x0000000806dc7824 */ /* 0x000fe200078e020f */
[--C-:B------:R-:W-:Y:S02]  /*0ce0*/  SHF.R.S32.HI R229, RZ, 0x1f, R228.reuse ;  /* 0x0000001fffe57819 */ /* 0x100fe400000114e4 */
[----:B------:R-:W-:Y:S01]  /*0cf0*/  IADD3 R20, P0, R228, UR6, RZ ;  /* 0x00000006e4147c10 */ /* 0x000fe2000ff1e0ff */
[----:B------:R-:W-:Y:S01]  /*0d00*/  IMAD R13, R17, c[0x0][0x198], RZ ;  /* 0x00006600110d7a24 */ /* 0x000fe200078e02ff */
[----:B------:R-:W-:Y:S01]  /*0d10*/  LOP3.LUT R3, R3, 0xfffffffc, RZ, 0xc0, !PT ;  /* 0xfffffffc03037812 */ /* 0x000fe200078ec0ff */
[----:B------:R-:W-:Y:S01]  /*0d20*/  IMAD.WIDE.U32 R14, R16, c[0x0][0x198], R228 ;  /* 0x00006600100e7a25 */ /* 0x000fe200078e00e4 */
[----:B------:R-:W-:-:S02]  /*0d30*/  IADD3.X R21, R229, UR13, RZ, P0, !PT ;  /* 0x0000000de5157c10 */ /* 0x000fc400087fe4ff */
[----:B------:R-:W-:Y:S01]  /*0d40*/  LOP3.LUT R5, R5, 0xffffffe0, RZ, 0xc0, !PT ;  /* 0xffffffe005057812 */ /* 0x000fe200078ec0ff */
[----:B------:R-:W-:Y:S01]  /*0d50*/  IMAD.IADD R3, R0, 0x1, -R3 ;  /* 0x0000000100037824 */ /* 0x000fe200078e0a03 */
[----:B------:R-:W-:Y:S01]  /*0d60*/  IADD3 R224, P0, R14, UR22, RZ ;  /* 0x000000160ee07c10 */ /* 0x000fe2000ff1e0ff */
[----:B------:R-:W-:Y:S01]  /*0d70*/  IMAD.U32 R220, R220, 0x20, R19 ;  /* 0x00000020dcdc7824 */ /* 0x000fe200078e0013 */
[----:B------:R-:W-:Y:S01]  /*0d80*/  IADD3 R222, R228, 0x20, RZ ;  /* 0x00000020e4de7810 */ /* 0x000fe20007ffe0ff */
[----:B------:R-:W-:Y:S01]  /*0d90*/  IMAD R0, R16, c[0x0][0x19c], R13 ;  /* 0x0000670010007a24 */ /* 0x000fe200078e020d */
[----:B------:R-:W-:Y:S01]  /*0da0*/  LOP3.LUT P1, RZ, R3, 0x2, RZ, 0xc0, !PT ;  /* 0x0000000203ff7812 */ /* 0x000fe2000782c0ff */
[----:B-1----:R-:W-:Y:S01]  /*0db0*/  IMAD.WIDE.U32 R18, R18, c[0x0][0x1a8], R20 ;  /* 0x00006a0012127a25 */ /* 0x002fe200078e0014 */
[----:B------:R-:W-:Y:S02]  /*0dc0*/  IADD3 R221, R228, 0x40, RZ ;  /* 0x00000040e4dd7810 */ /* 0x000fe40007ffe0ff */
[----:B------:R-:W-:Y:S01]  /*0dd0*/  IADD3.X R225, R15, UR7, R0, P0, !PT ;  /* 0x000000070fe17c10 */ /* 0x000fe200087fe400 */
[----:B------:R-:W-:Y:S01]  /*0de0*/  IMAD R13, R17, c[0x0][0x1a0], RZ ;  /* 0x00006800110d7a24 */ /* 0x000fe200078e02ff */
[----:B------:R-:W-:Y:S01]  /*0df0*/  ULDC.64 UR6, c[0x0][0x1a8] ;  /* 0x00006a0000067ab9 */ /* 0x000fe20000000a00 */
[----:B------:R-:W-:Y:S01]  /*0e00*/  IMAD.WIDE.U32 R20, R16, c[0x0][0x1a0], R228 ;  /* 0x0000680010147a25 */ /* 0x000fe200078e00e4 */
[----:B------:R-:W-:-:S03]  /*0e10*/  UIMAD UR6, UR23, UR6, URZ ;  /* 0x00000006170672a4 */ /* 0x000fc6000f8e023f */
[----:B------:R-:W-:Y:S01]  /*0e20*/  IMAD R0, R16, c[0x0][0x1a4], R13 ;  /* 0x0000690010007a24 */ /* 0x000fe200078e020d */
[----:B------:R-:W-:Y:S01]  /*0e30*/  IADD3 R14, P0, R20, UR16, RZ ;  /* 0x00000010140e7c10 */ /* 0x000fe2000ff1e0ff */
[----:B------:R-:W-:Y:S01]  /*0e40*/  UIMAD UR6, UR26, UR7, UR6 ;  /* 0x000000071a0672a4 */ /* 0x000fe2000f8e0206 */
[----:B------:R-:W-:Y:S02]  /*0e50*/  IMAD.WIDE.U32 R224, R234, c[0x0][0x1b0], R224 ;  /* 0x00006c00eae07a25 */ /* 0x000fe400078e00e0 */
[----:B------:R-:W-:Y:S02]  /*0e60*/  IADD3.X R15, R21, UR4, R0, P0, !PT ;  /* 0x00000004150f7c10 */ /* 0x000fe400087fe400 */
[----:B------:R-:W-:Y:S01]  /*0e70*/  ISETP.GE.AND P0, PT, R16, UR5, PT ;  /* 0x0000000510007c0c */ /* 0x000fe2000bf06270 */
[----:B------:R-:W-:Y:S01]  /*0e80*/  IMAD.WIDE R22, R23, 0x80, R16 ;  /* 0x0000008017167825 */ /* 0x000fe200078e0210 */
[----:B------:R-:W-:Y:S02]  /*0e90*/  IADD3 R21, R19, UR6, RZ ;  /* 0x0000000613157c10 */ /* 0x000fe4000fffe0ff */
[----:B------:R-:W-:Y:S01]  /*0ea0*/  SEL R0, R4, 0xfffffff0, !P1 ;  /* 0xfffffff004007807 */ /* 0x000fe20004800000 */
[----:B------:R-:W-:-:S04]  /*0eb0*/  IMAD.WIDE.U32 R234, R234, c[0x0][0x1b8], R14 ;  /* 0x00006e00eaea7a25 */ /* 0x000fc800078e000e */
        /* <DEDUP_REMOVED lines=37> */
.L_x_102:
[----:B------:R-:W-:Y:S05]  /*1110*/  BSYNC B0 ;  /* 0x0000000000007941 */ /* 0x000fea0003800000 */
.L_x_101:
        /* <DEDUP_REMOVED lines=37> */
.L_x_104:
[----:B------:R-:W-:Y:S05]  /*1370*/  BSYNC B0 ;  /* 0x0000000000007941 */ /* 0x000fea0003800000 */
.L_x_103:
        /* <DEDUP_REMOVED lines=37> */
.L_x_106:
[----:B------:R-:W-:Y:S05]  /*15d0*/  BSYNC B0 ;  /* 0x0000000000007941 */ /* 0x000fea0003800000 */
.L_x_105:
        /* <DEDUP_REMOVED lines=8> */
[----:B------:R-:W-:Y:S01]  /*1660*/  IADD3 R13, P0, R22, 0x60, RZ ;  /* 0x00000060160d7810 */ /* 0x000fe20007f1e0ff */
[----:B------:R-:W-:Y:S01]  /*1670*/  IMAD.MOV.U32 R19, RZ, RZ, R21 ;  /* 0x000000ffff137224 */ /* 0x000fe200078e0015 */
[----:B------:R-:W-:Y:S02]  /*1680*/  ISETP.GE.AND P3, PT, R228, c[0x0][0x220], PT ;  /* 0x00008800e4007a0c */ /* 0x000fe40003f66270 */
[----:B------:R-:W-:Y:S01]  /*1690*/  ISETP.GE.AND P2, PT, R222, c[0x0][0x220], PT ;  /* 0x00008800de007a0c */ /* 0x000fe20003f46270 */
[----:B-1----:R-:W-:Y:S01]  /*16a0*/  IMAD.X R14, RZ, RZ, R23, P0 ;  /* 0x000000ffff0e7224 */ /* 0x002fe200000e0617 */
        /* <DEDUP_REMOVED lines=27> */
.L_x_108:
[----:B------:R-:W-:Y:S05]  /*1860*/  BSYNC B0 ;  /* 0x0000000000007941 */ /* 0x000fea0003800000 */
.L_x_107:
        /* <DEDUP_REMOVED lines=39> */
.L_x_110:
[----:B------:R-:W-:Y:S05]  /*1ae0*/  BSYNC B0 ;  /* 0x0000000000007941 */ /* 0x000fea0003800000 */
.L_x_109:
[----:B------:R-:W-:Y:S01]  /*1af0*/  ISETP.GE.AND P0, PT, R5, UR13, PT ;  /* 0x0000000d05007c0c */ /* 0x000fe2000bf06270 */
[----:B------:R-:W-:Y:S01]  /*1b00*/  UMOV UR15, 0x5 ;  /* 0x00000005000f7882 */ /* 0x000fe20000000000 */
[----:B------:R-:W-:Y:S01]  /*1b10*/  BSSY B0, `(.L_x_111) ;  /* 0x0000020000007945 */ /* 0x000fe20003800000 */
[----:B------:R-:W-:Y:S02]  /*1b20*/  ULDC UR22, c[0x0][0x19c] ;  /* 0x0000670000167ab9 */ /* 0x000fe40000000800 */
[----:B------:R-:W-:Y:S02]  /*1b30*/  USHF.L.U32 UR18, UR6, 0x5, URZ ;  /* 0x0000000506127899 */ /* 0x000fe4000800063f */
[----:B------:R-:W-:-:S06]  /*1b40*/  USHF.L.U64.HI UR22, UR6, UR15, UR22 ;  /* 0x0000000f06167299 */ /* 0x000fcc0008010216 */
[----:B------:R-:W-:Y:S05]  /*1b50*/  @P0 BRA `(.L_x_112) ;  /* 0x000001b000000947 */ /* 0x000fea0003800000 */
        /* <DEDUP_REMOVED lines=27> */
.L_x_112:
[----:B------:R-:W-:Y:S05]  /*1d10*/  BSYNC B0 ;  /* 0x0000000000007941 */ /* 0x000fea0003800000 */
.L_x_111:
[----:B------:R-:W-:Y:S01]  /*1d20*/  ULDC.64 UR6, c[0x0][0x318] ;  /* 0x0000c60000067ab9 */ /* 0x000fe20000000a00 */
[----:B------:R-:W0:Y:S01]  /*1d30*/  LDGDEPBAR ;  /* 0x00000000000079af */ /* 0x000e220000000000 */
[----:B------:R-:W-:-:S04]  /*1d40*/  UISETP.NE.U32.AND UP1, UPT, URZ, UR6, UPT ;  /* 0x000000063f00728c */ /* 0x000fc8000bf25070 */
[----:B------:R-:W-:-:S03]  /*1d50*/  UISETP.NE.AND.EX UP1, UPT, URZ, UR7, UPT, UP1 ;  /* 0x000000073f00728c */ /* 0x000fc6000bf25310 */
[----:B------:R-:W-:-:S03]  /*1d60*/  ULDC.64 UR6, c[0x0][0x320] ;  /* 0x0000c80000067ab9 */ /* 0x000fc60000000a00 */
[----:B------:R-:W-:-:S05]  /*1d70*/  PLOP3.LUT P0, PT, PT, PT, UP1, 0x80, 0x0 ;  /* 0x000000000000781c */ /* 0x000fca0003f0f018 */
[----:B------:R-:W-:Y:S02]  /*1d80*/  @UP1 USHF.R.S32.HI UR27, URZ, 0x1f, UR24 ;  /* 0x0000001f3f1b1899 */ /* 0x000fe40008011418 */
[----:B------:R-:W-:Y:S02]  /*1d90*/  @UP1 UMOV UR28, UR26 ;  /* 0x0000001a001c1c82 */ /* 0x000fe40008000000 */
[----:B------:R-:W-:Y:S02]  /*1da0*/  @UP1 UIMAD UR27, UR27, UR6, URZ ;  /* 0x000000061b1b12a4 */ /* 0x000fe4000f8e023f */
[----:B------:R-:W-:Y:S02]  /*1db0*/  @UP1 UMOV UR29, UR23 ;  /* 0x00000017001d1c82 */ /* 0x000fe40008000000 */
[----:B------:R-:W-:Y:S01]  /*1dc0*/  @UP1 UIMAD.WIDE.U32 UR28, UR24, UR6, UR28 ;  /* 0x00000006181c12a5 */ /* 0x000fe2000f8e001c */
[----:B------:R-:W-:Y:S01]  /*1dd0*/  ISETP.GE.AND P1, PT, R16, UR13, PT ;  /* 0x0000000d10007c0c */ /* 0x000fe2000bf26270 */
[----:B------:R-:W-:Y:S01]  /*1de0*/  @UP1 UIMAD UR7, UR24, UR7, UR27 ;  /* 0x00000007180712a4 */ /* 0x000fe2000f8e021b */
[----:B------:R-:W-:-:S04]  /*1df0*/  DEPBAR.LE SB0, 0x0 ;  /* 0x000080000000791a */ /* 0x000fc80000000000 */
[----:B------:R-:W-:Y:S02]  /*1e00*/  ULDC UR6, c[0x0][0x318] ;  /* 0x0000c60000067ab9 */ /* 0x000fe40000000800 */
[----:B------:R-:W-:Y:S02]  /*1e10*/  @UP1 ULEA UR26, UP0, UR28, UR6, 0x2 ;  /* 0x000000061c1a1291 */ /* 0x000fe4000f80103f */
[----:B------:R-:W-:Y:S02]  /*1e20*/  @UP1 UIADD3 UR7, UR29, UR7, URZ ;  /* 0x000000071d071290 */ /* 0x000fe4000fffe03f */
[----:B------:R-:W-:Y:S02]  /*1e30*/  ULDC UR6, c[0x0][0x31c] ;  /* 0x0000c70000067ab9 */ /* 0x000fe40000000800 */
[----:B------:R-:W-:Y:S01]  /*1e40*/  @UP1 ULEA.HI.X UR27, UR28, UR6, UR7, 0x2, UP0 ;  /* 0x000000061c1b1291 */ /* 0x000fe200080f1407 */
[----:B-1----:R-:W-:Y:S01]  /*1e50*/  IMAD.U32 R18, RZ, RZ, UR26 ;  /* 0x0000001aff127e24 */ /* 0x002fe2000f8e00ff */
[----:B------:R-:W1:Y:S01]  /*1e60*/  @P0 MUFU.RCP R14, c[0x0][0x238] ;  /* 0x00008e00000e0b08 */ /* 0x000e620000001000 */
[----:B------:R-:W-:Y:S01]  /*1e70*/  SHF.R.S32.HI R16, RZ, 0x4, R11 ;  /* 0x00000004ff107819 */ /* 0x000fe2000001140b */
[----:B------:R-:W-:-:S02]  /*1e80*/  ULDC.64 UR6, c[0x0][0x1a0] ;  /* 0x0000680000067ab9 */ /* 0x000fc40000000a00 */
[----:B------:R-:W-:-:S05]  /*1e90*/  IMAD.U32 R19, RZ, RZ, UR27 ;  /* 0x0000001bff137e24 */ /* 0x000fca000f8e00ff */
[----:B------:R2:W1:Y:S01]  /*1ea0*/  @P0 LDG.E R13, [R18.64] ;  /* 0x00000014120d0981 */ /* 0x000462000c1e1900 */
[----:B------:R-:W-:Y:S01]  /*1eb0*/  SHF.R.S32.HI R15, RZ, 0x1f, R10 ;  /* 0x0000001fff0f7819 */ /* 0x000fe2000001140a */
[----:B------:R-:W-:Y:S01]  /*1ec0*/  USHF.L.U32 UR24, UR6, 0x6, URZ ;  /* 0x0000000606187899 */ /* 0x000fe2000800063f */
[----:B------:R-:W-:Y:S01]  /*1ed0*/  LOP3.LUT R21, R12, 0xfffffff8, RZ, 0xc0, !PT ;  /* 0xfffffff80c157812 */ /* 0x000fe200078ec0ff */
[----:B------:R-:W-:Y:S01]  /*1ee0*/  BAR.SYNC.DEFER_BLOCKING 0x0 ;  /* 0x0000000000007b1d */ /* 0x000fe20000010000 */
[----:B------:R-:W-:Y:S01]  /*1ef0*/  SHF.R.S32.HI R17, RZ, 0x1f, R8 ;  /* 0x0000001fff117819 */ /* 0x000fe20000011408 */
[----:B------:R-:W-:Y:S01]  /*1f00*/  USHF.L.U64.HI UR23, UR6, UR4, UR7 ;  /* 0x0000000406177299 */ /* 0x000fe20008010207 */
[----:B------:R-:W-:Y:S01]  /*1f10*/  LEA.HI R12, R11, R16, RZ, 0x1 ;  /* 0x000000100b0c7211 */ /* 0x000fe200078f08ff */
[----:B------:R-:W-:Y:S01]  /*1f20*/  IMAD.IADD R21, R2, 0x1, -R21 ;  /* 0x0000000102157824 */ /* 0x000fe200078e0a15 */
[----:B------:R-:W-:Y:S01]  /*1f30*/  LEA.HI R11, R15, R10, RZ, 0x3 ;  /* 0x0000000a0f0b7211 */ /* 0x000fe200078f18ff */
[----:B------:R-:W-:Y:S01]  /*1f40*/  IMAD.SHL.U32 R215, R7, 0x8, RZ ;  /* 0x0000000807d77824 */ /* 0x000fe200078e00ff */
[----:B------:R-:W-:Y:S01]  /*1f50*/  LEA.HI R17, R17, R8, RZ, 0x2 ;  /* 0x0000000811117211 */ /* 0x000fe200078f10ff */
[----:B------:R-:W-:Y:S01]  /*1f60*/  UIMAD UR4, UR23, UR14, URZ ;  /* 0x0000000e170472a4 */ /* 0x000fe2000f8e023f */
[----:B------:R-:W-:Y:S01]  /*1f70*/  LOP3.LUT R9, R9, 0x7fffffe, RZ, 0xc0, !PT ;  /* 0x07fffffe09097812 */ /* 0x000fe200078ec0ff */
[----:B------:R-:W-:Y:S01]  /*1f80*/  IMAD.SHL.U32 R11, R11, 0x20, RZ ;  /* 0x000000200b0b7824 */ /* 0x000fe200078e00ff */
[----:B------:R-:W-:Y:S01]  /*1f90*/  LOP3.LUT R15, R12, 0xfffffffe, RZ, 0xc0, !PT ;  /* 0xfffffffe0c0f7812 */ /* 0x000fe200078ec0ff */
[----:B------:R-:W-:Y:S01]  /*1fa0*/  IMAD.U32 R217, RZ, RZ, UR24 ;  /* 0x00000018ffd97e24 */ /* 0x000fe2000f8e00ff */
[----:B------:R-:W-:Y:S01]  /*1fb0*/  LEA R12, R6, UR25, 0x4 ;  /* 0x00000019060c7c11 */ /* 0x000fe2000f8e20ff */
[----:B------:R-:W-:Y:S01]  /*1fc0*/  IMAD.IADD R9, R10, 0x1, -R9 ;  /* 0x000000010a097824 */ /* 0x000fe200078e0a09 */
[----:B------:R-:W-:Y:S01]  /*1fd0*/  SHF.R.S32.HI R17, RZ, 0x2, R17 ;  /* 0x00000002ff117819 */ /* 0x000fe20000011411 */
[----:B------:R-:W-:Y:S01]  /*1fe0*/  IMAD.IADD R15, R16, 0x1, -R15 ;  /* 0x00000001100f7824 */ /* 0x000fe200078e0a0f */
[----:B------:R-:W-:Y:S01]  /*1ff0*/  LOP3.LUT R11, R11, 0xffffff00, RZ, 0xc0, !PT ;  /* 0xffffff000b0b7812 */ /* 0x000fe200078ec0ff */
[----:B------:R-:W-:Y:S01]  /*2000*/  IMAD.MOV.U32 R240, RZ, RZ, R234 ;  /* 0x000000fffff07224 */ /* 0x000fe200078e00ea */
[----:B------:R-:W-:Y:S01]  /*2010*/  IADD3 R17, R12, 0x1, R17 ;  /* 0x000000010c117810 */ /* 0x000fe20007ffe011 */
[----:B------:R-:W-:Y:S01]  /*2020*/  IMAD.U32 R12, RZ, RZ, UR11 ;  /* 0x0000000bff0c7e24 */ /* 0x000fe2000f8e00ff */
[----:B--2---:R-:W-:Y:S01]  /*2030*/  SHF.R.S32.HI R19, RZ, 0x1f, R6 ;  /* 0x0000001fff137819 */ /* 0x004fe20000011406 */
[--C-:B------:R-:W-:Y:S01]  /*2040*/  IMAD R16, R6, 0x200, R11.reuse ;  /* 0x0000020006107824 */ /* 0x100fe200078e020b */
[----:B------:R-:W-:Y:S01]  /*2050*/  LEA.HI R10, R21, R21, RZ, 0x1 ;  /* 0x00000015150a7211 */ /* 0x000fe200078f08ff */
[----:B------:R2:W-:Y:S01]  /*2060*/  @P1 STS [R220+0x9000], RZ ;  /* 0x009000ffdc001388 */ /* 0x0005e20000000800 */
[----:B------:R-:W-:Y:S01]  /*2070*/  LEA.HI R19, R19, R6, RZ, 0x2 ;  /* 0x0000000613137211 */ /* 0x000fe200078f10ff */
[----:B------:R-:W-:Y:S01]  /*2080*/  UIMAD UR19, UR19, UR24, UR4 ;  /* 0x00000018131372a4 */ /* 0x000fe2000f8e0204 */
[----:B------:R-:W-:Y:S01]  /*2090*/  LOP3.LUT R8, R10, 0x7fffffe, RZ, 0xc0, !PT ;  /* 0x07fffffe0a087812 */ /* 0x000fe200078ec0ff */
[----:B------:R2:W-:Y:S01]  /*20a0*/  @P1 STS [R220+0x9004], RZ ;  /* 0x009004ffdc001388 */ /* 0x0005e20000000800 */
[----:B------:R-:W-:Y:S01]  /*20b0*/  LOP3.LUT R19, R19, 0xfffffffc, RZ, 0xc0, !PT ;  /* 0xfffffffc13137812 */ /* 0x000fe200078ec0ff */
[----:B------:R-:W-:Y:S01]  /*20c0*/  IMAD R11, R9, 0x20, R11 ;  /* 0x00000020090b7824 */ /* 0x000fe200078e020b */
[----:B------:R-:W-:Y:S01]  /*20d0*/  SHF.R.S32.HI R10, RZ, 0x1, R10 ;  /* 0x00000001ff0a7819 */ /* 0x000fe2000001140a */
[----:B------:R2:W-:Y:S01]  /*20e0*/  @P1 STS.64 [R220+0x9008], RZ ;  /* 0x009008ffdc001388 */ /* 0x0005e20000000a00 */
[----:B------:R-:W-:Y:S01]  /*20f0*/  IMAD.IADD R8, R21, 0x1, -R8 ;  /* 0x0000000115087824 */ /* 0x000fe200078e0a08 */
[----:B------:R-:W-:Y:S01]  /*2100*/  UMOV UR4, URZ ;  /* 0x0000003f00047c82 */ /* 0x000fe20008000000 */
[----:B------:R-:W-:Y:S01]  /*2110*/  IMAD.IADD R218, R6, 0x1, -R19 ;  /* 0x0000000106da7824 */ /* 0x000fe200078e0a13 */
[----:B------:R-:W-:Y:S01]  /*2120*/  IADD3 R6, R12, -UR12, R17 ;  /* 0x8000000c0c067c10 */ /* 0x000fe2000fffe011 */
[----:B------:R-:W-:Y:S01]  /*2130*/  IMAD.SHL.U32 R12, R3, 0x40, RZ ;  /* 0x00000040030c7824 */ /* 0x000fe200078e00ff */
[----:B------:R2:W-:Y:S01]  /*2140*/  @P1 STS.128 [R220+0xa000], RZ ;  /* 0x00a000ffdc001388 */ /* 0x0005e20000000c00 */
[----:B------:R-:W-:Y:S01]  /*2150*/  IMAD.SHL.U32 R3, R15, 0x8, RZ ;  /* 0x000000080f037824 */ /* 0x000fe200078e00ff */
[----:B------:R-:W-:Y:S01]  /*2160*/  BSSY B0, `(.L_x_113) ;  /* 0x0000036000007945 */ /* 0x000fe20003800000 */
[----:B------:R-:W-:Y:S01]  /*2170*/  IMAD R16, R9, 0x20, R16 ;  /* 0x0000002009107824 */ /* 0x000fe200078e0210 */
[----:B------:R2:W-:Y:S01]  /*2180*/  @P1 STS.128 [R220+0xb000], RZ ;  /* 0x00b000ffdc001388 */ /* 0x0005e20000000c00 */
[----:B------:R-:W-:Y:S01]  /*2190*/  LOP3.LUT R12, R12, 0xc0, RZ, 0xc0, !PT ;  /* 0x000000c00c0c7812 */ /* 0x000fe200078ec0ff */
[----:B------:R-:W-:-:S02]  /*21a0*/  IMAD.SHL.U32 R219, R2, 0x2, RZ ;  /* 0x0000000202db7824 */ /* 0x000fc400078e00ff */
[----:B------:R-:W-:Y:S01]  /*21b0*/  IMAD R8, R15, 0x8, R8 ;  /* 0x000000080f087824 */ /* 0x000fe200078e0208 */
[----:B------:R-:W-:Y:S02]  /*21c0*/  LOP3.LUT R3, R12, 0x8, R3, 0xf8, !PT ;  /* 0x000000080c037812 */ /* 0x000fe400078ef803 */
[----:B------:R-:W-:Y:S02]  /*21d0*/  SHF.R.U32.HI R12, RZ, 0x3, R12 ;  /* 0x00000003ff0c7819 */ /* 0x000fe4000001160c */
[----:B------:R-:W-:Y:S02]  /*21e0*/  LOP3.LUT R219, R219, 0x6, RZ, 0xc0, !PT ;  /* 0x00000006dbdb7812 */ /* 0x000fe400078ec0ff */
[----:B------:R-:W-:-:S05]  /*21f0*/  LOP3.LUT R3, R3, R12, RZ, 0x3c, !PT ;  /* 0x0000000c03037212 */ /* 0x000fca00078e3cff */
[C---:B------:R-:W-:Y:S02]  /*2200*/  IMAD.IADD R216, R3.reuse, 0x1, R16 ;  /* 0x0000000103d87824 */ /* 0x040fe400078e0210 */
[----:B------:R-:W-:Y:S01]  /*2210*/  IMAD.IADD R2, R3, 0x1, R11 ;  /* 0x0000000103027824 */ /* 0x000fe200078e020b */
[----:B------:R-:W-:Y:S01]  /*2220*/  IADD3 R3, R6, c[0x0][0x2e8], RZ ;  /* 0x0000ba0006037a10 */ /* 0x000fe20007ffe0ff */
[----:B-1----:R-:W-:-:S04]  /*2230*/  @P0 FMUL.FTZ R13, R13, R14 ;  /* 0x0000000e0d0d0220 */ /* 0x002fc80000410000 */
[----:B------:R1:W3:Y:S01]  /*2240*/  @P0 R2UR UR25, R13 ;  /* 0x000000000d1903c2 */ /* 0x0002e200000e0000 */
[C---:B------:R-:W-:Y:S01]  /*2250*/  LOP3.LUT P0, RZ, R10.reuse, 0x2, RZ, 0xc0, !PT ;  /* 0x000000020aff7812 */ /* 0x040fe2000780c0ff */
[----:B------:R-:W-:-:S03]  /*2260*/  IMAD.SHL.U32 R10, R10, 0x40, RZ ;  /* 0x000000400a0a7824 */ /* 0x000fc600078e00ff */
[----:B------:R-:W-:Y:S02]  /*2270*/  SEL R4, R4, 0xfffffff0, !P0 ;  /* 0xfffffff004047807 */ /* 0x000fe40004000000 */
[----:B------:R-:W-:-:S04]  /*2280*/  LOP3.LUT R10, R10, 0xc0, RZ, 0xc0, !PT ;  /* 0x000000c00a0a7812 */ /* 0x000fc800078ec0ff */
[----:B------:R-:W-:Y:S02]  /*2290*/  LOP3.LUT R215, R10, 0x8, R215, 0xf8, !PT ;  /* 0x000000080ad77812 */ /* 0x000fe400078ef8d7 */
[----:B------:R-:W-:-:S04]  /*22a0*/  SHF.R.U32.HI R10, RZ, 0x3, R10 ;  /* 0x00000003ff0a7819 */ /* 0x000fc8000001160a */
[----:B------:R-:W-:-:S05]  /*22b0*/  LOP3.LUT R215, R215, R10, RZ, 0x3c, !PT ;  /* 0x0000000ad7d77212 */ /* 0x000fca00078e3cff */
[----:B------:R-:W-:Y:S02]  /*22c0*/  IMAD.U32 R215, R8, 0x20, R215 ;  /* 0x0000002008d77824 */ /* 0x000fe400078e00d7 */
[----:B-1----:R-:W-:Y:S01]  /*22d0*/  IMAD.WIDE.U32 R12, R217, UR14, R240 ;  /* 0x0000000ed90c7c25 */ /* 0x002fe2000f8e00f0 */
[----:B---3--:R-:W-:-:S04]  /*22e0*/  @UP1 UMOV UR4, UR25 ;  /* 0x0000001900041c82 */ /* 0x008fc80008000000 */
[----:B------:R-:W-:Y:S01]  /*22f0*/  IADD3 R7, R13, UR19, RZ ;  /* 0x000000130d077c10 */ /* 0x000fe2000fffe0ff */
[----:B------:R-:W-:Y:S05]  /*2300*/  @P1 BRA `(.L_x_114) ;  /* 0x000001b000001947 */ /* 0x000fea0003800000 */
[----:B--2---:R-:W-:Y:S02]  /*2310*/  ISETP.GE.AND P3, PT, R228, c[0x0][0x220], PT ;  /* 0x00008800e4007a0c */ /* 0x004fe40003f66270 */
[----:B------:R-:W-:Y:S02]  /*2320*/  ISETP.GE.AND P2, PT, R222, c[0x0][0x220], PT ;  /* 0x00008800de007a0c */ /* 0x000fe40003f46270 */
        /* <DEDUP_REMOVED lines=25> */
.L_x_114:
[----:B--2---:R-:W-:Y:S05]  /*24c0*/  BSYNC B0 ;  /* 0x0000000000007941 */ /* 0x004fea0003800000 */
.L_x_113:
        /* <DEDUP_REMOVED lines=14> */
[C---:B-1----:R-:W-:Y:S01]  /*25b0*/  @!P3 LEA R10, P4, R12.reuse, c[0x0][0x170], 0x1 ;  /* 0x00005c000c0aba11 */ /* 0x042fe200078808ff */
        /* <DEDUP_REMOVED lines=21> */
.L_x_116:
[----:B------:R-:W-:Y:S05]  /*2710*/  BSYNC B0 ;  /* 0x0000000000007941 */ /* 0x000fea0003800000 */
.L_x_115:
[----:B------:R-:W-:Y:S01]  /*2720*/  IMAD.SHL.U32 R216, R216, 0x2, RZ ;  /* 0x00000002d8d87824 */ /* 0x000fe200078e00ff */
[----:B------:R-:W-:Y:S01]  /*2730*/  IADD3 R170, R3, 0x8, RZ ;  /* 0x0000000803aa7810 */ /* 0x000fe20007ffe0ff */
[----:B------:R-:W-:Y:S01]  /*2740*/  IMAD.SHL.U32 R215, R215, 0x2, RZ ;  /* 0x00000002d7d77824 */ /* 0x000fe200078e00ff */
[C---:B------:R-:W-:Y:S01]  /*2750*/  IADD3 R169, R3.reuse, 0x40, RZ ;  /* 0x0000004003a97810 */ /* 0x040fe20007ffe0ff */
[----:B------:R-:W-:Y:S01]  /*2760*/  IMAD R214, R0, 0x2, R216 ;  /* 0x0000000200d67824 */ /* 0x000fe200078e02d8 */
[----:B------:R-:W-:Y:S01]  /*2770*/  LDSM.16.M88.4 R80, [R216] ;  /* 0x00000000d850783b */ /* 0x000fe20000000200 */
[----:B------:R-:W-:Y:S01]  /*2780*/  IMAD R212, R4, 0x2, R215 ;  /* 0x0000000204d47824 */ /* 0x000fe200078e02d7 */
[----:B------:R-:W-:Y:S01]  /*2790*/  IMNMX R232, R3, UR11, PT ;  /* 0x0000000b03e87c17 */ /* 0x000fe2000b800200 */
[----:B------:R-:W-:Y:S01]  /*27a0*/  UISETP.GE.AND UP0, UPT, UR8, 0x2, UPT ;  /* 0x000000020800788c */ /* 0x000fe2000bf06270 */
[----:B------:R-:W4:Y:S01]  /*27b0*/  LDSM.16.M88.4 R48, [R215+0x6000] ;  /* 0x00600000d730783b */ /* 0x000f220000000200 */
[----:B------:R-:W-:-:S02]  /*27c0*/  IMNMX R170, R170, UR11, PT ;  /* 0x0000000baaaa7c17 */ /* 0x000fc4000b800200 */
[----:B------:R-:W-:Y:S01]  /*27d0*/  IMNMX R169, R169, UR11, PT ;  /* 0x0000000ba9a97c17 */ /* 0x000fe2000b800200 */
[----:B------:R-:W5:Y:S04]  /*27e0*/  LDSM.16.M88.4 R24, [R216+0x1000] ;  /* 0x00100000d818783b */ /* 0x000f680000000200 */
[----:B------:R-:W1:Y:S04]  /*27f0*/  LDSM.16.M88.4 R96, [R215+0x6400] ;  /* 0x00640000d760783b */ /* 0x000e680000000200 */
[----:B------:R-:W2:Y:S04]  /*2800*/  LDSM.16.M88.4 R88, [R215+0x6800] ;  /* 0x00680000d758783b */ /* 0x000ea80000000200 */
[----:B-1----:R-:W1:Y:S04]  /*2810*/  LDSM.16.M88.4 R8, [R215+0x6c00] ;  /* 0x006c0000d708783b */ /* 0x002e680000000200 */
[----:B---3--:R-:W-:Y:S04]  /*2820*/  LDSM.16.M88.4 R4, [R214] ;  /* 0x00000000d604783b */ /* 0x008fe80000000200 */
[----:B------:R-:W3:Y:S04]  /*2830*/  LDSM.16.M88.4 R112, [R212+0x6000] ;  /* 0x00600000d470783b */ /* 0x000ee80000000200 */
[----:B------:R-:W1:Y:S04]  /*2840*/  LDSM.16.M88.4 R108, [R214+0x1000] ;  /* 0x00100000d66c783b */ /* 0x000e680000000200 */
[----:B------:R-:W1:Y:S04]  /*2850*/  LDSM.16.M88.4 R104, [R212+0x6400] ;  /* 0x00640000d468783b */ /* 0x000e680000000200 */
[----:B------:R-:W1:Y:S04]  /*2860*/  LDSM.16.M88.4 R76, [R212+0x6800] ;  /* 0x00680000d44c783b */ /* 0x000e680000000200 */
[----:B------:R-:W1:Y:S01]  /*2870*/  LDSM.16.M88.4 R72, [R212+0x6c00] ;  /* 0x006c0000d448783b */ /* 0x000e620000000200 */
[-C--:B----4-:R-:W-:Y:S03]  /*2880*/  HMMA.16816.F32 R60, R80, R48.reuse, RZ ;  /* 0x00000030503c723c */ /* 0x090fe600000018ff */
[----:B------:R-:W-:Y:S04]  /*2890*/  LDSM.16.M88.4 R64, [R216+0x3000] ;  /* 0x00300000d840783b */ /* 0x000fe80000000200 */
[----:B------:R-:W4:Y:S01]  /*28a0*/  LDSM.16.M88.4 R68, [R215+0x7000] ;  /* 0x00700000d744783b */ /* 0x000f220000000200 */
[C---:B-----5:R-:W-:Y:S03]  /*28b0*/  HMMA.16816.F32 R56, R24.reuse, R48, RZ ;  /* 0x000000301838723c */ /* 0x060fe600000018ff */
[----:B------:R-:W-:Y:S04]  /*28c0*/  LDSM.16.M88.4 R20, [R215+0x7400] ;  /* 0x00740000d714783b */ /* 0x000fe80000000200 */
[----:B------:R-:W-:Y:S01]  /*28d0*/  LDSM.16.M88.4 R16, [R215+0x7800] ;  /* 0x00780000d710783b */ /* 0x000fe20000000200 */
[C---:B------:R-:W-:Y:S03]  /*28e0*/  HMMA.16816.F32 R52, R24.reuse, R50, RZ ;  /* 0x000000321834723c */ /* 0x040fe600000018ff */
[----:B------:R-:W-:Y:S04]  /*28f0*/  LDSM.16.M88.4 R12, [R215+0x7c00] ;  /* 0x007c0000d70c783b */ /* 0x000fe80000000200 */
[----:B------:R-:W-:Y:S01]  /*2900*/  LDSM.16.M88.4 R120, [R212+0x7000] ;  /* 0x00700000d478783b */ /* 0x000fe20000000200 */
[C---:B------:R-:W-:Y:S03]  /*2910*/  HMMA.16816.F32 R44, R24.reuse, R96, RZ ;  /* 0x00000060182c723c */ /* 0x040fe600000018ff */
[----:B------:R-:W-:Y:S04]  /*2920*/  LDSM.16.M88.4 R116, [R214+0x2000] ;  /* 0x00200000d674783b */ /* 0x000fe80000000200 */
[----:B------:R-:W0:Y:S01]  /*2930*/  LDGDEPBAR ;  /* 0x00000000000079af */ /* 0x000e220000000000 */
[C---:B--2---:R-:W-:Y:S08]  /*2940*/  HMMA.16816.F32 R36, R24.reuse, R88, RZ ;  /* 0x000000581824723c */ /* 0x044ff000000018ff */
[C---:B------:R-:W-:Y:S08]  /*2950*/  HMMA.16816.F32 R40, R24.reuse, R98, RZ ;  /* 0x000000621828723c */ /* 0x040ff000000018ff */
[----:B------:R-:W-:Y:S08]  /*2960*/  HMMA.16816.F32 R32, R24, R90, RZ ;  /* 0x0000005a1820723c */ /* 0x000ff000000018ff */
[C---:B------:R-:W-:Y:S08]  /*2970*/  HMMA.16816.F32 R100, R80.reuse, R96, RZ ;  /* 0x000000605064723c */ /* 0x040ff000000018ff */
[C---:B------:R-:W-:Y:S08]  /*2980*/  HMMA.16816.F32 R92, R80.reuse, R88, RZ ;  /* 0x00000058505c723c */ /* 0x040ff000000018ff */
[----:B------:R-:W-:Y:S08]  /*2990*/  HMMA.16816.F32 R48, R80, R50, RZ ;  /* 0x000000325030723c */ /* 0x000ff000000018ff */
[----:B-1----:R-:W-:Y:S08]  /*29a0*/  HMMA.16816.F32 R28, R24, R8, RZ ;  /* 0x00000008181c723c */ /* 0x002ff000000018ff */
[C---:B------:R-:W-:Y:S08]  /*29b0*/  HMMA.16816.F32 R96, R80.reuse, R98, RZ ;  /* 0x000000625060723c */ /* 0x040ff000000018ff */
[C---:B------:R-:W-:Y:S08]  /*29c0*/  HMMA.16816.F32 R88, R80.reuse, R90, RZ ;  /* 0x0000005a5058723c */ /* 0x040ff000000018ff */
[----:B------:R-:W-:Y:S08]  /*29d0*/  HMMA.16816.F32 R84, R80, R8, RZ ;  /* 0x000000085054723c */ /* 0x000ff000000018ff */
[-C--:B------:R-:W-:Y:S08]  /*29e0*/  HMMA.16816.F32 R24, R24, R10.reuse, RZ ;  /* 0x0000000a1818723c */ /* 0x080ff000000018ff */
[----:B------:R-:W-:Y:S01]  /*29f0*/  HMMA.16816.F32 R80, R80, R10, RZ ;  /* 0x0000000a5050723c */ /* 0x000fe200000018ff */
[----:B------:R-:W1:Y:S07]  /*2a00*/  LDSM.16.M88.4 R8, [R216+0x2000] ;  /* 0x00200000d808783b */ /* 0x000e6e0000000200 */
[-C--:B---3--:R-:W-:Y:S08]  /*2a10*/  HMMA.16816.F32 R60, R4, R112.reuse, R60 ;  /* 0x00000070043c723c */ /* 0x088ff0000000183c */
        /* <DEDUP_REMOVED lines=9> */
[C---:B------:R-:W-:Y:S08]  /*2ab0*/  HMMA.16816.F32 R100, R4.reuse, R104, R100 ;  /* 0x000000680464723c */ /* 0x040ff00000001864 */
[C---:B------:R-:W-:Y:S08]  /*2ac0*/  HMMA.16816.F32 R92, R4.reuse, R76, R92 ;  /* 0x0000004c045c723c */ /* 0x040ff0000000185c */
[C---:B------:R-:W-:Y:S08]  /*2ad0*/  HMMA.16816.F32 R84, R4.reuse, R72, R84 ;  /* 0x000000480454723c */ /* 0x040ff00000001854 */
[C---:B------:R-:W-:Y:S01]  /*2ae0*/  HMMA.16816.F32 R48, R4.reuse, R114, R48 ;  /* 0x000000720430723c */ /* 0x040fe20000001830 */
[----:B------:R-:W-:Y:S07]  /*2af0*/  LDSM.16.M88.4 R112, [R212+0x7400] ;  /* 0x00740000d470783b */ /* 0x000fee0000000200 */
[C---:B------:R-:W-:Y:S01]  /*2b00*/  HMMA.16816.F32 R96, R4.reuse, R106, R96 ;  /* 0x0000006a0460723c */ /* 0x040fe20000001860 */
[----:B------:R-:W-:Y:S07]  /*2b10*/  LDSM.16.M88.4 R104, [R212+0x7c00] ;  /* 0x007c0000d468783b */ /* 0x000fee0000000200 */
[C---:B------:R-:W-:Y:S01]  /*2b20*/  HMMA.16816.F32 R88, R4.reuse, R78, R88 ;  /* 0x0000004e0458723c */ /* 0x040fe20000001858 */
[----:B------:R-:W-:Y:S07]  /*2b30*/  LDSM.16.M88.4 R76, [R216+0x5000] ;  /* 0x00500000d84c783b */ /* 0x000fee0000000200 */
[----:B------:R-:W-:Y:S01]  /*2b40*/  HMMA.16816.F32 R80, R4, R74, R80 ;  /* 0x0000004a0450723c */ /* 0x000fe20000001850 */
[----:B------:R-:W2:Y:S04]  /*2b50*/  LDSM.16.M88.4 R4, [R214+0x3000] ;  /* 0x00300000d604783b */ /* 0x000ea80000000200 */
[----:B------:R-:W3:Y:S03]  /*2b60*/  LDSM.16.M88.4 R72, [R215+0x8000] ;  /* 0x00800000d748783b */ /* 0x000ee60000000200 */
[-C--:B----4-:R-:W-:Y:S08]  /*2b70*/  HMMA.16816.F32 R56, R64, R68.reuse, R56 ;  /* 0x000000444038723c */ /* 0x090ff00000001838 */
        /* <DEDUP_REMOVED lines=10> */
[C---:B------:R-:W-:Y:S01]  /*2c20*/  HMMA.16816.F32 R80, R8.reuse, R14, R80 ;  /* 0x0000000e0850723c */ /* 0x040fe20000001850 */
[----:B------:R-:W1:Y:S07]  /*2c30*/  LDSM.16.M88.4 R12, [R216+0x4000] ;  /* 0x00400000d80c783b */ /* 0x000e6e0000000200 */
[C---:B------:R-:W-:Y:S01]  /*2c40*/  HMMA.16816.F32 R48, R8.reuse, R70, R48 ;  /* 0x000000460830723c */ /* 0x040fe20000001830 */
[----:B------:R-:W-:Y:S07]  /*2c50*/  LDSM.16.M88.4 R68, [R215+0x8400] ;  /* 0x00840000d744783b */ /* 0x000fee0000000200 */
[C---:B------:R-:W-:Y:S08]  /*2c60*/  HMMA.16816.F32 R92, R8.reuse, R16, R92 ;  /* 0x00000010085c723c */ /* 0x040ff0000000185c */
[C---:B------:R-:W-:Y:S01]  /*2c70*/  HMMA.16816.F32 R88, R8.reuse, R18, R88 ;  /* 0x000000120858723c */ /* 0x040fe20000001858 */
[----:B------:R-:W4:Y:S07]  /*2c80*/  LDSM.16.M88.4 R16, [R215+0x8c00] ;  /* 0x008c0000d710783b */ /* 0x000f2e0000000200 */
[----:B------:R-:W-:Y:S08]  /*2c90*/  HMMA.16816.F32 R100, R8, R20, R100 ;  /* 0x000000140864723c */ /* 0x000ff00000001864 */
[-C--:B--2---:R-:W-:Y:S08]  /*2ca0*/  HMMA.16816.F32 R56, R4, R120.reuse, R56 ;  /* 0x000000780438723c */ /* 0x084ff00000001838 */
[----:B------:R-:W-:Y:S08]  /*2cb0*/  HMMA.16816.F32 R60, R116, R120, R60 ;  /* 0x00000078743c723c */ /* 0x000ff0000000183c */
[----:B------:R-:W-:Y:S01]  /*2cc0*/  HMMA.16816.F32 R96, R8, R22, R96 ;  /* 0x000000160860723c */ /* 0x000fe20000001860 */
[----:B------:R-:W-:Y:S04]  /*2cd0*/  LDSM.16.M88.4 R20, [R212+0x8000] ;  /* 0x00800000d414783b */ /* 0x000fe80000000200 */
[----:B------:R-:W-:Y:S03]  /*2ce0*/  LDSM.16.M88.4 R8, [R214+0x4000] ;  /* 0x00400000d608783b */ /* 0x000fe60000000200 */
        /* <DEDUP_REMOVED lines=9> */
[C---:B------:R-:W-:Y:S08]  /*2d80*/  HMMA.16816.F32 R92, R116.reuse, R108, R92 ;  /* 0x0000006c745c723c */ /* 0x040ff0000000185c */
[C---:B------:R-:W-:Y:S08]  /*2d90*/  HMMA.16816.F32 R88, R116.reuse, R110, R88 ;  /* 0x0000006e7458723c */ /* 0x040ff00000001858 */
[C---:B------:R-:W-:Y:S08]  /*2da0*/  HMMA.16816.F32 R84, R116.reuse, R104, R84 ;  /* 0x000000687454723c */ /* 0x040ff00000001854 */
[----:B------:R-:W-:Y:S08]  /*2db0*/  HMMA.16816.F32 R100, R116, R112, R100 ;  /* 0x000000707464723c */ /* 0x000ff00000001864 */
[-C--:B---3--:R-:W-:Y:S08]  /*2dc0*/  HMMA.16816.F32 R56, R76, R72.reuse, R56 ;  /* 0x000000484c38723c */ /* 0x088ff00000001838 */
[----:B-1----:R-:W-:Y:S08]  /*2dd0*/  HMMA.16816.F32 R60, R12, R72, R60 ;  /* 0x000000480c3c723c */ /* 0x002ff0000000183c */
[C---:B------:R-:W-:Y:S08]  /*2de0*/  HMMA.16816.F32 R52, R76.reuse, R74, R52 ;  /* 0x0000004a4c34723c */ /* 0x040ff00000001834 */
[C---:B------:R-:W-:Y:S08]  /*2df0*/  HMMA.16816.F32 R36, R76.reuse, R64, R36 ;  /* 0x000000404c24723c */ /* 0x040ff00000001824 */
[----:B------:R-:W-:Y:S08]  /*2e00*/  HMMA.16816.F32 R32, R76, R66, R32 ;  /* 0x000000424c20723c */ /* 0x000ff00000001820 */
[C---:B------:R-:W-:Y:S08]  /*2e10*/  HMMA.16816.F32 R48, R12.reuse, R74, R48 ;  /* 0x0000004a0c30723c */ /* 0x040ff00000001830 */
[C---:B------:R-:W-:Y:S08]  /*2e20*/  HMMA.16816.F32 R92, R12.reuse, R64, R92 ;  /* 0x000000400c5c723c */ /* 0x040ff0000000185c */
[----:B------:R-:W-:Y:S01]  /*2e30*/  HMMA.16816.F32 R88, R12, R66, R88 ;  /* 0x000000420c58723c */ /* 0x000fe20000001858 */
[----:B------:R-:W1:Y:S07]  /*2e40*/  LDSM.16.M88.4 R64, [R212+0x8400] ;  /* 0x00840000d440783b */ /* 0x000e6e0000000200 */
[-C--:B----4-:R-:W-:Y:S08]  /*2e50*/  HMMA.16816.F32 R28, R76, R16.reuse, R28 ;  /* 0x000000104c1c723c */ /* 0x090ff0000000181c */
[----:B------:R-:W-:Y:S07]  /*2e60*/  HMMA.16816.F32 R84, R12, R16, R84 ;  /* 0x000000100c54723c */ /* 0x000fee0000001854 */
[----:B------:R-:W-:Y:S01]  /*2e70*/  IMAD.U32 R16, RZ, RZ, UR14 ;  /* 0x0000000eff107e24 */ /* 0x000fe2000f8e00ff */
[C---:B------:R-:W-:Y:S08]  /*2e80*/  HMMA.16816.F32 R96, R116.reuse, R114, R96 ;  /* 0x000000727460723c */ /* 0x040ff00000001860 */
[----:B------:R-:W-:Y:S08]  /*2e90*/  HMMA.16816.F32 R80, R116, R106, R80 ;  /* 0x0000006a7450723c */ /* 0x000ff00000001850 */
[-C--:B------:R-:W-:Y:S08]  /*2ea0*/  HMMA.16816.F32 R44, R76, R68.reuse, R44 ;  /* 0x000000444c2c723c */ /* 0x080ff0000000182c */
[----:B------:R-:W-:Y:S07]  /*2eb0*/  HMMA.16816.F32 R100, R12, R68, R100 ;  /* 0x000000440c64723c */ /* 0x000fee0000001864 */
[----:B------:R-:W-:Y:S01]  /*2ec0*/  IMAD R69, R16, 0x40, R219 ;  /* 0x0000004010457824 */ /* 0x000fe200078e02db */
[----:B--2---:R-:W-:Y:S04]  /*2ed0*/  HMMA.16816.F32 R56, R4, R20, R56 ;  /* 0x000000140438723c */ /* 0x004fe80000001838 */
[----:B------:R-:W-:-:S04]  /*2ee0*/  IADD3 R17, R69, 0x1, RZ ;  /* 0x0000000145117810 */ /* 0x000fc80007ffe0ff */
[----:B------:R-:W-:Y:S01]  /*2ef0*/  HMMA.16816.F32 R60, R8, R20, R60 ;  /* 0x00000014083c723c */ /* 0x000fe2000000183c */
[----:B------:R-:W2:Y:S01]  /*2f00*/  I2F R16, R17 ;  /* 0x0000001100107306 */ /* 0x000ea20000201400 */
[C---:B------:R-:W-:Y:S02]  /*2f10*/  ISETP.GE.AND P1, PT, R17.reuse, R232, PT ;  /* 0x000000e81100720c */ /* 0x040fe40003f26270 */
[C---:B------:R-:W-:Y:S02]  /*2f20*/  ISETP.GE.AND P0, PT, R17.reuse, R170, PT ;  /* 0x000000aa1100720c */ /* 0x040fe40003f06270 */
[----:B------:R-:W-:Y:S02]  /*2f30*/  ISETP.GE.AND P4, PT, R17, R169, PT ;  /* 0x000000a91100720c */ /* 0x000fe40003f86270 */
[----:B------:R-:W-:Y:S01]  /*2f40*/  IADD3 R20, R3, 0x48, RZ ;  /* 0x0000004803147810 */ /* 0x000fe20007ffe0ff */
[----:B------:R-:W-:Y:S03]  /*2f50*/  HMMA.16816.F32 R52, R4, R22, R52 ;  /* 0x000000160434723c */ /* 0x000fe60000001834 */
[----:B------:R-:W-:-:S02]  /*2f60*/  IMNMX R3, R20, UR11, PT ;  /* 0x0000000b14037c17 */ /* 0x000fc4000b800200 */
[----:B------:R-:W-:Y:S02]  /*2f70*/  IADD3 R20, R69, 0x8, RZ ;  /* 0x0000000845147810 */ /* 0x000fe40007ffe0ff */
[----:B------:R-:W-:Y:S01]  /*2f80*/  ISETP.GE.AND P2, PT, R17, R3, PT ;  /* 0x000000031100720c */ /* 0x000fe20003f46270 */
[----:B------:R-:W-:Y:S01]  /*2f90*/  HMMA.16816.F32 R48, R8, R22, R48 ;  /* 0x000000160830723c */ /* 0x000fe20000001830 */
[----:B------:R-:W3:Y:S01]  /*2fa0*/  I2F R17, R20 ;  /* 0x0000001400117306 */ /* 0x000ee20000201400 */
[----:B--2---:R-:W-:Y:S01]  /*2fb0*/  FFMA.FTZ R57, R16, UR4, R57 ;  /* 0x0000000410397c23 */ /* 0x004fe20008010039 */
[----:B------:R-:W-:Y:S01]  /*2fc0*/  ISETP.GE.AND P6, PT, R20, R232, PT ;  /* 0x000000e81400720c */ /* 0x000fe20003fc6270 */
[----:B------:R-:W-:Y:S01]  /*2fd0*/  FFMA.FTZ R59, R16, UR4, R59 ;  /* 0x00000004103b7c23 */ /* 0x000fe2000801003b */
[----:B------:R-:W-:Y:S02]  /*2fe0*/  ISETP.GE.AND P5, PT, R20, R170, PT ;  /* 0x000000aa1400720c */ /* 0x000fe40003fa6270 */
[C---:B------:R-:W-:Y:S01]  /*2ff0*/  FFMA.FTZ R61, R16.reuse, UR4, R61 ;  /* 0x00000004103d7c23 */ /* 0x040fe2000801003d */
[----:B------:R-:W-:Y:S01]  /*3000*/  HMMA.16816.F32 R96, R12, R70, R96 ;  /* 0x000000460c60723c */ /* 0x000fe20000001860 */
[----:B------:R-:W-:Y:S01]  /*3010*/  FFMA.FTZ R63, R16, UR4, R63 ;  /* 0x00000004103f7c23 */ /* 0x000fe2000801003f */
[----:B------:R-:W-:-:S02]  /*3020*/  ISETP.GE.AND P3, PT, R20, R169, PT ;  /* 0x000000a91400720c */ /* 0x000fc40003f66270 */
[----:B------:R-:W-:Y:S02]  /*3030*/  FSEL R74, R61, -INF , !P1 ;  /* 0xff8000003d4a7808 */ /* 0x000fe40004800000 */
[----:B------:R-:W-:Y:S02]  /*3040*/  ISETP.GE.AND P1, PT, R20, R3, PT ;  /* 0x000000031400720c */ /* 0x000fe40003f26270 */
[----:B------:R-:W-:Y:S01]  /*3050*/  HMMA.16816.F32 R80, R12, R18, R80 ;  /* 0x000000120c50723c */ /* 0x000fe20000001850 */
[----:B---3--:R-:W-:Y:S01]  /*3060*/  FFMA.FTZ R52, R17, UR4, R52 ;  /* 0x0000000411347c23 */ /* 0x008fe20008010034 */
[----:B------:R-:W-:Y:S01]  /*3070*/  FSEL R68, R63, -INF , !P0 ;  /* 0xff8000003f447808 */ /* 0x000fe20004000000 */
[----:B------:R-:W-:-:S03]  /*3080*/  FFMA.FTZ R54, R17, UR4, R54 ;  /* 0x0000000411367c23 */ /* 0x000fc60008010036 */
[----:B------:R-:W-:Y:S02]  /*3090*/  FSEL R52, R52, -INF , !P3 ;  /* 0xff80000034347808 */ /* 0x000fe40005800000 */
[----:B------:R-:W-:Y:S01]  /*30a0*/  IADD3 R12, R69, 0x9, RZ ;  /* 0x00000009450c7810 */ /* 0x000fe20007ffe0ff */
[----:B------:R-:W-:Y:S01]  /*30b0*/  HMMA.16816.F32 R40, R76, R70, R40 ;  /* 0x000000464c28723c */ /* 0x000fe20000001828 */
[C---:B------:R-:W-:Y:S02]  /*30c0*/  FFMA.FTZ R48, R17.reuse, UR4, R48 ;  /* 0x0000000411307c23 */ /* 0x040fe40008010030 */
[----:B------:R-:W2:Y:S01]  /*30d0*/  I2F R16, R12 ;  /* 0x0000000c00107306 */ /* 0x000ea20000201400 */
[----:B------:R-:W-:Y:S01]  /*30e0*/  FFMA.FTZ R50, R17, UR4, R50 ;  /* 0x0000000411327c23 */ /* 0x000fe20008010032 */
[----:B------:R-:W-:Y:S02]  /*30f0*/  ISETP.GE.AND P0, PT, R12, R232, PT ;  /* 0x000000e80c00720c */ /* 0x000fe40003f06270 */
[----:B------:R-:W-:Y:S01]  /*3100*/  FSEL R72, R48, -INF , !P6 ;  /* 0xff80000030487808 */ /* 0x000fe20007000000 */
[----:B-1----:R-:W-:Y:S01]  /*3110*/  HMMA.16816.F32 R100, R8, R64, R100 ;  /* 0x000000400864723c */ /* 0x002fe20000001864 */
[----:B------:R-:W-:-:S07]  /*3120*/  ISETP.GE.AND P6, PT, R12, R3, PT ;  /* 0x000000030c00720c */ /* 0x000fce0003fc6270 */
[----:B------:R-:W-:Y:S01]  /*3130*/  HMMA.16816.F32 R44, R4, R64, R44 ;  /* 0x00000040042c723c */ /* 0x000fe2000000182c */
[----:B--2---:R-:W-:Y:S01]  /*3140*/  FFMA.FTZ R20, R16, UR4, R49 ;  /* 0x0000000410147c23 */ /* 0x004fe20008010031 */
[----:B------:R-:W-:Y:S01]  /*3150*/  FSEL R49, R54, -INF , !P1 ;  /* 0xff80000036317808 */ /* 0x000fe20004800000 */
[C---:B------:R-:W-:Y:S02]  /*3160*/  FFMA.FTZ R51, R16.reuse, UR4, R51 ;  /* 0x0000000410337c23 */ /* 0x040fe40008010033 */
[----:B------:R-:W-:-:S03]  /*3170*/  FFMA.FTZ R53, R16, UR4, R53 ;  /* 0x0000000410357c23 */ /* 0x000fc60008010035 */
[----:B------:R-:W-:Y:S01]  /*3180*/  HMMA.16816.F32 R24, R76, R18, R24 ;  /* 0x000000124c18723c */ /* 0x000fe20000001818 */
[----:B------:R-:W-:-:S06]  /*3190*/  FFMA.FTZ R55, R16, UR4, R55 ;  /* 0x0000000410377c23 */ /* 0x000fcc0008010037 */
[----:B------:R-:W-:Y:S01]  /*31a0*/  IADD3 R19, R69, 0x10, RZ ;  /* 0x0000001045137810 */ /* 0x000fe20007ffe0ff */
[-C--:B------:R-:W-:Y:S01]  /*31b0*/  HMMA.16816.F32 R96, R8, R66.reuse, R96 ;  /* 0x000000420860723c */ /* 0x080fe20000001860 */
[----:B------:R-:W-:Y:S02]  /*31c0*/  FSEL R78, R57, -INF , !P4 ;  /* 0xff800000394e7808 */ /* 0x000fe40006000000 */
[----:B------:R-:W1:Y:S01]  /*31d0*/  I2F R17, R19 ;  /* 0x0000001300117306 */ /* 0x000e620000201400 */
[----:B------:R-:W-:Y:S02]  /*31e0*/  FSEL R57, R59, -INF , !P2 ;  /* 0xff8000003b397808 */ /* 0x000fe40005000000 */
[C---:B------:R-:W-:Y:S02]  /*31f0*/  ISETP.GE.AND P4, PT, R12.reuse, R170, PT ;  /* 0x000000aa0c00720c */ /* 0x040fe40003f86270 */
[----:B------:R-:W-:Y:S01]  /*3200*/  ISETP.GE.AND P2, PT, R12, R169, PT ;  /* 0x000000a90c00720c */ /* 0x000fe20003f46270 */
[----:B------:R-:W-:Y:S01]  /*3210*/  HMMA.16816.F32 R40, R4, R66, R40 ;  /* 0x000000420428723c */ /* 0x000fe20000001828 */
[----:B------:R-:W2:Y:S01]  /*3220*/  LDSM.16.M88.4 R12, [R212+0x8800] ;  /* 0x00880000d40c783b */ /* 0x000ea20000000200 */
[----:B------:R-:W-:-:S02]  /*3230*/  FSEL R76, R50, -INF , !P5 ;  /* 0xff800000324c7808 */ /* 0x000fc40006800000 */
[----:B------:R-:W-:Y:S02]  /*3240*/  FSEL R50, R20, -INF , !P0 ;  /* 0xff80000014327808 */ /* 0x000fe40004000000 */
[C---:B------:R-:W-:Y:S02]  /*3250*/  ISETP.GE.AND P5, PT, R19.reuse, R232, PT ;  /* 0x000000e81300720c */ /* 0x040fe40003fa6270 */
[C---:B------:R-:W-:Y:S02]  /*3260*/  ISETP.GE.AND P3, PT, R19.reuse, R170, PT ;  /* 0x000000aa1300720c */ /* 0x040fe40003f66270 */
[----:B------:R-:W-:Y:S01]  /*3270*/  ISETP.GE.AND P1, PT, R19, R169, PT ;  /* 0x000000a91300720c */ /* 0x000fe20003f26270 */
[----:B-1----:R-:W-:Y:S01]  /*3280*/  FFMA.FTZ R100, R17, UR4, R100 ;  /* 0x0000000411647c23 */ /* 0x002fe20008010064 */
[----:B------:R-:W-:Y:S01]  /*3290*/  ISETP.GE.AND P0, PT, R19, R3, PT ;  /* 0x000000031300720c */ /* 0x000fe20003f06270 */
[----:B------:R-:W-:Y:S01]  /*32a0*/  FFMA.FTZ R102, R17, UR4, R102 ;  /* 0x0000000411667c23 */ /* 0x000fe20008010066 */
[----:B------:R-:W-:Y:S01]  /*32b0*/  IADD3 R18, R69, 0x11, RZ ;  /* 0x0000001145127810 */ /* 0x000fe20007ffe0ff */
[----:B------:R-:W-:Y:S01]  /*32c0*/  FFMA.FTZ R20, R17, UR4, R44 ;  /* 0x0000000411147c23 */ /* 0x000fe2000801002c */
[----:B------:R-:W-:Y:S01]  /*32d0*/  IADD3 R19, R69, 0x18, RZ ;  /* 0x0000001845137810 */ /* 0x000fe20007ffe0ff */
[----:B------:R-:W-:Y:S01]  /*32e0*/  FFMA.FTZ R21, R17, UR4, R46 ;  /* 0x0000000411157c23 */ /* 0x000fe2000801002e */
[----:B------:R-:W1:Y:S01]  /*32f0*/  I2F R16, R18 ;  /* 0x0000001200107306 */ /* 0x000e620000201400 */
[----:B------:R-:W-:-:S02]  /*3300*/  FSEL R54, R53, -INF , !P2 ;  /* 0xff80000035367808 */ /* 0x000fc40005000000 */
[----:B------:R-:W-:Y:S02]  /*3310*/  FSEL R70, R51, -INF , !P4 ;  /* 0xff80000033467808 */ /* 0x000fe40006000000 */
[----:B------:R-:W-:Y:S02]  /*3320*/  FSEL R53, R55, -INF , !P6 ;  /* 0xff80000037357808 */ /* 0x000fe40007000000 */
[----:B------:R-:W-:Y:S01]  /*3330*/  FSEL R124, R100, -INF , !P5 ;  /* 0xff800000647c7808 */ /* 0x000fe20006800000 */
[----:B------:R-:W3:Y:S01]  /*3340*/  I2F R17, R19 ;  /* 0x0000001300117306 */ /* 0x000ee20000201400 */
[C---:B------:R-:W-:Y:S02]  /*3350*/  ISETP.GE.AND P4, PT, R18.reuse, R232, PT ;  /* 0x000000e81200720c */ /* 0x040fe40003f86270 */
[C---:B------:R-:W-:Y:S02]  /*3360*/  ISETP.GE.AND P2, PT, R18.reuse, R170, PT ;  /* 0x000000aa1200720c */ /* 0x040fe40003f46270 */
[----:B------:R-:W-:-:S02]  /*3370*/  ISETP.GE.AND P6, PT, R18, R169, PT ;  /* 0x000000a91200720c */ /* 0x000fc40003fc6270 */
[----:B------:R-:W-:Y:S01]  /*3380*/  ISETP.GE.AND P5, PT, R18, R3, PT ;  /* 0x000000031200720c */ /* 0x000fe20003fa6270 */
[C---:B-1----:R-:W-:Y:S01]  /*3390*/  FFMA.FTZ R101, R16.reuse, UR4, R101 ;  /* 0x0000000410657c23 */ /* 0x042fe20008010065 */
[----:B------:R-:W-:Y:S01]  /*33a0*/  IADD3 R18, R69, 0x19, RZ ;  /* 0x0000001945127810 */ /* 0x000fe20007ffe0ff */
[----:B------:R-:W-:Y:S01]  /*33b0*/  FFMA.FTZ R103, R16, UR4, R103 ;  /* 0x0000000410677c23 */ /* 0x000fe20008010067 */
[----:B------:R-:W-:Y:S01]  /*33c0*/  FSEL R236, R102, -INF , !P3 ;  /* 0xff80000066ec7808 */ /* 0x000fe20005800000 */
[C---:B------:R-:W-:Y:S01]  /*33d0*/  FFMA.FTZ R22, R16.reuse, UR4, R45 ;  /* 0x0000000410167c23 */ /* 0x040fe2000801002d */
[----:B------:R-:W-:Y:S01]  /*33e0*/  ISETP.GE.AND P3, PT, R19, R232, PT ;  /* 0x000000e81300720c */ /* 0x000fe20003f66270 */
[----:B------:R-:W-:Y:S01]  /*33f0*/  FFMA.FTZ R23, R16, UR4, R47 ;  /* 0x0000000410177c23 */ /* 0x000fe2000801002f */
[----:B------:R-:W1:Y:S01]  /*3400*/  I2F R44, R18 ;  /* 0x00000012002c7306 */ /* 0x000e620000201400 */
[C---:B---3--:R-:W-:Y:S01]  /*3410*/  FFMA.FTZ R96, R17.reuse, UR4, R96 ;  /* 0x0000000411607c23 */ /* 0x048fe20008010060 */
[----:B------:R-:W-:Y:S01]  /*3420*/  FSEL R20, R20, -INF , !P1 ;  /* 0xff80000014147808 */ /* 0x000fe20004800000 */
[----:B------:R-:W-:Y:S01]  /*3430*/  FFMA.FTZ R100, R17, UR4, R40 ;  /* 0x0000000411647c23 */ /* 0x000fe20008010028 */
[----:B------:R-:W-:Y:S01]  /*3440*/  FSEL R21, R21, -INF , !P0 ;  /* 0xff80000015157808 */ /* 0x000fe20004000000 */
[----:B------:R-:W-:Y:S01]  /*3450*/  FFMA.FTZ R98, R17, UR4, R98 ;  /* 0x0000000411627c23 */ /* 0x000fe20008010062 */
[----:B------:R-:W-:Y:S01]  /*3460*/  FSEL R246, R101, -INF , !P4 ;  /* 0xff80000065f67808 */ /* 0x000fe20006000000 */
[----:B------:R-:W-:Y:S01]  /*3470*/  FFMA.FTZ R42, R17, UR4, R42 ;  /* 0x00000004112a7c23 */ /* 0x000fe2000801002a */
[----:B------:R-:W-:Y:S01]  /*3480*/  FSEL R188, R103, -INF , !P2 ;  /* 0xff80000067bc7808 */ /* 0x000fe20005000000 */
[----:B--2---:R-:W-:Y:S01]  /*3490*/  HMMA.16816.F32 R92, R8, R12, R92 ;  /* 0x0000000c085c723c */ /* 0x004fe2000000185c */
[----:B------:R-:W-:-:S02]  /*34a0*/  FSEL R22, R22, -INF , !P6 ;  /* 0xff80000016167808 */ /* 0x000fc40007000000 */
[----:B------:R-:W-:Y:S02]  /*34b0*/  FSEL R23, R23, -INF , !P5 ;  /* 0xff80000017177808 */ /* 0x000fe40006800000 */
[----:B------:R-:W-:Y:S02]  /*34c0*/  FSEL R244, R96, -INF , !P3 ;  /* 0xff80000060f47808 */ /* 0x000fe40005800000 */
[C---:B------:R-:W-:Y:S01]  /*34d0*/  ISETP.GE.AND P1, PT, R19.reuse, R170, PT ;  /* 0x000000aa1300720c */ /* 0x040fe20003f26270 */
[----:B------:R-:W-:Y:S01]  /*34e0*/  HMMA.16816.F32 R36, R4, R12, R36 ;  /* 0x0000000c0424723c */ /* 0x000fe20000001824 */
[C---:B------:R-:W-:Y:S01]  /*34f0*/  ISETP.GE.AND P0, PT, R19.reuse, R169, PT ;  /* 0x000000a91300720c */ /* 0x040fe20003f06270 */
[C---:B-1----:R-:W-:Y:S01]  /*3500*/  FFMA.FTZ R97, R44.reuse, UR4, R97 ;  /* 0x000000042c617c23 */ /* 0x042fe20008010061 */
[----:B------:R-:W-:Y:S01]  /*3510*/  ISETP.GE.AND P4, PT, R19, R3, PT ;  /* 0x000000031300720c */ /* 0x000fe20003f86270 */
[----:B------:R-:W-:Y:S01]  /*3520*/  FFMA.FTZ R99, R44, UR4, R99 ;  /* 0x000000042c637c23 */ /* 0x000fe20008010063 */
[----:B------:R-:W-:Y:S01]  /*3530*/  ISETP.GE.AND P2, PT, R18, R232, PT ;  /* 0x000000e81200720c */ /* 0x000fe20003f46270 */
[----:B------:R-:W-:Y:S01]  /*3540*/  FFMA.FTZ R41, R44, UR4, R41 ;  /* 0x000000042c297c23 */ /* 0x000fe20008010029 */
[C---:B------:R-:W-:Y:S01]  /*3550*/  ISETP.GE.AND P6, PT, R18.reuse, R170, PT ;  /* 0x000000aa1200720c */ /* 0x040fe20003fc6270 */
[----:B------:R-:W-:Y:S01]  /*3560*/  HMMA.16816.F32 R88, R8, R14, R88 ;  /* 0x0000000e0858723c */ /* 0x000fe20000001858 */
[----:B------:R-:W-:Y:S01]  /*3570*/  ISETP.GE.AND P5, PT, R18, R169, PT ;  /* 0x000000a91200720c */ /* 0x000fe20003fa6270 */
[----:B------:R-:W-:Y:S01]  /*3580*/  FFMA.FTZ R43, R44, UR4, R43 ;  /* 0x000000042c2b7c23 */ /* 0x000fe2000801002b */
[----:B------:R-:W-:-:S02]  /*3590*/  ISETP.GE.AND P3, PT, R18, R3, PT ;  /* 0x000000031200720c */ /* 0x000fc40003f66270 */
[----:B------:R-:W1:Y:S01]  /*35a0*/  LDSM.16.M88.4 R16, [R212+0x8c00] ;  /* 0x008c0000d410783b */ /* 0x000e620000000200 */
[----:B------:R-:W-:Y:S01]  /*35b0*/  IADD3 R12, R69, 0x20, RZ ;  /* 0x00000020450c7810 */ /* 0x000fe20007ffe0ff */
[----:B------:R-:W-:-:S04]  /*35c0*/  DEPBAR.LE SB0, 0x0 ;  /* 0x000080000000791a */ /* 0x000fc80000000000 */
[----:B------:R-:W-:Y:S01]  /*35d0*/  IADD3 R40, R69, 0x21, RZ ;  /* 0x0000002145287810 */ /* 0x000fe20007ffe0ff */
[----:B------:R-:W2:Y:S01]  /*35e0*/  I2F R13, R12 ;  /* 0x0000000c000d7306 */ /* 0x000ea20000201400 */
[----:B------:R-:W-:Y:S01]  /*35f0*/  FSEL R242, R98, -INF , !P1 ;  /* 0xff80000062f27808 */ /* 0x000fe20004800000 */
[----:B------:R-:W-:Y:S01]  /*3600*/  HMMA.16816.F32 R32, R4, R14, R32 ;  /* 0x0000000e0420723c */ /* 0x000fe20000001820 */
[----:B------:R-:W-:Y:S02]  /*3610*/  FSEL R100, R100, -INF , !P0 ;  /* 0xff80000064647808 */ /* 0x000fe40004000000 */
[----:B------:R-:W-:Y:S02]  /*3620*/  FSEL R61, R42, -INF , !P4 ;  /* 0xff8000002a3d7808 */ /* 0x000fe40006000000 */
[----:B------:R-:W-:Y:S02]  /*3630*/  FSEL R248, R97, -INF , !P2 ;  /* 0xff80000061f87808 */ /* 0x000fe40005000000 */
[----:B------:R-:W-:-:S02]  /*3640*/  ISETP.GE.AND P1, PT, R12, R232, PT ;  /* 0x000000e80c00720c */ /* 0x000fc40003f26270 */
[C---:B------:R-:W-:Y:S02]  /*3650*/  ISETP.GE.AND P0, PT, R12.reuse, R170, PT ;  /* 0x000000aa0c00720c */ /* 0x040fe40003f06270 */
[C---:B------:R-:W-:Y:S02]  /*3660*/  ISETP.GE.AND P4, PT, R12.reuse, R169, PT ;  /* 0x000000a90c00720c */ /* 0x040fe40003f86270 */
[----:B------:R-:W-:Y:S01]  /*3670*/  ISETP.GE.AND P2, PT, R12, R3, PT ;  /* 0x000000030c00720c */ /* 0x000fe20003f46270 */
[----:B--2---:R-:W-:Y:S01]  /*3680*/  FFMA.FTZ R94, R13, UR4, R94 ;  /* 0x000000040d5e7c23 */ /* 0x004fe2000801005e */
[----:B------:R-:W2:Y:S01]  /*3690*/  I2F R12, R40 ;  /* 0x00000028000c7306 */ /* 0x000ea20000201400 */
[----:B------:R-:W-:Y:S01]  /*36a0*/  FSEL R238, R99, -INF , !P6 ;  /* 0xff80000063ee7808 */ /* 0x000fe20007000000 */
[C---:B------:R-:W-:Y:S01]  /*36b0*/  FFMA.FTZ R36, R13.reuse, UR4, R36 ;  /* 0x000000040d247c23 */ /* 0x040fe20008010024 */
[----:B------:R-:W-:Y:S01]  /*36c0*/  ISETP.GE.AND P6, PT, R40, R232, PT ;  /* 0x000000e82800720c */ /* 0x000fe20003fc6270 */
[----:B------:R-:W-:Y:S01]  /*36d0*/  FFMA.FTZ R38, R13, UR4, R38 ;  /* 0x000000040d267c23 */ /* 0x000fe20008010026 */
[----:B------:R-:W-:Y:S01]  /*36e0*/  IADD3 R14, R69, 0x28, RZ ;  /* 0x00000028450e7810 */ /* 0x000fe20007ffe0ff */
[----:B------:R-:W-:Y:S01]  /*36f0*/  FFMA.FTZ R92, R13, UR4, R92 ;  /* 0x000000040d5c7c23 */ /* 0x000fe2000801005c */
[----:B------:R-:W-:-:S02]  /*3700*/  FSEL R102, R41, -INF , !P5 ;  /* 0xff80000029667808 */ /* 0x000fc40006800000 */
[----:B------:R-:W-:Y:S01]  /*3710*/  FSEL R204, R94, -INF , !P0 ;  /* 0xff8000005ecc7808 */ /* 0x000fe20004000000 */
[----:B------:R-:W3:Y:S01]  /*3720*/  I2F R41, R14 ;  /* 0x0000000e00297306 */ /* 0x000ee20000201400 */
[----:B------:R-:W-:Y:S02]  /*3730*/  FSEL R186, R36, -INF , !P4 ;  /* 0xff80000024ba7808 */ /* 0x000fe40006000000 */
[----:B------:R-:W-:Y:S02]  /*3740*/  FSEL R181, R38, -INF , !P2 ;  /* 0xff80000026b57808 */ /* 0x000fe40005000000 */
[----:B------:R-:W-:Y:S01]  /*3750*/  ISETP.GE.AND P0, PT, R14, R232, PT ;  /* 0x000000e80e00720c */ /* 0x000fe20003f06270 */
[----:B--2---:R-:W-:Y:S01]  /*3760*/  FFMA.FTZ R93, R12, UR4, R93 ;  /* 0x000000040c5d7c23 */ /* 0x004fe2000801005d */
[-C--:B------:R-:W-:Y:S01]  /*3770*/  ISETP.GE.AND P4, PT, R14, R170.reuse, PT ;  /* 0x000000aa0e00720c */ /* 0x080fe20003f86270 */
[----:B------:R-:W-:Y:S01]  /*3780*/  FFMA.FTZ R95, R12, UR4, R95 ;  /* 0x000000040c5f7c23 */ /* 0x000fe2000801005f */
[----:B------:R-:W-:Y:S01]  /*3790*/  ISETP.GE.AND P2, PT, R14, R169, PT ;  /* 0x000000a90e00720c */ /* 0x000fe20003f46270 */
[C---:B------:R-:W-:Y:S01]  /*37a0*/  FFMA.FTZ R37, R12.reuse, UR4, R37 ;  /* 0x000000040c257c23 */ /* 0x040fe20008010025 */
[----:B------:R-:W-:Y:S01]  /*37b0*/  FSEL R210, R93, -INF , !P6 ;  /* 0xff8000005dd27808 */ /* 0x000fe20007000000 */
[----:B------:R-:W-:Y:S01]  /*37c0*/  FFMA.FTZ R39, R12, UR4, R39 ;  /* 0x000000040c277c23 */ /* 0x000fe20008010027 */
[----:B------:R-:W-:Y:S01]  /*37d0*/  ISETP.GE.AND P6, PT, R14, R3, PT ;  /* 0x000000030e00720c */ /* 0x000fe20003fc6270 */
[-C--:B-1----:R-:W-:Y:S01]  /*37e0*/  HMMA.16816.F32 R84, R8, R16.reuse, R84 ;  /* 0x000000100854723c */ /* 0x082fe20000001854 */
[----:B------:R-:W-:Y:S01]  /*37f0*/  IADD3 R38, R69, 0x29, RZ ;  /* 0x0000002945267810 */ /* 0x000fe20007ffe0ff */
[----:B---3--:R-:W-:Y:S01]  /*3800*/  FFMA.FTZ R88, R41, UR4, R88 ;  /* 0x0000000429587c23 */ /* 0x008fe20008010058 */
[----:B------:R-:W-:Y:S01]  /*3810*/  FSEL R47, R43, -INF , !P3 ;  /* 0xff8000002b2f7808 */ /* 0x000fe20005800000 */
[C---:B------:R-:W-:Y:S01]  /*3820*/  FFMA.FTZ R34, R41.reuse, UR4, R34 ;  /* 0x0000000429227c23 */ /* 0x040fe20008010022 */
[----:B------:R-:W1:Y:S01]  /*3830*/  I2F R36, R38 ;  /* 0x0000002600247306 */ /* 0x000e620000201400 */
[----:B------:R-:W-:Y:S01]  /*3840*/  ISETP.GE.AND P5, PT, R40, R170, PT ;  /* 0x000000aa2800720c */ /* 0x000fe20003fa6270 */
[----:B------:R-:W-:Y:S01]  /*3850*/  FFMA.FTZ R90, R41, UR4, R90 ;  /* 0x00000004295a7c23 */ /* 0x000fe2000801005a */
[----:B------:R-:W-:Y:S01]  /*3860*/  HMMA.16816.F32 R12, R4, R16, R28 ;  /* 0x00000010040c723c */ /* 0x000fe2000000181c */
[----:B------:R-:W-:-:S02]  /*3870*/  FSEL R208, R88, -INF , !P0 ;  /* 0xff80000058d07808 */ /* 0x000fc40004000000 */
[----:B------:R-:W-:Y:S02]  /*3880*/  ISETP.GE.AND P0, PT, R38, R3, PT ;  /* 0x000000032600720c */ /* 0x000fe40003f06270 */
[----:B------:R-:W-:Y:S02]  /*3890*/  ISETP.GE.AND P3, PT, R40, R169, PT ;  /* 0x000000a92800720c */ /* 0x000fe40003f66270 */
[C---:B------:R-:W-:Y:S01]  /*38a0*/  IADD3 R16, R69.reuse, 0x31, RZ ;  /* 0x0000003145107810 */ /* 0x040fe20007ffe0ff */
[-C--:B------:R-:W-:Y:S01]  /*38b0*/  HMMA.16816.F32 R80, R8, R18.reuse, R80 ;  /* 0x000000120850723c */ /* 0x080fe20000001850 */
[----:B------:R-:W-:Y:S01]  /*38c0*/  IADD3 R29, R69, 0x30, RZ ;  /* 0x00000030451d7810 */ /* 0x000fe20007ffe0ff */
[----:B------:R-:W-:Y:S01]  /*38d0*/  FFMA.FTZ R28, R41, UR4, R32 ;  /* 0x00000004291c7c23 */ /* 0x000fe20008010020 */
[----:B------:R-:W2:Y:S01]  /*38e0*/  I2F R8, R16 ;  /* 0x0000001000087306 */ /* 0x000ea20000201400 */
[----:B------:R-:W-:Y:S01]  /*38f0*/  FSEL R230, R92, -INF , !P1 ;  /* 0xff8000005ce67808 */ /* 0x000fe20004800000 */
[----:B-1----:R-:W-:Y:S01]  /*3900*/  FFMA.FTZ R35, R36, UR4, R35 ;  /* 0x0000000424237c23 */ /* 0x002fe20008010023 */
[----:B------:R-:W-:Y:S01]  /*3910*/  ISETP.GE.AND P1, PT, R40, R3, PT ;  /* 0x000000032800720c */ /* 0x000fe20003f26270 */
[C---:B------:R-:W-:Y:S01]  /*3920*/  FFMA.FTZ R89, R36.reuse, UR4, R89 ;  /* 0x0000000424597c23 */ /* 0x040fe20008010059 */
[----:B------:R-:W-:Y:S01]  /*3930*/  HMMA.16816.F32 R24, R4, R18, R24 ;  /* 0x000000120418723c */ /* 0x000fe20000001818 */
[----:B------:R-:W-:Y:S01]  /*3940*/  FSEL R200, R95, -INF , !P5 ;  /* 0xff8000005fc87808 */ /* 0x000fe20006800000 */
[C---:B------:R-:W-:Y:S01]  /*3950*/  FFMA.FTZ R91, R36.reuse, UR4, R91 ;  /* 0x00000004245b7c23 */ /* 0x040fe2000801005b */
[----:B------:R-:W1:Y:S01]  /*3960*/  I2F R7, R69 ;  /* 0x0000004500077306 */ /* 0x000e620000201400 */
[----:B------:R-:W-:Y:S01]  /*3970*/  FSEL R193, R35, -INF , !P0 ;  /* 0xff80000023c17808 */ /* 0x000fe20004000000 */
[----:B------:R-:W-:Y:S01]  /*3980*/  FFMA.FTZ R30, R36, UR4, R33 ;  /* 0x00000004241e7c23 */ /* 0x000fe20008010021 */
[----:B------:R-:W-:-:S02]  /*3990*/  ISETP.GE.AND P0, PT, R16, R169, PT ;  /* 0x000000a91000720c */ /* 0x000fc40003f06270 */
[C---:B------:R-:W-:Y:S02]  /*39a0*/  IADD3 R6, R69.reuse, 0x39, RZ ;  /* 0x0000003945067810 */ /* 0x040fe40007ffe0ff */
[----:B------:R-:W-:Y:S01]  /*39b0*/  IADD3 R4, R69, 0x38, RZ ;  /* 0x0000003845047810 */ /* 0x000fe20007ffe0ff */
[C---:B--2---:R-:W-:Y:S01]  /*39c0*/  FFMA.FTZ R85, R8.reuse, UR4, R85 ;  /* 0x0000000408557c23 */ /* 0x044fe20008010055 */
[----:B------:R-:W2:Y:S01]  /*39d0*/  I2F R17, R29 ;  /* 0x0000001d00117306 */ /* 0x000ea20000201400 */
[C---:B------:R-:W-:Y:S01]  /*39e0*/  FFMA.FTZ R87, R8.reuse, UR4, R87 ;  /* 0x0000000408577c23 */ /* 0x040fe20008010057 */
[----:B------:R-:W-:Y:S01]  /*39f0*/  FSEL R180, R37, -INF , !P3 ;  /* 0xff80000025b47808 */ /* 0x000fe20005800000 */
[----:B------:R-:W-:Y:S01]  /*3a00*/  FFMA.FTZ R13, R8, UR4, R13 ;  /* 0x00000004080d7c23 */ /* 0x000fe2000801000d */
[----:B------:R-:W-:Y:S01]  /*3a10*/  ISETP.GE.AND P5, PT, R38, R232, PT ;  /* 0x000000e82600720c */ /* 0x000fe20003fa6270 */
[----:B------:R-:W-:Y:S01]  /*3a20*/  FFMA.FTZ R15, R8, UR4, R15 ;  /* 0x00000004080f7c23 */ /* 0x000fe2000801000f */
[----:B------:R-:W-:Y:S01]  /*3a30*/  ISETP.GE.AND P3, PT, R38, R170, PT ;  /* 0x000000aa2600720c */ /* 0x000fe20003f66270 */
[----:B-1----:R-:W-:Y:S01]  /*3a40*/  FFMA.FTZ R62, R7, UR4, R62 ;  /* 0x00000004073e7c23 */ /* 0x002fe2000801003e */
[----:B------:R-:W1:Y:S01]  /*3a50*/  I2F R8, R6 ;  /* 0x0000000600087306 */ /* 0x000e620000201400 */
[----:B------:R-:W-:Y:S01]  /*3a60*/  FSEL R194, R13, -INF , !P0 ;  /* 0xff8000000dc27808 */ /* 0x000fe20004000000 */
[----:B------:R-:W-:Y:S01]  /*3a70*/  FFMA.FTZ R9, R7, UR4, R56 ;  /* 0x0000000407097c23 */ /* 0x000fe20008010038 */
[----:B------:R-:W-:-:S02]  /*3a80*/  FSEL R195, R39, -INF , !P1 ;  /* 0xff80000027c37808 */ /* 0x000fc40004800000 */
[-C--:B------:R-:W-:Y:S02]  /*3a90*/  ISETP.GE.AND P0, PT, R69, R170.reuse, PT ;  /* 0x000000aa4500720c */ /* 0x080fe40003f06270 */
[-C--:B------:R-:W-:Y:S01]  /*3aa0*/  ISETP.GE.AND P1, PT, R38, R169.reuse, PT ;  /* 0x000000a92600720c */ /* 0x080fe20003f26270 */
[----:B------:R-:W3:Y:S01]  /*3ab0*/  I2F R5, R4 ;  /* 0x0000000400057306 */ /* 0x000ee20000201400 */
[----:B------:R-:W-:Y:S01]  /*3ac0*/  FSEL R28, R28, -INF , !P2 ;  /* 0xff8000001c1c7808 */ /* 0x000fe20005000000 */
[C---:B--2---:R-:W-:Y:S01]  /*3ad0*/  FFMA.FTZ R86, R17.reuse, UR4, R86 ;  /* 0x0000000411567c23 */ /* 0x044fe20008010056 */
[----:B------:R-:W-:Y:S01]  /*3ae0*/  FSEL R189, R34, -INF , !P6 ;  /* 0xff80000022bd7808 */ /* 0x000fe20007000000 */
[----:B------:R-:W-:Y:S01]  /*3af0*/  FFMA.FTZ R12, R17, UR4, R12 ;  /* 0x00000004110c7c23 */ /* 0x000fe2000801000c */
[----:B------:R-:W-:Y:S01]  /*3b00*/  FSEL R198, R89, -INF , !P5 ;  /* 0xff80000059c67808 */ /* 0x000fe20006800000 */
[----:B------:R-:W-:Y:S01]  /*3b10*/  FFMA.FTZ R14, R17, UR4, R14 ;  /* 0x00000004110e7c23 */ /* 0x000fe2000801000e */
[----:B------:R-:W-:Y:S01]  /*3b20*/  FSEL R206, R91, -INF , !P3 ;  /* 0xff8000005bce7808 */ /* 0x000fe20005800000 */
[C---:B-1----:R-:W-:Y:S01]  /*3b30*/  FFMA.FTZ R81, R8.reuse, UR4, R81 ;  /* 0x0000000408517c23 */ /* 0x042fe20008010051 */
[C---:B------:R-:W-:Y:S01]  /*3b40*/  ISETP.GE.AND P2, PT, R29.reuse, R170, PT ;  /* 0x000000aa1d00720c */ /* 0x040fe20003f46270 */
[C---:B------:R-:W-:Y:S01]  /*3b50*/  FFMA.FTZ R64, R8.reuse, UR4, R83 ;  /* 0x0000000408407c23 */ /* 0x040fe20008010053 */
[C---:B------:R-:W-:Y:S01]  /*3b60*/  ISETP.GE.AND P6, PT, R29.reuse, R169, PT ;  /* 0x000000a91d00720c */ /* 0x040fe20003fc6270 */
[C---:B------:R-:W-:Y:S01]  /*3b70*/  FFMA.FTZ R25, R8.reuse, UR4, R25 ;  /* 0x0000000408197c23 */ /* 0x040fe20008010019 */
[----:B------:R-:W-:Y:S01]  /*3b80*/  ISETP.GE.AND P5, PT, R29, R3, PT ;  /* 0x000000031d00720c */ /* 0x000fe20003fa6270 */
[----:B------:R-:W-:Y:S01]  /*3b90*/  FFMA.FTZ R27, R8, UR4, R27 ;  /* 0x00000004081b7c23 */ /* 0x000fe2000801001b */
[-C--:B------:R-:W-:Y:S01]  /*3ba0*/  ISETP.GE.AND P3, PT, R16, R232.reuse, PT ;  /* 0x000000e81000720c */ /* 0x080fe20003f66270 */
[----:B------:R-:W-:Y:S01]  /*3bb0*/  FFMA.FTZ R84, R17, UR4, R84 ;  /* 0x0000000411547c23 */ /* 0x000fe20008010054 */
[----:B------:R-:W-:Y:S01]  /*3bc0*/  FSEL R8, R62, -INF , !P0 ;  /* 0xff8000003e087808 */ /* 0x000fe20004000000 */
[C---:B---3--:R-:W-:Y:S01]  /*3bd0*/  FFMA.FTZ R80, R5.reuse, UR4, R80 ;  /* 0x0000000405507c23 */ /* 0x048fe20008010050 */
[----:B------:R-:W-:Y:S01]  /*3be0*/  FSEL R202, R90, -INF , !P4 ;  /* 0xff8000005aca7808 */ /* 0x000fe20006000000 */
[C---:B------:R-:W-:Y:S01]  /*3bf0*/  FFMA.FTZ R24, R5.reuse, UR4, R24 ;  /* 0x0000000405187c23 */ /* 0x040fe20008010018 */
[----:B------:R-:W-:Y:S01]  /*3c00*/  FSEL R30, R30, -INF , !P1 ;  /* 0xff8000001e1e7808 */ /* 0x000fe20004800000 */
[C---:B------:R-:W-:Y:S01]  /*3c10*/  FFMA.FTZ R66, R5.reuse, UR4, R82 ;  /* 0x0000000405427c23 */ /* 0x040fe20008010052 */
[----:B------:R-:W-:Y:S01]  /*3c20*/  PLOP3.LUT P0, PT, PT, PT, UP0, 0x80, 0x0 ;  /* 0x000000000000781c */ /* 0x000fe20003f0f008 */
[----:B------:R-:W-:Y:S01]  /*3c30*/  FFMA.FTZ R26, R5, UR4, R26 ;  /* 0x00000004051a7c23 */ /* 0x000fe2000801001a */
[----:B------:R-:W-:Y:S01]  /*3c40*/  BAR.SYNC.DEFER_BLOCKING 0x0 ;  /* 0x0000000000007b1d */ /* 0x000fe20000010000 */
        /* <DEDUP_REMOVED lines=8> */
[C---:B------:R-:W-:Y:S02]  /*3cd0*/  ISETP.GE.AND P5, PT, R4.reuse, R169, PT ;  /* 0x000000a90400720c */ /* 0x040fe40003fa6270 */
[-C--:B------:R-:W-:Y:S01]  /*3ce0*/  ISETP.GE.AND P3, PT, R4, R3.reuse, PT ;  /* 0x000000030400720c */ /* 0x080fe20003f66270 */
[C---:B------:R-:W-:Y:S01]  /*3cf0*/  FFMA.FTZ R4, R7.reuse, UR4, R60 ;  /* 0x0000000407047c23 */ /* 0x040fe2000801003c */
[----:B------:R-:W-:Y:S01]  /*3d00*/  FSEL R178, R84, -INF , !P4 ;  /* 0xff80000054b27808 */ /* 0x000fe20006000000 */
[----:B------:R-:W-:Y:S01]  /*3d10*/  FFMA.FTZ R7, R7, UR4, R58 ;  /* 0x0000000407077c23 */ /* 0x000fe2000801003a */
[----:B------:R-:W-:Y:S02]  /*3d20*/  FSEL R164, R87, -INF , !P1 ;  /* 0xff80000057a47808 */ /* 0x000fe40004800000 */
[----:B------:R-:W-:-:S02]  /*3d30*/  ISETP.GE.AND P4, PT, R16, R3, PT ;  /* 0x000000031000720c */ /* 0x000fc40003f86270 */
[----:B------:R-:W-:Y:S02]  /*3d40*/  ISETP.GE.AND P1, PT, R69, R232, PT ;  /* 0x000000e84500720c */ /* 0x000fe40003f26270 */
[----:B------:R-:W-:Y:S02]  /*3d50*/  FSEL R185, R15, -INF , !P4 ;  /* 0xff8000000fb97808 */ /* 0x000fe40006000000 */
[----:B------:R-:W-:Y:S02]  /*3d60*/  FSEL R176, R80, -INF , !P2 ;  /* 0xff80000050b07808 */ /* 0x000fe40005000000 */
[----:B------:R-:W-:Y:S02]  /*3d70*/  FSEL R66, R66, -INF , !P6 ;  /* 0xff80000042427808 */ /* 0x000fe40007000000 */
[----:B------:R-:W-:Y:S02]  /*3d80*/  FSEL R192, R24, -INF , !P5 ;  /* 0xff80000018c07808 */ /* 0x000fe40006800000 */
[----:B------:R-:W-:-:S02]  /*3d90*/  FSEL R183, R26, -INF , !P3 ;  /* 0xff8000001ab77808 */ /* 0x000fc40005800000 */
[----:B------:R-:W-:Y:S02]  /*3da0*/  FSEL R4, R4, -INF , !P1 ;  /* 0xff80000004047808 */ /* 0x000fe40004800000 */
[C---:B------:R-:W-:Y:S02]  /*3db0*/  ISETP.GE.AND P4, PT, R69.reuse, R169, PT ;  /* 0x000000a94500720c */ /* 0x040fe40003f86270 */
[----:B------:R-:W-:Y:S02]  /*3dc0*/  ISETP.GE.AND P2, PT, R69, R3, PT ;  /* 0x000000034500720c */ /* 0x000fe40003f46270 */
[C---:B------:R-:W-:Y:S02]  /*3dd0*/  ISETP.GE.AND P6, PT, R6.reuse, R232, PT ;  /* 0x000000e80600720c */ /* 0x040fe40003fc6270 */
[C---:B------:R-:W-:Y:S02]  /*3de0*/  ISETP.GE.AND P5, PT, R6.reuse, R170, PT ;  /* 0x000000aa0600720c */ /* 0x040fe40003fa6270 */
        /* <DEDUP_REMOVED lines=66> */
.L_x_119:
[----:B------:R-:W-:Y:S05]  /*4210*/  BSYNC B0 ;  /* 0x0000000000007941 */ /* 0x000fea0003800000 */
.L_x_118:
[----:B------:R-:W0:Y:S02]  /*4220*/  LDGDEPBAR ;  /* 0x00000000000079af */ /* 0x000e240000000000 */
.L_x_117:
[----:B-1----:R-:W-:Y:S02]  /*4230*/  FMNMX.FTZ R11, R9, R78, !PT ;  /* 0x0000004e090b7209 */ /* 0x002fe40007810000 */
        /* <DEDUP_REMOVED lines=58> */
[----:B-1----:R-:W-:Y:S01]  /*45e0*/  FMNMX.FTZ R6, R15, R6, !PT ;  /* 0x000000060f067209 */ /* 0x002fe20007810000 */
[----:B------:R-:W1:Y:S01]  /*45f0*/  SHFL.BFLY PT, R168, R5, 0x2, 0x1f ;  /* 0x0c401f0005a87f89 */ /* 0x000e6200000e0000 */
[----:B------:R-:W-:Y:S02]  /*4600*/  FMNMX.FTZ R167, R206, R11, !PT ;  /* 0x0000000bcea77209 */ /* 0x000fe40007810000 */
[----:B--2---:R-:W-:Y:S01]  /*4610*/  FMNMX.FTZ R166, R13, R166, !PT ;  /* 0x000000a60da67209 */ /* 0x004fe20007810000 */
[----:B------:R-:W2:Y:S01]  /*4620*/  SHFL.BFLY PT, R165, R6, 0x1, 0x1f ;  /* 0x0c201f0006a57f89 */ /* 0x000ea200000e0000 */
[----:B------:R-:W-:-:S02]  /*4630*/  FMNMX.FTZ R167, R172, R167, !PT ;  /* 0x000000a7aca77209 */ /* 0x000fc40007810000 */
[----:B------:R-:W-:Y:S01]  /*4640*/  SHF.L.U32 R213, R2, 0x1, RZ ;  /* 0x0000000102d57819 */ /* 0x000fe200000006ff */
[----:B------:R-:W-:Y:S01]  /*4650*/  FMUL.FTZ R191, R166, c[0x0][0x23c] ;  /* 0x00008f00a6bf7a20 */ /* 0x000fe20000410000 */
[----:B------:R-:W-:Y:S02]  /*4660*/  FMNMX.FTZ R167, R164, R167, !PT ;  /* 0x000000a7a4a77209 */ /* 0x000fe40007810000 */
[----:B------:R-:W-:Y:S01]  /*4670*/  FSETP.NEU.FTZ.AND P1, PT, R166, -INF , PT ;  /* 0xff800000a600780b */ /* 0x000fe20003f3d000 */
[----:B------:R-:W-:Y:S01]  /*4680*/  LDSM.16.MT88.4 R148, [R213+0x9000] ;  /* 0x00900000d594783b */ /* 0x000fe20000004200 */
[----:B------:R-:W-:Y:S02]  /*4690*/  FMNMX.FTZ R167, R66, R167, !PT ;  /* 0x000000a742a77209 */ /* 0x000fe40007810000 */
[----:B------:R-:W-:Y:S01]  /*46a0*/  LEA R171, R0, R213, 0x1 ;  /* 0x000000d500ab7211 */ /* 0x000fe200078e08ff */
[----:B------:R-:W-:Y:S01]  /*46b0*/  LDSM.16.MT88.4 R96, [R213+0xa000] ;  /* 0x00a00000d560783b */ /* 0x000fe20000004200 */
[----:B------:R-:W-:-:S02]  /*46c0*/  FMNMX.FTZ R167, R64, R167, !PT ;  /* 0x000000a740a77209 */ /* 0x000fc40007810000 */
[----:B------:R-:W-:Y:S01]  /*46d0*/  FSEL R191, R191, RZ, P1 ;  /* 0x000000ffbfbf7208 */ /* 0x000fe20000800000 */
[----:B------:R-:W-:Y:S01]  /*46e0*/  LDSM.16.MT88.4 R80, [R171+0x9000] ;  /* 0x00900000ab50783b */ /* 0x000fe20000004200 */
[----:B-1----:R-:W-:-:S03]  /*46f0*/  FMNMX.FTZ R168, R5, R168, !PT ;  /* 0x000000a805a87209 */ /* 0x002fc60007810000 */
[----:B------:R-:W-:Y:S01]  /*4700*/  LDSM.16.MT88.4 R140, [R171+0xa000] ;  /* 0x00a00000ab8c783b */ /* 0x000fe20000004200 */
[--C-:B------:R-:W-:Y:S01]  /*4710*/  FFMA.FTZ R48, R9, c[0x0][0x23c], -R191.reuse ;  /* 0x00008f0009307a23 */ /* 0x100fe200000108bf */
[----:B--2---:R-:W-:Y:S02]  /*4720*/  FMNMX.FTZ R165, R6, R165, !PT ;  /* 0x000000a506a57209 */ /* 0x004fe40007810000 */
[----:B------:R-:W1:Y:S01]  /*4730*/  SHFL.BFLY PT, R5, R168, 0x1, 0x1f ;  /* 0x0c201f00a8057f89 */ /* 0x000e6200000e0000 */
[--C-:B------:R-:W-:Y:S01]  /*4740*/  FFMA.FTZ R45, R78, c[0x0][0x23c], -R191.reuse ;  /* 0x00008f004e2d7a23 */ /* 0x100fe200000108bf */
[C---:B------:R-:W-:Y:S02]  /*4750*/  FSETP.NEU.FTZ.AND P1, PT, R165.reuse, -INF , PT ;  /* 0xff800000a500780b */ /* 0x040fe40003f3d000 */
[----:B------:R-:W2:Y:S01]  /*4760*/  SHFL.BFLY PT, R6, R167, 0x2, 0x1f ;  /* 0x0c401f00a7067f89 */ /* 0x000ea200000e0000 */
[----:B------:R-:W-:Y:S01]  /*4770*/  FMUL.FTZ R184, R165, c[0x0][0x23c] ;  /* 0x00008f00a5b87a20 */ /* 0x000fe20000410000 */
[----:B------:R-:W-:Y:S01]  /*4780*/  MUFU.EX2 R48, R48 ;  /* 0x0000003000307308 */ /* 0x000fe20000000800 */
[--C-:B------:R-:W-:Y:S01]  /*4790*/  FFMA.FTZ R46, R52, c[0x0][0x23c], -R191.reuse ;  /* 0x00008f00342e7a23 */ /* 0x100fe200000108bf */
[----:B------:R-:W-:Y:S01]  /*47a0*/  LDSM.16.MT88.4 R120, [R213+0xb000] ;  /* 0x00b00000d578783b */ /* 0x000fe20000004200 */
[--C-:B------:R-:W-:Y:S01]  /*47b0*/  FFMA.FTZ R39, R54, c[0x0][0x23c], -R191.reuse ;  /* 0x00008f0036277a23 */ /* 0x100fe200000108bf */
[----:B------:R-:W-:Y:S01]  /*47c0*/  FSEL R184, R184, RZ, P1 ;  /* 0x000000ffb8b87208 */ /* 0x000fe20000800000 */
[--C-:B------:R-:W-:Y:S01]  /*47d0*/  FFMA.FTZ R43, R20, c[0x0][0x23c], -R191.reuse ;  /* 0x00008f00142b7a23 */ /* 0x100fe200000108bf */
[----:B------:R-:W-:Y:S01]  /*47e0*/  LDSM.16.MT88.4 R24, [R213+0x9400] ;  /* 0x00940000d518783b */ /* 0x000fe20000004200 */
[----:B------:R-:W-:Y:S01]  /*47f0*/  FFMA.FTZ R36, R22, c[0x0][0x23c], -R191 ;  /* 0x00008f0016247a23 */ /* 0x000fe200000108bf */
[----:B------:R-:W3:Y:S01]  /*4800*/  MUFU.EX2 R45, R45 ;  /* 0x0000002d002d7308 */ /* 0x000ee20000000800 */
[--C-:B------:R-:W-:Y:S01]  /*4810*/  FFMA.FTZ R44, R7, c[0x0][0x23c], -R184.reuse ;  /* 0x00008f00072c7a23 */ /* 0x100fe200000108b8 */
[----:B------:R-:W-:Y:S01]  /*4820*/  LDSM.16.MT88.4 R16, [R213+0xa400] ;  /* 0x00a40000d510783b */ /* 0x000fe20000004200 */
[----:B------:R-:W-:-:S02]  /*4830*/  FFMA.FTZ R51, R57, c[0x0][0x23c], -R184 ;  /* 0x00008f0039337a23 */ /* 0x000fc400000108b8 */
[--C-:B------:R-:W-:Y:S01]  /*4840*/  FFMA.FTZ R49, R49, c[0x0][0x23c], -R184.reuse ;  /* 0x00008f0031317a23 */ /* 0x100fe200000108b8 */
[----:B------:R-:W-:Y:S01]  /*4850*/  LDSM.16.MT88.4 R12, [R171+0xa400] ;  /* 0x00a40000ab0c783b */ /* 0x000fe20000004200 */
[--C-:B------:R-:W-:Y:S01]  /*4860*/  FFMA.FTZ R40, R53, c[0x0][0x23c], -R184.reuse ;  /* 0x00008f0035287a23 */ /* 0x100fe200000108b8 */
[----:B------:R-:W-:Y:S01]  /*4870*/  MUFU.EX2 R46, R46 ;  /* 0x0000002e002e7308 */ /* 0x000fe20000000800 */
[----:B------:R-:W-:Y:S01]  /*4880*/  FFMA.FTZ R41, R21, c[0x0][0x23c], -R184 ;  /* 0x00008f0015297a23 */ /* 0x000fe200000108b8 */
[----:B-1----:R-:W-:Y:S01]  /*4890*/  FMNMX.FTZ R168, R168, R5, !PT ;  /* 0x00000005a8a87209 */ /* 0x002fe20007810000 */
[----:B------:R-:W-:Y:S01]  /*48a0*/  LDSM.16.MT88.4 R32, [R171+0xb400] ;  /* 0x00b40000ab20783b */ /* 0x000fe20000004200 */
[--C-:B------:R-:W-:Y:S01]  /*48b0*/  FFMA.FTZ R37, R100, c[0x0][0x23c], -R191.reuse ;  /* 0x00008f0064257a23 */ /* 0x100fe200000108bf */
[----:B--2---:R-:W-:Y:S02]  /*48c0*/  FMNMX.FTZ R167, R167, R6, !PT ;  /* 0x00000006a7a77209 */ /* 0x004fe40007810000 */
[C---:B------:R-:W-:Y:S01]  /*48d0*/  FMUL.FTZ R175, R168.reuse, c[0x0][0x23c] ;  /* 0x00008f00a8af7a20 */ /* 0x040fe20000410000 */
[----:B------:R-:W-:Y:S01]  /*48e0*/  FSETP.NEU.FTZ.AND P1, PT, R168, -INF , PT ;  /* 0xff800000a800780b */ /* 0x000fe20003f3d000 */
[----:B------:R-:W1:Y:S01]  /*48f0*/  MUFU.EX2 R39, R39 ;  /* 0x0000002700277308 */ /* 0x000e620000000800 */
[----:B---3--:R-:W-:Y:S01]  /*4900*/  F2FP.PACK_AB R128, R45, R48 ;  /* 0x000000302d80723e */ /* 0x008fe200000000ff */
[----:B------:R-:W2:Y:S01]  /*4910*/  SHFL.BFLY PT, R0, R167, 0x1, 0x1f ;  /* 0x0c201f00a7007f89 */ /* 0x000ea200000e0000 */
[----:B------:R-:W-:Y:S01]  /*4920*/  FSEL R175, R175, RZ, P1 ;  /* 0x000000ffafaf7208 */ /* 0x000fe20000800000 */
[----:B------:R-:W-:-:S02]  /*4930*/  FFMA.FTZ R2, R102, c[0x0][0x23c], -R191 ;  /* 0x00008f0066027a23 */ /* 0x000fc400000108bf */
[--C-:B------:R-:W-:Y:S02]  /*4940*/  FFMA.FTZ R38, R61, c[0x0][0x23c], -R184.reuse ;  /* 0x00008f003d267a23 */ /* 0x100fe400000108b8 */
[--C-:B------:R-:W-:Y:S01]  /*4950*/  FFMA.FTZ R59, R4, c[0x0][0x23c], -R175.reuse ;  /* 0x00008f00043b7a23 */ /* 0x100fe200000108af */
[----:B------:R-:W-:Y:S01]  /*4960*/  MUFU.EX2 R44, R44 ;  /* 0x0000002c002c7308 */ /* 0x000fe20000000800 */
[----:B------:R-:W3:Y:S01]  /*4970*/  LDSM.16.MT88.4 R4, [R171+0xb000] ;  /* 0x00b00000ab04783b */ /* 0x000ee20000004200 */
[--C-:B------:R-:W-:Y:S02]  /*4980*/  FFMA.FTZ R54, R74, c[0x0][0x23c], -R175.reuse ;  /* 0x00008f004a367a23 */ /* 0x100fe400000108af */
[--C-:B------:R-:W-:Y:S02]  /*4990*/  FFMA.FTZ R55, R72, c[0x0][0x23c], -R175.reuse ;  /* 0x00008f0048377a23 */ /* 0x100fe400000108af */
[----:B------:R-:W-:Y:S01]  /*49a0*/  FFMA.FTZ R50, R50, c[0x0][0x23c], -R175 ;  /* 0x00008f0032327a23 */ /* 0x000fe200000108af */
[----:B-1----:R-:W-:Y:S01]  /*49b0*/  F2FP.PACK_AB R130, R39, R46 ;  /* 0x0000002e2782723e */ /* 0x002fe200000000ff */
[----:B------:R-:W1:Y:S01]  /*49c0*/  MUFU.EX2 R51, R51 ;  /* 0x0000003300337308 */ /* 0x000e620000000800 */
[----:B------:R-:W-:-:S02]  /*49d0*/  FFMA.FTZ R47, R47, c[0x0][0x23c], -R184 ;  /* 0x00008f002f2f7a23 */ /* 0x000fc400000108b8 */
[--C-:B------:R-:W-:Y:S02]  /*49e0*/  FFMA.FTZ R56, R124, c[0x0][0x23c], -R175.reuse ;  /* 0x00008f007c387a23 */ /* 0x100fe400000108af */
[--C-:B------:R-:W-:Y:S02]  /*49f0*/  FFMA.FTZ R61, R246, c[0x0][0x23c], -R175.reuse ;  /* 0x00008f00f63d7a23 */ /* 0x100fe400000108af */
[----:B------:R-:W-:Y:S01]  /*4a00*/  FFMA.FTZ R58, R244, c[0x0][0x23c], -R175 ;  /* 0x00008f00f43a7a23 */ /* 0x000fe200000108af */
[----:B------:R-:W-:Y:S01]  /*4a10*/  MUFU.EX2 R49, R49 ;  /* 0x0000003100317308 */ /* 0x000fe20000000800 */
[----:B--2---:R-:W-:Y:S01]  /*4a20*/  FMNMX.FTZ R167, R167, R0, !PT ;  /* 0x00000000a7a77209 */ /* 0x004fe20007810000 */
[----:B------:R-:W-:Y:S02]  /*4a30*/  FFMA.FTZ R0, R23, c[0x0][0x23c], -R184 ;  /* 0x00008f0017007a23 */ /* 0x000fe400000108b8 */
[----:B------:R-:W2:Y:S01]  /*4a40*/  LDSM.16.MT88.4 R20, [R171+0x9400] ;  /* 0x00940000ab14783b */ /* 0x000ea20000004200 */
[C---:B------:R-:W-:Y:S01]  /*4a50*/  FSETP.NEU.FTZ.AND P1, PT, R167.reuse, -INF , PT ;  /* 0xff800000a700780b */ /* 0x040fe20003f3d000 */
[----:B------:R-:W-:-:S02]  /*4a60*/  FMUL.FTZ R173, R167, c[0x0][0x23c] ;  /* 0x00008f00a7ad7a20 */ /* 0x000fc40000410000 */
[----:B------:R-:W4:Y:S01]  /*4a70*/  MUFU.EX2 R40, R40 ;  /* 0x0000002800287308 */ /* 0x000f220000000800 */
[----:B-1----:R-:W-:Y:S01]  /*4a80*/  F2FP.PACK_AB R129, R51, R44 ;  /* 0x0000002c3381723e */ /* 0x002fe200000000ff */
[----:B------:R-:W-:Y:S01]  /*4a90*/  FFMA.FTZ R63, R248, c[0x0][0x23c], -R175 ;  /* 0x00008f00f83f7a23 */ /* 0x000fe200000108af */
[----:B------:R-:W-:Y:S01]  /*4aa0*/  FSEL R173, R173, RZ, P1 ;  /* 0x000000ffadad7208 */ /* 0x000fe20000800000 */
[--C-:B------:R-:W-:Y:S02]  /*4ab0*/  FFMA.FTZ R177, R186, c[0x0][0x23c], -R191.reuse ;  /* 0x00008f00bab17a23 */ /* 0x100fe400000108bf */
[----:B------:R-:W-:Y:S02]  /*4ac0*/  FFMA.FTZ R180, R180, c[0x0][0x23c], -R191 ;  /* 0x00008f00b4b47a23 */ /* 0x000fe400000108bf */
[--C-:B------:R-:W-:Y:S01]  /*4ad0*/  FFMA.FTZ R57, R8, c[0x0][0x23c], -R173.reuse ;  /* 0x00008f0008397a23 */ /* 0x100fe200000108ad */
[----:B------:R-:W-:Y:S01]  /*4ae0*/  MUFU.EX2 R59, R59 ;  /* 0x0000003b003b7308 */ /* 0x000fe20000000800 */
[--C-:B------:R-:W-:Y:S01]  /*4af0*/  FFMA.FTZ R52, R68, c[0x0][0x23c], -R173.reuse ;  /* 0x00008f0044347a23 */ /* 0x100fe200000108ad */
[----:B------:R-:W1:Y:S01]  /*4b00*/  LDSM.16.MT88.4 R8, [R213+0xb400] ;  /* 0x00b40000d508783b */ /* 0x000e620000004200 */
[----:B------:R-:W-:-:S02]  /*4b10*/  FFMA.FTZ R53, R76, c[0x0][0x23c], -R173 ;  /* 0x00008f004c357a23 */ /* 0x000fc400000108ad */
[--C-:B------:R-:W-:Y:S01]  /*4b20*/  FFMA.FTZ R42, R70, c[0x0][0x23c], -R173.reuse ;  /* 0x00008f00462a7a23 */ /* 0x100fe200000108ad */
[----:B----4-:R-:W-:Y:S02]  /*4b30*/  F2FP.PACK_AB R131, R40, R49 ;  /* 0x000000312883723e */ /* 0x010fe400000000ff */
[----:B------:R-:W4:Y:S01]  /*4b40*/  MUFU.EX2 R54, R54 ;  /* 0x0000003600367308 */ /* 0x000f220000000800 */
[--C-:B------:R-:W-:Y:S02]  /*4b50*/  FFMA.FTZ R65, R236, c[0x0][0x23c], -R173.reuse ;  /* 0x00008f00ec417a23 */ /* 0x100fe400000108ad */
[--C-:B------:R-:W-:Y:S02]  /*4b60*/  FFMA.FTZ R60, R188, c[0x0][0x23c], -R173.reuse ;  /* 0x00008f00bc3c7a23 */ /* 0x100fe400000108ad */
[--C-:B------:R-:W-:Y:S01]  /*4b70*/  FFMA.FTZ R62, R242, c[0x0][0x23c], -R173.reuse ;  /* 0x00008f00f23e7a23 */ /* 0x100fe200000108ad */
[----:B------:R-:W-:Y:S01]  /*4b80*/  HMMA.16816.F32 R156, R128, R148, RZ ;  /* 0x00000094809c723c */ /* 0x000fe200000018ff */
[----:B------:R-:W-:Y:S01]  /*4b90*/  FFMA.FTZ R67, R238, c[0x0][0x23c], -R173 ;  /* 0x00008f00ee437a23 */ /* 0x000fe200000108ad */
[----:B------:R-:W-:Y:S01]  /*4ba0*/  MUFU.EX2 R55, R55 ;  /* 0x0000003700377308 */ /* 0x000fe20000000800 */
[----:B------:R-:W-:-:S02]  /*4bb0*/  FFMA.FTZ R181, R181, c[0x0][0x23c], -R184 ;  /* 0x00008f00b5b57a23 */ /* 0x000fc400000108b8 */
[--C-:B------:R-:W-:Y:S02]  /*4bc0*/  FFMA.FTZ R186, R195, c[0x0][0x23c], -R184.reuse ;  /* 0x00008f00c3ba7a23 */ /* 0x100fe400000108b8 */
[--C-:B------:R-:W-:Y:S01]  /*4bd0*/  FFMA.FTZ R189, R189, c[0x0][0x23c], -R184.reuse ;  /* 0x00008f00bdbd7a23 */ /* 0x100fe200000108b8 */
[C---:B------:R-:W-:Y:S01]  /*4be0*/  HMMA.16816.F32 R72, R128.reuse, R80, RZ ;  /* 0x000000508048723c */ /* 0x040fe200000018ff */
[----:B------:R-:W-:Y:S01]  /*4bf0*/  FFMA.FTZ R188, R193, c[0x0][0x23c], -R184 ;  /* 0x00008f00c1bc7a23 */ /* 0x000fe200000108b8 */
[----:B------:R-:W5:Y:S01]  /*4c00*/  MUFU.EX2 R50, R50 ;  /* 0x0000003200327308 */ /* 0x000f620000000800 */
[----:B----4-:R-:W-:Y:S01]  /*4c10*/  F2FP.PACK_AB R132, R54, R59 ;  /* 0x0000003b3684723e */ /* 0x010fe200000000ff */
[----:B------:R-:W-:Y:S02]  /*4c20*/  FFMA.FTZ R197, R202, c[0x0][0x23c], -R173 ;  /* 0x00008f00cac57a23 */ /* 0x000fe400000108ad */
[--C-:B------:R-:W-:Y:S02]  /*4c30*/  FFMA.FTZ R193, R230, c[0x0][0x23c], -R175.reuse ;  /* 0x00008f00e6c17a23 */ /* 0x100fe400000108af */
[----:B------:R-:W-:Y:S01]  /*4c40*/  HMMA.16816.F32 R88, R128, R96, RZ ;  /* 0x000000608058723c */ /* 0x000fe200000018ff */
[----:B------:R-:W-:Y:S01]  /*4c50*/  FFMA.FTZ R198, R198, c[0x0][0x23c], -R175 ;  /* 0x00008f00c6c67a23 */ /* 0x000fe200000108af */
[----:B------:R-:W-:Y:S01]  /*4c60*/  MUFU.EX2 R57, R57 ;  /* 0x0000003900397308 */ /* 0x000fe20000000800 */
[----:B------:R-:W-:-:S02]  /*4c70*/  FFMA.FTZ R195, R204, c[0x0][0x23c], -R173 ;  /* 0x00008f00ccc37a23 */ /* 0x000fc400000108ad */
[--C-:B------:R-:W-:Y:S02]  /*4c80*/  FFMA.FTZ R200, R200, c[0x0][0x23c], -R173.reuse ;  /* 0x00008f00c8c87a23 */ /* 0x100fe400000108ad */
[----:B------:R-:W-:Y:S01]  /*4c90*/  FFMA.FTZ R202, R206, c[0x0][0x23c], -R173 ;  /* 0x00008f00ceca7a23 */ /* 0x000fe200000108ad */
[C---:B------:R-:W-:Y:S01]  /*4ca0*/  HMMA.16816.F32 R144, R128.reuse, R140, RZ ;  /* 0x0000008c8090723c */ /* 0x040fe200000018ff */
[----:B------:R-:W-:Y:S01]  /*4cb0*/  FFMA.FTZ R210, R210, c[0x0][0x23c], -R175 ;  /* 0x00008f00d2d27a23 */ /* 0x000fe200000108af */
[----:B------:R-:W4:Y:S01]  /*4cc0*/  MUFU.EX2 R52, R52 ;  /* 0x0000003400347308 */ /* 0x000f220000000800 */
        /* <DEDUP_REMOVED lines=9> */
[C---:B---3--:R-:W-:Y:S01]  /*4d60*/  HMMA.16816.F32 R136, R128.reuse, R4, RZ ;  /* 0x000000048088723c */ /* 0x048fe200000018ff */
[----:B------:R-:W-:Y:S01]  /*4d70*/  FADD.FTZ R55, R50, R55 ;  /* 0x0000003732377221 */ /* 0x000fe20000010000 */
[----:B------:R-:W3:Y:S01]  /*4d80*/  MUFU.EX2 R42, R42 ;  /* 0x0000002a002a7308 */ /* 0x000ee20000000800 */
[----:B----4-:R-:W-:Y:S01]  /*4d90*/  F2FP.PACK_AB R133, R52, R57 ;  /* 0x000000393485723e */ /* 0x010fe200000000ff */
[----:B------:R-:W-:Y:S02]  /*4da0*/  FADD.FTZ R52, R57, R52 ;  /* 0x0000003439347221 */ /* 0x000fe40000010000 */
[----:B------:R-:W-:Y:S02]  /*4db0*/  FADD.FTZ R46, R39, R46 ;  /* 0x0000002e272e7221 */ /* 0x000fe40000010000 */
[----:B------:R-:W-:Y:S01]  /*4dc0*/  HMMA.16816.F32 R152, R128, R150, RZ ;  /* 0x000000968098723c */ /* 0x000fe200000018ff */
[----:B------:R-:W-:Y:S01]  /*4dd0*/  FADD.FTZ R40, R40, R49 ;  /* 0x0000003128287221 */ /* 0x000fe20000010000 */
[----:B------:R-:W-:Y:S01]  /*4de0*/  MUFU.EX2 R43, R43 ;  /* 0x0000002b002b7308 */ /* 0x000fe20000000800 */
[----:B------:R-:W-:-:S02]  /*4df0*/  FFMA.FTZ R199, R194, c[0x0][0x23c], -R191 ;  /* 0x00008f00c2c77a23 */ /* 0x000fc400000108bf */
[--C-:B------:R-:W-:Y:S02]  /*4e00*/  FFMA.FTZ R231, R190, c[0x0][0x23c], -R191.reuse ;  /* 0x00008f00bee77a23 */ /* 0x100fe400000108bf */
[--C-:B------:R-:W-:Y:S01]  /*4e10*/  FFMA.FTZ R196, R196, c[0x0][0x23c], -R191.reuse ;  /* 0x00008f00c4c47a23 */ /* 0x100fe200000108bf */
[C---:B------:R-:W-:Y:S01]  /*4e20*/  HMMA.16816.F32 R76, R128.reuse, R82, RZ ;  /* 0x00000052804c723c */ /* 0x040fe200000018ff */
[----:B------:R-:W-:Y:S01]  /*4e30*/  FFMA.FTZ R192, R192, c[0x0][0x23c], -R191 ;  /* 0x00008f00c0c07a23 */ /* 0x000fe200000108bf */
[C---:B---3--:R-:W-:Y:S01]  /*4e40*/  F2FP.PACK_AB R135, R42.reuse, R53 ;  /* 0x000000352a87723e */ /* 0x048fe200000000ff */
[----:B------:R-:W3:Y:S01]  /*4e50*/  MUFU.EX2 R36, R36 ;  /* 0x0000002400247308 */ /* 0x000ee20000000800 */
[----:B------:R-:W-:Y:S02]  /*4e60*/  FADD.FTZ R53, R53, R52 ;  /* 0x0000003435357221 */ /* 0x000fe40000010000 */
[----:B------:R-:W-:Y:S02]  /*4e70*/  FFMA.FTZ R187, R187, c[0x0][0x23c], -R184 ;  /* 0x00008f00bbbb7a23 */ /* 0x000fe400000108b8 */
[----:B------:R-:W-:Y:S01]  /*4e80*/  HMMA.16816.F32 R92, R128, R98, RZ ;  /* 0x00000062805c723c */ /* 0x000fe200000018ff */
[----:B------:R-:W-:-:S02]  /*4e90*/  FADD.FTZ R42, R42, R53 ;  /* 0x000000352a2a7221 */ /* 0x000fc40000010000 */
[----:B------:R-:W-:Y:S01]  /*4ea0*/  MUFU.EX2 R37, R37 ;  /* 0x0000002500257308 */ /* 0x000fe20000000800 */
[--C-:B------:R-:W-:Y:S02]  /*4eb0*/  FFMA.FTZ R190, R185, c[0x0][0x23c], -R184.reuse ;  /* 0x00008f00b9be7a23 */ /* 0x100fe400000108b8 */
[--C-:B------:R-:W-:Y:S02]  /*4ec0*/  FFMA.FTZ R194, R183, c[0x0][0x23c], -R184.reuse ;  /* 0x00008f00b7c27a23 */ /* 0x100fe400000108b8 */
[----:B------:R-:W-:Y:S01]  /*4ed0*/  HMMA.16816.F32 R104, R128, R142, RZ ;  /* 0x0000008e8068723c */ /* 0x000fe200000018ff */
[----:B------:R-:W-:Y:S02]  /*4ee0*/  FFMA.FTZ R223, R179, c[0x0][0x23c], -R184 ;  /* 0x00008f00b3df7a23 */ /* 0x000fe400000108b8 */
[----:B------:R-:W-:Y:S01]  /*4ef0*/  MUFU.EX2 R2, R2 ;  /* 0x0000000200027308 */ /* 0x000fe20000000800 */
[--C-:B------:R-:W-:Y:S02]  /*4f00*/  FFMA.FTZ R178, R178, c[0x0][0x23c], -R175.reuse ;  /* 0x00008f00b2b27a23 */ /* 0x100fe400000108af */
[----:B------:R-:W-:-:S02]  /*4f10*/  FFMA.FTZ R179, R182, c[0x0][0x23c], -R175 ;  /* 0x00008f00b6b37a23 */ /* 0x000fc400000108af */
[C---:B------:R-:W-:Y:S01]  /*4f20*/  HMMA.16816.F32 R116, R128.reuse, R122, RZ ;  /* 0x0000007a8074723c */ /* 0x040fe200000018ff */
[--C-:B------:R-:W-:Y:S02]  /*4f30*/  FFMA.FTZ R176, R176, c[0x0][0x23c], -R175.reuse ;  /* 0x00008f00b0b07a23 */ /* 0x100fe400000108af */
[----:B------:R-:W-:Y:S01]  /*4f40*/  MUFU.EX2 R41, R41 ;  /* 0x0000002900297308 */ /* 0x000fe20000000800 */
[----:B------:R-:W-:Y:S02]  /*4f50*/  FFMA.FTZ R233, R174, c[0x0][0x23c], -R175 ;  /* 0x00008f00aee97a23 */ /* 0x000fe400000108af */
[--C-:B------:R-:W-:Y:S02]  /*4f60*/  FFMA.FTZ R172, R172, c[0x0][0x23c], -R173.reuse ;  /* 0x00008f00acac7a23 */ /* 0x100fe400000108ad */
[----:B------:R-:W-:Y:S01]  /*4f70*/  HMMA.16816.F32 R128, R128, R6, RZ ;  /* 0x000000068080723c */ /* 0x000fe200000018ff */
[----:B------:R-:W-:Y:S02]  /*4f80*/  FFMA.FTZ R66, R66, c[0x0][0x23c], -R173 ;  /* 0x00008f0042427a23 */ /* 0x000fe400000108ad */
[----:B------:R-:W4:Y:S05]  /*4f90*/  MUFU.EX2 R0, R0 ;  /* 0x0000000000007308 */ /* 0x000f2a0000000800 */
        /* <DEDUP_REMOVED lines=11> */
[----:B------:R-:W-:Y:S04]  /*5050*/  MUFU.EX2 R63, R63 ;  /* 0x0000003f003f7308 */ /* 0x000fe80000000800 */
[----:B---3--:R-:W-:Y:S01]  /*5060*/  F2FP.PACK_AB R4, R36, R43 ;  /* 0x0000002b2404723e */ /* 0x008fe200000000ff */
[----:B------:R-:W-:Y:S01]  /*5070*/  HMMA.16816.F32 R148, R132, R150, RZ ;  /* 0x000000968494723c */ /* 0x000fe200000018ff */
[----:B----4-:R-:W-:Y:S01]  /*5080*/  F2FP.PACK_AB R5, R0, R41 ;  /* 0x000000290005723e */ /* 0x010fe200000000ff */
[----:B------:R-:W-:Y:S01]  /*5090*/  FADD.FTZ R43, R43, R46 ;  /* 0x0000002e2b2b7221 */ /* 0x000fe20000010000 */
[----:B------:R-:W-:Y:S01]  /*50a0*/  MUFU.EX2 R65, R65 ;  /* 0x0000004100417308 */ /* 0x000fe20000000800 */
[----:B------:R-:W-:-:S02]  /*50b0*/  FADD.FTZ R41, R41, R40 ;  /* 0x0000002829297221 */ /* 0x000fc40000010000 */
[----:B------:R-:W-:Y:S02]  /*50c0*/  FADD.FTZ R36, R36, R43 ;  /* 0x0000002b24247221 */ /* 0x000fe40000010000 */
[C---:B------:R-:W-:Y:S01]  /*50d0*/  HMMA.16816.F32 R80, R132.reuse, R82, RZ ;  /* 0x000000528450723c */ /* 0x040fe200000018ff */
[----:B------:R-:W-:Y:S02]  /*50e0*/  FADD.FTZ R41, R0, R41 ;  /* 0x0000002900297221 */ /* 0x000fe40000010000 */
[----:B------:R-:W3:Y:S05]  /*50f0*/  MUFU.EX2 R60, R60 ;  /* 0x0000003c003c7308 */ /* 0x000eea0000000800 */
[C---:B------:R-:W-:Y:S03]  /*5100*/  HMMA.16816.F32 R96, R132.reuse, R98, RZ ;  /* 0x000000628460723c */ /* 0x040fe600000018ff */
[----:B------:R-:W-:Y:S05]  /*5110*/  MUFU.EX2 R62, R62 ;  /* 0x0000003e003e7308 */ /* 0x000fea0000000800 */
[C---:B------:R-:W-:Y:S03]  /*5120*/  HMMA.16816.F32 R140, R132.reuse, R142, RZ ;  /* 0x0000008e848c723c */ /* 0x040fe600000018ff */
[----:B------:R-:W4:Y:S05]  /*5130*/  MUFU.EX2 R67, R67 ;  /* 0x0000004300437308 */ /* 0x000f2a0000000800 */
[C---:B------:R-:W-:Y:S03]  /*5140*/  HMMA.16816.F32 R120, R132.reuse, R122, RZ ;  /* 0x0000007a8478723c */ /* 0x040fe600000018ff */
[----:B------:R-:W-:Y:S05]  /*5150*/  MUFU.EX2 R177, R177 ;  /* 0x000000b100b17308 */ /* 0x000fea0000000800 */
[----:B------:R-:W-:Y:S03]  /*5160*/  HMMA.16816.F32 R132, R132, R6, RZ ;  /* 0x000000068484723c */ /* 0x000fe600000018ff */
[----:B------:R-:W1:Y:S04]  /*5170*/  MUFU.EX2 R180, R180 ;  /* 0x000000b400b47308 */ /* 0x000e680000000800 */
[----:B------:R-:W-:Y:S01]  /*5180*/  F2FP.PACK_AB R6, R2, R37 ;  /* 0x000000250206723e */ /* 0x000fe200000000ff */
[----:B------:R-:W-:Y:S01]  /*5190*/  FADD.FTZ R37, R37, R36 ;  /* 0x0000002425257221 */ /* 0x000fe20000010000 */
[----:B-----5:R-:W-:Y:S01]  /*51a0*/  F2FP.PACK_AB R7, R47, R38 ;  /* 0x000000262f07723e */ /* 0x020fe200000000ff */
[----:B------:R-:W-:Y:S01]  /*51b0*/  FADD.FTZ R38, R38, R41 ;  /* 0x0000002926267221 */ /* 0x000fe20000010000 */
[----:B------:R-:W-:Y:S01]  /*51c0*/  MUFU.EX2 R181, R181 ;  /* 0x000000b500b57308 */ /* 0x000fe20000000800 */
[----:B------:R-:W-:-:S02]  /*51d0*/  FADD.FTZ R2, R2, R37 ;  /* 0x0000002502027221 */ /* 0x000fc40000010000 */
[----:B------:R-:W-:Y:S02]  /*51e0*/  FADD.FTZ R38, R47, R38 ;  /* 0x000000262f267221 */ /* 0x000fe40000010000 */
[C---:B------:R-:W-:Y:S03]  /*51f0*/  HMMA.16816.F32 R156, R4.reuse, R24, R156 ;  /* 0x00000018049c723c */ /* 0x040fe6000000189c */
[----:B------:R-:W5:Y:S05]  /*5200*/  MUFU.EX2 R186, R186 ;  /* 0x000000ba00ba7308 */ /* 0x000f6a0000000800 */
[C---:B--2---:R-:W-:Y:S03]  /*5210*/  HMMA.16816.F32 R72, R4.reuse, R20, R72 ;  /* 0x000000140448723c */ /* 0x044fe60000001848 */
[----:B------:R-:W-:Y:S05]  /*5220*/  MUFU.EX2 R189, R189 ;  /* 0x000000bd00bd7308 */ /* 0x000fea0000000800 */
[C---:B------:R-:W-:Y:S03]  /*5230*/  HMMA.16816.F32 R88, R4.reuse, R16, R88 ;  /* 0x000000100458723c */ /* 0x040fe60000001858 */
[----:B------:R-:W-:Y:S05]  /*5240*/  MUFU.EX2 R188, R188 ;  /* 0x000000bc00bc7308 */ /* 0x000fea0000000800 */
[C---:B------:R-:W-:Y:S03]  /*5250*/  HMMA.16816.F32 R144, R4.reuse, R12, R144 ;  /* 0x0000000c0490723c */ /* 0x040fe60000001890 */
[----:B------:R-:W-:Y:S05]  /*5260*/  MUFU.EX2 R193, R193 ;  /* 0x000000c100c17308 */ /* 0x000fea0000000800 */
[C---:B-1----:R-:W-:Y:S03]  /*5270*/  HMMA.16816.F32 R112, R4.reuse, R8, R112 ;  /* 0x000000080470723c */ /* 0x042fe60000001870 */
        /* <DEDUP_REMOVED lines=17> */
[C---:B---3--:R-:W-:Y:S01]  /*5390*/  F2FP.PACK_AB R5, R60.reuse, R65 ;  /* 0x000000413c05723e */ /* 0x048fe200000000ff */
[----:B------:R-:W-:Y:S01]  /*53a0*/  FADD.FTZ R65, R65, R42 ;  /* 0x0000002a41417221 */ /* 0x000fe20000010000 */
[----:B------:R-:W-:Y:S01]  /*53b0*/  F2FP.PACK_AB R6, R63, R58 ;  /* 0x0000003a3f06723e */ /* 0x000fe200000000ff */
[----:B------:R-:W-:Y:S01]  /*53c0*/  FADD.FTZ R61, R61, R56 ;  /* 0x000000383d3d7221 */ /* 0x000fe20000010000 */
[----:B----4-:R-:W-:Y:S01]  /*53d0*/  F2FP.PACK_AB R7, R67, R62 ;  /* 0x0000003e4307723e */ /* 0x010fe200000000ff */
        /* <DEDUP_REMOVED lines=28> */
[----:B------:R-:W1:Y:S03]  /*55a0*/  LDSM.16.MT88.4 R16, [R171+0xa800] ;  /* 0x00a80000ab10783b */ /* 0x000e660000004200 */
[----:B------:R-:W-:Y:S04]  /*55b0*/  MUFU.EX2 R172, R172 ;  /* 0x000000ac00ac7308 */ /* 0x000fe80000000800 */
[C---:B------:R-:W-:Y:S01]  /*55c0*/  HMMA.16816.F32 R140, R4.reuse, R14, R140 ;  /* 0x0000000e048c723c */ /* 0x040fe2000000188c */
[----:B------:R-:W3:Y:S03]  /*55d0*/  LDSM.16.MT88.4 R12, [R213+0xb800] ;  /* 0x00b80000d50c783b */ /* 0x000ee60000004200 */
[----:B------:R-:W-:Y:S04]  /*55e0*/  MUFU.EX2 R176, R176 ;  /* 0x000000b000b07308 */ /* 0x000fe80000000800 */
[C---:B------:R-:W-:Y:S01]  /*55f0*/  HMMA.16816.F32 R120, R4.reuse, R10, R120 ;  /* 0x0000000a0478723c */ /* 0x040fe20000001878 */
[----:B------:R-:W4:Y:S03]  /*5600*/  LDSM.16.MT88.4 R8, [R171+0xb800] ;  /* 0x00b80000ab08783b */ /* 0x000f260000004200 */
[----:B------:R-:W-:Y:S04]  /*5610*/  MUFU.EX2 R233, R233 ;  /* 0x000000e900e97308 */ /* 0x000fe80000000800 */
[----:B------:R-:W-:Y:S04]  /*5620*/  HMMA.16816.F32 R132, R4, R34, R132 ;  /* 0x000000220484723c */ /* 0x000fe80000001884 */
[----:B------:R-:W1:Y:S03]  /*5630*/  MUFU.EX2 R34, R210 ;  /* 0x000000d200227308 */ /* 0x000e660000000800 */
[----:B------:R-:W-:Y:S01]  /*5640*/  FFMA.FTZ R35, R208, c[0x0][0x23c], -R175 ;  /* 0x00008f00d0237a23 */ /* 0x000fe200000108af */
[----:B------:R-:W-:Y:S01]  /*5650*/  F2FP.PACK_AB R4, R180, R177 ;  /* 0x000000b1b404723e */ /* 0x000fe200000000ff */
[--C-:B------:R-:W-:Y:S01]  /*5660*/  FFMA.FTZ R175, R164, c[0x0][0x23c], -R173.reuse ;  /* 0x00008f00a4af7a23 */ /* 0x100fe200000108ad */
[----:B-----5:R-:W-:Y:S01]  /*5670*/  F2FP.PACK_AB R5, R186, R181 ;  /* 0x000000b5ba05723e */ /* 0x020fe200000000ff */
[----:B------:R-:W-:Y:S01]  /*5680*/  FFMA.FTZ R173, R64, c[0x0][0x23c], -R173 ;  /* 0x00008f0040ad7a23 */ /* 0x000fe200000108ad */
[----:B--2---:R-:W-:Y:S01]  /*5690*/  F2FP.PACK_AB R6, R33, R32 ;  /* 0x000000202106723e */ /* 0x004fe200000000ff */
[----:B------:R-:W2:Y:S01]  /*56a0*/  MUFU.EX2 R35, R35 ;  /* 0x0000002300237308 */ /* 0x000ea20000000800 */
[----:B------:R-:W-:Y:S01]  /*56b0*/  F2FP.PACK_AB R7, R188, R189 ;  /* 0x000000bdbc07723e */ /* 0x000fe200000000ff */
[----:B------:R-:W-:-:S02]  /*56c0*/  FADD.FTZ R177, R177, R2 ;  /* 0x00000002b1b17221 */ /* 0x000fc40000010000 */
[----:B------:R-:W-:Y:S02]  /*56d0*/  FADD.FTZ R181, R181, R38 ;  /* 0x00000026b5b57221 */ /* 0x000fe40000010000 */
[----:B------:R-:W-:Y:S02]  /*56e0*/  FADD.FTZ R177, R180, R177 ;  /* 0x000000b1b4b17221 */ /* 0x000fe40000010000 */
[----:B-1----:R-:W-:Y:S01]  /*56f0*/  HMMA.16816.F32 R156, R4, R28, R156 ;  /* 0x0000001c049c723c */ /* 0x002fe2000000189c */
[----:B------:R-:W1:Y:S01]  /*5700*/  MUFU.EX2 R175, R175 ;  /* 0x000000af00af7308 */ /* 0x000e620000000800 */
[----:B------:R-:W-:Y:S02]  /*5710*/  FADD.FTZ R186, R186, R181 ;  /* 0x000000b5baba7221 */ /* 0x000fe40000010000 */
[----:B------:R-:W-:Y:S02]  /*5720*/  FADD.FTZ R32, R32, R177 ;  /* 0x000000b120207221 */ /* 0x000fe40000010000 */
[----:B------:R-:W-:-:S02]  /*5730*/  FADD.FTZ R189, R189, R186 ;  /* 0x000000babdbd7221 */ /* 0x000fc40000010000 */
[----:B---3--:R-:W-:Y:S01]  /*5740*/  HMMA.16816.F32 R72, R4, R24, R72 ;  /* 0x000000180448723c */ /* 0x008fe20000001848 */
[----:B------:R-:W-:Y:S01]  /*5750*/  MUFU.EX2 R66, R66 ;  /* 0x0000004200427308 */ /* 0x000fe20000000800 */
[----:B------:R-:W-:Y:S02]  /*5760*/  FADD.FTZ R33, R33, R32 ;  /* 0x0000002021217221 */ /* 0x000fe40000010000 */
[----:B------:R-:W-:-:S04]  /*5770*/  FADD.FTZ R188, R188, R189 ;  /* 0x000000bdbcbc7221 */ /* 0x000fc80000010000 */
[C---:B----4-:R-:W-:Y:S01]  /*5780*/  HMMA.16816.F32 R88, R4.reuse, R20, R88 ;  /* 0x000000140458723c */ /* 0x050fe20000001858 */
[----:B------:R-:W3:Y:S07]  /*5790*/  MUFU.EX2 R173, R173 ;  /* 0x000000ad00ad7308 */ /* 0x000eee0000000800 */
        /* <DEDUP_REMOVED lines=41> */
[C---:B------:R-:W-:Y:S01]  /*5a30*/  F2FP.PACK_AB R5, R190.reuse, R187 ;  /* 0x000000bbbe05723e */ /* 0x040fe200000000ff */
        /* <DEDUP_REMOVED lines=80> */
[----:B------:R-:W-:Y:S01]  /*5f40*/  @P3 STS.128 [R220+0xa000], RZ ;  /* 0x00a000ffdc003388 */ /* 0x000fe20000000c00 */
[----:B------:R-:W-:-:S03]  /*5f50*/  IMAD.U32 R0, RZ, RZ, UR14 ;  /* 0x0000000eff007e24 */ /* 0x000fc6000f8e00ff */
[----:B------:R-:W-:Y:S01]  /*5f60*/  @!PT LDS RZ, [RZ] ;  /* 0x00000000fffff984 */ /* 0x000fe20000000800 */
[----:B------:R-:W-:Y:S01]  /*5f70*/  @!PT LDS RZ, [RZ] ;  /* 0x00000000fffff984 */ /* 0x000fe20000000800 */
[----:B------:R-:W-:Y:S01]  /*5f80*/  @!PT LDS RZ, [RZ] ;  /* 0x00000000fffff984 */ /* 0x000fe20000000800 */
[----:B------:R2:W-:Y:S01]  /*5f90*/  @!P3 LDGSTS.E.BYPASS.LTC128B.128 [R220+0xa000], [R6.64+0x40] ;  /* 0x0a00004006dcbfae */ /* 0x0005e2000b901d54 */
[----:B------:R-:W-:-:S03]  /*5fa0*/  IMAD R0, R0, 0x40, R219 ;  /* 0x0000004000007824 */ /* 0x000fc600078e02db */
[----:B------:R-:W-:Y:S02]  /*5fb0*/  @P2 STS.128 [R220+0xb000], RZ ;  /* 0x00b000ffdc002388 */ /* 0x000fe40000000c00 */
[----:B------:R-:W-:Y:S02]  /*5fc0*/  IADD3 R2, R0, 0x1, RZ ;  /* 0x0000000100027810 */ /* 0x000fe40007ffe0ff */
[----:B------:R-:W-:Y:S01]  /*5fd0*/  @!PT LDS RZ, [RZ] ;  /* 0x00000000fffff984 */ /* 0x000fe20000000800 */
[----:B------:R-:W-:Y:S01]  /*5fe0*/  @!PT LDS RZ, [RZ] ;  /* 0x00000000fffff984 */ /* 0x000fe20000000800 */
[----:B------:R-:W-:Y:S01]  /*5ff0*/  @!PT LDS RZ, [RZ] ;  /* 0x00000000fffff984 */ /* 0x000fe20000000800 */
[----:B------:R3:W-:Y:S02]  /*6000*/  @!P2 LDGSTS.E.BYPASS.LTC128B.128 [R220+0xb000], [R8.64+0x80] ;  /* 0x0b00008008dcafae */ /* 0x0007e4000b901d54 */
[C---:B------:R-:W-:Y:S02]  /*6010*/  ISETP.GE.AND P0, PT, R2.reuse, R232, PT ;  /* 0x000000e80200720c */ /* 0x040fe40003f06270 */
[----:B------:R-:W-:Y:S01]  /*6020*/  @P4 STS.128 [R220+0x9800], RZ ;  /* 0x009800ffdc004388 */ /* 0x000fe20000000c00 */
[C---:B------:R-:W-:Y:S02]  /*6030*/  ISETP.GE.AND P6, PT, R2.reuse, R170, PT ;  /* 0x000000aa0200720c */ /* 0x040fe40003fc6270 */
[C---:B------:R-:W-:Y:S01]  /*6040*/  ISETP.GE.AND P5, PT, R2.reuse, R169, PT ;  /* 0x000000a90200720c */ /* 0x040fe20003fa6270 */
[----:B------:R-:W-:Y:S01]  /*6050*/  @!PT LDS RZ, [RZ] ;  /* 0x00000000fffff984 */ /* 0x000fe20000000800 */
[----:B------:R-:W-:Y:S01]  /*6060*/  @!PT LDS RZ, [RZ] ;  /* 0x00000000fffff984 */ /* 0x000fe20000000800 */
[----:B------:R-:W-:Y:S01]  /*6070*/  @!PT LDS RZ, [RZ] ;  /* 0x00000000fffff984 */ /* 0x000fe20000000800 */
[----:B------:R3:W-:Y:S01]  /*6080*/  @!P4 LDGSTS.E.BYPASS.LTC128B.128 [R220+0x9800], [R10.64] ;  /* 0x098000000adccfae */ /* 0x0007e2000b901d54 */
[----:B------:R-:W-:-:S03]  /*6090*/  ISETP.GE.AND P1, PT, R2, R3, PT ;  /* 0x000000030200720c */ /* 0x000fc60003f26270 */
        /* <DEDUP_REMOVED lines=79> */
[C---:B------:R-:W-:Y:S01]  /*6590*/  HMMA.16816.F32 R180, R236.reuse, R206, R180 ;  /* 0x000000ceecb4723c */ /* 0x040fe200000018b4 */
[----:B------:R-:W-:Y:S07]  /*65a0*/  LDSM.16.M88.4 R204, [R216+0x4000] ;  /* 0x00400000d8cc783b */ /* 0x000fee0000000200 */
        /* <DEDUP_REMOVED lines=14> */
[----:B------:R-:W1:Y:S07]  /*6690*/  LDSM.16.M88.4 R52, [R215+0x8000] ;  /* 0x00800000d734783b */ /* 0x000e6e0000000200 */
[C---:B------:R-:W-:Y:S08]  /*66a0*/  HMMA.16816.F32 R192, R56.reuse, R48, R192 ;  /* 0x0000003038c0723c */ /* 0x040ff000000018c0 */
[C---:B------:R-:W-:Y:S01]  /*66b0*/  HMMA.16816.F32 R188, R56.reuse, R50, R188 ;  /* 0x0000003238bc723c */ /* 0x040fe200000018bc */
[----:B------:R-:W-:Y:S07]  /*66c0*/  LDSM.16.M88.4 R48, [R215+0x8800] ;  /* 0x00880000d730783b */ /* 0x000fee0000000200 */
[C---:B------:R-:W-:Y:S08]  /*66d0*/  HMMA.16816.F32 R184, R56.reuse, R44, R184 ;  /* 0x0000002c38b8723c */ /* 0x040ff000000018b8 */
[C---:B------:R-:W-:Y:S01]  /*66e0*/  HMMA.16816.F32 R180, R56.reuse, R46, R180 ;  /* 0x0000002e38b4723c */ /* 0x040fe200000018b4 */
[----:B------:R-:W-:Y:S07]  /*66f0*/  LDSM.16.M88.4 R44, [R214+0x5000] ;  /* 0x00500000d62c783b */ /* 0x000fee0000000200 */
[C---:B------:R-:W-:Y:S08]  /*6700*/  HMMA.16816.F32 R176, R56.reuse, R40, R176 ;  /* 0x0000002838b0723c */ /* 0x040ff000000018b0 */
[C---:B------:R-:W-:Y:S01]  /*6710*/  HMMA.16816.F32 R172, R56.reuse, R42, R172 ;  /* 0x0000002a38ac723c */ /* 0x040fe200000018ac */
[----:B------:R-:W2:Y:S07]  /*6720*/  LDSM.16.M88.4 R40, [R212+0x8000] ;  /* 0x00800000d428783b */ /* 0x000eae0000000200 */
[----:B------:R-:W-:Y:S01]  /*6730*/  HMMA.16816.F32 R236, R56, R36, R64 ;  /* 0x0000002438ec723c */ /* 0x000fe20000001840 */
[----:B------:R-:W3:Y:S07]  /*6740*/  LDSM.16.M88.4 R64, [R214+0x4000] ;  /* 0x00400000d640783b */ /* 0x000eee0000000200 */
[-C--:B-1----:R-:W-:Y:S08]  /*6750*/  HMMA.16816.F32 R32, R196, R52.reuse, R32 ;  /* 0x00000034c420723c */ /* 0x082ff00000001820 */
[----:B------:R-:W-:Y:S08]  /*6760*/  HMMA.16816.F32 R192, R204, R52, R192 ;  /* 0x00000034ccc0723c */ /* 0x000ff000000018c0 */
[-C--:B------:R-:W-:Y:S08]  /*6770*/  HMMA.16816.F32 R28, R196, R54.reuse, R28 ;  /* 0x00000036c41c723c */ /* 0x080ff0000000181c */
[----:B------:R-:W-:Y:S08]  /*6780*/  HMMA.16816.F32 R188, R204, R54, R188 ;  /* 0x00000036ccbc723c */ /* 0x000ff000000018bc */
[----:B------:R-:W-:Y:S01]  /*6790*/  HMMA.16816.F32 R60, R56, R38, R60 ;  /* 0x00000026383c723c */ /* 0x000fe2000000183c */
[----:B------:R-:W1:Y:S07]  /*67a0*/  LDSM.16.M88.4 R36, [R212+0x8400] ;  /* 0x00840000d424783b */ /* 0x000e6e0000000200 */
[-C--:B--2---:R-:W-:Y:S08]  /*67b0*/  HMMA.16816.F32 R32, R44, R40.reuse, R32 ;  /* 0x000000282c20723c */ /* 0x084ff00000001820 */
[----:B---3--:R-:W-:Y:S01]  /*67c0*/  HMMA.16816.F32 R192, R64, R40, R192 ;  /* 0x0000002840c0723c */ /* 0x008fe200000018c0 */
[----:B------:R-:W2:Y:S07]  /*67d0*/  I2F R40, R2 ;  /* 0x0000000200287306 */ /* 0x000eae0000201400 */
[----:B------:R-:W-:Y:S08]  /*67e0*/  HMMA.16816.F32 R24, R196, R200, R24 ;  /* 0x000000c8c418723c */ /* 0x000ff00000001818 */
[----:B------:R-:W-:Y:S01]  /*67f0*/  HMMA.16816.F32 R28, R44, R42, R28 ;  /* 0x0000002a2c1c723c */ /* 0x000fe2000000181c */
[----:B--2---:R-:W-:Y:S01]  /*6800*/  FFMA.FTZ R33, R40, UR4, R33 ;  /* 0x0000000428217c23 */ /* 0x004fe20008010021 */
[----:B------:R-:W-:Y:S01]  /*6810*/  IADD3 R2, R0, 0x9, RZ ;  /* 0x0000000900027810 */ /* 0x000fe20007ffe0ff */
[----:B------:R-:W-:-:S05]  /*6820*/  FFMA.FTZ R35, R40, UR4, R35 ;  /* 0x0000000428237c23 */ /* 0x000fca0008010023 */
[----:B------:R-:W-:Y:S01]  /*6830*/  HMMA.16816.F32 R188, R64, R42, R188 ;  /* 0x0000002a40bc723c */ /* 0x000fe200000018bc */
[----:B------:R-:W-:Y:S01]  /*6840*/  FFMA.FTZ R55, R40, UR4, R195 ;  /* 0x0000000428377c23 */ /* 0x000fe200080100c3 */
[----:B------:R-:W-:-:S04]  /*6850*/  FSEL R58, R35, -INF , !P1 ;  /* 0xff800000233a7808 */ /* 0x000fc80004800000 */
[----:B------:R-:W-:Y:S02]  /*6860*/  FSEL R55, R55, -INF , !P6 ;  /* 0xff80000037377808 */ /* 0x000fe40007000000 */
[----:B------:R-:W-:Y:S01]  /*6870*/  HMMA.16816.F32 R184, R204, R200, R184 ;  /* 0x000000c8ccb8723c */ /* 0x000fe200000018b8 */
[----:B------:R-:W-:-:S04]  /*6880*/  IADD3 R42, R0, 0x8, RZ ;  /* 0x00000008002a7810 */ /* 0x000fc80007ffe0ff */
[----:B------:R-:W2:Y:S01]  /*6890*/  I2F R41, R42 ;  /* 0x0000002a00297306 */ /* 0x000ea20000201400 */
[C---:B------:R-:W-:Y:S02]  /*68a0*/  ISETP.GE.AND P6, PT, R42.reuse, R170, PT ;  /* 0x000000aa2a00720c */ /* 0x040fe40003fc6270 */
[----:B------:R-:W-:Y:S01]  /*68b0*/  HMMA.16816.F32 R16, R196, R48, R16 ;  /* 0x00000030c410723c */ /* 0x000fe20000001810 */
[----:B------:R-:W-:-:S07]  /*68c0*/  ISETP.GE.AND P1, PT, R42, R3, PT ;  /* 0x000000032a00720c */ /* 0x000fce0003f26270 */
[----:B------:R-:W-:Y:S01]  /*68d0*/  HMMA.16816.F32 R176, R204, R48, R176 ;  /* 0x00000030ccb0723c */ /* 0x000fe200000018b0 */
[----:B--2---:R-:W-:-:S06]  /*68e0*/  FFMA.FTZ R56, R41, UR4, R188 ;  /* 0x0000000429387c23 */ /* 0x004fcc00080100bc */
[----:B------:R-:W-:Y:S01]  /*68f0*/  FFMA.FTZ R48, R40, UR4, R193 ;  /* 0x0000000428307c23 */ /* 0x000fe200080100c1 */
[C---:B------:R-:W-:Y:S01]  /*6900*/  HMMA.16816.F32 R20, R196.reuse, R202, R20 ;  /* 0x000000cac414723c */ /* 0x040fe20000001814 */
[----:B------:R-:W-:Y:S01]  /*6910*/  FSEL R49, R33, -INF , !P5 ;  /* 0xff80000021317808 */ /* 0x000fe20006800000 */
[----:B------:R-:W-:Y:S01]  /*6920*/  FFMA.FTZ R57, R41, UR4, R190 ;  /* 0x0000000429397c23 */ /* 0x000fe200080100be */
[----:B------:R-:W-:Y:S02]  /*6930*/  ISETP.GE.AND P5, PT, R42, R169, PT ;  /* 0x000000a92a00720c */ /* 0x000fe40003fa6270 */
[----:B------:R-:W-:Y:S02]  /*6940*/  FSEL R48, R48, -INF , !P0 ;  /* 0xff80000030307808 */ /* 0x000fe40004000000 */
[----:B------:R-:W-:Y:S01]  /*6950*/  ISETP.GE.AND P0, PT, R42, R232, PT ;  /* 0x000000e82a00720c */ /* 0x000fe20003f06270 */
[----:B------:R-:W-:Y:S01]  /*6960*/  HMMA.16816.F32 R12, R196, R50, R12 ;  /* 0x00000032c40c723c */ /* 0x000fe2000000180c */
[----:B------:R-:W-:-:S02]  /*6970*/  IADD3 R33, R0, 0x10, RZ ;  /* 0x0000001000217810 */ /* 0x000fc40007ffe0ff */
[----:B------:R-:W-:Y:S02]  /*6980*/  FSEL R56, R56, -INF , !P0 ;  /* 0xff80000038387808 */ /* 0x000fe40004000000 */
[----:B------:R-:W2:Y:S01]  /*6990*/  I2F R35, R33 ;  /* 0x0000002100237306 */ /* 0x000ea20000201400 */
[----:B------:R-:W-:Y:S02]  /*69a0*/  FSEL R57, R57, -INF , !P6 ;  /* 0xff80000039397808 */ /* 0x000fe40007000000 */
[----:B------:R-:W-:Y:S01]  /*69b0*/  HMMA.16816.F32 R172, R204, R50, R172 ;  /* 0x00000032ccac723c */ /* 0x000fe200000018ac */
[C---:B------:R-:W-:Y:S02]  /*69c0*/  ISETP.GE.AND P0, PT, R2.reuse, R232, PT ;  /* 0x000000e80200720c */ /* 0x040fe40003f06270 */
[----:B------:R-:W-:-:S04]  /*69d0*/  ISETP.GE.AND P6, PT, R2, R170, PT ;  /* 0x000000aa0200720c */ /* 0x000fc80003fc6270 */
[C---:B------:R-:W-:Y:S01]  /*69e0*/  FFMA.FTZ R51, R41.reuse, UR4, R28 ;  /* 0x0000000429337c23 */ /* 0x040fe2000801001c */
[----:B-1----:R-:W-:Y:S01]  /*69f0*/  HMMA.16816.F32 R24, R44, R36, R24 ;  /* 0x000000242c18723c */ /* 0x002fe20000001818 */
[----:B------:R-:W-:Y:S02]  /*6a00*/  FFMA.FTZ R28, R41, UR4, R30 ;  /* 0x00000004291c7c23 */ /* 0x000fe4000801001e */
[----:B------:R-:W1:Y:S01]  /*6a10*/  LDSM.16.M88.4 R40, [R212+0x8800] ;  /* 0x00880000d428783b */ /* 0x000e620000000200 */
[----:B------:R-:W-:Y:S02]  /*6a20*/  FSEL R51, R51, -INF , !P5 ;  /* 0xff80000033337808 */ /* 0x000fe40006800000 */
[----:B------:R-:W-:Y:S02]  /*6a30*/  FSEL R28, R28, -INF , !P1 ;  /* 0xff8000001c1c7808 */ /* 0x000fe40004800000 */
[----:B------:R-:W-:Y:S01]  /*6a40*/  HMMA.16816.F32 R180, R204, R202, R180 ;  /* 0x000000caccb4723c */ /* 0x000fe200000018b4 */
[----:B------:R-:W-:-:S02]  /*6a50*/  ISETP.GE.AND P5, PT, R2, R169, PT ;  /* 0x000000a90200720c */ /* 0x000fc40003fa6270 */
[----:B------:R-:W-:-:S05]  /*6a60*/  ISETP.GE.AND P1, PT, R2, R3, PT ;  /* 0x000000030200720c */ /* 0x000fca0003f26270 */
[----:B------:R-:W-:Y:S01]  /*6a70*/  HMMA.16816.F32 R184, R64, R36, R184 ;  /* 0x0000002440b8723c */ /* 0x000fe200000018b8 */
[----:B------:R3:W4:Y:S07]  /*6a80*/  I2F R36, R2 ;  /* 0x0000000200247306 */ /* 0x00072e0000201400 */
[----:B------:R-:W-:Y:S01]  /*6a90*/  HMMA.16816.F32 R20, R44, R38, R20 ;  /* 0x000000262c14723c */ /* 0x000fe20000001814 */
[C---:B--2---:R-:W-:Y:S01]  /*6aa0*/  FFMA.FTZ R193, R35.reuse, UR4, R24 ;  /* 0x0000000423c17c23 */ /* 0x044fe20008010018 */
[----:B------:R-:W-:Y:S01]  /*6ab0*/  IADD3 R24, R0, 0x18, RZ ;  /* 0x0000001800187810 */ /* 0x000fe20007ffe0ff */
[----:B------:R-:W-:-:S05]  /*6ac0*/  FFMA.FTZ R26, R35, UR4, R26 ;  /* 0x00000004231a7c23 */ /* 0x000fca000801001a */
[----:B------:R-:W-:Y:S01]  /*6ad0*/  HMMA.16816.F32 R180, R64, R38, R180 ;  /* 0x0000002640b4723c */ /* 0x000fe200000018b4 */
[----:B---3--:R-:W-:Y:S01]  /*6ae0*/  IADD3 R2, R0, 0x11, RZ ;  /* 0x0000001100027810 */ /* 0x008fe20007ffe0ff */
[C---:B----4-:R-:W-:Y:S02]  /*6af0*/  FFMA.FTZ R52, R36.reuse, UR4, R189 ;  /* 0x0000000424347c23 */ /* 0x050fe400080100bd */
[C---:B------:R-:W-:Y:S02]  /*6b00*/  FFMA.FTZ R191, R36.reuse, UR4, R191 ;  /* 0x0000000424bf7c23 */ /* 0x040fe400080100bf */
[----:B------:R-:W-:Y:S01]  /*6b10*/  FFMA.FTZ R29, R36, UR4, R29 ;  /* 0x00000004241d7c23 */ /* 0x000fe2000801001d */
[----:B------:R-:W-:Y:S01]  /*6b20*/  FSEL R52, R52, -INF , !P0 ;  /* 0xff80000034347808 */ /* 0x000fe20004000000 */
[----:B------:R-:W-:Y:S01]  /*6b30*/  FFMA.FTZ R30, R36, UR4, R31 ;  /* 0x00000004241e7c23 */ /* 0x000fe2000801001f */
[----:B------:R-:W-:Y:S01]  /*6b40*/  HMMA.16816.F32 R8, R196, R208, R8 ;  /* 0x000000d0c408723c */ /* 0x000fe20000001808 */
[----:B------:R-:W2:Y:S01]  /*6b50*/  I2F R36, R2 ;  /* 0x0000000200247306 */ /* 0x000ea20000201400 */
[----:B------:R-:W-:Y:S01]  /*6b60*/  FSEL R29, R29, -INF , !P5 ;  /* 0xff8000001d1d7808 */ /* 0x000fe20006800000 */
[C---:B------:R-:W-:Y:S01]  /*6b70*/  FFMA.FTZ R184, R35.reuse, UR4, R184 ;  /* 0x0000000423b87c23 */ /* 0x040fe200080100b8 */
[----:B------:R-:W-:Y:S01]  /*6b80*/  FSEL R30, R30, -INF , !P1 ;  /* 0xff8000001e1e7808 */ /* 0x000fe20004800000 */
[----:B------:R-:W-:Y:S01]  /*6b90*/  FFMA.FTZ R186, R35, UR4, R186 ;  /* 0x0000000423ba7c23 */ /* 0x000fe200080100ba */
[----:B------:R-:W-:-:S02]  /*6ba0*/  ISETP.GE.AND P0, PT, R33, R232, PT ;  /* 0x000000e82100720c */ /* 0x000fc40003f06270 */
[----:B------:R-:W-:Y:S01]  /*6bb0*/  HMMA.16816.F32 R236, R204, R208, R236 ;  /* 0x000000d0ccec723c */ /* 0x000fe200000018ec */
[C---:B------:R-:W-:Y:S01]  /*6bc0*/  ISETP.GE.AND P5, PT, R33.reuse, R169, PT ;  /* 0x000000a92100720c */ /* 0x040fe20003fa6270 */
[----:B------:R-:W3:Y:S01]  /*6bd0*/  I2F R31, R24 ;  /* 0x00000018001f7306 */ /* 0x000ee20000201400 */
[----:B------:R-:W-:Y:S02]  /*6be0*/  ISETP.GE.AND P1, PT, R33, R3, PT ;  /* 0x000000032100720c */ /* 0x000fe40003f26270 */
[----:B------:R-:W-:Y:S02]  /*6bf0*/  FSEL R190, R184, -INF , !P0 ;  /* 0xff800000b8be7808 */ /* 0x000fe40004000000 */
[----:B------:R-:W-:Y:S01]  /*6c00*/  FSEL R209, R191, -INF , !P6 ;  /* 0xff800000bfd17808 */ /* 0x000fe20007000000 */
[----:B------:R-:W-:Y:S01]  /*6c10*/  HMMA.16816.F32 R4, R196, R210, R4 ;  /* 0x000000d2c404723c */ /* 0x000fe20000001804 */
[----:B------:R-:W-:Y:S01]  /*6c20*/  ISETP.GE.AND P6, PT, R33, R170, PT ;  /* 0x000000aa2100720c */ /* 0x000fe20003fc6270 */
[C---:B--2---:R-:W-:Y:S01]  /*6c30*/  FFMA.FTZ R185, R36.reuse, UR4, R185 ;  /* 0x0000000424b97c23 */ /* 0x044fe200080100b9 */
[----:B------:R-:W-:Y:S01]  /*6c40*/  FSEL R193, R193, -INF , !P5 ;  /* 0xff800000c1c17808 */ /* 0x000fe20006800000 */
[----:B------:R-:W-:Y:S01]  /*6c50*/  FFMA.FTZ R187, R36, UR4, R187 ;  /* 0x0000000424bb7c23 */ /* 0x000fe200080100bb */
[----:B------:R-:W-:Y:S01]  /*6c60*/  FSEL R188, R26, -INF , !P1 ;  /* 0xff8000001abc7808 */ /* 0x000fe20004800000 */
[----:B------:R-:W-:Y:S01]  /*6c70*/  FFMA.FTZ R25, R36, UR4, R25 ;  /* 0x0000000424197c23 */ /* 0x000fe20008010019 */
[----:B------:R-:W-:Y:S01]  /*6c80*/  FSEL R197, R186, -INF , !P6 ;  /* 0xff800000bac57808 */ /* 0x000fe20007000000 */
[----:B------:R-:W-:Y:S01]  /*6c90*/  FFMA.FTZ R27, R36, UR4, R27 ;  /* 0x00000004241b7c23 */ /* 0x000fe2000801001b */
[C---:B------:R-:W-:Y:S01]  /*6ca0*/  ISETP.GE.AND P0, PT, R2.reuse, R232, PT ;  /* 0x000000e80200720c */ /* 0x040fe20003f06270 */
[-C--:B-1----:R-:W-:Y:S01]  /*6cb0*/  HMMA.16816.F32 R16, R44, R40.reuse, R16 ;  /* 0x000000282c10723c */ /* 0x082fe20000001810 */
[C---:B------:R-:W-:Y:S01]  /*6cc0*/  ISETP.GE.AND P6, PT, R2.reuse, R170, PT ;  /* 0x000000aa0200720c */ /* 0x040fe20003fc6270 */
[C---:B---3--:R-:W-:Y:S01]  /*6cd0*/  FFMA.FTZ R180, R31.reuse, UR4, R180 ;  /* 0x000000041fb47c23 */ /* 0x048fe200080100b4 */
[C---:B------:R-:W-:Y:S01]  /*6ce0*/  ISETP.GE.AND P5, PT, R2.reuse, R169, PT ;  /* 0x000000a90200720c */ /* 0x040fe20003fa6270 */
[C---:B------:R-:W-:Y:S01]  /*6cf0*/  FFMA.FTZ R182, R31.reuse, UR4, R182 ;  /* 0x000000041fb67c23 */ /* 0x040fe200080100b6 */
[----:B------:R-:W-:Y:S01]  /*6d00*/  ISETP.GE.AND P1, PT, R2, R3, PT ;  /* 0x000000030200720c */ /* 0x000fe20003f26270 */
[----:B------:R-:W-:Y:S01]  /*6d10*/  FFMA.FTZ R22, R31, UR4, R22 ;  /* 0x000000041f167c23 */ /* 0x000fe20008010016 */
[----:B------:R-:W-:Y:S01]  /*6d20*/  IADD3 R2, R0, 0x19, RZ ;  /* 0x0000001900027810 */ /* 0x000fe20007ffe0ff */
[----:B------:R-:W-:Y:S01]  /*6d30*/  HMMA.16816.F32 R176, R64, R40, R176 ;  /* 0x0000002840b0723c */ /* 0x000fe200000018b0 */
[----:B------:R-:W-:-:S02]  /*6d40*/  FSEL R208, R185, -INF , !P0 ;  /* 0xff800000b9d07808 */ /* 0x000fc40004000000 */
[----:B------:R-:W1:Y:S01]  /*6d50*/  I2F R36, R2 ;  /* 0x0000000200247306 */ /* 0x000e620000201400 */
[----:B------:R-:W-:Y:S01]  /*6d60*/  FSEL R201, R187, -INF , !P6 ;  /* 0xff800000bbc97808 */ /* 0x000fe20007000000 */
[----:B------:R-:W-:Y:S01]  /*6d70*/  FFMA.FTZ R187, R31, UR4, R20 ;  /* 0x000000041fbb7c23 */ /* 0x000fe20008010014 */
[----:B------:R-:W-:Y:S02]  /*6d80*/  FSEL R185, R25, -INF , !P5 ;  /* 0xff80000019b97808 */ /* 0x000fe40006800000 */
[----:B------:R-:W-:Y:S01]  /*6d90*/  FSEL R242, R27, -INF , !P1 ;  /* 0xff8000001bf27808 */ /* 0x000fe20004800000 */
[----:B------:R-:W-:Y:S01]  /*6da0*/  HMMA.16816.F32 R60, R204, R210, R60 ;  /* 0x000000d2cc3c723c */ /* 0x000fe2000000183c */
[C---:B------:R-:W-:Y:S02]  /*6db0*/  ISETP.GE.AND P0, PT, R24.reuse, R232, PT ;  /* 0x000000e81800720c */ /* 0x040fe40003f06270 */
[C---:B------:R-:W-:Y:S02]  /*6dc0*/  ISETP.GE.AND P6, PT, R24.reuse, R170, PT ;  /* 0x000000aa1800720c */ /* 0x040fe40003fc6270 */
[----:B------:R-:W-:-:S02]  /*6dd0*/  ISETP.GE.AND P5, PT, R24, R169, PT ;  /* 0x000000a91800720c */ /* 0x000fc40003fa6270 */
[----:B------:R-:W-:Y:S01]  /*6de0*/  ISETP.GE.AND P1, PT, R24, R3, PT ;  /* 0x000000031800720c */ /* 0x000fe20003f26270 */
[-C--:B------:R-:W-:Y:S01]  /*6df0*/  HMMA.16816.F32 R12, R44, R42.reuse, R12 ;  /* 0x0000002a2c0c723c */ /* 0x080fe2000000180c */
[----:B------:R-:W2:Y:S01]  /*6e00*/  LDSM.16.M88.4 R24, [R212+0x8c00] ;  /* 0x008c0000d418783b */ /* 0x000ea20000000200 */
[----:B------:R-:W-:Y:S01]  /*6e10*/  IADD3 R20, R0, 0x20, RZ ;  /* 0x0000002000147810 */ /* 0x000fe20007ffe0ff */
[----:B-1----:R-:W-:Y:S01]  /*6e20*/  FFMA.FTZ R183, R36, UR4, R183 ;  /* 0x0000000424b77c23 */ /* 0x002fe200080100b7 */
[----:B------:R-:W-:Y:S01]  /*6e30*/  FSEL R203, R182, -INF , !P6 ;  /* 0xff800000b6cb7808 */ /* 0x000fe20007000000 */
[----:B------:R-:W-:Y:S01]  /*6e40*/  FFMA.FTZ R181, R36, UR4, R181 ;  /* 0x0000000424b57c23 */ /* 0x000fe200080100b5 */
[----:B------:R-:W1:Y:S01]  /*6e50*/  I2F R31, R20 ;  /* 0x00000014001f7306 */ /* 0x000e620000201400 */
[----:B------:R-:W-:Y:S01]  /*6e60*/  FSEL R200, R180, -INF , !P0 ;  /* 0xff800000b4c87808 */ /* 0x000fe20004000000 */
[----:B------:R-:W-:Y:S01]  /*6e70*/  FFMA.FTZ R21, R36, UR4, R21 ;  /* 0x0000000424157c23 */ /* 0x000fe20008010015 */
[----:B------:R-:W-:Y:S01]  /*6e80*/  ISETP.GE.AND P6, PT, R2, R170, PT ;  /* 0x000000aa0200720c */ /* 0x000fe20003fc6270 */
[----:B------:R-:W-:Y:S01]  /*6e90*/  FFMA.FTZ R23, R36, UR4, R23 ;  /* 0x0000000424177c23 */ /* 0x000fe20008010017 */
[----:B------:R-:W-:Y:S01]  /*6ea0*/  FSEL R187, R187, -INF , !P5 ;  /* 0xff800000bbbb7808 */ /* 0x000fe20006800000 */
[----:B------:R-:W-:Y:S01]  /*6eb0*/  HMMA.16816.F32 R172, R64, R42, R172 ;  /* 0x0000002a40ac723c */ /* 0x000fe200000018ac */
[----:B------:R-:W-:Y:S01]  /*6ec0*/  FSEL R244, R22, -INF , !P1 ;  /* 0xff80000016f47808 */ /* 0x000fe20004800000 */
[----:B------:R-:W-:-:S04]  /*6ed0*/  DEPBAR.LE SB0, 0x0 ;  /* 0x000080000000791a */ /* 0x000fc80000000000 */
[C---:B------:R-:W-:Y:S02]  /*6ee0*/  ISETP.GE.AND P0, PT, R2.reuse, R232, PT ;  /* 0x000000e80200720c */ /* 0x040fe40003f06270 */
[C---:B------:R-:W-:Y:S02]  /*6ef0*/  ISETP.GE.AND P5, PT, R2.reuse, R169, PT ;  /* 0x000000a90200720c */ /* 0x040fe40003fa6270 */
[----:B------:R-:W-:Y:S01]  /*6f00*/  ISETP.GE.AND P1, PT, R2, R3, PT ;  /* 0x000000030200720c */ /* 0x000fe20003f26270 */
[C---:B-1----:R-:W-:Y:S01]  /*6f10*/  FFMA.FTZ R189, R31.reuse, UR4, R16 ;  /* 0x000000041fbd7c23 */ /* 0x042fe20008010010 */
[----:B------:R-:W-:Y:S01]  /*6f20*/  IADD3 R2, R0, 0x21, RZ ;  /* 0x0000002100027810 */ /* 0x000fe20007ffe0ff */
[----:B------:R-:W-:Y:S01]  /*6f30*/  FFMA.FTZ R176, R31, UR4, R176 ;  /* 0x000000041fb07c23 */ /* 0x000fe200080100b0 */
[----:B------:R-:W-:Y:S01]  /*6f40*/  FSEL R205, R183, -INF , !P6 ;  /* 0xff800000b7cd7808 */ /* 0x000fe20007000000 */
[----:B------:R-:W-:Y:S01]  /*6f50*/  FFMA.FTZ R18, R31, UR4, R18 ;  /* 0x000000041f127c23 */ /* 0x000fe20008010012 */
[----:B------:R-:W-:Y:S01]  /*6f60*/  FSEL R202, R181, -INF , !P0 ;  /* 0xff800000b5ca7808 */ /* 0x000fe20004000000 */
[----:B------:R-:W-:Y:S01]  /*6f70*/  FFMA.FTZ R181, R31, UR4, R178 ;  /* 0x000000041fb57c23 */ /* 0x000fe200080100b2 */
[----:B------:R-:W-:-:S02]  /*6f80*/  FSEL R183, R21, -INF , !P5 ;  /* 0xff80000015b77808 */ /* 0x000fc40006800000 */
[----:B------:R-:W-:Y:S02]  /*6f90*/  FSEL R204, R23, -INF , !P1 ;  /* 0xff80000017cc7808 */ /* 0x000fe40004800000 */
[C---:B------:R-:W-:Y:S02]  /*6fa0*/  ISETP.GE.AND P0, PT, R20.reuse, R232, PT ;  /* 0x000000e81400720c */ /* 0x040fe40003f06270 */
[C---:B------:R-:W-:Y:S02]  /*6fb0*/  ISETP.GE.AND P6, PT, R20.reuse, R170, PT ;  /* 0x000000aa1400720c */ /* 0x040fe40003fc6270 */
[C---:B------:R-:W-:Y:S02]  /*6fc0*/  ISETP.GE.AND P5, PT, R20.reuse, R169, PT ;  /* 0x000000a91400720c */ /* 0x040fe40003fa6270 */
[----:B------:R-:W-:Y:S01]  /*6fd0*/  ISETP.GE.AND P1, PT, R20, R3, PT ;  /* 0x000000031400720c */ /* 0x000fe20003f26270 */
[----:B--2---:R-:W-:Y:S01]  /*6fe0*/  HMMA.16816.F32 R8, R44, R24, R8 ;  /* 0x000000182c08723c */ /* 0x004fe20000001808 */
[----:B------:R-:W1:Y:S01]  /*6ff0*/  I2F R20, R2 ;  /* 0x0000000200147306 */ /* 0x000e620000201400 */
[----:B------:R-:W-:-:S02]  /*7000*/  IADD3 R16, R0, 0x28, RZ ;  /* 0x0000002800107810 */ /* 0x000fc40007ffe0ff */
[----:B------:R-:W-:Y:S02]  /*7010*/  FSEL R178, R176, -INF , !P0 ;  /* 0xff800000b0b27808 */ /* 0x000fe40004000000 */
[----:B------:R-:W-:Y:S02]  /*7020*/  FSEL R181, R181, -INF , !P6 ;  /* 0xff800000b5b57808 */ /* 0x000fe40007000000 */
[----:B------:R-:W-:Y:S01]  /*7030*/  FSEL R189, R189, -INF , !P5 ;  /* 0xff800000bdbd7808 */ /* 0x000fe20006800000 */
[----:B------:R-:W2:Y:S01]  /*7040*/  I2F R21, R16 ;  /* 0x0000001000157306 */ /* 0x000ea20000201400 */
[----:B------:R-:W-:Y:S01]  /*7050*/  FSEL R186, R18, -INF , !P1 ;  /* 0xff80000012ba7808 */ /* 0x000fe20004800000 */
[----:B------:R-:W-:Y:S01]  /*7060*/  HMMA.16816.F32 R4, R44, R26, R4 ;  /* 0x0000001a2c04723c */ /* 0x000fe20000001804 */
[C---:B------:R-:W-:Y:S02]  /*7070*/  ISETP.GE.AND P0, PT, R2.reuse, R232, PT ;  /* 0x000000e80200720c */ /* 0x040fe40003f06270 */
[----:B------:R-:W-:-:S02]  /*7080*/  ISETP.GE.AND P6, PT, R2, R170, PT ;  /* 0x000000aa0200720c */ /* 0x000fc40003fc6270 */
[----:B------:R-:W-:Y:S01]  /*7090*/  ISETP.GE.AND P5, PT, R2, R169, PT ;  /* 0x000000a90200720c */ /* 0x000fe20003fa6270 */
[----:B-1----:R-:W-:Y:S01]  /*70a0*/  FFMA.FTZ R182, R20, UR4, R177 ;  /* 0x0000000414b67c23 */ /* 0x002fe200080100b1 */
[----:B------:R-:W-:Y:S01]  /*70b0*/  ISETP.GE.AND P1, PT, R2, R3, PT ;  /* 0x000000030200720c */ /* 0x000fe20003f26270 */
[----:B------:R-:W-:Y:S01]  /*70c0*/  FFMA.FTZ R177, R20, UR4, R179 ;  /* 0x0000000414b17c23 */ /* 0x000fe200080100b3 */
[----:B------:R-:W-:Y:S01]  /*70d0*/  IADD3 R2, R0, 0x29, RZ ;  /* 0x0000002900027810 */ /* 0x000fe20007ffe0ff */
[----:B------:R-:W-:Y:S01]  /*70e0*/  FFMA.FTZ R17, R20, UR4, R17 ;  /* 0x0000000414117c23 */ /* 0x000fe20008010011 */
[----:B------:R-:W-:Y:S01]  /*70f0*/  FSEL R182, R182, -INF , !P0 ;  /* 0xff800000b6b67808 */ /* 0x000fe20004000000 */
[----:B------:R-:W-:Y:S01]  /*7100*/  FFMA.FTZ R19, R20, UR4, R19 ;  /* 0x0000000414137c23 */ /* 0x000fe20008010013 */
[----:B------:R-:W-:Y:S01]  /*7110*/  FSEL R177, R177, -INF , !P6 ;  /* 0xff800000b1b17808 */ /* 0x000fe20007000000 */
[----:B--2---:R-:W-:Y:S01]  /*7120*/  FFMA.FTZ R195, R21, UR4, R12 ;  /* 0x0000000415c37c23 */ /* 0x004fe2000801000c */
[----:B------:R-:W-:Y:S01]  /*7130*/  FSEL R191, R17, -INF , !P5 ;  /* 0xff80000011bf7808 */ /* 0x000fe20006800000 */
[----:B------:R-:W-:Y:S01]  /*7140*/  FFMA.FTZ R172, R21, UR4, R172 ;  /* 0x0000000415ac7c23 */ /* 0x000fe200080100ac */
[----:B------:R-:W-:Y:S01]  /*7150*/  FSEL R184, R19, -INF , !P1 ;  /* 0xff80000013b87808 */ /* 0x000fe20004800000 */
[C---:B------:R-:W-:Y:S01]  /*7160*/  FFMA.FTZ R174, R21.reuse, UR4, R174 ;  /* 0x0000000415ae7c23 */ /* 0x040fe200080100ae */
[----:B------:R-:W-:Y:S01]  /*7170*/  BAR.SYNC.DEFER_BLOCKING 0x0 ;  /* 0x0000000000007b1d */ /* 0x000fe20000010000 */
[C---:B------:R-:W-:Y:S01]  /*7180*/  ISETP.GE.AND P0, PT, R16.reuse, R232, PT ;  /* 0x000000e81000720c */ /* 0x040fe20003f06270 */
[----:B------:R-:W-:Y:S01]  /*7190*/  FFMA.FTZ R14, R21, UR4, R14 ;  /* 0x00000004150e7c23 */ /* 0x000fe2000801000e */
[C---:B------:R-:W-:Y:S01]  /*71a0*/  ISETP.GE.AND P6, PT, R16.reuse, R170, PT ;  /* 0x000000aa1000720c */ /* 0x040fe20003fc6270 */
[----:B------:R-:W-:Y:S01]  /*71b0*/  HMMA.16816.F32 R236, R64, R24, R236 ;  /* 0x0000001840ec723c */ /* 0x000fe200000018ec */
[----:B------:R-:W-:-:S02]  /*71c0*/  ISETP.GE.AND P5, PT, R16, R169, PT ;  /* 0x000000a91000720c */ /* 0x000fc40003fa6270 */
[----:B------:R-:W-:Y:S02]  /*71d0*/  ISETP.GE.AND P1, PT, R16, R3, PT ;  /* 0x000000031000720c */ /* 0x000fe40003f26270 */
[----:B------:R-:W1:Y:S01]  /*71e0*/  I2F R16, R2 ;  /* 0x0000000200107306 */ /* 0x000e620000201400 */
[----:B------:R-:W-:Y:S02]  /*71f0*/  IADD3 R12, R0, 0x30, RZ ;  /* 0x00000030000c7810 */ /* 0x000fe40007ffe0ff */
[----:B------:R-:W-:Y:S01]  /*7200*/  FSEL R176, R172, -INF , !P0 ;  /* 0xff800000acb07808 */ /* 0x000fe20004000000 */
[----:B------:R-:W-:Y:S01]  /*7210*/  HMMA.16816.F32 R24, R64, R26, R60 ;  /* 0x0000001a4018723c */ /* 0x000fe2000000183c */
[----:B------:R-:W-:Y:S02]  /*7220*/  FSEL R179, R174, -INF , !P6 ;  /* 0xff800000aeb37808 */ /* 0x000fe40007000000 */
[----:B------:R-:W-:Y:S01]  /*7230*/  FSEL R195, R195, -INF , !P5 ;  /* 0xff800000c3c37808 */ /* 0x000fe20006800000 */
[----:B------:R-:W2:Y:S01]  /*7240*/  I2F R17, R12 ;  /* 0x0000000c00117306 */ /* 0x000ea20000201400 */
[----:B------:R-:W-:-:S02]  /*7250*/  FSEL R196, R14, -INF , !P1 ;  /* 0xff8000000ec47808 */ /* 0x000fc40004800000 */
[C---:B------:R-:W-:Y:S02]  /*7260*/  ISETP.GE.AND P0, PT, R2.reuse, R232, PT ;  /* 0x000000e80200720c */ /* 0x040fe40003f06270 */
[C---:B------:R-:W-:Y:S02]  /*7270*/  ISETP.GE.AND P6, PT, R2.reuse, R170, PT ;  /* 0x000000aa0200720c */ /* 0x040fe40003fc6270 */
[----:B------:R-:W-:Y:S01]  /*7280*/  ISETP.GE.AND P5, PT, R2, R169, PT ;  /* 0x000000a90200720c */ /* 0x000fe20003fa6270 */
[----:B-1----:R-:W-:Y:S01]  /*7290*/  FFMA.FTZ R199, R16, UR4, R13 ;  /* 0x0000000410c77c23 */ /* 0x002fe2000801000d */
[----:B------:R-:W-:Y:S01]  /*72a0*/  IADD3 R13, R0, 0x31, RZ ;  /* 0x00000031000d7810 */ /* 0x000fe20007ffe0ff */
[----:B------:R-:W-:Y:S01]  /*72b0*/  FFMA.FTZ R15, R16, UR4, R15 ;  /* 0x00000004100f7c23 */ /* 0x000fe2000801000f */
[----:B------:R-:W-:Y:S01]  /*72c0*/  ISETP.GE.AND P1, PT, R2, R3, PT ;  /* 0x000000030200720c */ /* 0x000fe20003f26270 */
[C---:B------:R-:W-:Y:S01]  /*72d0*/  FFMA.FTZ R173, R16.reuse, UR4, R173 ;  /* 0x0000000410ad7c23 */ /* 0x040fe200080100ad */
[----:B------:R-:W1:Y:S01]  /*72e0*/  I2F R2, R13 ;  /* 0x0000000d00027306 */ /* 0x000e620000201400 */
[----:B------:R-:W-:Y:S01]  /*72f0*/  FSEL R199, R199, -INF , !P5 ;  /* 0xff800000c7c77808 */ /* 0x000fe20006800000 */
[----:B------:R-:W-:Y:S01]  /*7300*/  FFMA.FTZ R175, R16, UR4, R175 ;  /* 0x0000000410af7c23 */ /* 0x000fe200080100af */
[----:B------:R-:W-:Y:S01]  /*7310*/  FSEL R198, R15, -INF , !P1 ;  /* 0xff8000000fc67808 */ /* 0x000fe20004800000 */
[C---:B--2---:R-:W-:Y:S01]  /*7320*/  FFMA.FTZ R172, R17.reuse, UR4, R8 ;  /* 0x0000000411ac7c23 */ /* 0x044fe20008010008 */
[----:B------:R-:W-:Y:S01]  /*7330*/  IADD3 R8, R0, 0x38, RZ ;  /* 0x0000003800087810 */ /* 0x000fe20007ffe0ff */
[C---:B------:R-:W-:Y:S01]  /*7340*/  FFMA.FTZ R50, R17.reuse, UR4, R236 ;  /* 0x0000000411327c23 */ /* 0x040fe200080100ec */
[----:B------:R-:W-:Y:S01]  /*7350*/  ISETP.GE.AND P5, PT, R12, R169, PT ;  /* 0x000000a90c00720c */ /* 0x000fe20003fa6270 */
[----:B------:R-:W-:Y:S01]  /*7360*/  FFMA.FTZ R33, R17, UR4, R238 ;  /* 0x0000000411217c23 */ /* 0x000fe200080100ee */
[----:B------:R-:W2:Y:S01]  /*7370*/  I2F R15, R8 ;  /* 0x00000008000f7306 */ /* 0x000ea20000201400 */
[----:B------:R-:W-:Y:S01]  /*7380*/  FSEL R180, R173, -INF , !P0 ;  /* 0xff800000adb47808 */ /* 0x000fe20004000000 */
[----:B------:R-:W-:Y:S01]  /*7390*/  FFMA.FTZ R10, R17, UR4, R10 ;  /* 0x00000004110a7c23 */ /* 0x000fe2000801000a */
[----:B------:R-:W-:-:S02]  /*73a0*/  FSEL R172, R172, -INF , !P5 ;  /* 0xff800000acac7808 */ /* 0x000fc40006800000 */
[----:B------:R-:W-:Y:S01]  /*73b0*/  ISETP.GE.AND P5, PT, R13, R169, PT ;  /* 0x000000a90d00720c */ /* 0x000fe20003fa6270 */
[----:B-1----:R-:W-:Y:S01]  /*73c0*/  FFMA.FTZ R9, R2, UR4, R9 ;  /* 0x0000000402097c23 */ /* 0x002fe20008010009 */
[----:B------:R-:W-:Y:S01]  /*73d0*/  ISETP.GE.AND P0, PT, R12, R232, PT ;  /* 0x000000e80c00720c */ /* 0x000fe20003f06270 */
[C---:B------:R-:W-:Y:S01]  /*73e0*/  FFMA.FTZ R54, R2.reuse, UR4, R237 ;  /* 0x0000000402367c23 */ /* 0x040fe200080100ed */
[----:B------:R-:W-:Y:S01]  /*73f0*/  FSEL R175, R175, -INF , !P6 ;  /* 0xff800000afaf7808 */ /* 0x000fe20007000000 */
[C---:B------:R-:W-:Y:S01]  /*7400*/  FFMA.FTZ R35, R2.reuse, UR4, R239 ;  /* 0x0000000402237c23 */ /* 0x040fe200080100ef */
[----:B------:R-:W-:Y:S01]  /*7410*/  FSEL R164, R9, -INF , !P5 ;  /* 0xff80000009a47808 */ /* 0x000fe20006800000 */
[----:B------:R-:W-:Y:S01]  /*7420*/  FFMA.FTZ R11, R2, UR4, R11 ;  /* 0x00000004020b7c23 */ /* 0x000fe2000801000b */
[----:B------:R-:W1:Y:S01]  /*7430*/  I2F R9, R0 ;  /* 0x0000000000097306 */ /* 0x000e620000201400 */
[----:B------:R-:W-:Y:S01]  /*7440*/  ISETP.GE.AND P6, PT, R12, R170, PT ;  /* 0x000000aa0c00720c */ /* 0x000fe20003fc6270 */
[C---:B--2---:R-:W-:Y:S01]  /*7450*/  FFMA.FTZ R62, R15.reuse, UR4, R6 ;  /* 0x000000040f3e7c23 */ /* 0x044fe20008010006 */
[----:B------:R-:W-:Y:S01]  /*7460*/  IADD3 R6, R0, 0x39, RZ ;  /* 0x0000003900067810 */ /* 0x000fe20007ffe0ff */
[C---:B------:R-:W-:Y:S01]  /*7470*/  FFMA.FTZ R24, R15.reuse, UR4, R24 ;  /* 0x000000040f187c23 */ /* 0x040fe20008010018 */
[----:B------:R-:W-:Y:S01]  /*7480*/  ISETP.GE.AND P1, PT, R12, R3, PT ;  /* 0x000000030c00720c */ /* 0x000fe20003f26270 */
[----:B------:R-:W-:Y:S01]  /*7490*/  FFMA.FTZ R4, R15, UR4, R4 ;  /* 0x000000040f047c23 */ /* 0x000fe20008010004 */
[----:B------:R-:W-:Y:S01]  /*74a0*/  FSEL R50, R50, -INF , !P0 ;  /* 0xff80000032327808 */ /* 0x000fe20004000000 */
[----:B------:R-:W2:Y:S01]  /*74b0*/  I2F R2, R6 ;  /* 0x0000000600027306 */ /* 0x000ea20000201400 */
[----:B------:R-:W-:Y:S01]  /*74c0*/  ISETP.GE.AND P0, PT, R13, R232, PT ;  /* 0x000000e80d00720c */ /* 0x000fe20003f06270 */
[----:B------:R-:W-:Y:S01]  /*74d0*/  FFMA.FTZ R26, R15, UR4, R26 ;  /* 0x000000040f1a7c23 */ /* 0x000fe2000801001a */
[----:B------:R-:W-:-:S02]  /*74e0*/  FSEL R33, R33, -INF , !P6 ;  /* 0xff80000021217808 */ /* 0x000fc40007000000 */
[----:B------:R-:W-:Y:S02]  /*74f0*/  FSEL R66, R10, -INF , !P1 ;  /* 0xff8000000a427808 */ /* 0x000fe40004800000 */
[----:B------:R-:W-:Y:S01]  /*7500*/  ISETP.GE.AND P6, PT, R13, R170, PT ;  /* 0x000000aa0d00720c */ /* 0x000fe20003fc6270 */
[----:B-1----:R-:W-:Y:S01]  /*7510*/  FFMA.FTZ R53, R9, UR4, R194 ;  /* 0x0000000409357c23 */ /* 0x002fe200080100c2 */
[----:B------:R-:W-:Y:S01]  /*7520*/  ISETP.GE.AND P1, PT, R13, R3, PT ;  /* 0x000000030d00720c */ /* 0x000fe20003f26270 */
[----:B------:R-:W-:Y:S01]  /*7530*/  FFMA.FTZ R32, R9, UR4, R32 ;  /* 0x0000000409207c23 */ /* 0x000fe20008010020 */
[----:B------:R-:W-:Y:S02]  /*7540*/  FSEL R54, R54, -INF , !P0 ;  /* 0xff80000036367808 */ /* 0x000fe40004000000 */
[----:B------:R-:W-:Y:S02]  /*7550*/  ISETP.GE.AND P0, PT, R8, R232, PT ;  /* 0x000000e80800720c */ /* 0x000fe40003f06270 */
[----:B------:R-:W-:Y:S01]  /*7560*/  FSEL R35, R35, -INF , !P6 ;  /* 0xff80000023237808 */ /* 0x000fe20007000000 */
[C---:B--2---:R-:W-:Y:S01]  /*7570*/  FFMA.FTZ R25, R2.reuse, UR4, R25 ;  /* 0x0000000402197c23 */ /* 0x044fe20008010019 */
[----:B------:R-:W-:Y:S01]  /*7580*/  FSEL R60, R11, -INF , !P1 ;  /* 0xff8000000b3c7808 */ /* 0x000fe20004800000 */
[----:B------:R-:W-:Y:S01]  /*7590*/  FFMA.FTZ R27, R2, UR4, R27 ;  /* 0x00000004021b7c23 */ /* 0x000fe2000801001b */
[----:B------:R-:W-:Y:S01]  /*75a0*/  ISETP.GE.AND P6, PT, R8, R170, PT ;  /* 0x000000aa0800720c */ /* 0x000fe20003fc6270 */
[----:B------:R-:W-:Y:S01]  /*75b0*/  FFMA.FTZ R5, R2, UR4, R5 ;  /* 0x0000000402057c23 */ /* 0x000fe20008010005 */
[----:B------:R-:W-:Y:S01]  /*75c0*/  ISETP.GE.AND P5, PT, R8, R169, PT ;  /* 0x000000a90800720c */ /* 0x000fe20003fa6270 */
[----:B------:R-:W-:Y:S01]  /*75d0*/  FFMA.FTZ R7, R2, UR4, R7 ;  /* 0x0000000402077c23 */ /* 0x000fe20008010007 */
[----:B------:R-:W-:Y:S01]  /*75e0*/  ISETP.GE.AND P1, PT, R8, R3, PT ;  /* 0x000000030800720c */ /* 0x000fe20003f26270 */
[----:B------:R-:W-:Y:S01]  /*75f0*/  FFMA.FTZ R8, R9, UR4, R192 ;  /* 0x0000000409087c23 */ /* 0x000fe200080100c0 */
[----:B------:R-:W-:-:S02]  /*7600*/  FSEL R37, R24, -INF , !P0 ;  /* 0xff80000018257808 */ /* 0x000fc40004000000 */
[-C--:B------:R-:W-:Y:S02]  /*7610*/  ISETP.GE.AND P0, PT, R0, R232.reuse, PT ;  /* 0x000000e80000720c */ /* 0x080fe40003f06270 */
[----:B------:R-:W-:Y:S01]  /*7620*/  FSEL R67, R4, -INF , !P5 ;  /* 0xff80000004437808 */ /* 0x000fe20006800000 */
[----:B------:R-:W-:Y:S01]  /*7630*/  FFMA.FTZ R4, R9, UR4, R34 ;  /* 0x0000000409047c23 */ /* 0x000fe20008010022 */
[----:B------:R-:W-:Y:S02]  /*7640*/  FSEL R8, R8, -INF , !P0 ;  /* 0xff80000008087808 */ /* 0x000fe40004000000 */
[----:B------:R-:W-:Y:S02]  /*7650*/  ISETP.GE.AND P0, PT, R6, R232, PT ;  /* 0x000000e80600720c */ /* 0x000fe40003f06270 */
[----:B------:R-:W-:Y:S02]  /*7660*/  FSEL R36, R26, -INF , !P6 ;  /* 0xff8000001a247808 */ /* 0x000fe40007000000 */
[----:B------:R-:W-:-:S02]  /*7670*/  FSEL R44, R25, -INF , !P0 ;  /* 0xff800000192c7808 */ /* 0x000fc40004000000 */
[----:B------:R-:W-:Y:S02]  /*7680*/  PLOP3.LUT P0, PT, PT, PT, UP0, 0x40, 0x0 ;  /* 0x000000000000781c */ /* 0x000fe40003f0e808 */
[----:B------:R-:W-:Y:S02]  /*7690*/  FSEL R62, R62, -INF , !P1 ;  /* 0xff8000003e3e7808 */ /* 0x000fe40004800000 */
[C---:B------:R-:W-:Y:S02]  /*76a0*/  ISETP.GE.AND P6, PT, R0.reuse, R170, PT ;  /* 0x000000aa0000720c */ /* 0x040fe40003fc6270 */
[C---:B------:R-:W-:Y:S02]  /*76b0*/  ISETP.GE.AND P5, PT, R0.reuse, R169, PT ;  /* 0x000000a90000720c */ /* 0x040fe40003fa6270 */
[----:B------:R-:W-:Y:S02]  /*76c0*/  ISETP.GE.AND P1, PT, R0, R3, PT ;  /* 0x000000030000720c */ /* 0x000fe40003f26270 */
[----:B------:R-:W-:-:S02]  /*76d0*/  FSEL R53, R53, -INF , !P6 ;  /* 0xff80000035357808 */ /* 0x000fc40007000000 */
[----:B------:R-:W-:Y:S02]  /*76e0*/  FSEL R9, R32, -INF , !P5 ;  /* 0xff80000020097808 */ /* 0x000fe40006800000 */
[----:B------:R-:W-:Y:S02]  /*76f0*/  FSEL R4, R4, -INF , !P1 ;  /* 0xff80000004047808 */ /* 0x000fe40004800000 */
[C---:B------:R-:W-:Y:S02]  /*7700*/  ISETP.GE.AND P6, PT, R6.reuse, R170, PT ;  /* 0x000000aa0600720c */ /* 0x040fe40003fc6270 */
[C---:B------:R-:W-:Y:S02]  /*7710*/  ISETP.GE.AND P5, PT, R6.reuse, R169, PT ;  /* 0x000000a90600720c */ /* 0x040fe40003fa6270 */
[----:B------:R-:W-:Y:S02]  /*7720*/  ISETP.GE.AND P1, PT, R6, R3, PT ;  /* 0x000000030600720c */ /* 0x000fe40003f26270 */
[----:B------:R-:W-:-:S02]  /*7730*/  FSEL R47, R27, -INF , !P6 ;  /* 0xff8000001b2f7808 */ /* 0x000fc40007000000 */
        /* <DEDUP_REMOVED lines=9> */
[----:B------:R-:W-:Y:S02]  /*77d0*/  UIMAD.WIDE.U32 UR26, UR16, UR6, URZ ;  /* 0x00000006101a72a5 */ /* 0x000fe4000f8e003f */
[----:B------:R-:W-:Y:S01]  /*77e0*/  UIMAD UR11, UR11, UR6, URZ ;  /* 0x000000060b0b72a4 */ /* 0x000fe2000f8e023f */
[----:B------:R1:W-:Y:S03]  /*77f0*/  @P4 STS.64 [R220+0x6008], RZ ;  /* 0x006008ffdc004388 */ /* 0x0003e60000000a00 */
[----:B------:R-:W-:Y:S01]  /*7800*/  UIMAD UR7, UR16, UR7, UR11 ;  /* 0x00000007100772a4 */ /* 0x000fe2000f8e020b */
[----:B------:R-:W-:-:S02]  /*7810*/  IMAD.U32 R5, RZ, RZ, UR26 ;  /* 0x0000001aff057e24 */ /* 0x000fc4000f8e00ff */
[----:B------:R-:W-:Y:S01]  /*7820*/  IMAD.U32 R2, RZ, RZ, UR26 ;  /* 0x0000001aff027e24 */ /* 0x000fe2000f8e00ff */
[----:B------:R-:W-:Y:S02]  /*7830*/  UIADD3 UR7, UR27, UR7, URZ ;  /* 0x000000071b077290 */ /* 0x000fe4000fffe03f */
[----:B------:R-:W-:-:S04]  /*7840*/  LEA R5, P0, R5, R224, 0x6 ;  /* 0x000000e005057211 */ /* 0x000fc800078030ff */
[----:B------:R-:W-:Y:S01]  /*7850*/  IMAD.U32 R7, RZ, RZ, UR7 ;  /* 0x00000007ff077e24 */ /* 0x000fe2000f8e00ff */
[C---:B------:R-:W-:Y:S02]  /*7860*/  @!P4 LEA R16, P5, R5.reuse, c[0x0][0x168], 0x1 ;  /* 0x00005a000510ca11 */ /* 0x040fe400078a08ff */
[C---:B------:R-:W-:Y:S02]  /*7870*/  @!P2 LEA R10, P1, R5.reuse, c[0x0][0x168], 0x1 ;  /* 0x00005a00050aaa11 */ /* 0x040fe400078208ff */
        /* <DEDUP_REMOVED lines=10> */
[----:B------:R-:W-:Y:S02]  /*7920*/  @!P4 LEA R14, P5, R0, c[0x0][0x168], 0x1 ;  /* 0x00005a00000eca11 */ /* 0x000fe400078a08ff */
        /* <DEDUP_REMOVED lines=32> */
.L_x_123:
[----:B------:R-:W-:Y:S05]  /*7b30*/  BSYNC B0 ;  /* 0x0000000000007941 */ /* 0x000fea0003800000 */
.L_x_122:
[----:B------:R-:W0:Y:S02]  /*7b40*/  LDGDEPBAR ;  /* 0x00000000000079af */ /* 0x000e240000000000 */
.L_x_121:
[----:B------:R-:W-:Y:S01]  /*7b50*/  FMNMX.FTZ R0, R166, R9, !PT ;  /* 0x00000009a6007209 */ /* 0x000fe20007810000 */
[----:B------:R-:W-:Y:S01]  /*7b60*/  LDSM.16.MT88.4 R24, [R213+0x9000] ;  /* 0x00900000d518783b */ /* 0x000fe20000004200 */
[----:B------:R-:W-:Y:S02]  /*7b70*/  FMNMX.FTZ R5, R165, R4, !PT ;  /* 0x00000004a5057209 */ /* 0x000fe40007810000 */
[----:B------:R-:W-:Y:S01]  /*7b80*/  FMNMX.FTZ R0, R49, R0, !PT ;  /* 0x0000000031007209 */ /* 0x000fe20007810000 */
[----:B------:R-:W-:Y:S01]  /*7b90*/  LDSM.16.MT88.4 R20, [R171+0x9000] ;  /* 0x00900000ab14783b */ /* 0x000fe20000004200 */
[----:B------:R-:W-:Y:S02]  /*7ba0*/  FMNMX.FTZ R5, R58, R5, !PT ;  /* 0x000000053a057209 */ /* 0x000fe40007810000 */
[----:B------:R-:W-:Y:S01]  /*7bb0*/  FMNMX.FTZ R0, R51, R0, !PT ;  /* 0x0000000033007209 */ /* 0x000fe20007810000 */
[----:B-1----:R-:W-:Y:S01]  /*7bc0*/  LDSM.16.MT88.4 R16, [R213+0xa000] ;  /* 0x00a00000d510783b */ /* 0x002fe20000004200 */
        /* <DEDUP_REMOVED lines=40> */
[----:B------:R-:W2:Y:S01]  /*7e50*/  SHFL.BFLY PT, R5, R0, 0x2, 0x1f ;  /* 0x0c401f0000057f89 */ /* 0x000ea200000e0000 */
[----:B------:R-:W-:Y:S02]  /*7e60*/  FMNMX.FTZ R6, R201, R6, !PT ;  /* 0x00000006c9067209 */ /* 0x000fe40007810000 */
        /* <DEDUP_REMOVED lines=13> */
[----:B--2---:R-:W-:Y:S02]  /*7f40*/  FMNMX.FTZ R5, R0, R5, !PT ;  /* 0x0000000500057209 */ /* 0x004fe40007810000 */
[----:B------:R-:W-:Y:S02]  /*7f50*/  FMNMX.FTZ R6, R175, R6, !PT ;  /* 0x00000006af067209 */ /* 0x000fe40007810000 */
[----:B------:R-:W-:Y:S01]  /*7f60*/  FMNMX.FTZ R7, R50, R7, !PT ;  /* 0x0000000732077209 */ /* 0x000fe20007810000 */
[----:B------:R-:W2:Y:S01]  /*7f70*/  SHFL.BFLY PT, R0, R5, 0x1, 0x1f ;  /* 0x0c201f0005007f89 */ /* 0x000ea200000e0000 */
[----:B------:R-:W-:-:S02]  /*7f80*/  FMNMX.FTZ R10, R33, R6, !PT ;  /* 0x00000006210a7209 */ /* 0x000fc40007810000 */
[----:B------:R-:W-:-:S04]  /*7f90*/  FMNMX.FTZ R6, R54, R7, !PT ;  /* 0x0000000736067209 */ /* 0x000fc80007810000 */
[----:B------:R-:W-:Y:S02]  /*7fa0*/  FMNMX.FTZ R7, R37, R6, !PT ;  /* 0x0000000625077209 */ /* 0x000fe40007810000 */
[----:B-1----:R-:W-:Y:S02]  /*7fb0*/  FMNMX.FTZ R2, R11, R2, !PT ;  /* 0x000000020b027209 */ /* 0x002fe40007810000 */
[----:B------:R-:W-:Y:S02]  /*7fc0*/  FMNMX.FTZ R6, R44, R7, !PT ;  /* 0x000000072c067209 */ /* 0x000fe40007810000 */
[----:B------:R-:W-:Y:S01]  /*7fd0*/  FMNMX.FTZ R11, R35, R10, !PT ;  /* 0x0000000a230b7209 */ /* 0x000fe20007810000 */
[C---:B------:R-:W-:Y:S01]  /*7fe0*/  FMUL.FTZ R174, R2.reuse, c[0x0][0x23c] ;  /* 0x00008f0002ae7a20 */ /* 0x040fe20000410000 */
[----:B------:R-:W-:Y:S01]  /*7ff0*/  FSETP.NEU.FTZ.AND P1, PT, R2, -INF , PT ;  /* 0xff8000000200780b */ /* 0x000fe20003f3d000 */
[----:B------:R-:W1:Y:S01]  /*8000*/  SHFL.BFLY PT, R237, R6, 0x2, 0x1f ;  /* 0x0c401f0006ed7f89 */ /* 0x000e6200000e0000 */
[----:B------:R-:W-:-:S02]  /*8010*/  FMNMX.FTZ R236, R36, R11, !PT ;  /* 0x0000000b24ec7209 */ /* 0x000fc40007810000 */
[----:B------:R-:W-:Y:S02]  /*8020*/  FSEL R174, R174, RZ, P1 ;  /* 0x000000ffaeae7208 */ /* 0x000fe40000800000 */
[----:B------:R-:W-:Y:S02]  /*8030*/  FMNMX.FTZ R236, R47, R236, !PT ;  /* 0x000000ec2fec7209 */ /* 0x000fe40007810000 */
[----:B--2---:R-:W-:Y:S01]  /*8040*/  FMNMX.FTZ R0, R5, R0, !PT ;  /* 0x0000000005007209 */ /* 0x004fe20007810000 */
[--C-:B------:R-:W-:Y:S01]  /*8050*/  FFMA.FTZ R41, R49, c[0x0][0x23c], -R174.reuse ;  /* 0x00008f0031297a23 */ /* 0x100fe200000108ae */
[----:B------:R-:W-:Y:S01]  /*8060*/  FSEL R7, R2, RZ, P1 ;  /* 0x000000ff02077208 */ /* 0x000fe20000800000 */
[----:B------:R-:W2:Y:S01]  /*8070*/  SHFL.BFLY PT, R5, R236, 0x2, 0x1f ;  /* 0x0c401f00ec057f89 */ /* 0x000ea200000e0000 */
[C---:B------:R-:W-:Y:S01]  /*8080*/  FSETP.NEU.FTZ.AND P0, PT, R0.reuse, -INF , PT ;  /* 0xff8000000000780b */ /* 0x040fe20003f1d000 */
[C---:B------:R-:W-:Y:S02]  /*8090*/  FMUL.FTZ R61, R0.reuse, c[0x0][0x23c] ;  /* 0x00008f00003d7a20 */ /* 0x040fe40000410000 */
[--C-:B------:R-:W-:Y:S01]  /*80a0*/  FFMA.FTZ R42, R9, c[0x0][0x23c], -R174.reuse ;  /* 0x00008f00092a7a23 */ /* 0x100fe200000108ae */
[----:B------:R-:W-:Y:S01]  /*80b0*/  FSEL R10, R0, RZ, P0 ;  /* 0x000000ff000a7208 */ /* 0x000fe20000000000 */
[--C-:B------:R-:W-:Y:S01]  /*80c0*/  FFMA.FTZ R40, R51, c[0x0][0x23c], -R174.reuse ;  /* 0x00008f0033287a23 */ /* 0x100fe200000108ae */
[----:B------:R-:W-:Y:S01]  /*80d0*/  FSEL R61, R61, RZ, P0 ;  /* 0x000000ff3d3d7208 */ /* 0x000fe20000000000 */
[----:B------:R-:W-:Y:S01]  /*80e0*/  FFMA.FTZ R39, R29, c[0x0][0x23c], -R174 ;  /* 0x00008f001d277a23 */ /* 0x000fe200000108ae */
[----:B------:R-:W-:Y:S01]  /*80f0*/  MUFU.EX2 R41, R41 ;  /* 0x0000002900297308 */ /* 0x000fe20000000800 */
[----:B------:R-:W-:-:S02]  /*8100*/  FADD.FTZ R10, R165, -R10 ;  /* 0x8000000aa50a7221 */ /* 0x000fc40000010000 */
[----:B------:R-:W-:Y:S01]  /*8110*/  FFMA.FTZ R38, R4, c[0x0][0x23c], -R61 ;  /* 0x00008f0004267a23 */ /* 0x000fe2000001083d */
[----:B-1----:R-:W-:Y:S01]  /*8120*/  FMNMX.FTZ R237, R6, R237, !PT ;  /* 0x000000ed06ed7209 */ /* 0x002fe20007810000 */
[----:B------:R-:W-:Y:S02]  /*8130*/  FADD.FTZ R6, R166, -R7 ;  /* 0x80000007a6067221 */ /* 0x000fe40000010000 */
[--C-:B------:R-:W-:Y:S01]  /*8140*/  FFMA.FTZ R34, R58, c[0x0][0x23c], -R61.reuse ;  /* 0x00008f003a227a23 */ /* 0x100fe2000001083d */
[----:B------:R-:W1:Y:S01]  /*8150*/  MUFU.EX2 R42, R42 ;  /* 0x0000002a002a7308 */ /* 0x000e620000000800 */
[----:B------:R-:W3:Y:S01]  /*8160*/  SHFL.BFLY PT, R4, R237, 0x1, 0x1f ;  /* 0x0c201f00ed047f89 */ /* 0x000ee200000e0000 */
[----:B------:R-:W-:Y:S02]  /*8170*/  FMUL.FTZ R6, R6, c[0x0][0x23c] ;  /* 0x00008f0006067a20 */ /* 0x000fe40000410000 */
[----:B------:R-:W-:Y:S01]  /*8180*/  FMUL.FTZ R45, R10, c[0x0][0x23c] ;  /* 0x00008f000a2d7a20 */ /* 0x000fe20000410000 */
[----:B--2---:R-:W-:Y:S01]  /*8190*/  FMNMX.FTZ R236, R236, R5, !PT ;  /* 0x00000005ecec7209 */ /* 0x004fe20007810000 */
[----:B------:R-:W-:-:S02]  /*81a0*/  FFMA.FTZ R32, R28, c[0x0][0x23c], -R61 ;  /* 0x00008f001c207a23 */ /* 0x000fc4000001083d */
[----:B------:R-:W2:Y:S01]  /*81b0*/  MUFU.EX2 R46, R6 ;  /* 0x00000006002e7308 */ /* 0x000ea20000000800 */
[----:B------:R-:W-:Y:S01]  /*81c0*/  FFMA.FTZ R43, R30, c[0x0][0x23c], -R61 ;  /* 0x00008f001e2b7a23 */ /* 0x000fe2000001083d */
[----:B------:R-:W4:Y:S01]  /*81d0*/  SHFL.BFLY PT, R5, R236, 0x1, 0x1f ;  /* 0x0c201f00ec057f89 */ /* 0x000f2200000e0000 */
[--C-:B------:R-:W-:Y:S02]  /*81e0*/  FFMA.FTZ R165, R193, c[0x0][0x23c], -R174.reuse ;  /* 0x00008f00c1a57a23 */ /* 0x100fe400000108ae */
[----:B------:R-:W-:-:S03]  /*81f0*/  FFMA.FTZ R166, R187, c[0x0][0x23c], -R174 ;  /* 0x00008f00bba67a23 */ /* 0x000fc600000108ae */
[----:B------:R-:W-:Y:S01]  /*8200*/  MUFU.EX2 R40, R40 ;  /* 0x0000002800287308 */ /* 0x000fe20000000800 */
[----:B-1----:R-:W-:Y:S01]  /*8210*/  F2FP.PACK_AB R28, R41, R42 ;  /* 0x0000002a291c723e */ /* 0x002fe200000000ff */
[--C-:B------:R-:W-:Y:S02]  /*8220*/  FFMA.FTZ R183, R183, c[0x0][0x23c], -R174.reuse ;  /* 0x00008f00b7b77a23 */ /* 0x100fe400000108ae */
[----:B------:R-:W-:Y:S02]  /*8230*/  FFMA.FTZ R204, R204, c[0x0][0x23c], -R61 ;  /* 0x00008f00cccc7a23 */ /* 0x000fe4000001083d */
[----:B------:R-:W-:Y:S02]  /*8240*/  FFMA.FTZ R206, R199, c[0x0][0x23c], -R174 ;  /* 0x00008f00c7ce7a23 */ /* 0x000fe400000108ae */
[----:B------:R-:W1:Y:S01]  /*8250*/  MUFU.EX2 R39, R39 ;  /* 0x0000002700277308 */ /* 0x000e620000000800 */
[----:B---3--:R-:W-:Y:S01]  /*8260*/  FMNMX.FTZ R237, R237, R4, !PT ;  /* 0x00000004eded7209 */ /* 0x008fe20007810000 */
[----:B--2---:R-:W-:-:S02]  /*8270*/  FMUL.FTZ R156, R156, R46 ;  /* 0x0000002e9c9c7220 */ /* 0x004fc40000410000 */
[-C--:B------:R-:W-:Y:S01]  /*8280*/  FMUL.FTZ R157, R157, R46.reuse ;  /* 0x0000002e9d9d7220 */ /* 0x080fe20000410000 */
[C---:B------:R-:W-:Y:S01]  /*8290*/  FSETP.NEU.FTZ.AND P1, PT, R237.reuse, -INF , PT ;  /* 0xff800000ed00780b */ /* 0x040fe20003f3d000 */
[C---:B------:R-:W-:Y:S02]  /*82a0*/  FMUL.FTZ R49, R237.reuse, c[0x0][0x23c] ;  /* 0x00008f00ed317a20 */ /* 0x040fe40000410000 */
[----:B------:R-:W-:Y:S01]  /*82b0*/  MUFU.EX2 R38, R38 ;  /* 0x0000002600267308 */ /* 0x000fe20000000800 */
[----:B------:R-:W-:Y:S01]  /*82c0*/  FSEL R63, R237, RZ, P1 ;  /* 0x000000ffed3f7208 */ /* 0x000fe20000800000 */
[-C--:B------:R-:W-:Y:S01]  /*82d0*/  FMUL.FTZ R152, R152, R46.reuse ;  /* 0x0000002e98987220 */ /* 0x080fe20000410000 */
[----:B------:R-:W-:Y:S01]  /*82e0*/  FSEL R49, R49, RZ, P1 ;  /* 0x000000ff31317208 */ /* 0x000fe20000800000 */
[----:B------:R-:W-:Y:S01]  /*82f0*/  FMUL.FTZ R153, R153, R46 ;  /* 0x0000002e99997220 */ /* 0x000fe20000410000 */
[----:B----4-:R-:W-:Y:S01]  /*8300*/  FMNMX.FTZ R236, R236, R5, !PT ;  /* 0x00000005ecec7209 */ /* 0x010fe20007810000 */
[----:B------:R-:W-:Y:S01]  /*8310*/  FADD.FTZ R63, R168, -R63 ;  /* 0x8000003fa83f7221 */ /* 0x000fe20000010000 */
[----:B------:R-:W2:Y:S01]  /*8320*/  LDSM.16.MT88.4 R4, [R213+0xb000] ;  /* 0x00b00000d504783b */ /* 0x000ea20000004200 */
[--C-:B------:R-:W-:Y:S01]  /*8330*/  FFMA.FTZ R9, R8, c[0x0][0x23c], -R49.reuse ;  /* 0x00008f0008097a23 */ /* 0x100fe20000010831 */
[C---:B------:R-:W-:Y:S01]  /*8340*/  FSETP.NEU.FTZ.AND P0, PT, R236.reuse, -INF , PT ;  /* 0xff800000ec00780b */ /* 0x040fe20003f1d000 */
[----:B------:R-:W-:Y:S01]  /*8350*/  FMUL.FTZ R8, R236, c[0x0][0x23c] ;  /* 0x00008f00ec087a20 */ /* 0x000fe20000410000 */
[----:B------:R-:W3:Y:S01]  /*8360*/  MUFU.EX2 R34, R34 ;  /* 0x0000002200227308 */ /* 0x000ee20000000800 */
[--C-:B------:R-:W-:Y:S01]  /*8370*/  FFMA.FTZ R51, R48, c[0x0][0x23c], -R49.reuse ;  /* 0x00008f0030337a23 */ /* 0x100fe20000010831 */
[----:B-1----:R-:W-:Y:S01]  /*8380*/  F2FP.PACK_AB R30, R39, R40 ;  /* 0x00000028271e723e */ /* 0x002fe200000000ff */
[--C-:B------:R-:W-:Y:S01]  /*8390*/  FFMA.FTZ R58, R56, c[0x0][0x23c], -R49.reuse ;  /* 0x00008f00383a7a23 */ /* 0x100fe20000010831 */
[----:B------:R-:W-:Y:S01]  /*83a0*/  FSEL R56, R8, RZ, P0 ;  /* 0x000000ff08387208 */ /* 0x000fe20000000000 */
[----:B------:R-:W-:-:S02]  /*83b0*/  FFMA.FTZ R65, R52, c[0x0][0x23c], -R49 ;  /* 0x00008f0034417a23 */ /* 0x000fc40000010831 */
[----:B------:R-:W-:Y:S01]  /*83c0*/  FMUL.FTZ R63, R63, c[0x0][0x23c] ;  /* 0x00008f003f3f7a20 */ /* 0x000fe20000410000 */
[----:B------:R1:W-:Y:S01]  /*83d0*/  MUFU.EX2 R48, R9 ;  /* 0x0000000900307308 */ /* 0x0003e20000000800 */
[--C-:B------:R-:W-:Y:S02]  /*83e0*/  FFMA.FTZ R64, R53, c[0x0][0x23c], -R56.reuse ;  /* 0x00008f0035407a23 */ /* 0x100fe40000010838 */
[--C-:B------:R-:W-:Y:S02]  /*83f0*/  FFMA.FTZ R57, R57, c[0x0][0x23c], -R56.reuse ;  /* 0x00008f0039397a23 */ /* 0x100fe40000010838 */
[----:B------:R-:W-:Y:S02]  /*8400*/  FFMA.FTZ R209, R209, c[0x0][0x23c], -R56 ;  /* 0x00008f00d1d17a23 */ /* 0x000fe40000010838 */
[----:B------:R-:W-:Y:S01]  /*8410*/  FMUL.FTZ R72, R72, R46 ;  /* 0x0000002e48487220 */ /* 0x000fe20000410000 */
[----:B------:R4:W-:Y:S01]  /*8420*/  MUFU.EX2 R52, R58 ;  /* 0x0000003a00347308 */ /* 0x0009e20000000800 */
[----:B---3--:R-:W-:Y:S01]  /*8430*/  F2FP.PACK_AB R29, R34, R38 ;  /* 0x00000026221d723e */ /* 0x008fe200000000ff */
[----:B------:R-:W-:-:S02]  /*8440*/  FMUL.FTZ R73, R73, R46 ;  /* 0x0000002e49497220 */ /* 0x000fc40000410000 */
[-C--:B------:R-:W-:Y:S02]  /*8450*/  FMUL.FTZ R76, R76, R46.reuse ;  /* 0x0000002e4c4c7220 */ /* 0x080fe40000410000 */
[-C--:B------:R-:W-:Y:S01]  /*8460*/  FMUL.FTZ R77, R77, R46.reuse ;  /* 0x0000002e4d4d7220 */ /* 0x080fe20000410000 */
[----:B-1----:R-:W1:Y:S01]  /*8470*/  LDSM.16.MT88.4 R8, [R171+0xb000] ;  /* 0x00b00000ab08783b */ /* 0x002e620000004200 */
[----:B------:R-:W-:Y:S01]  /*8480*/  MUFU.EX2 R53, R65 ;  /* 0x0000004100357308 */ /* 0x000fe20000000800 */
[-C--:B------:R-:W-:Y:S02]  /*8490*/  FMUL.FTZ R88, R88, R46.reuse ;  /* 0x0000002e58587220 */ /* 0x080fe40000410000 */
[-C--:B------:R-:W-:Y:S02]  /*84a0*/  FMUL.FTZ R89, R89, R46.reuse ;  /* 0x0000002e59597220 */ /* 0x080fe40000410000 */
[-C--:B------:R-:W-:Y:S02]  /*84b0*/  FMUL.FTZ R92, R92, R46.reuse ;  /* 0x0000002e5c5c7220 */ /* 0x080fe40000410000 */
[----:B----4-:R-:W-:Y:S01]  /*84c0*/  FFMA.FTZ R58, R55, c[0x0][0x23c], -R56 ;  /* 0x00008f00373a7a23 */ /* 0x010fe20000010838 */
[----:B------:R-:W-:Y:S01]  /*84d0*/  MUFU.EX2 R32, R32 ;  /* 0x0000002000207308 */ /* 0x000fe20000000800 */
[----:B------:R-:W-:-:S02]  /*84e0*/  FMUL.FTZ R93, R93, R46 ;  /* 0x0000002e5d5d7220 */ /* 0x000fc40000410000 */
[-C--:B------:R-:W-:Y:S02]  /*84f0*/  FMUL.FTZ R144, R144, R46.reuse ;  /* 0x0000002e90907220 */ /* 0x080fe40000410000 */
[-C--:B------:R-:W-:Y:S02]  /*8500*/  FMUL.FTZ R145, R145, R46.reuse ;  /* 0x0000002e91917220 */ /* 0x080fe40000410000 */
[-C--:B------:R-:W-:Y:S01]  /*8510*/  FMUL.FTZ R104, R104, R46.reuse ;  /* 0x0000002e68687220 */ /* 0x080fe20000410000 */
[----:B------:R3:W-:Y:S01]  /*8520*/  MUFU.EX2 R55, R64 ;  /* 0x0000004000377308 */ /* 0x0007e20000000800 */
[-C--:B------:R-:W-:Y:S02]  /*8530*/  FMUL.FTZ R105, R105, R46.reuse ;  /* 0x0000002e69697220 */ /* 0x080fe40000410000 */
[-C--:B------:R-:W-:Y:S02]  /*8540*/  FMUL.FTZ R112, R112, R46.reuse ;  /* 0x0000002e70707220 */ /* 0x080fe40000410000 */
[----:B------:R-:W-:-:S02]  /*8550*/  FMUL.FTZ R113, R113, R46 ;  /* 0x0000002e71717220 */ /* 0x000fc40000410000 */
[-C--:B------:R-:W-:Y:S01]  /*8560*/  FMUL.FTZ R116, R116, R46.reuse ;  /* 0x0000002e74747220 */ /* 0x080fe20000410000 */
[----:B------:R-:W4:Y:S01]  /*8570*/  MUFU.EX2 R43, R43 ;  /* 0x0000002b002b7308 */ /* 0x000f220000000800 */
[-C--:B------:R-:W-:Y:S02]  /*8580*/  FMUL.FTZ R117, R117, R46.reuse ;  /* 0x0000002e75757220 */ /* 0x080fe40000410000 */
[-C--:B------:R-:W-:Y:S02]  /*8590*/  FMUL.FTZ R136, R136, R46.reuse ;  /* 0x0000002e88887220 */ /* 0x080fe40000410000 */
[-C--:B------:R-:W-:Y:S02]  /*85a0*/  FMUL.FTZ R137, R137, R46.reuse ;  /* 0x0000002e89897220 */ /* 0x080fe40000410000 */
[-C--:B------:R-:W-:Y:S01]  /*85b0*/  FMUL.FTZ R128, R128, R46.reuse ;  /* 0x0000002e80807220 */ /* 0x080fe20000410000 */
[----:B---3--:R-:W-:Y:S01]  /*85c0*/  FSEL R64, R236, RZ, P0 ;  /* 0x000000ffec407208 */ /* 0x008fe20000000000 */
[----:B------:R-:W3:Y:S01]  /*85d0*/  MUFU.EX2 R45, R45 ;  /* 0x0000002d002d7308 */ /* 0x000ee20000000800 */
[----:B------:R-:W-:Y:S01]  /*85e0*/  FMUL.FTZ R129, R129, R46 ;  /* 0x0000002e81817220 */ /* 0x000fe20000410000 */
[----:B------:R-:W-:Y:S01]  /*85f0*/  PLOP3.LUT P0, PT, PT, PT, UP0, 0x40, 0x0 ;  /* 0x000000000000781c */ /* 0x000fe20003f0e808 */
[----:B------:R-:W-:-:S02]  /*8600*/  FFMA.FTZ R168, R185, c[0x0][0x23c], -R174 ;  /* 0x00008f00b9a87a23 */ /* 0x000fc400000108ae */
[----:B------:R-:W-:Y:S01]  /*8610*/  FADD.FTZ R65, R167, -R64 ;  /* 0x80000040a7417221 */ /* 0x000fe20000010000 */
[----:B----4-:R-:W-:Y:S02]  /*8620*/  F2FP.PACK_AB R31, R43, R32 ;  /* 0x000000202b1f723e */ /* 0x010fe400000000ff */
[----:B------:R-:W-:Y:S01]  /*8630*/  MUFU.EX2 R51, R51 ;  /* 0x0000003300337308 */ /* 0x000fe20000000800 */
[----:B------:R-:W-:Y:S02]  /*8640*/  FMUL.FTZ R65, R65, c[0x0][0x23c] ;  /* 0x00008f0041417a20 */ /* 0x000fe40000410000 */
[--C-:B------:R-:W-:Y:S02]  /*8650*/  FFMA.FTZ R167, R188, c[0x0][0x23c], -R61.reuse ;  /* 0x00008f00bca77a23 */ /* 0x100fe4000001083d */
[--C-:B------:R-:W-:Y:S02]  /*8660*/  FFMA.FTZ R188, R242, c[0x0][0x23c], -R61.reuse ;  /* 0x00008f00f2bc7a23 */ /* 0x100fe4000001083d */
[----:B------:R-:W-:Y:S01]  /*8670*/  FFMA.FTZ R185, R244, c[0x0][0x23c], -R61 ;  /* 0x00008f00f4b97a23 */ /* 0x000fe2000001083d */
        /* <DEDUP_REMOVED lines=17> */
[----:B------:R-:W3:Y:S01]  /*8790*/  MUFU.EX2 R63, R63 ;  /* 0x0000003f003f7308 */ /* 0x000ee20000000800 */
        /* <DEDUP_REMOVED lines=16> */
[----:B------:R-:W-:Y:S01]  /*88a0*/  FMUL.FTZ R131, R131, R45 ;  /* 0x0000002d83837220 */ /* 0x000fe20000410000 */
[----:B------:R-:W5:Y:S01]  /*88b0*/  MUFU.EX2 R168, R168 ;  /* 0x000000a800a87308 */ /* 0x000f620000000800 */
[-C--:B---3--:R-:W-:Y:S01]  /*88c0*/  FMUL.FTZ R160, R160, R63.reuse ;  /* 0x0000003fa0a07220 */ /* 0x088fe20000410000 */
[C---:B------:R-:W-:Y:S01]  /*88d0*/  HMMA.16816.F32 R92, R28.reuse, R18, R92 ;  /* 0x000000121c5c723c */ /* 0x040fe2000000185c */
[----:B------:R-:W-:Y:S02]  /*88e0*/  FMUL.FTZ R161, R161, R63 ;  /* 0x0000003fa1a17220 */ /* 0x000fe40000410000 */
[-C--:B----4-:R-:W-:Y:S02]  /*88f0*/  FMUL.FTZ R162, R162, R65.reuse ;  /* 0x00000041a2a27220 */ /* 0x090fe40000410000 */
        /* <DEDUP_REMOVED lines=30> */
[----:B------:R-:W-:Y:S01]  /*8ae0*/  FMUL.FTZ R99, R99, R65 ;  /* 0x0000004163637220 */ /* 0x000fe20000410000 */
[----:B------:R-:W-:Y:S01]  /*8af0*/  MUFU.EX2 R206, R206 ;  /* 0x000000ce00ce7308 */ /* 0x000fe20000000800 */
[-C--:B------:R-:W-:Y:S01]  /*8b00*/  FMUL.FTZ R100, R100, R63.reuse ;  /* 0x0000003f64647220 */ /* 0x080fe20000410000 */
[----:B------:R-:W-:Y:S01]  /*8b10*/  HMMA.16816.F32 R128, R28, R10, R128 ;  /* 0x0000000a1c80723c */ /* 0x000fe20000001880 */
[----:B------:R-:W-:Y:S02]  /*8b20*/  FMUL.FTZ R101, R101, R63 ;  /* 0x0000003f65657220 */ /* 0x000fe40000410000 */
[-C--:B------:R-:W-:Y:S02]  /*8b30*/  FMUL.FTZ R102, R102, R65.reuse ;  /* 0x0000004166667220 */ /* 0x080fe40000410000 */
[----:B------:R-:W-:-:S02]  /*8b40*/  FMUL.FTZ R103, R103, R65 ;  /* 0x0000004167677220 */ /* 0x000fc40000410000 */
[----:B------:R-:W-:Y:S01]  /*8b50*/  F2FP.PACK_AB R28, R51, R48 ;  /* 0x00000030331c723e */ /* 0x000fe200000000ff */
[----:B------:R-:W-:Y:S01]  /*8b60*/  FMUL.FTZ R140, R140, R63 ;  /* 0x0000003f8c8c7220 */ /* 0x000fe20000410000 */
        /* <DEDUP_REMOVED lines=16> */
[----:B------:R-:W1:Y:S01]  /*8c70*/  LDSM.16.MT88.4 R24, [R213+0x9400] ;  /* 0x00940000d518783b */ /* 0x000e620000004200 */
[----:B------:R-:W-:-:S02]  /*8c80*/  FMUL.FTZ R124, R124, R63 ;  /* 0x0000003f7c7c7220 */ /* 0x000fc40000410000 */
[----:B------:R-:W-:Y:S02]  /*8c90*/  FMUL.FTZ R125, R125, R63 ;  /* 0x0000003f7d7d7220 */ /* 0x000fe40000410000 */
        /* <DEDUP_REMOVED lines=8> */
[----:B------:R-:W3:Y:S01]  /*8d20*/  LDSM.16.MT88.4 R20, [R171+0x9400] ;  /* 0x00940000ab14783b */ /* 0x000ee20000004200 */
[----:B------:R-:W-:-:S02]  /*8d30*/  FFMA.FTZ R187, R190, c[0x0][0x23c], -R49 ;  /* 0x00008f00bebb7a23 */ /* 0x000fc40000010831 */
[----:B------:R4:W1:Y:S01]  /*8d40*/  MUFU.EX2 R190, R204 ;  /* 0x000000cc00be7308 */ /* 0x0008620000000800 */
[--C-:B------:R-:W-:Y:S02]  /*8d50*/  FFMA.FTZ R193, R200, c[0x0][0x23c], -R49.reuse ;  /* 0x00008f00c8c17a23 */ /* 0x100fe40000010831 */
[C---:B------:R-:W-:Y:S01]  /*8d60*/  HMMA.16816.F32 R84, R28.reuse, R16, R84 ;  /* 0x000000101c54723c */ /* 0x040fe20000001854 */
[--C-:B------:R-:W-:Y:S02]  /*8d70*/  FFMA.FTZ R194, R202, c[0x0][0x23c], -R49.reuse ;  /* 0x00008f00cac27a23 */ /* 0x100fe40000010831 */
[--C-:B------:R-:W-:Y:S02]  /*8d80*/  FFMA.FTZ R200, R201, c[0x0][0x23c], -R56.reuse ;  /* 0x00008f00c9c87a23 */ /* 0x100fe40000010838 */
[----:B------:R-:W-:Y:S01]  /*8d90*/  FFMA.FTZ R192, R208, c[0x0][0x23c], -R49 ;  /* 0x00008f00d0c07a23 */ /* 0x000fe20000010831 */
[----:B------:R-:W-:Y:S01]  /*8da0*/  MUFU.EX2 R187, R187 ;  /* 0x000000bb00bb7308 */ /* 0x000fe20000000800 */
[--C-:B------:R-:W-:Y:S01]  /*8db0*/  FFMA.FTZ R197, R197, c[0x0][0x23c], -R56.reuse ;  /* 0x00008f00c5c57a23 */ /* 0x100fe20000010838 */
[----:B------:R-:W-:Y:S01]  /*8dc0*/  HMMA.16816.F32 R96, R28, R18, R96 ;  /* 0x000000121c60723c */ /* 0x000fe20000001860 */
[----:B------:R-:W1:Y:S01]  /*8dd0*/  LDSM.16.MT88.4 R16, [R213+0xa400] ;  /* 0x00a40000d510783b */ /* 0x000e620000004200 */
[----:B------:R-:W-:-:S02]  /*8de0*/  FFMA.FTZ R201, R203, c[0x0][0x23c], -R56 ;  /* 0x00008f00cbc97a23 */ /* 0x000fc40000010838 */
[----:B------:R-:W-:Y:S02]  /*8df0*/  FFMA.FTZ R202, R205, c[0x0][0x23c], -R56 ;  /* 0x00008f00cdca7a23 */ /* 0x000fe40000010838 */
[----:B------:R-:W1:Y:S01]  /*8e00*/  MUFU.EX2 R192, R192 ;  /* 0x000000c000c07308 */ /* 0x000e620000000800 */
[--C-:B----4-:R-:W-:Y:S01]  /*8e10*/  FFMA.FTZ R204, R191, c[0x0][0x23c], -R174.reuse ;  /* 0x00008f00bfcc7a23 */ /* 0x110fe200000108ae */
[C---:B------:R-:W-:Y:S01]  /*8e20*/  HMMA.16816.F32 R100, R28.reuse, R12, R100 ;  /* 0x0000000c1c64723c */ /* 0x040fe20000001864 */
[--C-:B------:R-:W-:Y:S02]  /*8e30*/  FFMA.FTZ R191, R195, c[0x0][0x23c], -R174.reuse ;  /* 0x00008f00c3bf7a23 */ /* 0x100fe400000108ae */
[--C-:B------:R-:W-:Y:S02]  /*8e40*/  FFMA.FTZ R195, R184, c[0x0][0x23c], -R61.reuse ;  /* 0x00008f00b8c37a23 */ /* 0x100fe4000001083d */
[----:B------:R-:W-:Y:S01]  /*8e50*/  FFMA.FTZ R189, R189, c[0x0][0x23c], -R174 ;  /* 0x00008f00bdbd7a23 */ /* 0x000fe200000108ae */
[----:B------:R-:W-:Y:S01]  /*8e60*/  MUFU.EX2 R193, R193 ;  /* 0x000000c100c17308 */ /* 0x000fe20000000800 */
[--C-:B------:R-:W-:Y:S01]  /*8e70*/  FFMA.FTZ R186, R186, c[0x0][0x23c], -R61.reuse ;  /* 0x00008f00baba7a23 */ /* 0x100fe2000001083d */
[----:B------:R-:W-:Y:S01]  /*8e80*/  HMMA.16816.F32 R140, R28, R14, R140 ;  /* 0x0000000e1c8c723c */ /* 0x000fe2000000188c */
[----:B------:R-:W4:Y:S01]  /*8e90*/  LDSM.16.MT88.4 R12, [R171+0xa400] ;  /* 0x00a40000ab0c783b */ /* 0x000f220000004200 */
[----:B------:R-:W-:-:S02]  /*8ea0*/  FFMA.FTZ R184, R196, c[0x0][0x23c], -R61 ;  /* 0x00008f00c4b87a23 */ /* 0x000fc4000001083d */
[----:B------:R-:W-:Y:S02]  /*8eb0*/  FFMA.FTZ R199, R198, c[0x0][0x23c], -R61 ;  /* 0x00008f00c6c77a23 */ /* 0x000fe4000001083d */
[----:B------:R-:W-:Y:S01]  /*8ec0*/  MUFU.EX2 R194, R194 ;  /* 0x000000c200c27308 */ /* 0x000fe20000000800 */
[--C-:B------:R-:W-:Y:S01]  /*8ed0*/  FFMA.FTZ R203, R182, c[0x0][0x23c], -R49.reuse ;  /* 0x00008f00b6cb7a23 */ /* 0x100fe20000010831 */
[C---:B------:R-:W-:Y:S01]  /*8ee0*/  HMMA.16816.F32 R108, R28.reuse, R4, R108 ;  /* 0x000000041c6c723c */ /* 0x040fe2000000186c */
[--C-:B------:R-:W-:Y:S02]  /*8ef0*/  FFMA.FTZ R205, R180, c[0x0][0x23c], -R49.reuse ;  /* 0x00008f00b4cd7a23 */ /* 0x100fe40000010831 */
[--C-:B------:R-:W-:Y:S02]  /*8f00*/  FFMA.FTZ R178, R178, c[0x0][0x23c], -R49.reuse ;  /* 0x00008f00b2b27a23 */ /* 0x100fe40000010831 */
[----:B------:R-:W-:Y:S01]  /*8f10*/  FFMA.FTZ R176, R176, c[0x0][0x23c], -R49 ;  /* 0x00008f00b0b07a23 */ /* 0x000fe20000010831 */
[----:B------:R-:W-:Y:S01]  /*8f20*/  MUFU.EX2 R197, R197 ;  /* 0x000000c500c57308 */ /* 0x000fe20000000800 */
[--C-:B------:R-:W-:Y:S01]  /*8f30*/  FFMA.FTZ R180, R181, c[0x0][0x23c], -R56.reuse ;  /* 0x00008f00b5b47a23 */ /* 0x100fe20000010838 */
[----:B------:R-:W-:Y:S01]  /*8f40*/  HMMA.16816.F32 R120, R28, R6, R120 ;  /* 0x000000061c78723c */ /* 0x000fe20000001878 */
[----:B------:R-:W-:Y:S01]  /*8f50*/  LDSM.16.MT88.4 R4, [R171+0xb400] ;  /* 0x00b40000ab04783b */ /* 0x000fe20000004200 */
[----:B------:R-:W-:-:S02]  /*8f60*/  FFMA.FTZ R177, R177, c[0x0][0x23c], -R56 ;  /* 0x00008f00b1b17a23 */ /* 0x000fc40000010838 */
[--C-:B------:R-:W-:Y:S02]  /*8f70*/  FFMA.FTZ R179, R179, c[0x0][0x23c], -R56.reuse ;  /* 0x00008f00b3b37a23 */ /* 0x100fe40000010838 */
[----:B------:R-:W1:Y:S01]  /*8f80*/  MUFU.EX2 R200, R200 ;  /* 0x000000c800c87308 */ /* 0x000e620000000800 */
[----:B------:R-:W-:Y:S01]  /*8f90*/  FFMA.FTZ R182, R175, c[0x0][0x23c], -R56 ;  /* 0x00008f00afb67a23 */ /* 0x000fe20000010838 */
[C---:B------:R-:W-:Y:S01]  /*8fa0*/  HMMA.16816.F32 R124, R28.reuse, R8, R124 ;  /* 0x000000081c7c723c */ /* 0x040fe2000000187c */
[----:B------:R-:W-:Y:S02]  /*8fb0*/  FFMA.FTZ R48, R233, R63, R48 ;  /* 0x0000003fe9307223 */ /* 0x000fe40000010030 */
[----:B------:R-:W-:Y:S02]  /*8fc0*/  FFMA.FTZ R55, R230, R65, R55 ;  /* 0x00000041e6377223 */ /* 0x000fe40000010037 */
[----:B------:R-:W-:Y:S01]  /*8fd0*/  FFMA.FTZ R42, R231, R46, R42 ;  /* 0x0000002ee72a7223 */ /* 0x000fe2000001002a */
[----:B------:R-:W-:Y:S01]  /*8fe0*/  MUFU.EX2 R201, R201 ;  /* 0x000000c900c97308 */ /* 0x000fe20000000800 */
[----:B------:R-:W-:Y:S01]  /*8ff0*/  FFMA.FTZ R45, R223, R45, R38 ;  /* 0x0000002ddf2d7223 */ /* 0x000fe20000010026 */
[----:B------:R-:W-:Y:S01]  /*9000*/  HMMA.16816.F32 R132, R28, R10, R132 ;  /* 0x0000000a1c84723c */ /* 0x000fe20000001884 */
[----:B------:R-:W4:Y:S01]  /*9010*/  LDSM.16.MT88.4 R8, [R213+0xb400] ;  /* 0x00b40000d508783b */ /* 0x000f220000004200 */
[----:B------:R-:W-:-:S02]  /*9020*/  FADD.FTZ R51, R51, R48 ;  /* 0x0000003033337221 */ /* 0x000fc40000010000 */
[----:B------:R-:W-:Y:S02]  /*9030*/  FADD.FTZ R58, R58, R55 ;  /* 0x000000373a3a7221 */ /* 0x000fe40000010000 */
[----:B------:R-:W3:Y:S01]  /*9040*/  MUFU.EX2 R202, R202 ;  /* 0x000000ca00ca7308 */ /* 0x000ee20000000800 */
[----:B-----5:R-:W-:Y:S01]  /*9050*/  F2FP.PACK_AB R28, R168, R165 ;  /* 0x000000a5a81c723e */ /* 0x020fe200000000ff */
[----:B------:R-:W-:Y:S01]  /*9060*/  FADD.FTZ R41, R41, R42 ;  /* 0x0000002a29297221 */ /* 0x000fe20000010000 */
[----:B--2---:R-:W-:Y:S01]  /*9070*/  F2FP.PACK_AB R29, R188, R167 ;  /* 0x000000a7bc1d723e */ /* 0x004fe200000000ff */
[----:B------:R-:W-:Y:S01]  /*9080*/  FADD.FTZ R45, R34, R45 ;  /* 0x0000002d222d7221 */ /* 0x000fe20000010000 */
[----:B------:R-:W-:Y:S01]  /*9090*/  F2FP.PACK_AB R30, R183, R166 ;  /* 0x000000a6b71e723e */ /* 0x000fe200000000ff */
[----:B------:R-:W-:Y:S01]  /*90a0*/  FADD.FTZ R52, R52, R51 ;  /* 0x0000003334347221 */ /* 0x000fe20000010000 */
[----:B-1----:R-:W-:Y:S01]  /*90b0*/  F2FP.PACK_AB R31, R190, R185 ;  /* 0x000000b9be1f723e */ /* 0x002fe200000000ff */
[----:B------:R-:W-:Y:S01]  /*90c0*/  MUFU.EX2 R189, R189 ;  /* 0x000000bd00bd7308 */ /* 0x000fe20000000800 */
[----:B------:R-:W-:-:S02]  /*90d0*/  FADD.FTZ R57, R57, R58 ;  /* 0x0000003a39397221 */ /* 0x000fc40000010000 */
[----:B------:R-:W-:Y:S02]  /*90e0*/  FADD.FTZ R40, R40, R41 ;  /* 0x0000002928287221 */ /* 0x000fe40000010000 */
[----:B------:R-:W-:Y:S01]  /*90f0*/  FADD.FTZ R32, R32, R45 ;  /* 0x0000002d20207221 */ /* 0x000fe20000010000 */
[C---:B------:R-:W-:Y:S01]  /*9100*/  HMMA.16816.F32 R156, R28.reuse, R24, R156 ;  /* 0x000000181c9c723c */ /* 0x040fe2000000189c */
[----:B------:R-:W-:Y:S01]  /*9110*/  FADD.FTZ R52, R53, R52 ;  /* 0x0000003435347221 */ /* 0x000fe20000010000 */
[----:B------:R-:W1:Y:S01]  /*9120*/  MUFU.EX2 R204, R204 ;  /* 0x000000cc00cc7308 */ /* 0x000e620000000800 */
[----:B------:R-:W-:Y:S02]  /*9130*/  FADD.FTZ R64, R64, R57 ;  /* 0x0000003940407221 */ /* 0x000fe40000010000 */
[----:B------:R-:W-:Y:S02]  /*9140*/  FADD.FTZ R40, R39, R40 ;  /* 0x0000002827287221 */ /* 0x000fe40000010000 */
[----:B------:R-:W-:Y:S01]  /*9150*/  FADD.FTZ R32, R43, R32 ;  /* 0x000000202b207221 */ /* 0x000fe20000010000 */
[----:B------:R-:W-:Y:S01]  /*9160*/  HMMA.16816.F32 R152, R28, R26, R152 ;  /* 0x0000001a1c98723c */ /* 0x000fe20000001898 */
[--C-:B------:R-:W-:Y:S01]  /*9170*/  FFMA.FTZ R175, R164, c[0x0][0x23c], -R174.reuse ;  /* 0x00008f00a4af7a23 */ /* 0x100fe200000108ae */
[----:B------:R-:W-:Y:S01]  /*9180*/  MUFU.EX2 R191, R191 ;  /* 0x000000bf00bf7308 */ /* 0x000fe20000000800 */
[----:B------:R-:W-:-:S02]  /*9190*/  FFMA.FTZ R164, R173, c[0x0][0x23c], -R174 ;  /* 0x00008f00ada47a23 */ /* 0x000fc400000108ae */
[--C-:B------:R-:W-:Y:S02]  /*91a0*/  FFMA.FTZ R173, R60, c[0x0][0x23c], -R61.reuse ;  /* 0x00008f003cad7a23 */ /* 0x100fe4000001083d */
[----:B------:R-:W-:Y:S01]  /*91b0*/  FADD.FTZ R165, R165, R40 ;  /* 0x00000028a5a57221 */ /* 0x000fe20000010000 */
[C---:B---3--:R-:W-:Y:S01]  /*91c0*/  HMMA.16816.F32 R72, R28.reuse, R20, R72 ;  /* 0x000000141c48723c */ /* 0x048fe20000001848 */
[----:B------:R-:W-:Y:S01]  /*91d0*/  FADD.FTZ R167, R167, R32 ;  /* 0x00000020a7a77221 */ /* 0x000fe20000010000 */
[----:B------:R-:W-:Y:S01]  /*91e0*/  MUFU.EX2 R186, R186 ;  /* 0x000000ba00ba7308 */ /* 0x000fe20000000800 */
[--C-:B------:R-:W-:Y:S02]  /*91f0*/  FFMA.FTZ R172, R172, c[0x0][0x23c], -R174.reuse ;  /* 0x00008f00acac7a23 */ /* 0x100fe400000108ae */
[----:B------:R-:W-:Y:S02]  /*9200*/  FFMA.FTZ R67, R67, c[0x0][0x23c], -R174 ;  /* 0x00008f0043437a23 */ /* 0x000fe400000108ae */
[--C-:B------:R-:W-:Y:S01]  /*9210*/  FFMA.FTZ R66, R66, c[0x0][0x23c], -R61.reuse ;  /* 0x00008f0042427a23 */ /* 0x100fe2000001083d */
[----:B------:R-:W-:Y:S01]  /*9220*/  HMMA.16816.F32 R76, R28, R22, R76 ;  /* 0x000000161c4c723c */ /* 0x000fe2000000184c */
[--C-:B------:R-:W-:Y:S01]  /*9230*/  FFMA.FTZ R60, R62, c[0x0][0x23c], -R61.reuse ;  /* 0x00008f003e3c7a23 */ /* 0x100fe2000001083d */
[----:B------:R-:W2:Y:S01]  /*9240*/  MUFU.EX2 R195, R195 ;  /* 0x000000c300c37308 */ /* 0x000ea20000000800 */
[----:B------:R-:W-:-:S02]  /*9250*/  FFMA.FTZ R59, R59, c[0x0][0x23c], -R61 ;  /* 0x00008f003b3b7a23 */ /* 0x000fc4000001083d */
[----:B------:R-:W-:Y:S01]  /*9260*/  FADD.FTZ R165, R168, R165 ;  /* 0x000000a5a8a57221 */ /* 0x000fe20000010000 */
[----:B------:R-:W-:Y:S01]  /*9270*/  MOV R168, R237 ;  /* 0x000000ed00a87202 */ /* 0x000fe20000000f00 */
[----:B------:R-:W-:Y:S01]  /*9280*/  FADD.FTZ R188, R188, R167 ;  /* 0x000000a7bcbc7221 */ /* 0x000fe20000010000 */
[C---:B------:R-:W-:Y:S01]  /*9290*/  HMMA.16816.F32 R88, R28.reuse, R16, R88 ;  /* 0x000000101c58723c */ /* 0x040fe20000001858 */
[----:B------:R-:W-:Y:S01]  /*92a0*/  FFMA.FTZ R61, R54, c[0x0][0x23c], -R49 ;  /* 0x00008f00363d7a23 */ /* 0x000fe20000010831 */
[----:B------:R-:W-:Y:S01]  /*92b0*/  MUFU.EX2 R184, R184 ;  /* 0x000000b800b87308 */ /* 0x000fe20000000800 */
[----:B------:R-:W-:Y:S01]  /*92c0*/  FADD.FTZ R166, R166, R165 ;  /* 0x000000a5a6a67221 */ /* 0x000fe20000010000 */
[----:B------:R-:W-:Y:S01]  /*92d0*/  MOV R167, R236 ;  /* 0x000000ec00a77202 */ /* 0x000fe20000000f00 */
[----:B------:R-:W-:Y:S01]  /*92e0*/  FADD.FTZ R185, R185, R188 ;  /* 0x000000bcb9b97221 */ /* 0x000fe20000010000 */
[----:B------:R-:W-:Y:S01]  /*92f0*/  MOV R165, R0 ;  /* 0x0000000000a57202 */ /* 0x000fe20000000f00 */
[----:B------:R-:W-:Y:S01]  /*9300*/  FFMA.FTZ R50, R50, c[0x0][0x23c], -R49 ;  /* 0x00008f0032327a23 */ /* 0x000fe20000010831 */
[----:B------:R-:W-:Y:S01]  /*9310*/  HMMA.16816.F32 R92, R28, R18, R92 ;  /* 0x000000121c5c723c */ /* 0x000fe2000000185c */
[--C-:B------:R-:W-:Y:S01]  /*9320*/  FFMA.FTZ R33, R33, c[0x0][0x23c], -R56.reuse ;  /* 0x00008f0021217a23 */ /* 0x100fe20000010838 */
[----:B------:R-:W3:Y:S01]  /*9330*/  MUFU.EX2 R199, R199 ;  /* 0x000000c700c77308 */ /* 0x000ee20000000800 */
[----:B------:R-:W-:-:S02]  /*9340*/  FFMA.FTZ R54, R35, c[0x0][0x23c], -R56 ;  /* 0x00008f0023367a23 */ /* 0x000fc40000010838 */
[--C-:B------:R-:W-:Y:S02]  /*9350*/  FFMA.FTZ R35, R36, c[0x0][0x23c], -R56.reuse ;  /* 0x00008f0024237a23 */ /* 0x100fe40000010838 */
[--C-:B------:R-:W-:Y:S01]  /*9360*/  FFMA.FTZ R37, R37, c[0x0][0x23c], -R49.reuse ;  /* 0x00008f0025257a23 */ /* 0x100fe20000010831 */
[C---:B----4-:R-:W-:Y:S01]  /*9370*/  HMMA.16816.F32 R144, R28.reuse, R12, R144 ;  /* 0x0000000c1c90723c */ /* 0x050fe20000001890 */
[----:B------:R-:W-:Y:S01]  /*9380*/  FFMA.FTZ R44, R44, c[0x0][0x23c], -R49 ;  /* 0x00008f002c2c7a23 */ /* 0x000fe20000010831 */
[----:B------:R-:W-:Y:S01]  /*9390*/  MUFU.EX2 R178, R178 ;  /* 0x000000b200b27308 */ /* 0x000fe20000000800 */
[----:B------:R-:W-:Y:S02]  /*93a0*/  FFMA.FTZ R36, R47, c[0x0][0x23c], -R56 ;  /* 0x00008f002f247a23 */ /* 0x000fe40000010838 */
[----:B------:R-:W-:Y:S02]  /*93b0*/  FADD.FTZ R166, R183, R166 ;  /* 0x000000a6b7a67221 */ /* 0x000fe40000010000 */
[----:B------:R-:W-:Y:S01]  /*93c0*/  FADD.FTZ R185, R190, R185 ;  /* 0x000000b9beb97221 */ /* 0x000fe20000010000 */
[C---:B------:R-:W-:Y:S02]  /*93d0*/  HMMA.16816.F32 R104, R28.reuse, R14, R104 ;  /* 0x0000000e1c68723c */ /* 0x040fe40000001868 */
[----:B------:R-:W4:Y:S06]  /*93e0*/  MUFU.EX2 R203, R203 ;  /* 0x000000cb00cb7308 */ /* 0x000f2c0000000800 */
[C---:B------:R-:W-:Y:S02]  /*93f0*/  HMMA.16816.F32 R112, R28.reuse, R8, R112 ;  /* 0x000000081c70723c */ /* 0x040fe40000001870 */
[----:B------:R-:W-:Y:S06]  /*9400*/  MUFU.EX2 R176, R176 ;  /* 0x000000b000b07308 */ /* 0x000fec0000000800 */
[C---:B------:R-:W-:Y:S02]  /*9410*/  HMMA.16816.F32 R116, R28.reuse, R10, R116 ;  /* 0x0000000a1c74723c */ /* 0x040fe40000001874 */
[----:B------:R-:W-:Y:S06]  /*9420*/  MUFU.EX2 R205, R205 ;  /* 0x000000cd00cd7308 */ /* 0x000fec0000000800 */
[C---:B------:R-:W-:Y:S02]  /*9430*/  HMMA.16816.F32 R136, R28.reuse, R4, R136 ;  /* 0x000000041c88723c */ /* 0x040fe40000001888 */
[----:B------:R-:W-:Y:S06]  /*9440*/  MUFU.EX2 R180, R180 ;  /* 0x000000b400b47308 */ /* 0x000fec0000000800 */
[----:B------:R-:W-:Y:S02]  /*9450*/  HMMA.16816.F32 R128, R28, R6, R128 ;  /* 0x000000061c80723c */ /* 0x000fe40000001880 */
[----:B------:R-:W5:Y:S05]  /*9460*/  MUFU.EX2 R177, R177 ;  /* 0x000000b100b17308 */ /* 0x000f6a0000000800 */
[----:B------:R-:W-:Y:S01]  /*9470*/  F2FP.PACK_AB R28, R192, R187 ;  /* 0x000000bbc01c723e */ /* 0x000fe200000000ff */
[----:B------:R-:W-:Y:S01]  /*9480*/  FADD.FTZ R187, R187, R52 ;  /* 0x00000034bbbb7221 */ /* 0x000fe20000010000 */
[----:B------:R-:W-:Y:S01]  /*9490*/  F2FP.PACK_AB R29, R200, R197 ;  /* 0x000000c5c81d723e */ /* 0x000fe200000000ff */
        /* <DEDUP_REMOVED lines=8> */
[C---:B------:R-:W-:Y:S01]  /*9520*/  HMMA.16816.F32 R160, R28.reuse, R24, R160 ;  /* 0x000000181ca0723c */ /* 0x040fe200000018a0 */
[----:B------:R-:W-:Y:S02]  /*9530*/  FADD.FTZ R201, R201, R200 ;  /* 0x000000c8c9c97221 */ /* 0x000fe40000010000 */
[----:B------:R-:W-:Y:S02]  /*9540*/  FADD.FTZ R193, R194, R193 ;  /* 0x000000c1c2c17221 */ /* 0x000fe40000010000 */
[----:B------:R-:W-:Y:S01]  /*9550*/  FADD.FTZ R201, R202, R201 ;  /* 0x000000c9cac97221 */ /* 0x000fe20000010000 */
[----:B------:R-:W-:Y:S02]  /*9560*/  MUFU.EX2 R172, R172 ;  /* 0x000000ac00ac7308 */ /* 0x000fe40000000800 */
[C---:B------:R-:W-:Y:S01]  /*9570*/  HMMA.16816.F32 R148, R28.reuse, R26, R148 ;  /* 0x0000001a1c94723c */ /* 0x040fe20000001894 */
[----:B------:R-:W1:Y:S05]  /*9580*/  LDSM.16.MT88.4 R24, [R213+0x9800] ;  /* 0x00980000d518783b */ /* 0x000e6a0000004200 */
[----:B------:R-:W1:Y:S02]  /*9590*/  MUFU.EX2 R175, R175 ;  /* 0x000000af00af7308 */ /* 0x000e640000000800 */
[C---:B------:R-:W-:Y:S06]  /*95a0*/  HMMA.16816.F32 R68, R28.reuse, R20, R68 ;  /* 0x000000141c44723c */ /* 0x040fec0000001844 */
[----:B------:R-:W-:Y:S02]  /*95b0*/  MUFU.EX2 R67, R67 ;  /* 0x0000004300437308 */ /* 0x000fe40000000800 */
[C---:B------:R-:W-:Y:S01]  /*95c0*/  HMMA.16816.F32 R80, R28.reuse, R22, R80 ;  /* 0x000000161c50723c */ /* 0x040fe20000001850 */
[----:B------:R-:W1:Y:S05]  /*95d0*/  LDSM.16.MT88.4 R20, [R171+0x9800] ;  /* 0x00980000ab14783b */ /* 0x000e6a0000004200 */
[----:B------:R-:W-:Y:S02]  /*95e0*/  MUFU.EX2 R164, R164 ;  /* 0x000000a400a47308 */ /* 0x000fe40000000800 */
[C---:B------:R-:W-:Y:S06]  /*95f0*/  HMMA.16816.F32 R84, R28.reuse, R16, R84 ;  /* 0x000000101c54723c */ /* 0x040fec0000001854 */
[----:B------:R-:W-:Y:S02]  /*9600*/  MUFU.EX2 R66, R66 ;  /* 0x0000004200427308 */ /* 0x000fe40000000800 */
[C---:B------:R-:W-:Y:S01]  /*9610*/  HMMA.16816.F32 R96, R28.reuse, R18, R96 ;  /* 0x000000121c60723c */ /* 0x040fe20000001860 */
[----:B------:R-:W1:Y:S05]  /*9620*/  LDSM.16.MT88.4 R16, [R213+0xa800] ;  /* 0x00a80000d510783b */ /* 0x000e6a0000004200 */
[----:B------:R-:W1:Y:S02]  /*9630*/  MUFU.EX2 R173, R173 ;  /* 0x000000ad00ad7308 */ /* 0x000e640000000800 */
[C---:B------:R-:W-:Y:S06]  /*9640*/  HMMA.16816.F32 R100, R28.reuse, R12, R100 ;  /* 0x0000000c1c64723c */ /* 0x040fec0000001864 */
[----:B------:R-:W-:Y:S02]  /*9650*/  MUFU.EX2 R60, R60 ;  /* 0x0000003c003c7308 */ /* 0x000fe40000000800 */
[C---:B------:R-:W-:Y:S01]  /*9660*/  HMMA.16816.F32 R140, R28.reuse, R14, R140 ;  /* 0x0000000e1c8c723c */ /* 0x040fe2000000188c */
[----:B------:R-:W2:Y:S05]  /*9670*/  LDSM.16.MT88.4 R12, [R171+0xa800] ;  /* 0x00a80000ab0c783b */ /* 0x000eaa0000004200 */
[----:B------:R-:W1:Y:S02]  /*9680*/  MUFU.EX2 R59, R59 ;  /* 0x0000003b003b7308 */ /* 0x000e640000000800 */
[C---:B------:R-:W-:Y:S06]  /*9690*/  HMMA.16816.F32 R108, R28.reuse, R8, R108 ;  /* 0x000000081c6c723c */ /* 0x040fec000000186c */
[----:B------:R-:W-:Y:S02]  /*96a0*/  MUFU.EX2 R50, R50 ;  /* 0x0000003200327308 */ /* 0x000fe40000000800 */
[C---:B------:R-:W-:Y:S01]  /*96b0*/  HMMA.16816.F32 R120, R28.reuse, R10, R120 ;  /* 0x0000000a1c78723c */ /* 0x040fe20000001878 */
[----:B------:R-:W4:Y:S05]  /*96c0*/  LDSM.16.MT88.4 R8, [R213+0xb800] ;  /* 0x00b80000d508783b */ /* 0x000f2a0000004200 */
[----:B------:R-:W1:Y:S02]  /*96d0*/  MUFU.EX2 R61, R61 ;  /* 0x0000003d003d7308 */ /* 0x000e640000000800 */
[C---:B------:R-:W-:Y:S06]  /*96e0*/  HMMA.16816.F32 R124, R28.reuse, R4, R124 ;  /* 0x000000041c7c723c */ /* 0x040fec000000187c */
[----:B------:R-:W-:Y:S02]  /*96f0*/  MUFU.EX2 R33, R33 ;  /* 0x0000002100217308 */ /* 0x000fe40000000800 */
[----:B------:R-:W-:Y:S01]  /*9700*/  HMMA.16816.F32 R132, R28, R6, R132 ;  /* 0x000000061c84723c */ /* 0x000fe20000001884 */
[----:B------:R-:W4:Y:S05]  /*9710*/  LDSM.16.MT88.4 R4, [R171+0xb800] ;  /* 0x00b80000ab04783b */ /* 0x000f2a0000004200 */
[----:B------:R-:W4:Y:S01]  /*9720*/  MUFU.EX2 R54, R54 ;  /* 0x0000003600367308 */ /* 0x000f220000000800 */
[----:B-1----:R-:W-:Y:S01]  /*9730*/  F2FP.PACK_AB R28, R204, R189 ;  /* 0x000000bdcc1c723e */ /* 0x002fe200000000ff */
[----:B------:R-:W-:Y:S01]  /*9740*/  FADD.FTZ R189, R189, R166 ;  /* 0x000000a6bdbd7221 */ /* 0x000fe20000010000 */
[----:B--2---:R-:W-:Y:S01]  /*9750*/  F2FP.PACK_AB R29, R195, R186 ;  /* 0x000000bac31d723e */ /* 0x004fe200000000ff */
[----:B------:R-:W-:Y:S01]  /*9760*/  FADD.FTZ R186, R186, R185 ;  /* 0x000000b9baba7221 */ /* 0x000fe20000010000 */
[----:B------:R-:W-:Y:S01]  /*9770*/  F2FP.PACK_AB R30, R206, R191 ;  /* 0x000000bfce1e723e */ /* 0x000fe200000000ff */
[----:B------:R-:W-:Y:S01]  /*9780*/  FADD.FTZ R204, R204, R189 ;  /* 0x000000bdcccc7221 */ /* 0x000fe20000010000 */
[----:B---3--:R-:W-:Y:S01]  /*9790*/  F2FP.PACK_AB R31, R199, R184 ;  /* 0x000000b8c71f723e */ /* 0x008fe200000000ff */
        /* <DEDUP_REMOVED lines=9> */
[C---:B------:R-:W-:Y:S02]  /*9830*/  HMMA.16816.F32 R152, R28.reuse, R26, R152 ;  /* 0x0000001a1c98723c */ /* 0x040fe40000001898 */
[----:B------:R-:W-:Y:S06]  /*9840*/  MUFU.EX2 R35, R35 ;  /* 0x0000002300237308 */ /* 0x000fec0000000800 */
[C---:B------:R-:W-:Y:S02]  /*9850*/  HMMA.16816.F32 R72, R28.reuse, R20, R72 ;  /* 0x000000141c48723c */ /* 0x040fe40000001848 */
[----:B------:R-:W2:Y:S06]  /*9860*/  MUFU.EX2 R36, R36 ;  /* 0x0000002400247308 */ /* 0x000eac0000000800 */
        /* <DEDUP_REMOVED lines=49> */
[----:B---3--:R-:W-:Y:S01]  /*9b80*/  HMMA.16816.F32 R156, R28, R24, R156 ;  /* 0x000000181c9c723c */ /* 0x008fe2000000189c */
        /* <DEDUP_REMOVED lines=100> */
[----:B------:R-:W-:Y:S04]  /*a1d0*/  LDSM.16.M88.4 R60, [R216] ;  /* 0x00000000d83c783b */ /* 0x000fe80000000200 */
[----:B------:R-:W4:Y:S04]  /*a1e0*/  LDSM.16.M88.4 R184, [R215+0x6000] ;  /* 0x00600000d7b8783b */ /* 0x000f280000000200 */
[----:B------:R-:W5:Y:S04]  /*a1f0*/  LDSM.16.M88.4 R4, [R216+0x1000] ;  /* 0x00100000d804783b */ /* 0x000f680000000200 */
[----:B------:R-:W1:Y:S04]  /*a200*/  LDSM.16.M88.4 R176, [R215+0x6400] ;  /* 0x00640000d7b0783b */ /* 0x000e680000000200 */
[----:B------:R-:W3:Y:S04]  /*a210*/  LDSM.16.M88.4 R164, [R215+0x6800] ;  /* 0x00680000d7a4783b */ /* 0x000ee80000000200 */
[----:B------:R-:W1:Y:S04]  /*a220*/  LDSM.16.M88.4 R36, [R215+0x6c00] ;  /* 0x006c0000d724783b */ /* 0x000e680000000200 */
[----:B------:R-:W-:Y:S04]  /*a230*/  LDSM.16.M88.4 R204, [R212+0x6000] ;  /* 0x00600000d4cc783b */ /* 0x000fe80000000200 */
[----:B------:R-:W1:Y:S04]  /*a240*/  LDSM.16.M88.4 R208, [R214+0x1000] ;  /* 0x00100000d6d0783b */ /* 0x000e680000000200 */
[----:B------:R-:W2:Y:S04]  /*a250*/  LDSM.16.M88.4 R200, [R212+0x6400] ;  /* 0x00640000d4c8783b */ /* 0x000ea80000000200 */
[----:B------:R-:W2:Y:S04]  /*a260*/  LDSM.16.M88.4 R196, [R212+0x6800] ;  /* 0x00680000d4c4783b */ /* 0x000ea80000000200 */
[----:B------:R-:W2:Y:S01]  /*a270*/  LDSM.16.M88.4 R40, [R212+0x6c00] ;  /* 0x006c0000d428783b */ /* 0x000ea20000000200 */
[-C--:B----4-:R-:W-:Y:S03]  /*a280*/  HMMA.16816.F32 R188, R60, R184.reuse, RZ ;  /* 0x000000b83cbc723c */ /* 0x090fe600000018ff */
[----:B------:R-:W-:Y:S04]  /*a290*/  LDSM.16.M88.4 R192, [R216+0x3000] ;  /* 0x00300000d8c0783b */ /* 0x000fe80000000200 */
[----:B------:R-:W-:Y:S01]  /*a2a0*/  LDSM.16.M88.4 R56, [R215+0x7000] ;  /* 0x00700000d738783b */ /* 0x000fe20000000200 */
[C---:B-----5:R-:W-:Y:S03]  /*a2b0*/  HMMA.16816.F32 R32, R4.reuse, R184, RZ ;  /* 0x000000b80420723c */ /* 0x060fe600000018ff */
[----:B------:R-:W-:Y:S04]  /*a2c0*/  LDSM.16.M88.4 R52, [R215+0x7400] ;  /* 0x00740000d734783b */ /* 0x000fe80000000200 */
[----:B------:R-:W-:Y:S01]  /*a2d0*/  LDSM.16.M88.4 R48, [R215+0x7800] ;  /* 0x00780000d730783b */ /* 0x000fe20000000200 */
[C---:B------:R-:W-:Y:S03]  /*a2e0*/  HMMA.16816.F32 R28, R4.reuse, R186, RZ ;  /* 0x000000ba041c723c */ /* 0x040fe600000018ff */
[----:B------:R-:W-:Y:S04]  /*a2f0*/  LDSM.16.M88.4 R44, [R215+0x7c00] ;  /* 0x007c0000d72c783b */ /* 0x000fe80000000200 */
[----:B------:R-:W0:Y:S01]  /*a300*/  LDGDEPBAR ;  /* 0x00000000000079af */ /* 0x000e220000000000 */
[C---:B-1----:R-:W-:Y:S08]  /*a310*/  HMMA.16816.F32 R24, R4.reuse, R176, RZ ;  /* 0x000000b00418723c */ /* 0x042ff000000018ff */
[C---:B---3--:R-:W-:Y:S08]  /*a320*/  HMMA.16816.F32 R16, R4.reuse, R164, RZ ;  /* 0x000000a40410723c */ /* 0x048ff000000018ff */
[C---:B------:R-:W-:Y:S08]  /*a330*/  HMMA.16816.F32 R20, R4.reuse, R178, RZ ;  /* 0x000000b20414723c */ /* 0x040ff000000018ff */
[----:B--2---:R-:W-:Y:S08]  /*a340*/  HMMA.16816.F32 R12, R4, R166, RZ ;  /* 0x000000a6040c723c */ /* 0x004ff000000018ff */
[C---:B------:R-:W-:Y:S08]  /*a350*/  HMMA.16816.F32 R180, R60.reuse, R176, RZ ;  /* 0x000000b03cb4723c */ /* 0x040ff000000018ff */
[C---:B------:R-:W-:Y:S08]  /*a360*/  HMMA.16816.F32 R172, R60.reuse, R164, RZ ;  /* 0x000000a43cac723c */ /* 0x040ff000000018ff */
[----:B------:R-:W-:Y:S08]  /*a370*/  HMMA.16816.F32 R184, R60, R186, RZ ;  /* 0x000000ba3cb8723c */ /* 0x000ff000000018ff */
[----:B------:R-:W-:Y:S08]  /*a380*/  HMMA.16816.F32 R8, R4, R36, RZ ;  /* 0x000000240408723c */ /* 0x000ff000000018ff */
[C---:B------:R-:W-:Y:S08]  /*a390*/  HMMA.16816.F32 R176, R60.reuse, R178, RZ ;  /* 0x000000b23cb0723c */ /* 0x040ff000000018ff */
[C---:B------:R-:W-:Y:S08]  /*a3a0*/  HMMA.16816.F32 R164, R60.reuse, R166, RZ ;  /* 0x000000a63ca4723c */ /* 0x040ff000000018ff */
[----:B------:R-:W-:Y:S08]  /*a3b0*/  HMMA.16816.F32 R64, R60, R36, RZ ;  /* 0x000000243c40723c */ /* 0x000ff000000018ff */
[-C--:B------:R-:W-:Y:S08]  /*a3c0*/  HMMA.16816.F32 R4, R4, R38.reuse, RZ ;  /* 0x000000260404723c */ /* 0x080ff000000018ff */
        /* <DEDUP_REMOVED lines=11> */
[C---:B-1----:R-:W-:Y:S08]  /*a480*/  HMMA.16816.F32 R64, R36.reuse, R40, R64 ;  /* 0x000000282440723c */ /* 0x042ff00000001840 */
[C---:B------:R-:W-:Y:S01]  /*a490*/  HMMA.16816.F32 R60, R36.reuse, R42, R60 ;  /* 0x0000002a243c723c */ /* 0x040fe2000000183c */
[----:B------:R-:W1:Y:S07]  /*a4a0*/  LDSM.16.M88.4 R40, [R216+0x2000] ;  /* 0x00200000d828783b */ /* 0x000e6e0000000200 */
        /* <DEDUP_REMOVED lines=8> */
[----:B------:R-:W2:Y:S04]  /*a530*/  LDSM.16.M88.4 R36, [R214+0x3000] ;  /* 0x00300000d624783b */ /* 0x000ea80000000200 */
[----:B------:R-:W3:Y:S03]  /*a540*/  LDSM.16.M88.4 R196, [R212+0x7800] ;  /* 0x00780000d4c4783b */ /* 0x000ee60000000200 */
        /* <DEDUP_REMOVED lines=8> */
[----:B------:R-:W4:Y:S07]  /*a5d0*/  LDSM.16.M88.4 R192, [R212+0x7c00] ;  /* 0x007c0000d4c0783b */ /* 0x000f2e0000000200 */
[C---:B-1----:R-:W-:Y:S08]  /*a5e0*/  HMMA.16816.F32 R188, R40.reuse, R56, R188 ;  /* 0x0000003828bc723c */ /* 0x042ff000000018bc */
[C---:B------:R-:W-:Y:S01]  /*a5f0*/  HMMA.16816.F32 R184, R40.reuse, R58, R184 ;  /* 0x0000003a28b8723c */ /* 0x040fe200000018b8 */
[----:B------:R-:W-:Y:S07]  /*a600*/  LDSM.16.M88.4 R56, [R216+0x4000] ;  /* 0x00400000d838783b */ /* 0x000fee0000000200 */
[C---:B------:R-:W-:Y:S08]  /*a610*/  HMMA.16816.F32 R172, R40.reuse, R48, R172 ;  /* 0x0000003028ac723c */ /* 0x040ff000000018ac */
[C---:B------:R-:W-:Y:S01]  /*a620*/  HMMA.16816.F32 R164, R40.reuse, R50, R164 ;  /* 0x0000003228a4723c */ /* 0x040fe200000018a4 */
[----:B------:R-:W-:Y:S07]  /*a630*/  LDSM.16.M88.4 R48, [R215+0x8000] ;  /* 0x00800000d730783b */ /* 0x000fee0000000200 */
[C---:B------:R-:W-:Y:S08]  /*a640*/  HMMA.16816.F32 R180, R40.reuse, R52, R180 ;  /* 0x0000003428b4723c */ /* 0x040ff000000018b4 */
[C---:B------:R-:W-:Y:S01]  /*a650*/  HMMA.16816.F32 R176, R40.reuse, R54, R176 ;  /* 0x0000003628b0723c */ /* 0x040fe200000018b0 */
[----:B------:R-:W1:Y:S07]  /*a660*/  LDSM.16.M88.4 R52, [R216+0x5000] ;  /* 0x00500000d834783b */ /* 0x000e6e0000000200 */
[C---:B------:R-:W-:Y:S08]  /*a670*/  HMMA.16816.F32 R64, R40.reuse, R44, R64 ;  /* 0x0000002c2840723c */ /* 0x040ff00000001840 */
[----:B------:R-:W-:Y:S01]  /*a680*/  HMMA.16816.F32 R60, R40, R46, R60 ;  /* 0x0000002e283c723c */ /* 0x000fe2000000183c */
[----:B------:R-:W5:Y:S04]  /*a690*/  LDSM.16.M88.4 R40, [R215+0x8800] ;  /* 0x00880000d728783b */ /* 0x000f680000000200 */
[----:B------:R-:W1:Y:S03]  /*a6a0*/  LDSM.16.M88.4 R44, [R215+0x8400] ;  /* 0x00840000d72c783b */ /* 0x000e660000000200 */
[C---:B--2---:R-:W-:Y:S08]  /*a6b0*/  HMMA.16816.F32 R32, R36.reuse, R204, R32 ;  /* 0x000000cc2420723c */ /* 0x044ff00000001820 */
[C---:B------:R-:W-:Y:S08]  /*a6c0*/  HMMA.16816.F32 R28, R36.reuse, R206, R28 ;  /* 0x000000ce241c723c */ /* 0x040ff0000000181c */
[C---:B------:R-:W-:Y:S08]  /*a6d0*/  HMMA.16816.F32 R24, R36.reuse, R200, R24 ;  /* 0x000000c82418723c */ /* 0x040ff00000001818 */
[C---:B------:R-:W-:Y:S08]  /*a6e0*/  HMMA.16816.F32 R20, R36.reuse, R202, R20 ;  /* 0x000000ca2414723c */ /* 0x040ff00000001814 */
[C---:B---3--:R-:W-:Y:S08]  /*a6f0*/  HMMA.16816.F32 R16, R36.reuse, R196, R16 ;  /* 0x000000c42410723c */ /* 0x048ff00000001810 */
[C---:B------:R-:W-:Y:S08]  /*a700*/  HMMA.16816.F32 R12, R36.reuse, R198, R12 ;  /* 0x000000c6240c723c */ /* 0x040ff0000000180c */
[C---:B----4-:R-:W-:Y:S08]  /*a710*/  HMMA.16816.F32 R8, R36.reuse, R192, R8 ;  /* 0x000000c02408723c */ /* 0x050ff00000001808 */
[----:B------:R-:W-:Y:S01]  /*a720*/  HMMA.16816.F32 R4, R36, R194, R4 ;  /* 0x000000c22404723c */ /* 0x000fe20000001804 */
[----:B------:R-:W2:Y:S07]  /*a730*/  LDSM.16.M88.4 R36, [R215+0x8c00] ;  /* 0x008c0000d724783b */ /* 0x000eae0000000200 */
[C---:B------:R-:W-:Y:S08]  /*a740*/  HMMA.16816.F32 R188, R208.reuse, R204, R188 ;  /* 0x000000ccd0bc723c */ /* 0x040ff000000018bc */
[C---:B------:R-:W-:Y:S08]  /*a750*/  HMMA.16816.F32 R184, R208.reuse, R206, R184 ;  /* 0x000000ced0b8723c */ /* 0x040ff000000018b8 */
[C---:B------:R-:W-:Y:S08]  /*a760*/  HMMA.16816.F32 R172, R208.reuse, R196, R172 ;  /* 0x000000c4d0ac723c */ /* 0x040ff000000018ac */
[C---:B------:R-:W-:Y:S01]  /*a770*/  HMMA.16816.F32 R164, R208.reuse, R198, R164 ;  /* 0x000000c6d0a4723c */ /* 0x040fe200000018a4 */
[----:B------:R-:W-:Y:S07]  /*a780*/  LDSM.16.M88.4 R196, [R214+0x4000] ;  /* 0x00400000d6c4783b */ /* 0x000fee0000000200 */
[C---:B------:R-:W-:Y:S08]  /*a790*/  HMMA.16816.F32 R180, R208.reuse, R200, R180 ;  /* 0x000000c8d0b4723c */ /* 0x040ff000000018b4 */
[C---:B------:R-:W-:Y:S08]  /*a7a0*/  HMMA.16816.F32 R176, R208.reuse, R202, R176 ;  /* 0x000000cad0b0723c */ /* 0x040ff000000018b0 */
[C---:B------:R-:W-:Y:S08]  /*a7b0*/  HMMA.16816.F32 R64, R208.reuse, R192, R64 ;  /* 0x000000c0d040723c */ /* 0x040ff00000001840 */
[----:B------:R-:W-:Y:S01]  /*a7c0*/  HMMA.16816.F32 R60, R208, R194, R60 ;  /* 0x000000c2d03c723c */ /* 0x000fe2000000183c */
[----:B------:R-:W3:Y:S07]  /*a7d0*/  LDSM.16.M88.4 R192, [R212+0x8000] ;  /* 0x00800000d4c0783b */ /* 0x000eee0000000200 */
[C---:B-1----:R-:W-:Y:S08]  /*a7e0*/  HMMA.16816.F32 R32, R52.reuse, R48, R32 ;  /* 0x000000303420723c */ /* 0x042ff00000001820 */
[----:B------:R-:W-:Y:S08]  /*a7f0*/  HMMA.16816.F32 R28, R52, R50, R28 ;  /* 0x00000032341c723c */ /* 0x000ff0000000181c */
[C---:B------:R-:W-:Y:S08]  /*a800*/  HMMA.16816.F32 R188, R56.reuse, R48, R188 ;  /* 0x0000003038bc723c */ /* 0x040ff000000018bc */
[----:B------:R-:W-:Y:S01]  /*a810*/  HMMA.16816.F32 R184, R56, R50, R184 ;  /* 0x0000003238b8723c */ /* 0x000fe200000018b8 */
[----:B------:R-:W1:Y:S07]  /*a820*/  LDSM.16.M88.4 R48, [R212+0x8400] ;  /* 0x00840000d430783b */ /* 0x000e6e0000000200 */
[C---:B-----5:R-:W-:Y:S08]  /*a830*/  HMMA.16816.F32 R16, R52.reuse, R40, R16 ;  /* 0x000000283410723c */ /* 0x060ff00000001810 */
[----:B------:R-:W-:Y:S08]  /*a840*/  HMMA.16816.F32 R12, R52, R42, R12 ;  /* 0x0000002a340c723c */ /* 0x000ff0000000180c */
[C---:B------:R-:W-:Y:S08]  /*a850*/  HMMA.16816.F32 R172, R56.reuse, R40, R172 ;  /* 0x0000002838ac723c */ /* 0x040ff000000018ac */
[----:B------:R-:W-:Y:S01]  /*a860*/  HMMA.16816.F32 R164, R56, R42, R164 ;  /* 0x0000002a38a4723c */ /* 0x000fe200000018a4 */
[----:B------:R-:W4:Y:S07]  /*a870*/  LDSM.16.M88.4 R40, [R212+0x8800] ;  /* 0x00880000d428783b */ /* 0x000f2e0000000200 */
[C---:B------:R-:W-:Y:S08]  /*a880*/  HMMA.16816.F32 R24, R52.reuse, R44, R24 ;  /* 0x0000002c3418723c */ /* 0x040ff00000001818 */
[----:B------:R-:W-:Y:S08]  /*a890*/  HMMA.16816.F32 R20, R52, R46, R20 ;  /* 0x0000002e3414723c */ /* 0x000ff00000001814 */
[C---:B------:R-:W-:Y:S08]  /*a8a0*/  HMMA.16816.F32 R180, R56.reuse, R44, R180 ;  /* 0x0000002c38b4723c */ /* 0x040ff000000018b4 */
[----:B------:R-:W-:Y:S01]  /*a8b0*/  HMMA.16816.F32 R176, R56, R46, R176 ;  /* 0x0000002e38b0723c */ /* 0x000fe200000018b0 */
[----:B------:R-:W5:Y:S07]  /*a8c0*/  LDSM.16.M88.4 R44, [R214+0x5000] ;  /* 0x00500000d62c783b */ /* 0x000f6e0000000200 */
[C---:B--2---:R-:W-:Y:S08]  /*a8d0*/  HMMA.16816.F32 R8, R52.reuse, R36, R8 ;  /* 0x000000243408723c */ /* 0x044ff00000001808 */
[----:B------:R-:W-:Y:S07]  /*a8e0*/  HMMA.16816.F32 R4, R52, R38, R4 ;  /* 0x000000263404723c */ /* 0x000fee0000001804 */
[----:B------:R-:W-:Y:S01]  /*a8f0*/  IMAD.U32 R52, RZ, RZ, UR14 ;  /* 0x0000000eff347e24 */ /* 0x000fe2000f8e00ff */
[----:B------:R-:W-:Y:S03]  /*a900*/  HMMA.16816.F32 R64, R56, R36, R64 ;  /* 0x000000243840723c */ /* 0x000fe60000001840 */
[----:B------:R-:W-:-:S05]  /*a910*/  IMAD R52, R52, 0x40, R219 ;  /* 0x0000004034347824 */ /* 0x000fca00078e02db */
[----:B------:R-:W-:Y:S01]  /*a920*/  HMMA.16816.F32 R60, R56, R38, R60 ;  /* 0x00000026383c723c */ /* 0x000fe2000000183c */
[----:B------:R-:W2:Y:S01]  /*a930*/  LDSM.16.M88.4 R36, [R212+0x8c00] ;  /* 0x008c0000d424783b */ /* 0x000ea20000000200 */
[C---:B------:R-:W-:Y:S01]  /*a940*/  IADD3 R168, R52.reuse, 0x1, RZ ;  /* 0x0000000134a87810 */ /* 0x040fe20007ffe0ff */
[----:B------:R-:W-:Y:S01]  /*a950*/  I2F R57, R52 ;  /* 0x0000003400397306 */ /* 0x000fe20000201400 */
[----:B------:R-:W-:Y:S01]  /*a960*/  IADD3 R243, R52, 0x18, RZ ;  /* 0x0000001834f37810 */ /* 0x000fe20007ffe0ff */
[----:B------:R-:W-:-:S04]  /*a970*/  DEPBAR.LE SB0, 0x0 ;  /* 0x000080000000791a */ /* 0x000fc80000000000 */
[C---:B---3--:R-:W-:Y:S01]  /*a980*/  HMMA.16816.F32 R188, R196.reuse, R192, R188 ;  /* 0x000000c0c4bc723c */ /* 0x048fe200000018bc */
[C---:B------:R-:W-:Y:S01]  /*a990*/  IADD3 R245, R52.reuse, 0x29, RZ ;  /* 0x0000002934f57810 */ /* 0x040fe20007ffe0ff */
[----:B------:R-:W3:Y:S01]  /*a9a0*/  I2F R56, R168 ;  /* 0x000000a800387306 */ /* 0x000ee20000201400 */
[C---:B------:R-:W-:Y:S02]  /*a9b0*/  IADD3 R239, R52.reuse, 0x10, RZ ;  /* 0x0000001034ef7810 */ /* 0x040fe40007ffe0ff */
[C---:B------:R-:W-:Y:S02]  /*a9c0*/  IADD3 R207, R52.reuse, 0x8, RZ ;  /* 0x0000000834cf7810 */ /* 0x040fe40007ffe0ff */
[C---:B------:R-:W-:Y:S01]  /*a9d0*/  IADD3 R205, R52.reuse, 0x9, RZ ;  /* 0x0000000934cd7810 */ /* 0x040fe20007ffe0ff */
[----:B-1----:R-:W-:Y:S01]  /*a9e0*/  HMMA.16816.F32 R176, R196, R50, R176 ;  /* 0x00000032c4b0723c */ /* 0x002fe200000018b0 */
[C---:B------:R-:W-:Y:S01]  /*a9f0*/  IADD3 R211, R52.reuse, 0x19, RZ ;  /* 0x0000001934d37810 */ /* 0x040fe20007ffe0ff */
[----:B------:R-:W1:Y:S01]  /*aa00*/  I2F R209, R243 ;  /* 0x000000f300d17306 */ /* 0x000e620000201400 */
[----:B------:R-:W-:-:S02]  /*aa10*/  IADD3 R238, R52, 0x11, RZ ;  /* 0x0000001134ee7810 */ /* 0x000fc40007ffe0ff */
[-C--:B------:R-:W-:Y:S02]  /*aa20*/  ISETP.GE.AND P5, PT, R168, R232.reuse, PT ;  /* 0x000000e8a800720c */ /* 0x080fe40003fa6270 */
[CC--:B------:R-:W-:Y:S01]  /*aa30*/  ISETP.GE.AND P0, PT, R52.reuse, R232.reuse, PT ;  /* 0x000000e83400720c */ /* 0x0c0fe20003f06270 */
[----:B----4-:R-:W-:Y:S01]  /*aa40*/  HMMA.16816.F32 R172, R196, R40, R172 ;  /* 0x00000028c4ac723c */ /* 0x010fe200000018ac */
[----:B------:R-:W-:Y:S01]  /*aa50*/  ISETP.GE.AND P6, PT, R207, R232, PT ;  /* 0x000000e8cf00720c */ /* 0x000fe20003fc6270 */
[----:B------:R-:W-:Y:S01]  /*aa60*/  I2F R203, R239 ;  /* 0x000000ef00cb7306 */ /* 0x000fe20000201400 */
[----:B------:R-:W-:-:S05]  /*aa70*/  ISETP.GE.AND P1, PT, R52, R170, PT ;  /* 0x000000aa3400720c */ /* 0x000fca0003f26270 */
[----:B-----5:R-:W-:Y:S01]  /*aa80*/  HMMA.16816.F32 R32, R44, R192, R32 ;  /* 0x000000c02c20723c */ /* 0x020fe20000001820 */
[----:B---3--:R-:W-:Y:S01]  /*aa90*/  FFMA.FTZ R250, R56, UR4, R189 ;  /* 0x0000000438fa7c23 */ /* 0x008fe200080100bd */
[----:B------:R-:W-:Y:S01]  /*aaa0*/  I2F R201, R207 ;  /* 0x000000cf00c97306 */ /* 0x000fe20000201400 */
[C---:B------:R-:W-:Y:S02]  /*aab0*/  FFMA.FTZ R188, R57.reuse, UR4, R188 ;  /* 0x0000000439bc7c23 */ /* 0x040fe400080100bc */
[----:B------:R-:W-:Y:S01]  /*aac0*/  FFMA.FTZ R59, R57, UR4, R190 ;  /* 0x00000004393b7c23 */ /* 0x000fe200080100be */
[----:B------:R-:W-:Y:S01]  /*aad0*/  FSEL R250, R250, -INF , !P5 ;  /* 0xff800000fafa7808 */ /* 0x000fe20006800000 */
[----:B------:R-:W-:Y:S01]  /*aae0*/  FFMA.FTZ R191, R56, UR4, R191 ;  /* 0x0000000438bf7c23 */ /* 0x000fe200080100bf */
[----:B------:R-:W-:Y:S01]  /*aaf0*/  HMMA.16816.F32 R164, R196, R42, R164 ;  /* 0x0000002ac4a4723c */ /* 0x000fe200000018a4 */
[----:B------:R-:W-:Y:S01]  /*ab00*/  IADD3 R193, R52, 0x21, RZ ;  /* 0x0000002134c17810 */ /* 0x000fe20007ffe0ff */
[----:B------:R-:W3:Y:S01]  /*ab10*/  I2F R189, R245 ;  /* 0x000000f500bd7306 */ /* 0x000ee20000201400 */
[----:B-1----:R-:W-:Y:S01]  /*ab20*/  FFMA.FTZ R206, R209, UR4, R178 ;  /* 0x00000004d1ce7c23 */ /* 0x002fe200080100b2 */
[----:B------:R-:W-:Y:S01]  /*ab30*/  ISETP.GE.AND P5, PT, R239, R232, PT ;  /* 0x000000e8ef00720c */ /* 0x000fe20003fa6270 */
[----:B------:R-:W-:Y:S01]  /*ab40*/  FFMA.FTZ R176, R209, UR4, R176 ;  /* 0x00000004d1b07c23 */ /* 0x000fe200080100b0 */
[----:B------:R-:W-:-:S02]  /*ab50*/  FSEL R252, R188, -INF , !P0 ;  /* 0xff800000bcfc7808 */ /* 0x000fc40004000000 */
[----:B------:R-:W-:Y:S01]  /*ab60*/  HMMA.16816.F32 R180, R196, R48, R180 ;  /* 0x00000030c4b4723c */ /* 0x000fe200000018b4 */
[----:B------:R-:W-:Y:S01]  /*ab70*/  ISETP.GE.AND P0, PT, R205, R232, PT ;  /* 0x000000e8cd00720c */ /* 0x000fe20003f06270 */
[----:B------:R-:W-:Y:S01]  /*ab80*/  I2F R58, R205 ;  /* 0x000000cd003a7306 */ /* 0x000fe20000201400 */
[----:B------:R-:W-:Y:S02]  /*ab90*/  FSEL R59, R59, -INF , !P1 ;  /* 0xff8000003b3b7808 */ /* 0x000fe40004800000 */
[----:B------:R-:W-:-:S03]  /*aba0*/  ISETP.GE.AND P1, PT, R205, R170, PT ;  /* 0x000000aacd00720c */ /* 0x000fc60003f26270 */
[----:B------:R-:W-:Y:S01]  /*abb0*/  HMMA.16816.F32 R184, R196, R194, R184 ;  /* 0x000000c2c4b8723c */ /* 0x000fe200000018b8 */
[C---:B------:R-:W-:Y:S01]  /*abc0*/  FFMA.FTZ R33, R56.reuse, UR4, R33 ;  /* 0x0000000438217c23 */ /* 0x040fe20008010021 */
[----:B------:R-:W1:Y:S01]  /*abd0*/  I2F R200, R211 ;  /* 0x000000d300c87306 */ /* 0x000e620000201400 */
[----:B------:R-:W-:-:S05]  /*abe0*/  FFMA.FTZ R56, R56, UR4, R35 ;  /* 0x0000000438387c23 */ /* 0x000fca0008010023 */
[C---:B--2---:R-:W-:Y:S01]  /*abf0*/  HMMA.16816.F32 R64, R196.reuse, R36, R64 ;  /* 0x00000024c440723c */ /* 0x044fe20000001840 */
[----:B---3--:R-:W-:Y:S01]  /*ac00*/  FFMA.FTZ R53, R189, UR4, R167 ;  /* 0x00000004bd357c23 */ /* 0x008fe200080100a7 */
[----:B------:R-:W2:Y:S06]  /*ac10*/  I2F R204, R238 ;  /* 0x000000ee00cc7306 */ /* 0x000eac0000201400 */
[----:B------:R-:W-:Y:S01]  /*ac20*/  HMMA.16816.F32 R60, R196, R38, R60 ;  /* 0x00000026c43c723c */ /* 0x000fe2000000183c */
[----:B------:R-:W-:Y:S01]  /*ac30*/  FFMA.FTZ R180, R203, UR4, R180 ;  /* 0x00000004cbb47c23 */ /* 0x000fe200080100b4 */
[----:B------:R-:W3:Y:S01]  /*ac40*/  I2F R199, R193 ;  /* 0x000000c100c77306 */ /* 0x000ee20000201400 */
[----:B-1----:R-:W-:-:S02]  /*ac50*/  FFMA.FTZ R177, R200, UR4, R177 ;  /* 0x00000004c8b17c23 */ /* 0x002fc400080100b1 */
[----:B------:R-:W-:Y:S01]  /*ac60*/  FFMA.FTZ R208, R203, UR4, R182 ;  /* 0x00000004cbd07c23 */ /* 0x000fe200080100b6 */
[----:B------:R-:W-:Y:S01]  /*ac70*/  FSEL R188, R180, -INF , !P5 ;  /* 0xff800000b4bc7808 */ /* 0x000fe20006800000 */
[----:B------:R-:W-:Y:S01]  /*ac80*/  FFMA.FTZ R179, R200, UR4, R179 ;  /* 0x00000004c8b37c23 */ /* 0x000fe200080100b3 */
[C---:B------:R-:W-:Y:S01]  /*ac90*/  HMMA.16816.F32 R28, R44.reuse, R194, R28 ;  /* 0x000000c22c1c723c */ /* 0x040fe2000000181c */
[----:B------:R-:W-:Y:S01]  /*aca0*/  IADD3 R198, R52, 0x20, RZ ;  /* 0x0000002034c67810 */ /* 0x000fe20007ffe0ff */
[----:B------:R-:W-:Y:S01]  /*acb0*/  FFMA.FTZ R184, R201, UR4, R184 ;  /* 0x00000004c9b87c23 */ /* 0x000fe200080100b8 */
[-C--:B------:R-:W-:Y:S01]  /*acc0*/  ISETP.GE.AND P5, PT, R211, R232.reuse, PT ;  /* 0x000000e8d300720c */ /* 0x080fe20003fa6270 */
[----:B------:R-:W-:Y:S01]  /*acd0*/  FFMA.FTZ R246, R58, UR4, R185 ;  /* 0x000000043af67c23 */ /* 0x000fe200080100b9 */
[----:B------:R-:W1:Y:S01]  /*ace0*/  I2F R197, R198 ;  /* 0x000000c600c57306 */ /* 0x000e620000201400 */
[----:B--2---:R-:W-:Y:S01]  /*acf0*/  FFMA.FTZ R181, R204, UR4, R181 ;  /* 0x00000004ccb57c23 */ /* 0x004fe200080100b5 */
[----:B------:R-:W-:Y:S01]  /*ad00*/  IADD3 R194, R52, 0x28, RZ ;  /* 0x0000002834c27810 */ /* 0x000fe20007ffe0ff */
[C---:B------:R-:W-:Y:S01]  /*ad10*/  HMMA.16816.F32 R24, R44.reuse, R48, R24 ;  /* 0x000000302c18723c */ /* 0x040fe20000001818 */
[----:B------:R-:W-:Y:S01]  /*ad20*/  FSEL R248, R184, -INF , !P6 ;  /* 0xff800000b8f87808 */ /* 0x000fe20007000000 */
[----:B---3--:R-:W-:Y:S01]  /*ad30*/  FFMA.FTZ R178, R199, UR4, R173 ;  /* 0x00000004c7b27c23 */ /* 0x008fe200080100ad */
[----:B------:R-:W-:Y:S01]  /*ad40*/  IADD3 R173, R52, 0x31, RZ ;  /* 0x0000003134ad7810 */ /* 0x000fe20007ffe0ff */
[----:B------:R-:W-:Y:S01]  /*ad50*/  FFMA.FTZ R196, R204, UR4, R183 ;  /* 0x00000004ccc47c23 */ /* 0x000fe200080100b7 */
[----:B------:R-:W2:Y:S01]  /*ad60*/  I2F R195, R194 ;  /* 0x000000c200c37306 */ /* 0x000ea20000201400 */
[-C--:B------:R-:W-:Y:S01]  /*ad70*/  ISETP.GE.AND P6, PT, R238, R232.reuse, PT ;  /* 0x000000e8ee00720c */ /* 0x080fe20003fc6270 */
[----:B------:R-:W-:Y:S01]  /*ad80*/  FFMA.FTZ R187, R58, UR4, R187 ;  /* 0x000000043abb7c23 */ /* 0x000fe200080100bb */
[----:B------:R-:W-:Y:S01]  /*ad90*/  FSEL R246, R246, -INF , !P0 ;  /* 0xff800000f6f67808 */ /* 0x000fe20004000000 */
[----:B------:R-:W-:Y:S01]  /*ada0*/  FFMA.FTZ R186, R201, UR4, R186 ;  /* 0x00000004c9ba7c23 */ /* 0x000fe200080100ba */
[-C--:B------:R-:W-:Y:S01]  /*adb0*/  ISETP.GE.AND P0, PT, R243, R232.reuse, PT ;  /* 0x000000e8f300720c */ /* 0x080fe20003f06270 */
[----:B------:R-:W-:Y:S01]  /*adc0*/  FFMA.FTZ R175, R199, UR4, R175 ;  /* 0x00000004c7af7c23 */ /* 0x000fe200080100af */
[----:B------:R-:W-:Y:S01]  /*add0*/  FSEL R192, R177, -INF , !P5 ;  /* 0xff800000b1c07808 */ /* 0x000fe20006800000 */
[----:B------:R-:W3:Y:S01]  /*ade0*/  I2F R167, R173 ;  /* 0x000000ad00a77306 */ /* 0x000ee20000201400 */
[C---:B-1----:R-:W-:Y:S01]  /*adf0*/  FFMA.FTZ R48, R197.reuse, UR4, R172 ;  /* 0x00000004c5307c23 */ /* 0x042fe200080100ac */
[-C--:B------:R-:W-:Y:S01]  /*ae00*/  ISETP.GE.AND P5, PT, R194, R232.reuse, PT ;  /* 0x000000e8c200720c */ /* 0x080fe20003fa6270 */
[----:B------:R-:W-:Y:S01]  /*ae10*/  FFMA.FTZ R172, R197, UR4, R174 ;  /* 0x00000004c5ac7c23 */ /* 0x000fe200080100ae */
[C---:B------:R-:W-:Y:S01]  /*ae20*/  IADD3 R185, R52.reuse, 0x30, RZ ;  /* 0x0000003034b97810 */ /* 0x040fe20007ffe0ff */
[----:B------:R-:W-:Y:S01]  /*ae30*/  FFMA.FTZ R174, R189, UR4, R165 ;  /* 0x00000004bdae7c23 */ /* 0x000fe200080100a5 */
[----:B------:R-:W-:Y:S01]  /*ae40*/  FSEL R190, R181, -INF , !P6 ;  /* 0xff800000b5be7808 */ /* 0x000fe20007000000 */
[C---:B------:R-:W-:Y:S01]  /*ae50*/  HMMA.16816.F32 R20, R44.reuse, R50, R20 ;  /* 0x000000322c14723c */ /* 0x040fe20000001814 */
[C---:B--2---:R-:W-:Y:S01]  /*ae60*/  FFMA.FTZ R49, R195.reuse, UR4, R166 ;  /* 0x00000004c3317c23 */ /* 0x044fe200080100a6 */
[----:B------:R-:W-:Y:S01]  /*ae70*/  IADD3 R166, R52, 0x38, RZ ;  /* 0x0000003834a67810 */ /* 0x000fe20007ffe0ff */
[----:B------:R-:W-:Y:S01]  /*ae80*/  FFMA.FTZ R164, R195, UR4, R164 ;  /* 0x00000004c3a47c23 */ /* 0x000fe200080100a4 */
[-C--:B------:R-:W-:Y:S01]  /*ae90*/  ISETP.GE.AND P6, PT, R198, R232.reuse, PT ;  /* 0x000000e8c600720c */ /* 0x080fe20003fc6270 */
[----:B------:R-:W1:Y:S01]  /*aea0*/  I2F R183, R185 ;  /* 0x000000b900b77306 */ /* 0x000e620000201400 */
[----:B------:R-:W-:Y:S01]  /*aeb0*/  FSEL R210, R176, -INF , !P0 ;  /* 0xff800000b0d27808 */ /* 0x000fe20004000000 */
[----:B------:R-:W-:Y:S01]  /*aec0*/  FFMA.FTZ R28, R201, UR4, R28 ;  /* 0x00000004c91c7c23 */ /* 0x000fe2000801001c */
[----:B------:R-:W-:Y:S01]  /*aed0*/  FSEL R176, R164, -INF , !P5 ;  /* 0xff800000a4b07808 */ /* 0x000fe20006800000 */
[----:B---3--:R-:W-:Y:S01]  /*aee0*/  FFMA.FTZ R54, R167, UR4, R65 ;  /* 0x00000004a7367c23 */ /* 0x008fe20008010041 */
[-C--:B------:R-:W-:Y:S01]  /*aef0*/  ISETP.GE.AND P5, PT, R173, R232.reuse, PT ;  /* 0x000000e8ad00720c */ /* 0x080fe20003fa6270 */
[----:B------:R-:W-:Y:S01]  /*af00*/  FFMA.FTZ R67, R167, UR4, R67 ;  /* 0x00000004a7437c23 */ /* 0x000fe20008010043 */
[----:B------:R-:W-:Y:S01]  /*af10*/  FSEL R180, R48, -INF , !P6 ;  /* 0xff80000030b47808 */ /* 0x000fe20007000000 */
[----:B------:R-:W2:Y:S01]  /*af20*/  I2F R165, R166 ;  /* 0x000000a600a57306 */ /* 0x000ea20000201400 */
[----:B------:R-:W-:Y:S01]  /*af30*/  ISETP.GE.AND P6, PT, R245, R232, PT ;  /* 0x000000e8f500720c */ /* 0x000fe20003fc6270 */
[C---:B------:R-:W-:Y:S01]  /*af40*/  HMMA.16816.F32 R16, R44.reuse, R40, R16 ;  /* 0x000000282c10723c */ /* 0x040fe20000001810 */
[----:B------:R-:W-:Y:S01]  /*af50*/  FSEL R54, R54, -INF , !P5 ;  /* 0xff80000036367808 */ /* 0x000fe20006800000 */
[----:B------:R-:W-:Y:S01]  /*af60*/  FFMA.FTZ R201, R201, UR4, R30 ;  /* 0x00000004c9c97c23 */ /* 0x000fe2000801001e */
[----:B------:R-:W-:Y:S01]  /*af70*/  ISETP.GE.AND P5, PT, R168, R170, PT ;  /* 0x000000aaa800720c */ /* 0x000fe20003fa6270 */
[----:B------:R-:W-:Y:S01]  /*af80*/  FFMA.FTZ R29, R58, UR4, R29 ;  /* 0x000000043a1d7c23 */ /* 0x000fe2000801001d */
[----:B------:R-:W-:Y:S01]  /*af90*/  FSEL R174, R174, -INF , !P6 ;  /* 0xff800000aeae7808 */ /* 0x000fe20007000000 */
[----:B-1----:R-:W-:Y:S01]  /*afa0*/  FFMA.FTZ R55, R183, UR4, R64 ;  /* 0x00000004b7377c23 */ /* 0x002fe20008010040 */
[----:B------:R-:W-:Y:S01]  /*afb0*/  ISETP.GE.AND P6, PT, R166, R232, PT ;  /* 0x000000e8a600720c */ /* 0x000fe20003fc6270 */
[C---:B------:R-:W-:Y:S01]  /*afc0*/  HMMA.16816.F32 R12, R44.reuse, R42, R12 ;  /* 0x0000002a2c0c723c */ /* 0x040fe2000000180c */
[----:B------:R-:W-:Y:S01]  /*afd0*/  FSEL R244, R191, -INF , !P5 ;  /* 0xff800000bff47808 */ /* 0x000fe20006800000 */
[----:B------:R-:W-:Y:S01]  /*afe0*/  FFMA.FTZ R31, R58, UR4, R31 ;  /* 0x000000043a1f7c23 */ /* 0x000fe2000801001f */
[-C--:B------:R-:W-:Y:S01]  /*aff0*/  ISETP.GE.AND P5, PT, R239, R170.reuse, PT ;  /* 0x000000aaef00720c */ /* 0x080fe20003fa6270 */
[----:B------:R-:W-:Y:S01]  /*b000*/  FFMA.FTZ R24, R203, UR4, R24 ;  /* 0x00000004cb187c23 */ /* 0x000fe20008010018 */
[----:B------:R-:W-:Y:S01]  /*b010*/  FSEL R182, R187, -INF , !P1 ;  /* 0xff800000bbb67808 */ /* 0x000fe20004800000 */
[----:B--2---:R-:W-:Y:S01]  /*b020*/  FFMA.FTZ R48, R165, UR4, R60 ;  /* 0x00000004a5307c23 */ /* 0x004fe2000801003c */
[----:B------:R-:W-:Y:S01]  /*b030*/  ISETP.GE.AND P1, PT, R243, R170, PT ;  /* 0x000000aaf300720c */ /* 0x000fe20003f26270 */
[C---:B------:R-:W-:Y:S01]  /*b040*/  HMMA.16816.F32 R8, R44.reuse, R36, R8 ;  /* 0x000000242c08723c */ /* 0x040fe20000001808 */
[----:B------:R-:W-:Y:S01]  /*b050*/  ISETP.GE.AND P0, PT, R193, R232, PT ;  /* 0x000000e8c100720c */ /* 0x000fe20003f06270 */
[----:B------:R-:W-:Y:S01]  /*b060*/  FFMA.FTZ R26, R203, UR4, R26 ;  /* 0x00000004cb1a7c23 */ /* 0x000fe2000801001a */
[----:B------:R-:W-:Y:S01]  /*b070*/  FSEL R48, R48, -INF , !P6 ;  /* 0xff80000030307808 */ /* 0x000fe20007000000 */
[C---:B------:R-:W-:Y:S01]  /*b080*/  FFMA.FTZ R25, R204.reuse, UR4, R25 ;  /* 0x00000004cc197c23 */ /* 0x040fe20008010019 */
[-C--:B------:R-:W-:Y:S01]  /*b090*/  ISETP.GE.AND P6, PT, R207, R170.reuse, PT ;  /* 0x000000aacf00720c */ /* 0x080fe20003fc6270 */
[----:B------:R-:W-:Y:S01]  /*b0a0*/  FFMA.FTZ R27, R204, UR4, R27 ;  /* 0x00000004cc1b7c23 */ /* 0x000fe2000801001b */
[----:B------:R-:W-:Y:S01]  /*b0b0*/  FSEL R208, R208, -INF , !P5 ;  /* 0xff800000d0d07808 */ /* 0x000fe20006800000 */
[----:B------:R-:W-:Y:S01]  /*b0c0*/  HMMA.16816.F32 R4, R44, R38, R4 ;  /* 0x000000262c04723c */ /* 0x000fe20000001804 */
[-C--:B------:R-:W-:Y:S01]  /*b0d0*/  ISETP.GE.AND P5, PT, R211, R170.reuse, PT ;  /* 0x000000aad300720c */ /* 0x080fe20003fa6270 */
[C---:B------:R-:W-:Y:S01]  /*b0e0*/  FFMA.FTZ R20, R209.reuse, UR4, R20 ;  /* 0x00000004d1147c23 */ /* 0x040fe20008010014 */
[----:B------:R-:W-:Y:S01]  /*b0f0*/  FSEL R206, R206, -INF , !P1 ;  /* 0xff800000cece7808 */ /* 0x000fe20004800000 */
[----:B------:R-:W-:Y:S01]  /*b100*/  FFMA.FTZ R22, R209, UR4, R22 ;  /* 0x00000004d1167c23 */ /* 0x000fe20008010016 */
[----:B------:R-:W-:Y:S01]  /*b110*/  IADD3 R65, R52, 0x39, RZ ;  /* 0x0000003934417810 */ /* 0x000fe20007ffe0ff */
[----:B------:R-:W-:Y:S01]  /*b120*/  FFMA.FTZ R21, R200, UR4, R21 ;  /* 0x00000004c8157c23 */ /* 0x000fe20008010015 */
[----:B------:R-:W-:Y:S01]  /*b130*/  ISETP.GE.AND P1, PT, R198, R170, PT ;  /* 0x000000aac600720c */ /* 0x000fe20003f26270 */
[----:B------:R-:W-:Y:S01]  /*b140*/  FFMA.FTZ R23, R200, UR4, R23 ;  /* 0x00000004c8177c23 */ /* 0x000fe20008010017 */
[----:B------:R-:W-:Y:S01]  /*b150*/  FSEL R178, R178, -INF , !P0 ;  /* 0xff800000b2b27808 */ /* 0x000fe20004000000 */
[----:B------:R-:W1:Y:S01]  /*b160*/  I2F R60, R65 ;  /* 0x00000041003c7306 */ /* 0x000e620000201400 */
[----:B------:R-:W-:Y:S01]  /*b170*/  FSEL R242, R186, -INF , !P6 ;  /* 0xff800000baf27808 */ /* 0x000fe20007000000 */
[----:B------:R-:W-:Y:S01]  /*b180*/  FFMA.FTZ R16, R197, UR4, R16 ;  /* 0x00000004c5107c23 */ /* 0x000fe20008010010 */
[----:B------:R-:W-:Y:S01]  /*b190*/  ISETP.GE.AND P0, PT, R185, R232, PT ;  /* 0x000000e8b900720c */ /* 0x000fe20003f06270 */
[----:B------:R-:W-:Y:S01]  /*b1a0*/  FFMA.FTZ R18, R197, UR4, R18 ;  /* 0x00000004c5127c23 */ /* 0x000fe20008010012 */
[-C--:B------:R-:W-:Y:S01]  /*b1b0*/  ISETP.GE.AND P6, PT, R238, R170.reuse, PT ;  /* 0x000000aaee00720c */ /* 0x080fe20003fc6270 */
[----:B------:R-:W-:Y:S01]  /*b1c0*/  FFMA.FTZ R17, R199, UR4, R17 ;  /* 0x00000004c7117c23 */ /* 0x000fe20008010011 */
[----:B------:R-:W-:Y:S01]  /*b1d0*/  FSEL R202, R179, -INF , !P5 ;  /* 0xff800000b3ca7808 */ /* 0x000fe20006800000 */
[----:B------:R-:W-:Y:S01]  /*b1e0*/  FFMA.FTZ R19, R199, UR4, R19 ;  /* 0x00000004c7137c23 */ /* 0x000fe20008010013 */
[-C--:B------:R-:W-:Y:S01]  /*b1f0*/  ISETP.GE.AND P5, PT, R193, R170.reuse, PT ;  /* 0x000000aac100720c */ /* 0x080fe20003fa6270 */
[----:B------:R-:W-:Y:S01]  /*b200*/  FFMA.FTZ R12, R195, UR4, R12 ;  /* 0x00000004c30c7c23 */ /* 0x000fe2000801000c */
[----:B------:R-:W-:Y:S01]  /*b210*/  FSEL R172, R172, -INF , !P1 ;  /* 0xff800000acac7808 */ /* 0x000fe20004800000 */
[C---:B------:R-:W-:Y:S01]  /*b220*/  FFMA.FTZ R13, R189.reuse, UR4, R13 ;  /* 0x00000004bd0d7c23 */ /* 0x040fe2000801000d */
[-C--:B------:R-:W-:Y:S01]  /*b230*/  ISETP.GE.AND P1, PT, R194, R170.reuse, PT ;  /* 0x000000aac200720c */ /* 0x080fe20003f26270 */
[----:B------:R-:W-:Y:S01]  /*b240*/  FFMA.FTZ R15, R189, UR4, R15 ;  /* 0x00000004bd0f7c23 */ /* 0x000fe2000801000f */
[----:B------:R-:W-:Y:S01]  /*b250*/  FSEL R55, R55, -INF , !P0 ;  /* 0xff80000037377808 */ /* 0x000fe20004000000 */
[----:B-1----:R-:W-:Y:S01]  /*b260*/  FFMA.FTZ R63, R60, UR4, R63 ;  /* 0x000000043c3f7c23 */ /* 0x002fe2000801003f */
[----:B------:R-:W-:Y:S01]  /*b270*/  FSEL R196, R196, -INF , !P6 ;  /* 0xff800000c4c47808 */ /* 0x000fe20007000000 */
[----:B------:R-:W-:Y:S01]  /*b280*/  FFMA.FTZ R8, R183, UR4, R8 ;  /* 0x00000004b7087c23 */ /* 0x000fe20008010008 */
[C---:B------:R-:W-:Y:S01]  /*b290*/  ISETP.GE.AND P0, PT, R52.reuse, R169, PT ;  /* 0x000000a93400720c */ /* 0x040fe20003f06270 */
[----:B------:R-:W-:Y:S01]  /*b2a0*/  FFMA.FTZ R14, R195, UR4, R14 ;  /* 0x00000004c30e7c23 */ /* 0x000fe2000801000e */
[----:B------:R-:W-:Y:S01]  /*b2b0*/  ISETP.GE.AND P6, PT, R52, R3, PT ;  /* 0x000000033400720c */ /* 0x000fe20003fc6270 */
[----:B------:R-:W-:Y:S01]  /*b2c0*/  FFMA.FTZ R52, R183, UR4, R66 ;  /* 0x00000004b7347c23 */ /* 0x000fe20008010042 */
[----:B------:R-:W-:Y:S01]  /*b2d0*/  FSEL R164, R175, -INF , !P5 ;  /* 0xff800000afa47808 */ /* 0x000fe20006800000 */
[----:B------:R-:W-:Y:S01]  /*b2e0*/  FFMA.FTZ R4, R165, UR4, R4 ;  /* 0x00000004a5047c23 */ /* 0x000fe20008010004 */
[-C--:B------:R-:W-:Y:S01]  /*b2f0*/  ISETP.GE.AND P5, PT, R245, R170.reuse, PT ;  /* 0x000000aaf500720c */ /* 0x080fe20003fa6270 */
[----:B------:R-:W-:Y:S01]  /*b300*/  FFMA.FTZ R10, R183, UR4, R10 ;  /* 0x00000004b70a7c23 */ /* 0x000fe2000801000a */
[----:B------:R-:W-:Y:S01]  /*b310*/  FSEL R66, R49, -INF , !P1 ;  /* 0xff80000031427808 */ /* 0x000fe20004800000 */
[----:B------:R-:W-:Y:S01]  /*b320*/  FFMA.FTZ R9, R167, UR4, R9 ;  /* 0x00000004a7097c23 */ /* 0x000fe20008010009 */
[----:B------:R-:W-:Y:S01]  /*b330*/  BAR.SYNC.DEFER_BLOCKING 0x0 ;  /* 0x0000000000007b1d */ /* 0x000fe20000010000 */
[-C--:B------:R-:W-:Y:S01]  /*b340*/  ISETP.GE.AND P1, PT, R185, R170.reuse, PT ;  /* 0x000000aab900720c */ /* 0x080fe20003f26270 */
[----:B------:R-:W-:Y:S01]  /*b350*/  FFMA.FTZ R11, R167, UR4, R11 ;  /* 0x00000004a70b7c23 */ /* 0x000fe2000801000b */
[----:B------:R-:W-:Y:S01]  /*b360*/  FSEL R64, R53, -INF , !P5 ;  /* 0xff80000035407808 */ /* 0x000fe20006800000 */
[----:B------:R-:W-:Y:S01]  /*b370*/  FFMA.FTZ R53, R165, UR4, R62 ;  /* 0x00000004a5357c23 */ /* 0x000fe2000801003e */
[----:B------:R-:W-:Y:S01]  /*b380*/  FSEL R52, R52, -INF , !P1 ;  /* 0xff80000034347808 */ /* 0x000fe20004800000 */
[----:B------:R-:W-:Y:S01]  /*b390*/  FFMA.FTZ R62, R60, UR4, R61 ;  /* 0x000000043c3e7c23 */ /* 0x000fe2000801003d */
[-C--:B------:R-:W-:Y:S01]  /*b3a0*/  ISETP.GE.AND P5, PT, R173, R170.reuse, PT ;  /* 0x000000aaad00720c */ /* 0x080fe20003fa6270 */
[----:B------:R-:W-:Y:S01]  /*b3b0*/  FFMA.FTZ R61, R57, UR4, R32 ;  /* 0x00000004393d7c23 */ /* 0x000fe20008010020 */
[----:B------:R-:W-:Y:S01]  /*b3c0*/  ISETP.GE.AND P1, PT, R166, R170, PT ;  /* 0x000000aaa600720c */ /* 0x000fe20003f26270 */
[----:B------:R-:W-:Y:S01]  /*b3d0*/  FFMA.FTZ R6, R165, UR4, R6 ;  /* 0x00000004a5067c23 */ /* 0x000fe20008010006 */
[----:B------:R-:W-:Y:S01]  /*b3e0*/  FSEL R49, R67, -INF , !P5 ;  /* 0xff80000043317808 */ /* 0x000fe20006800000 */
[----:B------:R-:W-:Y:S01]  /*b3f0*/  FFMA.FTZ R67, R57, UR4, R34 ;  /* 0x0000000439437c23 */ /* 0x000fe20008010022 */
[----:B------:R-:W-:Y:S01]  /*b400*/  FSEL R53, R53, -INF , !P1 ;  /* 0xff80000035357808 */ /* 0x000fe20004800000 */
[C---:B------:R-:W-:Y:S01]  /*b410*/  FFMA.FTZ R5, R60.reuse, UR4, R5 ;  /* 0x000000043c057c23 */ /* 0x040fe20008010005 */
[C---:B------:R-:W-:Y:S01]  /*b420*/  ISETP.GE.AND P5, PT, R65.reuse, R232, PT ;  /* 0x000000e84100720c */ /* 0x040fe20003fa6270 */
[----:B------:R-:W-:Y:S01]  /*b430*/  FFMA.FTZ R7, R60, UR4, R7 ;  /* 0x000000043c077c23 */ /* 0x000fe20008010007 */
[----:B------:R-:W-:-:S02]  /*b440*/  ISETP.GE.AND P1, PT, R65, R170, PT ;  /* 0x000000aa4100720c */ /* 0x000fc40003f26270 */
[----:B------:R-:W-:Y:S02]  /*b450*/  FSEL R34, R62, -INF , !P5 ;  /* 0xff8000003e227808 */ /* 0x000fe40006800000 */
[----:B------:R-:W-:Y:S02]  /*b460*/  FSEL R32, R63, -INF , !P1 ;  /* 0xff8000003f207808 */ /* 0x000fe40004800000 */
[C---:B------:R-:W-:Y:S02]  /*b470*/  ISETP.GE.AND P5, PT, R168.reuse, R169, PT ;  /* 0x000000a9a800720c */ /* 0x040fe40003fa6270 */
[----:B------:R-:W-:Y:S02]  /*b480*/  ISETP.GE.AND P1, PT, R168, R3, PT ;  /* 0x00000003a800720c */ /* 0x000fe40003f26270 */
[----:B------:R-:W-:Y:S02]  /*b490*/  FSEL R57, R61, -INF , !P0 ;  /* 0xff8000003d397808 */ /* 0x000fe40004000000 */
[----:B------:R-:W-:-:S02]  /*b4a0*/  ISETP.GE.AND P0, PT, R207, R169, PT ;  /* 0x000000a9cf00720c */ /* 0x000fc40003f06270 */
[----:B------:R-:W-:Y:S02]  /*b4b0*/  FSEL R61, R67, -INF , !P6 ;  /* 0xff800000433d7808 */ /* 0x000fe40007000000 */
[----:B------:R-:W-:Y:S02]  /*b4c0*/  ISETP.GE.AND P6, PT, R207, R3, PT ;  /* 0x00000003cf00720c */ /* 0x000fe40003fc6270 */
[----:B------:R-:W-:Y:S02]  /*b4d0*/  FSEL R35, R33, -INF , !P5 ;  /* 0xff80000021237808 */ /* 0x000fe40006800000 */
[----:B------:R-:W-:Y:S02]  /*b4e0*/  FSEL R30, R56, -INF , !P1 ;  /* 0xff800000381e7808 */ /* 0x000fe40004800000 */
[C---:B------:R-:W-:Y:S02]  /*b4f0*/  ISETP.GE.AND P5, PT, R205.reuse, R169, PT ;  /* 0x000000a9cd00720c */ /* 0x040fe40003fa6270 */
[----:B------:R-:W-:-:S02]  /*b500*/  ISETP.GE.AND P1, PT, R205, R3, PT ;  /* 0x00000003cd00720c */ /* 0x000fc40003f26270 */
[----:B------:R-:W-:Y:S02]  /*b510*/  FSEL R33, R28, -INF , !P0 ;  /* 0xff8000001c217808 */ /* 0x000fe40004000000 */
[----:B------:R-:W-:Y:S02]  /*b520*/  ISETP.GE.AND P0, PT, R239, R169, PT ;  /* 0x000000a9ef00720c */ /* 0x000fe40003f06270 */
[----:B------:R-:W-:Y:S02]  /*b530*/  FSEL R28, R201, -INF , !P6 ;  /* 0xff800000c91c7808 */ /* 0x000fe40007000000 */
[----:B------:R-:W-:Y:S02]  /*b540*/  ISETP.GE.AND P6, PT, R239, R3, PT ;  /* 0x00000003ef00720c */ /* 0x000fe40003fc6270 */
[----:B------:R-:W-:Y:S02]  /*b550*/  FSEL R29, R29, -INF , !P5 ;  /* 0xff8000001d1d7808 */ /* 0x000fe40006800000 */
[----:B------:R-:W-:-:S02]  /*b560*/  FSEL R50, R31, -INF , !P1 ;  /* 0xff8000001f327808 */ /* 0x000fc40004800000 */
[C---:B------:R-:W-:Y:S02]  /*b570*/  ISETP.GE.AND P5, PT, R238.reuse, R169, PT ;  /* 0x000000a9ee00720c */ /* 0x040fe40003fa6270 */
[----:B------:R-:W-:Y:S02]  /*b580*/  ISETP.GE.AND P1, PT, R238, R3, PT ;  /* 0x00000003ee00720c */ /* 0x000fe40003f26270 */
[----:B------:R-:W-:Y:S02]  /*b590*/  FSEL R175, R24, -INF , !P0 ;  /* 0xff80000018af7808 */ /* 0x000fe40004000000 */
[C---:B------:R-:W-:Y:S02]  /*b5a0*/  ISETP.GE.AND P0, PT, R243.reuse, R169, PT ;  /* 0x000000a9f300720c */ /* 0x040fe40003f06270 */
[----:B------:R-:W-:Y:S02]  /*b5b0*/  FSEL R184, R26, -INF , !P6 ;  /* 0xff8000001ab87808 */ /* 0x000fe40007000000 */
        /* <DEDUP_REMOVED lines=31> */
[----:B------:R-:W-:Y:S02]  /*b7b0*/  PLOP3.LUT P0, PT, PT, PT, UP0, 0x80, 0x0 ;  /* 0x000000000000781c */ /* 0x000fe40003f0f008 */
[----:B------:R-:W-:Y:S02]  /*b7c0*/  ISETP.GE.AND P6, PT, R185, R3, PT ;  /* 0x00000003b900720c */ /* 0x000fe40003fc6270 */
[----:B------:R-:W-:Y:S02]  /*b7d0*/  FSEL R58, R11, -INF , !P1 ;  /* 0xff8000000b3a7808 */ /* 0x000fe40004800000 */
[----:B------:R-:W-:Y:S02]  /*b7e0*/  FSEL R62, R10, -INF , !P6 ;  /* 0xff8000000a3e7808 */ /* 0x000fe40007000000 */
[----:B------:R-:W-:Y:S02]  /*b7f0*/  ISETP.GE.AND P6, PT, R65, R169, PT ;  /* 0x000000a94100720c */ /* 0x000fe40003fc6270 */
[----:B------:R-:W-:-:S02]  /*b800*/  FSEL R169, R9, -INF , !P5 ;  /* 0xff80000009a97808 */ /* 0x000fc40006800000 */
[-C--:B------:R-:W-:Y:S02]  /*b810*/  ISETP.GE.AND P5, PT, R166, R3.reuse, PT ;  /* 0x00000003a600720c */ /* 0x080fe40003fa6270 */
[----:B------:R-:W-:Y:S02]  /*b820*/  ISETP.GE.AND P1, PT, R65, R3, PT ;  /* 0x000000034100720c */ /* 0x000fe40003f26270 */
        /* <DEDUP_REMOVED lines=19> */
[----:B------:R-:W-:-:S04]  /*b960*/  @!P4 LEA R6, P1, R5, c[0x0][0x168], 0x1 ;  /* 0x00005a000506ca11 */ /* 0x000fc800078208ff */
[----:B------:R-:W-:Y:S02]  /*b970*/  LEA.HI.X R4, R4, R227, R3, 0x6, P5 ;  /* 0x000000e304047211 */ /* 0x000fe400028f3403 */
[C---:B------:R-:W-:Y:S02]  /*b980*/  @!P3 LEA R10, P5, R5.reuse, c[0x0][0x168], 0x1 ;  /* 0x00005a00050aba11 */ /* 0x040fe400078a08ff */
[C-C-:B------:R-:W-:Y:S02]  /*b990*/  @!P4 LEA.HI.X R7, R5.reuse, c[0x0][0x16c], R4.reuse, 0x1, P1 ;  /* 0x00005b000507ca11 */ /* 0x140fe400008f0c04 */
[C---:B------:R-:W-:Y:S02]  /*b9a0*/  @!P2 LEA R8, P1, R5.reuse, c[0x0][0x168], 0x1 ;  /* 0x00005a000508aa11 */ /* 0x040fe400078208ff */
[C---:B------:R-:W-:Y:S01]  /*b9b0*/  IADD3 R3, P6, R5.reuse, UR18, RZ ;  /* 0x0000001205037c10 */ /* 0x040fe2000ffde0ff */
[----:B------:R-:W-:Y:S01]  /*b9c0*/  @!PT LDS RZ, [RZ] ;  /* 0x00000000fffff984 */ /* 0x000fe20000000800 */
[----:B------:R-:W-:Y:S01]  /*b9d0*/  @!PT LDS RZ, [RZ] ;  /* 0x00000000fffff984 */ /* 0x000fe20000000800 */
[----:B------:R-:W-:Y:S01]  /*b9e0*/  @!PT LDS RZ, [RZ] ;  /* 0x00000000fffff984 */ /* 0x000fe20000000800 */
[----:B------:R1:W-:Y:S01]  /*b9f0*/  @!P4 LDGSTS.E.BYPASS.LTC128B.128 [R220+0x6000], [R6.64] ;  /* 0x0600000006dccfae */ /* 0x0003e2000b901d54 */
[----:B------:R-:W-:-:S02]  /*ba00*/  @!P3 LEA.HI.X R11, R5, c[0x0][0x16c], R4, 0x1, P5 ;  /* 0x00005b00050bba11 */ /* 0x000fc400028f0c04 */
        /* <DEDUP_REMOVED lines=11> */
[----:B------:R-:W-:-:S03]  /*bac0*/  @!P3 LEA.HI.X R15, R3, c[0x0][0x16c], R4, 0x1, P1 ;  /* 0x00005b00030fba11 */ /* 0x000fc600008f0c04 */
        /* <DEDUP_REMOVED lines=22> */
.L_x_126:
[----:B------:R-:W-:Y:S05]  /*bc30*/  BSYNC B0 ;  /* 0x0000000000007941 */ /* 0x000fea0003800000 */
.L_x_125:
[----:B------:R-:W0:Y:S02]  /*bc40*/  LDGDEPBAR ;  /* 0x00000000000079af */ /* 0x000e240000000000 */
.L_x_124:
        /* <DEDUP_REMOVED lines=51> */
[----:B-1----:R-:W-:Y:S02]  /*bf80*/  FMNMX.FTZ R7, R4, R7, !PT ;  /* 0x0000000704077209 */ /* 0x002fe40007810000 */
        /* <DEDUP_REMOVED lines=15> */
[----:B------:R-:W-:Y:S01]  /*c080*/  FMNMX.FTZ R6, R52, R5, !PT ;  /* 0x0000000534067209 */ /* 0x000fe20007810000 */
[----:B------:R-:W-:Y:S01]  /*c090*/  LDSM.16.MT88.4 R8, [R171+0xb000] ;  /* 0x00b00000ab08783b */ /* 0x000fe20000004200 */
[----:B------:R-:W-:-:S02]  /*c0a0*/  FMNMX.FTZ R3, R54, R3, !PT ;  /* 0x0000000336037209 */ /* 0x000fc40007810000 */
[----:B------:R-:W-:Y:S01]  /*c0b0*/  FMNMX.FTZ R6, R49, R6, !PT ;  /* 0x0000000631067209 */ /* 0x000fe20007810000 */
[----:B------:R-:W1:Y:S01]  /*c0c0*/  SHFL.BFLY PT, R165, R4, 0x1, 0x1f ;  /* 0x0c201f0004a57f89 */ /* 0x000e6200000e0000 */
[----:B------:R-:W-:Y:S02]  /*c0d0*/  FMNMX.FTZ R3, R48, R3, !PT ;  /* 0x0000000330037209 */ /* 0x000fe40007810000 */
[----:B------:R-:W-:Y:S02]  /*c0e0*/  FMNMX.FTZ R167, R53, R6, !PT ;  /* 0x0000000635a77209 */ /* 0x000fe40007810000 */
[----:B------:R-:W-:Y:S02]  /*c0f0*/  FMNMX.FTZ R3, R34, R3, !PT ;  /* 0x0000000322037209 */ /* 0x000fe40007810000 */
[----:B------:R-:W-:Y:S02]  /*c100*/  FMNMX.FTZ R167, R32, R167, !PT ;  /* 0x000000a720a77209 */ /* 0x000fe40007810000 */
[----:B--2---:R-:W-:Y:S01]  /*c110*/  FMNMX.FTZ R166, R7, R166, !PT ;  /* 0x000000a607a67209 */ /* 0x004fe20007810000 */
[----:B------:R-:W2:Y:S03]  /*c120*/  SHFL.BFLY PT, R168, R3, 0x2, 0x1f ;  /* 0x0c401f0003a87f89 */ /* 0x000ea600000e0000 */
[C---:B------:R-:W-:Y:S01]  /*c130*/  FSETP.NEU.FTZ.AND P2, PT, R166.reuse, -INF , PT ;  /* 0xff800000a600780b */ /* 0x040fe20003f5d000 */
[----:B------:R-:W-:-:S03]  /*c140*/  FMUL.FTZ R170, R166, c[0x0][0x23c] ;  /* 0x00008f00a6aa7a20 */ /* 0x000fc60000410000 */
[----:B------:R-:W-:Y:S02]  /*c150*/  FSEL R7, R166, RZ, P2 ;  /* 0x000000ffa6077208 */ /* 0x000fe40001000000 */
[----:B------:R-:W-:-:S03]  /*c160*/  FSEL R170, R170, RZ, P2 ;  /* 0x000000ffaaaa7208 */ /* 0x000fc60001000000 */
[----:B------:R-:W-:Y:S01]  /*c170*/  FADD.FTZ R6, R2, -R7 ;  /* 0x8000000702067221 */ /* 0x000fe20000010000 */
[----:B-1----:R-:W-:Y:S01]  /*c180*/  FMNMX.FTZ R165, R4, R165, !PT ;  /* 0x000000a504a57209 */ /* 0x002fe20007810000 */
[--C-:B------:R-:W-:Y:S01]  /*c190*/  FFMA.FTZ R40, R57, c[0x0][0x23c], -R170.reuse ;  /* 0x00008f0039287a23 */ /* 0x100fe200000108aa */
[----:B------:R-:W1:Y:S01]  /*c1a0*/  SHFL.BFLY PT, R4, R167, 0x2, 0x1f ;  /* 0x0c401f00a7047f89 */ /* 0x000e6200000e0000 */
[----:B------:R-:W-:Y:S01]  /*c1b0*/  FMUL.FTZ R6, R6, c[0x0][0x23c] ;  /* 0x00008f0006067a20 */ /* 0x000fe20000410000 */
[C---:B------:R-:W-:Y:S01]  /*c1c0*/  FSETP.NEU.FTZ.AND P1, PT, R165.reuse, -INF , PT ;  /* 0xff800000a500780b */ /* 0x040fe20003f3d000 */
[C---:B------:R-:W-:Y:S02]  /*c1d0*/  FMUL.FTZ R57, R165.reuse, c[0x0][0x23c] ;  /* 0x00008f00a5397a20 */ /* 0x040fe40000410000 */
[----:B------:R-:W3:Y:S01]  /*c1e0*/  MUFU.EX2 R39, R6 ;  /* 0x0000000600277308 */ /* 0x000ee20000000800 */
[----:B------:R-:W-:Y:S01]  /*c1f0*/  FSEL R7, R165, RZ, P1 ;  /* 0x000000ffa5077208 */ /* 0x000fe20000800000 */
[--C-:B------:R-:W-:Y:S01]  /*c200*/  FFMA.FTZ R37, R35, c[0x0][0x23c], -R170.reuse ;  /* 0x00008f0023257a23 */ /* 0x100fe200000108aa */
[----:B--2---:R-:W-:Y:S01]  /*c210*/  FMNMX.FTZ R168, R3, R168, !PT ;  /* 0x000000a803a87209 */ /* 0x004fe20007810000 */
[----:B------:R-:W-:Y:S01]  /*c220*/  FFMA.FTZ R38, R33, c[0x0][0x23c], -R170 ;  /* 0x00008f0021267a23 */ /* 0x000fe200000108aa */
[----:B------:R-:W-:Y:S01]  /*c230*/  FSEL R57, R57, RZ, P1 ;  /* 0x000000ff39397208 */ /* 0x000fe20000800000 */
[----:B------:R-:W-:-:S02]  /*c240*/  FADD.FTZ R0, R0, -R7 ;  /* 0x8000000700007221 */ /* 0x000fc40000010000 */
[----:B------:R-:W2:Y:S01]  /*c250*/  SHFL.BFLY PT, R5, R168, 0x1, 0x1f ;  /* 0x0c201f00a8057f89 */ /* 0x000ea200000e0000 */
[----:B------:R-:W-:Y:S01]  /*c260*/  FFMA.FTZ R35, R29, c[0x0][0x23c], -R170 ;  /* 0x00008f001d237a23 */ /* 0x000fe200000108aa */
[----:B------:R-:W-:Y:S01]  /*c270*/  MUFU.EX2 R40, R40 ;  /* 0x0000002800287308 */ /* 0x000fe20000000800 */
[--C-:B------:R-:W-:Y:S02]  /*c280*/  FFMA.FTZ R36, R61, c[0x0][0x23c], -R57.reuse ;  /* 0x00008f003d247a23 */ /* 0x100fe40000010839 */
[--C-:B------:R-:W-:Y:S02]  /*c290*/  FFMA.FTZ R33, R30, c[0x0][0x23c], -R57.reuse ;  /* 0x00008f001e217a23 */ /* 0x100fe40000010839 */
[--C-:B------:R-:W-:Y:S02]  /*c2a0*/  FFMA.FTZ R3, R28, c[0x0][0x23c], -R57.reuse ;  /* 0x00008f001c037a23 */ /* 0x100fe40000010839 */
[----:B------:R-:W-:Y:S01]  /*c2b0*/  FFMA.FTZ R2, R50, c[0x0][0x23c], -R57 ;  /* 0x00008f0032027a23 */ /* 0x000fe20000010839 */
[----:B------:R-:W4:Y:S01]  /*c2c0*/  MUFU.EX2 R37, R37 ;  /* 0x0000002500257308 */ /* 0x000f220000000800 */
[----:B-1----:R-:W-:Y:S01]  /*c2d0*/  FMNMX.FTZ R167, R167, R4, !PT ;  /* 0x00000004a7a77209 */ /* 0x002fe20007810000 */
[----:B------:R-:W-:-:S02]  /*c2e0*/  FMUL.FTZ R0, R0, c[0x0][0x23c] ;  /* 0x00008f0000007a20 */ /* 0x000fc40000410000 */
[-C--:B---3--:R-:W-:Y:S02]  /*c2f0*/  FMUL.FTZ R156, R156, R39.reuse ;  /* 0x000000279c9c7220 */ /* 0x088fe40000410000 */
[----:B------:R-:W1:Y:S01]  /*c300*/  SHFL.BFLY PT, R4, R167, 0x1, 0x1f ;  /* 0x0c201f00a7047f89 */ /* 0x000e6200000e0000 */
[-C--:B------:R-:W-:Y:S01]  /*c310*/  FMUL.FTZ R157, R157, R39.reuse ;  /* 0x000000279d9d7220 */ /* 0x080fe20000410000 */
[----:B------:R-:W-:Y:S01]  /*c320*/  MUFU.EX2 R38, R38 ;  /* 0x0000002600267308 */ /* 0x000fe20000000800 */
[-C--:B------:R-:W-:Y:S02]  /*c330*/  FMUL.FTZ R152, R152, R39.reuse ;  /* 0x0000002798987220 */ /* 0x080fe40000410000 */
[-C--:B------:R-:W-:Y:S02]  /*c340*/  FMUL.FTZ R153, R153, R39.reuse ;  /* 0x0000002799997220 */ /* 0x080fe40000410000 */
[----:B------:R-:W-:Y:S01]  /*c350*/  FMUL.FTZ R72, R72, R39 ;  /* 0x0000002748487220 */ /* 0x000fe20000410000 */
[----:B--2---:R-:W-:Y:S01]  /*c360*/  FMNMX.FTZ R168, R168, R5, !PT ;  /* 0x00000005a8a87209 */ /* 0x004fe20007810000 */
[-C--:B------:R-:W-:Y:S01]  /*c370*/  FMUL.FTZ R73, R73, R39.reuse ;  /* 0x0000002749497220 */ /* 0x080fe20000410000 */
[----:B------:R-:W2:Y:S01]  /*c380*/  MUFU.EX2 R35, R35 ;  /* 0x0000002300237308 */ /* 0x000ea20000000800 */
[----:B----4-:R-:W-:Y:S01]  /*c390*/  F2FP.PACK_AB R28, R37, R40 ;  /* 0x00000028251c723e */ /* 0x010fe200000000ff */
[----:B------:R-:W-:Y:S01]  /*c3a0*/  FMUL.FTZ R76, R76, R39 ;  /* 0x000000274c4c7220 */ /* 0x000fe20000410000 */
[C---:B------:R-:W-:Y:S01]  /*c3b0*/  FSETP.NEU.FTZ.AND P2, PT, R168.reuse, -INF , PT ;  /* 0xff800000a800780b */ /* 0x040fe20003f5d000 */
[----:B------:R-:W-:-:S02]  /*c3c0*/  FMUL.FTZ R41, R168, c[0x0][0x23c] ;  /* 0x00008f00a8297a20 */ /* 0x000fc40000410000 */
[-C--:B------:R-:W-:Y:S01]  /*c3d0*/  FMUL.FTZ R77, R77, R39.reuse ;  /* 0x000000274d4d7220 */ /* 0x080fe20000410000 */
[----:B------:R-:W-:Y:S01]  /*c3e0*/  FSEL R50, R168, RZ, P2 ;  /* 0x000000ffa8327208 */ /* 0x000fe20001000000 */
[----:B------:R-:W-:Y:S01]  /*c3f0*/  MUFU.EX2 R36, R36 ;  /* 0x0000002400247308 */ /* 0x000fe20000000800 */
[----:B------:R-:W-:Y:S01]  /*c400*/  FSEL R41, R41, RZ, P2 ;  /* 0x000000ff29297208 */ /* 0x000fe20001000000 */
[-C--:B------:R-:W-:Y:S02]  /*c410*/  FMUL.FTZ R88, R88, R39.reuse ;  /* 0x0000002758587220 */ /* 0x080fe40000410000 */
[----:B------:R-:W-:Y:S01]  /*c420*/  FMUL.FTZ R89, R89, R39 ;  /* 0x0000002759597220 */ /* 0x000fe20000410000 */
[----:B-1----:R-:W-:Y:S01]  /*c430*/  FMNMX.FTZ R167, R167, R4, !PT ;  /* 0x00000004a7a77209 */ /* 0x002fe20007810000 */
[--C-:B------:R-:W-:Y:S01]  /*c440*/  FFMA.FTZ R42, R252, c[0x0][0x23c], -R41.reuse ;  /* 0x00008f00fc2a7a23 */ /* 0x100fe20000010829 */
[----:B------:R-:W1:Y:S01]  /*c450*/  LDSM.16.MT88.4 R4, [R213+0xb000] ;  /* 0x00b00000d504783b */ /* 0x000e620000004200 */
[----:B------:R-:W3:Y:S01]  /*c460*/  MUFU.EX2 R33, R33 ;  /* 0x0000002100217308 */ /* 0x000ee20000000800 */
[C---:B------:R-:W-:Y:S01]  /*c470*/  FSETP.NEU.FTZ.AND P1, PT, R167.reuse, -INF , PT ;  /* 0xff800000a700780b */ /* 0x040fe20003f3d000 */
[----:B------:R-:W-:Y:S01]  /*c480*/  FMUL.FTZ R45, R167, c[0x0][0x23c] ;  /* 0x00008f00a72d7a20 */ /* 0x000fe20000410000 */
[----:B--2---:R-:W-:Y:S01]  /*c490*/  F2FP.PACK_AB R30, R35, R38 ;  /* 0x00000026231e723e */ /* 0x004fe200000000ff */
[--C-:B------:R-:W-:Y:S01]  /*c4a0*/  FFMA.FTZ R43, R250, c[0x0][0x23c], -R41.reuse ;  /* 0x00008f00fa2b7a23 */ /* 0x100fe20000010829 */
[----:B------:R-:W-:Y:S01]  /*c4b0*/  FSEL R61, R167, RZ, P1 ;  /* 0x000000ffa73d7208 */ /* 0x000fe20000800000 */
[--C-:B------:R-:W-:Y:S01]  /*c4c0*/  FFMA.FTZ R44, R248, c[0x0][0x23c], -R41.reuse ;  /* 0x00008f00f82c7a23 */ /* 0x100fe20000010829 */
[----:B------:R-:W-:Y:S01]  /*c4d0*/  FSEL R45, R45, RZ, P1 ;  /* 0x000000ff2d2d7208 */ /* 0x000fe20000800000 */
[----:B------:R-:W-:Y:S01]  /*c4e0*/  MUFU.EX2 R3, R3 ;  /* 0x0000000300037308 */ /* 0x000fe20000000800 */
[----:B------:R-:W-:-:S02]  /*c4f0*/  FFMA.FTZ R47, R246, c[0x0][0x23c], -R41 ;  /* 0x00008f00f62f7a23 */ /* 0x000fc40000010829 */
[----:B------:R-:W-:Y:S02]  /*c500*/  FADD.FTZ R61, R236, -R61 ;  /* 0x8000003dec3d7221 */ /* 0x000fe40000010000 */
[--C-:B------:R-:W-:Y:S02]  /*c510*/  FFMA.FTZ R51, R59, c[0x0][0x23c], -R45.reuse ;  /* 0x00008f003b337a23 */ /* 0x100fe4000001082d */
[----:B------:R-:W-:Y:S01]  /*c520*/  FADD.FTZ R59, R237, -R50 ;  /* 0x80000032ed3b7221 */ /* 0x000fe20000010000 */
[----:B------:R-:W2:Y:S01]  /*c530*/  MUFU.EX2 R2, R2 ;  /* 0x0000000200027308 */ /* 0x000ea20000000800 */
[--C-:B------:R-:W-:Y:S01]  /*c540*/  FFMA.FTZ R46, R244, c[0x0][0x23c], -R45.reuse ;  /* 0x00008f00f42e7a23 */ /* 0x100fe2000001082d */
[----:B---3--:R-:W-:Y:S01]  /*c550*/  F2FP.PACK_AB R29, R33, R36 ;  /* 0x00000024211d723e */ /* 0x008fe200000000ff */
[----:B------:R-:W-:Y:S02]  /*c560*/  FFMA.FTZ R50, R242, c[0x0][0x23c], -R45 ;  /* 0x00008f00f2327a23 */ /* 0x000fe4000001082d */
[----:B------:R-:W-:-:S02]  /*c570*/  FMUL.FTZ R63, R61, c[0x0][0x23c] ;  /* 0x00008f003d3f7a20 */ /* 0x000fc40000410000 */
[----:B------:R-:W-:Y:S01]  /*c580*/  FFMA.FTZ R182, R182, c[0x0][0x23c], -R45 ;  /* 0x00008f00b6b67a23 */ /* 0x000fe2000001082d */
[----:B------:R-:W3:Y:S01]  /*c590*/  MUFU.EX2 R0, R0 ;  /* 0x0000000000007308 */ /* 0x000ee20000000800 */
[----:B------:R-:W-:Y:S02]  /*c5a0*/  FMUL.FTZ R183, R59, c[0x0][0x23c] ;  /* 0x00008f003bb77a20 */ /* 0x000fe40000410000 */
[-C--:B------:R-:W-:Y:S02]  /*c5b0*/  FMUL.FTZ R92, R92, R39.reuse ;  /* 0x000000275c5c7220 */ /* 0x080fe40000410000 */
[-C--:B------:R-:W-:Y:S02]  /*c5c0*/  FMUL.FTZ R93, R93, R39.reuse ;  /* 0x000000275d5d7220 */ /* 0x080fe40000410000 */
[----:B------:R-:W-:Y:S01]  /*c5d0*/  FMUL.FTZ R144, R144, R39 ;  /* 0x0000002790907220 */ /* 0x000fe20000410000 */
[----:B------:R-:W-:Y:S01]  /*c5e0*/  MUFU.EX2 R42, R42 ;  /* 0x0000002a002a7308 */ /* 0x000fe20000000800 */
[----:B--2---:R-:W-:Y:S01]  /*c5f0*/  F2FP.PACK_AB R31, R2, R3 ;  /* 0x00000003021f723e */ /* 0x004fe200000000ff */
[----:B------:R-:W-:-:S02]  /*c600*/  FMUL.FTZ R145, R145, R39 ;  /* 0x0000002791917220 */ /* 0x000fc40000410000 */
[-C--:B------:R-:W-:Y:S02]  /*c610*/  FMUL.FTZ R104, R104, R39.reuse ;  /* 0x0000002768687220 */ /* 0x080fe40000410000 */
[----:B------:R-:W-:Y:S02]  /*c620*/  FMUL.FTZ R105, R105, R39 ;  /* 0x0000002769697220 */ /* 0x000fe40000410000 */
[----:B------:R-:W-:Y:S01]  /*c630*/  MUFU.EX2 R43, R43 ;  /* 0x0000002b002b7308 */ /* 0x000fe20000000800 */
[-C--:B---3--:R-:W-:Y:S02]  /*c640*/  FMUL.FTZ R158, R158, R0.reuse ;  /* 0x000000009e9e7220 */ /* 0x088fe40000410000 */
        /* <DEDUP_REMOVED lines=33> */
[----:B------:R2:W-:Y:S01]  /*c860*/  MUFU.EX2 R59, R182 ;  /* 0x000000b6003b7308 */ /* 0x0005e20000000800 */
[-C--:B------:R-:W-:Y:S01]  /*c870*/  FMUL.FTZ R136, R136, R39.reuse ;  /* 0x0000002788887220 */ /* 0x080fe20000410000 */
[C---:B------:R-:W-:Y:S01]  /*c880*/  HMMA.16816.F32 R92, R28.reuse, R18, R92 ;  /* 0x000000121c5c723c */ /* 0x040fe2000000185c */
[-C--:B------:R-:W-:Y:S02]  /*c890*/  FMUL.FTZ R137, R137, R39.reuse ;  /* 0x0000002789897220 */ /* 0x080fe40000410000 */
[-C--:B------:R-:W-:Y:S02]  /*c8a0*/  FMUL.FTZ R138, R138, R0.reuse ;  /* 0x000000008a8a7220 */ /* 0x080fe40000410000 */
[----:B------:R-:W-:Y:S01]  /*c8b0*/  FMUL.FTZ R139, R139, R0 ;  /* 0x000000008b8b7220 */ /* 0x000fe20000410000 */
[----:B------:R-:W3:Y:S01]  /*c8c0*/  MUFU.EX2 R61, R183 ;  /* 0x000000b7003d7308 */ /* 0x000ee20000000800 */
[-C--:B------:R-:W-:Y:S01]  /*c8d0*/  FMUL.FTZ R128, R128, R39.reuse ;  /* 0x0000002780807220 */ /* 0x080fe20000410000 */
[----:B------:R-:W-:Y:S01]  /*c8e0*/  HMMA.16816.F32 R144, R28, R12, R144 ;  /* 0x0000000c1c90723c */ /* 0x000fe20000001890 */
[----:B------:R-:W-:-:S02]  /*c8f0*/  FMUL.FTZ R129, R129, R39 ;  /* 0x0000002781817220 */ /* 0x000fc40000410000 */
[-C--:B------:R-:W-:Y:S02]  /*c900*/  FMUL.FTZ R130, R130, R0.reuse ;  /* 0x0000000082827220 */ /* 0x080fe40000410000 */
[----:B------:R-:W-:Y:S01]  /*c910*/  FMUL.FTZ R131, R131, R0 ;  /* 0x0000000083837220 */ /* 0x000fe20000410000 */
[----:B------:R-:W4:Y:S01]  /*c920*/  MUFU.EX2 R63, R63 ;  /* 0x0000003f003f7308 */ /* 0x000f220000000800 */
[--C-:B--2---:R-:W-:Y:S01]  /*c930*/  FFMA.FTZ R182, R181, c[0x0][0x23c], -R170.reuse ;  /* 0x00008f00b5b67a23 */ /* 0x104fe200000108aa */
[C---:B------:R-:W-:Y:S01]  /*c940*/  HMMA.16816.F32 R104, R28.reuse, R14, R104 ;  /* 0x0000000e1c68723c */ /* 0x040fe20000001868 */
[--C-:B------:R-:W-:Y:S02]  /*c950*/  FFMA.FTZ R175, R175, c[0x0][0x23c], -R170.reuse ;  /* 0x00008f00afaf7a23 */ /* 0x100fe400000108aa */
[----:B------:R-:W-:Y:S02]  /*c960*/  FFMA.FTZ R177, R177, c[0x0][0x23c], -R170 ;  /* 0x00008f00b1b17a23 */ /* 0x000fe400000108aa */
[----:B------:R-:W-:Y:S01]  /*c970*/  FFMA.FTZ R186, R186, c[0x0][0x23c], -R57 ;  /* 0x00008f00baba7a23 */ /* 0x000fe20000010839 */
[----:B------:R-:W-:Y:S01]  /*c980*/  MUFU.EX2 R182, R182 ;  /* 0x000000b600b67308 */ /* 0x000fe20000000800 */
[-C--:B---3--:R-:W-:Y:S01]  /*c990*/  FMUL.FTZ R100, R100, R61.reuse ;  /* 0x0000003d64647220 */ /* 0x088fe20000410000 */
[----:B-1----:R-:W-:Y:S01]  /*c9a0*/  HMMA.16816.F32 R112, R28, R4, R112 ;  /* 0x000000041c70723c */ /* 0x002fe20000001870 */
[----:B------:R-:W-:-:S02]  /*c9b0*/  FMUL.FTZ R101, R101, R61 ;  /* 0x0000003d65657220 */ /* 0x000fc40000410000 */
[-C--:B------:R-:W-:Y:S02]  /*c9c0*/  FMUL.FTZ R160, R160, R61.reuse ;  /* 0x0000003da0a07220 */ /* 0x080fe40000410000 */
[----:B------:R-:W-:Y:S01]  /*c9d0*/  FMUL.FTZ R161, R161, R61 ;  /* 0x0000003da1a17220 */ /* 0x000fe20000410000 */
[----:B------:R-:W1:Y:S01]  /*c9e0*/  MUFU.EX2 R175, R175 ;  /* 0x000000af00af7308 */ /* 0x000e620000000800 */
[-C--:B----4-:R-:W-:Y:S01]  /*c9f0*/  FMUL.FTZ R102, R102, R63.reuse ;  /* 0x0000003f66667220 */ /* 0x090fe20000410000 */
        /* <DEDUP_REMOVED lines=85> */
[--C-:B------:R-:W-:Y:S02]  /*cf50*/  FFMA.FTZ R208, R195, c[0x0][0x23c], -R170.reuse ;  /* 0x00008f00c3d07a23 */ /* 0x100fe400000108aa */
        /* <DEDUP_REMOVED lines=51> */
[----:B------:R-:W-:Y:S01]  /*d290*/  FFMA.FTZ R164, R65, c[0x0][0x23c], -R170 ;  /* 0x00008f0041a47a23 */ /* 0x000fe200000108aa */
[C---:B-----5:R-:W-:Y:S01]  /*d2a0*/  HMMA.16816.F32 R144, R28.reuse, R12, R144 ;  /* 0x0000000c1c90723c */ /* 0x060fe20000001890 */
[--C-:B------:R-:W-:Y:S02]  /*d2b0*/  FFMA.FTZ R65, R58, c[0x0][0x23c], -R57.reuse ;  /* 0x00008f003a417a23 */ /* 0x100fe40000010839 */
[--C-:B------:R-:W-:Y:S02]  /*d2c0*/  FFMA.FTZ R62, R62, c[0x0][0x23c], -R57.reuse ;  /* 0x00008f003e3e7a23 */ /* 0x100fe40000010839 */
[----:B------:R-:W-:Y:S01]  /*d2d0*/  FFMA.FTZ R58, R60, c[0x0][0x23c], -R57 ;  /* 0x00008f003c3a7a23 */ /* 0x000fe20000010839 */
[----:B------:R-:W4:Y:S01]  /*d2e0*/  MUFU.EX2 R206, R206 ;  /* 0x000000ce00ce7308 */ /* 0x000f220000000800 */
[----:B------:R-:W-:Y:S01]  /*d2f0*/  FADD.FTZ R175, R175, R38 ;  /* 0x00000026afaf7221 */ /* 0x000fe20000010000 */
[----:B------:R-:W-:Y:S01]  /*d300*/  HMMA.16816.F32 R104, R28, R14, R104 ;  /* 0x0000000e1c68723c */ /* 0x000fe20000001868 */
[----:B------:R-:W-:-:S02]  /*d310*/  FADD.FTZ R179, R179, R2 ;  /* 0x00000002b3b37221 */ /* 0x000fc40000010000 */
[--C-:B------:R-:W-:Y:S02]  /*d320*/  FFMA.FTZ R64, R173, c[0x0][0x23c], -R170.reuse ;  /* 0x00008f00ad407a23 */ /* 0x100fe400000108aa */
[--C-:B------:R-:W-:Y:S01]  /*d330*/  FFMA.FTZ R169, R169, c[0x0][0x23c], -R170.reuse ;  /* 0x00008f00a9a97a23 */ /* 0x100fe200000108aa */
[----:B------:R-:W-:Y:S01]  /*d340*/  MUFU.EX2 R191, R191 ;  /* 0x000000bf00bf7308 */ /* 0x000fe20000000800 */
[----:B------:R-:W-:Y:S01]  /*d350*/  FFMA.FTZ R67, R67, c[0x0][0x23c], -R170 ;  /* 0x00008f0043437a23 */ /* 0x000fe200000108aa */
[C---:B------:R-:W-:Y:S01]  /*d360*/  HMMA.16816.F32 R112, R28.reuse, R8, R112 ;  /* 0x000000081c70723c */ /* 0x040fe20000001870 */
[----:B------:R-:W-:Y:S02]  /*d370*/  FFMA.FTZ R57, R56, c[0x0][0x23c], -R57 ;  /* 0x00008f0038397a23 */ /* 0x000fe40000010839 */
[----:B------:R-:W-:Y:S02]  /*d380*/  FADD.FTZ R182, R182, R175 ;  /* 0x000000afb6b67221 */ /* 0x000fe40000010000 */
[----:B------:R-:W-:Y:S01]  /*d390*/  FADD.FTZ R186, R186, R179 ;  /* 0x000000b3baba7221 */ /* 0x000fe20000010000 */
[----:B------:R-:W-:Y:S01]  /*d3a0*/  MUFU.EX2 R208, R208 ;  /* 0x000000d000d07308 */ /* 0x000fe20000000800 */
[--C-:B------:R-:W-:Y:S01]  /*d3b0*/  FFMA.FTZ R55, R55, c[0x0][0x23c], -R41.reuse ;  /* 0x00008f0037377a23 */ /* 0x100fe20000010829 */
        /* <DEDUP_REMOVED lines=8> */
[--C-:B------:R-:W-:Y:S02]  /*d440*/  FFMA.FTZ R34, R52, c[0x0][0x23c], -R45.reuse ;  /* 0x00008f0034227a23 */ /* 0x100fe4000001082d */
[--C-:B------:R-:W-:Y:S01]  /*d450*/  FFMA.FTZ R49, R49, c[0x0][0x23c], -R45.reuse ;  /* 0x00008f0031317a23 */ /* 0x100fe2000001082d */
        /* <DEDUP_REMOVED lines=63> */
[----:B------:R-:W-:Y:S02]  /*d850*/  FADD.FTZ R191, R208, R191 ;  /* 0x000000bfd0bf7221 */ /* 0x000fe40000010000 */
        /* <DEDUP_REMOVED lines=101> */
.L_x_120:
[----:B------:R-:W-:-:S12]  /*deb0*/  UIADD3 UR8, UR14, -0x1, URZ ;  /* 0xffffffff0e087890 */ /* 0x000fd8000fffe03f */
.L_x_127:
[----:B------:R-:W-:-:S13]  /*dec0*/  ISETP.LE.AND P0, PT, RZ, UR8, PT ;  /* 0x00000008ff007c0c */ /* 0x000fda000bf03270 */
        /* <DEDUP_REMOVED lines=10> */
.L_x_131:
        /* <DEDUP_REMOVED lines=60> */
.L_x_129:
        /* <DEDUP_REMOVED lines=55> */
[----:B------:R-:W2:Y:S06]  /*e6a0*/  LDSM.16.M88.4 R172, [R215+0x6000] ;  /* 0x00600000d7ac783b */ /* 0x000eac0000000200 */
[----:B------:R-:W3:Y:S06]  /*e6b0*/  LDSM.16.M88.4 R176, [R216+0x1000] ;  /* 0x00100000d8b0783b */ /* 0x000eec0000000200 */
[----:B------:R-:W4:Y:S06]  /*e6c0*/  LDSM.16.M88.4 R180, [R215+0x6400] ;  /* 0x00640000d7b4783b */ /* 0x000f2c0000000200 */
[----:B------:R-:W0:Y:S06]  /*e6d0*/  LDGDEPBAR ;  /* 0x00000000000079af */ /* 0x000e2c0000000000 */
[----:B------:R-:W5:Y:S06]  /*e6e0*/  LDSM.16.M88.4 R184, [R215+0x6800] ;  /* 0x00680000d7b8783b */ /* 0x000f6c0000000200 */
[----:B------:R-:W1:Y:S06]  /*e6f0*/  LDSM.16.M88.4 R188, [R215+0x6c00] ;  /* 0x006c0000d7bc783b */ /* 0x000e6c0000000200 */
[----:B------:R-:W-:Y:S01]  /*e700*/  LDSM.16.M88.4 R192, [R214] ;  /* 0x00000000d6c0783b */ /* 0x000fe20000000200 */
[-C--:B--2---:R-:W-:Y:S05]  /*e710*/  HMMA.16816.F32 R4, R164, R172.reuse, RZ ;  /* 0x000000aca404723c */ /* 0x084fea00000018ff */
[----:B------:R-:W2:Y:S03]  /*e720*/  LDSM.16.M88.4 R196, [R212+0x6000] ;  /* 0x00600000d4c4783b */ /* 0x000ea60000000200 */
        /* <DEDUP_REMOVED lines=22> */
[----:B------:R-:W1:Y:S06]  /*e890*/  LDSM.16.M88.4 R164, [R216+0x2000] ;  /* 0x00200000d8a4783b */ /* 0x000e6c0000000200 */
[----:B------:R-:W-:Y:S01]  /*e8a0*/  LDSM.16.M88.4 R188, [R215+0x7c00] ;  /* 0x007c0000d7bc783b */ /* 0x000fe20000000200 */
[-C--:B--2---:R-:W-:Y:S08]  /*e8b0*/  HMMA.16816.F32 R4, R192, R196.reuse, R4 ;  /* 0x000000c4c004723c */ /* 0x084ff00000001804 */
        /* <DEDUP_REMOVED lines=41> */
[----:B------:R-:W2:Y:S06]  /*eb50*/  LDSM.16.M88.4 R164, [R216+0x4000] ;  /* 0x00400000d8a4783b */ /* 0x000eac0000000200 */
[----:B------:R-:W-:Y:S01]  /*eb60*/  LDSM.16.M88.4 R188, [R215+0x8c00] ;  /* 0x008c0000d7bc783b */ /* 0x000fe20000000200 */
[-C--:B---3--:R-:W-:Y:S08]  /*eb70*/  HMMA.16816.F32 R4, R192, R196.reuse, R4 ;  /* 0x000000c4c004723c */ /* 0x088ff00000001804 */
        /* <DEDUP_REMOVED lines=21> */
[-C--:B--2---:R-:W-:Y:S08]  /*ecd0*/  HMMA.16816.F32 R4, R164, R172.reuse, R4 ;  /* 0x000000aca404723c */ /* 0x084ff00000001804 */
[C---:B------:R-:W-:Y:S08]  /*ece0*/  HMMA.16816.F32 R8, R180.reuse, R172, R8 ;  /* 0x000000acb408723c */ /* 0x040ff00000001808 */
[-C--:B------:R-:W-:Y:S08]  /*ecf0*/  HMMA.16816.F32 R12, R180, R174.reuse, R12 ;  /* 0x000000aeb40c723c */ /* 0x080ff0000000180c */
[C---:B------:R-:W-:Y:S01]  /*ed00*/  HMMA.16816.F32 R16, R164.reuse, R174, R16 ;  /* 0x000000aea410723c */ /* 0x040fe20000001810 */
[----:B------:R-:W2:Y:S01]  /*ed10*/  LDSM.16.M88.4 R172, [R212+0x8c00] ;  /* 0x008c0000d4ac783b */ /* 0x000ea20000000200 */
[----:B------:R-:W-:Y:S05]  /*ed20*/  DEPBAR.LE SB0, 0x0 ;  /* 0x000080000000791a */ /* 0x000fea0000000000 */
[----:B------:R-:W-:Y:S01]  /*ed30*/  BAR.SYNC.DEFER_BLOCKING 0x0 ;  /* 0x0000000000007b1d */ /* 0x000fe20000010000 */
[-C--:B-1----:R-:W-:Y:S08]  /*ed40*/  HMMA.16816.F32 R20, R164, R176.reuse, R20 ;  /* 0x000000b0a414723c */ /* 0x082ff00000001814 */
        /* <DEDUP_REMOVED lines=28> */
.L_x_130:
[----:B-1----:R-:W-:Y:S01]  /*ef10*/  MOV R166, UR8 ;  /* 0x0000000800a67c02 */ /* 0x002fe20008000f00 */
[----:B------:R-:W-:Y:S03]  /*ef20*/  UIADD3 UR8, UR8, -0x1, URZ ;  /* 0xffffffff08087890 */ /* 0x000fe6000fffe03f */
[----:B------:R-:W-:Y:S04]  /*ef30*/  LEA R164, R166, R219, 0x6 ;  /* 0x000000dba6a47211 */ /* 0x000fe800078e30ff */
[----:B------:R-:W-:Y:S01]  /*ef40*/  I2F R179, R164 ;  /* 0x000000a400b37306 */ /* 0x000fe20000201400 */
[C---:B------:R-:W-:Y:S02]  /*ef50*/  IADD3 R176, R164.reuse, 0x1, RZ ;  /* 0x00000001a4b07810 */ /* 0x040fe40007ffe0ff */
[C---:B------:R-:W-:Y:S02]  /*ef60*/  IADD3 R167, R164.reuse, 0x8, RZ ;  /* 0x00000008a4a77810 */ /* 0x040fe40007ffe0ff */
[C---:B------:R-:W-:Y:S02]  /*ef70*/  IADD3 R166, R164.reuse, 0x29, RZ ;  /* 0x00000029a4a67810 */ /* 0x040fe40007ffe0ff */
[C---:B------:R-:W-:Y:S02]  /*ef80*/  IADD3 R170, R164.reuse, 0x21, RZ ;  /* 0x00000021a4aa7810 */ /* 0x040fe40007ffe0ff */
[C---:B------:R-:W-:Y:S01]  /*ef90*/  IADD3 R165, R164.reuse, 0x28, RZ ;  /* 0x00000028a4a57810 */ /* 0x040fe20007ffe0ff */
[----:B------:R-:W-:Y:S01]  /*efa0*/  I2F R176, R176 ;  /* 0x000000b000b07306 */ /* 0x000fe20000201400 */
[C---:B------:R-:W-:Y:S02]  /*efb0*/  IADD3 R175, R164.reuse, 0x20, RZ ;  /* 0x00000020a4af7810 */ /* 0x040fe40007ffe0ff */
[C---:B------:R-:W-:Y:S02]  /*efc0*/  IADD3 R174, R164.reuse, 0x11, RZ ;  /* 0x00000011a4ae7810 */ /* 0x040fe40007ffe0ff */
[C---:B------:R-:W-:Y:S02]  /*efd0*/  IADD3 R173, R164.reuse, 0x18, RZ ;  /* 0x00000018a4ad7810 */ /* 0x040fe40007ffe0ff */
[C---:B------:R-:W-:Y:S02]  /*efe0*/  IADD3 R168, R164.reuse, 0x9, RZ ;  /* 0x00000009a4a87810 */ /* 0x040fe40007ffe0ff */
[C---:B------:R-:W-:Y:S01]  /*eff0*/  IADD3 R177, R164.reuse, 0x10, RZ ;  /* 0x00000010a4b17810 */ /* 0x040fe20007ffe0ff */
[----:B------:R-:W-:Y:S01]  /*f000*/  I2F R167, R167 ;  /* 0x000000a700a77306 */ /* 0x000fe20000201400 */
[----:B------:R-:W-:Y:S09]  /*f010*/  IADD3 R172, R164, 0x19, RZ ;  /* 0x00000019a4ac7810 */ /* 0x000ff20007ffe0ff */
[----:B------:R-:W-:Y:S10]  /*f020*/  I2F R174, R174 ;  /* 0x000000ae00ae7306 */ /* 0x000ff40000201400 */
[----:B------:R-:W-:Y:S10]  /*f030*/  I2F R173, R173 ;  /* 0x000000ad00ad7306 */ /* 0x000ff40000201400 */
[----:B------:R-:W-:Y:S10]  /*f040*/  I2F R166, R166 ;  /* 0x000000a600a67306 */ /* 0x000ff40000201400 */
[----:B------:R-:W-:Y:S10]  /*f050*/  I2F R170, R170 ;  /* 0x000000aa00aa7306 */ /* 0x000ff40000201400 */
[----:B------:R-:W-:Y:S10]  /*f060*/  I2F R165, R165 ;  /* 0x000000a500a57306 */ /* 0x000ff40000201400 */
[----:B------:R-:W-:Y:S10]  /*f070*/  I2F R168, R168 ;  /* 0x000000a800a87306 */ /* 0x000ff40000201400 */
[----:B------:R-:W-:Y:S10]  /*f080*/  I2F R177, R177 ;  /* 0x000000b100b17306 */ /* 0x000ff40000201400 */
[----:B------:R-:W-:Y:S10]  /*f090*/  I2F R172, R172 ;  /* 0x000000ac00ac7306 */ /* 0x000ff40000201400 */
[----:B------:R-:W1:Y:S02]  /*f0a0*/  I2F R175, R175 ;  /* 0x000000af00af7306 */ /* 0x000e640000201400 */
[----:B-1----:R-:W-:Y:S02]  /*f0b0*/  FFMA.FTZ R36, R175, UR4, R36 ;  /* 0x00000004af247c23 */ /* 0x002fe40008010024 */
[C---:B------:R-:W-:Y:S02]  /*f0c0*/  FFMA.FTZ R5, R176.reuse, UR4, R5 ;  /* 0x00000004b0057c23 */ /* 0x040fe40008010005 */
[C---:B------:R-:W-:Y:S02]  /*f0d0*/  FFMA.FTZ R7, R176.reuse, UR4, R7 ;  /* 0x00000004b0077c23 */ /* 0x040fe40008010007 */
[C---:B------:R-:W-:Y:S02]  /*f0e0*/  FFMA.FTZ R11, R176.reuse, UR4, R11 ;  /* 0x00000004b00b7c23 */ /* 0x040fe4000801000b */
[----:B------:R-:W-:Y:S01]  /*f0f0*/  FFMA.FTZ R9, R176, UR4, R9 ;  /* 0x00000004b0097c23 */ /* 0x000fe20008010009 */
[----:B------:R-:W-:Y:S01]  /*f100*/  IADD3 R176, R164, 0x30, RZ ;  /* 0x00000030a4b07810 */ /* 0x000fe20007ffe0ff */
[C---:B------:R-:W-:Y:S02]  /*f110*/  FFMA.FTZ R16, R167.reuse, UR4, R16 ;  /* 0x00000004a7107c23 */ /* 0x040fe40008010010 */
[C---:B------:R-:W-:Y:S02]  /*f120*/  FFMA.FTZ R18, R167.reuse, UR4, R18 ;  /* 0x00000004a7127c23 */ /* 0x040fe40008010012 */
[C---:B------:R-:W-:Y:S02]  /*f130*/  FFMA.FTZ R14, R167.reuse, UR4, R14 ;  /* 0x00000004a70e7c23 */ /* 0x040fe4000801000e */
[----:B------:R-:W-:Y:S02]  /*f140*/  FFMA.FTZ R12, R167, UR4, R12 ;  /* 0x00000004a70c7c23 */ /* 0x000fe4000801000c */
[----:B------:R-:W1:Y:S01]  /*f150*/  I2F R167, R176 ;  /* 0x000000b000a77306 */ /* 0x000e620000201400 */
        /* <DEDUP_REMOVED lines=9> */
[----:B------:R2:W3:Y:S01]  /*f1f0*/  I2F R173, R174 ;  /* 0x000000ae00ad7306 */ /* 0x0004e20000201400 */
[C---:B------:R-:W-:Y:S02]  /*f200*/  FFMA.FTZ R4, R179.reuse, UR4, R4 ;  /* 0x00000004b3047c23 */ /* 0x040fe40008010004 */
[----:B------:R-:W-:Y:S02]  /*f210*/  FFMA.FTZ R6, R179, UR4, R6 ;  /* 0x00000004b3067c23 */ /* 0x000fe40008010006 */
[C---:B------:R-:W-:Y:S02]  /*f220*/  FFMA.FTZ R49, R166.reuse, UR4, R49 ;  /* 0x00000004a6317c23 */ /* 0x040fe40008010031 */
[C---:B------:R-:W-:Y:S02]  /*f230*/  FFMA.FTZ R51, R166.reuse, UR4, R51 ;  /* 0x00000004a6337c23 */ /* 0x040fe40008010033 */
[C---:B------:R-:W-:Y:S02]  /*f240*/  FFMA.FTZ R47, R166.reuse, UR4, R47 ;  /* 0x00000004a62f7c23 */ /* 0x040fe4000801002f */
[----:B------:R-:W-:Y:S01]  /*f250*/  FFMA.FTZ R45, R166, UR4, R45 ;  /* 0x00000004a62d7c23 */ /* 0x000fe2000801002d */
[----:B------:R-:W-:Y:S01]  /*f260*/  FMNMX.FTZ R166, R4, R3, !PT ;  /* 0x0000000304a67209 */ /* 0x000fe20007810000 */
        /* <DEDUP_REMOVED lines=10> */
[----:B------:R-:W-:Y:S02]  /*f310*/  FFMA.FTZ R10, R179, UR4, R10 ;  /* 0x00000004b30a7c23 */ /* 0x000fe4000801000a */
[----:B------:R-:W-:Y:S01]  /*f320*/  FFMA.FTZ R17, R168, UR4, R17 ;  /* 0x00000004a8117c23 */ /* 0x000fe20008010011 */
[----:B------:R-:W-:Y:S01]  /*f330*/  FMNMX.FTZ R166, R16, R165, !PT ;  /* 0x000000a510a67209 */ /* 0x000fe20007810000 */
[C---:B-1----:R-:W-:Y:S02]  /*f340*/  FFMA.FTZ R52, R167.reuse, UR4, R52 ;  /* 0x00000004a7347c23 */ /* 0x042fe40008010034 */
[----:B------:R-:W-:Y:S01]  /*f350*/  FFMA.FTZ R54, R167, UR4, R54 ;  /* 0x00000004a7367c23 */ /* 0x000fe20008010036 */
[----:B------:R-:W-:Y:S01]  /*f360*/  FMNMX.FTZ R165, R17, R166, !PT ;  /* 0x000000a611a57209 */ /* 0x000fe20007810000 */
[C---:B------:R-:W-:Y:S02]  /*f370*/  FFMA.FTZ R58, R167.reuse, UR4, R58 ;  /* 0x00000004a73a7c23 */ /* 0x040fe4000801003a */
[----:B------:R-:W-:Y:S01]  /*f380*/  FFMA.FTZ R56, R167, UR4, R56 ;  /* 0x00000004a7387c23 */ /* 0x000fe20008010038 */
[----:B------:R-:W-:Y:S01]  /*f390*/  FMNMX.FTZ R167, R7, R170, !PT ;  /* 0x000000aa07a77209 */ /* 0x000fe20007810000 */
[----:B------:R-:W-:Y:S02]  /*f3a0*/  FFMA.FTZ R8, R179, UR4, R8 ;  /* 0x00000004b3087c23 */ /* 0x000fe40008010008 */
[----:B------:R-:W-:Y:S01]  /*f3b0*/  FFMA.FTZ R19, R168, UR4, R19 ;  /* 0x00000004a8137c23 */ /* 0x000fe20008010013 */
[----:B------:R-:W-:Y:S01]  /*f3c0*/  FMNMX.FTZ R170, R18, R167, !PT ;  /* 0x000000a712aa7209 */ /* 0x000fe20007810000 */
[----:B------:R-:W-:Y:S01]  /*f3d0*/  FFMA.FTZ R20, R177, UR4, R20 ;  /* 0x00000004b1147c23 */ /* 0x000fe20008010014 */
[----:B--2---:R-:W-:Y:S01]  /*f3e0*/  FMNMX.FTZ R174, R8, R169, !PT ;  /* 0x000000a908ae7209 */ /* 0x004fe20007810000 */
[C---:B------:R-:W-:Y:S01]  /*f3f0*/  FFMA.FTZ R33, R172.reuse, UR4, R33 ;  /* 0x00000004ac217c23 */ /* 0x040fe20008010021 */
[----:B------:R-:W-:Y:S01]  /*f400*/  FMNMX.FTZ R167, R19, R170, !PT ;  /* 0x000000aa13a77209 */ /* 0x000fe20007810000 */
[----:B------:R-:W-:Y:S01]  /*f410*/  FFMA.FTZ R35, R172, UR4, R35 ;  /* 0x00000004ac237c23 */ /* 0x000fe20008010023 */
[----:B------:R-:W-:Y:S01]  /*f420*/  FMNMX.FTZ R166, R20, R165, !PT ;  /* 0x000000a514a67209 */ /* 0x000fe20007810000 */
[C---:B------:R-:W-:Y:S02]  /*f430*/  FFMA.FTZ R31, R172.reuse, UR4, R31 ;  /* 0x00000004ac1f7c23 */ /* 0x040fe4000801001f */
[----:B------:R-:W-:Y:S01]  /*f440*/  FFMA.FTZ R29, R172, UR4, R29 ;  /* 0x00000004ac1d7c23 */ /* 0x000fe2000801001d */
[----:B------:R-:W-:Y:S01]  /*f450*/  FMNMX.FTZ R172, R10, R0, !PT ;  /* 0x000000000aac7209 */ /* 0x000fe20007810000 */
[----:B------:R-:W-:Y:S01]  /*f460*/  FFMA.FTZ R22, R177, UR4, R22 ;  /* 0x00000004b1167c23 */ /* 0x000fe20008010016 */
[----:B------:R-:W-:Y:S01]  /*f470*/  FMNMX.FTZ R165, R21, R166, !PT ;  /* 0x000000a615a57209 */ /* 0x000fe20007810000 */
[C---:B------:R-:W-:Y:S02]  /*f480*/  FFMA.FTZ R38, R175.reuse, UR4, R38 ;  /* 0x00000004af267c23 */ /* 0x040fe40008010026 */
[C---:B------:R-:W-:Y:S01]  /*f490*/  FFMA.FTZ R42, R175.reuse, UR4, R42 ;  /* 0x00000004af2a7c23 */ /* 0x040fe2000801002a */
[----:B------:R-:W-:Y:S01]  /*f4a0*/  FMNMX.FTZ R170, R22, R167, !PT ;  /* 0x000000a716aa7209 */ /* 0x000fe20007810000 */
[----:B------:R-:W-:Y:S01]  /*f4b0*/  FFMA.FTZ R40, R175, UR4, R40 ;  /* 0x00000004af287c23 */ /* 0x000fe20008010028 */
[----:B------:R-:W-:Y:S01]  /*f4c0*/  FMNMX.FTZ R175, R11, R172, !PT ;  /* 0x000000ac0baf7209 */ /* 0x000fe20007810000 */
[----:B------:R-:W-:Y:S01]  /*f4d0*/  FFMA.FTZ R15, R168, UR4, R15 ;  /* 0x00000004a80f7c23 */ /* 0x000fe2000801000f */
[----:B------:R-:W-:Y:S01]  /*f4e0*/  FMNMX.FTZ R166, R32, R165, !PT ;  /* 0x000000a520a67209 */ /* 0x000fe20007810000 */
[----:B------:R-:W-:Y:S01]  /*f4f0*/  FFMA.FTZ R13, R168, UR4, R13 ;  /* 0x00000004a80d7c23 */ /* 0x000fe2000801000d */
[----:B------:R-:W-:Y:S01]  /*f500*/  IADD3 R168, R164, 0x31, RZ ;  /* 0x00000031a4a87810 */ /* 0x000fe20007ffe0ff */
[C---:B------:R-:W-:Y:S01]  /*f510*/  FFMA.FTZ R26, R177.reuse, UR4, R26 ;  /* 0x00000004b11a7c23 */ /* 0x040fe2000801001a */
[----:B------:R-:W-:Y:S01]  /*f520*/  FMNMX.FTZ R172, R14, R175, !PT ;  /* 0x000000af0eac7209 */ /* 0x000fe20007810000 */
[----:B------:R-:W-:Y:S01]  /*f530*/  FFMA.FTZ R24, R177, UR4, R24 ;  /* 0x00000004b1187c23 */ /* 0x000fe20008010018 */
[----:B------:R-:W-:Y:S01]  /*f540*/  FMNMX.FTZ R177, R9, R174, !PT ;  /* 0x000000ae09b17209 */ /* 0x000fe20007810000 */
[----:B---3--:R-:W-:Y:S01]  /*f550*/  FFMA.FTZ R64, R173, UR4, R64 ;  /* 0x00000004ad407c23 */ /* 0x008fe20008010040 */
[----:B------:R-:W1:Y:S01]  /*f560*/  I2F R168, R168 ;  /* 0x000000a800a87306 */ /* 0x000e620000201400 */
[----:B------:R-:W-:Y:S01]  /*f570*/  FMNMX.FTZ R175, R15, R172, !PT ;  /* 0x000000ac0faf7209 */ /* 0x000fe20007810000 */
[----:B------:R-:W-:Y:S01]  /*f580*/  FFMA.FTZ R66, R173, UR4, R66 ;  /* 0x00000004ad427c23 */ /* 0x000fe20008010042 */
[----:B------:R-:W-:Y:S01]  /*f590*/  FMNMX.FTZ R167, R23, R170, !PT ;  /* 0x000000aa17a77209 */ /* 0x000fe20007810000 */
[C---:B------:R-:W-:Y:S01]  /*f5a0*/  FFMA.FTZ R62, R173.reuse, UR4, R62 ;  /* 0x00000004ad3e7c23 */ /* 0x040fe2000801003e */
[----:B------:R-:W-:Y:S01]  /*f5b0*/  FMNMX.FTZ R174, R12, R177, !PT ;  /* 0x000000b10cae7209 */ /* 0x000fe20007810000 */
[----:B------:R-:W-:Y:S01]  /*f5c0*/  FFMA.FTZ R60, R173, UR4, R60 ;  /* 0x00000004ad3c7c23 */ /* 0x000fe2000801003c */
[----:B------:R-:W-:Y:S02]  /*f5d0*/  FMNMX.FTZ R165, R33, R166, !PT ;  /* 0x000000a621a57209 */ /* 0x000fe40007810000 */
[----:B------:R-:W-:Y:S02]  /*f5e0*/  FMNMX.FTZ R172, R26, R175, !PT ;  /* 0x000000af1aac7209 */ /* 0x000fe40007810000 */
[----:B------:R-:W-:Y:S02]  /*f5f0*/  FMNMX.FTZ R170, R34, R167, !PT ;  /* 0x000000a722aa7209 */ /* 0x000fe40007810000 */
[----:B------:R-:W-:Y:S02]  /*f600*/  FMNMX.FTZ R177, R13, R174, !PT ;  /* 0x000000ae0db17209 */ /* 0x000fe40007810000 */
[----:B------:R-:W-:Y:S02]  /*f610*/  IADD3 R164, R164, 0x39, RZ ;  /* 0x00000039a4a47810 */ /* 0x000fe40007ffe0ff */
[----:B------:R-:W-:Y:S02]  /*f620*/  FMNMX.FTZ R166, R36, R165, !PT ;  /* 0x000000a524a67209 */ /* 0x000fe40007810000 */
[----:B------:R-:W-:Y:S02]  /*f630*/  FMNMX.FTZ R175, R27, R172, !PT ;  /* 0x000000ac1baf7209 */ /* 0x000fe40007810000 */
[----:B------:R-:W-:Y:S01]  /*f640*/  FMNMX.FTZ R167, R35, R170, !PT ;  /* 0x000000aa23a77209 */ /* 0x000fe20007810000 */
[----:B------:R-:W2:Y:S01]  /*f650*/  I2F R164, R164 ;  /* 0x000000a400a47306 */ /* 0x000ea20000201400 */
[----:B------:R-:W-:Y:S01]  /*f660*/  FMNMX.FTZ R174, R24, R177, !PT ;  /* 0x000000b118ae7209 */ /* 0x000fe20007810000 */
[C---:B-1----:R-:W-:Y:S01]  /*f670*/  FFMA.FTZ R53, R168.reuse, UR4, R53 ;  /* 0x00000004a8357c23 */ /* 0x042fe20008010035 */
[----:B------:R-:W-:Y:S01]  /*f680*/  FMNMX.FTZ R165, R37, R166, !PT ;  /* 0x000000a625a57209 */ /* 0x000fe20007810000 */
[----:B------:R-:W-:Y:S01]  /*f690*/  FFMA.FTZ R55, R168, UR4, R55 ;  /* 0x00000004a8377c23 */ /* 0x000fe20008010037 */
[----:B------:R-:W-:Y:S01]  /*f6a0*/  FMNMX.FTZ R170, R38, R167, !PT ;  /* 0x000000a726aa7209 */ /* 0x000fe20007810000 */
[----:B------:R-:W-:Y:S01]  /*f6b0*/  FFMA.FTZ R59, R168, UR4, R59 ;  /* 0x00000004a83b7c23 */ /* 0x000fe2000801003b */
[----:B------:R-:W-:Y:S01]  /*f6c0*/  FMNMX.FTZ R172, R30, R175, !PT ;  /* 0x000000af1eac7209 */ /* 0x000fe20007810000 */
[----:B------:R-:W-:Y:S01]  /*f6d0*/  FFMA.FTZ R57, R168, UR4, R57 ;  /* 0x00000004a8397c23 */ /* 0x000fe20008010039 */
        /* <DEDUP_REMOVED lines=8> */
[C---:B--2---:R-:W-:Y:S01]  /*f760*/  FFMA.FTZ R65, R164.reuse, UR4, R65 ;  /* 0x00000004a4417c23 */ /* 0x044fe20008010041 */
        /* <DEDUP_REMOVED lines=29> */
[----:B------:R-:W-:Y:S05]  /*f940*/  FMNMX.FTZ R174, R61, R168, !PT ;  /* 0x000000a83dae7209 */ /* 0x000fea0007810000 */
[----:B------:R-:W3:Y:S01]  /*f950*/  SHFL.BFLY PT, R164, R167, 0x2, 0x1f ;  /* 0x0c401f00a7a47f89 */ /* 0x000ee200000e0000 */
[----:B-1----:R-:W-:Y:S07]  /*f960*/  FMNMX.FTZ R177, R170, R175, !PT ;  /* 0x000000afaab17209 */ /* 0x002fee0007810000 */
[----:B------:R-:W1:Y:S01]  /*f970*/  SHFL.BFLY PT, R179, R174, 0x2, 0x1f ;  /* 0x0c401f00aeb37f89 */ /* 0x000e6200000e0000 */
[----:B--2---:R-:W-:Y:S07]  /*f980*/  FMNMX.FTZ R175, R172, R165, !PT ;  /* 0x000000a5acaf7209 */ /* 0x004fee0007810000 */
[----:B------:R-:W2:Y:S01]  /*f990*/  SHFL.BFLY PT, R168, R177, 0x1, 0x1f ;  /* 0x0c201f00b1a87f89 */ /* 0x000ea200000e0000 */
[----:B---3--:R-:W-:Y:S07]  /*f9a0*/  FMNMX.FTZ R166, R167, R164, !PT ;  /* 0x000000a4a7a67209 */ /* 0x008fee0007810000 */
[----:B------:R-:W3:Y:S01]  /*f9b0*/  SHFL.BFLY PT, R170, R175, 0x1, 0x1f ;  /* 0x0c201f00afaa7f89 */ /* 0x000ee200000e0000 */
[----:B-1----:R-:W-:Y:S07]  /*f9c0*/  FMNMX.FTZ R173, R174, R179, !PT ;  /* 0x000000b3aead7209 */ /* 0x002fee0007810000 */
[----:B------:R-:W1:Y:S08]  /*f9d0*/  SHFL.BFLY PT, R165, R166, 0x1, 0x1f ;  /* 0x0c201f00a6a57f89 */ /* 0x000e7000000e0000 */
[----:B------:R-:W4:Y:S01]  /*f9e0*/  SHFL.BFLY PT, R172, R173, 0x1, 0x1f ;  /* 0x0c201f00adac7f89 */ /* 0x000f2200000e0000 */
[----:B--2---:R-:W-:Y:S04]  /*f9f0*/  FMNMX.FTZ R168, R177, R168, !PT ;  /* 0x000000a8b1a87209 */ /* 0x004fe80007810000 */
[C---:B------:R-:W-:Y:S01]  /*fa00*/  FSETP.NEU.FTZ.AND P0, PT, R168.reuse, -INF , PT ;  /* 0xff800000a800780b */ /* 0x040fe20003f1d000 */
[C---:B------:R-:W-:Y:S01]  /*fa10*/  FADD.FTZ R3, -R168.reuse, R3 ;  /* 0x00000003a8037221 */ /* 0x040fe20000010100 */
[----:B---3--:R-:W-:Y:S01]  /*fa20*/  FMNMX.FTZ R167, R175, R170, !PT ;  /* 0x000000aaafa77209 */ /* 0x008fe20007810000 */
[----:B------:R-:W-:Y:S01]  /*fa30*/  FMUL.FTZ R202, R168, c[0x0][0x23c] ;  /* 0x00008f00a8ca7a20 */ /* 0x000fe20000410000 */
[----:B------:R-:W-:Y:S01]  /*fa40*/  LDSM.16.MT88.4 R176, [R171+0x9000] ;  /* 0x00900000abb0783b */ /* 0x000fe20000004200 */
[----:B------:R-:W-:Y:S02]  /*fa50*/  FMUL.FTZ R164, R3, c[0x0][0x23c] ;  /* 0x00008f0003a47a20 */ /* 0x000fe40000410000 */
[C---:B------:R-:W-:Y:S01]  /*fa60*/  FADD.FTZ R2, -R167.reuse, R2 ;  /* 0x00000002a7027221 */ /* 0x040fe20000010100 */
[----:B------:R-:W-:Y:S01]  /*fa70*/  FSEL R202, R202, RZ, P0 ;  /* 0x000000ffcaca7208 */ /* 0x000fe20000000000 */
[C---:B------:R-:W-:Y:S01]  /*fa80*/  FMUL.FTZ R198, R167.reuse, c[0x0][0x23c] ;  /* 0x00008f00a7c67a20 */ /* 0x040fe20000410000 */
[----:B-1----:R-:W-:Y:S01]  /*fa90*/  FMNMX.FTZ R165, R166, R165, !PT ;  /* 0x000000a5a6a57209 */ /* 0x002fe20007810000 */
[----:B------:R-:W-:Y:S01]  /*faa0*/  FMUL.FTZ R170, R2, c[0x0][0x23c] ;  /* 0x00008f0002aa7a20 */ /* 0x000fe20000410000 */
[----:B------:R-:W-:Y:S01]  /*fab0*/  FSETP.NEU.FTZ.AND P0, PT, R167, -INF , PT ;  /* 0xff800000a700780b */ /* 0x000fe20003f1d000 */
[----:B------:R-:W-:Y:S01]  /*fac0*/  FFMA.FTZ R191, R16, c[0x0][0x23c], -R202 ;  /* 0x00008f0010bf7a23 */ /* 0x000fe200000108ca */
[----:B------:R-:W1:Y:S01]  /*fad0*/  MUFU.EX2 R164, R164 ;  /* 0x000000a400a47308 */ /* 0x000e620000000800 */
[C---:B------:R-:W-:Y:S01]  /*fae0*/  FADD.FTZ R2, -R165.reuse, R0 ;  /* 0x00000000a5027221 */ /* 0x040fe20000010100 */
[----:B------:R-:W-:Y:S01]  /*faf0*/  FSEL R198, R198, RZ, P0 ;  /* 0x000000ffc6c67208 */ /* 0x000fe20000000000 */
[----:B------:R-:W-:Y:S01]  /*fb00*/  FMUL.FTZ R195, R165, c[0x0][0x23c] ;  /* 0x00008f00a5c37a20 */ /* 0x000fe20000410000 */
[----:B----4-:R-:W-:Y:S01]  /*fb10*/  FMNMX.FTZ R166, R173, R172, !PT ;  /* 0x000000acada67209 */ /* 0x010fe20007810000 */
[----:B------:R-:W-:Y:S01]  /*fb20*/  FMUL.FTZ R0, R2, c[0x0][0x23c] ;  /* 0x00008f0002007a20 */ /* 0x000fe20000410000 */
[----:B------:R-:W-:Y:S01]  /*fb30*/  FSETP.NEU.FTZ.AND P0, PT, R165, -INF , PT ;  /* 0xff800000a500780b */ /* 0x000fe20003f1d000 */
[----:B------:R-:W2:Y:S01]  /*fb40*/  LDSM.16.MT88.4 R172, [R213+0x9000] ;  /* 0x00900000d5ac783b */ /* 0x000ea20000004200 */
[----:B------:R-:W-:Y:S02]  /*fb50*/  FFMA.FTZ R190, R17, c[0x0][0x23c], -R202 ;  /* 0x00008f0011be7a23 */ /* 0x000fe400000108ca */
[C---:B------:R-:W-:Y:S01]  /*fb60*/  FADD.FTZ R2, -R166.reuse, R169 ;  /* 0x000000a9a6027221 */ /* 0x040fe20000010100 */
[----:B------:R3:W4:Y:S01]  /*fb70*/  MUFU.EX2 R3, R170 ;  /* 0x000000aa00037308 */ /* 0x0007220000000800 */
[----:B------:R-:W-:Y:S01]  /*fb80*/  FMUL.FTZ R194, R166, c[0x0][0x23c] ;  /* 0x00008f00a6c27a20 */ /* 0x000fe20000410000 */
[----:B------:R-:W-:Y:S01]  /*fb90*/  FSEL R195, R195, RZ, P0 ;  /* 0x000000ffc3c37208 */ /* 0x000fe20000000000 */
[----:B------:R-:W-:Y:S01]  /*fba0*/  FMUL.FTZ R169, R2, c[0x0][0x23c] ;  /* 0x00008f0002a97a20 */ /* 0x000fe20000410000 */
[----:B------:R-:W-:Y:S01]  /*fbb0*/  FSETP.NEU.FTZ.AND P0, PT, R166, -INF , PT ;  /* 0xff800000a600780b */ /* 0x000fe20003f1d000 */
[--C-:B------:R-:W-:Y:S02]  /*fbc0*/  FFMA.FTZ R187, R18, c[0x0][0x23c], -R198.reuse ;  /* 0x00008f0012bb7a23 */ /* 0x100fe400000108c6 */
[----:B------:R-:W-:Y:S01]  /*fbd0*/  FFMA.FTZ R186, R19, c[0x0][0x23c], -R198 ;  /* 0x00008f0013ba7a23 */ /* 0x000fe200000108c6 */
[----:B------:R-:W-:Y:S01]  /*fbe0*/  FSEL R194, R194, RZ, P0 ;  /* 0x000000ffc2c27208 */ /* 0x000fe20000000000 */
[--C-:B------:R-:W-:Y:S01]  /*fbf0*/  FFMA.FTZ R193, R4, c[0x0][0x23c], -R202.reuse ;  /* 0x00008f0004c17a23 */ /* 0x100fe200000108ca */
[----:B------:R5:W2:Y:S01]  /*fc00*/  MUFU.EX2 R2, R169 ;  /* 0x000000a900027308 */ /* 0x000aa20000000800 */
[----:B------:R-:W-:Y:S02]  /*fc10*/  FFMA.FTZ R192, R5, c[0x0][0x23c], -R202 ;  /* 0x00008f0005c07a23 */ /* 0x000fe400000108ca */
[--C-:B------:R-:W-:Y:S02]  /*fc20*/  FFMA.FTZ R189, R6, c[0x0][0x23c], -R198.reuse ;  /* 0x00008f0006bd7a23 */ /* 0x100fe400000108c6 */
[----:B------:R-:W-:Y:S02]  /*fc30*/  FFMA.FTZ R188, R7, c[0x0][0x23c], -R198 ;  /* 0x00008f0007bc7a23 */ /* 0x000fe400000108c6 */
[--C-:B------:R-:W-:Y:S02]  /*fc40*/  FFMA.FTZ R183, R12, c[0x0][0x23c], -R194.reuse ;  /* 0x00008f000cb77a23 */ /* 0x100fe400000108c2 */
[--C-:B------:R-:W-:Y:S01]  /*fc50*/  FFMA.FTZ R182, R13, c[0x0][0x23c], -R194.reuse ;  /* 0x00008f000db67a23 */ /* 0x100fe200000108c2 */
[----:B------:R-:W-:Y:S01]  /*fc60*/  MUFU.EX2 R193, R193 ;  /* 0x000000c100c17308 */ /* 0x000fe20000000800 */
[--C-:B------:R-:W-:Y:S02]  /*fc70*/  FFMA.FTZ R181, R10, c[0x0][0x23c], -R195.reuse ;  /* 0x00008f000ab57a23 */ /* 0x100fe400000108c3 */
[--C-:B------:R-:W-:Y:S02]  /*fc80*/  FFMA.FTZ R180, R11, c[0x0][0x23c], -R195.reuse ;  /* 0x00008f000bb47a23 */ /* 0x100fe400000108c3 */
[--C-:B---3--:R-:W-:Y:S02]  /*fc90*/  FFMA.FTZ R170, R14, c[0x0][0x23c], -R195.reuse ;  /* 0x00008f000eaa7a23 */ /* 0x108fe400000108c3 */
[--C-:B------:R-:W-:Y:S02]  /*fca0*/  FFMA.FTZ R185, R8, c[0x0][0x23c], -R194.reuse ;  /* 0x00008f0008b97a23 */ /* 0x100fe400000108c2 */
[----:B------:R-:W-:Y:S01]  /*fcb0*/  FFMA.FTZ R184, R9, c[0x0][0x23c], -R194 ;  /* 0x00008f0009b87a23 */ /* 0x000fe200000108c2 */
[----:B------:R-:W3:Y:S01]  /*fcc0*/  MUFU.EX2 R192, R192 ;  /* 0x000000c000c07308 */ /* 0x000ee20000000800 */
[C---:B-1----:R-:W-:Y:S02]  /*fcd0*/  FMUL.FTZ R4, R164.reuse, R160 ;  /* 0x000000a0a4047220 */ /* 0x042fe40000410000 */
[----:B------:R-:W-:Y:S02]  /*fce0*/  FMUL.FTZ R5, R164, R161 ;  /* 0x000000a1a4057220 */ /* 0x000fe40000410000 */
[--C-:B-----5:R-:W-:Y:S02]  /*fcf0*/  FFMA.FTZ R169, R15, c[0x0][0x23c], -R195.reuse ;  /* 0x00008f000fa97a23 */ /* 0x120fe400000108c3 */
[C---:B----4-:R-:W-:Y:S02]  /*fd00*/  FMUL.FTZ R6, R3.reuse, R162 ;  /* 0x000000a203067220 */ /* 0x050fe40000410000 */
[C---:B------:R-:W-:Y:S01]  /*fd10*/  FMUL.FTZ R7, R3.reuse, R163 ;  /* 0x000000a303077220 */ /* 0x040fe20000410000 */
[----:B------:R-:W-:Y:S01]  /*fd20*/  MUFU.EX2 R191, R191 ;  /* 0x000000bf00bf7308 */ /* 0x000fe20000000800 */
[C---:B--2---:R-:W-:Y:S02]  /*fd30*/  FMUL.FTZ R8, R2.reuse, R156 ;  /* 0x0000009c02087220 */ /* 0x044fe40000410000 */
[C---:B------:R-:W-:Y:S02]  /*fd40*/  FMUL.FTZ R9, R2.reuse, R157 ;  /* 0x0000009d02097220 */ /* 0x040fe40000410000 */
[C---:B------:R-:W-:Y:S02]  /*fd50*/  FMUL.FTZ R12, R2.reuse, R152 ;  /* 0x00000098020c7220 */ /* 0x040fe40000410000 */
[----:B------:R-:W-:Y:S02]  /*fd60*/  FMUL.FTZ R13, R2, R153 ;  /* 0x00000099020d7220 */ /* 0x000fe40000410000 */
[C---:B------:R-:W-:Y:S01]  /*fd70*/  FMUL.FTZ R16, R164.reuse, R148 ;  /* 0x00000094a4107220 */ /* 0x040fe20000410000 */
[----:B------:R-:W1:Y:S01]  /*fd80*/  MUFU.EX2 R190, R190 ;  /* 0x000000be00be7308 */ /* 0x000e620000000800 */
[----:B------:R-:W-:Y:S02]  /*fd90*/  FMUL.FTZ R17, R164, R149 ;  /* 0x00000095a4117220 */ /* 0x000fe40000410000 */
[C---:B------:R-:W-:Y:S01]  /*fda0*/  FMUL.FTZ R18, R3.reuse, R150 ;  /* 0x0000009603127220 */ /* 0x040fe20000410000 */
[----:B---3--:R-:W-:Y:S01]  /*fdb0*/  F2FP.PACK_AB R160, R192, R193 ;  /* 0x000000c1c0a0723e */ /* 0x008fe200000000ff */
[----:B------:R-:W-:Y:S02]  /*fdc0*/  FMUL.FTZ R19, R3, R151 ;  /* 0x0000009703137220 */ /* 0x000fe40000410000 */
[----:B------:R-:W2:Y:S01]  /*fdd0*/  LDSM.16.MT88.4 R148, [R213+0xa000] ;  /* 0x00a00000d594783b */ /* 0x000ea20000004200 */
[--C-:B------:R-:W-:Y:S02]  /*fde0*/  FFMA.FTZ R205, R36, c[0x0][0x23c], -R202.reuse ;  /* 0x00008f0024cd7a23 */ /* 0x100fe400000108ca */
[----:B------:R-:W-:Y:S01]  /*fdf0*/  MUFU.EX2 R189, R189 ;  /* 0x000000bd00bd7308 */ /* 0x000fe20000000800 */
[----:B------:R-:W-:Y:S02]  /*fe00*/  FFMA.FTZ R208, R37, c[0x0][0x23c], -R202 ;  /* 0x00008f0025d07a23 */ /* 0x000fe400000108ca */
[--C-:B------:R-:W-:Y:S02]  /*fe10*/  FFMA.FTZ R209, R38, c[0x0][0x23c], -R198.reuse ;  /* 0x00008f0026d17a23 */ /* 0x100fe400000108c6 */
[----:B------:R-:W-:Y:S02]  /*fe20*/  FFMA.FTZ R232, R39, c[0x0][0x23c], -R198 ;  /* 0x00008f0027e87a23 */ /* 0x000fe400000108c6 */
[----:B------:R-:W-:Y:S01]  /*fe30*/  LDSM.16.MT88.4 R36, [R171+0xa400] ;  /* 0x00a40000ab24783b */ /* 0x000fe20000004200 */
[--C-:B------:R-:W-:Y:S02]  /*fe40*/  FFMA.FTZ R207, R48, c[0x0][0x23c], -R202.reuse ;  /* 0x00008f0030cf7a23 */ /* 0x100fe400000108ca */
[----:B------:R-:W3:Y:S01]  /*fe50*/  MUFU.EX2 R188, R188 ;  /* 0x000000bc00bc7308 */ /* 0x000ee20000000800 */
[----:B------:R-:W-:Y:S02]  /*fe60*/  FFMA.FTZ R210, R49, c[0x0][0x23c], -R202 ;  /* 0x00008f0031d27a23 */ /* 0x000fe400000108ca */
[--C-:B------:R-:W-:Y:S01]  /*fe70*/  FFMA.FTZ R236, R50, c[0x0][0x23c], -R198.reuse ;  /* 0x00008f0032ec7a23 */ /* 0x100fe200000108c6 */
[----:B-1----:R-:W-:Y:S01]  /*fe80*/  F2FP.PACK_AB R162, R190, R191 ;  /* 0x000000bfbea2723e */ /* 0x002fe200000000ff */
[----:B------:R-:W-:Y:S02]  /*fe90*/  FFMA.FTZ R211, R51, c[0x0][0x23c], -R198 ;  /* 0x00008f0033d37a23 */ /* 0x000fe400000108c6 */
[----:B------:R-:W-:Y:S01]  /*fea0*/  LDSM.16.MT88.4 R48, [R213+0xb400] ;  /* 0x00b40000d530783b */ /* 0x000fe20000004200 */
[--C-:B------:R-:W-:Y:S02]  /*feb0*/  FFMA.FTZ R237, R42, c[0x0][0x23c], -R195.reuse ;  /* 0x00008f002aed7a23 */ /* 0x100fe400000108c3 */
[----:B------:R-:W-:Y:S01]  /*fec0*/  MUFU.EX2 R187, R187 ;  /* 0x000000bb00bb7308 */ /* 0x000fe20000000800 */
[--C-:B------:R-:W-:Y:S02]  /*fed0*/  FFMA.FTZ R238, R43, c[0x0][0x23c], -R195.reuse ;  /* 0x00008f002bee7a23 */ /* 0x100fe400000108c3 */
[--C-:B------:R-:W-:Y:S02]  /*fee0*/  FFMA.FTZ R241, R40, c[0x0][0x23c], -R194.reuse ;  /* 0x00008f0028f17a23 */ /* 0x100fe400000108c2 */
[----:B------:R-:W-:Y:S02]  /*fef0*/  FFMA.FTZ R242, R41, c[0x0][0x23c], -R194 ;  /* 0x00008f0029f27a23 */ /* 0x000fe400000108c2 */
[----:B------:R-:W-:Y:S01]  /*ff00*/  LDSM.16.MT88.4 R40, [R213+0x9800] ;  /* 0x00980000d528783b */ /* 0x000fe20000004200 */
[--C-:B------:R-:W-:Y:S02]  /*ff10*/  FFMA.FTZ R245, R52, c[0x0][0x23c], -R202.reuse ;  /* 0x00008f0034f57a23 */ /* 0x100fe400000108ca */
[----:B------:R-:W1:Y:S01]  /*ff20*/  MUFU.EX2 R186, R186 ;  /* 0x000000ba00ba7308 */ /* 0x000e620000000800 */
[----:B------:R-:W-:Y:S02]  /*ff30*/  FFMA.FTZ R246, R53, c[0x0][0x23c], -R202 ;  /* 0x00008f0035f67a23 */ /* 0x000fe400000108ca */
[--C-:B------:R-:W-:Y:S01]  /*ff40*/  FFMA.FTZ R247, R54, c[0x0][0x23c], -R198.reuse ;  /* 0x00008f0036f77a23 */ /* 0x100fe200000108c6 */
[----:B---3--:R-:W-:Y:S01]  /*ff50*/  F2FP.PACK_AB R161, R188, R189 ;  /* 0x000000bdbca1723e */ /* 0x008fe200000000ff */
[----:B------:R-:W-:Y:S02]  /*ff60*/  FFMA.FTZ R248, R55, c[0x0][0x23c], -R198 ;  /* 0x00008f0037f87a23 */ /* 0x000fe400000108c6 */
[----:B------:R-:W-:Y:S01]  /*ff70*/  LDSM.16.MT88.4 R52, [R213+0xb800] ;  /* 0x00b80000d534783b */ /* 0x000fe20000004200 */
[C---:B------:R-:W-:Y:S02]  /*ff80*/  FMUL.FTZ R84, R164.reuse, R84 ;  /* 0x00000054a4547220 */ /* 0x040fe40000410000 */
[----:B------:R-:W3:Y:S01]  /*ff90*/  MUFU.EX2 R0, R0 ;  /* 0x0000000000007308 */ /* 0x000ee20000000800 */
[----:B------:R-:W-:Y:S02]  /*ffa0*/  FMUL.FTZ R85, R164, R85 ;  /* 0x00000055a4557220 */ /* 0x000fe40000410000 */
[C---:B------:R-:W-:Y:S02]  /*ffb0*/  FMUL.FTZ R86, R3.reuse, R86 ;  /* 0x0000005603567220 */ /* 0x040fe40000410000 */
[C---:B------:R-:W-:Y:S02]  /*ffc0*/  FMUL.FTZ R87, R3.reuse, R87 ;  /* 0x0000005703577220 */ /* 0x040fe40000410000 */
[C---:B------:R-:W-:Y:S02]  /*ffd0*/  FMUL.FTZ R88, R2.reuse, R88 ;  /* 0x0000005802587220 */ /* 0x040fe40000410000 */
[C---:B------:R-:W-:Y:S01]  /*ffe0*/  FMUL.FTZ R89, R2.reuse, R89 ;  /* 0x0000005902597220 */ /* 0x040fe20000410000 */
[----:B------:R-:W-:Y:S01]  /*fff0*/  MUFU.EX2 R181, R181 ;  /* 0x000000b500b57308 */ /* 0x000fe20000000800 */
[C---:B------:R-:W-:Y:S02]  /*10000*/  FMUL.FTZ R92, R2.reuse, R92 ;  /* 0x0000005c025c7220 */ /* 0x040fe40000410000 */
[----:B------:R-:W-:Y:S01]  /*10010*/  FMUL.FTZ R93, R2, R93 ;  /* 0x0000005d025d7220 */ /* 0x000fe20000410000 */
[----:B-1----:R-:W-:Y:S01]  /*10020*/  F2FP.PACK_AB R163, R186, R187 ;  /* 0x000000bbbaa3723e */ /* 0x002fe200000000ff */
[C---:B------:R-:W-:Y:S02]  /*10030*/  FMUL.FTZ R96, R164.reuse, R96 ;  /* 0x00000060a4607220 */ /* 0x040fe40000410000 */
[----:B------:R-:W-:Y:S02]  /*10040*/  FMUL.FTZ R97, R164, R97 ;  /* 0x00000061a4617220 */ /* 0x000fe40000410000 */
[C---:B------:R-:W-:Y:S01]  /*10050*/  FMUL.FTZ R98, R3.reuse, R98 ;  /* 0x0000006203627220 */ /* 0x040fe20000410000 */
[----:B------:R-:W1:Y:S01]  /*10060*/  MUFU.EX2 R180, R180 ;  /* 0x000000b400b47308 */ /* 0x000e620000000800 */
[-C--:B------:R-:W-:Y:S05]  /*10070*/  HMMA.16816.F32 R4, R160, R172.reuse, R4 ;  /* 0x000000aca004723c */ /* 0x080fea0000001804 */
[C---:B---3--:R-:W-:Y:S02]  /*10080*/  FMUL.FTZ R10, R0.reuse, R158 ;  /* 0x0000009e000a7220 */ /* 0x048fe40000410000 */
[C---:B------:R-:W-:Y:S02]  /*10090*/  FMUL.FTZ R11, R0.reuse, R159 ;  /* 0x0000009f000b7220 */ /* 0x040fe40000410000 */
[----:B------:R-:W-:Y:S03]  /*100a0*/  MUFU.EX2 R170, R170 ;  /* 0x000000aa00aa7308 */ /* 0x000fe60000000800 */
[C---:B------:R-:W-:Y:S02]  /*100b0*/  FMUL.FTZ R14, R0.reuse, R154 ;  /* 0x0000009a000e7220 */ /* 0x040fe40000410000 */
[C---:B------:R-:W-:Y:S02]  /*100c0*/  FMUL.FTZ R15, R0.reuse, R155 ;  /* 0x0000009b000f7220 */ /* 0x040fe40000410000 */
[----:B------:R-:W3:Y:S01]  /*100d0*/  LDSM.16.MT88.4 R152, [R171+0xa000] ;  /* 0x00a00000ab98783b */ /* 0x000ee20000004200 */
[C---:B------:R-:W-:Y:S02]  /*100e0*/  FMUL.FTZ R90, R0.reuse, R90 ;  /* 0x0000005a005a7220 */ /* 0x040fe40000410000 */
[----:B------:R-:W4:Y:S01]  /*100f0*/  MUFU.EX2 R169, R169 ;  /* 0x000000a900a97308 */ /* 0x000f220000000800 */
[C---:B------:R-:W-:Y:S02]  /*10100*/  FMUL.FTZ R91, R0.reuse, R91 ;  /* 0x0000005b005b7220 */ /* 0x040fe40000410000 */
[----:B------:R-:W-:Y:S01]  /*10110*/  FMUL.FTZ R94, R0, R94 ;  /* 0x0000005e005e7220 */ /* 0x000fe20000410000 */
[----:B-1----:R-:W-:Y:S01]  /*10120*/  F2FP.PACK_AB R157, R180, R181 ;  /* 0x000000b5b49d723e */ /* 0x002fe200000000ff */
[----:B------:R-:W-:Y:S02]  /*10130*/  FMUL.FTZ R95, R0, R95 ;  /* 0x0000005f005f7220 */ /* 0x000fe40000410000 */
[C---:B------:R-:W-:Y:S02]  /*10140*/  FMUL.FTZ R99, R3.reuse, R99 ;  /* 0x0000006303637220 */ /* 0x040fe40000410000 */
[C---:B------:R-:W-:Y:S01]  /*10150*/  FMUL.FTZ R108, R164.reuse, R108 ;  /* 0x0000006ca46c7220 */ /* 0x040fe20000410000 */
[----:B------:R-:W-:Y:S01]  /*10160*/  MUFU.EX2 R185, R185 ;  /* 0x000000b900b97308 */ /* 0x000fe20000000800 */
[----:B------:R-:W-:Y:S02]  /*10170*/  FMUL.FTZ R109, R164, R109 ;  /* 0x0000006da46d7220 */ /* 0x000fe40000410000 */
[C---:B------:R-:W-:Y:S02]  /*10180*/  FMUL.FTZ R110, R3.reuse, R110 ;  /* 0x0000006e036e7220 */ /* 0x040fe40000410000 */
[----:B------:R-:W-:Y:S02]  /*10190*/  FMUL.FTZ R111, R3, R111 ;  /* 0x0000006f036f7220 */ /* 0x000fe40000410000 */
[C---:B------:R-:W-:Y:S02]  /*101a0*/  FMUL.FTZ R114, R0.reuse, R114 ;  /* 0x0000007200727220 */ /* 0x040fe40000410000 */
[----:B------:R-:W-:Y:S01]  /*101b0*/  FMUL.FTZ R115, R0, R115 ;  /* 0x0000007300737220 */ /* 0x000fe20000410000 */
[----:B------:R-:W1:Y:S01]  /*101c0*/  MUFU.EX2 R184, R184 ;  /* 0x000000b800b87308 */ /* 0x000e620000000800 */
[C---:B------:R-:W-:Y:S02]  /*101d0*/  FMUL.FTZ R112, R2.reuse, R112 ;  /* 0x0000007002707220 */ /* 0x040fe40000410000 */
[----:B------:R-:W-:Y:S01]  /*101e0*/  FMUL.FTZ R113, R2, R113 ;  /* 0x0000007102717220 */ /* 0x000fe20000410000 */
[----:B----4-:R-:W-:Y:S01]  /*101f0*/  F2FP.PACK_AB R159, R169, R170 ;  /* 0x000000aaa99f723e */ /* 0x010fe200000000ff */
        /* <DEDUP_REMOVED lines=9> */
[----:B------:R-:W4:Y:S01]  /*10290*/  MUFU.EX2 R182, R182 ;  /* 0x000000b600b67308 */ /* 0x000f220000000800 */
[--C-:B------:R-:W-:Y:S02]  /*102a0*/  FFMA.FTZ R197, R26, c[0x0][0x23c], -R195.reuse ;  /* 0x00008f001ac57a23 */ /* 0x100fe400000108c3 */
[----:B------:R-:W-:Y:S01]  /*102b0*/  FMUL.FTZ R26, R0, R138 ;  /* 0x0000008a001a7220 */ /* 0x000fe20000410000 */
[----:B-1----:R-:W-:Y:S01]  /*102c0*/  F2FP.PACK_AB R156, R184, R185 ;  /* 0x000000b9b89c723e */ /* 0x002fe200000000ff */
[--C-:B------:R-:W-:Y:S02]  /*102d0*/  FFMA.FTZ R196, R27, c[0x0][0x23c], -R195.reuse ;  /* 0x00008f001bc47a23 */ /* 0x100fe400000108c3 */
[----:B------:R-:W-:Y:S02]  /*102e0*/  FMUL.FTZ R27, R0, R139 ;  /* 0x0000008b001b7220 */ /* 0x000fe40000410000 */
[--C-:B------:R-:W-:Y:S01]  /*102f0*/  FFMA.FTZ R201, R24, c[0x0][0x23c], -R194.reuse ;  /* 0x00008f0018c97a23 */ /* 0x100fe200000108c2 */
[----:B------:R-:W-:Y:S01]  /*10300*/  MUFU.EX2 R197, R197 ;  /* 0x000000c500c57308 */ /* 0x000fe20000000800 */
[C---:B------:R-:W-:Y:S02]  /*10310*/  FMUL.FTZ R24, R2.reuse, R136 ;  /* 0x0000008802187220 */ /* 0x040fe40000410000 */
[--C-:B------:R-:W-:Y:S02]  /*10320*/  FFMA.FTZ R204, R25, c[0x0][0x23c], -R194.reuse ;  /* 0x00008f0019cc7a23 */ /* 0x100fe400000108c2 */
[----:B------:R-:W-:Y:S02]  /*10330*/  FMUL.FTZ R25, R2, R137 ;  /* 0x0000008902197220 */ /* 0x000fe40000410000 */
[----:B------:R-:W-:Y:S01]  /*10340*/  LDSM.16.MT88.4 R136, [R213+0x9400] ;  /* 0x00940000d588783b */ /* 0x000fe20000004200 */
[--C-:B------:R-:W-:Y:S02]  /*10350*/  FFMA.FTZ R239, R46, c[0x0][0x23c], -R195.reuse ;  /* 0x00008f002eef7a23 */ /* 0x100fe400000108c3 */
[----:B------:R-:W-:Y:S01]  /*10360*/  MUFU.EX2 R196, R196 ;  /* 0x000000c400c47308 */ /* 0x000fe20000000800 */
[--C-:B------:R-:W-:Y:S02]  /*10370*/  FFMA.FTZ R240, R47, c[0x0][0x23c], -R195.reuse ;  /* 0x00008f002ff07a23 */ /* 0x100fe400000108c3 */
[--C-:B------:R-:W-:Y:S01]  /*10380*/  FFMA.FTZ R243, R44, c[0x0][0x23c], -R194.reuse ;  /* 0x00008f002cf37a23 */ /* 0x100fe200000108c2 */
[----:B----4-:R-:W-:Y:S01]  /*10390*/  F2FP.PACK_AB R158, R182, R183 ;  /* 0x000000b7b69e723e */ /* 0x010fe200000000ff */
[----:B------:R-:W-:Y:S02]  /*103a0*/  FFMA.FTZ R244, R45, c[0x0][0x23c], -R194 ;  /* 0x00008f002df47a23 */ /* 0x000fe400000108c2 */
[C---:B------:R-:W-:Y:S02]  /*103b0*/  FMUL.FTZ R68, R164.reuse, R68 ;  /* 0x00000044a4447220 */ /* 0x040fe40000410000 */
[----:B------:R-:W-:Y:S01]  /*103c0*/  FMUL.FTZ R69, R164, R69 ;  /* 0x00000045a4457220 */ /* 0x000fe20000410000 */
[----:B------:R-:W-:Y:S01]  /*103d0*/  MUFU.EX2 R201, R201 ;  /* 0x000000c900c97308 */ /* 0x000fe20000000800 */
[C---:B------:R-:W-:Y:S04]  /*103e0*/  HMMA.16816.F32 R8, R156.reuse, R172, R8 ;  /* 0x000000ac9c08723c */ /* 0x040fe80000001808 */
[C---:B------:R-:W-:Y:S02]  /*103f0*/  FMUL.FTZ R70, R3.reuse, R70 ;  /* 0x0000004603467220 */ /* 0x040fe40000410000 */
[----:B------:R-:W-:Y:S02]  /*10400*/  FMUL.FTZ R71, R3, R71 ;  /* 0x0000004703477220 */ /* 0x000fe40000410000 */
[-C--:B------:R-:W-:Y:S01]  /*10410*/  HMMA.16816.F32 R12, R156, R174.reuse, R12 ;  /* 0x000000ae9c0c723c */ /* 0x080fe2000000180c */
[----:B------:R-:W-:Y:S03]  /*10420*/  MUFU.EX2 R204, R204 ;  /* 0x000000cc00cc7308 */ /* 0x000fe60000000800 */
[--C-:B------:R-:W-:Y:S02]  /*10430*/  FFMA.FTZ R172, R20, c[0x0][0x23c], -R202.reuse ;  /* 0x00008f0014ac7a23 */ /* 0x100fe400000108ca */
[C---:B------:R-:W-:Y:S02]  /*10440*/  FMUL.FTZ R20, R2.reuse, R144 ;  /* 0x0000009002147220 */ /* 0x040fe40000410000 */
[C---:B------:R-:W-:Y:S03]  /*10450*/  HMMA.16816.F32 R16, R160.reuse, R174, R16 ;  /* 0x000000aea010723c */ /* 0x040fe60000001810 */
[----:B------:R-:W-:Y:S01]  /*10460*/  MUFU.EX2 R237, R237 ;  /* 0x000000ed00ed7308 */ /* 0x000fe20000000800 */
[--C-:B------:R-:W-:Y:S02]  /*10470*/  FFMA.FTZ R173, R21, c[0x0][0x23c], -R202.reuse ;  /* 0x00008f0015ad7a23 */ /* 0x100fe400000108ca */
[----:B------:R-:W-:Y:S02]  /*10480*/  FMUL.FTZ R21, R2, R145 ;  /* 0x0000009102157220 */ /* 0x000fe40000410000 */
[-C--:B------:R-:W-:Y:S04]  /*10490*/  HMMA.16816.F32 R68, R160, R176.reuse, R68 ;  /* 0x000000b0a044723c */ /* 0x080fe80000001844 */
[C---:B------:R-:W-:Y:S01]  /*104a0*/  FMUL.FTZ R74, R0.reuse, R74 ;  /* 0x0000004a004a7220 */ /* 0x040fe20000410000 */
[----:B------:R-:W1:Y:S01]  /*104b0*/  MUFU.EX2 R238, R238 ;  /* 0x000000ee00ee7308 */ /* 0x000e620000000800 */
[----:B------:R-:W-:Y:S02]  /*104c0*/  FMUL.FTZ R75, R0, R75 ;  /* 0x0000004b004b7220 */ /* 0x000fe40000410000 */
[C---:B------:R-:W-:Y:S04]  /*104d0*/  FMUL.FTZ R72, R2.reuse, R72 ;  /* 0x0000004802487220 */ /* 0x040fe80000410000 */
[----:B------:R-:W-:Y:S02]  /*104e0*/  FMUL.FTZ R73, R2, R73 ;  /* 0x0000004902497220 */ /* 0x000fe40000410000 */
[--C-:B------:R-:W-:Y:S01]  /*104f0*/  FFMA.FTZ R175, R32, c[0x0][0x23c], -R202.reuse ;  /* 0x00008f0020af7a23 */ /* 0x100fe200000108ca */
[----:B------:R-:W-:Y:S01]  /*10500*/  MUFU.EX2 R239, R239 ;  /* 0x000000ef00ef7308 */ /* 0x000fe20000000800 */
[----:B------:R-:W-:Y:S02]  /*10510*/  FMUL.FTZ R32, R164, R140 ;  /* 0x0000008ca4207220 */ /* 0x000fe40000410000 */
[----:B------:R-:W-:Y:S01]  /*10520*/  FFMA.FTZ R174, R33, c[0x0][0x23c], -R202 ;  /* 0x00008f0021ae7a23 */ /* 0x000fe200000108ca */
[C---:B------:R-:W-:Y:S04]  /*10530*/  HMMA.16816.F32 R72, R156.reuse, R176, R72 ;  /* 0x000000b09c48723c */ /* 0x040fe80000001848 */
[C---:B------:R-:W-:Y:S02]  /*10540*/  FMUL.FTZ R78, R0.reuse, R78 ;  /* 0x0000004e004e7220 */ /* 0x040fe40000410000 */
[----:B------:R-:W-:Y:S01]  /*10550*/  FMUL.FTZ R79, R0, R79 ;  /* 0x0000004f004f7220 */ /* 0x000fe20000410000 */
[----:B------:R-:W4:Y:S01]  /*10560*/  MUFU.EX2 R240, R240 ;  /* 0x000000f000f07308 */ /* 0x000f220000000800 */
[C---:B------:R-:W-:Y:S04]  /*10570*/  FMUL.FTZ R76, R2.reuse, R76 ;  /* 0x0000004c024c7220 */ /* 0x040fe80000410000 */
[----:B------:R-:W-:Y:S01]  /*10580*/  FMUL.FTZ R77, R2, R77 ;  /* 0x0000004d024d7220 */ /* 0x000fe20000410000 */
[----:B-1----:R-:W-:Y:S01]  /*10590*/  F2FP.PACK_AB R45, R238, R237 ;  /* 0x000000edee2d723e */ /* 0x002fe200000000ff */
[----:B------:R-:W-:Y:S02]  /*105a0*/  FMUL.FTZ R33, R164, R141 ;  /* 0x0000008da4217220 */ /* 0x000fe40000410000 */
[--C-:B------:R-:W-:Y:S01]  /*105b0*/  FFMA.FTZ R177, R22, c[0x0][0x23c], -R198.reuse ;  /* 0x00008f0016b17a23 */ /* 0x100fe200000108c6 */
[----:B------:R-:W-:Y:S01]  /*105c0*/  MUFU.EX2 R241, R241 ;  /* 0x000000f100f17308 */ /* 0x000fe20000000800 */
[----:B------:R-:W-:Y:S01]  /*105d0*/  FMUL.FTZ R22, R0, R146 ;  /* 0x0000009200167220 */ /* 0x000fe20000410000 */
[-C--:B------:R-:W-:Y:S03]  /*105e0*/  HMMA.16816.F32 R76, R156, R178.reuse, R76 ;  /* 0x000000b29c4c723c */ /* 0x080fe6000000184c */
[C---:B------:R-:W-:Y:S02]  /*105f0*/  FMUL.FTZ R80, R164.reuse, R80 ;  /* 0x00000050a4507220 */ /* 0x040fe40000410000 */
[----:B------:R-:W-:Y:S02]  /*10600*/  FMUL.FTZ R81, R164, R81 ;  /* 0x00000051a4517220 */ /* 0x000fe40000410000 */
[C---:B------:R-:W-:Y:S01]  /*10610*/  FMUL.FTZ R82, R3.reuse, R82 ;  /* 0x0000005203527220 */ /* 0x040fe20000410000 */
[----:B------:R-:W1:Y:S01]  /*10620*/  MUFU.EX2 R242, R242 ;  /* 0x000000f200f27308 */ /* 0x000e620000000800 */
[----:B------:R-:W-:Y:S03]  /*10630*/  FMUL.FTZ R83, R3, R83 ;  /* 0x0000005303537220 */ /* 0x000fe60000410000 */
[----:B----4-:R-:W-:Y:S01]  /*10640*/  F2FP.PACK_AB R47, R240, R239 ;  /* 0x000000eff02f723e */ /* 0x010fe200000000ff */
[--C-:B------:R-:W-:Y:S02]  /*10650*/  FFMA.FTZ R176, R23, c[0x0][0x23c], -R198.reuse ;  /* 0x00008f0017b07a23 */ /* 0x100fe400000108c6 */
[----:B------:R-:W-:Y:S01]  /*10660*/  FMUL.FTZ R23, R0, R147 ;  /* 0x0000009300177220 */ /* 0x000fe20000410000 */
[C---:B------:R-:W-:Y:S01]  /*10670*/  HMMA.16816.F32 R80, R160.reuse, R178, R80 ;  /* 0x000000b2a050723c */ /* 0x040fe20000001850 */
[----:B------:R-:W-:Y:S01]  /*10680*/  LDSM.16.MT88.4 R144, [R171+0x9400] ;  /* 0x00940000ab90783b */ /* 0x000fe20000004200 */
[----:B------:R-:W-:Y:S02]  /*10690*/  MUFU.EX2 R243, R243 ;  /* 0x000000f300f37308 */ /* 0x000fe40000000800 */
[C---:B------:R-:W-:Y:S02]  /*106a0*/  FMUL.FTZ R100, R164.reuse, R100 ;  /* 0x00000064a4647220 */ /* 0x040fe40000410000 */
[----:B------:R-:W-:Y:S02]  /*106b0*/  FMUL.FTZ R101, R164, R101 ;  /* 0x00000065a4657220 */ /* 0x000fe40000410000 */
[-C--:B--2---:R-:W-:Y:S04]  /*106c0*/  HMMA.16816.F32 R84, R160, R148.reuse, R84 ;  /* 0x00000094a054723c */ /* 0x084fe80000001854 */
[--C-:B------:R-:W-:Y:S01]  /*106d0*/  FFMA.FTZ R179, R34, c[0x0][0x23c], -R198.reuse ;  /* 0x00008f0022b37a23 */ /* 0x100fe200000108c6 */
[----:B------:R-:W2:Y:S01]  /*106e0*/  MUFU.EX2 R244, R244 ;  /* 0x000000f400f47308 */ /* 0x000ea20000000800 */
[----:B------:R-:W-:Y:S02]  /*106f0*/  FMUL.FTZ R34, R3, R142 ;  /* 0x0000008e03227220 */ /* 0x000fe40000410000 */
[C---:B------:R-:W-:Y:S04]  /*10700*/  HMMA.16816.F32 R88, R156.reuse, R148, R88 ;  /* 0x000000949c58723c */ /* 0x040fe80000001858 */
[----:B-1----:R-:W-:Y:S01]  /*10710*/  F2FP.PACK_AB R44, R242, R241 ;  /* 0x000000f1f22c723e */ /* 0x002fe200000000ff */
[----:B------:R-:W-:Y:S02]  /*10720*/  FFMA.FTZ R178, R35, c[0x0][0x23c], -R198 ;  /* 0x00008f0023b27a23 */ /* 0x000fe400000108c6 */
[C---:B------:R-:W-:Y:S01]  /*10730*/  FMUL.FTZ R35, R3.reuse, R143 ;  /* 0x0000008f03237220 */ /* 0x040fe20000410000 */
[-C--:B------:R-:W-:Y:S01]  /*10740*/  HMMA.16816.F32 R92, R156, R150.reuse, R92 ;  /* 0x000000969c5c723c */ /* 0x080fe2000000185c */
[----:B------:R-:W-:Y:S01]  /*10750*/  LDSM.16.MT88.4 R140, [R171+0xb000] ;  /* 0x00b00000ab8c783b */ /* 0x000fe20000004200 */
[----:B------:R-:W-:Y:S02]  /*10760*/  MUFU.EX2 R172, R172 ;  /* 0x000000ac00ac7308 */ /* 0x000fe40000000800 */
[C---:B------:R-:W-:Y:S02]  /*10770*/  FMUL.FTZ R102, R3.reuse, R102 ;  /* 0x0000006603667220 */ /* 0x040fe40000410000 */
[C---:B------:R-:W-:Y:S02]  /*10780*/  FMUL.FTZ R103, R3.reuse, R103 ;  /* 0x0000006703677220 */ /* 0x040fe40000410000 */
[C---:B------:R-:W-:Y:S01]  /*10790*/  HMMA.16816.F32 R96, R160.reuse, R150, R96 ;  /* 0x00000096a060723c */ /* 0x040fe20000001860 */
[----:B------:R-:W1:Y:S03]  /*107a0*/  LDSM.16.MT88.4 R148, [R213+0xb000] ;  /* 0x00b00000d594783b */ /* 0x000e660000004200 */
[----:B------:R-:W-:Y:S01]  /*107b0*/  FMUL.FTZ R106, R0, R106 ;  /* 0x0000006a006a7220 */ /* 0x000fe20000410000 */
[----:B--2---:R-:W-:Y:S01]  /*107c0*/  F2FP.PACK_AB R46, R244, R243 ;  /* 0x000000f3f42e723e */ /* 0x004fe200000000ff */
[----:B------:R-:W-:Y:S01]  /*107d0*/  FMUL.FTZ R107, R0, R107 ;  /* 0x0000006b006b7220 */ /* 0x000fe20000410000 */
[----:B------:R-:W2:Y:S01]  /*107e0*/  MUFU.EX2 R173, R173 ;  /* 0x000000ad00ad7308 */ /* 0x000ea20000000800 */
[-C--:B---3--:R-:W-:Y:S04]  /*107f0*/  HMMA.16816.F32 R100, R160, R152.reuse, R100 ;  /* 0x00000098a064723c */ /* 0x088fe80000001864 */
[C---:B------:R-:W-:Y:S02]  /*10800*/  FMUL.FTZ R104, R2.reuse, R104 ;  /* 0x0000006802687220 */ /* 0x040fe40000410000 */
[----:B------:R-:W-:Y:S02]  /*10810*/  FMUL.FTZ R105, R2, R105 ;  /* 0x0000006902697220 */ /* 0x000fe40000410000 */
[C---:B------:R-:W-:Y:S01]  /*10820*/  HMMA.16816.F32 R20, R156.reuse, R152, R20 ;  /* 0x000000989c14723c */ /* 0x040fe20000001814 */
[----:B------:R-:W-:Y:S03]  /*10830*/  MUFU.EX2 R175, R175 ;  /* 0x000000af00af7308 */ /* 0x000fe60000000800 */
[C---:B------:R-:W-:Y:S02]  /*10840*/  FMUL.FTZ R124, R164.reuse, R124 ;  /* 0x0000007ca47c7220 */ /* 0x040fe40000410000 */
[----:B------:R-:W-:Y:S02]  /*10850*/  FMUL.FTZ R125, R164, R125 ;  /* 0x0000007da47d7220 */ /* 0x000fe40000410000 */
[-C--:B------:R-:W-:Y:S03]  /*10860*/  HMMA.16816.F32 R104, R156, R154.reuse, R104 ;  /* 0x0000009a9c68723c */ /* 0x080fe60000001868 */
[----:B------:R-:W3:Y:S01]  /*10870*/  MUFU.EX2 R174, R174 ;  /* 0x000000ae00ae7308 */ /* 0x000ee20000000800 */
[C---:B------:R-:W-:Y:S02]  /*10880*/  FMUL.FTZ R126, R3.reuse, R126 ;  /* 0x0000007e037e7220 */ /* 0x040fe40000410000 */
[----:B------:R-:W-:Y:S02]  /*10890*/  FMUL.FTZ R127, R3, R127 ;  /* 0x0000007f037f7220 */ /* 0x000fe40000410000 */
[C---:B------:R-:W-:Y:S04]  /*108a0*/  HMMA.16816.F32 R32, R160.reuse, R154, R32 ;  /* 0x0000009aa020723c */ /* 0x040fe80000001820 */
[--C-:B------:R-:W-:Y:S01]  /*108b0*/  FFMA.FTZ R200, R30, c[0x0][0x23c], -R195.reuse ;  /* 0x00008f001ec87a23 */ /* 0x100fe200000108c3 */
[----:B------:R-:W-:Y:S01]  /*108c0*/  MUFU.EX2 R177, R177 ;  /* 0x000000b100b17308 */ /* 0x000fe20000000800 */
[--C-:B------:R-:W-:Y:S02]  /*108d0*/  FFMA.FTZ R199, R31, c[0x0][0x23c], -R195.reuse ;  /* 0x00008f001fc77a23 */ /* 0x100fe400000108c3 */
[--C-:B------:R-:W-:Y:S01]  /*108e0*/  FFMA.FTZ R203, R28, c[0x0][0x23c], -R194.reuse ;  /* 0x00008f001ccb7a23 */ /* 0x100fe200000108c2 */
[-C--:B-1----:R-:W-:Y:S03]  /*108f0*/  HMMA.16816.F32 R108, R160, R148.reuse, R108 ;  /* 0x00000094a06c723c */ /* 0x082fe6000000186c */
[----:B------:R-:W-:Y:S02]  /*10900*/  FFMA.FTZ R206, R29, c[0x0][0x23c], -R194 ;  /* 0x00008f001dce7a23 */ /* 0x000fe400000108c2 */
[C---:B------:R-:W-:Y:S01]  /*10910*/  FMUL.FTZ R130, R0.reuse, R130 ;  /* 0x0000008200827220 */ /* 0x040fe20000410000 */
[----:B------:R-:W-:Y:S01]  /*10920*/  MUFU.EX2 R200, R200 ;  /* 0x000000c800c87308 */ /* 0x000fe20000000800 */
[----:B------:R-:W-:Y:S01]  /*10930*/  FMUL.FTZ R131, R0, R131 ;  /* 0x0000008300837220 */ /* 0x000fe20000410000 */
[C---:B------:R-:W-:Y:S04]  /*10940*/  HMMA.16816.F32 R112, R156.reuse, R148, R112 ;  /* 0x000000949c70723c */ /* 0x040fe80000001870 */
[C---:B------:R-:W-:Y:S02]  /*10950*/  FMUL.FTZ R128, R2.reuse, R128 ;  /* 0x0000008002807220 */ /* 0x040fe40000410000 */
[----:B------:R-:W-:Y:S02]  /*10960*/  FMUL.FTZ R129, R2, R129 ;  /* 0x0000008102817220 */ /* 0x000fe40000410000 */
[-C--:B------:R-:W-:Y:S01]  /*10970*/  HMMA.16816.F32 R116, R156, R150.reuse, R116 ;  /* 0x000000969c74723c */ /* 0x080fe20000001874 */
[----:B------:R-:W-:Y:S03]  /*10980*/  MUFU.EX2 R199, R199 ;  /* 0x000000c700c77308 */ /* 0x000fe60000000800 */
[C---:B------:R-:W-:Y:S01]  /*10990*/  FMUL.FTZ R28, R164.reuse, R132 ;  /* 0x00000084a41c7220 */ /* 0x040fe20000410000 */
[----:B--2---:R-:W-:Y:S01]  /*109a0*/  F2FP.PACK_AB R132, R173, R172 ;  /* 0x000000acad84723e */ /* 0x004fe200000000ff */
[----:B------:R-:W-:Y:S02]  /*109b0*/  FMUL.FTZ R29, R164, R133 ;  /* 0x00000085a41d7220 */ /* 0x000fe40000410000 */
[C---:B------:R-:W-:Y:S01]  /*109c0*/  HMMA.16816.F32 R120, R160.reuse, R150, R120 ;  /* 0x00000096a078723c */ /* 0x040fe20000001878 */
[----:B------:R-:W1:Y:S02]  /*109d0*/  LDSM.16.MT88.4 R148, [R213+0xa400] ;  /* 0x00a40000d594783b */ /* 0x000e640000004200 */
[----:B------:R-:W-:Y:S01]  /*109e0*/  MUFU.EX2 R203, R203 ;  /* 0x000000cb00cb7308 */ /* 0x000fe20000000800 */
[C---:B------:R-:W-:Y:S01]  /*109f0*/  FMUL.FTZ R30, R3.reuse, R134 ;  /* 0x00000086031e7220 */ /* 0x040fe20000410000 */
[----:B---3--:R-:W-:Y:S01]  /*10a00*/  F2FP.PACK_AB R134, R174, R175 ;  /* 0x000000afae86723e */ /* 0x008fe200000000ff */
[----:B------:R-:W-:Y:S02]  /*10a10*/  FMUL.FTZ R31, R3, R135 ;  /* 0x00000087031f7220 */ /* 0x000fe40000410000 */
[-C--:B------:R-:W-:Y:S04]  /*10a20*/  HMMA.16816.F32 R124, R160, R140.reuse, R124 ;  /* 0x0000008ca07c723c */ /* 0x080fe8000000187c */
[----:B------:R-:W-:Y:S01]  /*10a30*/  FFMA.FTZ R64, R64, c[0x0][0x23c], -R202 ;  /* 0x00008f0040407a23 */ /* 0x000fe200000108ca */
[----:B------:R-:W2:Y:S01]  /*10a40*/  MUFU.EX2 R176, R176 ;  /* 0x000000b000b07308 */ /* 0x000ea20000000800 */
[----:B------:R-:W-:Y:S02]  /*10a50*/  FFMA.FTZ R66, R66, c[0x0][0x23c], -R198 ;  /* 0x00008f0042427a23 */ /* 0x000fe400000108c6 */
[C---:B------:R-:W-:Y:S04]  /*10a60*/  HMMA.16816.F32 R24, R156.reuse, R140, R24 ;  /* 0x0000008c9c18723c */ /* 0x040fe80000001818 */
[----:B------:R-:W-:Y:S02]  /*10a70*/  FFMA.FTZ R202, R65, c[0x0][0x23c], -R202 ;  /* 0x00008f0041ca7a23 */ /* 0x000fe400000108ca */
[----:B------:R-:W-:Y:S01]  /*10a80*/  FFMA.FTZ R198, R67, c[0x0][0x23c], -R198 ;  /* 0x00008f0043c67a23 */ /* 0x000fe200000108c6 */
[----:B------:R-:W-:Y:S01]  /*10a90*/  MUFU.EX2 R179, R179 ;  /* 0x000000b300b37308 */ /* 0x000fe20000000800 */
[-C--:B------:R-:W-:Y:S04]  /*10aa0*/  HMMA.16816.F32 R128, R156, R142.reuse, R128 ;  /* 0x0000008e9c80723c */ /* 0x080fe80000001880 */
[----:B------:R-:W-:Y:S01]  /*10ab0*/  F2FP.PACK_AB R141, R196, R197 ;  /* 0x000000c5c48d723e */ /* 0x000fe200000000ff */
[--C-:B------:R-:W-:Y:S01]  /*10ac0*/  FFMA.FTZ R58, R58, c[0x0][0x23c], -R195.reuse ;  /* 0x00008f003a3a7a23 */ /* 0x100fe200000108c3 */
[----:B------:R-:W-:Y:S01]  /*10ad0*/  F2FP.PACK_AB R140, R204, R201 ;  /* 0x000000c9cc8c723e */ /* 0x000fe200000000ff */
[--C-:B------:R-:W-:Y:S01]  /*10ae0*/  FFMA.FTZ R59, R59, c[0x0][0x23c], -R195.reuse ;  /* 0x00008f003b3b7a23 */ /* 0x100fe200000108c3 */
[----:B------:R-:W-:Y:S01]  /*10af0*/  HMMA.16816.F32 R28, R160, R142, R28 ;  /* 0x0000008ea01c723c */ /* 0x000fe2000000181c */
[----:B------:R-:W3:Y:S03]  /*10b00*/  MUFU.EX2 R178, R178 ;  /* 0x000000b200b27308 */ /* 0x000ee60000000800 */
[--C-:B------:R-:W-:Y:S01]  /*10b10*/  FFMA.FTZ R62, R62, c[0x0][0x23c], -R195.reuse ;  /* 0x00008f003e3e7a23 */ /* 0x100fe200000108c3 */
[----:B--2---:R-:W-:Y:S01]  /*10b20*/  F2FP.PACK_AB R133, R176, R177 ;  /* 0x000000b1b085723e */ /* 0x004fe200000000ff */
[----:B------:R-:W-:Y:S01]  /*10b30*/  FFMA.FTZ R195, R63, c[0x0][0x23c], -R195 ;  /* 0x00008f003fc37a23 */ /* 0x000fe200000108c3 */
[----:B------:R-:W-:Y:S01]  /*10b40*/  F2FP.PACK_AB R143, R199, R200 ;  /* 0x000000c8c78f723e */ /* 0x000fe200000000ff */
[--C-:B------:R-:W-:Y:S03]  /*10b50*/  FFMA.FTZ R56, R56, c[0x0][0x23c], -R194.reuse ;  /* 0x00008f0038387a23 */ /* 0x100fe600000108c2 */
[----:B------:R-:W2:Y:S01]  /*10b60*/  MUFU.EX2 R206, R206 ;  /* 0x000000ce00ce7308 */ /* 0x000ea20000000800 */
[--C-:B------:R-:W-:Y:S02]  /*10b70*/  FFMA.FTZ R57, R57, c[0x0][0x23c], -R194.reuse ;  /* 0x00008f0039397a23 */ /* 0x100fe400000108c2 */
[--C-:B------:R-:W-:Y:S02]  /*10b80*/  FFMA.FTZ R60, R60, c[0x0][0x23c], -R194.reuse ;  /* 0x00008f003c3c7a23 */ /* 0x100fe400000108c2 */
[----:B------:R-:W-:Y:S02]  /*10b90*/  FFMA.FTZ R194, R61, c[0x0][0x23c], -R194 ;  /* 0x00008f003dc27a23 */ /* 0x000fe400000108c2 */
[----:B------:R-:W-:Y:S01]  /*10ba0*/  FFMA.FTZ R181, R0, R223, R181 ;  /* 0x000000df00b57223 */ /* 0x000fe200000100b5 */
[----:B------:R-:W-:Y:S01]  /*10bb0*/  MOV R0, R165 ;  /* 0x000000a500007202 */ /* 0x000fe20000000f00 */
[----:B------:R-:W-:Y:S01]  /*10bc0*/  FFMA.FTZ R193, R164, R233, R193 ;  /* 0x000000e9a4c17223 */ /* 0x000fe200000100c1 */
[----:B------:R-:W-:Y:S01]  /*10bd0*/  MUFU.EX2 R205, R205 ;  /* 0x000000cd00cd7308 */ /* 0x000fe20000000800 */
[----:B------:R-:W-:Y:S01]  /*10be0*/  FFMA.FTZ R189, R3, R230, R189 ;  /* 0x000000e603bd7223 */ /* 0x000fe200000100bd */
[----:B------:R-:W-:Y:S01]  /*10bf0*/  MOV R3, R168 ;  /* 0x000000a800037202 */ /* 0x000fe20000000f00 */
[----:B------:R-:W-:Y:S01]  /*10c00*/  FFMA.FTZ R185, R2, R231, R185 ;  /* 0x000000e702b97223 */ /* 0x000fe200000100b9 */
[----:B---3--:R-:W-:Y:S01]  /*10c10*/  F2FP.PACK_AB R135, R178, R179 ;  /* 0x000000b3b287723e */ /* 0x008fe200000000ff */
[----:B------:R-:W-:Y:S01]  /*10c20*/  FADD.FTZ R181, R180, R181 ;  /* 0x000000b5b4b57221 */ /* 0x000fe20000010000 */
[----:B------:R-:W-:Y:S01]  /*10c30*/  MOV R2, R167 ;  /* 0x000000a700027202 */ /* 0x000fe20000000f00 */
[----:B------:R-:W-:Y:S02]  /*10c40*/  FADD.FTZ R192, R192, R193 ;  /* 0x000000c1c0c07221 */ /* 0x000fe40000010000 */
[----:B------:R-:W-:Y:S01]  /*10c50*/  FADD.FTZ R188, R188, R189 ;  /* 0x000000bdbcbc7221 */ /* 0x000fe20000010000 */
[----:B------:R-:W3:Y:S01]  /*10c60*/  MUFU.EX2 R208, R208 ;  /* 0x000000d000d07308 */ /* 0x000ee20000000800 */
[-C--:B------:R-:W-:Y:S05]  /*10c70*/  HMMA.16816.F32 R4, R132, R136.reuse, R4 ;  /* 0x000000888404723c */ /* 0x080fea0000001804 */
[----:B--2---:R-:W-:Y:S01]  /*10c80*/  F2FP.PACK_AB R142, R206, R203 ;  /* 0x000000cbce8e723e */ /* 0x004fe200000000ff */
[----:B------:R-:W-:Y:S02]  /*10c90*/  FADD.FTZ R184, R184, R185 ;  /* 0x000000b9b8b87221 */ /* 0x000fe40000010000 */
[----:B------:R-:W-:Y:S01]  /*10ca0*/  FADD.FTZ R170, R170, R181 ;  /* 0x000000b5aaaa7221 */ /* 0x000fe20000010000 */
[----:B------:R-:W-:Y:S03]  /*10cb0*/  MUFU.EX2 R207, R207 ;  /* 0x000000cf00cf7308 */ /* 0x000fe60000000800 */
[C---:B------:R-:W-:Y:S04]  /*10cc0*/  HMMA.16816.F32 R8, R140.reuse, R136, R8 ;  /* 0x000000888c08723c */ /* 0x040fe80000001808 */
[----:B------:R-:W-:Y:S02]  /*10cd0*/  FADD.FTZ R191, R191, R192 ;  /* 0x000000c0bfbf7221 */ /* 0x000fe40000010000 */
[----:B------:R-:W-:Y:S01]  /*10ce0*/  FADD.FTZ R187, R187, R188 ;  /* 0x000000bcbbbb7221 */ /* 0x000fe20000010000 */
[----:B------:R-:W-:Y:S01]  /*10cf0*/  MUFU.EX2 R210, R210 ;  /* 0x000000d200d27308 */ /* 0x000fe20000000800 */
[-C--:B------:R-:W-:Y:S04]  /*10d00*/  HMMA.16816.F32 R12, R140, R138.reuse, R12 ;  /* 0x0000008a8c0c723c */ /* 0x080fe8000000180c */
[----:B------:R-:W-:Y:S02]  /*10d10*/  FADD.FTZ R183, R183, R184 ;  /* 0x000000b8b7b77221 */ /* 0x000fe40000010000 */
[----:B------:R-:W-:Y:S01]  /*10d20*/  FADD.FTZ R170, R169, R170 ;  /* 0x000000aaa9aa7221 */ /* 0x000fe20000010000 */
[----:B------:R-:W-:Y:S01]  /*10d30*/  MOV R169, R166 ;  /* 0x000000a600a97202 */ /* 0x000fe20000000f00 */
[C---:B------:R-:W-:Y:S01]  /*10d40*/  HMMA.16816.F32 R16, R132.reuse, R138, R16 ;  /* 0x0000008a8410723c */ /* 0x040fe20000001810 */
[----:B------:R-:W2:Y:S01]  /*10d50*/  LDSM.16.MT88.4 R136, [R171+0xb400] ;  /* 0x00b40000ab88783b */ /* 0x000ea20000004200 */
[----:B------:R-:W-:Y:S02]  /*10d60*/  MUFU.EX2 R209, R209 ;  /* 0x000000d100d17308 */ /* 0x000fe40000000800 */
[----:B------:R-:W-:Y:S02]  /*10d70*/  FADD.FTZ R191, R190, R191 ;  /* 0x000000bfbebf7221 */ /* 0x000fe40000010000 */
[----:B------:R-:W-:Y:S02]  /*10d80*/  FADD.FTZ R186, R186, R187 ;  /* 0x000000bbbaba7221 */ /* 0x000fe40000010000 */
[-C--:B------:R-:W-:Y:S04]  /*10d90*/  HMMA.16816.F32 R68, R132, R144.reuse, R68 ;  /* 0x000000908444723c */ /* 0x080fe80000001844 */
[----:B------:R-:W4:Y:S01]  /*10da0*/  MUFU.EX2 R232, R232 ;  /* 0x000000e800e87308 */ /* 0x000f220000000800 */
[----:B------:R-:W-:Y:S02]  /*10db0*/  FADD.FTZ R182, R182, R183 ;  /* 0x000000b7b6b67221 */ /* 0x000fe40000010000 */
[----:B------:R-:W-:Y:S01]  /*10dc0*/  FADD.FTZ R197, R197, R170 ;  /* 0x000000aac5c57221 */ /* 0x000fe20000010000 */
[C---:B------:R-:W-:Y:S04]  /*10dd0*/  HMMA.16816.F32 R72, R140.reuse, R144, R72 ;  /* 0x000000908c48723c */ /* 0x040fe80000001848 */
[----:B------:R-:W-:Y:S02]  /*10de0*/  FADD.FTZ R172, R172, R191 ;  /* 0x000000bfacac7221 */ /* 0x000fe40000010000 */
[----:B------:R-:W-:Y:S01]  /*10df0*/  MUFU.EX2 R236, R236 ;  /* 0x000000ec00ec7308 */ /* 0x000fe20000000800 */
[----:B------:R-:W-:Y:S01]  /*10e00*/  FADD.FTZ R177, R177, R186 ;  /* 0x000000bab1b17221 */ /* 0x000fe20000010000 */
[-C--:B------:R-:W-:Y:S04]  /*10e10*/  HMMA.16816.F32 R76, R140, R146.reuse, R76 ;  /* 0x000000928c4c723c */ /* 0x080fe8000000184c */
[----:B------:R-:W-:Y:S02]  /*10e20*/  FADD.FTZ R201, R201, R182 ;  /* 0x000000b6c9c97221 */ /* 0x000fe40000010000 */
[----:B------:R-:W-:Y:S02]  /*10e30*/  FADD.FTZ R197, R196, R197 ;  /* 0x000000c5c4c57221 */ /* 0x000fe40000010000 */
[C---:B------:R-:W-:Y:S01]  /*10e40*/  HMMA.16816.F32 R80, R132.reuse, R146, R80 ;  /* 0x000000928450723c */ /* 0x040fe20000001850 */
[----:B------:R-:W5:Y:S01]  /*10e50*/  LDSM.16.MT88.4 R144, [R171+0x9800] ;  /* 0x00980000ab90783b */ /* 0x000f620000004200 */
[----:B------:R-:W2:Y:S02]  /*10e60*/  MUFU.EX2 R211, R211 ;  /* 0x000000d300d37308 */ /* 0x000ea40000000800 */
[----:B------:R-:W-:Y:S02]  /*10e70*/  FADD.FTZ R172, R173, R172 ;  /* 0x000000acadac7221 */ /* 0x000fe40000010000 */
[----:B------:R-:W-:Y:S02]  /*10e80*/  FADD.FTZ R176, R176, R177 ;  /* 0x000000b1b0b07221 */ /* 0x000fe40000010000 */
[-C--:B-1----:R-:W-:Y:S04]  /*10e90*/  HMMA.16816.F32 R84, R132, R148.reuse, R84 ;  /* 0x000000948454723c */ /* 0x082fe80000001854 */
[----:B------:R-:W-:Y:S01]  /*10ea0*/  MUFU.EX2 R245, R245 ;  /* 0x000000f500f57308 */ /* 0x000fe20000000800 */
[----:B------:R-:W-:Y:S02]  /*10eb0*/  FADD.FTZ R204, R204, R201 ;  /* 0x000000c9cccc7221 */ /* 0x000fe40000010000 */
[----:B------:R-:W-:Y:S01]  /*10ec0*/  FADD.FTZ R200, R200, R197 ;  /* 0x000000c5c8c87221 */ /* 0x000fe20000010000 */
[C---:B------:R-:W-:Y:S04]  /*10ed0*/  HMMA.16816.F32 R88, R140.reuse, R148, R88 ;  /* 0x000000948c58723c */ /* 0x040fe80000001858 */
[----:B------:R-:W-:Y:S02]  /*10ee0*/  FADD.FTZ R175, R175, R172 ;  /* 0x000000acafaf7221 */ /* 0x000fe40000010000 */
[----:B------:R-:W1:Y:S01]  /*10ef0*/  MUFU.EX2 R246, R246 ;  /* 0x000000f600f67308 */ /* 0x000e620000000800 */
[----:B------:R-:W-:Y:S01]  /*10f00*/  FADD.FTZ R179, R179, R176 ;  /* 0x000000b0b3b37221 */ /* 0x000fe20000010000 */
[-C--:B------:R-:W-:Y:S04]  /*10f10*/  HMMA.16816.F32 R92, R140, R150.reuse, R92 ;  /* 0x000000968c5c723c */ /* 0x080fe8000000185c */
[----:B------:R-:W-:Y:S02]  /*10f20*/  FADD.FTZ R203, R203, R204 ;  /* 0x000000cccbcb7221 */ /* 0x000fe40000010000 */
[----:B------:R-:W-:Y:S02]  /*10f30*/  FADD.FTZ R200, R199, R200 ;  /* 0x000000c8c7c87221 */ /* 0x000fe40000010000 */
[C---:B------:R-:W-:Y:S01]  /*10f40*/  HMMA.16816.F32 R96, R132.reuse, R150, R96 ;  /* 0x000000968460723c */ /* 0x040fe20000001860 */
[----:B------:R-:W-:Y:S01]  /*10f50*/  LDSM.16.MT88.4 R148, [R213+0x9c00] ;  /* 0x009c0000d594783b */ /* 0x000fe20000004200 */
[----:B------:R-:W-:Y:S02]  /*10f60*/  MUFU.EX2 R64, R64 ;  /* 0x0000004000407308 */ /* 0x000fe40000000800 */
[----:B------:R-:W-:Y:S02]  /*10f70*/  FADD.FTZ R174, R174, R175 ;  /* 0x000000afaeae7221 */ /* 0x000fe40000010000 */
[----:B------:R-:W-:Y:S02]  /*10f80*/  FADD.FTZ R178, R178, R179 ;  /* 0x000000b3b2b27221 */ /* 0x000fe40000010000 */
[-C--:B------:R-:W-:Y:S04]  /*10f90*/  HMMA.16816.F32 R100, R132, R36.reuse, R100 ;  /* 0x000000248464723c */ /* 0x080fe80000001864 */
[----:B------:R-:W1:Y:S01]  /*10fa0*/  MUFU.EX2 R65, R202 ;  /* 0x000000ca00417308 */ /* 0x000e620000000800 */
[----:B------:R-:W-:Y:S02]  /*10fb0*/  FADD.FTZ R206, R206, R203 ;  /* 0x000000cbcece7221 */ /* 0x000fe40000010000 */
[----:B------:R-:W-:Y:S01]  /*10fc0*/  FADD.FTZ R237, R237, R200 ;  /* 0x000000c8eded7221 */ /* 0x000fe20000010000 */
[C---:B------:R-:W-:Y:S04]  /*10fd0*/  HMMA.16816.F32 R20, R140.reuse, R36, R20 ;  /* 0x000000248c14723c */ /* 0x040fe80000001814 */
[----:B------:R-:W-:Y:S02]  /*10fe0*/  FADD.FTZ R241, R241, R206 ;  /* 0x000000cef1f17221 */ /* 0x000fe40000010000 */
[----:B------:R-:W-:Y:S01]  /*10ff0*/  MUFU.EX2 R247, R247 ;  /* 0x000000f700f77308 */ /* 0x000fe20000000800 */
[----:B---3--:R-:W-:Y:S01]  /*11000*/  F2FP.PACK_AB R36, R208, R205 ;  /* 0x000000cdd024723e */ /* 0x008fe200000000ff */
[-C--:B------:R-:W-:Y:S04]  /*11010*/  HMMA.16816.F32 R104, R140, R38.reuse, R104 ;  /* 0x000000268c68723c */ /* 0x080fe80000001868 */
[----:B----4-:R-:W-:Y:S01]  /*11020*/  F2FP.PACK_AB R37, R232, R209 ;  /* 0x000000d1e825723e */ /* 0x010fe200000000ff */
[----:B------:R-:W-:Y:S02]  /*11030*/  FADD.FTZ R205, R205, R174 ;  /* 0x000000aecdcd7221 */ /* 0x000fe40000010000 */
[----:B------:R-:W-:Y:S01]  /*11040*/  FADD.FTZ R209, R209, R178 ;  /* 0x000000b2d1d17221 */ /* 0x000fe20000010000 */
[C---:B------:R-:W-:Y:S01]  /*11050*/  HMMA.16816.F32 R32, R132.reuse, R38, R32 ;  /* 0x000000268420723c */ /* 0x040fe20000001820 */
[----:B------:R-:W3:Y:S03]  /*11060*/  MUFU.EX2 R248, R248 ;  /* 0x000000f800f87308 */ /* 0x000ee60000000800 */
[----:B------:R-:W-:Y:S02]  /*11070*/  FADD.FTZ R238, R238, R237 ;  /* 0x000000edeeee7221 */ /* 0x000fe40000010000 */
[----:B------:R-:W-:Y:S01]  /*11080*/  FADD.FTZ R208, R208, R205 ;  /* 0x000000cdd0d07221 */ /* 0x000fe20000010000 */
[----:B------:R-:W-:Y:S01]  /*11090*/  F2FP.PACK_AB R38, R210, R207 ;  /* 0x000000cfd226723e */ /* 0x000fe200000000ff */
[-C--:B------:R-:W-:Y:S03]  /*110a0*/  HMMA.16816.F32 R108, R132, R48.reuse, R108 ;  /* 0x00000030846c723c */ /* 0x080fe6000000186c */
[----:B------:R-:W-:Y:S01]  /*110b0*/  MUFU.EX2 R66, R66 ;  /* 0x0000004200427308 */ /* 0x000fe20000000800 */
[----:B--2---:R-:W-:Y:S01]  /*110c0*/  F2FP.PACK_AB R39, R211, R236 ;  /* 0x000000ecd327723e */ /* 0x004fe200000000ff */
[----:B------:R-:W-:Y:S02]  /*110d0*/  FADD.FTZ R209, R232, R209 ;  /* 0x000000d1e8d17221 */ /* 0x000fe40000010000 */
[----:B------:R-:W-:Y:S01]  /*110e0*/  FADD.FTZ R242, R242, R241 ;  /* 0x000000f1f2f27221 */ /* 0x000fe20000010000 */
[C---:B------:R-:W-:Y:S04]  /*110f0*/  HMMA.16816.F32 R112, R140.reuse, R48, R112 ;  /* 0x000000308c70723c */ /* 0x040fe80000001870 */
[----:B------:R-:W-:Y:S01]  /*11100*/  FADD.FTZ R239, R239, R238 ;  /* 0x000000eeefef7221 */ /* 0x000fe20000010000 */
[----:B------:R-:W2:Y:S01]  /*11110*/  MUFU.EX2 R67, R198 ;  /* 0x000000c600437308 */ /* 0x000ea20000000800 */
[----:B------:R-:W-:Y:S02]  /*11120*/  FADD.FTZ R207, R207, R208 ;  /* 0x000000d0cfcf7221 */ /* 0x000fe40000010000 */
[-C--:B------:R-:W-:Y:S04]  /*11130*/  HMMA.16816.F32 R116, R140, R50.reuse, R116 ;  /* 0x000000328c74723c */ /* 0x080fe80000001874 */
[----:B------:R-:W-:Y:S02]  /*11140*/  FADD.FTZ R236, R236, R209 ;  /* 0x000000d1ecec7221 */ /* 0x000fe40000010000 */
[----:B------:R-:W-:Y:S01]  /*11150*/  FADD.FTZ R243, R243, R242 ;  /* 0x000000f2f3f37221 */ /* 0x000fe20000010000 */
[----:B------:R-:W-:Y:S01]  /*11160*/  MUFU.EX2 R58, R58 ;  /* 0x0000003a003a7308 */ /* 0x000fe20000000800 */
[C---:B------:R-:W-:Y:S01]  /*11170*/  HMMA.16816.F32 R120, R132.reuse, R50, R120 ;  /* 0x000000328478723c */ /* 0x040fe20000001878 */
[----:B------:R-:W4:Y:S03]  /*11180*/  LDSM.16.MT88.4 R48, [R213+0xa800] ;  /* 0x00a80000d530783b */ /* 0x000f260000004200 */
[----:B------:R-:W-:Y:S02]  /*11190*/  FADD.FTZ R239, R240, R239 ;  /* 0x000000eff0ef7221 */ /* 0x000fe40000010000 */
[----:B------:R-:W-:Y:S02]  /*111a0*/  FADD.FTZ R210, R210, R207 ;  /* 0x000000cfd2d27221 */ /* 0x000fe40000010000 */
[-C--:B------:R-:W-:Y:S01]  /*111b0*/  HMMA.16816.F32 R124, R132, R136.reuse, R124 ;  /* 0x00000088847c723c */ /* 0x080fe2000000187c */
[----:B------:R-:W1:Y:S03]  /*111c0*/  MUFU.EX2 R59, R59 ;  /* 0x0000003b003b7308 */ /* 0x000e660000000800 */
[----:B------:R-:W-:Y:S02]  /*111d0*/  FADD.FTZ R236, R211, R236 ;  /* 0x000000ecd3ec7221 */ /* 0x000fe40000010000 */
[----:B------:R-:W-:Y:S02]  /*111e0*/  FADD.FTZ R243, R244, R243 ;  /* 0x000000f3f4f37221 */ /* 0x000fe40000010000 */
[C---:B------:R-:W-:Y:S03]  /*111f0*/  HMMA.16816.F32 R24, R140.reuse, R136, R24 ;  /* 0x000000888c18723c */ /* 0x040fe60000001818 */
[----:B------:R-:W-:Y:S05]  /*11200*/  MUFU.EX2 R62, R62 ;  /* 0x0000003e003e7308 */ /* 0x000fea0000000800 */
[-C--:B------:R-:W-:Y:S01]  /*11210*/  HMMA.16816.F32 R128, R140, R138.reuse, R128 ;  /* 0x0000008a8c80723c */ /* 0x080fe20000001880 */
[----:B------:R-:W-:Y:S04]  /*11220*/  LDSM.16.MT88.4 R140, [R171+0xac00] ;  /* 0x00ac0000ab8c783b */ /* 0x000fe80000004200 */
[----:B------:R-:W4:Y:S03]  /*11230*/  MUFU.EX2 R195, R195 ;  /* 0x000000c300c37308 */ /* 0x000f260000000800 */
[----:B------:R-:W-:Y:S07]  /*11240*/  HMMA.16816.F32 R28, R132, R138, R28 ;  /* 0x0000008a841c723c */ /* 0x000fee000000181c */
[----:B-1----:R-:W-:Y:S01]  /*11250*/  F2FP.PACK_AB R132, R246, R245 ;  /* 0x000000f5f684723e */ /* 0x002fe200000000ff */
[-C--:B------:R-:W-:Y:S01]  /*11260*/  HMMA.16816.F32 R4, R36, R40.reuse, R4 ;  /* 0x000000282404723c */ /* 0x080fe20000001804 */
[----:B------:R-:W-:Y:S04]  /*11270*/  MUFU.EX2 R56, R56 ;  /* 0x0000003800387308 */ /* 0x000fe80000000800 */
[----:B------:R-:W-:Y:S01]  /*11280*/  F2FP.PACK_AB R134, R65, R64 ;  /* 0x000000404186723e */ /* 0x000fe200000000ff */
[----:B------:R-:W-:Y:S01]  /*11290*/  FADD.FTZ R245, R245, R210 ;  /* 0x000000d2f5f57221 */ /* 0x000fe20000010000 */
[----:B---3--:R-:W-:Y:S01]  /*112a0*/  F2FP.PACK_AB R133, R248, R247 ;  /* 0x000000f7f885723e */ /* 0x008fe200000000ff */
[C---:B------:R-:W-:Y:S03]  /*112b0*/  HMMA.16816.F32 R8, R44.reuse, R40, R8 ;  /* 0x000000282c08723c */ /* 0x040fe60000001808 */
[----:B------:R-:W1:Y:S01]  /*112c0*/  MUFU.EX2 R57, R57 ;  /* 0x0000003900397308 */ /* 0x000e620000000800 */
[----:B--2---:R-:W-:Y:S01]  /*112d0*/  F2FP.PACK_AB R135, R67, R66 ;  /* 0x000000424387723e */ /* 0x004fe200000000ff */
[----:B------:R-:W-:Y:S02]  /*112e0*/  FADD.FTZ R247, R247, R236 ;  /* 0x000000ecf7f77221 */ /* 0x000fe40000010000 */
[----:B------:R-:W-:Y:S01]  /*112f0*/  FADD.FTZ R245, R246, R245 ;  /* 0x000000f5f6f57221 */ /* 0x000fe20000010000 */
[-C--:B------:R-:W-:Y:S04]  /*11300*/  HMMA.16816.F32 R12, R44, R42.reuse, R12 ;  /* 0x0000002a2c0c723c */ /* 0x080fe8000000180c */
[----:B------:R-:W-:Y:S01]  /*11310*/  FADD.FTZ R247, R248, R247 ;  /* 0x000000f7f8f77221 */ /* 0x000fe20000010000 */
[----:B------:R-:W-:Y:S01]  /*11320*/  MUFU.EX2 R60, R60 ;  /* 0x0000003c003c7308 */ /* 0x000fe20000000800 */
[----:B------:R-:W-:Y:S02]  /*11330*/  FADD.FTZ R64, R64, R245 ;  /* 0x000000f540407221 */ /* 0x000fe40000010000 */
[C---:B------:R-:W-:Y:S01]  /*11340*/  HMMA.16816.F32 R16, R36.reuse, R42, R16 ;  /* 0x0000002a2410723c */ /* 0x040fe20000001810 */
[----:B------:R-:W2:Y:S03]  /*11350*/  LDSM.16.MT88.4 R40, [R171+0xa800] ;  /* 0x00a80000ab28783b */ /* 0x000ea60000004200 */
[----:B------:R-:W-:Y:S02]  /*11360*/  FADD.FTZ R66, R66, R247 ;  /* 0x000000f742427221 */ /* 0x000fe40000010000 */
[----:B------:R-:W-:Y:S01]  /*11370*/  FADD.FTZ R233, R65, R64 ;  /* 0x0000004041e97221 */ /* 0x000fe20000010000 */
[----:B------:R-:W3:Y:S01]  /*11380*/  MUFU.EX2 R61, R194 ;  /* 0x000000c2003d7308 */ /* 0x000ee20000000800 */
[-C--:B-----5:R-:W-:Y:S04]  /*11390*/  HMMA.16816.F32 R68, R36, R144.reuse, R68 ;  /* 0x000000902444723c */ /* 0x0a0fe80000001844 */
[----:B------:R-:W-:Y:S04]  /*113a0*/  FADD.FTZ R230, R67, R66 ;  /* 0x0000004243e67221 */ /* 0x000fe80000010000 */
        /* <DEDUP_REMOVED lines=8> */
[-C--:B--2---:R-:W-:Y:S08]  /*11430*/  HMMA.16816.F32 R100, R36, R40.reuse, R100 ;  /* 0x000000282464723c */ /* 0x084ff00000001864 */
[C---:B------:R-:W-:Y:S08]  /*11440*/  HMMA.16816.F32 R20, R44.reuse, R40, R20 ;  /* 0x000000282c14723c */ /* 0x040ff00000001814 */
[-C--:B------:R-:W-:Y:S08]  /*11450*/  HMMA.16816.F32 R104, R44, R42.reuse, R104 ;  /* 0x0000002a2c68723c */ /* 0x080ff00000001868 */
[C---:B------:R-:W-:Y:S01]  /*11460*/  HMMA.16816.F32 R32, R36.reuse, R42, R32 ;  /* 0x0000002a2420723c */ /* 0x040fe20000001820 */
[----:B------:R-:W2:Y:S07]  /*11470*/  LDSM.16.MT88.4 R40, [R171+0x9c00] ;  /* 0x009c0000ab28783b */ /* 0x000eae0000004200 */
[-C--:B------:R-:W-:Y:S08]  /*11480*/  HMMA.16816.F32 R108, R36, R52.reuse, R108 ;  /* 0x00000034246c723c */ /* 0x080ff0000000186c */
[C---:B------:R-:W-:Y:S08]  /*11490*/  HMMA.16816.F32 R112, R44.reuse, R52, R112 ;  /* 0x000000342c70723c */ /* 0x040ff00000001870 */
[-C--:B------:R-:W-:Y:S08]  /*114a0*/  HMMA.16816.F32 R116, R44, R54.reuse, R116 ;  /* 0x000000362c74723c */ /* 0x080ff00000001874 */
[C---:B------:R-:W-:Y:S01]  /*114b0*/  HMMA.16816.F32 R120, R36.reuse, R54, R120 ;  /* 0x000000362478723c */ /* 0x040fe20000001878 */
[----:B------:R-:W5:Y:S07]  /*114c0*/  LDSM.16.MT88.4 R52, [R213+0xac00] ;  /* 0x00ac0000d534783b */ /* 0x000f6e0000004200 */
[-C--:B----4-:R-:W-:Y:S08]  /*114d0*/  HMMA.16816.F32 R124, R36, R48.reuse, R124 ;  /* 0x00000030247c723c */ /* 0x090ff0000000187c */
[C---:B------:R-:W-:Y:S08]  /*114e0*/  HMMA.16816.F32 R24, R44.reuse, R48, R24 ;  /* 0x000000302c18723c */ /* 0x040ff00000001818 */
[-C--:B------:R-:W-:Y:S01]  /*114f0*/  HMMA.16816.F32 R128, R44, R50.reuse, R128 ;  /* 0x000000322c80723c */ /* 0x080fe20000001880 */
[----:B------:R-:W4:Y:S07]  /*11500*/  LDSM.16.MT88.4 R44, [R213+0xbc00] ;  /* 0x00bc0000d52c783b */ /* 0x000f2e0000004200 */
[----:B------:R-:W-:Y:S07]  /*11510*/  HMMA.16816.F32 R28, R36, R50, R28 ;  /* 0x00000032241c723c */ /* 0x000fee000000181c */
[----:B------:R-:W-:Y:S01]  /*11520*/  F2FP.PACK_AB R37, R59, R58 ;  /* 0x0000003a3b25723e */ /* 0x000fe200000000ff */
[-C--:B------:R-:W-:Y:S01]  /*11530*/  HMMA.16816.F32 R160, R132, R148.reuse, R4 ;  /* 0x0000009484a0723c */ /* 0x080fe20000001804 */
[----:B------:R-:W4:Y:S04]  /*11540*/  LDSM.16.MT88.4 R4, [R171+0xbc00] ;  /* 0x00bc0000ab04783b */ /* 0x000f280000004200 */
[----:B------:R-:W-:Y:S01]  /*11550*/  F2FP.PACK_AB R39, R195, R62 ;  /* 0x0000003ec327723e */ /* 0x000fe200000000ff */
[----:B------:R-:W-:Y:S01]  /*11560*/  FADD.FTZ R58, R58, R239 ;  /* 0x000000ef3a3a7221 */ /* 0x000fe20000010000 */
[----:B-1----:R-:W-:Y:S01]  /*11570*/  F2FP.PACK_AB R36, R57, R56 ;  /* 0x000000383924723e */ /* 0x002fe200000000ff */
[----:B------:R-:W-:Y:S01]  /*11580*/  FADD.FTZ R56, R56, R243 ;  /* 0x000000f338387221 */ /* 0x000fe20000010000 */
[----:B---3--:R-:W-:Y:S03]  /*11590*/  F2FP.PACK_AB R38, R61, R60 ;  /* 0x0000003c3d26723e */ /* 0x008fe600000000ff */
        /* <DEDUP_REMOVED lines=9> */
[-C--:B--2---:R-:W-:Y:S08]  /*11630*/  HMMA.16816.F32 R68, R132, R40.reuse, R68 ;  /* 0x000000288444723c */ /* 0x084ff00000001844 */
[C---:B------:R-:W-:Y:S08]  /*11640*/  HMMA.16816.F32 R72, R36.reuse, R40, R72 ;  /* 0x000000282448723c */ /* 0x040ff00000001848 */
[-C--:B------:R-:W-:Y:S08]  /*11650*/  HMMA.16816.F32 R76, R36, R42.reuse, R76 ;  /* 0x0000002a244c723c */ /* 0x080ff0000000184c */
        /* <DEDUP_REMOVED lines=16> */
[----:B------:R-:W-:Y:S01]  /*11760*/  HMMA.16816.F32 R132, R132, R6, R28 ;  /* 0x000000068484723c */ /* 0x000fe2000000181c */
[----:B------:R-:W-:-:S07]  /*11770*/  @P5 BRA `(.L_x_129) ;  /* 0xffffcbb000005947 */ /* 0x000fce000383ffff */
.L_x_128:
[----:B------:R-:W1:Y:S01]  /*11780*/  SHFL.BFLY PT, R7, R230, 0x2, 0x1f ;  /* 0x0c401f00e6077f89 */ /* 0x000e6200000e0000 */
[----:B------:R-:W-:Y:S01]  /*11790*/  MOV R10, 0x3f800000 ;  /* 0x3f800000000a7802 */ /* 0x000fe20000000f00 */
[----:B------:R-:W2:Y:S01]  /*117a0*/  S2UR UR4, SR_CTAID.Y ;  /* 0x00000000000479c3 */ /* 0x000ea20000002600 */
[----:B------:R-:W-:Y:S01]  /*117b0*/  MOV R9, 0x3f800000 ;  /* 0x3f80000000097802 */ /* 0x000fe20000000f00 */
[----:B------:R-:W3:Y:S01]  /*117c0*/  SHFL.BFLY PT, R0, R233, 0x2, 0x1f ;  /* 0x0c401f00e9007f89 */ /* 0x000ee200000e0000 */
[----:B------:R-:W-:Y:S01]  /*117d0*/  UISETP.NE.AND UP0, UPT, UR9, -0x1, UPT ;  /* 0xffffffff0900788c */ /* 0x000fe2000bf05270 */
[----:B------:R-:W-:Y:S01]  /*117e0*/  BSSY B0, `(.L_x_132) ;  /* 0x000016c000007945 */ /* 0x000fe20003800000 */
[----:B------:R-:W-:Y:S01]  /*117f0*/  ULDC.64 UR6, c[0x0][0x1e8] ;  /* 0x00007a0000067ab9 */ /* 0x000fe20000000a00 */
[----:B------:R-:W4:Y:S01]  /*11800*/  SHFL.BFLY PT, R4, R231, 0x2, 0x1f ;  /* 0x0c401f00e7047f89 */ /* 0x000f2200000e0000 */
[----:B------:R-:W-:Y:S01]  /*11810*/  ULDC UR11, c[0x0][0x214] ;  /* 0x00008500000b7ab9 */ /* 0x000fe20000000800 */
[----:B------:R-:W5:Y:S01]  /*11820*/  S2UR UR13, SR_CTAID.X ;  /* 0x00000000000d79c3 */ /* 0x000f620000002500 */
[----:B------:R-:W-:Y:S01]  /*11830*/  UMOV UR26, URZ ;  /* 0x0000003f001a7c82 */ /* 0x000fe20008000000 */
[----:B------:R-:W5:Y:S01]  /*11840*/  SHFL.BFLY PT, R12, R223, 0x2, 0x1f ;  /* 0x0c401f00df0c7f89 */ /* 0x000f6200000e0000 */
[----:B------:R-:W-:-:S03]  /*11850*/  UMOV UR27, URZ ;  /* 0x0000003f001b7c82 */ /* 0x000fc60008000000 */
[----:B------:R-:W-:Y:S02]  /*11860*/  @UP0 UIMAD.WIDE.U32 UR16, UR9, UR6, URZ ;  /* 0x00000006091002a5 */ /* 0x000fe4000f8e003f */
[----:B------:R-:W5:Y:S02]  /*11870*/  S2UR UR14, SR_CTAID.Z ;  /* 0x00000000000e79c3 */ /* 0x000f640000002700 */
[----:B------:R-:W-:-:S03]  /*11880*/  @UP0 UIMAD UR8, UR9, UR7, UR17 ;  /* 0x00000007090802a4 */ /* 0x000fc6000f8e0211 */
[----:B------:R-:W-:Y:S01]  /*11890*/  ULDC.64 UR6, c[0x0][0x1e0] ;  /* 0x0000780000067ab9 */ /* 0x000fe20000000a00 */
[----:B-1----:R-:W-:Y:S01]  /*118a0*/  FADD.FTZ R7, R7, R230 ;  /* 0x000000e607077221 */ /* 0x002fe20000010000 */
[----:B--2---:R-:W-:Y:S01]  /*118b0*/  @!UP0 USHF.R.S32.HI UR15, URZ, 0x1f, UR4 ;  /* 0x0000001f3f0f8899 */ /* 0x004fe20008011404 */
[----:B---3--:R-:W-:-:S03]  /*118c0*/  FADD.FTZ R5, R0, R233 ;  /* 0x000000e900057221 */ /* 0x008fc60000010000 */
[----:B------:R-:W1:Y:S01]  /*118d0*/  SHFL.BFLY PT, R8, R7, 0x1, 0x1f ;  /* 0x0c201f0007087f89 */ /* 0x000e6200000e0000 */
[----:B------:R-:W-:Y:S01]  /*118e0*/  @!UP0 UIMAD UR15, UR15, UR6, URZ ;  /* 0x000000060f0f82a4 */ /* 0x000fe2000f8e023f */
[----:B----4-:R-:W-:Y:S02]  /*118f0*/  FADD.FTZ R3, R4, R231 ;  /* 0x000000e704037221 */ /* 0x010fe40000010000 */
[----:B------:R-:W2:Y:S01]  /*11900*/  SHFL.BFLY PT, R2, R5, 0x1, 0x1f ;  /* 0x0c201f0005027f89 */ /* 0x000ea200000e0000 */
[----:B------:R-:W-:Y:S01]  /*11910*/  @!UP0 UIMAD.WIDE.U32 UR24, UR4, UR6, URZ ;  /* 0x00000006041882a5 */ /* 0x000fe2000f8e003f */
[----:B-----5:R-:W-:Y:S02]  /*11920*/  FADD.FTZ R12, R12, R223 ;  /* 0x000000df0c0c7221 */ /* 0x020fe40000010000 */
[----:B------:R-:W3:Y:S01]  /*11930*/  S2R R0, SR_TID.X ;  /* 0x0000000000007919 */ /* 0x000ee20000002100 */
[----:B------:R-:W-:Y:S02]  /*11940*/  ULDC.U8 UR6, c[0x0][0x329] ;  /* 0x0000ca4000067ab9 */ /* 0x000fe40000000000 */
[----:B------:R-:W-:Y:S01]  /*11950*/  UISETP.NE.AND UP1, UPT, UR6, URZ, UPT ;  /* 0x0000003f0600728c */ /* 0x000fe2000bf25270 */
[----:B------:R-:W4:Y:S01]  /*11960*/  SHFL.BFLY PT, R14, R3, 0x1, 0x1f ;  /* 0x0c201f00030e7f89 */ /* 0x000f2200000e0000 */
[----:B------:R-:W-:-:S02]  /*11970*/  @!UP0 UIMAD UR15, UR4, UR7, UR15 ;  /* 0x00000007040f82a4 */ /* 0x000fc4000f8e020f */
[----:B------:R-:W-:Y:S01]  /*11980*/  @!UP0 UMOV UR16, UR24 ;  /* 0x0000001800108c82 */ /* 0x000fe20008000000 */
[----:B------:R-:W5:Y:S01]  /*11990*/  SHFL.BFLY PT, R11, R12, 0x1, 0x1f ;  /* 0x0c201f000c0b7f89 */ /* 0x000f6200000e0000 */
[----:B------:R-:W-:Y:S02]  /*119a0*/  ULDC.U8 UR7, c[0x0][0x328] ;  /* 0x0000ca0000077ab9 */ /* 0x000fe40000000000 */
[----:B------:R-:W-:Y:S02]  /*119b0*/  UISETP.NE.AND UP2, UPT, UR7, URZ, UPT ;  /* 0x0000003f0700728c */ /* 0x000fe4000bf45270 */
[----:B------:R-:W-:Y:S02]  /*119c0*/  @!UP0 UIADD3 UR8, UR25, UR15, URZ ;  /* 0x0000000f19088290 */ /* 0x000fe4000fffe03f */
[----:B------:R-:W-:Y:S01]  /*119d0*/  UISETP.NE.OR UP3, UPT, UR6, URZ, !UP2 ;  /* 0x0000003f0600728c */ /* 0x000fe2000d765670 */
[----:B-1----:R-:W-:Y:S01]  /*119e0*/  FADD.FTZ R8, R7, R8 ;  /* 0x0000000807087221 */ /* 0x002fe20000010000 */
[----:B------:R-:W-:-:S02]  /*119f0*/  @UP1 ULDC UR17, c[0x0][0x210] ;  /* 0x0000840000111ab9 */ /* 0x000fc40000000800 */
[----:B------:R-:W-:Y:S01]  /*11a00*/  ULDC UR7, c[0x0][0x234] ;  /* 0x00008d0000077ab9 */ /* 0x000fe20000000800 */
[----:B--2---:R-:W-:Y:S01]  /*11a10*/  FADD.FTZ R2, R5, R2 ;  /* 0x0000000205027221 */ /* 0x004fe20000010000 */
[----:B------:R-:W-:Y:S01]  /*11a20*/  FSETP.NE.FTZ.AND P4, PT, R8, RZ, PT ;  /* 0x000000ff0800720b */ /* 0x000fe20003f95000 */
[----:B------:R-:W-:Y:S01]  /*11a30*/  @UP1 UIMAD UR17, UR17, UR11, URZ ;  /* 0x0000000b111112a4 */ /* 0x000fe2000f8e023f */
[----:B---3--:R-:W-:Y:S01]  /*11a40*/  SHF.R.S32.HI R5, RZ, 0x1f, R0 ;  /* 0x0000001fff057819 */ /* 0x008fe20000011400 */
[----:B------:R-:W-:Y:S01]  /*11a50*/  @!UP1 USEL UR17, UR11, UR7, !UP2 ;  /* 0x000000070b119287 */ /* 0x000fe2000d000000 */
[----:B------:R-:W-:Y:S01]  /*11a60*/  FSETP.NE.FTZ.AND P5, PT, R2, RZ, PT ;  /* 0x000000ff0200720b */ /* 0x000fe20003fb5000 */
[----:B------:R-:W-:Y:S01]  /*11a70*/  ULDC UR6, c[0x0][0x1c0] ;  /* 0x0000700000067ab9 */ /* 0x000fe20000000800 */
[-C--:B------:R-:W-:Y:S01]  /*11a80*/  LEA.HI R6, R5, R0.reuse, RZ, 0x2 ;  /* 0x0000000005067211 */ /* 0x080fe200078f10ff */
[----:B----4-:R-:W-:Y:S01]  /*11a90*/  FADD.FTZ R3, R3, R14 ;  /* 0x0000000e03037221 */ /* 0x010fe20000010000 */
[----:B------:R-:W-:Y:S01]  /*11aa0*/  LEA.HI R5, R5, R0, RZ, 0x5 ;  /* 0x0000000005057211 */ /* 0x000fe200078f28ff */
[----:B------:R-:W-:Y:S01]  /*11ab0*/  @UP1 UMOV UR18, 0x1 ;  /* 0x0000000100121882 */ /* 0x000fe20000000000 */
[----:B-----5:R-:W-:Y:S01]  /*11ac0*/  FADD.FTZ R11, R12, R11 ;  /* 0x0000000b0c0b7221 */ /* 0x020fe20000010000 */
[----:B------:R-:W-:-:S02]  /*11ad0*/  LOP3.LUT R7, R6, 0xfffffffc, RZ, 0xc0, !PT ;  /* 0xfffffffc06077812 */ /* 0x000fc400078ec0ff */
[----:B------:R-:W1:Y:S01]  /*11ae0*/  @P4 MUFU.RCP R10, R8 ;  /* 0x00000008000a4308 */ /* 0x000e620000001000 */
[----:B------:R-:W-:Y:S01]  /*11af0*/  FSETP.NE.FTZ.AND P3, PT, R3, RZ, PT ;  /* 0x000000ff0300720b */ /* 0x000fe20003f75000 */
[----:B------:R-:W-:Y:S01]  /*11b00*/  @!UP1 UIMAD UR18, UR17, UR6, URZ ;  /* 0x00000006111292a4 */ /* 0x000fe2000f8e023f */
[----:B------:R-:W-:Y:S01]  /*11b10*/  FSETP.NE.FTZ.AND P2, PT, R11, RZ, PT ;  /* 0x000000ff0b00720b */ /* 0x000fe20003f55000 */
[----:B------:R-:W-:Y:S01]  /*11b20*/  @!UP3 UIMAD UR22, UR4, UR11, URZ ;  /* 0x0000000b0416b2a4 */ /* 0x000fe2000f8e023f */
[----:B------:R-:W-:Y:S01]  /*11b30*/  SHF.R.S32.HI R4, RZ, 0x5, R5 ;  /* 0x00000005ff047819 */ /* 0x000fe20000011405 */
[----:B------:R-:W-:Y:S01]  /*11b40*/  @UP1 ULDC UR19, c[0x0][0x210] ;  /* 0x0000840000131ab9 */ /* 0x000fe20000000800 */
[----:B------:R-:W-:Y:S01]  /*11b50*/  IADD3 R7, -R7, R0, RZ ;  /* 0x0000000007077210 */ /* 0x000fe20007ffe1ff */
[----:B------:R-:W2:Y:S01]  /*11b60*/  @P5 MUFU.RCP R9, R2 ;  /* 0x0000000200095308 */ /* 0x000ea20000001000 */
[----:B------:R-:W-:Y:S01]  /*11b70*/  MOV R12, 0x3f800000 ;  /* 0x3f800000000c7802 */ /* 0x000fe20000000f00 */
[----:B------:R-:W-:Y:S01]  /*11b80*/  UIMAD UR4, UR4, UR18, URZ ;  /* 0x00000012040472a4 */ /* 0x000fe2000f8e023f */
[----:B------:R-:W-:Y:S01]  /*11b90*/  LEA R4, R4, R7, 0x8 ;  /* 0x0000000704047211 */ /* 0x000fe200078e40ff */
[----:B------:R-:W-:Y:S01]  /*11ba0*/  @!UP1 UMOV UR19, 0x1 ;  /* 0x0000000100139882 */ /* 0x000fe20000000000 */
[----:B------:R-:W-:Y:S01]  /*11bb0*/  MOV R7, 0x3f800000 ;  /* 0x3f80000000077802 */ /* 0x000fe20000000f00 */
[----:B------:R-:W-:Y:S01]  /*11bc0*/  @!UP3 USEL UR22, UR22, UR9, !UP0 ;  /* 0x000000091616b287 */ /* 0x000fe2000c000000 */
[----:B------:R-:W-:Y:S01]  /*11bd0*/  LOP3.LUT R5, R5, 0xffffffe0, RZ, 0xc0, !PT ;  /* 0xffffffe005057812 */ /* 0x000fe200078ec0ff */
[C---:B-1----:R-:W-:Y:S01]  /*11be0*/  FMUL.FTZ R162, R10.reuse, R162 ;  /* 0x000000a20aa27220 */ /* 0x042fe20000410000 */
[----:B------:R-:W-:Y:S01]  /*11bf0*/  @P2 MUFU.RCP R12, R11 ;  /* 0x0000000b000c2308 */ /* 0x000fe20000001000 */
[C---:B------:R-:W-:Y:S01]  /*11c00*/  FMUL.FTZ R163, R10.reuse, R163 ;  /* 0x000000a30aa37220 */ /* 0x040fe20000410000 */
[----:B------:R-:W-:Y:S01]  /*11c10*/  IADD3 R5, -R5, R0, RZ ;  /* 0x0000000005057210 */ /* 0x000fe20007ffe1ff */
[C---:B------:R-:W-:Y:S01]  /*11c20*/  FMUL.FTZ R150, R10.reuse, R150 ;  /* 0x000000960a967220 */ /* 0x040fe20000410000 */
[----:B------:R-:W-:Y:S01]  /*11c30*/  UIMAD UR6, UR13, UR19, URZ ;  /* 0x000000130d0672a4 */ /* 0x000fe2000f8e023f */
[C---:B------:R-:W-:Y:S01]  /*11c40*/  FMUL.FTZ R151, R10.reuse, R151 ;  /* 0x000000970a977220 */ /* 0x040fe20000410000 */
[----:B------:R-:W-:Y:S01]  /*11c50*/  F2FP.PACK_AB R162, R163, R162 ;  /* 0x000000a2a3a2723e */ /* 0x000fe200000000ff */
[C---:B------:R-:W-:Y:S01]  /*11c60*/  FMUL.FTZ R70, R10.reuse, R70 ;  /* 0x000000460a467220 */ /* 0x040fe20000410000 */
[----:B------:R-:W1:Y:S01]  /*11c70*/  @P3 MUFU.RCP R7, R3 ;  /* 0x0000000300073308 */ /* 0x000e620000001000 */
[C---:B------:R-:W-:Y:S01]  /*11c80*/  FMUL.FTZ R71, R10.reuse, R71 ;  /* 0x000000470a477220 */ /* 0x040fe20000410000 */
[----:B------:R-:W-:Y:S01]  /*11c90*/  F2FP.PACK_AB R150, R151, R150 ;  /* 0x000000969796723e */ /* 0x000fe200000000ff */
[C---:B------:R-:W-:Y:S01]  /*11ca0*/  FMUL.FTZ R82, R10.reuse, R82 ;  /* 0x000000520a527220 */ /* 0x040fe20000410000 */
[----:B------:R-:W-:Y:S01]  /*11cb0*/  USEL UR4, UR4, URZ, UP3 ;  /* 0x0000003f04047287 */ /* 0x000fe20009800000 */
[C---:B------:R-:W-:Y:S01]  /*11cc0*/  FMUL.FTZ R83, R10.reuse, R83 ;  /* 0x000000530a537220 */ /* 0x040fe20000410000 */
[----:B------:R-:W-:Y:S01]  /*11cd0*/  F2FP.PACK_AB R70, R71, R70 ;  /* 0x000000464746723e */ /* 0x000fe200000000ff */
[C---:B------:R-:W-:Y:S01]  /*11ce0*/  FMUL.FTZ R86, R10.reuse, R86 ;  /* 0x000000560a567220 */ /* 0x040fe20000410000 */
[----:B------:R-:W-:Y:S01]  /*11cf0*/  @P5 MUFU.LG2 R2, R2 ;  /* 0x0000000200025308 */ /* 0x000fe20000000c00 */
[C---:B------:R-:W-:Y:S01]  /*11d00*/  FMUL.FTZ R87, R10.reuse, R87 ;  /* 0x000000570a577220 */ /* 0x040fe20000410000 */
[----:B------:R-:W-:Y:S01]  /*11d10*/  F2FP.PACK_AB R82, R83, R82 ;  /* 0x000000525352723e */ /* 0x000fe200000000ff */
[C---:B------:R-:W-:Y:S01]  /*11d20*/  FMUL.FTZ R98, R10.reuse, R98 ;  /* 0x000000620a627220 */ /* 0x040fe20000410000 */
[----:B------:R-:W-:Y:S01]  /*11d30*/  USHF.L.U32 UR6, UR6, 0x7, URZ ;  /* 0x0000000706067899 */ /* 0x000fe2000800063f */
[C---:B------:R-:W-:Y:S01]  /*11d40*/  FMUL.FTZ R99, R10.reuse, R99 ;  /* 0x000000630a637220 */ /* 0x040fe20000410000 */
[----:B------:R-:W-:Y:S01]  /*11d50*/  F2FP.PACK_AB R86, R87, R86 ;  /* 0x000000565756723e */ /* 0x000fe200000000ff */
[C---:B------:R-:W-:Y:S01]  /*11d60*/  FMUL.FTZ R102, R10.reuse, R102 ;  /* 0x000000660a667220 */ /* 0x040fe20000410000 */
[----:B------:R-:W3:Y:S01]  /*11d70*/  @P4 MUFU.LG2 R8, R8 ;  /* 0x0000000800084308 */ /* 0x000ee20000000c00 */
[C---:B------:R-:W-:Y:S01]  /*11d80*/  FMUL.FTZ R103, R10.reuse, R103 ;  /* 0x000000670a677220 */ /* 0x040fe20000410000 */
[----:B------:R-:W-:Y:S01]  /*11d90*/  F2FP.PACK_AB R98, R99, R98 ;  /* 0x000000626362723e */ /* 0x000fe200000000ff */
[C---:B------:R-:W-:Y:S01]  /*11da0*/  FMUL.FTZ R142, R10.reuse, R142 ;  /* 0x0000008e0a8e7220 */ /* 0x040fe20000410000 */
[----:B------:R-:W-:Y:S01]  /*11db0*/  UIMAD UR17, UR14, UR17, UR4 ;  /* 0x000000110e1172a4 */ /* 0x000fe2000f8e0204 */
[C---:B------:R-:W-:Y:S01]  /*11dc0*/  FMUL.FTZ R143, R10.reuse, R143 ;  /* 0x0000008f0a8f7220 */ /* 0x040fe20000410000 */
[----:B------:R-:W-:Y:S01]  /*11dd0*/  F2FP.PACK_AB R102, R103, R102 ;  /* 0x000000666766723e */ /* 0x000fe200000000ff */
[C---:B------:R-:W-:Y:S01]  /*11de0*/  FMUL.FTZ R110, R10.reuse, R110 ;  /* 0x0000006e0a6e7220 */ /* 0x040fe20000410000 */
[----:B------:R-:W4:Y:S01]  /*11df0*/  @P3 MUFU.LG2 R3, R3 ;  /* 0x0000000300033308 */ /* 0x000f220000000c00 */
[C---:B------:R-:W-:Y:S01]  /*11e00*/  FMUL.FTZ R111, R10.reuse, R111 ;  /* 0x0000006f0a6f7220 */ /* 0x040fe20000410000 */
[----:B------:R-:W-:Y:S01]  /*11e10*/  F2FP.PACK_AB R142, R143, R142 ;  /* 0x0000008e8f8e723e */ /* 0x000fe200000000ff */
[C---:B------:R-:W-:Y:S01]  /*11e20*/  FMUL.FTZ R122, R10.reuse, R122 ;  /* 0x0000007a0a7a7220 */ /* 0x040fe20000410000 */
[----:B------:R-:W-:Y:S01]  /*11e30*/  @!UP3 UMOV UR26, UR22 ;  /* 0x00000016001abc82 */ /* 0x000fe20008000000 */
[C---:B------:R-:W-:Y:S01]  /*11e40*/  FMUL.FTZ R123, R10.reuse, R123 ;  /* 0x0000007b0a7b7220 */ /* 0x040fe20000410000 */
[----:B------:R-:W-:Y:S01]  /*11e50*/  F2FP.PACK_AB R110, R111, R110 ;  /* 0x0000006e6f6e723e */ /* 0x000fe200000000ff */
[C---:B------:R-:W-:Y:S01]  /*11e60*/  FMUL.FTZ R126, R10.reuse, R126 ;  /* 0x0000007e0a7e7220 */ /* 0x040fe20000410000 */
[----:B------:R-:W5:Y:S01]  /*11e70*/  @P2 MUFU.LG2 R11, R11 ;  /* 0x0000000b000b2308 */ /* 0x000f620000000c00 */
[C---:B------:R-:W-:Y:S01]  /*11e80*/  FMUL.FTZ R127, R10.reuse, R127 ;  /* 0x0000007f0a7f7220 */ /* 0x040fe20000410000 */
[----:B------:R-:W-:Y:S01]  /*11e90*/  F2FP.PACK_AB R122, R123, R122 ;  /* 0x0000007a7b7a723e */ /* 0x000fe200000000ff */
[C---:B------:R-:W-:Y:S01]  /*11ea0*/  FMUL.FTZ R134, R10.reuse, R134 ;  /* 0x000000860a867220 */ /* 0x040fe20000410000 */
[----:B------:R-:W-:Y:S01]  /*11eb0*/  USHF.R.S32.HI UR4, URZ, 0x1f, UR6 ;  /* 0x0000001f3f047899 */ /* 0x000fe20008011406 */
[----:B------:R-:W-:Y:S01]  /*11ec0*/  FMUL.FTZ R135, R10, R135 ;  /* 0x000000870a877220 */ /* 0x000fe20000410000 */
[----:B------:R-:W-:Y:S01]  /*11ed0*/  SHF.R.S32.HI R10, RZ, 0x2, R6 ;  /* 0x00000002ff0a7819 */ /* 0x000fe20000011406 */
[----:B--2---:R-:W-:Y:S01]  /*11ee0*/  FMUL.FTZ R160, R9, R160 ;  /* 0x000000a009a07220 */ /* 0x004fe20000410000 */
[----:B------:R-:W-:Y:S01]  /*11ef0*/  F2FP.PACK_AB R126, R127, R126 ;  /* 0x0000007e7f7e723e */ /* 0x000fe200000000ff */
[C---:B------:R-:W-:Y:S01]  /*11f00*/  FMUL.FTZ R161, R9.reuse, R161 ;  /* 0x000000a109a17220 */ /* 0x040fe20000410000 */
[----:B------:R-:W-:Y:S01]  /*11f10*/  SHF.R.S32.HI R13, RZ, 0x1f, R10 ;  /* 0x0000001fff0d7819 */ /* 0x000fe2000001140a */
[----:B------:R-:W-:Y:S01]  /*11f20*/  FMUL.FTZ R148, R9, R148 ;  /* 0x0000009409947220 */ /* 0x000fe20000410000 */
[----:B------:R-:W-:Y:S01]  /*11f30*/  F2FP.PACK_AB R134, R135, R134 ;  /* 0x000000868786723e */ /* 0x000fe200000000ff */
[----:B------:R-:W-:Y:S01]  /*11f40*/  FMUL.FTZ R149, R9, R149 ;  /* 0x0000009509957220 */ /* 0x000fe20000410000 */
[----:B------:R-:W-:Y:S01]  /*11f50*/  LEA.HI R13, R13, R10, RZ, 0x3 ;  /* 0x0000000a0d0d7211 */ /* 0x000fe200078f18ff */
[----:B-1----:R-:W-:Y:S01]  /*11f60*/  FMUL.FTZ R156, R7, R156 ;  /* 0x0000009c079c7220 */ /* 0x002fe20000410000 */
[----:B------:R-:W-:Y:S01]  /*11f70*/  F2FP.PACK_AB R160, R161, R160 ;  /* 0x000000a0a1a0723e */ /* 0x000fe200000000ff */
[----:B------:R-:W-:Y:S01]  /*11f80*/  FMUL.FTZ R157, R7, R157 ;  /* 0x0000009d079d7220 */ /* 0x000fe20000410000 */
[----:B------:R-:W-:Y:S01]  /*11f90*/  LOP3.LUT R13, R13, 0xfffffff8, RZ, 0xc0, !PT ;  /* 0xfffffff80d0d7812 */ /* 0x000fe200078ec0ff */
[C---:B------:R-:W-:Y:S01]  /*11fa0*/  FMUL.FTZ R159, R12.reuse, R159 ;  /* 0x0000009f0c9f7220 */ /* 0x040fe20000410000 */
[----:B------:R-:W-:Y:S01]  /*11fb0*/  F2FP.PACK_AB R148, R149, R148 ;  /* 0x000000949594723e */ /* 0x000fe200000000ff */
[----:B------:R-:W-:Y:S01]  /*11fc0*/  FMUL.FTZ R158, R12, R158 ;  /* 0x0000009e0c9e7220 */ /* 0x000fe20000410000 */
[----:B------:R-:W-:Y:S01]  /*11fd0*/  IADD3 R13, R10, -R13, RZ ;  /* 0x8000000d0a0d7210 */ /* 0x000fe20007ffe0ff */
[----:B------:R-:W-:Y:S01]  /*11fe0*/  FMUL.FTZ R152, R7, R152 ;  /* 0x0000009807987220 */ /* 0x000fe20000410000 */
[----:B------:R-:W-:Y:S01]  /*11ff0*/  F2FP.PACK_AB R156, R157, R156 ;  /* 0x0000009c9d9c723e */ /* 0x000fe200000000ff */
[----:B------:R-:W-:Y:S01]  /*12000*/  FMUL.FTZ R153, R7, R153 ;  /* 0x0000009907997220 */ /* 0x000fe20000410000 */
[----:B------:R-:W-:Y:S01]  /*12010*/  LEA.HI R14, R13, R13, RZ, 0x1 ;  /* 0x0000000d0d0e7211 */ /* 0x000fe200078f08ff */
[C---:B------:R-:W-:Y:S01]  /*12020*/  FMUL.FTZ R155, R12.reuse, R155 ;  /* 0x0000009b0c9b7220 */ /* 0x040fe20000410000 */
[----:B------:R-:W-:Y:S01]  /*12030*/  F2FP.PACK_AB R158, R159, R158 ;  /* 0x0000009e9f9e723e */ /* 0x000fe200000000ff */
[----:B------:R-:W-:Y:S01]  /*12040*/  FMUL.FTZ R154, R12, R154 ;  /* 0x0000009a0c9a7220 */ /* 0x000fe20000410000 */
[----:B------:R-:W-:Y:S01]  /*12050*/  SHF.R.S32.HI R15, RZ, 0x1, R14 ;  /* 0x00000001ff0f7819 */ /* 0x000fe2000001140e */
[C---:B------:R-:W-:Y:S01]  /*12060*/  FMUL.FTZ R68, R9.reuse, R68 ;  /* 0x0000004409447220 */ /* 0x040fe20000410000 */
[----:B------:R-:W-:Y:S01]  /*12070*/  LOP3.LUT R14, R14, 0x3fffffe, RZ, 0xc0, !PT ;  /* 0x03fffffe0e0e7812 */ /* 0x000fe200078ec0ff */
[----:B------:R-:W-:Y:S01]  /*12080*/  FMUL.FTZ R69, R9, R69 ;  /* 0x0000004509457220 */ /* 0x000fe20000410000 */
[----:B------:R-:W-:Y:S01]  /*12090*/  SHF.L.U32 R16, R15, 0x6, RZ ;  /* 0x000000060f107819 */ /* 0x000fe200000006ff */
[----:B------:R-:W-:Y:S01]  /*120a0*/  FMUL.FTZ R80, R9, R80 ;  /* 0x0000005009507220 */ /* 0x000fe20000410000 */
[----:B------:R-:W-:Y:S01]  /*120b0*/  IADD3 R13, R13, -R14, RZ ;  /* 0x8000000e0d0d7210 */ /* 0x000fe20007ffe0ff */
[----:B------:R-:W-:Y:S01]  /*120c0*/  FMUL.FTZ R81, R9, R81 ;  /* 0x0000005109517220 */ /* 0x000fe20000410000 */
[----:B------:R-:W-:Y:S01]  /*120d0*/  LOP3.LUT R16, R16, 0xc0, RZ, 0xc0, !PT ;  /* 0x000000c010107812 */ /* 0x000fe200078ec0ff */
[----:B------:R-:W-:Y:S01]  /*120e0*/  FMUL.FTZ R72, R7, R72 ;  /* 0x0000004807487220 */ /* 0x000fe20000410000 */
[----:B------:R-:W-:Y:S01]  /*120f0*/  LEA R4, R13, R4, 0x4 ;  /* 0x000000040d047211 */ /* 0x000fe200078e20ff */
[----:B------:R-:W-:Y:S01]  /*12100*/  FMUL.FTZ R73, R7, R73 ;  /* 0x0000004907497220 */ /* 0x000fe20000410000 */
[----:B------:R-:W-:Y:S01]  /*12110*/  LOP3.LUT R13, R15, 0x1, RZ, 0xc0, !PT ;  /* 0x000000010f0d7812 */ /* 0x000fe200078ec0ff */
[----:B------:R-:W-:Y:S01]  /*12120*/  FMUL.FTZ R75, R12, R75 ;  /* 0x0000004b0c4b7220 */ /* 0x000fe20000410000 */
[----:B------:R-:W-:Y:S01]  /*12130*/  LEA.HI R17, R16, R16, RZ, 0x1d ;  /* 0x0000001010117211 */ /* 0x000fe200078fe8ff */
[----:B------:R-:W-:Y:S01]  /*12140*/  FMUL.FTZ R74, R12, R74 ;  /* 0x0000004a0c4a7220 */ /* 0x000fe20000410000 */
[----:B------:R-:W-:Y:S01]  /*12150*/  ISETP.NE.U32.AND P1, PT, R13, 0x1, PT ;  /* 0x000000010d00780c */ /* 0x000fe20003f25070 */
[C---:B------:R-:W-:Y:S01]  /*12160*/  FMUL.FTZ R76, R7.reuse, R76 ;  /* 0x0000004c074c7220 */ /* 0x040fe20000410000 */
[----:B------:R-:W-:Y:S01]  /*12170*/  LEA R4, R4, R17, 0x1 ;  /* 0x0000001104047211 */ /* 0x000fe200078e08ff */
[----:B------:R-:W-:Y:S01]  /*12180*/  FMUL.FTZ R77, R7, R77 ;  /* 0x0000004d074d7220 */ /* 0x000fe20000410000 */
[----:B------:R-:W-:Y:S01]  /*12190*/  LOP3.LUT P0, RZ, R15, 0x2, RZ, 0xc0, !PT ;  /* 0x000000020fff7812 */ /* 0x000fe2000780c0ff */
[----:B------:R-:W-:Y:S01]  /*121a0*/  FMUL.FTZ R79, R12, R79 ;  /* 0x0000004f0c4f7220 */ /* 0x000fe20000410000 */
[----:B------:R-:W-:Y:S01]  /*121b0*/  SHF.L.U32 R13, R4, 0x1, RZ ;  /* 0x00000001040d7819 */ /* 0x000fe200000006ff */
[----:B------:R-:W-:Y:S01]  /*121c0*/  FMUL.FTZ R78, R12, R78 ;  /* 0x0000004e0c4e7220 */ /* 0x000fe20000410000 */
[----:B------:R-:W-:Y:S01]  /*121d0*/  MOV R4, 0x20 ;  /* 0x0000002000047802 */ /* 0x000fe20000000f00 */
[----:B------:R-:W-:Y:S01]  /*121e0*/  FMUL.FTZ R84, R9, R84 ;  /* 0x0000005409547220 */ /* 0x000fe20000410000 */
[----:B------:R-:W-:Y:S01]  /*121f0*/  IADD3 R17, R13, -0x10, RZ ;  /* 0xfffffff00d117810 */ /* 0x000fe20007ffe0ff */
[C---:B------:R-:W-:Y:S01]  /*12200*/  FMUL.FTZ R85, R9.reuse, R85 ;  /* 0x0000005509557220 */ /* 0x040fe20000410000 */
[----:B------:R-:W-:Y:S01]  /*12210*/  SEL R4, R4, 0xffffffe0, !P0 ;  /* 0xffffffe004047807 */ /* 0x000fe20004000000 */
[----:B------:R-:W-:Y:S01]  /*12220*/  FMUL.FTZ R96, R9, R96 ;  /* 0x0000006009607220 */ /* 0x000fe20000410000 */
[----:B------:R-:W-:Y:S01]  /*12230*/  @P1 IADD3 R17, R13, 0x10, RZ ;  /* 0x000000100d111810 */ /* 0x000fe20007ffe0ff */
[----:B------:R-:W-:Y:S01]  /*12240*/  FMUL.FTZ R97, R9, R97 ;  /* 0x0000006109617220 */ /* 0x000fe20000410000 */
[----:B------:R-:W-:Y:S01]  /*12250*/  F2FP.PACK_AB R152, R153, R152 ;  /* 0x000000989998723e */ /* 0x000fe200000000ff */
[----:B------:R-:W-:Y:S01]  /*12260*/  FMUL.FTZ R88, R7, R88 ;  /* 0x0000005807587220 */ /* 0x000fe20000410000 */
[----:B------:R-:W-:Y:S01]  /*12270*/  F2FP.PACK_AB R154, R155, R154 ;  /* 0x0000009a9b9a723e */ /* 0x000fe200000000ff */
[----:B------:R-:W-:Y:S01]  /*12280*/  FMUL.FTZ R89, R7, R89 ;  /* 0x0000005907597220 */ /* 0x000fe20000410000 */
[----:B------:R-:W-:Y:S01]  /*12290*/  F2FP.PACK_AB R68, R69, R68 ;  /* 0x000000444544723e */ /* 0x000fe200000000ff */
[C---:B------:R-:W-:Y:S01]  /*122a0*/  FMUL.FTZ R91, R12.reuse, R91 ;  /* 0x0000005b0c5b7220 */ /* 0x040fe20000410000 */
        /* <DEDUP_REMOVED lines=11> */
[----:B------:R-:W-:Y:S01]  /*12360*/  STS [R17], R148 ;  /* 0x0000009411007388 */ /* 0x000fe20000000800 */
[C---:B------:R-:W-:Y:S01]  /*12370*/  FMUL.FTZ R94, R12.reuse, R94 ;  /* 0x0000005e0c5e7220 */ /* 0x040fe20000410000 */
[----:B------:R-:W-:Y:S01]  /*12380*/  F2FP.PACK_AB R76, R77, R76 ;  /* 0x0000004c4d4c723e */ /* 0x000fe200000000ff */
[C---:B------:R-:W-:Y:S01]  /*12390*/  FMUL.FTZ R100, R9.reuse, R100 ;  /* 0x0000006409647220 */ /* 0x040fe20000410000 */
        /* <DEDUP_REMOVED lines=61> */
[C---:B------:R-:W-:Y:S01]  /*12770*/  FMUL.FTZ R139, R12.reuse, R139 ;  /* 0x0000008b0c8b7220 */ /* 0x040fe20000410000 */
[----:B------:R-:W-:Y:S01]  /*12780*/  F2FP.PACK_AB R112, R113, R112 ;  /* 0x000000707170723e */ /* 0x000fe200000000ff */
[C---:B------:R-:W-:Y:S01]  /*12790*/  FMUL.FTZ R138, R12.reuse, R138 ;  /* 0x0000008a0c8a7220 */ /* 0x040fe20000410000 */
[----:B------:R-:W-:Y:S01]  /*127a0*/  STS [R17+0x2200], R98 ;  /* 0x0022006211007388 */ /* 0x000fe20000000800 */
[C---:B------:R-:W-:Y:S01]  /*127b0*/  FMUL.FTZ R131, R12.reuse, R131 ;  /* 0x000000830c837220 */ /* 0x040fe20000410000 */
[----:B------:R-:W-:Y:S01]  /*127c0*/  F2FP.PACK_AB R114, R115, R114 ;  /* 0x000000727372723e */ /* 0x000fe200000000ff */
[----:B------:R-:W-:Y:S01]  /*127d0*/  FMUL.FTZ R7, R7, R129 ;  /* 0x0000008107077220 */ /* 0x000fe20000410000 */
[----:B------:R-:W-:Y:S01]  /*127e0*/  STS [R13+0x3000], R88 ;  /* 0x003000580d007388 */ /* 0x000fe20000000800 */
[----:B------:R-:W-:Y:S01]  /*127f0*/  FMUL.FTZ R12, R12, R130 ;  /* 0x000000820c0c7220 */ /* 0x000fe20000410000 */
[----:B------:R-:W-:Y:S01]  /*12800*/  F2FP.PACK_AB R116, R117, R116 ;  /* 0x000000747574723e */ /* 0x000fe200000000ff */
[----:B------:R-:W-:Y:S01]  /*12810*/  @!UP3 USHF.R.S32.HI UR27, URZ, 0x1f, UR22 ;  /* 0x0000001f3f1bb899 */ /* 0x000fe20008011416 */
[----:B------:R-:W-:Y:S01]  /*12820*/  STS [R13+0x3200], R90 ;  /* 0x0032005a0d007388 */ /* 0x000fe20000000800 */
[----:B------:R-:W-:Y:S01]  /*12830*/  F2FP.PACK_AB R118, R119, R118 ;  /* 0x000000767776723e */ /* 0x000fe200000000ff */
[----:B------:R-:W-:Y:S01]  /*12840*/  USHF.R.S32.HI UR7, URZ, 0x1f, UR17 ;  /* 0x0000001f3f077899 */ /* 0x000fe20008011411 */
[----:B------:R-:W-:Y:S01]  /*12850*/  F2FP.PACK_AB R124, R125, R124 ;  /* 0x0000007c7d7c723e */ /* 0x000fe200000000ff */
[----:B------:R-:W-:Y:S01]  /*12860*/  STS [R17+0x3000], R92 ;  /* 0x0030005c11007388 */ /* 0x000fe20000000800 */
[----:B------:R-:W-:Y:S01]  /*12870*/  F2FP.PACK_AB R9, R9, R132 ;  /* 0x000000840909723e */ /* 0x000fe200000000ff */
[----:B------:R-:W-:Y:S01]  /*12880*/  UIADD3 UR6, UP2, UP1, UR6, UR26, UR17 ;  /* 0x0000001a06067290 */ /* 0x000fe2000f95e011 */
[----:B------:R-:W-:Y:S01]  /*12890*/  F2FP.PACK_AB R136, R137, R136 ;  /* 0x000000888988723e */ /* 0x000fe200000000ff */
[----:B------:R-:W-:Y:S01]  /*128a0*/  STS [R17+0x3200], R94 ;  /* 0x0032005e11007388 */ /* 0x000fe20000000800 */
[----:B------:R-:W-:Y:S01]  /*128b0*/  F2FP.PACK_AB R138, R139, R138 ;  /* 0x0000008a8b8a723e */ /* 0x000fe200000000ff */
[----:B---3--:R-:W-:Y:S01]  /*128c0*/  @P4 FMUL.FTZ R8, R8, 0.69314718246459960938 ;  /* 0x3f31721808084820 */ /* 0x008fe20000410000 */
[----:B------:R-:W-:Y:S01]  /*128d0*/  F2FP.PACK_AB R7, R7, R128 ;  /* 0x000000800707723e */ /* 0x000fe200000000ff */
[----:B------:R-:W-:Y:S01]  /*128e0*/  STS [R15+0x2000], R100 ;  /* 0x002000640f007388 */ /* 0x000fe20000000800 */
[----:B------:R-:W-:Y:S01]  /*128f0*/  F2FP.PACK_AB R12, R131, R12 ;  /* 0x0000000c830c723e */ /* 0x000fe200000000ff */
[----:B----4-:R-:W-:Y:S01]  /*12900*/  @P3 FMUL.FTZ R3, R3, 0.69314718246459960938 ;  /* 0x3f31721803033820 */ /* 0x010fe20000410000 */
[----:B------:R-:W-:Y:S01]  /*12910*/  LOP3.LUT P0, RZ, R5, 0x3, RZ, 0xc0, !PT ;  /* 0x0000000305ff7812 */ /* 0x000fe2000780c0ff */
[----:B------:R-:W-:Y:S01]  /*12920*/  STS [R15+0x2200], R102 ;  /* 0x002200660f007388 */ /* 0x000fe20000000800 */
[----:B------:R-:W-:Y:S01]  /*12930*/  UIADD3.X UR4, UR4, UR27, UR7, UP2, UP1 ;  /* 0x0000001b04047290 */ /* 0x000fe200097e2407 */
[----:B------:R-:W-:-:S02]  /*12940*/  MOV R5, 0x7f800000 ;  /* 0x7f80000000057802 */ /* 0x000fc40000000f00 */
[----:B------:R-:W-:Y:S01]  /*12950*/  STS [R19+0x2000], R140 ;  /* 0x0020008c13007388 */ /* 0x000fe20000000800 */
[----:B------:R-:W-:Y:S01]  /*12960*/  MOV R0, 0x7f800000 ;  /* 0x7f80000000007802 */ /* 0x000fe20000000f00 */
[----:B------:R-:W-:Y:S01]  /*12970*/  @P3 FFMA.FTZ R0, R166, c[0x0][0x238], R3 ;  /* 0x00008e00a6003a23 */ /* 0x000fe20000010003 */
[----:B------:R-:W-:Y:S01]  /*12980*/  MOV R4, 0x7f800000 ;  /* 0x7f80000000047802 */ /* 0x000fe20000000f00 */
        /* <DEDUP_REMOVED lines=19> */
[----:B------:R2:W-:Y:S04]  /*12ac0*/  STS [R19+0x5000], R7 ;  /* 0x0050000713007388 */ /* 0x0005e80000000800 */
[----:B------:R3:W-:Y:S04]  /*12ad0*/  STS [R19+0x5200], R12 ;  /* 0x0052000c13007388 */ /* 0x0007e80000000800 */
[----:B------:R-:W-:Y:S01]  /*12ae0*/  BAR.SYNC.DEFER_BLOCKING 0x0 ;  /* 0x0000000000007b1d */ /* 0x000fe20000010000 */
[----:B-1----:R-:W-:-:S02]  /*12af0*/  @P5 FMUL.FTZ R9, R2, 0.69314718246459960938 ;  /* 0x3f31721802095820 */ /* 0x002fc40000410000 */
[----:B-----5:R-:W-:Y:S02]  /*12b00*/  @P2 FMUL.FTZ R2, R11, 0.69314718246459960938 ;  /* 0x3f3172180b022820 */ /* 0x020fe40000410000 */
[----:B------:R-:W-:Y:S02]  /*12b10*/  @P5 FFMA.FTZ R5, R168, c[0x0][0x238], R9 ;  /* 0x00008e00a8055a23 */ /* 0x000fe40000010009 */
[----:B------:R-:W-:Y:S01]  /*12b20*/  @P2 FFMA.FTZ R4, R165, c[0x0][0x238], R2 ;  /* 0x00008e00a5042a23 */ /* 0x000fe20000010002 */
[----:B--2---:R-:W-:Y:S01]  /*12b30*/  MOV R7, 0x7f800000 ;  /* 0x7f80000000077802 */ /* 0x004fe20000000f00 */
[----:B------:R-:W-:Y:S01]  /*12b40*/  @P4 FFMA.FTZ R7, R167, c[0x0][0x238], R8 ;  /* 0x00008e00a7074a23 */ /* 0x000fe20000010008 */
[----:B------:R3:W1:Y:S04]  /*12b50*/  LDS.128 R52, [R220] ;  /* 0x00000000dc347984 */ /* 0x0006680000000c00 */
[----:B------:R3:W2:Y:S04]  /*12b60*/  LDS.128 R48, [R220+0x800] ;  /* 0x00080000dc307984 */ /* 0x0006a80000000c00 */
        /* <DEDUP_REMOVED lines=11> */
[----:B--2---:R-:W2:Y:S02]  /*12c20*/  S2R R2, SR_TID.X ;  /* 0x0000000000027919 */ /* 0x004ea40000002100 */
[----:B--2---:R-:W-:-:S04]  /*12c30*/  SHF.R.S32.HI R3, RZ, 0x1f, R2 ;  /* 0x0000001fff037819 */ /* 0x004fc80000011402 */
[----:B------:R-:W-:-:S04]  /*12c40*/  LEA.HI R3, R3, R2, RZ, 0x5 ;  /* 0x0000000203037211 */ /* 0x000fc800078f28ff */
[----:B------:R-:W-:-:S05]  /*12c50*/  LOP3.LUT R3, R3, 0xffffffe0, RZ, 0xc0, !PT ;  /* 0xffffffe003037812 */ /* 0x000fca00078ec0ff */
[----:B------:R-:W-:-:S05]  /*12c60*/  IMAD.IADD R3, R2, 0x1, -R3 ;  /* 0x0000000102037824 */ /* 0x000fca00078e0a03 */
[----:B------:R-:W-:-:S04]  /*12c70*/  SHF.R.S32.HI R2, RZ, 0x1f, R3 ;  /* 0x0000001fff027819 */ /* 0x000fc80000011403 */
[----:B------:R-:W-:-:S04]  /*12c80*/  LEA.HI R3, R2, R3, RZ, 0x2 ;  /* 0x0000000302037211 */ /* 0x000fc800078f10ff */
[----:B------:R-:W-:-:S05]  /*12c90*/  SHF.R.S32.HI R3, RZ, 0x2, R3 ;  /* 0x00000002ff037819 */ /* 0x000fca0000011403 */
        /* <DEDUP_REMOVED lines=13> */
[----:B------:R-:W-:Y:S01]  /*12d70*/  @!P6 LEA R62, P1, R9, c[0x0][0x200], 0x2 ;  /* 0x00008000093eea11 */ /* 0x000fe200078210ff */
[----:B------:R-:W-:Y:S01]  /*12d80*/  @!P3 IMAD R11, R11, UR19, RZ ;  /* 0x000000130b0bbc24 */ /* 0x000fe2000f8e02ff */
[C---:B------:R-:W-:Y:S02]  /*12d90*/  @!P5 IADD3 R3, P0, R8.reuse, UR6, RZ ;  /* 0x000000060803dc10 */ /* 0x040fe4000ff1e0ff */
[----:B------:R-:W-:Y:S02]  /*12da0*/  @!P6 LEA.HI.X R63, R9, c[0x0][0x204], R2, 0x2, P1 ;  /* 0x00008100093fea11 */ /* 0x000fe400008f1402 */
[----:B------:R-:W-:Y:S02]  /*12db0*/  @!P5 LEA.HI.X.SX32 R2, R8, UR4, 0x1, P0 ;  /* 0x000000040802dc11 */ /* 0x000fe400080f0eff */
[----:B------:R-:W-:Y:S01]  /*12dc0*/  @!P5 LEA R64, P2, R3, c[0x0][0x200], 0x2 ;  /* 0x000080000340da11 */ /* 0x000fe200078410ff */
[----:B------:R2:W-:Y:S01]  /*12dd0*/  @!P6 STG.E [R62.64], R5 ;  /* 0x000000053e00e986 */ /* 0x0005e2000c101914 */
[----:B------:R-:W-:-:S02]  /*12de0*/  @!P4 IADD3 R8, P1, R60, UR6, RZ ;  /* 0x000000063c08cc10 */ /* 0x000fc4000ff3e0ff */
[----:B------:R-:W-:Y:S02]  /*12df0*/  @!P3 IADD3 R9, P0, R11, UR6, RZ ;  /* 0x000000060b09bc10 */ /* 0x000fe4000ff1e0ff */
        /* <DEDUP_REMOVED lines=10> */
.L_x_133:
[----:B--2---:R-:W-:Y:S05]  /*12ea0*/  BSYNC B0 ;  /* 0x0000000000007941 */ /* 0x004fea0003800000 */
.L_x_132:
[----:B------:R-:W2:Y:S01]  /*12eb0*/  S2R R4, SR_TID.X ;  /* 0x0000000000047919 */ /* 0x000ea20000002100 */
[----:B------:R-:W-:Y:S01]  /*12ec0*/  UIMAD UR12, UR13, -0x80, UR12 ;  /* 0xffffff800d0c78a4 */ /* 0x000fe2000f8e020c */
[----:B------:R-:W-:Y:S01]  /*12ed0*/  SHF.R.S32.HI R2, RZ, 0x1f, R228 ;  /* 0x0000001fff027819 */ /* 0x000fe200000114e4 */
[----:B------:R-:W-:Y:S01]  /*12ee0*/  USHF.R.S32.HI UR4, URZ, 0x1f, UR14 ;  /* 0x0000001f3f047899 */ /* 0x000fe2000801140e */
[----:B------:R-:W5:Y:S01]  /*12ef0*/  S2R R0, SR_CTAID.Z ;  /* 0x0000000000007919 */ /* 0x000f620000002700 */
[----:B------:R-:W-:Y:S01]  /*12f00*/  IADD3 R8, P0, R228, UR16, RZ ;  /* 0x00000010e4087c10 */ /* 0x000fe2000ff1e0ff */
[----:B------:R-:W-:Y:S01]  /*12f10*/  ULDC.64 UR6, c[0x0][0x1f0] ;  /* 0x00007c0000067ab9 */ /* 0x000fe20000000a00 */
[----:B------:R-:W-:Y:S01]  /*12f20*/  BSSY B0, `(.L_x_134) ;  /* 0x000001b000007945 */ /* 0x000fe20003800000 */
[----:B------:R-:W-:Y:S01]  /*12f30*/  UIMAD UR4, UR4, UR6, URZ ;  /* 0x00000006040472a4 */ /* 0x000fe2000f8e023f */
[----:B------:R-:W-:-:S02]  /*12f40*/  IADD3.X R9, R2, UR8, RZ, P0, !PT ;  /* 0x0000000802097c10 */ /* 0x000fc400087fe4ff */
[----:B------:R-:W-:Y:S01]  /*12f50*/  ISETP.GE.AND P0, PT, R10, UR12, PT ;  /* 0x0000000c0a007c0c */ /* 0x000fe2000bf06270 */
[----:B------:R-:W-:Y:S01]  /*12f60*/  UIMAD UR4, UR14, UR7, UR4 ;  /* 0x000000070e0472a4 */ /* 0x000fe2000f8e0204 */
[----:B--2---:R-:W-:-:S04]  /*12f70*/  SHF.R.S32.HI R3, RZ, 0x1f, R4 ;  /* 0x0000001fff037819 */ /* 0x004fc80000011404 */
[----:B------:R-:W-:Y:S01]  /*12f80*/  LEA.HI R3, R3, R4, RZ, 0x2 ;  /* 0x0000000403037211 */ /* 0x000fe200078f10ff */
[----:B-----5:R-:W-:-:S03]  /*12f90*/  IMAD.WIDE.U32 R8, R0, c[0x0][0x1f0], R8 ;  /* 0x00007c0000087a25 */ /* 0x020fc600078e0008 */
[----:B------:R-:W-:Y:S01]  /*12fa0*/  SHF.R.S32.HI R4, RZ, 0x2, R3 ;  /* 0x00000002ff047819 */ /* 0x000fe20000011403 */
[----:B------:R-:W-:Y:S01]  /*12fb0*/  IMAD.U32 R0, RZ, RZ, UR10 ;  /* 0x0000000aff007e24 */ /* 0x000fe2000f8e00ff */
[----:B------:R-:W-:Y:S02]  /*12fc0*/  IADD3 R11, R9, UR4, RZ ;  /* 0x00000004090b7c10 */ /* 0x000fe4000fffe0ff */
[----:B------:R-:W-:-:S05]  /*12fd0*/  SHF.R.S32.HI R5, RZ, 0x1f, R4 ;  /* 0x0000001fff057819 */ /* 0x000fca0000011404 */
[----:B------:R-:W-:Y:S01]  /*12fe0*/  IMAD.WIDE R60, R0, 0x80, R4 ;  /* 0x00000080003c7825 */ /* 0x000fe200078e0204 */
[----:B------:R-:W-:Y:S05]  /*12ff0*/  @P0 BRA `(.L_x_135) ;  /* 0x000000d000000947 */ /* 0x000fea0003800000 */
[----:B------:R-:W-:Y:S01]  /*13000*/  IMAD R0, R61, c[0x0][0x1e8], RZ ;  /* 0x00007a003d007a24 */ /* 0x000fe200078e02ff */
[----:B------:R-:W-:Y:S01]  /*13010*/  ISETP.GE.AND P3, PT, R228, c[0x0][0x220], PT ;  /* 0x00008800e4007a0c */ /* 0x000fe20003f66270 */
[----:B------:R-:W-:Y:S01]  /*13020*/  IMAD.MOV.U32 R10, RZ, RZ, R8 ;  /* 0x000000ffff0a7224 */ /* 0x000fe200078e0008 */
[----:B------:R-:W-:Y:S01]  /*13030*/  ISETP.GE.AND P2, PT, R222, c[0x0][0x220], PT ;  /* 0x00008800de007a0c */ /* 0x000fe20003f46270 */
[C---:B------:R-:W-:Y:S01]  /*13040*/  IMAD R0, R60.reuse, c[0x0][0x1ec], R0 ;  /* 0x00007b003c007a24 */ /* 0x040fe200078e0200 */
[----:B------:R-:W-:Y:S01]  /*13050*/  ISETP.GE.AND P1, PT, R221, c[0x0][0x220], PT ;  /* 0x00008800dd007a0c */ /* 0x000fe20003f26270 */
[----:B------:R-:W-:-:S04]  /*13060*/  IMAD.WIDE.U32 R2, R60, c[0x0][0x1e8], R10 ;  /* 0x00007a003c027a25 */ /* 0x000fc800078e000a */
[----:B------:R-:W-:Y:S01]  /*13070*/  IMAD.IADD R0, R3, 0x1, R0 ;  /* 0x0000000103007824 */ /* 0x000fe200078e0200 */
[----:B------:R-:W-:-:S04]  /*13080*/  LEA R62, P0, R2, c[0x0][0x1d0], 0x1 ;  /* 0x00007400023e7a11 */ /* 0x000fc800078008ff */
[----:B------:R-:W-:-:S05]  /*13090*/  LEA.HI.X R63, R2, c[0x0][0x1d4], R0, 0x1, P0 ;  /* 0x00007500023f7a11 */ /* 0x000fca00000f0c00 */
[----:B-1----:R1:W-:Y:S04]  /*130a0*/  @!P3 STG.E.128 [R62.64], R52 ;  /* 0x000000343e00b986 */ /* 0x0023e8000c101d14 */
[----:B------:R1:W-:Y:S04]  /*130b0*/  @!P2 STG.E.128 [R62.64+0x40], R36 ;  /* 0x000040243e00a986 */ /* 0x0003e8000c101d14 */
[----:B------:R1:W-:Y:S02]  /*130c0*/  @!P1 STG.E.128 [R62.64+0x80], R20 ;  /* 0x000080143e009986 */ /* 0x0003e4000c101d14 */
.L_x_135:
[----:B------:R-:W-:Y:S05]  /*130d0*/  BSYNC B0 ;  /* 0x0000000000007941 */ /* 0x000fea0003800000 */
.L_x_134:
[----:B------:R-:W-:Y:S01]  /*130e0*/  LEA.HI.SX32 R6, R6, 0x20, 0x1e ;  /* 0x0000002006067811 */ /* 0x000fe200078ff2ff */
        /* <DEDUP_REMOVED lines=19> */
.L_x_137:
[----:B------:R-:W-:Y:S05]  /*13220*/  BSYNC B0 ;  /* 0x0000000000007941 */ /* 0x000fea0003800000 */
.L_x_136:
[----:B------:R-:W-:Y:S01]  /*13230*/  IADD3 R0, R4, 0x40, RZ ;  /* 0x0000004004007810 */ /* 0x000fe20007ffe0ff */
        /* <DEDUP_REMOVED lines=19> */
.L_x_139:
[----:B------:R-:W-:Y:S05]  /*13370*/  BSYNC B0 ;  /* 0x0000000000007941 */ /* 0x000fea0003800000 */
.L_x_138:
[----:B------:R-:W-:-:S04]  /*13380*/  IADD3 R4, R4, 0x60, RZ ;  /* 0x0000006004047810 */ /* 0x000fc80007ffe0ff */
[----:B------:R-:W-:-:S13]  /*13390*/  ISETP.GE.AND P0, PT, R4, UR5, PT ;  /* 0x0000000504007c0c */ /* 0x000fda000bf06270 */
[----:B------:R-:W-:Y:S05]  /*133a0*/  @P0 EXIT ;  /* 0x000000000000094d */ /* 0x000fea0003800000 */
[----:B------:R-:W-:Y:S01]  /*133b0*/  IADD3 R0, P0, R60, 0x60, RZ ;  /* 0x000000603c007810 */ /* 0x000fe20007f1e0ff */
[----:B------:R-:W-:Y:S01]  /*133c0*/  IMAD.MOV.U32 R4, RZ, RZ, R8 ;  /* 0x000000ffff047224 */ /* 0x000fe200078e0008 */
[----:B------:R-:W-:Y:S02]  /*133d0*/  MOV R5, R11 ;  /* 0x0000000b00057202 */ /* 0x000fe40000000f00 */
[----:B------:R-:W-:Y:S01]  /*133e0*/  ISETP.GE.AND P1, PT, R228, c[0x0][0x220], PT ;  /* 0x00008800e4007a0c */ /* 0x000fe20003f26270 */
        /* <DEDUP_REMOVED lines=14> */
.L_x_98:
[----:B-1----:R-:W-:Y:S01]  /*134d0*/  UISETP.NE.AND UP4, UPT, UR9, -0x1, UPT ;  /* 0xffffffff0900788c */ /* 0x002fe2000bf85270 */
[----:B------:R-:W-:Y:S01]  /*134e0*/  SHF.R.S32.HI R3, RZ, 0x1f, R2 ;  /* 0x0000001fff037819 */ /* 0x000fe20000011402 */
[----:B------:R-:W-:Y:S01]  /*134f0*/  ULDC.64 UR6, c[0x0][0x1e8] ;  /* 0x00007a0000067ab9 */ /* 0x000fe20000000a00 */
[----:B------:R-:W1:Y:S01]  /*13500*/  S2R R10, SR_CTAID.Z ;  /* 0x00000000000a7919 */ /* 0x000e620000002700 */
[----:B------:R-:W-:Y:S01]  /*13510*/  ULDC.64 UR4, c[0x0][0x1e0] ;  /* 0x0000780000047ab9 */ /* 0x000fe20000000a00 */
[----:B------:R-:W-:Y:S01]  /*13520*/  LEA.HI R14, R3, R2, RZ, 0x2 ;  /* 0x00000002030e7211 */ /* 0x000fe200078f10ff */
[----:B------:R-:W-:Y:S01]  /*13530*/  USHF.R.S32.HI UR13, URZ, 0x1f, UR26 ;  /* 0x0000001f3f0d7899 */ /* 0x000fe2000801141a */
[----:B------:R-:W-:Y:S01]  /*13540*/  IMAD.U32 R17, RZ, RZ, UR10 ;  /* 0x0000000aff117e24 */ /* 0x000fe2000f8e00ff */
[----:B------:R-:W-:Y:S01]  /*13550*/  ULDC.U8 UR16, c[0x0][0x328] ;  /* 0x0000ca0000107ab9 */ /* 0x000fe20000000000 */
        /* <DEDUP_REMOVED lines=12> */
[----:B------:R-:W-:Y:S01]  /*13620*/  UISETP.NE.AND UP1, UPT, UR15, URZ, UPT ;  /* 0x0000003f0f00728c */ /* 0x000fe2000bf25270 */
[----:B------:R-:W-:Y:S01]  /*13630*/  IMAD.WIDE R16, R17, 0x80, R14 ;  /* 0x0000008011107825 */ /* 0x000fe200078e020e */
[----:B------:R-:W-:Y:S01]  /*13640*/  @!UP4 UIMAD.WIDE.U32 UR18, UR24, UR4, URZ ;  /* 0x000000041812c2a5 */ /* 0x000fe2000f8e003f */
[C---:B------:R-:W-:Y:S01]  /*13650*/  IADD3 R5, R6.reuse, 0x20, RZ ;  /* 0x0000002006057810 */ /* 0x040fe20007ffe0ff */
[----:B------:R-:W-:Y:S01]  /*13660*/  @!UP4 UIMAD UR17, UR24, UR5, UR17 ;  /* 0x000000051811c2a4 */ /* 0x000fe2000f8e0211 */
[----:B------:R-:W-:Y:S01]  /*13670*/  IADD3 R4, R6, 0x40, RZ ;  /* 0x0000004006047810 */ /* 0x000fe20007ffe0ff */
[----:B------:R-:W-:Y:S02]  /*13680*/  ULDC UR11, c[0x0][0x214] ;  /* 0x00008500000b7ab9 */ /* 0x000fe40000000800 */
[----:B------:R-:W-:Y:S02]  /*13690*/  ULDC.64 UR4, c[0x0][0x1f0] ;  /* 0x00007c0000047ab9 */ /* 0x000fe40000000a00 */
[----:B------:R-:W-:-:S02]  /*136a0*/  UIMAD UR4, UR13, UR4, URZ ;  /* 0x000000040d0472a4 */ /* 0x000fc4000f8e023f */
[----:B------:R-:W-:Y:S02]  /*136b0*/  UISETP.NE.OR UP2, UPT, UR15, URZ, !UP3 ;  /* 0x0000003f0f00728c */ /* 0x000fe4000df45670 */
[----:B------:R-:W-:Y:S02]  /*136c0*/  @UP1 ULDC UR13, c[0x0][0x210] ;  /* 0x00008400000d1ab9 */ /* 0x000fe40000000800 */
[----:B------:R-:W-:Y:S02]  /*136d0*/  ULDC UR8, c[0x0][0x234] ;  /* 0x00008d0000087ab9 */ /* 0x000fe40000000800 */
[----:B------:R-:W-:Y:S02]  /*136e0*/  @UP1 UIMAD UR13, UR13, UR11, URZ ;  /* 0x0000000b0d0d12a4 */ /* 0x000fe4000f8e023f */
[----:B------:R-:W-:Y:S02]  /*136f0*/  @!UP1 USEL UR13, UR11, UR8, !UP3 ;  /* 0x000000080b0d9287 */ /* 0x000fe4000d800000 */
[----:B------:R-:W-:-:S02]  /*13700*/  UISETP.NE.OR UP0, UPT, UR9, -0x1, UP2 ;  /* 0xffffffff0900788c */ /* 0x000fc40009705670 */
        /* <DEDUP_REMOVED lines=10> */
[----:B------:R-:W-:Y:S01]  /*137b0*/  USEL UR15, UR15, URZ, UP2 ;  /* 0x0000003f0f0f7287 */ /* 0x000fe20009000000 */
[----:B------:R-:W-:Y:S01]  /*137c0*/  ISETP.GE.AND P0, PT, R14, UR12, PT ;  /* 0x0000000c0e007c0c */ /* 0x000fe2000bf06270 */
[----:B------:R-:W-:Y:S02]  /*137d0*/  @UP1 ULDC UR16, c[0x0][0x210] ;  /* 0x0000840000101ab9 */ /* 0x000fe40000000800 */
[----:B------:R-:W-:Y:S01]  /*137e0*/  @!UP1 UMOV UR16, 0x1 ;  /* 0x0000000100109882 */ /* 0x000fe20000000000 */
[----:B-1----:R-:W-:Y:S01]  /*137f0*/  IMAD.WIDE.U32 R10, R10, c[0x0][0x1f0], R2 ;  /* 0x00007c000a0a7a25 */ /* 0x002fe200078e0002 */
[----:B------:R-:W-:-:S02]  /*13800*/  UIMAD UR13, UR26, UR13, UR15 ;  /* 0x0000000d1a0d72a4 */ /* 0x000fc4000f8e020f */
[----:B------:R-:W-:Y:S02]  /*13810*/  UIMAD UR25, UR25, UR16, URZ ;  /* 0x00000010191972a4 */ /* 0x000fe4000f8e023f */
[----:B------:R-:W-:Y:S02]  /*13820*/  UMOV UR22, URZ ;  /* 0x0000003f00167c82 */ /* 0x000fe40008000000 */
[----:B------:R-:W-:Y:S02]  /*13830*/  @!UP2 UMOV UR22, UR9 ;  /* 0x000000090016ac82 */ /* 0x000fe40008000000 */
[----:B------:R-:W-:Y:S02]  /*13840*/  UIMAD UR4, UR26, UR5, UR4 ;  /* 0x000000051a0472a4 */ /* 0x000fe4000f8e0204 */
[----:B------:R-:W-:Y:S02]  /*13850*/  UMOV UR23, URZ ;  /* 0x0000003f00177c82 */ /* 0x000fe40008000000 */
[----:B------:R-:W-:-:S02]  /*13860*/  USHF.R.S32.HI UR7, URZ, 0x1f, UR13 ;  /* 0x0000001f3f077899 */ /* 0x000fc4000801140d */
[----:B------:R-:W-:Y:S01]  /*13870*/  @!UP2 USHF.R.S32.HI UR23, URZ, 0x1f, UR9 ;  /* 0x0000001f3f17a899 */ /* 0x000fe20008011409 */
[----:B------:R-:W-:Y:S01]  /*13880*/  IADD3 R13, R11, UR4, RZ ;  /* 0x000000040b0d7c10 */ /* 0x000fe2000fffe0ff */
[----:B------:R-:W-:Y:S02]  /*13890*/  USHF.R.S32.HI UR6, URZ, 0x1f, UR25 ;  /* 0x0000001f3f067899 */ /* 0x000fe40008011419 */
[----:B------:R-:W-:-:S04]  /*138a0*/  UIADD3 UR13, UP1, UP0, UR25, UR22, UR13 ;  /* 0x00000016190d7290 */ /* 0x000fc8000f83e00d */
        /* <DEDUP_REMOVED lines=15> */
.L_x_141:
[----:B------:R-:W-:Y:S05]  /*139a0*/  BSYNC B0 ;  /* 0x0000000000007941 */ /* 0x000fea0003800000 */
.L_x_140:
        /* <DEDUP_REMOVED lines=20> */
.L_x_143:
[----:B------:R-:W-:Y:S05]  /*13af0*/  BSYNC B0 ;  /* 0x0000000000007941 */ /* 0x000fea0003800000 */
.L_x_142:
        /* <DEDUP_REMOVED lines=20> */
.L_x_145:
[----:B------:R-:W-:Y:S05]  /*13c40*/  BSYNC B0 ;  /* 0x0000000000007941 */ /* 0x000fea0003800000 */
.L_x_144:
        /* <DEDUP_REMOVED lines=19> */
.L_x_147:
[----:B------:R-:W-:Y:S05]  /*13d80*/  BSYNC B0 ;  /* 0x0000000000007941 */ /* 0x000fea0003800000 */
.L_x_146:
        /* <DEDUP_REMOVED lines=35> */
.L_x_148:
        /* <DEDUP_REMOVED lines=12> */
.L_x_981:


//--------------------- .text._ZN5flash16flash_fwd_kernelI23Flash_fwd_kernel_traitsILi96ELi64ELi64ELi4ELb0ELb0EN7cutlass6half_tE19Flash_kernel_traitsILi96ELi64ELi64ELi4ES3_EELb0ELb1ELb0ELb0ELb1ELb1ELb0ELb0EEEvNS_16Flash_fwd_paramsE --------------------------
	.section	.text._ZN5flash16flash_fwd_kernelI23Flash_fwd_kernel_traitsILi96ELi64ELi64ELi4ELb0ELb0EN7cutlass6half_tE19Flash_kernel_traitsILi96ELi64ELi64ELi4ES3_EELb0ELb1ELb0ELb0ELb1ELb1ELb0ELb0EEEvNS_16Flash_fwd_paramsE,"ax",@progbits
	.sectioninfo	@"SHI_REGISTERS=166"
	.align	128
        .global         _ZN5flash16flash_fwd_kernelI23Flash_fwd_kernel_traitsILi96ELi64ELi64ELi4ELb0ELb0EN7cutlass6half_tE19Flash_kernel_traitsILi96ELi64ELi64ELi4ES3_EELb0ELb1ELb0ELb0ELb1ELb1ELb0ELb0EEEvNS_16Flash_fwd_paramsE
        .type           _ZN5flash16flash_fwd_kernelI23Flash_fwd_kernel_traitsILi96ELi64ELi64ELi4ELb0ELb0EN7cutlass6half_tE19Flash_kernel_traitsILi96ELi64ELi64ELi4ES3_EELb0ELb1ELb0ELb0ELb1ELb1ELb0ELb0EEEvNS_16Flash_fwd_paramsE,@function
        .size           _ZN5flash16flash_fwd_kernelI23Flash_fwd_kernel_traitsILi96ELi64ELi64ELi4ELb0ELb0EN7cutlass6half_tE19Flash_kernel_traitsILi96ELi64ELi64ELi4ES3_EELb0ELb1ELb0ELb0ELb1ELb1ELb0ELb0EEEvNS_16Flash_fwd_paramsE,(.L_x_982 - _ZN5flash16flash_fwd_kernelI23Flash_fwd_kernel_traitsILi96ELi64ELi64ELi4ELb0ELb0EN7cutlass6half_tE19Flash_kernel_traitsILi96ELi64ELi64ELi4ES3_EELb0ELb1ELb0ELb0ELb1ELb1ELb0ELb0EEEvNS_16Flash_fwd_paramsE)
        .other          _ZN5flash16flash_fwd_kernelI23Flash_fwd_kernel_traitsILi96ELi64ELi64ELi4ELb0ELb0EN7cutlass6half_tE19Flash_kernel_traitsILi96ELi64ELi64ELi4ES3_EELb0ELb1ELb0ELb0ELb1ELb1ELb0ELb0EEEvNS_16Flash_fwd_paramsE,@"STO_CUDA_ENTRY STV_DEFAULT"
_ZN5flash16flash_fwd_kernelI23Flash_fwd_kernel_traitsILi96ELi64ELi64ELi4ELb0ELb0EN7cutlass6half_tE19Flash_kernel_traitsILi96ELi64ELi64ELi4ES3_EELb0ELb1ELb0ELb0ELb1ELb1ELb0ELb0EEEvNS_16Flash_fwd_paramsE:
.text._ZN5flash16flash_fwd_kernelI23Flash_fwd_kernel_traitsILi96ELi64ELi64ELi4ELb0ELb0EN7cutlass6half_tE19Flash_kernel_traitsILi96ELi64ELi64ELi4ES3_EELb0ELb1ELb0ELb0ELb1ELb1ELb0ELb0EEEvNS_16Flash_fwd_paramsE:
        /* <DEDUP_REMOVED lines=26> */
[----:B------:R-:W-:Y:S01]  /*01a0*/  IADD3 R3, R85, -c[0x0][0x214], R0 ;  /* 0x8000850055037a10 */ /* 0x000fe20007ffe000 */
[----:B------:R-:W2:Y:S01]  /*01b0*/  S2R R80, SR_TID.X ;  /* 0x0000000000507919 */ /* 0x000ea20000002100 */
[----:B------:R-:W-:Y:S02]  /*01c0*/  SHF.R.S32.HI R0, RZ, 0x1f, R5 ;  /* 0x0000001fff007819 */ /* 0x000fe40000011405 */
[----:B------:R-:W-:Y:S02]  /*01d0*/  IADD3 R3, R3, c[0x0][0x2e8], RZ ;  /* 0x0000ba0003037a10 */ /* 0x000fe40007ffe0ff */
[----:B------:R-:W-:-:S02]  /*01e0*/  LEA.HI R0, R0, R5, RZ, 0x6 ;  /* 0x0000000500007211 */ /* 0x000fc400078f30ff */
[----:B------:R-:W-:Y:S02]  /*01f0*/  SHF.R.S32.HI R2, RZ, 0x1f, R3 ;  /* 0x0000001fff027819 */ /* 0x000fe40000011403 */
[----:B------:R-:W-:Y:S02]  /*0200*/  SHF.R.S32.HI R0, RZ, 0x6, R0 ;  /* 0x00000006ff007819 */ /* 0x000fe40000011400 */
[----:B------:R-:W-:-:S04]  /*0210*/  LEA.HI R2, R2, R3, RZ, 0x6 ;  /* 0x0000000302027211 */ /* 0x000fc800078f30ff */
[----:B------:R-:W-:-:S04]  /*0220*/  SHF.R.S32.HI R3, RZ, 0x6, R2 ;  /* 0x00000006ff037819 */ /* 0x000fc80000011402 */
[----:B------:R-:W-:-:S04]  /*0230*/  IMNMX R84, R0, R3, PT ;  /* 0x0000000300547217 */ /* 0x000fc80003800200 */
[----:B------:R-:W-:-:S13]  /*0240*/  ISETP.GE.AND P0, PT, R84, 0x1, PT ;  /* 0x000000015400780c */ /* 0x000fda0003f06270 */
[----:B------:R-:W-:Y:S05]  /*0250*/  @!P0 BRA `(.L_x_149) ;  /* 0x000050b000008947 */ /* 0x000fea0003800000 */
[----:B-12---:R-:W-:Y:S01]  /*0260*/  IABS R0, c[0x0][0x1c8] ;  /* 0x0000720000007a13 */ /* 0x006fe20000000000 */
[----:B------:R-:W-:Y:S01]  /*0270*/  IMAD.MOV.U32 R129, RZ, RZ, c[0x0][0x1a0] ;  /* 0x00006800ff817624 */ /* 0x000fe200078e00ff */
[----:B------:R-:W-:Y:S02]  /*0280*/  SHF.R.S32.HI R19, RZ, 0x1f, R80 ;  /* 0x0000001fff137819 */ /* 0x000fe40000011450 */
[----:B------:R-:W1:Y:S01]  /*0290*/  I2F.RP R8, R0 ;  /* 0x0000000000087306 */ /* 0x000e620000209400 */
[----:B------:R-:W-:Y:S01]  /*02a0*/  LOP3.LUT R2, R9, c[0x0][0x1c8], RZ, 0x3c, !PT ;  /* 0x0000720009027a12 */ /* 0x000fe200078e3cff */
[----:B------:R-:W-:Y:S01]  /*02b0*/  IMAD.SHL.U32 R130, R129, 0x40, RZ ;  /* 0x0000004081827824 */ /* 0x000fe200078e00ff */
[CC--:B------:R-:W-:Y:S02]  /*02c0*/  LEA.HI R3, R19.reuse, R80.reuse, RZ, 0x2 ;  /* 0x0000005013037211 */ /* 0x0c0fe400078f10ff */
[----:B------:R-:W-:Y:S02]  /*02d0*/  LEA.HI R5, R19, R80, RZ, 0x4 ;  /* 0x0000005013057211 */ /* 0x000fe400078f20ff */
[----:B------:R-:W-:-:S02]  /*02e0*/  SHF.R.S32.HI R12, RZ, 0x2, R3 ;  /* 0x00000002ff0c7819 */ /* 0x000fc40000011403 */
[----:B------:R-:W-:Y:S02]  /*02f0*/  SHF.R.S32.HI R4, RZ, 0x4, R5 ;  /* 0x00000004ff047819 */ /* 0x000fe40000011405 */
[C---:B------:R-:W-:Y:S02]  /*0300*/  LEA.HI R20, R3.reuse, R12, RZ, 0x1 ;  /* 0x0000000c03147211 */ /* 0x040fe400078f08ff */
[--C-:B------:R-:W-:Y:S02]  /*0310*/  SHF.R.S32.HI R13, RZ, 0x1f, R12.reuse ;  /* 0x0000001fff0d7819 */ /* 0x100fe4000001140c */
[----:B------:R-:W-:Y:S01]  /*0320*/  LOP3.LUT R20, R20, 0x7fffffe, RZ, 0xc0, !PT ;  /* 0x07fffffe14147812 */ /* 0x000fe200078ec0ff */
[----:B-1----:R-:W1:Y:S01]  /*0330*/  MUFU.RCP R6, R8 ;  /* 0x0000000800067308 */ /* 0x002e620000001000 */
[----:B------:R-:W-:Y:S01]  /*0340*/  IADD3 R17, P1, R12, R21, RZ ;  /* 0x000000150c117210 */ /* 0x000fe20007f3e0ff */
[----:B------:R-:W-:Y:S01]  /*0350*/  IMAD.WIDE R144, R144, 0x40, R12 ;  /* 0x0000004090907825 */ /* 0x000fe200078e020c */
[----:B------:R-:W-:-:S02]  /*0360*/  LOP3.LUT R3, R3, 0xfffffffc, RZ, 0xc0, !PT ;  /* 0xfffffffc03037812 */ /* 0x000fc400078ec0ff */
[----:B------:R-:W-:Y:S01]  /*0370*/  ISETP.GE.AND P0, PT, R2, RZ, PT ;  /* 0x000000ff0200720c */ /* 0x000fe20003f06270 */
[----:B------:R-:W-:Y:S01]  /*0380*/  IMAD.IADD R20, R12, 0x1, -R20 ;  /* 0x000000010c147824 */ /* 0x000fe200078e0a14 */
[----:B------:R-:W-:Y:S01]  /*0390*/  IABS R12, R9 ;  /* 0x00000009000c7213 */ /* 0x000fe20000000000 */
[----:B------:R-:W-:Y:S01]  /*03a0*/  IMAD.IADD R140, R80, 0x1, -R3 ;  /* 0x00000001508c7824 */ /* 0x000fe200078e0a03 */
[----:B------:R-:W-:Y:S02]  /*03b0*/  LEA.HI R14, R5, R4, RZ, 0x1 ;  /* 0x00000004050e7211 */ /* 0x000fe400078f08ff */
[----:B------:R-:W-:Y:S01]  /*03c0*/  LEA.HI.X.SX32 R2, R21, R13, 0x1, P1 ;  /* 0x0000000d15027211 */ /* 0x000fe200008f0eff */
[----:B------:R-:W-:Y:S01]  /*03d0*/  IMAD.SHL.U32 R140, R140, 0x8, RZ ;  /* 0x000000088c8c7824 */ /* 0x000fe200078e00ff */
[----:B------:R-:W-:Y:S02]  /*03e0*/  LOP3.LUT R14, R14, 0xfffffffe, RZ, 0xc0, !PT ;  /* 0xfffffffe0e0e7812 */ /* 0x000fe400078ec0ff */
[----:B------:R-:W-:-:S02]  /*03f0*/  LOP3.LUT R5, R5, 0xfffffff0, RZ, 0xc0, !PT ;  /* 0xfffffff005057812 */ /* 0x000fc400078ec0ff */
[----:B-1----:R-:W-:Y:S01]  /*0400*/  IADD3 R6, R6, 0xffffffe, RZ ;  /* 0x0ffffffe06067810 */ /* 0x002fe20007ffe0ff */
[----:B------:R-:W-:Y:S01]  /*0410*/  IMAD.IADD R14, R4, 0x1, -R14 ;  /* 0x00000001040e7824 */ /* 0x000fe200078e0a0e */
[----:B------:R-:W-:Y:S01]  /*0420*/  LEA.HI R8, R19, R80, RZ, 0x3 ;  /* 0x0000005013087211 */ /* 0x000fe200078f18ff */
[----:B------:R-:W-:Y:S01]  /*0430*/  IMAD.IADD R18, R80, 0x1, -R5 ;  /* 0x0000000150127824 */ /* 0x000fe200078e0a05 */
[----:B------:R-:W1:Y:S01]  /*0440*/  F2I.FTZ.U32.TRUNC.NTZ R7, R6 ;  /* 0x0000000600077305 */ /* 0x000e62000021f000 */
[----:B------:R-:W-:Y:S02]  /*0450*/  SHF.R.S32.HI R141, RZ, 0x1f, R140 ;  /* 0x0000001fff8d7819 */ /* 0x000fe4000001148c */
[----:B------:R-:W-:Y:S02]  /*0460*/  LOP3.LUT R3, R8, 0xfffffff8, RZ, 0xc0, !PT ;  /* 0xfffffff808037812 */ /* 0x000fe400078ec0ff */
[----:B------:R-:W-:Y:S01]  /*0470*/  SHF.R.S32.HI R131, RZ, 0x3, R8 ;  /* 0x00000003ff837819 */ /* 0x000fe20000011408 */
[----:B------:R-:W-:Y:S01]  /*0480*/  IMAD.WIDE.U32 R24, R17, c[0x0][0x198], R140 ;  /* 0x0000660011187a25 */ /* 0x000fe200078e008c */
[----:B------:R-:W-:-:S02]  /*0490*/  LEA.HI R10, R18, R18, RZ, 0x1 ;  /* 0x00000012120a7211 */ /* 0x000fc400078f08ff */
[----:B------:R-:W-:Y:S01]  /*04a0*/  SHF.R.S32.HI R21, RZ, 0x1f, R18 ;  /* 0x0000001fff157819 */ /* 0x000fe20000011412 */
[----:B------:R-:W-:Y:S01]  /*04b0*/  IMAD.IADD R16, R80, 0x1, -R3 ;  /* 0x0000000150107824 */ /* 0x000fe200078e0a03 */
[----:B------:R-:W-:Y:S01]  /*04c0*/  SHF.R.S32.HI R3, RZ, 0x1f, R11 ;  /* 0x0000001fff037819 */ /* 0x000fe2000001140b */
[----:B------:R-:W-:Y:S01]  /*04d0*/  IMAD.SHL.U32 R131, R131, 0x40, RZ ;  /* 0x0000004083837824 */ /* 0x000fe200078e00ff */
[----:B------:R-:W-:Y:S01]  /*04e0*/  LEA.HI R82, R19, R80, RZ, 0x5 ;  /* 0x0000005013527211 */ /* 0x000fe200078f28ff */
[----:B------:R-:W-:Y:S01]  /*04f0*/  IMAD.WIDE.U32 R22, R11, c[0x0][0x178], R140 ;  /* 0x00005e000b167a25 */ /* 0x000fe200078e008c */
[----:B------:R-:W-:Y:S02]  /*0500*/  LEA.HI R4, R16, R16, RZ, 0x1 ;  /* 0x0000001010047211 */ /* 0x000fe400078f08ff */
[----:B------:R-:W-:Y:S01]  /*0510*/  LOP3.LUT R131, R131, 0xc0, RZ, 0xc0, !PT ;  /* 0x000000c083837812 */ /* 0x000fe200078ec0ff */
[----:B-1----:R-:W-:Y:S01]  /*0520*/  IMAD.MOV R15, RZ, RZ, -R7 ;  /* 0x000000ffff0f7224 */ /* 0x002fe200078e0a07 */
[----:B------:R-:W-:Y:S01]  /*0530*/  LOP3.LUT R5, R4, 0x3fffffe, RZ, 0xc0, !PT ;  /* 0x03fffffe04057812 */ /* 0x000fe200078ec0ff */
[----:B------:R-:W-:Y:S01]  /*0540*/  IMAD.MOV.U32 R6, RZ, RZ, RZ ;  /* 0x000000ffff067224 */ /* 0x000fe200078e00ff */
[----:B------:R-:W-:Y:S01]  /*0550*/  SHF.R.S32.HI R83, RZ, 0x5, R82 ;  /* 0x00000005ff537819 */ /* 0x000fe20000011452 */
[----:B------:R-:W-:Y:S01]  /*0560*/  IMAD R15, R15, R0, RZ ;  /* 0x000000000f0f7224 */ /* 0x000fe200078e02ff */
[----:B------:R-:W-:Y:S01]  /*0570*/  IADD3 R81, R84, -0x1, RZ ;  /* 0xffffffff54517810 */ /* 0x000fe20007ffe0ff */
[----:B------:R-:W-:Y:S01]  /*0580*/  IMAD.IADD R5, R16, 0x1, -R5 ;  /* 0x0000000110057824 */ /* 0x000fe200078e0a05 */
[----:B------:R-:W-:Y:S01]  /*0590*/  SHF.R.S32.HI R4, RZ, 0x1, R4 ;  /* 0x00000001ff047819 */ /* 0x000fe20000011404 */
[----:B------:R-:W-:Y:S01]  /*05a0*/  IMAD.HI.U32 R15, R7, R15, R6 ;  /* 0x0000000f070f7227 */ /* 0x000fe200078e0006 */
[----:B------:R-:W-:-:S02]  /*05b0*/  LOP3.LUT R6, R131, 0x18, R140, 0xf8, !PT ;  /* 0x0000001883067812 */ /* 0x000fc400078ef88c */
[----:B------:R-:W-:Y:S01]  /*05c0*/  SHF.R.U32.HI R131, RZ, 0x3, R131 ;  /* 0x00000003ff837819 */ /* 0x000fe20000011683 */
[----:B------:R-:W-:Y:S01]  /*05d0*/  IMAD R16, R2, c[0x0][0x198], RZ ;  /* 0x0000660002107a24 */ /* 0x000fe200078e02ff */
[----:B------:R-:W-:Y:S01]  /*05e0*/  LOP3.LUT R7, R10, 0x7fffffe, RZ, 0xc0, !PT ;  /* 0x07fffffe0a077812 */ /* 0x000fe200078ec0ff */
[----:B------:R-:W-:Y:S01]  /*05f0*/  IMAD.HI.U32 R15, R15, R12, RZ ;  /* 0x0000000c0f0f7227 */ /* 0x000fe200078e00ff */
[----:B------:R-:W-:Y:S02]  /*0600*/  LOP3.LUT R131, R6, R131, RZ, 0x3c, !PT ;  /* 0x0000008306837212 */ /* 0x000fe400078e3cff */
[----:B------:R-:W-:Y:S01]  /*0610*/  LEA.HI R6, R21, R18, RZ, 0x3 ;  /* 0x0000001215067211 */ /* 0x000fe200078f18ff */
[----:B------:R-:W-:Y:S02]  /*0620*/  IMAD.MOV R13, RZ, RZ, -R15 ;  /* 0x000000ffff0d7224 */ /* 0x000fe400078e0a0f */
[----:B------:R-:W-:Y:S02]  /*0630*/  IMAD R2, R2, c[0x0][0x1a0], RZ ;  /* 0x0000680002027a24 */ /* 0x000fe400078e02ff */
[----:B------:R-:W-:-:S02]  /*0640*/  IMAD R13, R0, R13, R12 ;  /* 0x0000000d000d7224 */ /* 0x000fc400078e020c */
[----:B------:R-:W-:Y:S02]  /*0650*/  IMAD R16, R17, c[0x0][0x19c], R16 ;  /* 0x0000670011107a24 */ /* 0x000fe400078e0210 */
[----:B------:R-:W-:Y:S01]  /*0660*/  IMAD R12, R3, c[0x0][0x178], RZ ;  /* 0x00005e00030c7a24 */ /* 0x000fe200078e02ff */
[----:B------:R-:W-:Y:S01]  /*0670*/  ISETP.GT.U32.AND P1, PT, R0, R13, PT ;  /* 0x0000000d0000720c */ /* 0x000fe20003f24070 */
[----:B------:R-:W-:Y:S01]  /*0680*/  IMAD.IADD R7, R18, 0x1, -R7 ;  /* 0x0000000112077824 */ /* 0x000fe200078e0a07 */
[----:B------:R-:W-:Y:S01]  /*0690*/  SHF.R.S32.HI R18, RZ, 0x1f, R9 ;  /* 0x0000001fff127819 */ /* 0x000fe20000011409 */
[----:B------:R-:W-:Y:S02]  /*06a0*/  IMAD R2, R17, c[0x0][0x1a4], R2 ;  /* 0x0000690011027a24 */ /* 0x000fe400078e0202 */
[----:B------:R-:W-:Y:S02]  /*06b0*/  IMAD.IADD R25, R25, 0x1, R16 ;  /* 0x0000000119197824 */ /* 0x000fe400078e0210 */
[----:B------:R-:W-:-:S02]  /*06c0*/  IMAD R12, R11, c[0x0][0x17c], R12 ;  /* 0x00005f000b0c7a24 */ /* 0x000fc400078e020c */
[----:B------:R-:W-:-:S04]  /*06d0*/  IMAD.WIDE.U32 R16, R17, c[0x0][0x1a0], R140 ;  /* 0x0000680011107a25 */ /* 0x000fc800078e008c */
[----:B------:R-:W-:Y:S01]  /*06e0*/  @!P1 IMAD.IADD R13, R13, 0x1, -R0 ;  /* 0x000000010d0d9824 */ /* 0x000fe200078e0a00 */
[----:B------:R-:W-:Y:S01]  /*06f0*/  @!P1 IADD3 R15, R15, 0x1, RZ ;  /* 0x000000010f0f9810 */ /* 0x000fe20007ffe0ff */
[----:B------:R-:W-:Y:S01]  /*0700*/  IMAD.IADD R23, R23, 0x1, R12 ;  /* 0x0000000117177824 */ /* 0x000fe200078e020c */
[----:B------:R-:W-:Y:S01]  /*0710*/  ISETP.NE.AND P1, PT, RZ, c[0x0][0x1c8], PT ;  /* 0x00007200ff007a0c */ /* 0x000fe20003f25270 */
[----:B------:R-:W-:Y:S01]  /*0720*/  IMAD R18, R18, c[0x0][0x1a8], RZ ;  /* 0x00006a0012127a24 */ /* 0x000fe200078e02ff */
[----:B------:R-:W-:Y:S01]  /*0730*/  ISETP.GE.U32.AND P2, PT, R13, R0, PT ;  /* 0x000000000d00720c */ /* 0x000fe20003f46070 */
[----:B------:R-:W-:Y:S02]  /*0740*/  IMAD.IADD R17, R17, 0x1, R2 ;  /* 0x0000000111117824 */ /* 0x000fe400078e0202 */
[C---:B------:R-:W-:Y:S02]  /*0750*/  IMAD R2, R3.reuse, c[0x0][0x180], RZ ;  /* 0x0000600003027a24 */ /* 0x040fe400078e02ff */
[----:B------:R-:W-:Y:S01]  /*0760*/  IMAD R12, R3, c[0x0][0x188], RZ ;  /* 0x00006200030c7a24 */ /* 0x000fe200078e02ff */
[----:B------:R-:W-:Y:S01]  /*0770*/  SHF.R.S32.HI R3, RZ, 0x1, R10 ;  /* 0x00000001ff037819 */ /* 0x000fe2000001140a */
[C---:B------:R-:W-:Y:S01]  /*0780*/  IMAD R18, R9.reuse, c[0x0][0x1ac], R18 ;  /* 0x00006b0009127a24 */ /* 0x040fe200078e0212 */
[----:B------:R-:W-:Y:S01]  /*0790*/  SHF.R.S32.HI R10, RZ, 0x1f, R10 ;  /* 0x0000001fff0a7819 */ /* 0x000fe2000001140a */
[----:B------:R-:W-:-:S03]  /*07a0*/  IMAD.WIDE.U32 R22, R9, c[0x0][0x1a8], R22 ;  /* 0x00006a0009167a25 */ /* 0x000fc600078e0016 */
[----:B------:R-:W-:Y:S01]  /*07b0*/  LEA.HI R10, R10, R3, RZ, 0x2 ;  /* 0x000000030a0a7211 */ /* 0x000fe200078f10ff */
[----:B------:R-:W-:Y:S01]  /*07c0*/  IMAD.IADD R23, R23, 0x1, R18 ;  /* 0x0000000117177824 */ /* 0x000fe200078e0212 */
[----:B------:R-:W-:Y:S01]  /*07d0*/  @P2 IADD3 R15, R15, 0x1, RZ ;  /* 0x000000010f0f2810 */ /* 0x000fe20007ffe0ff */
[----:B------:R-:W-:Y:S02]  /*07e0*/  IMAD R9, R145, c[0x0][0x190], RZ ;  /* 0x0000640091097a24 */ /* 0x000fe400078e02ff */
[----:B------:R-:W-:Y:S01]  /*07f0*/  IMAD.WIDE.U32 R132, R11, c[0x0][0x188], R16 ;  /* 0x000062000b847a25 */ /* 0x000fe200078e0010 */
[----:B------:R-:W-:-:S03]  /*0800*/  LOP3.LUT R16, R10, 0xfffffffc, RZ, 0xc0, !PT ;  /* 0xfffffffc0a107812 */ /* 0x000fc600078ec0ff */
[C---:B------:R-:W-:Y:S02]  /*0810*/  IMAD R2, R11.reuse, c[0x0][0x184], R2 ;  /* 0x000061000b027a24 */ /* 0x040fe400078e0202 */
[C---:B------:R-:W-:Y:S02]  /*0820*/  IMAD R12, R11.reuse, c[0x0][0x18c], R12 ;  /* 0x000063000b0c7a24 */ /* 0x040fe400078e020c */
[----:B------:R-:W-:-:S04]  /*0830*/  IMAD.WIDE.U32 R134, R11, c[0x0][0x180], R24 ;  /* 0x000060000b867a25 */ /* 0x000fc800078e0018 */
[----:B------:R-:W-:Y:S02]  /*0840*/  IMAD R20, R83, 0x8, R20 ;  /* 0x0000000853147824 */ /* 0x000fe400078e0214 */
[C---:B------:R-:W-:Y:S01]  /*0850*/  IMAD R0, R144.reuse, c[0x0][0x194], R9 ;  /* 0x0000650090007a24 */ /* 0x040fe200078e0209 */
[----:B------:R-:W-:Y:S01]  /*0860*/  SHF.R.S32.HI R9, RZ, 0x1f, R81 ;  /* 0x0000001fff097819 */ /* 0x000fe20000011451 */
[----:B------:R-:W-:-:S04]  /*0870*/  IMAD.WIDE.U32 R10, R144, c[0x0][0x190], R22 ;  /* 0x00006400900a7a25 */ /* 0x000fc800078e0016 */
[----:B------:R-:W-:Y:S01]  /*0880*/  @!P0 IMAD.MOV R15, RZ, RZ, -R15 ;  /* 0x000000ffff0f8224 */ /* 0x000fe200078e0a0f */
[----:B------:R-:W-:Y:S01]  /*0890*/  @!P1 LOP3.LUT R15, RZ, c[0x0][0x1c8], RZ, 0x33, !PT ;  /* 0x00007200ff0f9a12 */ /* 0x000fe200078e33ff */
[----:B------:R-:W-:Y:S01]  /*08a0*/  IMAD.U32 R131, R20, 0x20, R131 ;  /* 0x0000002014837824 */ /* 0x000fe200078e0083 */
[C---:B------:R-:W-:Y:S01]  /*08b0*/  LEA R20, P0, R10.reuse, c[0x0][0x160], 0x1 ;  /* 0x000058000a147a11 */ /* 0x040fe200078008ff */
[----:B------:R-:W-:Y:S01]  /*08c0*/  IMAD.IADD R0, R11, 0x1, R0 ;  /* 0x000000010b007824 */ /* 0x000fe200078e0200 */
[----:B------:R-:W-:Y:S01]  /*08d0*/  SHF.R.S32.HI R13, RZ, 0x1f, R15 ;  /* 0x0000001fff0d7819 */ /* 0x000fe2000001140f */
[----:B------:R-:W-:Y:S02]  /*08e0*/  IMAD.IADD R135, R135, 0x1, R2 ;  /* 0x0000000187877824 */ /* 0x000fe400078e0202 */
[----:B------:R-:W-:Y:S01]  /*08f0*/  IMAD.MOV.U32 R2, RZ, RZ, c[0x0][0x198] ;  /* 0x00006600ff027624 */ /* 0x000fe200078e00ff */
[----:B------:R-:W-:Y:S01]  /*0900*/  LEA.HI.X R21, R10, c[0x0][0x164], R0, 0x1, P0 ;  /* 0x000059000a157a11 */ /* 0x000fe200000f0c00 */
[----:B------:R-:W-:-:S02]  /*0910*/  IMAD.MOV.U32 R10, RZ, RZ, 0x6 ;  /* 0x00000006ff0a7424 */ /* 0x000fc400078e00ff */
[----:B------:R-:W-:Y:S02]  /*0920*/  IMAD.IADD R133, R133, 0x1, R12 ;  /* 0x0000000185857824 */ /* 0x000fe400078e020c */
[----:B------:R-:W-:Y:S01]  /*0930*/  IMAD R12, R13, c[0x0][0x1b0], RZ ;  /* 0x00006c000d0c7a24 */ /* 0x000fe200078e02ff */
[-C--:B------:R-:W-:Y:S01]  /*0940*/  SHF.L.U64.HI R127, R2, R10.reuse, c[0x0][0x19c] ;  /* 0x00006700027f7619 */ /* 0x080fe2000001020a */
[----:B------:R-:W-:Y:S01]  /*0950*/  IMAD.MOV.U32 R11, RZ, RZ, c[0x0][0x190] ;  /* 0x00006400ff0b7624 */ /* 0x000fe200078e00ff */
[----:B------:R-:W-:Y:S01]  /*0960*/  SHF.L.U64.HI R129, R129, R10, c[0x0][0x1a4] ;  /* 0x0000690081817619 */ /* 0x000fe2000001020a */
[----:B------:R-:W-:-:S04]  /*0970*/  IMAD.WIDE.U32 R134, R15, c[0x0][0x1b0], R134 ;  /* 0x00006c000f867a25 */ /* 0x000fc800078e0086 */
[----:B------:R-:W-:Y:S02]  /*0980*/  IMAD R137, R15, c[0x0][0x1b4], R12 ;  /* 0x00006d000f897a24 */ /* 0x000fe400078e020c */
[----:B------:R-:W-:Y:S01]  /*0990*/  IMAD.IADD R3, R3, 0x1, -R16 ;  /* 0x0000000103037824 */ /* 0x000fe200078e0a10 */
[----:B------:R-:W-:Y:S01]  /*09a0*/  LEA R16, P0, R11, R20, 0x6 ;  /* 0x000000140b107211 */ /* 0x000fe200078030ff */
[----:B------:R-:W-:Y:S02]  /*09b0*/  IMAD.MOV.U32 R0, RZ, RZ, c[0x0][0x194] ;  /* 0x00006500ff007624 */ /* 0x000fe400078e00ff */
[----:B------:R-:W-:Y:S01]  /*09c0*/  IMAD.SHL.U32 R128, R2, 0x40, RZ ;  /* 0x0000004002807824 */ /* 0x000fe200078e00ff */
[----:B------:R-:W-:Y:S01]  /*09d0*/  LOP3.LUT P1, RZ, R3, 0x2, RZ, 0xc0, !PT ;  /* 0x0000000203ff7812 */ /* 0x000fe2000782c0ff */
[----:B------:R-:W-:Y:S01]  /*09e0*/  IMAD R12, R127, R81, RZ ;  /* 0x000000517f0c7224 */ /* 0x000fe200078e02ff */
[----:B------:R-:W-:Y:S01]  /*09f0*/  LEA.HI.X R17, R11, R21, R0, 0x6, P0 ;  /* 0x000000150b117211 */ /* 0x000fe200000f3400 */
[----:B------:R-:W-:-:S02]  /*0a00*/  IMAD.IADD R137, R135, 0x1, R137 ;  /* 0x0000000187897824 */ /* 0x000fc400078e0289 */
[----:B------:R-:W-:Y:S02]  /*0a10*/  IMAD.MOV.U32 R136, RZ, RZ, R134 ;  /* 0x000000ffff887224 */ /* 0x000fe400078e0086 */
[-C--:B------:R-:W-:Y:S02]  /*0a20*/  IMAD R11, R9, R128.reuse, R12 ;  /* 0x00000080090b7224 */ /* 0x080fe400078e020c */
[----:B------:R-:W-:-:S04]  /*0a30*/  IMAD.WIDE.U32 R22, R81, R128, R136 ;  /* 0x0000008051167225 */ /* 0x000fc800078e0088 */
[----:B------:R-:W-:Y:S01]  /*0a40*/  IMAD.IADD R11, R23, 0x1, R11 ;  /* 0x00000001170b7824 */ /* 0x000fe200078e020b */
[C---:B------:R-:W-:Y:S01]  /*0a50*/  LEA R18, P0, R22.reuse, c[0x0][0x168], 0x1 ;  /* 0x00005a0016127a11 */ /* 0x040fe200078008ff */
[----:B------:R-:W-:Y:S02]  /*0a60*/  IMAD.SHL.U32 R131, R131, 0x2, RZ ;  /* 0x0000000283837824 */ /* 0x000fe400078e00ff */
[----:B------:R-:W-:Y:S01]  /*0a70*/  IMAD R0, R13, c[0x0][0x1b8], RZ ;  /* 0x00006e000d007a24 */ /* 0x000fe200078e02ff */
[----:B------:R-:W-:Y:S01]  /*0a80*/  LEA.HI.X R19, R22, c[0x0][0x16c], R11, 0x1, P0 ;  /* 0x00005b0016137a11 */ /* 0x000fe200000f0c0b */
[C---:B------:R-:W-:Y:S01]  /*0a90*/  IMAD.WIDE.U32 R132, R15.reuse, c[0x0][0x1b8], R132 ;  /* 0x00006e000f847a25 */ /* 0x040fe200078e0084 */
[----:B------:R-:W-:Y:S01]  /*0aa0*/  IADD3 R22, P0, R128, R18, RZ ;  /* 0x0000001280167210 */ /* 0x000fe20007f1e0ff */
[----:B------:R1:W-:Y:S02]  /*0ab0*/  LDGSTS.E.BYPASS.LTC128B.128 [R131], [R20.64] ;  /* 0x0000000014837fae */ /* 0x0003e4000b901d46 */
[----:B------:R-:W-:-:S02]  /*0ac0*/  IMAD R15, R15, c[0x0][0x1bc], R0 ;  /* 0x00006f000f0f7a24 */ /* 0x000fc400078e0200 */
[----:B------:R1:W-:Y:S01]  /*0ad0*/  LDGSTS.E.BYPASS.LTC128B.128 [R131+0x1000], [R20.64+0x40] ;  /* 0x0100004014837fae */ /* 0x0003e2000b901d46 */
[----:B------:R-:W-:Y:S02]  /*0ae0*/  IMAD.X R23, R127, 0x1, R19, P0 ;  /* 0x000000017f177824 */ /* 0x000fe400000e0613 */
[----:B------:R-:W-:Y:S01]  /*0af0*/  IMAD R0, R9, c[0x0][0x1a0], RZ ;  /* 0x0000680009007a24 */ /* 0x000fe200078e02ff */
[----:B------:R1:W-:Y:S01]  /*0b00*/  LDGSTS.E.BYPASS.LTC128B.128 [R131+0x2000], [R20.64+0x80] ;  /* 0x0200008014837fae */ /* 0x0003e2000b901d46 */
[----:B------:R-:W-:Y:S02]  /*0b10*/  IMAD.SHL.U32 R9, R4, 0x40, RZ ;  /* 0x0000004004097824 */ /* 0x000fe400078e00ff */
[----:B------:R-:W-:Y:S01]  /*0b20*/  IMAD R11, R81, c[0x0][0x1a4], R0 ;  /* 0x00006900510b7a24 */ /* 0x000fe200078e0200 */
[----:B------:R2:W-:Y:S01]  /*0b30*/  LDGSTS.E.BYPASS.LTC128B.128 [R131+0x800], [R16.64] ;  /* 0x0080000010837fae */ /* 0x0005e2000b901d46 */
[----:B------:R-:W-:Y:S01]  /*0b40*/  IMAD R0, R14, 0x8, R5 ;  /* 0x000000080e007824 */ /* 0x000fe200078e0205 */
[----:B------:R-:W-:Y:S01]  /*0b50*/  LOP3.LUT R9, R9, 0xc0, RZ, 0xc0, !PT ;  /* 0x000000c009097812 */ /* 0x000fe200078ec0ff */
[----:B------:R-:W-:Y:S01]  /*0b60*/  IMAD.WIDE.U32 R12, R81, c[0x0][0x1a0], RZ ;  /* 0x00006800510c7a25 */ /* 0x000fe200078e00ff */
[----:B------:R2:W-:Y:S02]  /*0b70*/  LDGSTS.E.BYPASS.LTC128B.128 [R131+0x1800], [R16.64+0x40] ;  /* 0x0180004010837fae */ /* 0x0005e4000b901d46 */
[----:B------:R-:W-:Y:S01]  /*0b80*/  LOP3.LUT R8, R9, 0x8, R8, 0xf8, !PT ;  /* 0x0000000809087812 */ /* 0x000fe200078ef808 */
[----:B------:R-:W-:Y:S01]  /*0b90*/  IMAD.SHL.U32 R5, R3, 0x40, RZ ;  /* 0x0000004003057824 */ /* 0x000fe200078e00ff */
[----:B------:R2:W-:Y:S01]  /*0ba0*/  LDGSTS.E.BYPASS.LTC128B.128 [R131+0x2800], [R16.64+0x80] ;  /* 0x0280008010837fae */ /* 0x0005e2000b901d46 */
[----:B------:R-:W-:Y:S01]  /*0bb0*/  IMAD.SHL.U32 R6, R6, 0x20, RZ ;  /* 0x0000002006067824 */ /* 0x000fe200078e00ff */
[----:B------:R-:W-:Y:S01]  /*0bc0*/  SHF.R.U32.HI R9, RZ, 0x3, R9 ;  /* 0x00000003ff097819 */ /* 0x000fe20000011609 */
[----:B------:R-:W-:Y:S01]  /*0bd0*/  IMAD.IADD R13, R13, 0x1, R11 ;  /* 0x000000010d0d7824 */ /* 0x000fe200078e020b */
[----:B------:R3:W-:Y:S01]  /*0be0*/  LDGSTS.E.BYPASS.LTC128B.128 [R131+0x3000], [R18.64] ;  /* 0x0300000012837fae */ /* 0x0007e2000b901d46 */
[----:B------:R-:W-:Y:S01]  /*0bf0*/  IMAD.SHL.U32 R14, R14, 0x8, RZ ;  /* 0x000000080e0e7824 */ /* 0x000fe200078e00ff */
[----:B------:R-:W-:Y:S01]  /*0c00*/  LEA R11, P0, R12, R132, 0x6 ;  /* 0x000000840c0b7211 */ /* 0x000fe200078030ff */
[----:B------:R-:W-:Y:S01]  /*0c10*/  IMAD.IADD R126, R133, 0x1, R15 ;  /* 0x00000001857e7824 */ /* 0x000fe200078e020f */
[----:B------:R3:W-:Y:S01]  /*0c20*/  LDGSTS.E.BYPASS.LTC128B.128 [R131+0x4000], [R18.64+0x40] ;  /* 0x0400004012837fae */ /* 0x0007e2000b901d46 */
[----:B------:R-:W-:-:S02]  /*0c30*/  LOP3.LUT R5, R5, 0xc0, RZ, 0xc0, !PT ;  /* 0x000000c005057812 */ /* 0x000fc400078ec0ff */
[----:B------:R-:W-:Y:S01]  /*0c40*/  LOP3.LUT R6, R6, 0xffffff00, RZ, 0xc0, !PT ;  /* 0xffffff0006067812 */ /* 0x000fe200078ec0ff */
[----:B------:R3:W-:Y:S01]  /*0c50*/  LDGSTS.E.BYPASS.LTC128B.128 [R131+0x5000], [R18.64+0x80] ;  /* 0x0500008012837fae */ /* 0x0007e2000b901d46 */
[----:B------:R-:W-:Y:S02]  /*0c60*/  LOP3.LUT R9, R8, R9, RZ, 0x3c, !PT ;  /* 0x0000000908097212 */ /* 0x000fe400078e3cff */
[----:B------:R-:W-:Y:S01]  /*0c70*/  LEA.HI.X R8, R12, R126, R13, 0x6, P0 ;  /* 0x0000007e0c087211 */ /* 0x000fe200000f340d */
[----:B------:R1:W-:Y:S01]  /*0c80*/  LDGSTS.E.BYPASS.LTC128B.128 [R131+0x3800], [R22.64] ;  /* 0x0380000016837fae */ /* 0x0003e2000b901d46 */
[----:B------:R-:W-:Y:S01]  /*0c90*/  LOP3.LUT R14, R5, 0x8, R14, 0xf8, !PT ;  /* 0x00000008050e7812 */ /* 0x000fe200078ef80e */
[----:B------:R-:W-:Y:S01]  /*0ca0*/  IMAD R12, R83, 0x200, R6 ;  /* 0x00000200530c7824 */ /* 0x000fe200078e0206 */
[----:B------:R-:W-:Y:S01]  /*0cb0*/  SHF.R.U32.HI R5, RZ, 0x3, R5 ;  /* 0x00000003ff057819 */ /* 0x000fe20000011605 */
[----:B------:R1:W-:Y:S01]  /*0cc0*/  LDGSTS.E.BYPASS.LTC128B.128 [R131+0x4800], [R22.64+0x40] ;  /* 0x0480004016837fae */ /* 0x0003e2000b901d46 */
[----:B------:R-:W-:-:S02]  /*0cd0*/  IMAD.U32 R0, R0, 0x20, R9 ;  /* 0x0000002000007824 */ /* 0x000fc400078e0009 */
[----:B------:R-:W-:Y:S01]  /*0ce0*/  LOP3.LUT R5, R14, R5, RZ, 0x3c, !PT ;  /* 0x000000050e057212 */ /* 0x000fe200078e3cff */
[----:B------:R1:W-:Y:S01]  /*0cf0*/  LDGSTS.E.BYPASS.LTC128B.128 [R131+0x5800], [R22.64+0x80] ;  /* 0x0580008016837fae */ /* 0x0003e2000b901d46 */
[C---:B------:R-:W-:Y:S01]  /*0d00*/  IMAD.SHL.U32 R87, R0.reuse, 0x2, RZ ;  /* 0x0000000200577824 */ /* 0x040fe200078e00ff */
[----:B------:R-:W-:Y:S01]  /*0d10*/  LEA R124, R0, 0x3000, 0x1 ;  /* 0x00003000007c7811 */ /* 0x000fe200078e08ff */
[----:B------:R-:W-:Y:S01]  /*0d20*/  IMAD R6, R7, 0x20, R6 ;  /* 0x0000002007067824 */ /* 0x000fe200078e0206 */
[----:B------:R-:W0:Y:S01]  /*0d30*/  LDGDEPBAR ;  /* 0x00000000000079af */ /* 0x000e220000000000 */
[----:B--2---:R-:W-:-:S04]  /*0d40*/  LEA R16, P0, R11, c[0x0][0x170], 0x1 ;  /* 0x00005c000b107a11 */ /* 0x004fc800078008ff */
[----:B------:R-:W-:Y:S01]  /*0d50*/  LEA.HI.X R17, R11, c[0x0][0x174], R8, 0x1, P0 ;  /* 0x00005d000b117a11 */ /* 0x000fe200000f0c08 */
[----:B------:R-:W-:-:S04]  /*0d60*/  IMAD R8, R7, 0x20, R12 ;  /* 0x0000002007087824 */ /* 0x000fc800078e020c */
[----:B------:R-:W-:Y:S01]  /*0d70*/  IMAD.IADD R125, R5, 0x1, R8 ;  /* 0x00000001057d7824 */ /* 0x000fe200078e0208 */
[----:B---3--:R-:W-:-:S03]  /*0d80*/  IADD3 R18, P0, R130, R16, RZ ;  /* 0x0000001082127210 */ /* 0x008fc60007f1e0ff */
[----:B------:R-:W-:Y:S02]  /*0d90*/  IMAD.SHL.U32 R125, R125, 0x2, RZ ;  /* 0x000000027d7d7824 */ /* 0x000fe400078e00ff */
[----:B------:R-:W-:Y:S01]  /*0da0*/  IMAD.X R19, R129, 0x1, R17, P0 ;  /* 0x0000000181137824 */ /* 0x000fe200000e0611 */
[----:B------:R-:W-:Y:S01]  /*0db0*/  LOP3.LUT P0, RZ, R4, 0x2, RZ, 0xc0, !PT ;  /* 0x0000000204ff7812 */ /* 0x000fe2000780c0ff */
[----:B------:R-:W-:-:S05]  /*0dc0*/  IMAD.MOV.U32 R4, RZ, RZ, 0x20 ;  /* 0x00000020ff047424 */ /* 0x000fca00078e00ff */
[----:B------:R-:W-:Y:S01]  /*0dd0*/  SEL R3, R4, 0xffffffe0, !P0 ;  /* 0xffffffe004037807 */ /* 0x000fe20004000000 */
[----:B------:R-:W-:-:S04]  /*0de0*/  DEPBAR.LE SB0, 0x0 ;  /* 0x000080000000791a */ /* 0x000fc80000000000 */
[----:B------:R-:W-:Y:S01]  /*0df0*/  BAR.SYNC.DEFER_BLOCKING 0x0 ;  /* 0x0000000000007b1d */ /* 0x000fe20000010000 */
[----:B------:R-:W-:Y:S01]  /*0e00*/  SEL R4, R4, 0xffffffe0, !P1 ;  /* 0xffffffe004047807 */ /* 0x000fe20004800000 */
[----:B------:R-:W-:Y:S01]  /*0e10*/  IMAD.IADD R122, R124, 0x1, R3 ;  /* 0x000000017c7a7824 */ /* 0x000fe200078e0203 */
[----:B------:R-:W-:-:S03]  /*0e20*/  LOP3.LUT R3, R82, 0xffffffe0, RZ, 0xc0, !PT ;  /* 0xffffffe052037812 */ /* 0x000fc600078ec0ff */
[----:B------:R-:W-:Y:S02]  /*0e30*/  IMAD.IADD R123, R125, 0x1, R4 ;  /* 0x000000017d7b7824 */ /* 0x000fe400078e0204 */
[C---:B------:R-:W-:Y:S02]  /*0e40*/  IMAD.IADD R0, R80.reuse, 0x1, -R3 ;  /* 0x0000000150007824 */ /* 0x040fe400078e0a03 */
[----:B------:R-:W-:-:S03]  /*0e50*/  IMAD.SHL.U32 R80, R80, 0x2, RZ ;  /* 0x0000000250507824 */ /* 0x000fc600078e00ff */
[----:B------:R-:W-:Y:S02]  /*0e60*/  SHF.R.S32.HI R3, RZ, 0x1f, R0 ;  /* 0x0000001fff037819 */ /* 0x000fe40000011400 */
[----:B------:R-:W-:Y:S02]  /*0e70*/  LOP3.LUT R80, R80, 0x6, RZ, 0xc0, !PT ;  /* 0x0000000650507812 */ /* 0x000fe400078ec0ff */
[----:B------:R-:W-:Y:S01]  /*0e80*/  LEA.HI R138, R3, R0, RZ, 0x2 ;  /* 0x00000000038a7211 */ /* 0x000fe200078f10ff */
[----:B------:R-:W-:Y:S02]  /*0e90*/  IMAD R3, R83, 0x10, R86 ;  /* 0x0000001053037824 */ /* 0x000fe400078e0256 */
[----:B------:R-:W-:Y:S01]  /*0ea0*/  IMAD R81, R81, 0x40, R80 ;  /* 0x0000004051517824 */ /* 0x000fe200078e0250 */
[----:B------:R-:W-:Y:S01]  /*0eb0*/  SHF.R.S32.HI R138, RZ, 0x2, R138 ;  /* 0x00000002ff8a7819 */ /* 0x000fe2000001148a */
[----:B------:R-:W-:Y:S01]  /*0ec0*/  @!PT LDS RZ, [RZ] ;  /* 0x00000000fffff984 */ /* 0x000fe20000000800 */
[----:B------:R-:W-:Y:S01]  /*0ed0*/  @!PT LDS RZ, [RZ] ;  /* 0x00000000fffff984 */ /* 0x000fe20000000800 */
[----:B------:R-:W-:Y:S01]  /*0ee0*/  @!PT LDS RZ, [RZ] ;  /* 0x00000000fffff984 */ /* 0x000fe20000000800 */
[----:B------:R2:W-:Y:S03]  /*0ef0*/  LDGSTS.E.BYPASS.LTC128B.128 [R131+0x6000], [R16.64] ;  /* 0x0600000010837fae */ /* 0x0005e6000b901d46 */
[----:B------:R-:W-:-:S02]  /*0f00*/  IADD3 R0, R3, 0x1, R138 ;  /* 0x0000000103007810 */ /* 0x000fc40007ffe08a */
[----:B------:R-:W-:Y:S01]  /*0f10*/  IADD3 R3, R81, 0x1, RZ ;  /* 0x0000000151037810 */ /* 0x000fe20007ffe0ff */
[----:B------:R2:W-:Y:S01]  /*0f20*/  LDGSTS.E.BYPASS.LTC128B.128 [R131+0x7000], [R16.64+0x40] ;  /* 0x0700004010837fae */ /* 0x0005e2000b901d46 */
[----:B------:R-:W-:Y:S02]  /*0f30*/  IADD3 R0, R85, -c[0x0][0x214], R0 ;  /* 0x8000850055007a10 */ /* 0x000fe40007ffe000 */
[----:B------:R-:W-:Y:S01]  /*0f40*/  IADD3 R7, R81, 0x10, RZ ;  /* 0x0000001051077810 */ /* 0x000fe20007ffe0ff */
[----:B------:R2:W-:Y:S01]  /*0f50*/  LDGSTS.E.BYPASS.LTC128B.128 [R131+0x8000], [R16.64+0x80] ;  /* 0x0800008010837fae */ /* 0x0005e2000b901d46 */
[----:B------:R-:W-:-:S03]  /*0f60*/  IADD3 R0, R0, c[0x0][0x2e8], RZ ;  /* 0x0000ba0000007a10 */ /* 0x000fc60007ffe0ff */
[----:B------:R2:W-:Y:S04]  /*0f70*/  LDGSTS.E.BYPASS.LTC128B.128 [R131+0x6800], [R18.64] ;  /* 0x0680000012837fae */ /* 0x0005e8000b901d46 */
[----:B------:R2:W-:Y:S04]  /*0f80*/  LDGSTS.E.BYPASS.LTC128B.128 [R131+0x7800], [R18.64+0x40] ;  /* 0x0780004012837fae */ /* 0x0005e8000b901d46 */
[----:B------:R2:W-:Y:S04]  /*0f90*/  LDGSTS.E.BYPASS.LTC128B.128 [R131+0x8800], [R18.64+0x80] ;  /* 0x0880008012837fae */ /* 0x0005e8000b901d46 */
[----:B------:R-:W-:Y:S04]  /*0fa0*/  LDSM.16.M88.4 R12, [R125] ;  /* 0x000000007d0c783b */ /* 0x000fe80000000200 */
[----:B------:R-:W3:Y:S04]  /*0fb0*/  LDSM.16.M88.4 R40, [R87+0x3400] ;  /* 0x003400005728783b */ /* 0x000ee80000000200 */
[----:B------:R-:W4:Y:S04]  /*0fc0*/  LDSM.16.M88.4 R8, [R87+0x3c00] ;  /* 0x003c00005708783b */ /* 0x000f280000000200 */
[----:B------:R-:W5:Y:S04]  /*0fd0*/  LDSM.16.M88.4 R48, [R87+0x3000] ;  /* 0x003000005730783b */ /* 0x000f680000000200 */
[----:B------:R-:W4:Y:S04]  /*0fe0*/  LDSM.16.M88.4 R32, [R87+0x3800] ;  /* 0x003800005720783b */ /* 0x000f280000000200 */
[----:B------:R-:W-:Y:S04]  /*0ff0*/  LDSM.16.M88.4 R72, [R123] ;  /* 0x000000007b48783b */ /* 0x000fe80000000200 */
[----:B------:R-:W5:Y:S04]  /*1000*/  LDSM.16.M88.4 R64, [R122+0x400] ;  /* 0x000400007a40783b */ /* 0x000f680000000200 */
[----:B------:R-:W5:Y:S04]  /*1010*/  LDSM.16.M88.4 R56, [R122+0xc00] ;  /* 0x000c00007a38783b */ /* 0x000f680000000200 */
[----:B------:R-:W-:Y:S04]  /*1020*/  LDSM.16.M88.4 R28, [R125+0x1000] ;  /* 0x001000007d1c783b */ /* 0x000fe80000000200 */
[----:B-1----:R-:W1:Y:S04]  /*1030*/  LDSM.16.M88.4 R20, [R87+0x4400] ;  /* 0x004400005714783b */ /* 0x002e680000000200 */
[----:B------:R-:W1:Y:S01]  /*1040*/  LDSM.16.M88.4 R60, [R122+0x800] ;  /* 0x000800007a3c783b */ /* 0x000e620000000200 */
[C---:B---3--:R-:W-:Y:S03]  /*1050*/  HMMA.16816.F32 R44, R12.reuse, R40, RZ ;  /* 0x000000280c2c723c */ /* 0x048fe600000018ff */
[----:B------:R-:W3:Y:S04]  /*1060*/  LDSM.16.M88.4 R68, [R122] ;  /* 0x000000007a44783b */ /* 0x000ee80000000200 */
[----:B--2---:R-:W-:Y:S01]  /*1070*/  LDSM.16.M88.4 R16, [R87+0x4800] ;  /* 0x004800005710783b */ /* 0x004fe20000000200 */
[C---:B------:R-:W-:Y:S03]  /*1080*/  HMMA.16816.F32 R40, R12.reuse, R42, RZ ;  /* 0x0000002a0c28723c */ /* 0x040fe600000018ff */
[----:B------:R-:W-:Y:S04]  /*1090*/  LDSM.16.M88.4 R24, [R87+0x4000] ;  /* 0x004000005718783b */ /* 0x000fe80000000200 */
[----:B------:R-:W0:Y:S01]  /*10a0*/  LDGDEPBAR ;  /* 0x00000000000079af */ /* 0x000e220000000000 */
[C---:B----4-:R-:W-:Y:S08]  /*10b0*/  HMMA.16816.F32 R76, R12.reuse, R8, RZ ;  /* 0x000000080c4c723c */ /* 0x050ff000000018ff */
[C---:B------:R-:W-:Y:S08]  /*10c0*/  HMMA.16816.F32 R8, R12.reuse, R10, RZ ;  /* 0x0000000a0c08723c */ /* 0x040ff000000018ff */
[C---:B-----5:R-:W-:Y:S08]  /*10d0*/  HMMA.16816.F32 R52, R12.reuse, R48, RZ ;  /* 0x000000300c34723c */ /* 0x060ff000000018ff */
[C---:B------:R-:W-:Y:S08]  /*10e0*/  HMMA.16816.F32 R36, R12.reuse, R32, RZ ;  /* 0x000000200c24723c */ /* 0x040ff000000018ff */
[C---:B------:R-:W-:Y:S08]  /*10f0*/  HMMA.16816.F32 R48, R12.reuse, R50, RZ ;  /* 0x000000320c30723c */ /* 0x040ff000000018ff */
[----:B------:R-:W-:Y:S01]  /*1100*/  HMMA.16816.F32 R32, R12, R34, RZ ;  /* 0x000000220c20723c */ /* 0x000fe200000018ff */
[----:B------:R-:W2:Y:S07]  /*1110*/  LDSM.16.M88.4 R12, [R87+0x4c00] ;  /* 0x004c0000570c783b */ /* 0x000eae0000000200 */
[C---:B------:R-:W-:Y:S08]  /*1120*/  HMMA.16816.F32 R44, R72.reuse, R64, R44 ;  /* 0x00000040482c723c */ /* 0x040ff0000000182c */
[C---:B------:R-:W-:Y:S01]  /*1130*/  HMMA.16816.F32 R40, R72.reuse, R66, R40 ;  /* 0x000000424828723c */ /* 0x040fe20000001828 */
[----:B------:R-:W-:Y:S07]  /*1140*/  LDSM.16.M88.4 R64, [R123+0x1000] ;  /* 0x001000007b40783b */ /* 0x000fee0000000200 */
[C---:B------:R-:W-:Y:S08]  /*1150*/  HMMA.16816.F32 R76, R72.reuse, R56, R76 ;  /* 0x00000038484c723c */ /* 0x040ff0000000184c */
[----:B------:R-:W-:Y:S01]  /*1160*/  HMMA.16816.F32 R8, R72, R58, R8 ;  /* 0x0000003a4808723c */ /* 0x000fe20000001808 */
[----:B------:R-:W-:Y:S07]  /*1170*/  LDSM.16.M88.4 R56, [R125+0x2000] ;  /* 0x002000007d38783b */ /* 0x000fee0000000200 */
[C---:B-1----:R-:W-:Y:S08]  /*1180*/  HMMA.16816.F32 R44, R28.reuse, R20, R44 ;  /* 0x000000141c2c723c */ /* 0x042ff0000000182c */
[----:B------:R-:W-:Y:S01]  /*1190*/  HMMA.16816.F32 R40, R28, R22, R40 ;  /* 0x000000161c28723c */ /* 0x000fe20000001828 */
[----:B------:R-:W1:Y:S07]  /*11a0*/  LDSM.16.M88.4 R20, [R122+0x1400] ;  /* 0x001400007a14783b */ /* 0x000e6e0000000200 */
[C---:B------:R-:W-:Y:S08]  /*11b0*/  HMMA.16816.F32 R36, R72.reuse, R60, R36 ;  /* 0x0000003c4824723c */ /* 0x040ff00000001824 */
[C---:B------:R-:W-:Y:S01]  /*11c0*/  HMMA.16816.F32 R32, R72.reuse, R62, R32 ;  /* 0x0000003e4820723c */ /* 0x040fe20000001820 */
[----:B------:R-:W4:Y:S07]  /*11d0*/  LDSM.16.M88.4 R60, [R122+0x1000] ;  /* 0x001000007a3c783b */ /* 0x000f2e0000000200 */
[C---:B---3--:R-:W-:Y:S08]  /*11e0*/  HMMA.16816.F32 R52, R72.reuse, R68, R52 ;  /* 0x000000444834723c */ /* 0x048ff00000001834 */
[----:B------:R-:W-:Y:S08]  /*11f0*/  HMMA.16816.F32 R48, R72, R70, R48 ;  /* 0x000000464830723c */ /* 0x000ff00000001830 */
[C---:B--2---:R-:W-:Y:S08]  /*1200*/  HMMA.16816.F32 R76, R28.reuse, R12, R76 ;  /* 0x0000000c1c4c723c */ /* 0x044ff0000000184c */
[C---:B------:R-:W-:Y:S01]  /*1210*/  HMMA.16816.F32 R8, R28.reuse, R14, R8 ;  /* 0x0000000e1c08723c */ /* 0x040fe20000001808 */
[----:B------:R-:W2:Y:S07]  /*1220*/  LDSM.16.M88.4 R12, [R122+0x1c00] ;  /* 0x001c00007a0c783b */ /* 0x000eae0000000200 */
[C---:B------:R-:W-:Y:S08]  /*1230*/  HMMA.16816.F32 R36, R28.reuse, R16, R36 ;  /* 0x000000101c24723c */ /* 0x040ff00000001824 */
[C---:B------:R-:W-:Y:S01]  /*1240*/  HMMA.16816.F32 R32, R28.reuse, R18, R32 ;  /* 0x000000121c20723c */ /* 0x040fe20000001820 */
[----:B------:R-:W3:Y:S07]  /*1250*/  LDSM.16.M88.4 R16, [R122+0x1800] ;  /* 0x001800007a10783b */ /* 0x000eee0000000200 */
[C---:B------:R-:W-:Y:S08]  /*1260*/  HMMA.16816.F32 R52, R28.reuse, R24, R52 ;  /* 0x000000181c34723c */ /* 0x040ff00000001834 */
[----:B------:R-:W-:Y:S01]  /*1270*/  HMMA.16816.F32 R48, R28, R26, R48 ;  /* 0x0000001a1c30723c */ /* 0x000fe20000001830 */
[----:B------:R-:W-:Y:S04]  /*1280*/  LDSM.16.M88.4 R28, [R87+0x5000] ;  /* 0x00500000571c783b */ /* 0x000fe80000000200 */
[----:B------:R-:W-:Y:S03]  /*1290*/  LDSM.16.M88.4 R24, [R87+0x5400] ;  /* 0x005400005718783b */ /* 0x000fe60000000200 */
[C---:B-1----:R-:W-:Y:S08]  /*12a0*/  HMMA.16816.F32 R44, R64.reuse, R20, R44 ;  /* 0x00000014402c723c */ /* 0x042ff0000000182c */
[C---:B------:R-:W-:Y:S01]  /*12b0*/  HMMA.16816.F32 R40, R64.reuse, R22, R40 ;  /* 0x000000164028723c */ /* 0x040fe20000001828 */
[----:B------:R-:W1:Y:S07]  /*12c0*/  LDSM.16.M88.4 R20, [R87+0x5c00] ;  /* 0x005c00005714783b */ /* 0x000e6e0000000200 */
[C---:B----4-:R-:W-:Y:S08]  /*12d0*/  HMMA.16816.F32 R52, R64.reuse, R60, R52 ;  /* 0x0000003c4034723c */ /* 0x050ff00000001834 */
[C---:B------:R-:W-:Y:S01]  /*12e0*/  HMMA.16816.F32 R48, R64.reuse, R62, R48 ;  /* 0x0000003e4030723c */ /* 0x040fe20000001830 */
[----:B------:R-:W4:Y:S07]  /*12f0*/  LDSM.16.M88.4 R60, [R87+0x5800] ;  /* 0x00580000573c783b */ /* 0x000f2e0000000200 */
[C---:B--2---:R-:W-:Y:S08]  /*1300*/  HMMA.16816.F32 R76, R64.reuse, R12, R76 ;  /* 0x0000000c404c723c */ /* 0x044ff0000000184c */
[C---:B------:R-:W-:Y:S01]  /*1310*/  HMMA.16816.F32 R8, R64.reuse, R14, R8 ;  /* 0x0000000e4008723c */ /* 0x040fe20000001808 */
[----:B------:R-:W-:Y:S07]  /*1320*/  LDSM.16.M88.4 R12, [R122+0x2400] ;  /* 0x002400007a0c783b */ /* 0x000fee0000000200 */
[C---:B---3--:R-:W-:Y:S08]  /*1330*/  HMMA.16816.F32 R36, R64.reuse, R16, R36 ;  /* 0x000000104024723c */ /* 0x048ff00000001824 */
[----:B------:R-:W-:Y:S01]  /*1340*/  HMMA.16816.F32 R68, R64, R18, R32 ;  /* 0x000000124044723c */ /* 0x000fe20000001820 */
[----:B------:R-:W-:Y:S04]  /*1350*/  LDSM.16.M88.4 R16, [R123+0x2000] ;  /* 0x002000007b10783b */ /* 0x000fe80000000200 */
[----:B------:R-:W2:Y:S03]  /*1360*/  LDSM.16.M88.4 R32, [R122+0x2000] ;  /* 0x002000007a20783b */ /* 0x000ea60000000200 */
[C---:B-1----:R-:W-:Y:S08]  /*1370*/  HMMA.16816.F32 R76, R56.reuse, R20, R76 ;  /* 0x00000014384c723c */ /* 0x042ff0000000184c */
[C---:B------:R-:W-:Y:S01]  /*1380*/  HMMA.16816.F32 R8, R56.reuse, R22, R8 ;  /* 0x000000163808723c */ /* 0x040fe20000001808 */
[----:B------:R-:W1:Y:S07]  /*1390*/  LDSM.16.M88.4 R20, [R122+0x2800] ;  /* 0x002800007a14783b */ /* 0x000e6e0000000200 */
[C---:B------:R-:W-:Y:S07]  /*13a0*/  HMMA.16816.F32 R48, R56.reuse, R30, R48 ;  /* 0x0000001e3830723c */ /* 0x040fee0000001830 */
[----:B------:R-:W-:Y:S01]  /*13b0*/  IADD3 R30, R0, 0x8, RZ ;  /* 0x00000008001e7810 */ /* 0x000fe20007ffe0ff */
[----:B------:R-:W-:Y:S01]  /*13c0*/  HMMA.16816.F32 R44, R56, R24, R44 ;  /* 0x00000018382c723c */ /* 0x000fe2000000182c */
[----:B------:R-:W-:-:S07]  /*13d0*/  IADD3 R31, R81, 0x20, RZ ;  /* 0x00000020511f7810 */ /* 0x000fce0007ffe0ff */
[----:B------:R-:W-:Y:S01]  /*13e0*/  HMMA.16816.F32 R40, R56, R26, R40 ;  /* 0x0000001a3828723c */ /* 0x000fe20000001828 */
[----:B------:R-:W3:Y:S01]  /*13f0*/  LDSM.16.M88.4 R24, [R122+0x2c00] ;  /* 0x002c00007a18783b */ /* 0x000ee20000000200 */
[----:B------:R-:W-:-:S06]  /*1400*/  DEPBAR.LE SB0, 0x0 ;  /* 0x000080000000791a */ /* 0x000fcc0000000000 */
[C---:B------:R-:W-:Y:S07]  /*1410*/  HMMA.16816.F32 R52, R56.reuse, R28, R52 ;  /* 0x0000001c3834723c */ /* 0x040fee0000001834 */
[----:B------:R-:W-:Y:S01]  /*1420*/  SHF.R.S32.HI R28, RZ, 0x1f, R82 ;  /* 0x0000001fff1c7819 */ /* 0x000fe20000011452 */
[----:B----4-:R-:W-:Y:S03]  /*1430*/  HMMA.16816.F32 R36, R56, R60, R36 ;  /* 0x0000003c3824723c */ /* 0x010fe60000001824 */
[----:B------:R-:W-:-:S04]  /*1440*/  LEA.HI R28, R28, R83, RZ, 0x2 ;  /* 0x000000531c1c7211 */ /* 0x000fc800078f10ff */
[----:B------:R-:W-:Y:S01]  /*1450*/  LOP3.LUT R28, R28, 0xfffffffc, RZ, 0xc0, !PT ;  /* 0xfffffffc1c1c7812 */ /* 0x000fe200078ec0ff */
[----:B------:R-:W-:Y:S04]  /*1460*/  HMMA.16816.F32 R68, R56, R62, R68 ;  /* 0x0000003e3844723c */ /* 0x000fe80000001844 */
[----:B------:R-:W-:-:S04]  /*1470*/  IMAD.IADD R139, R83, 0x1, -R28 ;  /* 0x00000001538b7824 */ /* 0x000fc800078e0a1c */
[C---:B--2---:R-:W-:Y:S07]  /*1480*/  HMMA.16816.F32 R48, R16.reuse, R34, R48 ;  /* 0x000000221030723c */ /* 0x044fee0000001830 */
[----:B------:R-:W-:Y:S01]  /*1490*/  IADD3 R35, R81, 0x29, RZ ;  /* 0x0000002951237810 */ /* 0x000fe20007ffe0ff */
[C---:B------:R-:W-:Y:S07]  /*14a0*/  HMMA.16816.F32 R44, R16.reuse, R12, R44 ;  /* 0x0000000c102c723c */ /* 0x040fee000000182c */
[-C--:B------:R-:W-:Y:S01]  /*14b0*/  IMNMX R12, R0, R85.reuse, PT ;  /* 0x00000055000c7217 */ /* 0x080fe20003800200 */
[----:B------:R-:W-:Y:S01]  /*14c0*/  HMMA.16816.F32 R52, R16, R32, R52 ;  /* 0x000000201034723c */ /* 0x000fe20000001834 */
[----:B------:R-:W-:-:S02]  /*14d0*/  IMNMX R0, R30, R85, PT ;  /* 0x000000551e007217 */ /* 0x000fc40003800200 */
[C---:B------:R-:W-:Y:S02]  /*14e0*/  ISETP.GE.AND P1, PT, R3.reuse, R12, PT ;  /* 0x0000000c0300720c */ /* 0x040fe40003f26270 */
[----:B------:R-:W-:Y:S02]  /*14f0*/  ISETP.GE.AND P0, PT, R3, R0, PT ;  /* 0x000000000300720c */ /* 0x000fe40003f06270 */
[C---:B------:R-:W-:Y:S01]  /*1500*/  IADD3 R3, R81.reuse, 0x8, RZ ;  /* 0x0000000851037810 */ /* 0x040fe20007ffe0ff */
[----:B------:R-:W-:Y:S01]  /*1510*/  HMMA.16816.F32 R40, R16, R14, R40 ;  /* 0x0000000e1028723c */ /* 0x000fe20000001828 */
[----:B------:R-:W-:Y:S02]  /*1520*/  IADD3 R13, R81, 0x9, RZ ;  /* 0x00000009510d7810 */ /* 0x000fe40007ffe0ff */
[C---:B------:R-:W-:Y:S02]  /*1530*/  ISETP.GE.AND P2, PT, R3.reuse, R12, PT ;  /* 0x0000000c0300720c */ /* 0x040fe40003f46270 */
[----:B------:R-:W-:-:S02]  /*1540*/  ISETP.GE.AND P5, PT, R3, R0, PT ;  /* 0x000000000300720c */ /* 0x000fc40003fa6270 */
[C---:B------:R-:W-:Y:S01]  /*1550*/  ISETP.GE.AND P3, PT, R13.reuse, R12, PT ;  /* 0x0000000c0d00720c */ /* 0x040fe20003f66270 */
[C---:B-1----:R-:W-:Y:S01]  /*1560*/  HMMA.16816.F32 R36, R16.reuse, R20, R36 ;  /* 0x000000141024723c */ /* 0x042fe20000001824 */
[----:B------:R-:W-:Y:S02]  /*1570*/  ISETP.GE.AND P4, PT, R13, R0, PT ;  /* 0x000000000d00720c */ /* 0x000fe40003f86270 */
[C---:B------:R-:W-:Y:S02]  /*1580*/  IADD3 R3, R81.reuse, 0x11, RZ ;  /* 0x0000001151037810 */ /* 0x040fe40007ffe0ff */
[----:B------:R-:W-:Y:S02]  /*1590*/  IADD3 R13, R81, 0x18, RZ ;  /* 0x00000018510d7810 */ /* 0x000fe40007ffe0ff */
[----:B------:R-:W-:Y:S01]  /*15a0*/  ISETP.GE.AND P6, PT, R7, R12, PT ;  /* 0x0000000c0700720c */ /* 0x000fe20003fc6270 */
[----:B------:R-:W-:Y:S01]  /*15b0*/  HMMA.16816.F32 R68, R16, R22, R68 ;  /* 0x000000161044723c */ /* 0x000fe20000001844 */
[----:B------:R-:W-:-:S02]  /*15c0*/  FSEL R29, R48, -INF , !P2 ;  /* 0xff800000301d7808 */ /* 0x000fc40005000000 */
[----:B------:R-:W-:Y:S02]  /*15d0*/  FSEL R59, R50, -INF , !P5 ;  /* 0xff800000323b7808 */ /* 0x000fe40006800000 */
[----:B------:R-:W-:Y:S02]  /*15e0*/  FSEL R49, R49, -INF , !P3 ;  /* 0xff80000031317808 */ /* 0x000fe40005800000 */
[----:B------:R-:W-:Y:S01]  /*15f0*/  FSEL R57, R51, -INF , !P4 ;  /* 0xff80000033397808 */ /* 0x000fe20006000000 */
[----:B---3--:R-:W-:Y:S01]  /*1600*/  HMMA.16816.F32 R76, R16, R24, R76 ;  /* 0x00000018104c723c */ /* 0x008fe2000000184c */
[----:B------:R-:W-:Y:S02]  /*1610*/  ISETP.GE.AND P2, PT, R7, R0, PT ;  /* 0x000000000700720c */ /* 0x000fe40003f46270 */
[C---:B------:R-:W-:Y:S02]  /*1620*/  ISETP.GE.AND P5, PT, R3.reuse, R12, PT ;  /* 0x0000000c0300720c */ /* 0x040fe40003fa6270 */
[----:B------:R-:W-:-:S02]  /*1630*/  ISETP.GE.AND P3, PT, R3, R0, PT ;  /* 0x000000000300720c */ /* 0x000fc40003f66270 */
[----:B------:R-:W-:Y:S01]  /*1640*/  ISETP.GE.AND P4, PT, R13, R12, PT ;  /* 0x0000000c0d00720c */ /* 0x000fe20003f86270 */
[----:B------:R-:W-:Y:S01]  /*1650*/  HMMA.16816.F32 R8, R16, R26, R8 ;  /* 0x0000001a1008723c */ /* 0x000fe20000001808 */
[----:B------:R-:W-:Y:S02]  /*1660*/  IADD3 R3, R81, 0x19, RZ ;  /* 0x0000001951037810 */ /* 0x000fe40007ffe0ff */
[----:B------:R-:W-:Y:S02]  /*1670*/  FSEL R7, R44, -INF , !P6 ;  /* 0xff8000002c077808 */ /* 0x000fe40007000000 */
[----:B------:R-:W-:Y:S02]  /*1680*/  ISETP.GE.AND P6, PT, R13, R0, PT ;  /* 0x000000000d00720c */ /* 0x000fe40003fc6270 */
[----:B------:R-:W-:Y:S02]  /*1690*/  FSEL R55, R55, -INF , !P0 ;  /* 0xff80000037377808 */ /* 0x000fe40004000000 */
[----:B------:R-:W-:-:S02]  /*16a0*/  FSEL R13, R46, -INF , !P2 ;  /* 0xff8000002e0d7808 */ /* 0x000fc40005000000 */
[----:B------:R-:W-:Y:S02]  /*16b0*/  FSEL R21, R45, -INF , !P5 ;  /* 0xff8000002d157808 */ /* 0x000fe40006800000 */
[----:B------:R-:W-:Y:S02]  /*16c0*/  FSEL R23, R47, -INF , !P3 ;  /* 0xff8000002f177808 */ /* 0x000fe40005800000 */
[----:B------:R-:W-:Y:S02]  /*16d0*/  FSEL R15, R40, -INF , !P4 ;  /* 0xff800000280f7808 */ /* 0x000fe40006000000 */
[-C--:B------:R-:W-:Y:S02]  /*16e0*/  ISETP.GE.AND P0, PT, R81, R12.reuse, PT ;  /* 0x0000000c5100720c */ /* 0x080fe40003f06270 */
[C---:B------:R-:W-:Y:S02]  /*16f0*/  ISETP.GE.AND P2, PT, R3.reuse, R12, PT ;  /* 0x0000000c0300720c */ /* 0x040fe40003f46270 */
[----:B------:R-:W-:-:S02]  /*1700*/  ISETP.GE.AND P5, PT, R3, R0, PT ;  /* 0x000000000300720c */ /* 0x000fc40003fa6270 */
[C---:B------:R-:W-:Y:S02]  /*1710*/  ISETP.GE.AND P3, PT, R31.reuse, R12, PT ;  /* 0x0000000c1f00720c */ /* 0x040fe40003f66270 */
[----:B------:R-:W-:Y:S02]  /*1720*/  ISETP.GE.AND P4, PT, R31, R0, PT ;  /* 0x000000001f00720c */ /* 0x000fe40003f86270 */
[C---:B------:R-:W-:Y:S02]  /*1730*/  IADD3 R3, R81.reuse, 0x21, RZ ;  /* 0x0000002151037810 */ /* 0x040fe40007ffe0ff */
[----:B------:R-:W-:Y:S02]  /*1740*/  IADD3 R31, R81, 0x28, RZ ;  /* 0x00000028511f7810 */ /* 0x000fe40007ffe0ff */
[----:B------:R-:W-:Y:S02]  /*1750*/  FSEL R52, R52, -INF , !P0 ;  /* 0xff80000034347808 */ /* 0x000fe40004000000 */
[----:B------:R-:W-:-:S02]  /*1760*/  FSEL R61, R41, -INF , !P2 ;  /* 0xff800000293d7808 */ /* 0x000fc40005000000 */
[----:B------:R-:W-:Y:S02]  /*1770*/  FSEL R97, R43, -INF , !P5 ;  /* 0xff8000002b617808 */ /* 0x000fe40006800000 */
[----:B------:R-:W-:Y:S02]  /*1780*/  FSEL R87, R36, -INF , !P3 ;  /* 0xff80000024577808 */ /* 0x000fe40005800000 */
[----:B------:R-:W-:Y:S02]  /*1790*/  FSEL R17, R38, -INF , !P4 ;  /* 0xff80000026117808 */ /* 0x000fe40006000000 */
[----:B------:R-:W-:Y:S02]  /*17a0*/  ISETP.NE.AND P0, PT, R84, 0x1, PT ;  /* 0x000000015400780c */ /* 0x000fe40003f05270 */
[----:B------:R-:W-:Y:S02]  /*17b0*/  ISETP.GE.AND P2, PT, R3, R0, PT ;  /* 0x000000000300720c */ /* 0x000fe40003f46270 */
[----:B------:R-:W-:-:S02]  /*17c0*/  ISETP.GE.AND P5, PT, R31, R12, PT ;  /* 0x0000000c1f00720c */ /* 0x000fc40003fa6270 */
[----:B------:R-:W-:Y:S02]  /*17d0*/  ISETP.GE.AND P3, PT, R31, R0, PT ;  /* 0x000000001f00720c */ /* 0x000fe40003f66270 */
[----:B------:R-:W-:Y:S02]  /*17e0*/  ISETP.GE.AND P4, PT, R35, R12, PT ;  /* 0x0000000c2300720c */ /* 0x000fe40003f86270 */
[C---:B------:R-:W-:Y:S02]  /*17f0*/  IADD3 R33, R81.reuse, 0x30, RZ ;  /* 0x0000003051217810 */ /* 0x040fe40007ffe0ff */
[----:B------:R-:W-:Y:S02]  /*1800*/  IADD3 R31, R81, 0x31, RZ ;  /* 0x00000031511f7810 */ /* 0x000fe40007ffe0ff */
[----:B------:R-:W-:Y:S02]  /*1810*/  FSEL R25, R42, -INF , !P6 ;  /* 0xff8000002a197808 */ /* 0x000fe40007000000 */
[----:B------:R-:W-:-:S02]  /*1820*/  FSEL R19, R39, -INF , !P2 ;  /* 0xff80000027137808 */ /* 0x000fc40005000000 */
[----:B------:R-:W-:Y:S02]  /*1830*/  FSEL R53, R53, -INF , !P1 ;  /* 0xff80000035357808 */ /* 0x000fe40004800000 */
[----:B------:R-:W-:Y:S02]  /*1840*/  FSEL R99, R70, -INF , !P3 ;  /* 0xff80000046637808 */ /* 0x000fe40005800000 */
[----:B------:R-:W-:Y:S01]  /*1850*/  FSEL R107, R69, -INF , !P4 ;  /* 0xff800000456b7808 */ /* 0x000fe20006000000 */
[----:B------:R-:W-:Y:S01]  /*1860*/  BAR.SYNC.DEFER_BLOCKING 0x0 ;  /* 0x0000000000007b1d */ /* 0x000fe20000010000 */
[-C--:B------:R-:W-:Y:S02]  /*1870*/  ISETP.GE.AND P6, PT, R3, R12.reuse, PT ;  /* 0x0000000c0300720c */ /* 0x080fe40003fc6270 */
[-C--:B------:R-:W-:Y:S02]  /*1880*/  ISETP.GE.AND P2, PT, R33, R12.reuse, PT ;  /* 0x0000000c2100720c */ /* 0x080fe40003f46270 */
[----:B------:R-:W-:-:S02]  /*1890*/  ISETP.GE.AND P1, PT, R31, R12, PT ;  /* 0x0000000c1f00720c */ /* 0x000fc40003f26270 */
[-C--:B------:R-:W-:Y:S02]  /*18a0*/  ISETP.GE.AND P3, PT, R35, R0.reuse, PT ;  /* 0x000000002300720c */ /* 0x080fe40003f66270 */
        /* <DEDUP_REMOVED lines=8> */
[----:B------:R-:W-:Y:S02]  /*1930*/  FSEL R92, R77, -INF , !P1 ;  /* 0xff8000004d5c7808 */ /* 0x000fe40004800000 */
[-C--:B------:R-:W-:Y:S02]  /*1940*/  ISETP.GE.AND P6, PT, R27, R12.reuse, PT ;  /* 0x0000000c1b00720c */ /* 0x080fe40003fc6270 */
[----:B------:R-:W-:-:S02]  /*1950*/  ISETP.GE.AND P5, PT, R3, R12, PT ;  /* 0x0000000c0300720c */ /* 0x000fc40003fa6270 */
[-C--:B------:R-:W-:Y:S02]  /*1960*/  ISETP.GE.AND P3, PT, R31, R0.reuse, PT ;  /* 0x000000001f00720c */ /* 0x080fe40003f66270 */
[-C--:B------:R-:W-:Y:S02]  /*1970*/  ISETP.GE.AND P2, PT, R27, R0.reuse, PT ;  /* 0x000000001b00720c */ /* 0x080fe40003f46270 */
[-C--:B------:R-:W-:Y:S02]  /*1980*/  ISETP.GE.AND P4, PT, R81, R0.reuse, PT ;  /* 0x000000005100720c */ /* 0x080fe40003f86270 */
[----:B------:R-:W-:Y:S01]  /*1990*/  ISETP.GE.AND P1, PT, R3, R0, PT ;  /* 0x000000000300720c */ /* 0x000fe20003f26270 */
[----:B------:R-:W-:Y:S01]  /*19a0*/  IMAD.IADD R3, R5, 0x1, R6 ;  /* 0x0000000105037824 */ /* 0x000fe200078e0206 */
[----:B------:R-:W-:Y:S02]  /*19b0*/  FSEL R54, R54, -INF , !P4 ;  /* 0xff80000036367808 */ /* 0x000fe40006000000 */
[----:B------:R-:W-:-:S02]  /*19c0*/  FSEL R89, R79, -INF , !P3 ;  /* 0xff8000004f597808 */ /* 0x000fc40005800000 */
[----:B------:R-:W-:Y:S02]  /*19d0*/  FSEL R95, R8, -INF , !P6 ;  /* 0xff800000085f7808 */ /* 0x000fe40007000000 */
[----:B------:R-:W-:Y:S02]  /*19e0*/  FSEL R85, R10, -INF , !P2 ;  /* 0xff8000000a557808 */ /* 0x000fe40005000000 */
[----:B------:R-:W-:Y:S02]  /*19f0*/  FSEL R94, R9, -INF , !P5 ;  /* 0xff800000095e7808 */ /* 0x000fe40006800000 */
[----:B------:R-:W-:Y:S01]  /*1a00*/  FSEL R35, R11, -INF , !P1 ;  /* 0xff8000000b237808 */ /* 0x000fe20004800000 */
[----:B------:R-:W-:Y:S05]  /*1a10*/  @!P0 BRA `(.L_x_150) ;  /* 0x0000017000008947 */ /* 0x000fea0003800000 */
[----:B------:R-:W-:Y:S01]  /*1a20*/  IADD3 R9, R84, -0x2, RZ ;  /* 0xfffffffe54097810 */ /* 0x000fe20007ffe0ff */
[----:B------:R-:W-:-:S03]  /*1a30*/  IMAD.SHL.U32 R6, R2, 0x20, RZ ;  /* 0x0000002002067824 */ /* 0x000fc600078e00ff */
[----:B------:R-:W-:Y:S01]  /*1a40*/  SHF.R.S32.HI R0, RZ, 0x1f, R9 ;  /* 0x0000001fff007819 */ /* 0x000fe20000011409 */
[----:B------:R-:W-:Y:S02]  /*1a50*/  IMAD R5, R127, R9, RZ ;  /* 0x000000097f057224 */ /* 0x000fe400078e02ff */
[----:B------:R-:W-:-:S04]  /*1a60*/  IMAD.WIDE.U32 R8, R9, R128, R136 ;  /* 0x0000008009087225 */ /* 0x000fc800078e0088 */
[----:B------:R-:W-:Y:S01]  /*1a70*/  IMAD R0, R0, R128, R5 ;  /* 0x0000008000007224 */ /* 0x000fe200078e0205 */
[----:B------:R-:W-:Y:S01]  /*1a80*/  LEA R10, P2, R8, c[0x0][0x168], 0x1 ;  /* 0x00005a00080a7a11 */ /* 0x000fe200078408ff */
[----:B------:R-:W-:Y:S02]  /*1a90*/  IMAD.MOV.U32 R5, RZ, RZ, 0x5 ;  /* 0x00000005ff057424 */ /* 0x000fe400078e00ff */
[----:B------:R-:W-:Y:S01]  /*1aa0*/  IMAD.IADD R0, R9, 0x1, R0 ;  /* 0x0000000109007824 */ /* 0x000fe200078e0200 */
[----:B------:R-:W-:Y:S02]  /*1ab0*/  LEA R26, P1, R6, R10, 0x1 ;  /* 0x0000000a061a7211 */ /* 0x000fe400078208ff */
[----:B------:R-:W-:Y:S02]  /*1ac0*/  SHF.L.U64.HI R5, R2, R5, c[0x0][0x19c] ;  /* 0x0000670002057619 */ /* 0x000fe40000010205 */
        /* <DEDUP_REMOVED lines=12> */
.L_x_150:
        /* <DEDUP_REMOVED lines=30> */
[----:B------:R-:W-:Y:S01]  /*1d70*/  SHF.L.U32 R121, R3, 0x1, RZ ;  /* 0x0000000103797819 */ /* 0x000fe200000006ff */
[----:B------:R-:W2:Y:S03]  /*1d80*/  SHFL.BFLY PT, R9, R0, 0x2, 0x1f ;  /* 0x0c401f0000097f89 */ /* 0x000ea600000e0000 */
[----:B------:R-:W-:Y:S01]  /*1d90*/  IADD3 R120, R4, R121, RZ ;  /* 0x0000007904787210 */ /* 0x000fe20007ffe0ff */
[----:B------:R-:W3:Y:S04]  /*1da0*/  SHFL.BFLY PT, R5, R6, 0x2, 0x1f ;  /* 0x0c401f0006057f89 */ /* 0x000ee800000e0000 */
[----:B------:R-:W-:Y:S04]  /*1db0*/  LDSM.16.MT88.4 R40, [R121+0x6000] ;  /* 0x006000007928783b */ /* 0x000fe80000004200 */
[----:B------:R-:W-:Y:S04]  /*1dc0*/  LDSM.16.MT88.4 R64, [R120+0x7000] ;  /* 0x007000007840783b */ /* 0x000fe80000004200 */
[----:B------:R-:W-:Y:S01]  /*1dd0*/  LDSM.16.MT88.4 R72, [R121+0x8000] ;  /* 0x008000007948783b */ /* 0x000fe20000004200 */
[----:B--2---:R-:W-:-:S02]  /*1de0*/  FMNMX.FTZ R9, R0, R9, !PT ;  /* 0x0000000900097209 */ /* 0x004fc40007810000 */
[----:B---3--:R-:W-:-:S03]  /*1df0*/  FMNMX.FTZ R5, R6, R5, !PT ;  /* 0x0000000506057209 */ /* 0x008fc60007810000 */
[----:B------:R-:W2:Y:S04]  /*1e00*/  SHFL.BFLY PT, R2, R9, 0x1, 0x1f ;  /* 0x0c201f0009027f89 */ /* 0x000ea800000e0000 */
[----:B------:R-:W3:Y:S01]  /*1e10*/  SHFL.BFLY PT, R0, R5, 0x1, 0x1f ;  /* 0x0c201f0005007f89 */ /* 0x000ee200000e0000 */
[----:B--2---:R-:W-:-:S03]  /*1e20*/  FMNMX.FTZ R2, R9, R2, !PT ;  /* 0x0000000209027209 */ /* 0x004fc60007810000 */
[----:B-1----:R-:W-:Y:S01]  /*1e30*/  LDSM.16.MT88.4 R8, [R120+0x6400] ;  /* 0x006400007808783b */ /* 0x002fe20000004200 */
[C---:B------:R-:W-:Y:S01]  /*1e40*/  FSETP.NEU.FTZ.AND P1, PT, R2.reuse, -INF , PT ;  /* 0xff8000000200780b */ /* 0x040fe20003f3d000 */
[----:B------:R-:W-:Y:S01]  /*1e50*/  FMUL.FTZ R96, R2, c[0x0][0x23c] ;  /* 0x00008f0002607a20 */ /* 0x000fe20000410000 */
[----:B---3--:R-:W-:-:S04]  /*1e60*/  FMNMX.FTZ R0, R5, R0, !PT ;  /* 0x0000000005007209 */ /* 0x008fc80007810000 */
[----:B------:R-:W-:Y:S01]  /*1e70*/  FSEL R96, R96, RZ, P1 ;  /* 0x000000ff60607208 */ /* 0x000fe20000800000 */
[C---:B------:R-:W-:Y:S01]  /*1e80*/  FMUL.FTZ R86, R0.reuse, c[0x0][0x23c] ;  /* 0x00008f0000567a20 */ /* 0x040fe20000410000 */
[----:B------:R-:W-:-:S03]  /*1e90*/  FSETP.NEU.FTZ.AND P1, PT, R0, -INF , PT ;  /* 0xff8000000000780b */ /* 0x000fc60003f3d000 */
[--C-:B------:R-:W-:Y:S01]  /*1ea0*/  FFMA.FTZ R24, R49, c[0x0][0x23c], -R96.reuse ;  /* 0x00008f0031187a23 */ /* 0x100fe20000010860 */
[----:B------:R-:W-:Y:S01]  /*1eb0*/  FSEL R86, R86, RZ, P1 ;  /* 0x000000ff56567208 */ /* 0x000fe20000800000 */
[----:B------:R-:W1:Y:S01]  /*1ec0*/  LDSM.16.MT88.4 R48, [R120+0x6000] ;  /* 0x006000007830783b */ /* 0x000e620000004200 */
[--C-:B------:R-:W-:Y:S02]  /*1ed0*/  FFMA.FTZ R34, R52, c[0x0][0x23c], -R96.reuse ;  /* 0x00008f0034227a23 */ /* 0x100fe40000010860 */
[--C-:B------:R-:W-:Y:S01]  /*1ee0*/  FFMA.FTZ R33, R53, c[0x0][0x23c], -R96.reuse ;  /* 0x00008f0035217a23 */ /* 0x100fe20000010860 */
[----:B------:R-:W-:Y:S01]  /*1ef0*/  MUFU.EX2 R24, R24 ;  /* 0x0000001800187308 */ /* 0x000fe20000000800 */
[----:B------:R-:W-:Y:S02]  /*1f00*/  FFMA.FTZ R29, R29, c[0x0][0x23c], -R96 ;  /* 0x00008f001d1d7a23 */ /* 0x000fe40000010860 */
[--C-:B------:R-:W-:Y:S02]  /*1f10*/  FFMA.FTZ R30, R54, c[0x0][0x23c], -R86.reuse ;  /* 0x00008f00361e7a23 */ /* 0x100fe40000010856 */
[----:B------:R-:W-:-:S02]  /*1f20*/  FFMA.FTZ R31, R55, c[0x0][0x23c], -R86 ;  /* 0x00008f00371f7a23 */ /* 0x000fc40000010856 */
[--C-:B------:R-:W-:Y:S01]  /*1f30*/  FFMA.FTZ R32, R59, c[0x0][0x23c], -R86.reuse ;  /* 0x00008f003b207a23 */ /* 0x100fe20000010856 */
[----:B------:R-:W-:Y:S01]  /*1f40*/  MUFU.EX2 R34, R34 ;  /* 0x0000002200227308 */ /* 0x000fe20000000800 */
[----:B------:R-:W-:Y:S02]  /*1f50*/  FFMA.FTZ R27, R57, c[0x0][0x23c], -R86 ;  /* 0x00008f00391b7a23 */ /* 0x000fe40000010856 */
[----:B------:R-:W2:Y:S01]  /*1f60*/  LDSM.16.MT88.4 R56, [R121+0x7000] ;  /* 0x007000007938783b */ /* 0x000ea20000004200 */
[--C-:B------:R-:W-:Y:S02]  /*1f70*/  FFMA.FTZ R28, R7, c[0x0][0x23c], -R96.reuse ;  /* 0x00008f00071c7a23 */ /* 0x100fe40000010860 */
[--C-:B------:R-:W-:Y:S01]  /*1f80*/  FFMA.FTZ R21, R21, c[0x0][0x23c], -R96.reuse ;  /* 0x00008f0015157a23 */ /* 0x100fe20000010860 */
[----:B------:R-:W3:Y:S01]  /*1f90*/  LDSM.16.MT88.4 R4, [R120+0x8000] ;  /* 0x008000007804783b */ /* 0x000ee20000004200 */
[----:B------:R-:W4:Y:S01]  /*1fa0*/  MUFU.EX2 R33, R33 ;  /* 0x0000002100217308 */ /* 0x000f220000000800 */
[----:B------:R-:W-:-:S02]  /*1fb0*/  FFMA.FTZ R20, R15, c[0x0][0x23c], -R96 ;  /* 0x00008f000f147a23 */ /* 0x000fc40000010860 */
[----:B------:R-:W-:Y:S02]  /*1fc0*/  FFMA.FTZ R3, R61, c[0x0][0x23c], -R96 ;  /* 0x00008f003d037a23 */ /* 0x000fe40000010860 */
[--C-:B------:R-:W-:Y:S02]  /*1fd0*/  FFMA.FTZ R26, R13, c[0x0][0x23c], -R86.reuse ;  /* 0x00008f000d1a7a23 */ /* 0x100fe40000010856 */
[--C-:B------:R-:W-:Y:S01]  /*1fe0*/  FFMA.FTZ R23, R23, c[0x0][0x23c], -R86.reuse ;  /* 0x00008f0017177a23 */ /* 0x100fe20000010856 */
[----:B------:R-:W5:Y:S01]  /*1ff0*/  MUFU.EX2 R29, R29 ;  /* 0x0000001d001d7308 */ /* 0x000f620000000800 */
[--C-:B------:R-:W-:Y:S01]  /*2000*/  FFMA.FTZ R25, R25, c[0x0][0x23c], -R86.reuse ;  /* 0x00008f0019197a23 */ /* 0x100fe20000010856 */
[----:B------:R-:W1:Y:S01]  /*2010*/  LDSM.16.MT88.4 R12, [R121+0x6400] ;  /* 0x00640000790c783b */ /* 0x000e620000004200 */
[----:B------:R-:W-:Y:S02]  /*2020*/  FFMA.FTZ R22, R97, c[0x0][0x23c], -R86 ;  /* 0x00008f0061167a23 */ /* 0x000fe40000010856 */
[----:B------:R-:W-:-:S02]  /*2030*/  FFMA.FTZ R97, R87, c[0x0][0x23c], -R96 ;  /* 0x00008f0057617a23 */ /* 0x000fc40000010860 */
[----:B------:R-:W-:Y:S01]  /*2040*/  FFMA.FTZ R90, R101, c[0x0][0x23c], -R96 ;  /* 0x00008f00655a7a23 */ /* 0x000fe20000010860 */
[----:B------:R-:W-:Y:S01]  /*2050*/  MUFU.EX2 R30, R30 ;  /* 0x0000001e001e7308 */ /* 0x000fe20000000800 */
[----:B----4-:R-:W-:Y:S01]  /*2060*/  F2FP.PACK_AB R80, R33, R34 ;  /* 0x000000222150723e */ /* 0x010fe200000000ff */
[----:B------:R-:W-:Y:S02]  /*2070*/  FFMA.FTZ R100, R99, c[0x0][0x23c], -R86 ;  /* 0x00008f0063647a23 */ /* 0x000fe40000010856 */
[--C-:B------:R-:W-:Y:S02]  /*2080*/  FFMA.FTZ R88, R105, c[0x0][0x23c], -R96.reuse ;  /* 0x00008f0069587a23 */ /* 0x100fe40000010860 */
[----:B------:R-:W-:Y:S02]  /*2090*/  FFMA.FTZ R87, R107, c[0x0][0x23c], -R96 ;  /* 0x00008f006b577a23 */ /* 0x000fe40000010860 */
[----:B------:R-:W4:Y:S01]  /*20a0*/  MUFU.EX2 R31, R31 ;  /* 0x0000001f001f7308 */ /* 0x000f220000000800 */
[----:B-----5:R-:W-:Y:S01]  /*20b0*/  F2FP.PACK_AB R82, R24, R29 ;  /* 0x0000001d1852723e */ /* 0x020fe200000000ff */
[----:B------:R-:W-:-:S02]  /*20c0*/  FFMA.FTZ R98, R17, c[0x0][0x23c], -R86 ;  /* 0x00008f0011627a23 */ /* 0x000fc40000010856 */
[--C-:B------:R-:W-:Y:S02]  /*20d0*/  FFMA.FTZ R101, R19, c[0x0][0x23c], -R86.reuse ;  /* 0x00008f0013657a23 */ /* 0x100fe40000010856 */
[----:B------:R-:W-:Y:S01]  /*20e0*/  FFMA.FTZ R99, R103, c[0x0][0x23c], -R86 ;  /* 0x00008f0067637a23 */ /* 0x000fe20000010856 */
[----:B------:R-:W-:Y:S01]  /*20f0*/  LDSM.16.MT88.4 R16, [R120+0x6800] ;  /* 0x006800007810783b */ /* 0x000fe20000004200 */
[----:B------:R-:W-:Y:S01]  /*2100*/  MUFU.EX2 R32, R32 ;  /* 0x0000002000207308 */ /* 0x000fe20000000800 */
[--C-:B------:R-:W-:Y:S02]  /*2110*/  FFMA.FTZ R93, R93, c[0x0][0x23c], -R96.reuse ;  /* 0x00008f005d5d7a23 */ /* 0x100fe40000010860 */
[--C-:B------:R-:W-:Y:S02]  /*2120*/  FFMA.FTZ R92, R92, c[0x0][0x23c], -R96.reuse ;  /* 0x00008f005c5c7a23 */ /* 0x100fe40000010860 */
[--C-:B------:R-:W-:Y:S02]  /*2130*/  FFMA.FTZ R95, R95, c[0x0][0x23c], -R96.reuse ;  /* 0x00008f005f5f7a23 */ /* 0x100fe40000010860 */
[----:B------:R-:W-:Y:S01]  /*2140*/  FFMA.FTZ R94, R94, c[0x0][0x23c], -R96 ;  /* 0x00008f005e5e7a23 */ /* 0x000fe20000010860 */
[----:B------:R-:W5:Y:S01]  /*2150*/  MUFU.EX2 R27, R27 ;  /* 0x0000001b001b7308 */ /* 0x000f620000000800 */
[----:B----4-:R-:W-:Y:S01]  /*2160*/  F2FP.PACK_AB R81, R31, R30 ;  /* 0x0000001e1f51723e */ /* 0x010fe200000000ff */
[----:B------:R-:W-:-:S02]  /*2170*/  FFMA.FTZ R91, R91, c[0x0][0x23c], -R86 ;  /* 0x00008f005b5b7a23 */ /* 0x000fc40000010856 */
[--C-:B------:R-:W-:Y:S02]  /*2180*/  FFMA.FTZ R96, R89, c[0x0][0x23c], -R86.reuse ;  /* 0x00008f0059607a23 */ /* 0x100fe40000010856 */
[--C-:B------:R-:W-:Y:S02]  /*2190*/  FFMA.FTZ R85, R85, c[0x0][0x23c], -R86.reuse ;  /* 0x00008f0055557a23 */ /* 0x100fe40000010856 */
[----:B------:R-:W-:Y:S01]  /*21a0*/  MUFU.EX2 R28, R28 ;  /* 0x0000001c001c7308 */ /* 0x000fe20000000800 */
[----:B------:R-:W-:Y:S02]  /*21b0*/  FFMA.FTZ R146, R35, c[0x0][0x23c], -R86 ;  /* 0x00008f0023927a23 */ /* 0x000fe40000010856 */
[----:B------:R-:W-:Y:S02]  /*21c0*/  FADD.FTZ R34, R34, R33 ;  /* 0x0000002122227221 */ /* 0x000fe40000010000 */
[----:B------:R-:W-:Y:S02]  /*21d0*/  FADD.FTZ R31, R30, R31 ;  /* 0x0000001f1e1f7221 */ /* 0x000fe40000010000 */
[----:B------:R-:W-:Y:S01]  /*21e0*/  FADD.FTZ R29, R29, R34 ;  /* 0x000000221d1d7221 */ /* 0x000fe20000010000 */
[----:B-----5:R-:W-:Y:S01]  /*21f0*/  F2FP.PACK_AB R83, R27, R32 ;  /* 0x000000201b53723e */ /* 0x020fe200000000ff */
[----:B------:R-:W4:Y:S01]  /*2200*/  MUFU.EX2 R21, R21 ;  /* 0x0000001500157308 */ /* 0x000f220000000800 */
[----:B------:R-:W-:-:S02]  /*2210*/  FADD.FTZ R32, R32, R31 ;  /* 0x0000001f20207221 */ /* 0x000fc40000010000 */
[----:B------:R-:W-:Y:S02]  /*2220*/  FADD.FTZ R29, R24, R29 ;  /* 0x0000001d181d7221 */ /* 0x000fe40000010000 */
[----:B------:R-:W-:Y:S01]  /*2230*/  FADD.FTZ R27, R27, R32 ;  /* 0x000000201b1b7221 */ /* 0x000fe20000010000 */
[C---:B-1----:R-:W-:Y:S02]  /*2240*/  HMMA.16816.F32 R44, R80.reuse, R48, RZ ;  /* 0x00000030502c723c */ /* 0x042fe400000018ff */
[----:B------:R-:W-:Y:S06]  /*2250*/  MUFU.EX2 R20, R20 ;  /* 0x0000001400147308 */ /* 0x000fec0000000800 */
[C---:B------:R-:W-:Y:S02]  /*2260*/  HMMA.16816.F32 R48, R80.reuse, R50, RZ ;  /* 0x000000325030723c */ /* 0x040fe400000018ff */
[----:B------:R-:W-:Y:S06]  /*2270*/  MUFU.EX2 R3, R3 ;  /* 0x0000000300037308 */ /* 0x000fec0000000800 */
[C---:B------:R-:W-:Y:S02]  /*2280*/  HMMA.16816.F32 R36, R80.reuse, R40, RZ ;  /* 0x000000285024723c */ /* 0x040fe400000018ff */
[----:B------:R-:W-:Y:S06]  /*2290*/  MUFU.EX2 R26, R26 ;  /* 0x0000001a001a7308 */ /* 0x000fec0000000800 */
[C---:B--2---:R-:W-:Y:S02]  /*22a0*/  HMMA.16816.F32 R52, R80.reuse, R56, RZ ;  /* 0x000000385034723c */ /* 0x044fe400000018ff */
[----:B------:R-:W1:Y:S06]  /*22b0*/  MUFU.EX2 R23, R23 ;  /* 0x0000001700177308 */ /* 0x000e6c0000000800 */
[C---:B------:R-:W-:Y:S02]  /*22c0*/  HMMA.16816.F32 R60, R80.reuse, R64, RZ ;  /* 0x00000040503c723c */ /* 0x040fe400000018ff */
[----:B------:R-:W-:Y:S06]  /*22d0*/  MUFU.EX2 R25, R25 ;  /* 0x0000001900197308 */ /* 0x000fec0000000800 */
[C---:B------:R-:W-:Y:S02]  /*22e0*/  HMMA.16816.F32 R68, R80.reuse, R72, RZ ;  /* 0x000000485044723c */ /* 0x040fe400000018ff */
[----:B------:R-:W2:Y:S06]  /*22f0*/  MUFU.EX2 R22, R22 ;  /* 0x0000001600167308 */ /* 0x000eac0000000800 */
[C---:B------:R-:W-:Y:S02]  /*2300*/  HMMA.16816.F32 R40, R80.reuse, R42, RZ ;  /* 0x0000002a5028723c */ /* 0x040fe400000018ff */
[----:B------:R-:W-:Y:S06]  /*2310*/  MUFU.EX2 R97, R97 ;  /* 0x0000006100617308 */ /* 0x000fec0000000800 */
[C---:B------:R-:W-:Y:S02]  /*2320*/  HMMA.16816.F32 R56, R80.reuse, R58, RZ ;  /* 0x0000003a5038723c */ /* 0x040fe400000018ff */
[----:B------:R-:W5:Y:S06]  /*2330*/  MUFU.EX2 R90, R90 ;  /* 0x0000005a005a7308 */ /* 0x000f6c0000000800 */
[C---:B------:R-:W-:Y:S02]  /*2340*/  HMMA.16816.F32 R64, R80.reuse, R66, RZ ;  /* 0x000000425040723c */ /* 0x040fe400000018ff */
[----:B------:R-:W-:Y:S06]  /*2350*/  MUFU.EX2 R88, R88 ;  /* 0x0000005800587308 */ /* 0x000fec0000000800 */
[C---:B------:R-:W-:Y:S02]  /*2360*/  HMMA.16816.F32 R72, R80.reuse, R74, RZ ;  /* 0x0000004a5048723c */ /* 0x040fe400000018ff */
[----:B------:R-:W-:Y:S06]  /*2370*/  MUFU.EX2 R87, R87 ;  /* 0x0000005700577308 */ /* 0x000fec0000000800 */
[C---:B---3--:R-:W-:Y:S02]  /*2380*/  HMMA.16816.F32 R76, R80.reuse, R4, RZ ;  /* 0x00000004504c723c */ /* 0x048fe400000018ff */
[----:B------:R-:W-:Y:S05]  /*2390*/  MUFU.EX2 R98, R98 ;  /* 0x0000006200627308 */ /* 0x000fea0000000800 */
[----:B----4-:R-:W-:Y:S01]  /*23a0*/  F2FP.PACK_AB R4, R21, R28 ;  /* 0x0000001c1504723e */ /* 0x010fe200000000ff */
[----:B------:R-:W-:Y:S01]  /*23b0*/  HMMA.16816.F32 R80, R80, R6, RZ ;  /* 0x000000065050723c */ /* 0x000fe200000018ff */
[----:B-1----:R-:W-:Y:S01]  /*23c0*/  F2FP.PACK_AB R5, R23, R26 ;  /* 0x0000001a1705723e */ /* 0x002fe200000000ff */
[----:B------:R-:W1:Y:S01]  /*23d0*/  MUFU.EX2 R101, R101 ;  /* 0x0000006500657308 */ /* 0x000e620000000800 */
[----:B------:R-:W-:-:S02]  /*23e0*/  FADD.FTZ R28, R28, R29 ;  /* 0x0000001d1c1c7221 */ /* 0x000fc40000010000 */
[----:B------:R-:W-:Y:S02]  /*23f0*/  FADD.FTZ R26, R26, R27 ;  /* 0x0000001b1a1a7221 */ /* 0x000fe40000010000 */
[----:B------:R-:W-:Y:S01]  /*2400*/  F2FP.PACK_AB R6, R3, R20 ;  /* 0x000000140306723e */ /* 0x000fe200000000ff */
[----:B------:R-:W-:Y:S01]  /*2410*/  FADD.FTZ R21, R21, R28 ;  /* 0x0000001c15157221 */ /* 0x000fe20000010000 */
[----:B--2---:R-:W-:Y:S01]  /*2420*/  F2FP.PACK_AB R7, R22, R25 ;  /* 0x000000191607723e */ /* 0x004fe200000000ff */
[----:B------:R-:W-:Y:S01]  /*2430*/  MUFU.EX2 R100, R100 ;  /* 0x0000006400647308 */ /* 0x000fe20000000800 */
[----:B------:R-:W-:Y:S02]  /*2440*/  FADD.FTZ R26, R23, R26 ;  /* 0x0000001a171a7221 */ /* 0x000fe40000010000 */
[----:B------:R-:W-:Y:S02]  /*2450*/  FADD.FTZ R20, R20, R21 ;  /* 0x0000001514147221 */ /* 0x000fe40000010000 */
[----:B------:R-:W-:Y:S01]  /*2460*/  FADD.FTZ R25, R25, R26 ;  /* 0x0000001a19197221 */ /* 0x000fe20000010000 */
[----:B------:R-:W-:Y:S01]  /*2470*/  HMMA.16816.F32 R44, R4, R8, R44 ;  /* 0x00000008042c723c */ /* 0x000fe2000000182c */
[----:B------:R-:W-:Y:S01]  /*2480*/  FADD.FTZ R20, R3, R20 ;  /* 0x0000001403147221 */ /* 0x000fe20000010000 */
[----:B------:R-:W2:Y:S01]  /*2490*/  MUFU.EX2 R99, R99 ;  /* 0x0000006300637308 */ /* 0x000ea20000000800 */
[----:B------:R-:W-:-:S05]  /*24a0*/  FADD.FTZ R25, R22, R25 ;  /* 0x0000001916197221 */ /* 0x000fca0000010000 */
[C---:B------:R-:W-:Y:S01]  /*24b0*/  HMMA.16816.F32 R48, R4.reuse, R10, R48 ;  /* 0x0000000a0430723c */ /* 0x040fe20000001830 */
[----:B------:R-:W3:Y:S01]  /*24c0*/  LDSM.16.MT88.4 R8, [R120+0x7400] ;  /* 0x007400007808783b */ /* 0x000ee20000004200 */
[----:B------:R-:W-:Y:S06]  /*24d0*/  MUFU.EX2 R93, R93 ;  /* 0x0000005d005d7308 */ /* 0x000fec0000000800 */
[C---:B------:R-:W-:Y:S02]  /*24e0*/  HMMA.16816.F32 R36, R4.reuse, R12, R36 ;  /* 0x0000000c0424723c */ /* 0x040fe40000001824 */
[----:B------:R-:W4:Y:S06]  /*24f0*/  MUFU.EX2 R92, R92 ;  /* 0x0000005c005c7308 */ /* 0x000f2c0000000800 */
[C---:B------:R-:W-:Y:S01]  /*2500*/  HMMA.16816.F32 R40, R4.reuse, R14, R40 ;  /* 0x0000000e0428723c */ /* 0x040fe20000001828 */
[----:B------:R-:W1:Y:S01]  /*2510*/  LDSM.16.MT88.4 R12, [R121+0x7400] ;  /* 0x00740000790c783b */ /* 0x000e620000004200 */
[----:B------:R-:W-:Y:S08]  /*2520*/  MUFU.EX2 R95, R95 ;  /* 0x0000005f005f7308 */ /* 0x000ff00000000800 */
[----:B------:R-:W-:Y:S08]  /*2530*/  MUFU.EX2 R94, R94 ;  /* 0x0000005e005e7308 */ /* 0x000ff00000000800 */
[----:B------:R-:W-:Y:S01]  /*2540*/  MUFU.EX2 R91, R91 ;  /* 0x0000005b005b7308 */ /* 0x000fe20000000800 */
[C---:B---3--:R-:W-:Y:S07]  /*2550*/  HMMA.16816.F32 R60, R4.reuse, R8, R60 ;  /* 0x00000008043c723c */ /* 0x048fee000000183c */
[----:B------:R-:W3:Y:S01]  /*2560*/  MUFU.EX2 R96, R96 ;  /* 0x0000006000607308 */ /* 0x000ee20000000800 */
[C---:B------:R-:W-:Y:S01]  /*2570*/  HMMA.16816.F32 R64, R4.reuse, R10, R64 ;  /* 0x0000000a0440723c */ /* 0x040fe20000001840 */
[----:B------:R-:W2:Y:S06]  /*2580*/  LDSM.16.MT88.4 R8, [R120+0x8400] ;  /* 0x008400007808783b */ /* 0x000eac0000004200 */
[----:B------:R-:W-:Y:S01]  /*2590*/  MUFU.EX2 R85, R85 ;  /* 0x0000005500557308 */ /* 0x000fe20000000800 */
[C---:B-1----:R-:W-:Y:S07]  /*25a0*/  HMMA.16816.F32 R52, R4.reuse, R12, R52 ;  /* 0x0000000c0434723c */ /* 0x042fee0000001834 */
[----:B------:R-:W1:Y:S01]  /*25b0*/  MUFU.EX2 R146, R146 ;  /* 0x0000009200927308 */ /* 0x000e620000000800 */
[C---:B------:R-:W-:Y:S01]  /*25c0*/  HMMA.16816.F32 R56, R4.reuse, R14, R56 ;  /* 0x0000000e0438723c */ /* 0x040fe20000001838 */
[----:B------:R-:W1:Y:S07]  /*25d0*/  LDSM.16.MT88.4 R12, [R121+0x8400] ;  /* 0x00840000790c783b */ /* 0x000e6e0000004200 */
[C---:B--2---:R-:W-:Y:S08]  /*25e0*/  HMMA.16816.F32 R76, R4.reuse, R8, R76 ;  /* 0x00000008044c723c */ /* 0x044ff0000000184c */
[C---:B------:R-:W-:Y:S01]  /*25f0*/  HMMA.16816.F32 R80, R4.reuse, R10, R80 ;  /* 0x0000000a0450723c */ /* 0x040fe20000001850 */
[----:B------:R-:W2:Y:S07]  /*2600*/  LDSM.16.MT88.4 R8, [R121+0x6800] ;  /* 0x006800007908783b */ /* 0x000eae0000004200 */
[C---:B-1----:R-:W-:Y:S08]  /*2610*/  HMMA.16816.F32 R68, R4.reuse, R12, R68 ;  /* 0x0000000c0444723c */ /* 0x042ff00000001844 */
[----:B------:R-:W-:Y:S01]  /*2620*/  HMMA.16816.F32 R72, R4, R14, R72 ;  /* 0x0000000e0448723c */ /* 0x000fe20000001848 */
[----:B------:R-:W1:Y:S06]  /*2630*/  LDSM.16.MT88.4 R12, [R121+0x7800] ;  /* 0x00780000790c783b */ /* 0x000e6c0000004200 */
[----:B-----5:R-:W-:Y:S01]  /*2640*/  F2FP.PACK_AB R4, R90, R97 ;  /* 0x000000615a04723e */ /* 0x020fe200000000ff */
        /* <DEDUP_REMOVED lines=12> */
[C---:B--2---:R-:W-:Y:S08]  /*2710*/  HMMA.16816.F32 R36, R4.reuse, R8, R36 ;  /* 0x000000080424723c */ /* 0x044ff00000001824 */
[C---:B------:R-:W-:Y:S01]  /*2720*/  HMMA.16816.F32 R40, R4.reuse, R10, R40 ;  /* 0x0000000a0428723c */ /* 0x040fe20000001828 */
[----:B------:R-:W2:Y:S07]  /*2730*/  LDSM.16.MT88.4 R8, [R120+0x7800] ;  /* 0x007800007808783b */ /* 0x000eae0000004200 */
[C---:B-1----:R-:W-:Y:S08]  /*2740*/  HMMA.16816.F32 R52, R4.reuse, R12, R52 ;  /* 0x0000000c0434723c */ /* 0x042ff00000001834 */
[C---:B------:R-:W-:Y:S01]  /*2750*/  HMMA.16816.F32 R56, R4.reuse, R14, R56 ;  /* 0x0000000e0438723c */ /* 0x040fe20000001838 */
[----:B------:R-:W1:Y:S07]  /*2760*/  LDSM.16.MT88.4 R12, [R121+0x8800] ;  /* 0x00880000790c783b */ /* 0x000e6e0000004200 */
[C---:B------:R-:W-:Y:S01]  /*2770*/  HMMA.16816.F32 R48, R4.reuse, R18, R48 ;  /* 0x000000120430723c */ /* 0x040fe20000001830 */
[----:B------:R-:W-:Y:S07]  /*2780*/  LDSM.16.MT88.4 R16, [R121+0x6c00] ;  /* 0x006c00007910783b */ /* 0x000fee0000004200 */
[C---:B--2---:R-:W-:Y:S08]  /*2790*/  HMMA.16816.F32 R60, R4.reuse, R8, R60 ;  /* 0x00000008043c723c */ /* 0x044ff0000000183c */
[C---:B------:R-:W-:Y:S01]  /*27a0*/  HMMA.16816.F32 R64, R4.reuse, R10, R64 ;  /* 0x0000000a0440723c */ /* 0x040fe20000001840 */
[----:B------:R-:W2:Y:S07]  /*27b0*/  LDSM.16.MT88.4 R8, [R120+0x8800] ;  /* 0x008800007808783b */ /* 0x000eae0000004200 */
[C---:B-1----:R-:W-:Y:S08]  /*27c0*/  HMMA.16816.F32 R68, R4.reuse, R12, R68 ;  /* 0x0000000c0444723c */ /* 0x042ff00000001844 */
[C---:B------:R-:W-:Y:S01]  /*27d0*/  HMMA.16816.F32 R72, R4.reuse, R14, R72 ;  /* 0x0000000e0448723c */ /* 0x040fe20000001848 */
[----:B------:R-:W1:Y:S07]  /*27e0*/  LDSM.16.MT88.4 R12, [R120+0x6c00] ;  /* 0x006c0000780c783b */ /* 0x000e6e0000004200 */
[C---:B--2---:R-:W-:Y:S08]  /*27f0*/  HMMA.16816.F32 R76, R4.reuse, R8, R76 ;  /* 0x00000008044c723c */ /* 0x044ff0000000184c */
[----:B------:R-:W-:Y:S01]  /*2800*/  HMMA.16816.F32 R80, R4, R10, R80 ;  /* 0x0000000a0450723c */ /* 0x000fe20000001850 */
[----:B------:R-:W2:Y:S06]  /*2810*/  LDSM.16.MT88.4 R8, [R121+0x7c00] ;  /* 0x007c00007908783b */ /* 0x000eac0000004200 */
[----:B----4-:R-:W-:Y:S01]  /*2820*/  F2FP.PACK_AB R4, R92, R93 ;  /* 0x0000005d5c04723e */ /* 0x010fe200000000ff */
[----:B------:R-:W-:Y:S01]  /*2830*/  FADD.FTZ R93, R93, R88 ;  /* 0x000000585d5d7221 */ /* 0x000fe20000010000 */
[----:B---3--:R-:W-:Y:S01]  /*2840*/  F2FP.PACK_AB R5, R96, R91 ;  /* 0x0000005b6005723e */ /* 0x008fe200000000ff */
        /* <DEDUP_REMOVED lines=12> */
[C---:B-1----:R-:W-:Y:S08]  /*2910*/  HMMA.16816.F32 R44, R4.reuse, R12, R44 ;  /* 0x0000000c042c723c */ /* 0x042ff0000000182c */
[C---:B------:R-:W-:Y:S01]  /*2920*/  HMMA.16816.F32 R48, R4.reuse, R14, R48 ;  /* 0x0000000e0430723c */ /* 0x040fe20000001830 */
[----:B------:R-:W1:Y:S07]  /*2930*/  LDSM.16.MT88.4 R12, [R121+0x8c00] ;  /* 0x008c0000790c783b */ /* 0x000e6e0000004200 */
[C---:B--2---:R-:W-:Y:S08]  /*2940*/  HMMA.16816.F32 R52, R4.reuse, R8, R52 ;  /* 0x000000080434723c */ /* 0x044ff00000001834 */
[C---:B------:R-:W-:Y:S01]  /*2950*/  HMMA.16816.F32 R56, R4.reuse, R10, R56 ;  /* 0x0000000a0438723c */ /* 0x040fe20000001838 */
[----:B------:R-:W2:Y:S07]  /*2960*/  LDSM.16.MT88.4 R8, [R120+0x8c00] ;  /* 0x008c00007808783b */ /* 0x000eae0000004200 */
[C---:B---3--:R-:W-:Y:S08]  /*2970*/  HMMA.16816.F32 R60, R4.reuse, R16, R60 ;  /* 0x00000010043c723c */ /* 0x048ff0000000183c */
[C---:B------:R-:W-:Y:S08]  /*2980*/  HMMA.16816.F32 R64, R4.reuse, R18, R64 ;  /* 0x000000120440723c */ /* 0x040ff00000001840 */
[C---:B-1----:R-:W-:Y:S08]  /*2990*/  HMMA.16816.F32 R68, R4.reuse, R12, R68 ;  /* 0x0000000c0444723c */ /* 0x042ff00000001844 */
[C---:B------:R-:W-:Y:S08]  /*29a0*/  HMMA.16816.F32 R72, R4.reuse, R14, R72 ;  /* 0x0000000e0448723c */ /* 0x040ff00000001848 */
[C---:B--2---:R-:W-:Y:S08]  /*29b0*/  HMMA.16816.F32 R76, R4.reuse, R8, R76 ;  /* 0x00000008044c723c */ /* 0x044ff0000000184c */
[----:B------:R-:W-:Y:S01]  /*29c0*/  HMMA.16816.F32 R80, R4, R10, R80 ;  /* 0x0000000a0450723c */ /* 0x000fe20000001850 */
[----:B------:R-:W-:Y:S03]  /*29d0*/  @!UPT UIADD3 URZ, URZ, URZ, URZ ;  /* 0x0000003f3f3ff290 */ /* 0x000fe6000fffe03f */
[----:B------:R-:W-:Y:S11]  /*29e0*/  @!P0 BRA `(.L_x_151) ;  /* 0x00001a4000008947 */ /* 0x000ff60003800000 */
[----:B------:R-:W-:Y:S01]  /*29f0*/  IADD3 R142, R84, -0x2, RZ ;  /* 0xfffffffe548e7810 */ /* 0x000fe20007ffe0ff */
[----:B------:R-:W-:Y:S01]  /*2a00*/  IMAD.MOV.U32 R3, RZ, RZ, R0 ;  /* 0x000000ffff037224 */ /* 0x000fe200078e0000 */
[----:B------:R-:W-:Y:S01]  /*2a10*/  MOV R85, R2 ;  /* 0x0000000200557202 */ /* 0x000fe20000000f00 */
[----:B------:R-:W-:Y:S06]  /*2a20*/  BRA `(.L_x_152) ;  /* 0x0000017000007947 */ /* 0x000fec0003800000 */
.L_x_154:
[----:B------:R-:W-:Y:S04]  /*2a30*/  IADD3 R87, R142, -0x1, RZ ;  /* 0xffffffff8e577810 */ /* 0x000fe80007ffe0ff */
[----:B------:R-:W-:Y:S01]  /*2a40*/  SHF.R.S32.HI R0, RZ, 0x1f, R87 ;  /* 0x0000001fff007819 */ /* 0x000fe20000011457 */
[C---:B------:R-:W-:Y:S04]  /*2a50*/  IMAD.WIDE.U32 R88, R87.reuse, c[0x0][0x198], RZ ;  /* 0x0000660057587a25 */ /* 0x040fe800078e00ff */
[----:B------:R-:W-:Y:S01]  /*2a60*/  IMAD R0, R0, c[0x0][0x198], RZ ;  /* 0x0000660000007a24 */ /* 0x000fe200078e02ff */
[----:B------:R-:W-:Y:S03]  /*2a70*/  LEA R2, P1, R88, R134, 0x6 ;  /* 0x0000008658027211 */ /* 0x000fe600078230ff */
[----:B------:R-:W-:Y:S01]  /*2a80*/  IMAD R0, R87, c[0x0][0x19c], R0 ;  /* 0x0000670057007a24 */ /* 0x000fe200078e0200 */
[----:B------:R-:W-:Y:S03]  /*2a90*/  LEA R90, P2, R2, c[0x0][0x168], 0x1 ;  /* 0x00005a00025a7a11 */ /* 0x000fe600078408ff */
[----:B------:R-:W-:Y:S05]  /*2aa0*/  IMAD.IADD R87, R89, 0x1, R0 ;  /* 0x0000000159577824 */ /* 0x000fea00078e0200 */
        /* <DEDUP_REMOVED lines=15> */
.L_x_152:
[----:B------:R-:W-:Y:S01]  /*2ba0*/  SHF.R.S32.HI R0, RZ, 0x1f, R142 ;  /* 0x0000001fff007819 */ /* 0x000fe2000001148e */
[----:B------:R-:W-:Y:S04]  /*2bb0*/  DEPBAR.LE SB0, 0x0 ;  /* 0x000080000000791a */ /* 0x000fe80000000000 */
[----:B------:R-:W-:Y:S01]  /*2bc0*/  BAR.SYNC.DEFER_BLOCKING 0x0 ;  /* 0x0000000000007b1d */ /* 0x000fe20000010000 */
[----:B------:R-:W-:Y:S02]  /*2bd0*/  IMAD R0, R0, c[0x0][0x1a0], RZ ;  /* 0x0000680000007a24 */ /* 0x000fe400078e02ff */
[C---:B------:R-:W-:Y:S04]  /*2be0*/  IMAD.WIDE.U32 R86, R142.reuse, c[0x0][0x1a0], RZ ;  /* 0x000068008e567a25 */ /* 0x040fe800078e00ff */
[----:B------:R-:W-:Y:S01]  /*2bf0*/  IMAD R0, R142, c[0x0][0x1a4], R0 ;  /* 0x000069008e007a24 */ /* 0x000fe200078e0200 */
[----:B------:R-:W-:Y:S03]  /*2c00*/  LEA R2, P0, R86, R132, 0x6 ;  /* 0x0000008456027211 */ /* 0x000fe600078030ff */
        /* <DEDUP_REMOVED lines=9> */
[----:B------:R-:W-:Y:S01]  /*2ca0*/  IMAD.X R151, R129, 0x1, R149, P0 ;  /* 0x0000000181977824 */ /* 0x000fe200000e0695 */
[----:B------:R-:W-:Y:S02]  /*2cb0*/  ISETP.GT.AND P0, PT, R142, RZ, PT ;  /* 0x000000ff8e00720c */ /* 0x000fe40003f04270 */
        /* <DEDUP_REMOVED lines=8> */
[----:B------:R-:W4:Y:S04]  /*2d40*/  LDSM.16.M88.4 R100, [R124+0x800] ;  /* 0x000800007c64783b */ /* 0x000f280000000200 */
[----:B------:R-:W0:Y:S04]  /*2d50*/  LDGDEPBAR ;  /* 0x00000000000079af */ /* 0x000e280000000000 */
[----:B------:R-:W5:Y:S04]  /*2d60*/  LDSM.16.M88.4 R104, [R124+0xc00] ;  /* 0x000c00007c68783b */ /* 0x000f680000000200 */
[----:B------:R-:W-:Y:S04]  /*2d70*/  LDSM.16.M88.4 R108, [R123] ;  /* 0x000000007b6c783b */ /* 0x000fe80000000200 */
[----:B------:R-:W1:Y:S04]  /*2d80*/  LDSM.16.M88.4 R112, [R122] ;  /* 0x000000007a70783b */ /* 0x000e680000000200 */
[----:B------:R-:W1:Y:S01]  /*2d90*/  LDSM.16.M88.4 R116, [R122+0x400] ;  /* 0x000400007a74783b */ /* 0x000e620000000200 */
[C---:B--2---:R-:W-:Y:S08]  /*2da0*/  HMMA.16816.F32 R4, R88.reuse, R92, RZ ;  /* 0x0000005c5804723c */ /* 0x044ff000000018ff */
[C---:B------:R-:W-:Y:S01]  /*2db0*/  HMMA.16816.F32 R8, R88.reuse, R94, RZ ;  /* 0x0000005e5808723c */ /* 0x040fe200000018ff */
[----:B------:R-:W-:Y:S07]  /*2dc0*/  LDSM.16.M88.4 R92, [R122+0xc00] ;  /* 0x000c00007a5c783b */ /* 0x000fee0000000200 */
[C---:B---3--:R-:W-:Y:S08]  /*2dd0*/  HMMA.16816.F32 R12, R88.reuse, R96, RZ ;  /* 0x00000060580c723c */ /* 0x048ff000000018ff */
[C---:B------:R-:W-:Y:S01]  /*2de0*/  HMMA.16816.F32 R16, R88.reuse, R98, RZ ;  /* 0x000000625810723c */ /* 0x040fe200000018ff */
[----:B------:R-:W-:Y:S07]  /*2df0*/  LDSM.16.M88.4 R96, [R124+0x1000] ;  /* 0x001000007c60783b */ /* 0x000fee0000000200 */
[C---:B----4-:R-:W-:Y:S08]  /*2e00*/  HMMA.16816.F32 R20, R88.reuse, R100, RZ ;  /* 0x000000645814723c */ /* 0x050ff000000018ff */
[C---:B------:R-:W-:Y:S01]  /*2e10*/  HMMA.16816.F32 R24, R88.reuse, R102, RZ ;  /* 0x000000665818723c */ /* 0x040fe200000018ff */
[----:B------:R-:W-:Y:S07]  /*2e20*/  LDSM.16.M88.4 R100, [R124+0x1c00] ;  /* 0x001c00007c64783b */ /* 0x000fee0000000200 */
[C---:B-----5:R-:W-:Y:S08]  /*2e30*/  HMMA.16816.F32 R28, R88.reuse, R104, RZ ;  /* 0x00000068581c723c */ /* 0x060ff000000018ff */
[----:B------:R-:W-:Y:S01]  /*2e40*/  HMMA.16816.F32 R32, R88, R106, RZ ;  /* 0x0000006a5820723c */ /* 0x000fe200000018ff */
[----:B------:R-:W2:Y:S07]  /*2e50*/  LDSM.16.M88.4 R88, [R122+0x800] ;  /* 0x000800007a58783b */ /* 0x000eae0000000200 */
[C---:B-1----:R-:W-:Y:S08]  /*2e60*/  HMMA.16816.F32 R4, R108.reuse, R112, R4 ;  /* 0x000000706c04723c */ /* 0x042ff00000001804 */
[C---:B------:R-:W-:Y:S08]  /*2e70*/  HMMA.16816.F32 R8, R108.reuse, R114, R8 ;  /* 0x000000726c08723c */ /* 0x040ff00000001808 */
[C---:B------:R-:W-:Y:S08]  /*2e80*/  HMMA.16816.F32 R12, R108.reuse, R116, R12 ;  /* 0x000000746c0c723c */ /* 0x040ff0000000180c */
[C---:B------:R-:W-:Y:S08]  /*2e90*/  HMMA.16816.F32 R16, R108.reuse, R118, R16 ;  /* 0x000000766c10723c */ /* 0x040ff00000001810 */
[C---:B--2---:R-:W-:Y:S08]  /*2ea0*/  HMMA.16816.F32 R20, R108.reuse, R88, R20 ;  /* 0x000000586c14723c */ /* 0x044ff00000001814 */
[C---:B------:R-:W-:Y:S01]  /*2eb0*/  HMMA.16816.F32 R24, R108.reuse, R90, R24 ;  /* 0x0000005a6c18723c */ /* 0x040fe20000001818 */
[----:B------:R-:W1:Y:S07]  /*2ec0*/  LDSM.16.M88.4 R88, [R125+0x1000] ;  /* 0x001000007d58783b */ /* 0x000e6e0000000200 */
[C---:B------:R-:W-:Y:S08]  /*2ed0*/  HMMA.16816.F32 R28, R108.reuse, R92, R28 ;  /* 0x0000005c6c1c723c */ /* 0x040ff0000000181c */
[----:B------:R-:W-:Y:S01]  /*2ee0*/  HMMA.16816.F32 R32, R108, R94, R32 ;  /* 0x0000005e6c20723c */ /* 0x000fe20000001820 */
[----:B------:R-:W2:Y:S07]  /*2ef0*/  LDSM.16.M88.4 R92, [R124+0x1400] ;  /* 0x001400007c5c783b */ /* 0x000eae0000000200 */
[C---:B-1----:R-:W-:Y:S08]  /*2f00*/  HMMA.16816.F32 R4, R88.reuse, R96, R4 ;  /* 0x000000605804723c */ /* 0x042ff00000001804 */
[C---:B------:R-:W-:Y:S01]  /*2f10*/  HMMA.16816.F32 R8, R88.reuse, R98, R8 ;  /* 0x000000625808723c */ /* 0x040fe20000001808 */
[----:B------:R-:W1:Y:S07]  /*2f20*/  LDSM.16.M88.4 R96, [R124+0x1800] ;  /* 0x001800007c60783b */ /* 0x000e6e0000000200 */
[C---:B--2---:R-:W-:Y:S08]  /*2f30*/  HMMA.16816.F32 R12, R88.reuse, R92, R12 ;  /* 0x0000005c580c723c */ /* 0x044ff0000000180c */
[C---:B------:R-:W-:Y:S01]  /*2f40*/  HMMA.16816.F32 R16, R88.reuse, R94, R16 ;  /* 0x0000005e5810723c */ /* 0x040fe20000001810 */
[----:B------:R-:W-:Y:S07]  /*2f50*/  LDSM.16.M88.4 R92, [R123+0x1000] ;  /* 0x001000007b5c783b */ /* 0x000fee0000000200 */
[C---:B-1----:R-:W-:Y:S08]  /*2f60*/  HMMA.16816.F32 R20, R88.reuse, R96, R20 ;  /* 0x000000605814723c */ /* 0x042ff00000001814 */
[C---:B------:R-:W-:Y:S01]  /*2f70*/  HMMA.16816.F32 R24, R88.reuse, R98, R24 ;  /* 0x000000625818723c */ /* 0x040fe20000001818 */
[----:B------:R-:W1:Y:S07]  /*2f80*/  LDSM.16.M88.4 R96, [R122+0x1000] ;  /* 0x001000007a60783b */ /* 0x000e6e0000000200 */
[C---:B------:R-:W-:Y:S08]  /*2f90*/  HMMA.16816.F32 R28, R88.reuse, R100, R28 ;  /* 0x00000064581c723c */ /* 0x040ff0000000181c */
[----:B------:R-:W-:Y:S01]  /*2fa0*/  HMMA.16816.F32 R32, R88, R102, R32 ;  /* 0x000000665820723c */ /* 0x000fe20000001820 */
[----:B------:R-:W2:Y:S04]  /*2fb0*/  LDSM.16.M88.4 R88, [R122+0x1400] ;  /* 0x001400007a58783b */ /* 0x000ea80000000200 */
[----:B------:R-:W-:Y:S03]  /*2fc0*/  LDSM.16.M88.4 R100, [R122+0x1c00] ;  /* 0x001c00007a64783b */ /* 0x000fe60000000200 */
        /* <DEDUP_REMOVED lines=28> */
[----:B------:R-:W1:Y:S01]  /*3190*/  LDSM.16.M88.4 R96, [R122+0x2800] ;  /* 0x002800007a60783b */ /* 0x000e620000000200 */
[----:B------:R-:W-:Y:S04]  /*31a0*/  DEPBAR.LE SB0, 0x0 ;  /* 0x000080000000791a */ /* 0x000fe80000000000 */
[----:B------:R-:W-:Y:S02]  /*31b0*/  BAR.SYNC.DEFER_BLOCKING 0x0 ;  /* 0x0000000000007b1d */ /* 0x000fe40000010000 */
[C---:B--2---:R-:W-:Y:S08]  /*31c0*/  HMMA.16816.F32 R12, R92.reuse, R88, R12 ;  /* 0x000000585c0c723c */ /* 0x044ff0000000180c */
[C---:B------:R-:W-:Y:S08]  /*31d0*/  HMMA.16816.F32 R16, R92.reuse, R90, R16 ;  /* 0x0000005a5c10723c */ /* 0x040ff00000001810 */
[C---:B-1----:R-:W-:Y:S08]  /*31e0*/  HMMA.16816.F32 R20, R92.reuse, R96, R20 ;  /* 0x000000605c14723c */ /* 0x042ff00000001814 */
[C---:B------:R-:W-:Y:S08]  /*31f0*/  HMMA.16816.F32 R24, R92.reuse, R98, R24 ;  /* 0x000000625c18723c */ /* 0x040ff00000001818 */
[C---:B------:R-:W-:Y:S08]  /*3200*/  HMMA.16816.F32 R28, R92.reuse, R100, R28 ;  /* 0x000000645c1c723c */ /* 0x040ff0000000181c */
[----:B------:R-:W-:Y:S01]  /*3210*/  HMMA.16816.F32 R32, R92, R102, R32 ;  /* 0x000000665c20723c */ /* 0x000fe20000001820 */
[----:B------:R-:W-:-:S07]  /*3220*/  @P0 BRA `(.L_x_154) ;  /* 0xfffff80000000947 */ /* 0x000fce000383ffff */
.L_x_153:
[----:B------:R-:W-:Y:S01]  /*3230*/  FMNMX.FTZ R0, R4, R85, !PT ;  /* 0x0000005504007209 */ /* 0x000fe20007810000 */
[----:B------:R-:W-:Y:S01]  /*3240*/  LDSM.16.MT88.4 R96, [R121+0x6000] ;  /* 0x006000007960783b */ /* 0x000fe20000004200 */
[----:B------:R-:W-:Y:S02]  /*3250*/  FMNMX.FTZ R84, R6, R3, !PT ;  /* 0x0000000306547209 */ /* 0x000fe40007810000 */
[----:B------:R-:W-:Y:S02]  /*3260*/  FMNMX.FTZ R87, R5, R0, !PT ;  /* 0x0000000005577209 */ /* 0x000fe40007810000 */
[----:B------:R-:W-:Y:S02]  /*3270*/  FMNMX.FTZ R93, R7, R84, !PT ;  /* 0x00000054075d7209 */ /* 0x000fe40007810000 */
        /* <DEDUP_REMOVED lines=29> */
[----:B------:R-:W-:Y:S01]  /*3450*/  IADD3 R142, R142, -0x1, RZ ;  /* 0xffffffff8e8e7810 */ /* 0x000fe20007ffe0ff */
[----:B------:R-:W-:Y:S08]  /*3460*/  SHFL.BFLY PT, R95, R88, 0x2, 0x1f ;  /* 0x0c401f00585f7f89 */ /* 0x000ff000000e0000 */
[----:B------:R-:W1:Y:S02]  /*3470*/  SHFL.BFLY PT, R0, R89, 0x2, 0x1f ;  /* 0x0c401f0059007f89 */ /* 0x000e6400000e0000 */
[----:B-1----:R-:W-:Y:S02]  /*3480*/  FMNMX.FTZ R87, R89, R0, !PT ;  /* 0x0000000059577209 */ /* 0x002fe40007810000 */
[----:B------:R-:W-:Y:S04]  /*3490*/  FMNMX.FTZ R93, R88, R95, !PT ;  /* 0x0000005f585d7209 */ /* 0x000fe80007810000 */
[----:B------:R-:W1:Y:S08]  /*34a0*/  SHFL.BFLY PT, R0, R87, 0x1, 0x1f ;  /* 0x0c201f0057007f89 */ /* 0x000e7000000e0000 */
[----:B------:R-:W2:Y:S01]  /*34b0*/  SHFL.BFLY PT, R84, R93, 0x1, 0x1f ;  /* 0x0c201f005d547f89 */ /* 0x000ea200000e0000 */
[----:B-1----:R-:W-:Y:S05]  /*34c0*/  FMNMX.FTZ R0, R87, R0, !PT ;  /* 0x0000000057007209 */ /* 0x002fea0007810000 */
[----:B------:R-:W-:Y:S01]  /*34d0*/  FMUL.FTZ R106, R0, c[0x0][0x23c] ;  /* 0x00008f00006a7a20 */ /* 0x000fe20000410000 */
[----:B--2---:R-:W-:Y:S04]  /*34e0*/  FMNMX.FTZ R2, R93, R84, !PT ;  /* 0x000000545d027209 */ /* 0x004fe80007810000 */
[C---:B------:R-:W-:Y:S01]  /*34f0*/  FSETP.NEU.FTZ.AND P1, PT, R2.reuse, -INF , PT ;  /* 0xff8000000200780b */ /* 0x040fe20003f3d000 */
[C---:B------:R-:W-:Y:S02]  /*3500*/  FADD.FTZ R84, -R2.reuse, R85 ;  /* 0x0000005502547221 */ /* 0x040fe40000010100 */
[----:B------:R-:W-:Y:S02]  /*3510*/  FMUL.FTZ R104, R2, c[0x0][0x23c] ;  /* 0x00008f0002687a20 */ /* 0x000fe40000410000 */
[----:B------:R-:W-:Y:S02]  /*3520*/  FMUL.FTZ R86, R84, c[0x0][0x23c] ;  /* 0x00008f0054567a20 */ /* 0x000fe40000410000 */
[----:B------:R-:W-:Y:S01]  /*3530*/  FADD.FTZ R85, -R0, R3 ;  /* 0x0000000300557221 */ /* 0x000fe20000010100 */
[----:B------:R-:W-:Y:S01]  /*3540*/  FSEL R104, R104, RZ, P1 ;  /* 0x000000ff68687208 */ /* 0x000fe20000800000 */
[----:B------:R1:W2:Y:S01]  /*3550*/  MUFU.EX2 R84, R86 ;  /* 0x0000005600547308 */ /* 0x0002a20000000800 */
[----:B------:R-:W-:Y:S01]  /*3560*/  FSETP.NEU.FTZ.AND P1, PT, R0, -INF , PT ;  /* 0xff8000000000780b */ /* 0x000fe20003f3d000 */
[----:B------:R-:W-:Y:S01]  /*3570*/  FMUL.FTZ R3, R85, c[0x0][0x23c] ;  /* 0x00008f0055037a20 */ /* 0x000fe20000410000 */
[----:B------:R-:W-:Y:S01]  /*3580*/  MOV R85, R2 ;  /* 0x0000000200557202 */ /* 0x000fe20000000f00 */
[--C-:B------:R-:W-:Y:S01]  /*3590*/  FFMA.FTZ R105, R4, c[0x0][0x23c], -R104.reuse ;  /* 0x00008f0004697a23 */ /* 0x100fe20000010868 */
[----:B------:R-:W-:Y:S01]  /*35a0*/  FSEL R106, R106, RZ, P1 ;  /* 0x000000ff6a6a7208 */ /* 0x000fe20000800000 */
[--C-:B------:R-:W-:Y:S02]  /*35b0*/  FFMA.FTZ R90, R5, c[0x0][0x23c], -R104.reuse ;  /* 0x00008f00055a7a23 */ /* 0x100fe40000010868 */
[----:B------:R-:W-:Y:S02]  /*35c0*/  FFMA.FTZ R111, R8, c[0x0][0x23c], -R104 ;  /* 0x00008f00086f7a23 */ /* 0x000fe40000010868 */
[--C-:B------:R-:W-:Y:S01]  /*35d0*/  FFMA.FTZ R108, R6, c[0x0][0x23c], -R106.reuse ;  /* 0x00008f00066c7a23 */ /* 0x100fe2000001086a */
[----:B------:R-:W-:Y:S01]  /*35e0*/  MUFU.EX2 R105, R105 ;  /* 0x0000006900697308 */ /* 0x000fe20000000800 */
[--C-:B------:R-:W-:Y:S02]  /*35f0*/  FFMA.FTZ R109, R7, c[0x0][0x23c], -R106.reuse ;  /* 0x00008f00076d7a23 */ /* 0x100fe4000001086a */
[--C-:B------:R-:W-:Y:S02]  /*3600*/  FFMA.FTZ R88, R10, c[0x0][0x23c], -R106.reuse ;  /* 0x00008f000a587a23 */ /* 0x100fe4000001086a */
[----:B------:R-:W-:Y:S02]  /*3610*/  FFMA.FTZ R87, R11, c[0x0][0x23c], -R106 ;  /* 0x00008f000b577a23 */ /* 0x000fe4000001086a */
[--C-:B------:R-:W-:Y:S02]  /*3620*/  FFMA.FTZ R112, R12, c[0x0][0x23c], -R104.reuse ;  /* 0x00008f000c707a23 */ /* 0x100fe40000010868 */
[----:B------:R-:W-:Y:S01]  /*3630*/  FFMA.FTZ R113, R13, c[0x0][0x23c], -R104 ;  /* 0x00008f000d717a23 */ /* 0x000fe20000010868 */
[----:B------:R-:W-:Y:S01]  /*3640*/  MUFU.EX2 R109, R109 ;  /* 0x0000006d006d7308 */ /* 0x000fe20000000800 */
[----:B------:R-:W-:Y:S02]  /*3650*/  FFMA.FTZ R114, R14, c[0x0][0x23c], -R106 ;  /* 0x00008f000e727a23 */ /* 0x000fe4000001086a */
[----:B-1----:R-:W-:Y:S02]  /*3660*/  FFMA.FTZ R86, R9, c[0x0][0x23c], -R104 ;  /* 0x00008f0009567a23 */ /* 0x002fe40000010868 */
[C---:B--2---:R-:W-:Y:S02]  /*3670*/  FMUL.FTZ R36, R84.reuse, R36 ;  /* 0x0000002454247220 */ /* 0x044fe40000410000 */
[C---:B------:R-:W-:Y:S02]  /*3680*/  FMUL.FTZ R37, R84.reuse, R37 ;  /* 0x0000002554257220 */ /* 0x040fe40000410000 */
[C---:B------:R-:W-:Y:S01]  /*3690*/  FMUL.FTZ R40, R84.reuse, R40 ;  /* 0x0000002854287220 */ /* 0x040fe20000410000 */
[----:B------:R-:W-:Y:S01]  /*36a0*/  MUFU.EX2 R111, R111 ;  /* 0x0000006f006f7308 */ /* 0x000fe20000000800 */
[C---:B------:R-:W-:Y:S02]  /*36b0*/  FMUL.FTZ R41, R84.reuse, R41 ;  /* 0x0000002954297220 */ /* 0x040fe40000410000 */
[C---:B------:R-:W-:Y:S02]  /*36c0*/  FMUL.FTZ R44, R84.reuse, R44 ;  /* 0x0000002c542c7220 */ /* 0x040fe40000410000 */
[C---:B------:R-:W-:Y:S02]  /*36d0*/  FMUL.FTZ R45, R84.reuse, R45 ;  /* 0x0000002d542d7220 */ /* 0x040fe40000410000 */
[C---:B------:R-:W-:Y:S02]  /*36e0*/  FMUL.FTZ R48, R84.reuse, R48 ;  /* 0x0000003054307220 */ /* 0x040fe40000410000 */
[C---:B------:R-:W-:Y:S01]  /*36f0*/  FMUL.FTZ R49, R84.reuse, R49 ;  /* 0x0000003154317220 */ /* 0x040fe20000410000 */
[----:B------:R-:W1:Y:S01]  /*3700*/  MUFU.EX2 R3, R3 ;  /* 0x0000000300037308 */ /* 0x000e620000000800 */
[C---:B------:R-:W-:Y:S02]  /*3710*/  FMUL.FTZ R52, R84.reuse, R52 ;  /* 0x0000003454347220 */ /* 0x040fe40000410000 */
[C---:B------:R-:W-:Y:S02]  /*3720*/  FMUL.FTZ R53, R84.reuse, R53 ;  /* 0x0000003554357220 */ /* 0x040fe40000410000 */
[C---:B------:R-:W-:Y:S02]  /*3730*/  FMUL.FTZ R56, R84.reuse, R56 ;  /* 0x0000003854387220 */ /* 0x040fe40000410000 */
[C---:B------:R-:W-:Y:S02]  /*3740*/  FMUL.FTZ R57, R84.reuse, R57 ;  /* 0x0000003954397220 */ /* 0x040fe40000410000 */
[C---:B------:R-:W-:Y:S01]  /*3750*/  FMUL.FTZ R60, R84.reuse, R60 ;  /* 0x0000003c543c7220 */ /* 0x040fe20000410000 */
[----:B------:R-:W2:Y:S01]  /*3760*/  MUFU.EX2 R90, R90 ;  /* 0x0000005a005a7308 */ /* 0x000ea20000000800 */
[C---:B------:R-:W-:Y:S02]  /*3770*/  FMUL.FTZ R61, R84.reuse, R61 ;  /* 0x0000003d543d7220 */ /* 0x040fe40000410000 */
[C---:B------:R-:W-:Y:S02]  /*3780*/  FMUL.FTZ R64, R84.reuse, R64 ;  /* 0x0000004054407220 */ /* 0x040fe40000410000 */
[C---:B------:R-:W-:Y:S02]  /*3790*/  FMUL.FTZ R65, R84.reuse, R65 ;  /* 0x0000004154417220 */ /* 0x040fe40000410000 */
[C---:B------:R-:W-:Y:S02]  /*37a0*/  FMUL.FTZ R68, R84.reuse, R68 ;  /* 0x0000004454447220 */ /* 0x040fe40000410000 */
[C---:B------:R-:W-:Y:S01]  /*37b0*/  FMUL.FTZ R69, R84.reuse, R69 ;  /* 0x0000004554457220 */ /* 0x040fe20000410000 */
[----:B------:R-:W3:Y:S01]  /*37c0*/  MUFU.EX2 R108, R108 ;  /* 0x0000006c006c7308 */ /* 0x000ee20000000800 */
[C---:B------:R-:W-:Y:S02]  /*37d0*/  FMUL.FTZ R72, R84.reuse, R72 ;  /* 0x0000004854487220 */ /* 0x040fe40000410000 */
[----:B------:R-:W-:Y:S02]  /*37e0*/  FMUL.FTZ R73, R84, R73 ;  /* 0x0000004954497220 */ /* 0x000fe40000410000 */
[C---:B-1----:R-:W-:Y:S02]  /*37f0*/  FMUL.FTZ R38, R3.reuse, R38 ;  /* 0x0000002603267220 */ /* 0x042fe40000410000 */
[C---:B------:R-:W-:Y:S02]  /*3800*/  FMUL.FTZ R39, R3.reuse, R39 ;  /* 0x0000002703277220 */ /* 0x040fe40000410000 */
[C---:B------:R-:W-:Y:S01]  /*3810*/  FMUL.FTZ R42, R3.reuse, R42 ;  /* 0x0000002a032a7220 */ /* 0x040fe20000410000 */
[----:B------:R-:W1:Y:S01]  /*3820*/  MUFU.EX2 R86, R86 ;  /* 0x0000005600567308 */ /* 0x000e620000000800 */
[C---:B------:R-:W-:Y:S02]  /*3830*/  FMUL.FTZ R43, R3.reuse, R43 ;  /* 0x0000002b032b7220 */ /* 0x040fe40000410000 */
[C---:B------:R-:W-:Y:S01]  /*3840*/  FMUL.FTZ R46, R3.reuse, R46 ;  /* 0x0000002e032e7220 */ /* 0x040fe20000410000 */
[----:B--2---:R-:W-:Y:S01]  /*3850*/  F2FP.PACK_AB R92, R90, R105 ;  /* 0x000000695a5c723e */ /* 0x004fe200000000ff */
[C---:B------:R-:W-:Y:S02]  /*3860*/  FMUL.FTZ R47, R3.reuse, R47 ;  /* 0x0000002f032f7220 */ /* 0x040fe40000410000 */
[C---:B------:R-:W-:Y:S02]  /*3870*/  FMUL.FTZ R50, R3.reuse, R50 ;  /* 0x0000003203327220 */ /* 0x040fe40000410000 */
[C---:B------:R-:W-:Y:S01]  /*3880*/  FMUL.FTZ R51, R3.reuse, R51 ;  /* 0x0000003303337220 */ /* 0x040fe20000410000 */
[----:B------:R-:W-:Y:S01]  /*3890*/  MUFU.EX2 R88, R88 ;  /* 0x0000005800587308 */ /* 0x000fe20000000800 */
[C---:B------:R-:W-:Y:S02]  /*38a0*/  FMUL.FTZ R54, R3.reuse, R54 ;  /* 0x0000003603367220 */ /* 0x040fe40000410000 */
[----:B------:R-:W-:Y:S01]  /*38b0*/  FMUL.FTZ R55, R3, R55 ;  /* 0x0000003703377220 */ /* 0x000fe20000410000 */
[----:B---3--:R-:W-:Y:S01]  /*38c0*/  F2FP.PACK_AB R93, R109, R108 ;  /* 0x0000006c6d5d723e */ /* 0x008fe200000000ff */
[C---:B------:R-:W-:Y:S02]  /*38d0*/  FMUL.FTZ R58, R3.reuse, R58 ;  /* 0x0000003a033a7220 */ /* 0x040fe40000410000 */
[C---:B------:R-:W-:Y:S02]  /*38e0*/  FMUL.FTZ R59, R3.reuse, R59 ;  /* 0x0000003b033b7220 */ /* 0x040fe40000410000 */
[C---:B------:R-:W-:Y:S01]  /*38f0*/  FMUL.FTZ R62, R3.reuse, R62 ;  /* 0x0000003e033e7220 */ /* 0x040fe20000410000 */
[----:B------:R-:W2:Y:S01]  /*3900*/  MUFU.EX2 R87, R87 ;  /* 0x0000005700577308 */ /* 0x000ea20000000800 */
[C---:B------:R-:W-:Y:S02]  /*3910*/  FMUL.FTZ R63, R3.reuse, R63 ;  /* 0x0000003f033f7220 */ /* 0x040fe40000410000 */
[C---:B------:R-:W-:Y:S01]  /*3920*/  FMUL.FTZ R66, R3.reuse, R66 ;  /* 0x0000004203427220 */ /* 0x040fe20000410000 */
[----:B-1----:R-:W-:Y:S01]  /*3930*/  F2FP.PACK_AB R94, R86, R111 ;  /* 0x0000006f565e723e */ /* 0x002fe200000000ff */
[C---:B------:R-:W-:Y:S02]  /*3940*/  FMUL.FTZ R67, R3.reuse, R67 ;  /* 0x0000004303437220 */ /* 0x040fe40000410000 */
[C---:B------:R-:W-:Y:S02]  /*3950*/  FMUL.FTZ R70, R3.reuse, R70 ;  /* 0x0000004603467220 */ /* 0x040fe40000410000 */
[C---:B------:R-:W-:Y:S01]  /*3960*/  FMUL.FTZ R71, R3.reuse, R71 ;  /* 0x0000004703477220 */ /* 0x040fe20000410000 */
[----:B------:R-:W-:Y:S01]  /*3970*/  MUFU.EX2 R112, R112 ;  /* 0x0000007000707308 */ /* 0x000fe20000000800 */
[C---:B------:R-:W-:Y:S02]  /*3980*/  FMUL.FTZ R74, R3.reuse, R74 ;  /* 0x0000004a034a7220 */ /* 0x040fe40000410000 */
[----:B------:R-:W-:Y:S02]  /*3990*/  FMUL.FTZ R75, R3, R75 ;  /* 0x0000004b034b7220 */ /* 0x000fe40000410000 */
[----:B------:R-:W-:Y:S02]  /*39a0*/  FFMA.FTZ R115, R15, c[0x0][0x23c], -R106 ;  /* 0x00008f000f737a23 */ /* 0x000fe4000001086a */
[--C-:B------:R-:W-:Y:S02]  /*39b0*/  FFMA.FTZ R116, R16, c[0x0][0x23c], -R104.reuse ;  /* 0x00008f0010747a23 */ /* 0x100fe40000010868 */
[----:B------:R-:W-:Y:S01]  /*39c0*/  FFMA.FTZ R117, R17, c[0x0][0x23c], -R104 ;  /* 0x00008f0011757a23 */ /* 0x000fe20000010868 */
[----:B------:R-:W1:Y:S01]  /*39d0*/  MUFU.EX2 R113, R113 ;  /* 0x0000007100717308 */ /* 0x000e620000000800 */
[--C-:B------:R-:W-:Y:S02]  /*39e0*/  FFMA.FTZ R118, R18, c[0x0][0x23c], -R106.reuse ;  /* 0x00008f0012767a23 */ /* 0x100fe4000001086a */
[----:B------:R-:W-:Y:S01]  /*39f0*/  FFMA.FTZ R119, R19, c[0x0][0x23c], -R106 ;  /* 0x00008f0013777a23 */ /* 0x000fe2000001086a */
[----:B--2---:R-:W-:Y:S01]  /*3a00*/  F2FP.PACK_AB R95, R87, R88 ;  /* 0x00000058575f723e */ /* 0x004fe200000000ff */
[C---:B------:R-:W-:Y:S02]  /*3a10*/  FFMA.FTZ R143, R84.reuse, R143, R105 ;  /* 0x0000008f548f7223 */ /* 0x040fe40000010069 */
[----:B------:R-:W-:Y:S02]  /*3a20*/  FFMA.FTZ R108, R3, R146, R108 ;  /* 0x00000092036c7223 */ /* 0x000fe4000001006c */
[C---:B------:R-:W-:Y:S01]  /*3a30*/  FMUL.FTZ R76, R84.reuse, R76 ;  /* 0x0000004c544c7220 */ /* 0x040fe20000410000 */
[----:B------:R-:W-:Y:S01]  /*3a40*/  MUFU.EX2 R114, R114 ;  /* 0x0000007200727308 */ /* 0x000fe20000000800 */
[C---:B------:R-:W-:Y:S05]  /*3a50*/  HMMA.16816.F32 R36, R92.reuse, R96, R36 ;  /* 0x000000605c24723c */ /* 0x040fea0000001824 */
[----:B------:R-:W-:Y:S02]  /*3a60*/  FADD.FTZ R163, R109, R108 ;  /* 0x0000006c6da37221 */ /* 0x000fe40000010000 */
[C---:B------:R-:W-:Y:S01]  /*3a70*/  FMUL.FTZ R77, R84.reuse, R77 ;  /* 0x0000004d544d7220 */ /* 0x040fe20000410000 */
[C---:B------:R-:W-:Y:S01]  /*3a80*/  HMMA.16816.F32 R40, R92.reuse, R98, R40 ;  /* 0x000000625c28723c */ /* 0x040fe20000001828 */
[----:B------:R-:W2:Y:S01]  /*3a90*/  LDSM.16.MT88.4 R96, [R121+0x7000] ;  /* 0x007000007960783b */ /* 0x000ea20000004200 */
[----:B------:R-:W3:Y:S02]  /*3aa0*/  MUFU.EX2 R115, R115 ;  /* 0x0000007300737308 */ /* 0x000ee40000000800 */
[C---:B------:R-:W-:Y:S02]  /*3ab0*/  FMUL.FTZ R78, R3.reuse, R78 ;  /* 0x0000004e034e7220 */ /* 0x040fe40000410000 */
[C---:B------:R-:W-:Y:S02]  /*3ac0*/  FMUL.FTZ R79, R3.reuse, R79 ;  /* 0x0000004f034f7220 */ /* 0x040fe40000410000 */
[C---:B------:R-:W-:Y:S04]  /*3ad0*/  HMMA.16816.F32 R44, R92.reuse, R100, R44 ;  /* 0x000000645c2c723c */ /* 0x040fe8000000182c */
[C---:B------:R-:W-:Y:S01]  /*3ae0*/  FMUL.FTZ R80, R84.reuse, R80 ;  /* 0x0000005054507220 */ /* 0x040fe20000410000 */
[----:B------:R-:W-:Y:S01]  /*3af0*/  MUFU.EX2 R116, R116 ;  /* 0x0000007400747308 */ /* 0x000fe20000000800 */
[----:B------:R-:W-:Y:S02]  /*3b00*/  FMUL.FTZ R81, R84, R81 ;  /* 0x0000005154517220 */ /* 0x000fe40000410000 */
[C---:B------:R-:W-:Y:S01]  /*3b10*/  HMMA.16816.F32 R48, R92.reuse, R102, R48 ;  /* 0x000000665c30723c */ /* 0x040fe20000001830 */
[----:B------:R-:W4:Y:S03]  /*3b20*/  LDSM.16.MT88.4 R100, [R120+0x7000] ;  /* 0x007000007864783b */ /* 0x000f260000004200 */
[C---:B------:R-:W-:Y:S02]  /*3b30*/  FMUL.FTZ R82, R3.reuse, R82 ;  /* 0x0000005203527220 */ /* 0x040fe40000410000 */
[----:B------:R-:W-:Y:S01]  /*3b40*/  FMUL.FTZ R83, R3, R83 ;  /* 0x0000005303537220 */ /* 0x000fe20000410000 */
[----:B------:R-:W5:Y:S01]  /*3b50*/  MUFU.EX2 R117, R117 ;  /* 0x0000007500757308 */ /* 0x000f620000000800 */
[--C-:B------:R-:W-:Y:S01]  /*3b60*/  FFMA.FTZ R151, R20, c[0x0][0x23c], -R104.reuse ;  /* 0x00008f0014977a23 */ /* 0x100fe20000010868 */
[----:B------:R-:W-:Y:S03]  /*3b70*/  MOV R3, R0 ;  /* 0x0000000000037202 */ /* 0x000fe60000000f00 */
[----:B------:R-:W-:Y:S02]  /*3b80*/  FFMA.FTZ R148, R21, c[0x0][0x23c], -R104 ;  /* 0x00008f0015947a23 */ /* 0x000fe40000010868 */
[--C-:B------:R-:W-:Y:S02]  /*3b90*/  FFMA.FTZ R149, R22, c[0x0][0x23c], -R106.reuse ;  /* 0x00008f0016957a23 */ /* 0x100fe4000001086a */
[----:B------:R-:W-:Y:S01]  /*3ba0*/  FFMA.FTZ R150, R23, c[0x0][0x23c], -R106 ;  /* 0x00008f0017967a23 */ /* 0x000fe2000001086a */
[----:B------:R-:W-:Y:S01]  /*3bb0*/  MUFU.EX2 R118, R118 ;  /* 0x0000007600767308 */ /* 0x000fe20000000800 */
[--C-:B------:R-:W-:Y:S02]  /*3bc0*/  FFMA.FTZ R152, R24, c[0x0][0x23c], -R104.reuse ;  /* 0x00008f0018987a23 */ /* 0x100fe40000010868 */
[----:B------:R-:W-:Y:S02]  /*3bd0*/  FFMA.FTZ R147, R25, c[0x0][0x23c], -R104 ;  /* 0x00008f0019937a23 */ /* 0x000fe40000010868 */
[--C-:B------:R-:W-:Y:S02]  /*3be0*/  FFMA.FTZ R153, R26, c[0x0][0x23c], -R106.reuse ;  /* 0x00008f001a997a23 */ /* 0x100fe4000001086a */
[----:B------:R-:W-:Y:S01]  /*3bf0*/  FFMA.FTZ R154, R27, c[0x0][0x23c], -R106 ;  /* 0x00008f001b9a7a23 */ /* 0x000fe2000001086a */
[C---:B--2---:R-:W-:Y:S02]  /*3c00*/  HMMA.16816.F32 R52, R92.reuse, R96, R52 ;  /* 0x000000605c34723c */ /* 0x044fe40000001834 */
[----:B------:R-:W2:Y:S01]  /*3c10*/  MUFU.EX2 R119, R119 ;  /* 0x0000007700777308 */ /* 0x000ea20000000800 */
[--C-:B------:R-:W-:Y:S02]  /*3c20*/  FFMA.FTZ R160, R28, c[0x0][0x23c], -R104.reuse ;  /* 0x00008f001ca07a23 */ /* 0x100fe40000010868 */
[--C-:B------:R-:W-:Y:S02]  /*3c30*/  FFMA.FTZ R159, R29, c[0x0][0x23c], -R104.reuse ;  /* 0x00008f001d9f7a23 */ /* 0x100fe40000010868 */
[--C-:B------:R-:W-:Y:S01]  /*3c40*/  FFMA.FTZ R158, R32, c[0x0][0x23c], -R104.reuse ;  /* 0x00008f00209e7a23 */ /* 0x100fe20000010868 */
[C---:B------:R-:W-:Y:S01]  /*3c50*/  HMMA.16816.F32 R56, R92.reuse, R98, R56 ;  /* 0x000000625c38723c */ /* 0x040fe20000001838 */
[----:B------:R-:W1:Y:S03]  /*3c60*/  LDSM.16.MT88.4 R96, [R121+0x8000] ;  /* 0x008000007960783b */ /* 0x000e660000004200 */
[----:B------:R-:W-:Y:S01]  /*3c70*/  FFMA.FTZ R104, R33, c[0x0][0x23c], -R104 ;  /* 0x00008f0021687a23 */ /* 0x000fe20000010868 */
[----:B------:R-:W-:Y:S01]  /*3c80*/  MUFU.EX2 R151, R151 ;  /* 0x0000009700977308 */ /* 0x000fe20000000800 */
[--C-:B------:R-:W-:Y:S02]  /*3c90*/  FFMA.FTZ R156, R30, c[0x0][0x23c], -R106.reuse ;  /* 0x00008f001e9c7a23 */ /* 0x100fe4000001086a */
[C---:B----4-:R-:W-:Y:S04]  /*3ca0*/  HMMA.16816.F32 R60, R92.reuse, R100, R60 ;  /* 0x000000645c3c723c */ /* 0x050fe8000000183c */
[--C-:B------:R-:W-:Y:S02]  /*3cb0*/  FFMA.FTZ R155, R31, c[0x0][0x23c], -R106.reuse ;  /* 0x00008f001f9b7a23 */ /* 0x100fe4000001086a */
[--C-:B------:R-:W-:Y:S01]  /*3cc0*/  FFMA.FTZ R162, R34, c[0x0][0x23c], -R106.reuse ;  /* 0x00008f0022a27a23 */ /* 0x100fe2000001086a */
[----:B------:R-:W-:Y:S01]  /*3cd0*/  MUFU.EX2 R157, R104 ;  /* 0x00000068009d7308 */ /* 0x000fe20000000800 */
[C---:B------:R-:W-:Y:S01]  /*3ce0*/  HMMA.16816.F32 R64, R92.reuse, R102, R64 ;  /* 0x000000665c40723c */ /* 0x040fe20000001840 */
[----:B------:R-:W4:Y:S03]  /*3cf0*/  LDSM.16.MT88.4 R100, [R120+0x8000] ;  /* 0x008000007864783b */ /* 0x000f260000004200 */
[----:B------:R-:W-:Y:S02]  /*3d00*/  FFMA.FTZ R106, R35, c[0x0][0x23c], -R106 ;  /* 0x00008f00236a7a23 */ /* 0x000fe4000001086a */
[----:B------:R-:W-:Y:S02]  /*3d10*/  FADD.FTZ R90, R90, R143 ;  /* 0x0000008f5a5a7221 */ /* 0x000fe40000010000 */
[----:B------:R-:W-:Y:S01]  /*3d20*/  FADD.FTZ R88, R88, R163 ;  /* 0x000000a358587221 */ /* 0x000fe20000010000 */
[----:B------:R2:W-:Y:S03]  /*3d30*/  MUFU.EX2 R161, R106 ;  /* 0x0000006a00a17308 */ /* 0x0005e60000000800 */
[----:B------:R-:W-:Y:S02]  /*3d40*/  FADD.FTZ R143, R111, R90 ;  /* 0x0000005a6f8f7221 */ /* 0x000fe40000010000 */
[----:B------:R-:W-:Y:S01]  /*3d50*/  LDSM.16.MT88.4 R108, [R121+0x7c00] ;  /* 0x007c0000796c783b */ /* 0x000fe20000004200 */
[----:B------:R-:W-:Y:S02]  /*3d60*/  FADD.FTZ R87, R87, R88 ;  /* 0x0000005857577221 */ /* 0x000fe40000010000 */
[----:B------:R-:W-:Y:S02]  /*3d70*/  FADD.FTZ R143, R86, R143 ;  /* 0x0000008f568f7221 */ /* 0x000fe40000010000 */
[----:B------:R-:W3:Y:S01]  /*3d80*/  MUFU.EX2 R148, R148 ;  /* 0x0000009400947308 */ /* 0x000ee20000000800 */
[C---:B-1----:R-:W-:Y:S09]  /*3d90*/  HMMA.16816.F32 R68, R92.reuse, R96, R68 ;  /* 0x000000605c44723c */ /* 0x042ff20000001844 */
[----:B------:R-:W-:Y:S01]  /*3da0*/  MUFU.EX2 R149, R149 ;  /* 0x0000009500957308 */ /* 0x000fe20000000800 */
[C---:B------:R-:W-:Y:S01]  /*3db0*/  HMMA.16816.F32 R72, R92.reuse, R98, R72 ;  /* 0x000000625c48723c */ /* 0x040fe20000001848 */
[----:B------:R-:W1:Y:S08]  /*3dc0*/  LDSM.16.MT88.4 R96, [R121+0x6400] ;  /* 0x006400007960783b */ /* 0x000e700000004200 */
[----:B------:R-:W1:Y:S01]  /*3dd0*/  MUFU.EX2 R150, R150 ;  /* 0x0000009600967308 */ /* 0x000e620000000800 */
[C---:B----4-:R-:W-:Y:S01]  /*3de0*/  HMMA.16816.F32 R76, R92.reuse, R100, R76 ;  /* 0x000000645c4c723c */ /* 0x050fe2000000184c */
[----:B--2---:R-:W-:Y:S07]  /*3df0*/  LDSM.16.MT88.4 R104, [R120+0x6c00] ;  /* 0x006c00007868783b */ /* 0x004fee0000004200 */
[----:B------:R-:W-:Y:S01]  /*3e00*/  HMMA.16816.F32 R80, R92, R102, R80 ;  /* 0x000000665c50723c */ /* 0x000fe20000001850 */
[----:B------:R-:W2:Y:S01]  /*3e10*/  LDSM.16.MT88.4 R100, [R120+0x6400] ;  /* 0x006400007864783b */ /* 0x000ea20000004200 */
[----:B------:R-:W-:Y:S05]  /*3e20*/  MUFU.EX2 R152, R152 ;  /* 0x0000009800987308 */ /* 0x000fea0000000800 */
[----:B------:R-:W-:Y:S01]  /*3e30*/  F2FP.PACK_AB R92, R113, R112 ;  /* 0x00000070715c723e */ /* 0x000fe200000000ff */
[----:B------:R-:W-:Y:S01]  /*3e40*/  FADD.FTZ R112, R112, R143 ;  /* 0x0000008f70707221 */ /* 0x000fe20000010000 */
[----:B---3--:R-:W-:Y:S03]  /*3e50*/  F2FP.PACK_AB R93, R115, R114 ;  /* 0x00000072735d723e */ /* 0x008fe600000000ff */
[----:B-----5:R-:W-:Y:S01]  /*3e60*/  F2FP.PACK_AB R94, R117, R116 ;  /* 0x00000074755e723e */ /* 0x020fe200000000ff */
[----:B------:R-:W3:Y:S01]  /*3e70*/  MUFU.EX2 R147, R147 ;  /* 0x0000009300937308 */ /* 0x000ee20000000800 */
[----:B------:R-:W-:Y:S01]  /*3e80*/  F2FP.PACK_AB R95, R119, R118 ;  /* 0x00000076775f723e */ /* 0x000fe200000000ff */
[----:B------:R-:W-:Y:S02]  /*3e90*/  FADD.FTZ R114, R114, R87 ;  /* 0x0000005772727221 */ /* 0x000fe40000010000 */
[----:B------:R-:W-:Y:S02]  /*3ea0*/  FADD.FTZ R113, R113, R112 ;  /* 0x0000007071717221 */ /* 0x000fe40000010000 */
[----:B------:R-:W-:Y:S02]  /*3eb0*/  FADD.FTZ R115, R115, R114 ;  /* 0x0000007273737221 */ /* 0x000fe40000010000 */
[----:B------:R-:W-:Y:S02]  /*3ec0*/  FADD.FTZ R116, R116, R113 ;  /* 0x0000007174747221 */ /* 0x000fe40000010000 */
[----:B------:R-:W-:Y:S01]  /*3ed0*/  MUFU.EX2 R153, R153 ;  /* 0x0000009900997308 */ /* 0x000fe20000000800 */
[----:B------:R-:W-:Y:S01]  /*3ee0*/  FADD.FTZ R84, R118, R115 ;  /* 0x0000007376547221 */ /* 0x000fe20000010000 */
[C---:B-1----:R-:W-:Y:S03]  /*3ef0*/  HMMA.16816.F32 R36, R92.reuse, R96, R36 ;  /* 0x000000605c24723c */ /* 0x042fe60000001824 */
[----:B------:R-:W-:Y:S02]  /*3f00*/  FADD.FTZ R116, R117, R116 ;  /* 0x0000007475747221 */ /* 0x000fe40000010000 */
[----:B------:R-:W-:Y:S03]  /*3f10*/  FADD.FTZ R84, R119, R84 ;  /* 0x0000005477547221 */ /* 0x000fe60000010000 */
[C---:B------:R-:W-:Y:S01]  /*3f20*/  HMMA.16816.F32 R40, R92.reuse, R98, R40 ;  /* 0x000000625c28723c */ /* 0x040fe20000001828 */
[----:B------:R-:W1:Y:S01]  /*3f30*/  LDSM.16.MT88.4 R96, [R121+0x7400] ;  /* 0x007400007960783b */ /* 0x000e620000004200 */
[----:B------:R-:W4:Y:S06]  /*3f40*/  MUFU.EX2 R154, R154 ;  /* 0x0000009a009a7308 */ /* 0x000f2c0000000800 */
[C---:B--2---:R-:W-:Y:S04]  /*3f50*/  HMMA.16816.F32 R44, R92.reuse, R100, R44 ;  /* 0x000000645c2c723c */ /* 0x044fe8000000182c */
[----:B------:R-:W-:Y:S04]  /*3f60*/  MUFU.EX2 R160, R160 ;  /* 0x000000a000a07308 */ /* 0x000fe80000000800 */
[C---:B------:R-:W-:Y:S01]  /*3f70*/  HMMA.16816.F32 R48, R92.reuse, R102, R48 ;  /* 0x000000665c30723c */ /* 0x040fe20000001830 */
[----:B------:R-:W2:Y:S05]  /*3f80*/  LDSM.16.MT88.4 R100, [R120+0x7400] ;  /* 0x007400007864783b */ /* 0x000eaa0000004200 */
[----:B------:R-:W5:Y:S10]  /*3f90*/  MUFU.EX2 R159, R159 ;  /* 0x0000009f009f7308 */ /* 0x000f740000000800 */
[----:B------:R-:W-:Y:S01]  /*3fa0*/  MUFU.EX2 R156, R156 ;  /* 0x0000009c009c7308 */ /* 0x000fe20000000800 */
[C---:B-1----:R-:W-:Y:S09]  /*3fb0*/  HMMA.16816.F32 R52, R92.reuse, R96, R52 ;  /* 0x000000605c34723c */ /* 0x042ff20000001834 */
[----:B------:R-:W1:Y:S01]  /*3fc0*/  MUFU.EX2 R155, R155 ;  /* 0x0000009b009b7308 */ /* 0x000e620000000800 */
[C---:B------:R-:W-:Y:S01]  /*3fd0*/  HMMA.16816.F32 R56, R92.reuse, R98, R56 ;  /* 0x000000625c38723c */ /* 0x040fe20000001838 */
[----:B------:R-:W1:Y:S08]  /*3fe0*/  LDSM.16.MT88.4 R96, [R121+0x8400] ;  /* 0x008400007960783b */ /* 0x000e700000004200 */
[----:B------:R-:W1:Y:S01]  /*3ff0*/  MUFU.EX2 R158, R158 ;  /* 0x0000009e009e7308 */ /* 0x000e620000000800 */
[C---:B--2---:R-:W-:Y:S09]  /*4000*/  HMMA.16816.F32 R60, R92.reuse, R100, R60 ;  /* 0x000000645c3c723c */ /* 0x044ff2000000183c */
[----:B------:R-:W2:Y:S01]  /*4010*/  MUFU.EX2 R162, R162 ;  /* 0x000000a200a27308 */ /* 0x000ea20000000800 */
        /* <DEDUP_REMOVED lines=8> */
[----:B------:R-:W-:Y:S01]  /*40a0*/  F2FP.PACK_AB R92, R148, R151 ;  /* 0x00000097945c723e */ /* 0x000fe200000000ff */
[----:B------:R-:W-:Y:S01]  /*40b0*/  FADD.FTZ R151, R151, R116 ;  /* 0x0000007497977221 */ /* 0x000fe20000010000 */
[----:B------:R-:W-:Y:S03]  /*40c0*/  F2FP.PACK_AB R93, R150, R149 ;  /* 0x00000095965d723e */ /* 0x000fe600000000ff */
[----:B---3--:R-:W-:Y:S01]  /*40d0*/  F2FP.PACK_AB R94, R147, R152 ;  /* 0x00000098935e723e */ /* 0x008fe200000000ff */
[----:B------:R-:W-:Y:S01]  /*40e0*/  FADD.FTZ R149, R149, R84 ;  /* 0x0000005495957221 */ /* 0x000fe20000010000 */
[----:B----4-:R-:W-:Y:S01]  /*40f0*/  F2FP.PACK_AB R95, R154, R153 ;  /* 0x000000999a5f723e */ /* 0x010fe200000000ff */
[----:B------:R-:W-:Y:S02]  /*4100*/  FADD.FTZ R151, R148, R151 ;  /* 0x0000009794977221 */ /* 0x000fe40000010000 */
[----:B------:R-:W-:Y:S02]  /*4110*/  FADD.FTZ R150, R150, R149 ;  /* 0x0000009596967221 */ /* 0x000fe40000010000 */
[----:B------:R-:W-:Y:S02]  /*4120*/  FADD.FTZ R152, R152, R151 ;  /* 0x0000009798987221 */ /* 0x000fe40000010000 */
[----:B------:R-:W-:Y:S02]  /*4130*/  FADD.FTZ R87, R153, R150 ;  /* 0x0000009699577221 */ /* 0x000fe40000010000 */
[----:B------:R-:W-:Y:S01]  /*4140*/  FADD.FTZ R147, R147, R152 ;  /* 0x0000009893937221 */ /* 0x000fe20000010000 */
[C---:B-1----:R-:W-:Y:S03]  /*4150*/  HMMA.16816.F32 R36, R92.reuse, R96, R36 ;  /* 0x000000605c24723c */ /* 0x042fe60000001824 */
[----:B------:R-:W-:Y:S05]  /*4160*/  FADD.FTZ R87, R154, R87 ;  /* 0x000000579a577221 */ /* 0x000fea0000010000 */
[C---:B------:R-:W-:Y:S01]  /*4170*/  HMMA.16816.F32 R40, R92.reuse, R98, R40 ;  /* 0x000000625c28723c */ /* 0x040fe20000001828 */
[----:B------:R-:W1:Y:S07]  /*4180*/  LDSM.16.MT88.4 R96, [R121+0x7800] ;  /* 0x007800007960783b */ /* 0x000e6e0000004200 */
[C---:B--2---:R-:W-:Y:S08]  /*4190*/  HMMA.16816.F32 R44, R92.reuse, R100, R44 ;  /* 0x000000645c2c723c */ /* 0x044ff0000000182c */
[C---:B------:R-:W-:Y:S01]  /*41a0*/  HMMA.16816.F32 R48, R92.reuse, R102, R48 ;  /* 0x000000665c30723c */ /* 0x040fe20000001830 */
[----:B------:R-:W2:Y:S07]  /*41b0*/  LDSM.16.MT88.4 R100, [R120+0x7800] ;  /* 0x007800007864783b */ /* 0x000eae0000004200 */
[C---:B-1----:R-:W-:Y:S08]  /*41c0*/  HMMA.16816.F32 R52, R92.reuse, R96, R52 ;  /* 0x000000605c34723c */ /* 0x042ff00000001834 */
        /* <DEDUP_REMOVED lines=11> */
[----:B-----5:R-:W-:Y:S01]  /*4280*/  F2FP.PACK_AB R92, R159, R160 ;  /* 0x000000a09f5c723e */ /* 0x020fe200000000ff */
[----:B------:R-:W-:Y:S01]  /*4290*/  FADD.FTZ R160, R160, R147 ;  /* 0x00000093a0a07221 */ /* 0x000fe20000010000 */
[----:B------:R-:W-:Y:S03]  /*42a0*/  F2FP.PACK_AB R93, R155, R156 ;  /* 0x0000009c9b5d723e */ /* 0x000fe600000000ff */
[----:B------:R-:W-:Y:S01]  /*42b0*/  F2FP.PACK_AB R94, R157, R158 ;  /* 0x0000009e9d5e723e */ /* 0x000fe200000000ff */
[----:B------:R-:W-:Y:S01]  /*42c0*/  FADD.FTZ R156, R156, R87 ;  /* 0x000000579c9c7221 */ /* 0x000fe20000010000 */
[----:B------:R-:W-:Y:S01]  /*42d0*/  F2FP.PACK_AB R95, R161, R162 ;  /* 0x000000a2a15f723e */ /* 0x000fe200000000ff */
        /* <DEDUP_REMOVED lines=9> */
[C---:B------:R-:W-:Y:S08]  /*4370*/  HMMA.16816.F32 R44, R92.reuse, R104, R44 ;  /* 0x000000685c2c723c */ /* 0x040ff0000000182c */
[C---:B------:R-:W-:Y:S01]  /*4380*/  HMMA.16816.F32 R48, R92.reuse, R106, R48 ;  /* 0x0000006a5c30723c */ /* 0x040fe20000001830 */
[----:B------:R-:W3:Y:S07]  /*4390*/  LDSM.16.MT88.4 R104, [R120+0x8c00] ;  /* 0x008c00007868783b */ /* 0x000eee0000004200 */
[C---:B------:R-:W-:Y:S08]  /*43a0*/  HMMA.16816.F32 R52, R92.reuse, R108, R52 ;  /* 0x0000006c5c34723c */ /* 0x040ff00000001834 */
[C---:B------:R-:W-:Y:S08]  /*43b0*/  HMMA.16816.F32 R56, R92.reuse, R110, R56 ;  /* 0x0000006e5c38723c */ /* 0x040ff00000001838 */
[C---:B--2---:R-:W-:Y:S08]  /*43c0*/  HMMA.16816.F32 R60, R92.reuse, R100, R60 ;  /* 0x000000645c3c723c */ /* 0x044ff0000000183c */
[C---:B------:R-:W-:Y:S08]  /*43d0*/  HMMA.16816.F32 R64, R92.reuse, R102, R64 ;  /* 0x000000665c40723c */ /* 0x040ff00000001840 */
[C---:B-1----:R-:W-:Y:S08]  /*43e0*/  HMMA.16816.F32 R68, R92.reuse, R96, R68 ;  /* 0x000000605c44723c */ /* 0x042ff00000001844 */
[C---:B------:R-:W-:Y:S08]  /*43f0*/  HMMA.16816.F32 R72, R92.reuse, R98, R72 ;  /* 0x000000625c48723c */ /* 0x040ff00000001848 */
[C---:B---3--:R-:W-:Y:S08]  /*4400*/  HMMA.16816.F32 R76, R92.reuse, R104, R76 ;  /* 0x000000685c4c723c */ /* 0x048ff0000000184c */
[----:B------:R-:W-:Y:S01]  /*4410*/  HMMA.16816.F32 R80, R92, R106, R80 ;  /* 0x0000006a5c50723c */ /* 0x000fe20000001850 */
[----:B------:R-:W-:-:S07]  /*4420*/  @P0 BRA `(.L_x_152) ;  /* 0xffffe77000000947 */ /* 0x000fce000383ffff */
.L_x_151:
[----:B------:R-:W1:Y:S01]  /*4430*/  SHFL.BFLY PT, R12, R143, 0x2, 0x1f ;  /* 0x0c401f008f0c7f89 */ /* 0x000e6200000e0000 */
[----:B------:R-:W-:Y:S01]  /*4440*/  MOV R10, 0x3f800000 ;  /* 0x3f800000000a7802 */ /* 0x000fe20000000f00 */
[----:B------:R-:W-:Y:S01]  /*4450*/  ULDC.U8 UR4, c[0x0][0x329] ;  /* 0x0000ca4000047ab9 */ /* 0x000fe20000000000 */
[----:B------:R-:W-:Y:S01]  /*4460*/  MOV R11, 0x3f800000 ;  /* 0x3f800000000b7802 */ /* 0x000fe20000000f00 */
[----:B------:R-:W2:Y:S01]  /*4470*/  SHFL.BFLY PT, R3, R146, 0x2, 0x1f ;  /* 0x0c401f0092037f89 */ /* 0x000ea200000e0000 */
[----:B------:R-:W-:Y:S01]  /*4480*/  ULDC.U8 UR5, c[0x0][0x328] ;  /* 0x0000ca0000057ab9 */ /* 0x000fe20000000000 */
[----:B------:R-:W-:Y:S01]  /*4490*/  BSSY B0, `(.L_x_155) ;  /* 0x00000cb000007945 */ /* 0x000fe20003800000 */
[----:B------:R-:W-:Y:S01]  /*44a0*/  LEA R139, R139, R138, 0x4 ;  /* 0x0000008a8b8b7211 */ /* 0x000fe200078e20ff */
[----:B------:R-:W3:Y:S01]  /*44b0*/  S2R R7, SR_TID.X ;  /* 0x0000000000077919 */ /* 0x000ee20000002100 */
[----:B-1----:R-:W-:-:S02]  /*44c0*/  FADD.FTZ R12, R12, R143 ;  /* 0x0000008f0c0c7221 */ /* 0x002fc40000010000 */
[----:B--2---:R-:W-:-:S03]  /*44d0*/  FADD.FTZ R3, R3, R146 ;  /* 0x0000009203037221 */ /* 0x004fc60000010000 */
[----:B------:R-:W1:Y:S01]  /*44e0*/  SHFL.BFLY PT, R9, R12, 0x1, 0x1f ;  /* 0x0c201f000c097f89 */ /* 0x000e6200000e0000 */
[----:B---3--:R-:W-:-:S03]  /*44f0*/  SHF.R.S32.HI R6, RZ, 0x1f, R7 ;  /* 0x0000001fff067819 */ /* 0x008fc60000011407 */
[----:B------:R-:W2:Y:S01]  /*4500*/  SHFL.BFLY PT, R8, R3, 0x1, 0x1f ;  /* 0x0c201f0003087f89 */ /* 0x000ea200000e0000 */
[CC--:B------:R-:W-:Y:S02]  /*4510*/  LEA.HI R4, R6.reuse, R7.reuse, RZ, 0x2 ;  /* 0x0000000706047211 */ /* 0x0c0fe400078f10ff */
[----:B------:R-:W-:-:S04]  /*4520*/  LEA.HI R5, R6, R7, RZ, 0x5 ;  /* 0x0000000706057211 */ /* 0x000fc800078f28ff */
[----:B------:R-:W-:Y:S01]  /*4530*/  SHF.R.S32.HI R6, RZ, 0x5, R5 ;  /* 0x00000005ff067819 */ /* 0x000fe20000011405 */
[----:B-1----:R-:W-:Y:S01]  /*4540*/  FADD.FTZ R9, R12, R9 ;  /* 0x000000090c097221 */ /* 0x002fe20000010000 */
[----:B------:R-:W-:Y:S02]  /*4550*/  LOP3.LUT R12, R4, 0xfffffffc, RZ, 0xc0, !PT ;  /* 0xfffffffc040c7812 */ /* 0x000fe400078ec0ff */
[----:B------:R-:W-:Y:S01]  /*4560*/  SHF.R.S32.HI R4, RZ, 0x2, R4 ;  /* 0x00000002ff047819 */ /* 0x000fe20000011404 */
[----:B--2---:R-:W-:Y:S01]  /*4570*/  FADD.FTZ R8, R3, R8 ;  /* 0x0000000803087221 */ /* 0x004fe20000010000 */
[----:B------:R-:W-:Y:S01]  /*4580*/  FSETP.NE.FTZ.AND P3, PT, R9, RZ, PT ;  /* 0x000000ff0900720b */ /* 0x000fe20003f75000 */
[----:B------:R-:W-:Y:S01]  /*4590*/  IMAD.IADD R3, R7, 0x1, -R12 ;  /* 0x0000000107037824 */ /* 0x000fe200078e0a0c */
[----:B------:R-:W-:Y:S02]  /*45a0*/  SHF.R.S32.HI R13, RZ, 0x1f, R4 ;  /* 0x0000001fff0d7819 */ /* 0x000fe40000011404 */
[----:B------:R-:W-:Y:S01]  /*45b0*/  FSETP.NE.FTZ.AND P2, PT, R8, RZ, PT ;  /* 0x000000ff0800720b */ /* 0x000fe20003f55000 */
[----:B------:R-:W-:Y:S01]  /*45c0*/  IMAD R3, R6, 0x100, R3 ;  /* 0x0000010006037824 */ /* 0x000fe200078e0203 */
[----:B------:R-:W-:-:S04]  /*45d0*/  LEA.HI R13, R13, R4, RZ, 0x3 ;  /* 0x000000040d0d7211 */ /* 0x000fc800078f18ff */
[----:B------:R-:W-:-:S03]  /*45e0*/  LOP3.LUT R13, R13, 0xfffffff8, RZ, 0xc0, !PT ;  /* 0xfffffff80d0d7812 */ /* 0x000fc600078ec0ff */
[----:B------:R-:W1:Y:S01]  /*45f0*/  @P3 MUFU.RCP R10, R9 ;  /* 0x00000009000a3308 */ /* 0x000e620000001000 */
[----:B------:R-:W-:-:S04]  /*4600*/  IADD3 R13, R4, -R13, RZ ;  /* 0x8000000d040d7210 */ /* 0x000fc80007ffe0ff */
[----:B------:R-:W-:-:S03]  /*4610*/  LEA.HI R4, R13, R13, RZ, 0x1 ;  /* 0x0000000d0d047211 */ /* 0x000fc600078f08ff */
[----:B------:R-:W2:Y:S01]  /*4620*/  @P2 MUFU.RCP R11, R8 ;  /* 0x00000008000b2308 */ /* 0x000ea20000001000 */
[----:B------:R-:W-:Y:S02]  /*4630*/  SHF.R.S32.HI R6, RZ, 0x1, R4 ;  /* 0x00000001ff067819 */ /* 0x000fe40000011404 */
[----:B------:R-:W-:Y:S02]  /*4640*/  LOP3.LUT R4, R4, 0x3fffffe, RZ, 0xc0, !PT ;  /* 0x03fffffe04047812 */ /* 0x000fe400078ec0ff */
[----:B------:R-:W-:Y:S02]  /*4650*/  LOP3.LUT P0, RZ, R6, 0x2, RZ, 0xc0, !PT ;  /* 0x0000000206ff7812 */ /* 0x000fe4000780c0ff */
[----:B------:R-:W-:Y:S01]  /*4660*/  IADD3 R4, R13, -R4, RZ ;  /* 0x800000040d047210 */ /* 0x000fe20007ffe0ff */
[C---:B-1----:R-:W-:Y:S01]  /*4670*/  FMUL.FTZ R36, R10.reuse, R36 ;  /* 0x000000240a247220 */ /* 0x042fe20000410000 */
[----:B------:R-:W-:Y:S01]  /*4680*/  @P2 MUFU.LG2 R8, R8 ;  /* 0x0000000800082308 */ /* 0x000fe20000000c00 */
[----:B------:R-:W-:-:S02]  /*4690*/  FMUL.FTZ R37, R10, R37 ;  /* 0x000000250a257220 */ /* 0x000fc40000410000 */
[C---:B------:R-:W-:Y:S02]  /*46a0*/  FMUL.FTZ R40, R10.reuse, R40 ;  /* 0x000000280a287220 */ /* 0x040fe40000410000 */
[C---:B------:R-:W-:Y:S01]  /*46b0*/  FMUL.FTZ R41, R10.reuse, R41 ;  /* 0x000000290a297220 */ /* 0x040fe20000410000 */
[----:B------:R-:W-:Y:S01]  /*46c0*/  F2FP.PACK_AB R36, R37, R36 ;  /* 0x000000242524723e */ /* 0x000fe200000000ff */
[C---:B------:R-:W-:Y:S01]  /*46d0*/  FMUL.FTZ R44, R10.reuse, R44 ;  /* 0x0000002c0a2c7220 */ /* 0x040fe20000410000 */
[----:B------:R-:W1:Y:S01]  /*46e0*/  @P3 MUFU.LG2 R9, R9 ;  /* 0x0000000900093308 */ /* 0x000e620000000c00 */
        /* <DEDUP_REMOVED lines=29> */
[----:B------:R-:W-:Y:S02]  /*48c0*/  IMAD.SHL.U32 R10, R6, 0x40, RZ ;  /* 0x00000040060a7824 */ /* 0x000fe400078e00ff */
[----:B------:R-:W-:Y:S01]  /*48d0*/  IMAD R3, R4, 0x10, R3 ;  /* 0x0000001004037824 */ /* 0x000fe200078e0203 */
[----:B------:R-:W-:Y:S01]  /*48e0*/  LOP3.LUT R4, R6, 0x1, RZ, 0xc0, !PT ;  /* 0x0000000106047812 */ /* 0x000fe200078ec0ff */
[C---:B--2---:R-:W-:Y:S01]  /*48f0*/  FMUL.FTZ R39, R11.reuse, R39 ;  /* 0x000000270b277220 */ /* 0x044fe20000410000 */
[----:B------:R-:W-:Y:S01]  /*4900*/  LOP3.LUT R10, R10, 0xc0, RZ, 0xc0, !PT ;  /* 0x000000c00a0a7812 */ /* 0x000fe200078ec0ff */
[C---:B------:R-:W-:Y:S01]  /*4910*/  FMUL.FTZ R38, R11.reuse, R38 ;  /* 0x000000260b267220 */ /* 0x040fe20000410000 */
[----:B------:R-:W-:Y:S01]  /*4920*/  ISETP.NE.U32.AND P1, PT, R4, 0x1, PT ;  /* 0x000000010400780c */ /* 0x000fe20003f25070 */
[C---:B------:R-:W-:Y:S01]  /*4930*/  FMUL.FTZ R43, R11.reuse, R43 ;  /* 0x0000002b0b2b7220 */ /* 0x040fe20000410000 */
[----:B------:R-:W-:Y:S01]  /*4940*/  LEA.HI R10, R10, R10, RZ, 0x1d ;  /* 0x0000000a0a0a7211 */ /* 0x000fe200078fe8ff */
[C---:B------:R-:W-:Y:S01]  /*4950*/  FMUL.FTZ R42, R11.reuse, R42 ;  /* 0x0000002a0b2a7220 */ /* 0x040fe20000410000 */
[----:B------:R-:W-:Y:S01]  /*4960*/  MOV R4, 0x20 ;  /* 0x0000002000047802 */ /* 0x000fe20000000f00 */
[----:B------:R-:W-:Y:S01]  /*4970*/  FMUL.FTZ R47, R11, R47 ;  /* 0x0000002f0b2f7220 */ /* 0x000fe20000410000 */
[----:B------:R-:W-:Y:S01]  /*4980*/  LEA R3, R3, R10, 0x1 ;  /* 0x0000000a03037211 */ /* 0x000fe200078e08ff */
[C---:B------:R-:W-:Y:S01]  /*4990*/  FMUL.FTZ R46, R11.reuse, R46 ;  /* 0x0000002e0b2e7220 */ /* 0x040fe20000410000 */
[----:B------:R-:W-:Y:S01]  /*49a0*/  SEL R4, R4, 0xffffffe0, !P0 ;  /* 0xffffffe004047807 */ /* 0x000fe20004000000 */
[----:B------:R-:W-:Y:S01]  /*49b0*/  FMUL.FTZ R51, R11, R51 ;  /* 0x000000330b337220 */ /* 0x000fe20000410000 */
[----:B------:R-:W-:Y:S01]  /*49c0*/  F2FP.PACK_AB R38, R39, R38 ;  /* 0x000000262726723e */ /* 0x000fe200000000ff */
[----:B------:R-:W-:Y:S01]  /*49d0*/  IMAD.SHL.U32 R3, R3, 0x2, RZ ;  /* 0x0000000203037824 */ /* 0x000fe200078e00ff */
[----:B------:R-:W-:Y:S01]  /*49e0*/  F2FP.PACK_AB R42, R43, R42 ;  /* 0x0000002a2b2a723e */ /* 0x000fe200000000ff */
[----:B------:R-:W-:Y:S01]  /*49f0*/  FMUL.FTZ R50, R11, R50 ;  /* 0x000000320b327220 */ /* 0x000fe20000410000 */
[----:B------:R-:W-:Y:S01]  /*4a00*/  F2FP.PACK_AB R46, R47, R46 ;  /* 0x0000002e2f2e723e */ /* 0x000fe200000000ff */
[C---:B------:R-:W-:Y:S01]  /*4a10*/  FMUL.FTZ R55, R11.reuse, R55 ;  /* 0x000000370b377220 */ /* 0x040fe20000410000 */
[----:B------:R-:W-:Y:S01]  /*4a20*/  STS [R3], R36 ;  /* 0x0000002403007388 */ /* 0x000fe20000000800 */
[----:B------:R-:W-:Y:S01]  /*4a30*/  FMUL.FTZ R54, R11, R54 ;  /* 0x000000360b367220 */ /* 0x000fe20000410000 */
[----:B------:R-:W-:Y:S01]  /*4a40*/  F2FP.PACK_AB R50, R51, R50 ;  /* 0x000000323332723e */ /* 0x000fe200000000ff */
[C---:B------:R-:W-:Y:S01]  /*4a50*/  FMUL.FTZ R59, R11.reuse, R59 ;  /* 0x0000003b0b3b7220 */ /* 0x040fe20000410000 */
[----:B------:R2:W-:Y:S01]  /*4a60*/  STS [R3+0x200], R38 ;  /* 0x0002002603007388 */ /* 0x0005e20000000800 */
[----:B------:R-:W-:Y:S01]  /*4a70*/  FMUL.FTZ R58, R11, R58 ;  /* 0x0000003a0b3a7220 */ /* 0x000fe20000410000 */
[----:B------:R-:W-:Y:S01]  /*4a80*/  F2FP.PACK_AB R54, R55, R54 ;  /* 0x000000363736723e */ /* 0x000fe200000000ff */
[----:B------:R-:W-:Y:S01]  /*4a90*/  FMUL.FTZ R63, R11, R63 ;  /* 0x0000003f0b3f7220 */ /* 0x000fe20000410000 */
[----:B------:R-:W-:Y:S01]  /*4aa0*/  F2FP.PACK_AB R80, R81, R80 ;  /* 0x000000505150723e */ /* 0x000fe200000000ff */
[----:B------:R-:W-:Y:S01]  /*4ab0*/  FMUL.FTZ R62, R11, R62 ;  /* 0x0000003e0b3e7220 */ /* 0x000fe20000410000 */
[----:B------:R-:W-:Y:S01]  /*4ac0*/  F2FP.PACK_AB R58, R59, R58 ;  /* 0x0000003a3b3a723e */ /* 0x000fe200000000ff */
[C---:B------:R-:W-:Y:S01]  /*4ad0*/  FMUL.FTZ R67, R11.reuse, R67 ;  /* 0x000000430b437220 */ /* 0x040fe20000410000 */
[----:B------:R-:W-:Y:S01]  /*4ae0*/  ISETP.NE.AND P0, PT, RZ, UR4, PT ;  /* 0x00000004ff007c0c */ /* 0x000fe2000bf05270 */
[----:B------:R-:W-:Y:S01]  /*4af0*/  FMUL.FTZ R66, R11, R66 ;  /* 0x000000420b427220 */ /* 0x000fe20000410000 */
[----:B------:R-:W-:Y:S01]  /*4b00*/  F2FP.PACK_AB R62, R63, R62 ;  /* 0x0000003e3f3e723e */ /* 0x000fe200000000ff */
[C---:B------:R-:W-:Y:S01]  /*4b10*/  FMUL.FTZ R71, R11.reuse, R71 ;  /* 0x000000470b477220 */ /* 0x040fe20000410000 */
[----:B------:R-:W3:Y:S01]  /*4b20*/  S2R R6, SR_CTAID.Y ;  /* 0x0000000000067919 */ /* 0x000ee20000002600 */
        /* <DEDUP_REMOVED lines=9> */
[----:B------:R-:W-:Y:S01]  /*4bc0*/  @!P0 MOV R10, c[0x0][0x214] ;  /* 0x00008500000a8a02 */ /* 0x000fe20000000f00 */
[----:B------:R-:W-:Y:S01]  /*4bd0*/  FMUL.FTZ R82, R11, R82 ;  /* 0x000000520b527220 */ /* 0x000fe20000410000 */
[C---:B------:R-:W-:Y:S01]  /*4be0*/  IADD3 R11, R3.reuse, -0x10, RZ ;  /* 0xfffffff0030b7810 */ /* 0x040fe20007ffe0ff */
[C---:B------:R-:W-:Y:S01]  /*4bf0*/  IMAD.IADD R13, R3.reuse, 0x1, R4 ;  /* 0x00000001030d7824 */ /* 0x040fe200078e0204 */
[----:B------:R-:W-:Y:S01]  /*4c00*/  @P1 IADD3 R11, R3, 0x10, RZ ;  /* 0x00000010030b1810 */ /* 0x000fe20007ffe0ff */
[----:B------:R-:W-:Y:S01]  /*4c10*/  @P0 IMAD.MOV.U32 R12, RZ, RZ, c[0x0][0x210] ;  /* 0x00008400ff0c0624 */ /* 0x000fe200078e00ff */
[----:B------:R-:W-:Y:S01]  /*4c20*/  F2FP.PACK_AB R78, R79, R78 ;  /* 0x0000004e4f4e723e */ /* 0x000fe200000000ff */
[----:B------:R-:W-:Y:S01]  /*4c30*/  @P0 IMAD.MOV.U32 R37, RZ, RZ, 0x1 ;  /* 0x00000001ff250424 */ /* 0x000fe200078e00ff */
[----:B------:R-:W-:Y:S01]  /*4c40*/  IADD3 R15, R4, R11, RZ ;  /* 0x0000000b040f7210 */ /* 0x000fe20007ffe0ff */
[----:B------:R-:W-:Y:S01]  /*4c50*/  STS [R11], R40 ;  /* 0x000000280b007388 */ /* 0x000fe20000000800 */
[----:B------:R-:W-:Y:S01]  /*4c60*/  F2FP.PACK_AB R82, R83, R82 ;  /* 0x000000525352723e */ /* 0x000fe200000000ff */
[----:B--2---:R-:W-:Y:S01]  /*4c70*/  CS2R R38, SRZ ;  /* 0x0000000000267805 */ /* 0x004fe2000001ff00 */
[----:B------:R-:W-:Y:S01]  /*4c80*/  ISETP.NE.AND P1, PT, RZ, UR5, PT ;  /* 0x00000005ff007c0c */ /* 0x000fe2000bf25270 */
[----:B------:R-:W-:Y:S01]  /*4c90*/  STS [R11+0x200], R42 ;  /* 0x0002002a0b007388 */ /* 0x000fe20000000800 */
[----:B------:R-:W-:Y:S01]  /*4ca0*/  LOP3.LUT R36, R5, 0xffffffe0, RZ, 0xc0, !PT ;  /* 0xffffffe005247812 */ /* 0x000fe200078ec0ff */
[----:B-1----:R-:W-:Y:S01]  /*4cb0*/  @P3 FMUL.FTZ R9, R9, 0.69314718246459960938 ;  /* 0x3f31721809093820 */ /* 0x002fe20000410000 */
[----:B------:R-:W-:Y:S01]  /*4cc0*/  ISETP.NE.OR P4, PT, RZ, UR4, !P1 ;  /* 0x00000004ff007c0c */ /* 0x000fe2000cf85670 */
[----:B------:R-:W-:Y:S02]  /*4cd0*/  STS [R13], R44 ;  /* 0x0000002c0d007388 */ /* 0x000fe40000000800 */
[----:B------:R-:W-:-:S02]  /*4ce0*/  IMAD.IADD R36, R7, 0x1, -R36 ;  /* 0x0000000107247824 */ /* 0x000fc400078e0a24 */
[----:B------:R-:W-:Y:S04]  /*4cf0*/  STS [R13+0x200], R46 ;  /* 0x0002002e0d007388 */ /* 0x000fe80000000800 */
[----:B------:R-:W-:Y:S04]  /*4d00*/  STS [R15], R48 ;  /* 0x000000300f007388 */ /* 0x000fe80000000800 */
[----:B------:R-:W-:Y:S01]  /*4d10*/  STS [R15+0x200], R50 ;  /* 0x000200320f007388 */ /* 0x000fe20000000800 */
[----:B---3--:R-:W-:-:S03]  /*4d20*/  @!P4 IMAD R5, R6, c[0x0][0x214], RZ ;  /* 0x000085000605ca24 */ /* 0x008fc600078e02ff */
[----:B------:R-:W-:Y:S02]  /*4d30*/  STS [R3+0x1000], R52 ;  /* 0x0010003403007388 */ /* 0x000fe40000000800 */
[----:B------:R-:W-:Y:S02]  /*4d40*/  @!P4 SHF.R.S32.HI R39, RZ, 0x1f, R5 ;  /* 0x0000001fff27c819 */ /* 0x000fe40000011405 */
[----:B------:R-:W-:Y:S01]  /*4d50*/  STS [R3+0x1200], R54 ;  /* 0x0012003603007388 */ /* 0x000fe20000000800 */
[----:B------:R-:W-:Y:S02]  /*4d60*/  @!P4 MOV R38, R5 ;  /* 0x000000050026c202 */ /* 0x000fe40000000f00 */
        /* <DEDUP_REMOVED lines=16> */
[----:B------:R-:W-:Y:S01]  /*4e70*/  BAR.SYNC.DEFER_BLOCKING 0x0 ;  /* 0x0000000000007b1d */ /* 0x000fe20000010000 */
[----:B-1----:R-:W-:-:S05]  /*4e80*/  @P0 IMAD R11, R12, c[0x0][0x214], RZ ;  /* 0x000085000c0b0a24 */ /* 0x002fca00078e02ff */
[----:B------:R-:W1:Y:S01]  /*4e90*/  S2R R3, SR_CTAID.X ;  /* 0x0000000000037919 */ /* 0x000e620000002500 */
[----:B------:R-:W-:Y:S02]  /*4ea0*/  @!P0 SEL R11, R10, c[0x0][0x234], !P1 ;  /* 0x00008d000a0b8a07 */ /* 0x000fe40004800000 */
[----:B------:R-:W-:Y:S01]  /*4eb0*/  @P0 MOV R10, c[0x0][0x210] ;  /* 0x00008400000a0a02 */ /* 0x000fe20000000f00 */
[----:B------:R-:W3:Y:S01]  /*4ec0*/  S2R R4, SR_CTAID.Z ;  /* 0x0000000000047919 */ /* 0x000ee20000002700 */
[----:B------:R-:W-:Y:S01]  /*4ed0*/  @!P0 MOV R10, 0x1 ;  /* 0x00000001000a8802 */ /* 0x000fe20000000f00 */
[----:B------:R-:W-:-:S04]  /*4ee0*/  @!P0 IMAD R37, R11, c[0x0][0x1c0], RZ ;  /* 0x000070000b258a24 */ /* 0x000fc800078e02ff */
[----:B------:R-:W-:-:S05]  /*4ef0*/  IMAD R37, R6, R37, RZ ;  /* 0x0000002506257224 */ /* 0x000fca00078e02ff */
[----:B------:R-:W-:Y:S02]  /*4f00*/  SEL R37, R37, RZ, P4 ;  /* 0x000000ff25257207 */ /* 0x000fe40002000000 */
[----:B------:R-:W-:Y:S01]  /*4f10*/  LOP3.LUT P4, RZ, R36, 0x3, RZ, 0xc0, !PT ;  /* 0x0000000324ff7812 */ /* 0x000fe2000788c0ff */
[----:B------:R2:W4:Y:S04]  /*4f20*/  LDS.128 R28, [R131] ;  /* 0x00000000831c7984 */ /* 0x0005280000000c00 */
[----:B------:R2:W2:Y:S01]  /*4f30*/  LDS.128 R24, [R131+0x800] ;  /* 0x0008000083187984 */ /* 0x0004a20000000c00 */
[----:B-1----:R-:W-:-:S03]  /*4f40*/  IMAD R7, R3, R10, RZ ;  /* 0x0000000a03077224 */ /* 0x002fc600078e02ff */
[----:B------:R1:W1:Y:S01]  /*4f50*/  LDS.128 R20, [R131+0x1000] ;  /* 0x0010000083147984 */ /* 0x0002620000000c00 */
[----:B---3--:R-:W-:-:S03]  /*4f60*/  IMAD R11, R4, R11, R37 ;  /* 0x0000000b040b7224 */ /* 0x008fc600078e0225 */
[----:B------:R3:W1:Y:S01]  /*4f70*/  LDS.128 R16, [R131+0x1800] ;  /* 0x0018000083107984 */ /* 0x0006620000000c00 */
[----:B------:R-:W-:Y:S01]  /*4f80*/  IMAD.SHL.U32 R36, R7, 0x40, RZ ;  /* 0x0000004007247824 */ /* 0x000fe200078e00ff */
[----:B------:R-:W-:Y:S01]  /*4f90*/  MOV R7, 0x7f800000 ;  /* 0x7f80000000077802 */ /* 0x000fe20000000f00 */
[----:B------:R-:W-:Y:S01]  /*4fa0*/  @P2 FMUL.FTZ R37, R8, 0.69314718246459960938 ;  /* 0x3f31721808252820 */ /* 0x000fe20000410000 */
[----:B------:R3:W1:Y:S02]  /*4fb0*/  LDS.128 R12, [R131+0x2000] ;  /* 0x00200000830c7984 */ /* 0x0006640000000c00 */
[----:B------:R-:W-:Y:S01]  /*4fc0*/  IADD3 R8, P1, P0, R36, R38, R11 ;  /* 0x0000002624087210 */ /* 0x000fe2000783e00b */
[----:B------:R-:W-:Y:S01]  /*4fd0*/  @P2 FFMA.FTZ R7, R0, c[0x0][0x238], R37 ;  /* 0x00008e0000072a23 */ /* 0x000fe20000010025 */
[----:B------:R3:W1:Y:S01]  /*4fe0*/  LDS.128 R32, [R131+0x2800] ;  /* 0x0028000083207984 */ /* 0x0006620000000c00 */
[----:B------:R-:W-:Y:S02]  /*4ff0*/  SHF.R.S32.HI R36, RZ, 0x1f, R36 ;  /* 0x0000001fff247819 */ /* 0x000fe40000011424 */
[----:B------:R-:W-:-:S04]  /*5000*/  SHF.R.S32.HI R11, RZ, 0x1f, R11 ;  /* 0x0000001fff0b7819 */ /* 0x000fc8000001140b */
[----:B------:R-:W-:Y:S01]  /*5010*/  IADD3.X R11, R36, R39, R11, P1, P0 ;  /* 0x00000027240b7210 */ /* 0x000fe20000fe040b */
[----:B------:R-:W-:Y:S05]  /*5020*/  @P4 BRA `(.L_x_156) ;  /* 0x0000011000004947 */ /* 0x000fea0003800000 */
[----:B------:R-:W-:-:S04]  /*5030*/  IMAD.MOV.U32 R0, RZ, RZ, c[0x0][0x214] ;  /* 0x00008500ff007624 */ /* 0x000fc800078e00ff */
[----:B------:R-:W-:Y:S01]  /*5040*/  IMAD R0, R3, -0x40, R0 ;  /* 0xffffffc003007824 */ /* 0x000fe200078e0200 */
[----:B------:R-:W-:-:S04]  /*5050*/  IADD3 R3, R139, 0x8, RZ ;  /* 0x000000088b037810 */ /* 0x000fc80007ffe0ff */
[-C--:B------:R-:W-:Y:S02]  /*5060*/  ISETP.GE.AND P3, PT, R139, R0.reuse, PT ;  /* 0x000000008b00720c */ /* 0x080fe40003f66270 */
[----:B------:R-:W-:-:S11]  /*5070*/  ISETP.GE.AND P2, PT, R3, R0, PT ;  /* 0x000000000300720c */ /* 0x000fd60003f46270 */
[-C--:B------:R-:W-:Y:S02]  /*5080*/  @!P3 IMAD R139, R139, R10.reuse, RZ ;  /* 0x0000000a8b8bb224 */ /* 0x080fe400078e02ff */
[----:B------:R-:W-:-:S03]  /*5090*/  @!P2 IMAD R3, R3, R10, RZ ;  /* 0x0000000a0303a224 */ /* 0x000fc600078e02ff */
[-C--:B------:R-:W-:Y:S02]  /*50a0*/  @!P3 IADD3 R0, P1, R139, R8.reuse, RZ ;  /* 0x000000088b00b210 */ /* 0x080fe40007f3e0ff */
[----:B------:R-:W-:Y:S02]  /*50b0*/  @!P2 IADD3 R8, P0, R3, R8, RZ ;  /* 0x000000080308a210 */ /* 0x000fe40007f1e0ff */
[-C--:B------:R-:W-:Y:S02]  /*50c0*/  @!P3 LEA.HI.X.SX32 R139, R139, R11.reuse, 0x1, P1 ;  /* 0x0000000b8b8bb211 */ /* 0x080fe400008f0eff */
[----:B------:R-:W-:Y:S02]  /*50d0*/  @!P2 LEA.HI.X.SX32 R3, R3, R11, 0x1, P0 ;  /* 0x0000000b0303a211 */ /* 0x000fe400000f0eff */
[----:B------:R-:W-:Y:S02]  /*50e0*/  @!P3 LEA R10, P1, R0, c[0x0][0x200], 0x2 ;  /* 0x00008000000aba11 */ /* 0x000fe400078210ff */
[----:B------:R-:W-:-:S02]  /*50f0*/  @!P2 LEA R2, P0, R8, c[0x0][0x200], 0x2 ;  /* 0x000080000802aa11 */ /* 0x000fc400078010ff */
[----:B------:R-:W-:Y:S02]  /*5100*/  @!P3 LEA.HI.X R11, R0, c[0x0][0x204], R139, 0x2, P1 ;  /* 0x00008100000bba11 */ /* 0x000fe400008f148b */
[----:B------:R-:W-:-:S03]  /*5110*/  @!P2 LEA.HI.X R3, R8, c[0x0][0x204], R3, 0x2, P0 ;  /* 0x000081000803aa11 */ /* 0x000fc600000f1403 */
[----:B------:R3:W-:Y:S04]  /*5120*/  @!P3 STG.E [R10.64], R5 ;  /* 0x000000050a00b986 */ /* 0x0007e8000c101906 */
[----:B------:R3:W-:Y:S02]  /*5130*/  @!P2 STG.E [R2.64], R7 ;  /* 0x000000070200a986 */ /* 0x0007e4000c101906 */
.L_x_156:
[----:B------:R-:W-:Y:S05]  /*5140*/  BSYNC B0 ;  /* 0x0000000000007941 */ /* 0x000fea0003800000 */
.L_x_155:
[----:B---3--:R-:W-:Y:S02]  /*5150*/  SHF.R.S32.HI R3, RZ, 0x1f, R6 ;  /* 0x0000001fff037819 */ /* 0x008fe40000011406 */
[----:B------:R-:W-:Y:S02]  /*5160*/  SHF.R.S32.HI R141, RZ, 0x1f, R140 ;  /* 0x0000001fff8d7819 */ /* 0x000fe4000001148c */
[----:B------:R-:W-:Y:S01]  /*5170*/  SHF.R.S32.HI R0, RZ, 0x1f, R4 ;  /* 0x0000001fff007819 */ /* 0x000fe20000011404 */
[----:B------:R-:W-:Y:S02]  /*5180*/  IMAD R3, R3, c[0x0][0x1e0], RZ ;  /* 0x0000780003037a24 */ /* 0x000fe400078e02ff */
[----:B------:R-:W-:-:S04]  /*5190*/  IMAD.WIDE.U32 R8, R6, c[0x0][0x1e0], R140 ;  /* 0x0000780006087a25 */ /* 0x000fc800078e008c */
[----:B------:R-:W-:Y:S02]  /*51a0*/  IMAD R3, R6, c[0x0][0x1e4], R3 ;  /* 0x0000790006037a24 */ /* 0x000fe400078e0203 */
[----:B------:R-:W-:Y:S01]  /*51b0*/  IMAD R5, R0, c[0x0][0x1f0], RZ ;  /* 0x00007c0000057a24 */ /* 0x000fe200078e02ff */
[----:B------:R-:W-:Y:S02]  /*51c0*/  MOV R0, c[0x0][0x1ec] ;  /* 0x00007b0000007a02 */ /* 0x000fe40000000f00 */
[----:B------:R-:W-:Y:S01]  /*51d0*/  IADD3 R9, R9, R3, RZ ;  /* 0x0000000309097210 */ /* 0x000fe20007ffe0ff */
[C---:B------:R-:W-:Y:S02]  /*51e0*/  IMAD R5, R4.reuse, c[0x0][0x1f4], R5 ;  /* 0x00007d0004057a24 */ /* 0x040fe400078e0205 */
[----:B------:R-:W-:Y:S02]  /*51f0*/  IMAD R3, R145, c[0x0][0x1e8], RZ ;  /* 0x00007a0091037a24 */ /* 0x000fe400078e02ff */
[----:B------:R-:W-:-:S04]  /*5200*/  IMAD.WIDE.U32 R8, R4, c[0x0][0x1f0], R8 ;  /* 0x00007c0004087a25 */ /* 0x000fc800078e0008 */
[----:B------:R-:W-:Y:S01]  /*5210*/  IMAD R3, R144, c[0x0][0x1ec], R3 ;  /* 0x00007b0090037a24 */ /* 0x000fe200078e0203 */
[----:B------:R-:W-:-:S05]  /*5220*/  IADD3 R9, R9, R5, RZ ;  /* 0x0000000509097210 */ /* 0x000fca0007ffe0ff */
[----:B------:R-:W-:-:S05]  /*5230*/  IMAD.WIDE.U32 R144, R144, c[0x0][0x1e8], R8 ;  /* 0x00007a0090907a25 */ /* 0x000fca00078e0008 */
[----:B------:R-:W-:Y:S02]  /*5240*/  IADD3 R2, R145, R3, RZ ;  /* 0x0000000391027210 */ /* 0x000fe40007ffe0ff */
[C---:B------:R-:W-:Y:S02]  /*5250*/  LEA R4, P0, R144.reuse, c[0x0][0x1d0], 0x1 ;  /* 0x0000740090047a11 */ /* 0x040fe400078008ff */
[----:B------:R-:W-:Y:S02]  /*5260*/  MOV R3, c[0x0][0x1e8] ;  /* 0x00007a0000037a02 */ /* 0x000fe40000000f00 */
[----:B------:R-:W-:Y:S02]  /*5270*/  LEA.HI.X R5, R144, c[0x0][0x1d4], R2, 0x1, P0 ;  /* 0x0000750090057a11 */ /* 0x000fe400000f0c02 */
[----:B------:R-:W-:-:S03]  /*5280*/  LEA R2, P0, R3, R4, 0x6 ;  /* 0x0000000403027211 */ /* 0x000fc600078030ff */
[----:B----4-:R-:W-:Y:S01]  /*5290*/  STG.E.128 [R4.64], R28 ;  /* 0x0000001c04007986 */ /* 0x010fe2000c101d06 */
[----:B------:R-:W-:-:S03]  /*52a0*/  LEA.HI.X R3, R3, R5, R0, 0x6, P0 ;  /* 0x0000000503037211 */ /* 0x000fc600000f3400 */
[----:B-1----:R-:W-:Y:S04]  /*52b0*/  STG.E.128 [R4.64+0x40], R20 ;  /* 0x0000401404007986 */ /* 0x002fe8000c101d06 */
[----:B------:R-:W-:Y:S04]  /*52c0*/  STG.E.128 [R4.64+0x80], R12 ;  /* 0x0000800c04007986 */ /* 0x000fe8000c101d06 */
[----:B--2---:R-:W-:Y:S04]  /*52d0*/  STG.E.128 [R2.64], R24 ;  /* 0x0000001802007986 */ /* 0x004fe8000c101d06 */
[----:B------:R-:W-:Y:S04]  /*52e0*/  STG.E.128 [R2.64+0x40], R16 ;  /* 0x0000401002007986 */ /* 0x000fe8000c101d06 */
[----:B------:R-:W-:Y:S01]  /*52f0*/  STG.E.128 [R2.64+0x80], R32 ;  /* 0x0000802002007986 */ /* 0x000fe2000c101d06 */
[----:B------:R-:W-:Y:S05]  /*5300*/  EXIT ;  /* 0x000000000000794d */ /* 0x000fea0003800000 */
.L_x_149:
[----:B-12---:R-:W1:Y:S01]  /*5310*/  LDC.U8 R0, c[0x0][0x329] ;  /* 0x0000ca40ff007b82 */ /* 0x006e620000000000 */
[----:B------:R-:W-:-:S02]  /*5320*/  SHF.R.S32.HI R3, RZ, 0x1f, R80 ;  /* 0x0000001fff037819 */ /* 0x000fc40000011450 */
[----:B------:R-:W-:Y:S02]  /*5330*/  SHF.R.S32.HI R4, RZ, 0x1f, R11 ;  /* 0x0000001fff047819 */ /* 0x000fe4000001140b */
[----:B------:R-:W-:Y:S02]  /*5340*/  LEA.HI R12, R3, R80, RZ, 0x2 ;  /* 0x00000050030c7211 */ /* 0x000fe400078f10ff */
[----:B------:R-:W-:Y:S01]  /*5350*/  SHF.R.S32.HI R8, RZ, 0x1f, R9 ;  /* 0x0000001fff087819 */ /* 0x000fe20000011409 */
[----:B------:R-:W2:Y:S01]  /*5360*/  LDC.U8 R2, c[0x0][0x328] ;  /* 0x0000ca00ff027b82 */ /* 0x000ea20000000000 */
[----:B------:R-:W-:Y:S01]  /*5370*/  LOP3.LUT R3, R12, 0x1ffffffc, RZ, 0xc0, !PT ;  /* 0x1ffffffc0c037812 */ /* 0x000fe200078ec0ff */
[----:B------:R-:W-:Y:S01]  /*5380*/  IMAD R4, R4, c[0x0][0x1e0], RZ ;  /* 0x0000780004047a24 */ /* 0x000fe200078e02ff */
[----:B------:R-:W-:Y:S01]  /*5390*/  SHF.R.S32.HI R12, RZ, 0x2, R12 ;  /* 0x00000002ff0c7819 */ /* 0x000fe2000001140c */
[----:B------:R-:W-:Y:S01]  /*53a0*/  IMAD R8, R8, c[0x0][0x1f0], RZ ;  /* 0x00007c0008087a24 */ /* 0x000fe200078e02ff */
[C---:B------:R-:W-:Y:S01]  /*53b0*/  LOP3.LUT P4, RZ, R80.reuse, 0x3, RZ, 0xc0, !PT ;  /* 0x0000000350ff7812 */ /* 0x040fe2000788c0ff */
[----:B------:R-:W-:Y:S01]  /*53c0*/  IMAD.IADD R14, R80, 0x1, -R3 ;  /* 0x00000001500e7824 */ /* 0x000fe200078e0a03 */
[----:B------:R-:W-:Y:S01]  /*53d0*/  SHF.R.S32.HI R13, RZ, 0x1f, R12 ;  /* 0x0000001fff0d7819 */ /* 0x000fe2000001140c */
[----:B------:R-:W-:Y:S01]  /*53e0*/  IMAD R3, R11, c[0x0][0x1e4], R4 ;  /* 0x000079000b037a24 */ /* 0x000fe200078e0204 */
[----:B------:R-:W-:Y:S01]  /*53f0*/  IADD3 R5, -R86, c[0x0][0x214], RZ ;  /* 0x0000850056057a10 */ /* 0x000fe20007ffe1ff */
[----:B------:R-:W-:-:S02]  /*5400*/  IMAD.SHL.U32 R14, R14, 0x8, RZ ;  /* 0x000000080e0e7824 */ /* 0x000fc400078e00ff */
[----:B------:R-:W-:Y:S01]  /*5410*/  IMAD.WIDE R144, R144, 0x40, R12 ;  /* 0x0000004090907825 */ /* 0x000fe200078e020c */
[----:B------:R-:W-:Y:S02]  /*5420*/  ISETP.GE.OR P3, PT, R12, R5, P4 ;  /* 0x000000050c00720c */ /* 0x000fe40002766670 */
[----:B------:R-:W-:Y:S02]  /*5430*/  SHF.R.S32.HI R15, RZ, 0x1f, R14 ;  /* 0x0000001fff0f7819 */ /* 0x000fe4000001140e */
[----:B-1----:R-:W-:-:S03]  /*5440*/  ISETP.NE.AND P0, PT, R0, RZ, PT ;  /* 0x000000ff0000720c */ /* 0x002fc60003f05270 */
[----:B------:R-:W-:-:S04]  /*5450*/  IMAD.WIDE.U32 R14, R11, c[0x0][0x1e0], R14 ;  /* 0x000078000b0e7a25 */ /* 0x000fc800078e000e */
[----:B------:R-:W-:Y:S02]  /*5460*/  IMAD.IADD R15, R3, 0x1, R15 ;  /* 0x00000001030f7824 */ /* 0x000fe400078e020f */
[C---:B------:R-:W-:Y:S02]  /*5470*/  IMAD R3, R9.reuse, c[0x0][0x1f4], R8 ;  /* 0x00007d0009037a24 */ /* 0x040fe400078e0208 */
[----:B------:R-:W-:Y:S02]  /*5480*/  IMAD.WIDE.U32 R14, R9, c[0x0][0x1f0], R14 ;  /* 0x00007c00090e7a25 */ /* 0x000fe400078e000e */
[----:B--2---:R-:W-:Y:S02]  /*5490*/  @!P0 ISETP.NE.AND P1, PT, R2, RZ, PT ;  /* 0x000000ff0200820c */ /* 0x004fe40003f25270 */
[----:B------:R-:W-:Y:S02]  /*54a0*/  @P0 IMAD.MOV.U32 R6, RZ, RZ, c[0x0][0x210] ;  /* 0x00008400ff060624 */ /* 0x000fe400078e00ff */
[----:B------:R-:W-:-:S02]  /*54b0*/  @!P0 IMAD.MOV.U32 R4, RZ, RZ, c[0x0][0x214] ;  /* 0x00008500ff048624 */ /* 0x000fc400078e00ff */
[----:B------:R-:W-:Y:S02]  /*54c0*/  @P0 IMAD R6, R6, c[0x0][0x214], RZ ;  /* 0x0000850006060a24 */ /* 0x000fe400078e02ff */
[----:B------:R-:W-:Y:S01]  /*54d0*/  IMAD.IADD R3, R3, 0x1, R15 ;  /* 0x0000000103037824 */ /* 0x000fe200078e020f */
[----:B------:R-:W-:Y:S01]  /*54e0*/  @!P0 SEL R6, R4, c[0x0][0x234], !P1 ;  /* 0x00008d0004068a07 */ /* 0x000fe20004800000 */
[----:B------:R-:W-:Y:S01]  /*54f0*/  @P0 IMAD.MOV.U32 R4, RZ, RZ, 0x1 ;  /* 0x00000001ff040424 */ /* 0x000fe200078e00ff */
[----:B------:R-:W-:Y:S01]  /*5500*/  ISETP.NE.AND P1, PT, R2, RZ, PT ;  /* 0x000000ff0200720c */ /* 0x000fe20003f25270 */
[----:B------:R-:W-:Y:S02]  /*5510*/  IMAD.MOV.U32 R2, RZ, RZ, R14 ;  /* 0x000000ffff027224 */ /* 0x000fe400078e000e */
[----:B------:R-:W-:Y:S01]  /*5520*/  @!P0 IMAD R4, R6, c[0x0][0x1c0], RZ ;  /* 0x0000700006048a24 */ /* 0x000fe200078e02ff */
[----:B------:R-:W-:Y:S01]  /*5530*/  ISETP.EQ.AND P1, PT, R0, RZ, P1 ;  /* 0x000000ff0000720c */ /* 0x000fe20000f22270 */
[----:B------:R-:W-:-:S02]  /*5540*/  @P0 IMAD.MOV.U32 R7, RZ, RZ, c[0x0][0x210] ;  /* 0x00008400ff070624 */ /* 0x000fc400078e00ff */
[----:B------:R-:W-:Y:S02]  /*5550*/  IMAD R4, R11, R4, RZ ;  /* 0x000000040b047224 */ /* 0x000fe400078e02ff */
[----:B------:R-:W-:Y:S02]  /*5560*/  IMAD R0, R145, c[0x0][0x1e8], RZ ;  /* 0x00007a0091007a24 */ /* 0x000fe400078e02ff */
[----:B------:R-:W-:Y:S01]  /*5570*/  IMAD R11, R11, c[0x0][0x214], RZ ;  /* 0x000085000b0b7a24 */ /* 0x000fe200078e02ff */
[----:B------:R-:W-:Y:S01]  /*5580*/  SEL R4, R4, RZ, !P1 ;  /* 0x000000ff04047207 */ /* 0x000fe20004800000 */
[----:B------:R-:W-:Y:S02]  /*5590*/  @!P0 IMAD.MOV.U32 R7, RZ, RZ, 0x1 ;  /* 0x00000001ff078424 */ /* 0x000fe400078e00ff */
[C---:B------:R-:W-:Y:S02]  /*55a0*/  IMAD R0, R144.reuse, c[0x0][0x1ec], R0 ;  /* 0x00007b0090007a24 */ /* 0x040fe400078e0200 */
[----:B------:R-:W-:-:S04]  /*55b0*/  IMAD.WIDE.U32 R2, R144, c[0x0][0x1e8], R2 ;  /* 0x00007a0090027a25 */ /* 0x000fc800078e0002 */
[----:B------:R-:W-:Y:S01]  /*55c0*/  IMAD R6, R9, R6, R4 ;  /* 0x0000000609067224 */ /* 0x000fe200078e0204 */
[----:B------:R-:W-:Y:S01]  /*55d0*/  SHF.R.S32.HI R4, RZ, 0x1f, R11 ;  /* 0x0000001fff047819 */ /* 0x000fe2000001140b */
[-C--:B------:R-:W-:Y:S01]  /*55e0*/  IMAD R9, R86, R7.reuse, RZ ;  /* 0x0000000756097224 */ /* 0x080fe200078e02ff */
[----:B------:R-:W-:Y:S01]  /*55f0*/  SEL R11, R11, RZ, P1 ;  /* 0x000000ff0b0b7207 */ /* 0x000fe20000800000 */
[----:B------:R-:W-:Y:S01]  /*5600*/  IMAD.IADD R3, R0, 0x1, R3 ;  /* 0x0000000100037824 */ /* 0x000fe200078e0203 */
[----:B------:R-:W-:Y:S01]  /*5610*/  SEL R4, R4, RZ, P1 ;  /* 0x000000ff04047207 */ /* 0x000fe20000800000 */
[----:B------:R-:W-:Y:S01]  /*5620*/  @!P3 IMAD R8, R12, R7, RZ ;  /* 0x000000070c08b224 */ /* 0x000fe200078e02ff */
[----:B------:R-:W-:Y:S01]  /*5630*/  LEA R14, P0, R2, c[0x0][0x1d0], 0x1 ;  /* 0x00007400020e7a11 */ /* 0x000fe200078008ff */
[----:B------:R-:W-:Y:S01]  /*5640*/  IMAD.MOV.U32 R0, RZ, RZ, c[0x0][0x1ec] ;  /* 0x00007b00ff007624 */ /* 0x000fe200078e00ff */
[----:B------:R-:W-:Y:S02]  /*5650*/  IADD3 R11, P2, P1, R9, R11, R6 ;  /* 0x0000000b090b7210 */ /* 0x000fe4000795e006 */
[----:B------:R-:W-:-:S02]  /*5660*/  SHF.R.S32.HI R9, RZ, 0x1f, R9 ;  /* 0x0000001fff097819 */ /* 0x000fc40000011409 */
[----:B------:R-:W-:Y:S02]  /*5670*/  SHF.R.S32.HI R6, RZ, 0x1f, R6 ;  /* 0x0000001fff067819 */ /* 0x000fe40000011406 */
[----:B------:R-:W-:Y:S01]  /*5680*/  LEA.HI.X R15, R2, c[0x0][0x1d4], R3, 0x1, P0 ;  /* 0x00007500020f7a11 */ /* 0x000fe200000f0c03 */
[----:B------:R-:W-:Y:S01]  /*5690*/  IMAD.MOV.U32 R3, RZ, RZ, c[0x0][0x1e8] ;  /* 0x00007a00ff037624 */ /* 0x000fe200078e00ff */
[----:B------:R-:W-:Y:S02]  /*56a0*/  IADD3 R12, R12, 0x20, RZ ;  /* 0x000000200c0c7810 */ /* 0x000fe40007ffe0ff */
[----:B------:R-:W-:Y:S01]  /*56b0*/  IADD3.X R9, R9, R4, R6, P2, P1 ;  /* 0x0000000409097210 */ /* 0x000fe200017e2406 */
[----:B------:R1:W-:Y:S01]  /*56c0*/  STG.E.128 [R14.64], RZ ;  /* 0x000000ff0e007986 */ /* 0x0003e2000c101d06 */
[----:B------:R-:W-:Y:S02]  /*56d0*/  @!P3 IADD3 R2, P0, R8, R11, RZ ;  /* 0x0000000b0802b210 */ /* 0x000fe40007f1e0ff */
[----:B------:R-:W-:Y:S01]  /*56e0*/  ISETP.GE.OR P4, PT, R12, R5, P4 ;  /* 0x000000050c00720c */ /* 0x000fe20002786670 */
[----:B------:R1:W-:Y:S01]  /*56f0*/  STG.E.128 [R14.64+0x40], RZ ;  /* 0x000040ff0e007986 */ /* 0x0003e2000c101d06 */
[----:B------:R-:W-:-:S02]  /*5700*/  LEA R16, P1, R3, R14, 0x6 ;  /* 0x0000000e03107211 */ /* 0x000fc400078230ff */
[----:B------:R-:W-:Y:S01]  /*5710*/  @!P3 LEA.HI.X.SX32 R13, R8, R9, 0x1, P0 ;  /* 0x00000009080db211 */ /* 0x000fe200000f0eff */
[----:B------:R1:W-:Y:S01]  /*5720*/  STG.E.128 [R14.64+0x80], RZ ;  /* 0x000080ff0e007986 */ /* 0x0003e2000c101d06 */
[C---:B------:R-:W-:Y:S02]  /*5730*/  @!P3 LEA R18, P0, R2.reuse, c[0x0][0x200], 0x2 ;  /* 0x000080000212ba11 */ /* 0x040fe400078010ff */
[----:B------:R-:W-:Y:S01]  /*5740*/  LEA.HI.X R17, R3, R15, R0, 0x6, P1 ;  /* 0x0000000f03117211 */ /* 0x000fe200008f3400 */
[----:B------:R-:W-:Y:S01]  /*5750*/  @!P3 IMAD.MOV.U32 R3, RZ, RZ, 0x7f800000 ;  /* 0x7f800000ff03b424 */ /* 0x000fe200078e00ff */
[----:B------:R-:W-:-:S03]  /*5760*/  @!P3 LEA.HI.X R19, R2, c[0x0][0x204], R13, 0x2, P0 ;  /* 0x000081000213ba11 */ /* 0x000fc600000f140d */
[----:B------:R1:W-:Y:S04]  /*5770*/  STG.E.128 [R16.64], RZ ;  /* 0x000000ff10007986 */ /* 0x0003e8000c101d06 */
[----:B------:R1:W-:Y:S04]  /*5780*/  STG.E.128 [R16.64+0x40], RZ ;  /* 0x000040ff10007986 */ /* 0x0003e8000c101d06 */
[----:B------:R1:W-:Y:S04]  /*5790*/  STG.E.128 [R16.64+0x80], RZ ;  /* 0x000080ff10007986 */ /* 0x0003e8000c101d06 */
[----:B------:R1:W-:Y:S01]  /*57a0*/  @!P3 STG.E [R18.64], R3 ;  /* 0x000000031200b986 */ /* 0x0003e2000c101906 */
[----:B------:R-:W-:Y:S05]  /*57b0*/  @P4 EXIT ;  /* 0x000000000000494d */ /* 0x000fea0003800000 */
[----:B------:R-:W-:Y:S02]  /*57c0*/  IMAD R12, R12, R7, RZ ;  /* 0x000000070c0c7224 */ /* 0x000fe400078e02ff */
[----:B------:R-:W-:-:S03]  /*57d0*/  IMAD.MOV.U32 R5, RZ, RZ, 0x7f800000 ;  /* 0x7f800000ff057424 */ /* 0x000fc600078e00ff */
[----:B------:R-:W-:-:S04]  /*57e0*/  IADD3 R11, P0, R12, R11, RZ ;  /* 0x0000000b0c0b7210 */ /* 0x000fc80007f1e0ff */
[----:B------:R-:W-:Y:S02]  /*57f0*/  LEA.HI.X.SX32 R12, R12, R9, 0x1, P0 ;  /* 0x000000090c0c7211 */ /* 0x000fe400000f0eff */
[----:B------:R-:W-:-:S04]  /*5800*/  LEA R2, P0, R11, c[0x0][0x200], 0x2 ;  /* 0x000080000b027a11 */ /* 0x000fc800078010ff */
[----:B-1----:R-:W-:-:S05]  /*5810*/  LEA.HI.X R3, R11, c[0x0][0x204], R12, 0x2, P0 ;  /* 0x000081000b037a11 */ /* 0x002fca00000f140c */
[----:B------:R-:W-:Y:S01]  /*5820*/  STG.E [R2.64], R5 ;  /* 0x0000000502007986 */ /* 0x000fe2000c101906 */
[----:B------:R-:W-:Y:S05]  /*5830*/  EXIT ;  /* 0x000000000000794d */ /* 0x000fea0003800000 */
.L_x_157:
        /* <DEDUP_REMOVED lines=12> */
.L_x_982:


//--------------------- .text._ZN5flash16flash_fwd_kernelI23Flash_fwd_kernel_traitsILi96ELi64ELi64ELi4ELb0ELb0EN7cutlass6half_tE19Flash_kernel_traitsILi96ELi64ELi64ELi4ES3_EELb0ELb1ELb0ELb0ELb0ELb1ELb0ELb0EEEvNS_16Flash_fwd_paramsE --------------------------
	.section	.text._ZN5flash16flash_fwd_kernelI23Flash_fwd_kernel_traitsILi96ELi64ELi64ELi4ELb0ELb0EN7cutlass6half_tE19Flash_kernel_traitsILi96ELi64ELi64ELi4ES3_EELb0ELb1ELb0ELb0ELb0ELb1ELb0ELb0EEEvNS_16Flash_fwd_paramsE,"ax",@progbits
	.sectioninfo	@"SHI_REGISTERS=168"
	.align	128
        .global         _ZN5flash16flash_fwd_kernelI23Flash_fwd_kernel_traitsILi96ELi64ELi64ELi4ELb0ELb0EN7cutlass6half_tE19Flash_kernel_traitsILi96ELi64ELi64ELi4ES3_EELb0ELb1ELb0ELb0ELb0ELb1ELb0ELb0EEEvNS_16Flash_fwd_paramsE
        .type           _ZN5flash16flash_fwd_kernelI23Flash_fwd_kernel_traitsILi96ELi64ELi64ELi4ELb0ELb0EN7cutlass6half_tE19Flash_kernel_traitsILi96ELi64ELi64ELi4ES3_EELb0ELb1ELb0ELb0ELb0ELb1ELb0ELb0EEEvNS_16Flash_fwd_paramsE,@function
        .size           _ZN5flash16flash_fwd_kernelI23Flash_fwd_kernel_traitsILi96ELi64ELi64ELi4ELb0ELb0EN7cutlass6half_tE19Flash_kernel_traitsILi96ELi64ELi64ELi4ES3_EELb0ELb1ELb0ELb0ELb0ELb1ELb0ELb0EEEvNS_16Flash_fwd_paramsE,(.L_x_983 - _ZN5flash16flash_fwd_kernelI23Flash_fwd_kernel_traitsILi96ELi64ELi64ELi4ELb0ELb0EN7cutlass6half_tE19Flash_kernel_traitsILi96ELi64ELi64ELi4ES3_EELb0ELb1ELb0ELb0ELb0ELb1ELb0ELb0EEEvNS_16Flash_fwd_paramsE)
        .other          _ZN5flash16flash_fwd_kernelI23Flash_fwd_kernel_traitsILi96ELi64ELi64ELi4ELb0ELb0EN7cutlass6half_tE19Flash_kernel_traitsILi96ELi64ELi64ELi4ES3_EELb0ELb1ELb0ELb0ELb0ELb1ELb0ELb0EEEvNS_16Flash_fwd_paramsE,@"STO_CUDA_ENTRY STV_DEFAULT"
_ZN5flash16flash_fwd_kernelI23Flash_fwd_kernel_traitsILi96ELi64ELi64ELi4ELb0ELb0EN7cutlass6half_tE19Flash_kernel_traitsILi96ELi64ELi64ELi4ES3_EELb0ELb1ELb0ELb0ELb0ELb1ELb0ELb0EEEvNS_16Flash_fwd_paramsE:
.text._ZN5flash16flash_fwd_kernelI23Flash_fwd_kernel_traitsILi96ELi64ELi64ELi4ELb0ELb0EN7cutlass6half_tE19Flash_kernel_traitsILi96ELi64ELi64ELi4ES3_EELb0ELb1ELb0ELb0ELb0ELb1ELb0ELb0EEEvNS_16Flash_fwd_paramsE:
        /* <DEDUP_REMOVED lines=10> */
[----:B------:R-:W-:-:S04]  /*00a0*/  ISETP.NE.U32.AND P0, PT, RZ, c[0x0][0x250], PT ;  /* 0x00009400ff007a0c */ /* 0x000fc80003f05070 */
        /* <DEDUP_REMOVED lines=22> */
.L_x_158:
[----:B-1-34-:R-:W-:Y:S02]  /*0210*/  MOV R4, c[0x0][0x218] ;  /* 0x0000860000047a02 */ /* 0x01afe40000000f00 */
.L_x_159:
        /* <DEDUP_REMOVED lines=49> */
.L_x_161:
[----:B------:R-:W-:Y:S01]  /*0530*/  IABS R6, c[0x0][0x1c8] ;  /* 0x0000720000067a13 */ /* 0x000fe20000000000 */
[----:B------:R-:W-:-:S03]  /*0540*/  @P0 IMAD.IADD R7, R2, 0x1, R7 ;  /* 0x0000000102070824 */ /* 0x000fc600078e0207 */
[----:B------:R-:W1:Y:S01]  /*0550*/  I2F.RP R10, R6 ;  /* 0x00000006000a7306 */ /* 0x000e620000209400 */
[----:B------:R-:W-:-:S04]  /*0560*/  @P0 IMAD.WIDE.U32 R18, R7, c[0x0][0x1a0], RZ ;  /* 0x0000680007120a25 */ /* 0x000fc800078e00ff */
[----:B------:R-:W-:Y:S01]  /*0570*/  @P0 IMAD R15, R7, c[0x0][0x1a4], R19 ;  /* 0x00006900070f0a24 */ /* 0x000fe200078e0213 */
[----:B------:R-:W-:Y:S02]  /*0580*/  SHF.R.S32.HI R19, RZ, 0x1f, R20 ;  /* 0x0000001fff137819 */ /* 0x000fe40000011414 */
        /* <DEDUP_REMOVED lines=33> */
.L_x_162:
[----:B------:R-:W-:Y:S01]  /*07a0*/  SHF.R.S32.HI R23, RZ, 0x1f, R82 ;  /* 0x0000001fff177819 */ /* 0x000fe20000011452 */
[----:B------:R-:W-:Y:S01]  /*07b0*/  IMAD.IADD R118, R124, 0x1, -R89 ;  /* 0x000000017c767824 */ /* 0x000fe200078e0a59 */
[----:B------:R-:W-:Y:S01]  /*07c0*/  IADD3 R98, R92, -0x1, RZ ;  /* 0xffffffff5c627810 */ /* 0x000fe20007ffe0ff */
[----:B------:R-:W-:Y:S01]  /*07d0*/  IMAD R19, R19, c[0x0][0x1a8], RZ ;  /* 0x00006a0013137a24 */ /* 0x000fe200078e02ff */
[CC--:B------:R-:W-:Y:S01]  /*07e0*/  LEA.HI R17, R23.reuse, R82.reuse, RZ, 0x2 ;  /* 0x0000005217117211 */ /* 0x0c0fe200078f10ff */
[----:B------:R-:W-:Y:S01]  /*07f0*/  IMAD.MOV.U32 R81, RZ, RZ, c[0x0][0x198] ;  /* 0x00006600ff517624 */ /* 0x000fe200078e00ff */
[CC--:B------:R-:W-:Y:S01]  /*0800*/  LEA.HI R9, R23.reuse, R82.reuse, RZ, 0x4 ;  /* 0x0000005217097211 */ /* 0x0c0fe200078f20ff */
[----:B------:R-:W-:Y:S01]  /*0810*/  IMAD R2, R98, -0x40, R83 ;  /* 0xffffffc062027824 */ /* 0x000fe200078e0253 */
[----:B------:R-:W-:Y:S01]  /*0820*/  LEA.HI R7, R23, R82, RZ, 0x3 ;  /* 0x0000005217077211 */ /* 0x000fe200078f18ff */
[----:B------:R-:W-:Y:S01]  /*0830*/  IMAD R16, R20, c[0x0][0x1ac], R19 ;  /* 0x00006b0014107a24 */ /* 0x000fe200078e0213 */
[----:B------:R-:W-:Y:S01]  /*0840*/  LOP3.LUT R5, R17, 0xfffffffc, RZ, 0xc0, !PT ;  /* 0xfffffffc11057812 */ /* 0x000fe200078ec0ff */
[----:B------:R-:W-:Y:S01]  /*0850*/  IMAD.SHL.U32 R120, R81, 0x40, RZ ;  /* 0x0000004051787824 */ /* 0x000fe200078e00ff */
[----:B------:R-:W-:Y:S01]  /*0860*/  SHF.R.S32.HI R0, RZ, 0x4, R9 ;  /* 0x00000004ff007819 */ /* 0x000fe20000011409 */
[C---:B------:R-:W-:Y:S01]  /*0870*/  IMAD.SHL.U32 R97, R82.reuse, 0x2, RZ ;  /* 0x0000000252617824 */ /* 0x040fe200078e00ff */
[----:B------:R-:W-:Y:S01]  /*0880*/  SHF.R.S32.HI R13, RZ, 0x3, R7 ;  /* 0x00000003ff0d7819 */ /* 0x000fe20000011407 */
[----:B------:R-:W-:Y:S01]  /*0890*/  IMAD.IADD R136, R82, 0x1, -R5 ;  /* 0x0000000152887824 */ /* 0x000fe200078e0a05 */
[----:B------:R-:W-:-:S02]  /*08a0*/  LEA.HI R11, R9, R0, RZ, 0x1 ;  /* 0x00000000090b7211 */ /* 0x000fc400078f08ff */
[----:B------:R-:W-:Y:S01]  /*08b0*/  SHF.R.S32.HI R134, RZ, 0x2, R17 ;  /* 0x00000002ff867819 */ /* 0x000fe20000011411 */
[----:B------:R-:W-:Y:S01]  /*08c0*/  IMAD.SHL.U32 R5, R13, 0x40, RZ ;  /* 0x000000400d057824 */ /* 0x000fe200078e00ff */
[----:B------:R-:W-:Y:S01]  /*08d0*/  LOP3.LUT R11, R11, 0xfffffffe, RZ, 0xc0, !PT ;  /* 0xfffffffe0b0b7812 */ /* 0x000fe200078ec0ff */
[----:B------:R-:W-:Y:S01]  /*08e0*/  IMAD.SHL.U32 R136, R136, 0x8, RZ ;  /* 0x0000000888887824 */ /* 0x000fe200078e00ff */
[----:B------:R-:W-:Y:S01]  /*08f0*/  SHF.R.S32.HI R135, RZ, 0x1f, R134 ;  /* 0x0000001fff877819 */ /* 0x000fe20000011486 */
[----:B------:R-:W-:Y:S01]  /*0900*/  IMAD.SHL.U32 R13, R13, 0x8, RZ ;  /* 0x000000080d0d7824 */ /* 0x000fe200078e00ff */
[----:B------:R-:W-:Y:S01]  /*0910*/  LOP3.LUT R5, R5, 0xc0, RZ, 0xc0, !PT ;  /* 0x000000c005057812 */ /* 0x000fe200078ec0ff */
[----:B------:R-:W-:Y:S01]  /*0920*/  IMAD.IADD R11, R0, 0x1, -R11 ;  /* 0x00000001000b7824 */ /* 0x000fe200078e0a0b */
[--C-:B------:R-:W-:Y:S01]  /*0930*/  SHF.R.S32.HI R137, RZ, 0x1f, R136.reuse ;  /* 0x0000001fff897819 */ /* 0x100fe20000011488 */
[----:B------:R-:W-:Y:S01]  /*0940*/  IMAD R25, R135, c[0x0][0x198], RZ ;  /* 0x0000660087197a24 */ /* 0x000fe200078e02ff */
[--C-:B------:R-:W-:Y:S01]  /*0950*/  LOP3.LUT R0, R5, 0x18, R136.reuse, 0xf8, !PT ;  /* 0x0000001805007812 */ /* 0x100fe200078ef888 */
[----:B------:R-:W-:Y:S01]  /*0960*/  IMAD R19, R135, c[0x0][0x1a0], RZ ;  /* 0x0000680087137a24 */ /* 0x000fe200078e02ff */
[----:B------:R-:W-:Y:S01]  /*0970*/  SHF.R.U32.HI R5, RZ, 0x3, R5 ;  /* 0x00000003ff057819 */ /* 0x000fe20000011605 */
[----:B------:R-:W-:Y:S01]  /*0980*/  IMAD.WIDE.U32 R26, R134, c[0x0][0x198], R136 ;  /* 0x00006600861a7a25 */ /* 0x000fe200078e0088 */
[----:B------:R-:W-:-:S02]  /*0990*/  LOP3.LUT R7, R7, 0xfffffff8, RZ, 0xc0, !PT ;  /* 0xfffffff807077812 */ /* 0x000fc400078ec0ff */
[----:B------:R-:W-:Y:S01]  /*09a0*/  LOP3.LUT R5, R0, R5, RZ, 0x3c, !PT ;  /* 0x0000000500057212 */ /* 0x000fe200078e3cff */
[----:B------:R-:W-:Y:S01]  /*09b0*/  IMAD R0, R134, c[0x0][0x19c], R25 ;  /* 0x0000670086007a24 */ /* 0x000fe200078e0219 */
[----:B------:R-:W-:Y:S01]  /*09c0*/  IADD3 R126, P0, R126, R26, RZ ;  /* 0x0000001a7e7e7210 */ /* 0x000fe20007f1e0ff */
[----:B------:R-:W-:Y:S01]  /*09d0*/  IMAD.IADD R7, R82, 0x1, -R7 ;  /* 0x0000000152077824 */ /* 0x000fe200078e0a07 */
[C---:B------:R-:W-:Y:S01]  /*09e0*/  IADD3 R123, R134.reuse, 0x20, RZ ;  /* 0x00000020867b7810 */ /* 0x040fe20007ffe0ff */
[----:B------:R-:W-:Y:S01]  /*09f0*/  IMAD.WIDE.U32 R24, R134, c[0x0][0x1a0], R136 ;  /* 0x0000680086187a25 */ /* 0x000fe200078e0088 */
[----:B------:R-:W-:Y:S02]  /*0a00*/  IADD3 R22, P1, R136, R22, RZ ;  /* 0x0000001688167210 */ /* 0x000fe40007f3e0ff */
[----:B------:R-:W-:Y:S01]  /*0a10*/  LOP3.LUT R9, R9, 0xfffffff0, RZ, 0xc0, !PT ;  /* 0xfffffff009097812 */ /* 0x000fe200078ec0ff */
[----:B------:R-:W-:Y:S01]  /*0a20*/  IMAD.WIDE R140, R141, 0x40, R134 ;  /* 0x000000408d8c7825 */ /* 0x000fe200078e0286 */
[----:B------:R-:W-:-:S02]  /*0a30*/  IADD3.X R127, R21, R27, R0, P0, !PT ;  /* 0x0000001b157f7210 */ /* 0x000fc400007fe400 */
[----:B------:R-:W-:Y:S01]  /*0a40*/  LEA.HI R84, R23, R82, RZ, 0x5 ;  /* 0x0000005217547211 */ /* 0x000fe200078f28ff */
[----:B------:R-:W-:Y:S01]  /*0a50*/  IMAD.X R23, R137, 0x1, R3, P1 ;  /* 0x0000000189177824 */ /* 0x000fe200008e0603 */
[----:B------:R-:W-:Y:S01]  /*0a60*/  LEA.HI R17, R17, R134, RZ, 0x1 ;  /* 0x0000008611117211 */ /* 0x000fe200078f08ff */
[----:B------:R-:W-:Y:S01]  /*0a70*/  IMAD R0, R134, c[0x0][0x1a4], R19 ;  /* 0x0000690086007a24 */ /* 0x000fe200078e0213 */
[-C--:B------:R-:W-:Y:S01]  /*0a80*/  ISETP.GE.AND P0, PT, R123, R118.reuse, PT ;  /* 0x000000767b00720c */ /* 0x080fe20003f06270 */
[----:B------:R-:W-:Y:S01]  /*0a90*/  IMAD.WIDE.U32 R20, R20, c[0x0][0x1a8], R22 ;  /* 0x00006a0014147a25 */ /* 0x000fe200078e0016 */
[C---:B------:R-:W-:Y:S02]  /*0aa0*/  ISETP.GE.AND P1, PT, R134.reuse, R118, PT ;  /* 0x000000768600720c */ /* 0x040fe40003f26270 */
[-C--:B------:R-:W-:Y:S01]  /*0ab0*/  ISETP.GE.AND P6, PT, R134, R2.reuse, PT ;  /* 0x000000028600720c */ /* 0x080fe20003fc6270 */
[----:B------:R-:W-:Y:S01]  /*0ac0*/  IMAD.WIDE.U32 R126, R94, c[0x0][0x1b0], R126 ;  /* 0x00006c005e7e7a25 */ /* 0x000fe200078e007e */
[----:B------:R-:W-:-:S02]  /*0ad0*/  ISETP.GE.AND P4, PT, R134, R2, PT ;  /* 0x000000028600720c */ /* 0x000fc40003f86270 */
[CC--:B------:R-:W-:Y:S01]  /*0ae0*/  ISETP.GE.AND P5, PT, R123.reuse, R2.reuse, PT ;  /* 0x000000027b00720c */ /* 0x0c0fe20003fa6270 */
[----:B------:R-:W-:Y:S01]  /*0af0*/  IMAD.MOV.U32 R130, RZ, RZ, R126 ;  /* 0x000000ffff827224 */ /* 0x000fe200078e007e */
[----:B------:R-:W-:Y:S01]  /*0b00*/  ISETP.GE.AND P3, PT, R123, R2, PT ;  /* 0x000000027b00720c */ /* 0x000fe20003f66270 */
[----:B------:R-:W-:Y:S01]  /*0b10*/  IMAD.IADD R2, R82, 0x1, -R9 ;  /* 0x0000000152027824 */ /* 0x000fe200078e0a09 */
[----:B------:R-:W-:Y:S01]  /*0b20*/  LOP3.LUT R17, R17, 0x7fffffe, RZ, 0xc0, !PT ;  /* 0x07fffffe11117812 */ /* 0x000fe200078ec0ff */
[----:B------:R-:W-:Y:S01]  /*0b30*/  IMAD.WIDE.U32 R22, R98, c[0x0][0x1a0], RZ ;  /* 0x0000680062167a25 */ /* 0x000fe200078e00ff */
[----:B------:R-:W-:Y:S02]  /*0b40*/  LEA.HI R3, R7, R7, RZ, 0x1 ;  /* 0x0000000707037211 */ /* 0x000fe400078f08ff */
[----:B------:R-:W-:Y:S01]  /*0b50*/  SHF.R.S32.HI R87, RZ, 0x5, R84 ;  /* 0x00000005ff577819 */ /* 0x000fe20000011454 */
[----:B------:R-:W-:Y:S01]  /*0b60*/  IMAD.IADD R122, R134, 0x1, -R17 ;  /* 0x00000001867a7824 */ /* 0x000fe200078e0a11 */
[----:B------:R-:W-:Y:S01]  /*0b70*/  IADD3 R18, P2, R18, R24, RZ ;  /* 0x0000001812127210 */ /* 0x000fe20007f5e0ff */
[----:B------:R-:W-:Y:S01]  /*0b80*/  IMAD.IADD R17, R21, 0x1, R16 ;  /* 0x0000000115117824 */ /* 0x000fe200078e0210 */
[-C--:B------:R-:W-:Y:S01]  /*0b90*/  LEA.HI R4, R2, R2.reuse, RZ, 0x1 ;  /* 0x0000000202047211 */ /* 0x080fe200078f08ff */
[----:B------:R-:W-:Y:S01]  /*0ba0*/  IMAD R122, R87, 0x8, R122 ;  /* 0x00000008577a7824 */ /* 0x000fe200078e027a */
[----:B------:R-:W-:Y:S01]  /*0bb0*/  LOP3.LUT R8, R3, 0x7fffffe, RZ, 0xc0, !PT ;  /* 0x07fffffe03087812 */ /* 0x000fe200078ec0ff */
[----:B------:R-:W-:Y:S01]  /*0bc0*/  @!P1 IMAD.MOV.U32 R16, RZ, RZ, R20 ;  /* 0x000000ffff109224 */ /* 0x000fe200078e0014 */
[----:B------:R-:W-:Y:S01]  /*0bd0*/  IADD3.X R19, R15, R25, R0, P2, !PT ;  /* 0x000000190f137210 */ /* 0x000fe200017fe400 */
[----:B------:R-:W-:Y:S01]  /*0be0*/  IMAD.U32 R122, R122, 0x20, R5 ;  /* 0x000000207a7a7824 */ /* 0x000fe200078e0005 */
[----:B------:R-:W-:Y:S01]  /*0bf0*/  LOP3.LUT R85, R4, 0x7fffffe, RZ, 0xc0, !PT ;  /* 0x07fffffe04557812 */ /* 0x000fe200078ec0ff */
[----:B------:R-:W-:Y:S01]  /*0c00*/  IMAD.IADD R8, R7, 0x1, -R8 ;  /* 0x0000000107087824 */ /* 0x000fe200078e0a08 */
[----:B------:R-:W-:Y:S01]  /*0c10*/  @!P0 IADD3 R14, P2, R140, 0x20, RZ ;  /* 0x000000208c0e8810 */ /* 0x000fe20007f5e0ff */
[----:B------:R-:W-:Y:S01]  /*0c20*/  @!P1 IMAD R7, R141, c[0x0][0x190], RZ ;  /* 0x000064008d079a24 */ /* 0x000fe200078e02ff */
[----:B------:R-:W-:Y:S01]  /*0c30*/  SHF.R.S32.HI R9, RZ, 0x1f, R2 ;  /* 0x0000001fff097819 */ /* 0x000fe20000011402 */
[----:B------:R-:W-:Y:S01]  /*0c40*/  IMAD.IADD R85, R2, 0x1, -R85 ;  /* 0x0000000102557824 */ /* 0x000fe200078e0a55 */
[----:B------:R-:W-:Y:S01]  /*0c50*/  SHF.R.S32.HI R129, RZ, 0x1f, R94 ;  /* 0x0000001fff817819 */ /* 0x000fe2000001145e */
[----:B------:R-:W-:Y:S01]  /*0c60*/  @!P0 IMAD.X R5, RZ, RZ, R141, P2 ;  /* 0x000000ffff058224 */ /* 0x000fe200010e068d */
[----:B------:R-:W-:Y:S01]  /*0c70*/  LEA.HI R9, R9, R2, RZ, 0x3 ;  /* 0x0000000209097211 */ /* 0x000fe200078f18ff */
[----:B------:R-:W-:Y:S01]  /*0c80*/  @!P0 IMAD.MOV.U32 R21, RZ, RZ, R17 ;  /* 0x000000ffff158224 */ /* 0x000fe200078e0011 */
[----:B------:R-:W-:Y:S01]  /*0c90*/  SHF.R.S32.HI R3, RZ, 0x1, R3 ;  /* 0x00000001ff037819 */ /* 0x000fe20000011403 */
[C---:B------:R-:W-:Y:S01]  /*0ca0*/  @!P1 IMAD R2, R140.reuse, c[0x0][0x194], R7 ;  /* 0x000065008c029a24 */ /* 0x040fe200078e0207 */
[----:B------:R-:W-:Y:S01]  /*0cb0*/  LOP3.LUT R97, R97, 0x6, RZ, 0xc0, !PT ;  /* 0x0000000661617812 */ /* 0x000fe200078ec0ff */
[----:B------:R-:W-:-:S04]  /*0cc0*/  @!P1 IMAD.WIDE.U32 R16, R140, c[0x0][0x190], R16 ;  /* 0x000064008c109a25 */ /* 0x000fc800078e0010 */
[----:B------:R-:W-:Y:S01]  /*0cd0*/  @!P0 IMAD R5, R5, c[0x0][0x190], RZ ;  /* 0x0000640005058a24 */ /* 0x000fe200078e02ff */
[----:B------:R-:W-:Y:S01]  /*0ce0*/  @!P1 LEA R6, P2, R16, c[0x0][0x160], 0x1 ;  /* 0x0000580010069a11 */ /* 0x000fe200078408ff */
[----:B------:R-:W-:Y:S02]  /*0cf0*/  @!P1 IMAD.IADD R2, R17, 0x1, R2 ;  /* 0x0000000111029824 */ /* 0x000fe400078e0202 */
[C---:B------:R-:W-:Y:S01]  /*0d00*/  @!P0 IMAD R0, R14.reuse, c[0x0][0x194], R5 ;  /* 0x000065000e008a24 */ /* 0x040fe200078e0205 */
[----:B------:R-:W-:Y:S01]  /*0d10*/  SHF.R.S32.HI R5, RZ, 0x1f, R98 ;  /* 0x0000001fff057819 */ /* 0x000fe20000011462 */
[----:B------:R-:W-:Y:S01]  /*0d20*/  @!P0 IMAD.WIDE.U32 R14, R14, c[0x0][0x190], R20 ;  /* 0x000064000e0e8a25 */ /* 0x000fe200078e0014 */
[----:B------:R-:W-:-:S03]  /*0d30*/  @!P1 LEA.HI.X R7, R16, c[0x0][0x164], R2, 0x1, P2 ;  /* 0x0000590010079a11 */ /* 0x000fc600010f0c02 */
[----:B------:R-:W-:Y:S01]  /*0d40*/  IMAD.MOV.U32 R2, RZ, RZ, 0x6 ;  /* 0x00000006ff027424 */ /* 0x000fe200078e00ff */
[----:B------:R-:W-:Y:S01]  /*0d50*/  @!P0 LEA R20, P2, R14, c[0x0][0x160], 0x1 ;  /* 0x000058000e148a11 */ /* 0x000fe200078408ff */
[----:B------:R-:W-:Y:S02]  /*0d60*/  IMAD R131, R129, c[0x0][0x1b0], RZ ;  /* 0x00006c0081837a24 */ /* 0x000fe400078e02ff */
[----:B------:R-:W-:Y:S01]  /*0d70*/  @!P0 IMAD.IADD R0, R15, 0x1, R0 ;  /* 0x000000010f008824 */ /* 0x000fe200078e0200 */
[----:B------:R-:W-:Y:S01]  /*0d80*/  SHF.L.U64.HI R119, R81, R2, c[0x0][0x19c] ;  /* 0x0000670051777619 */ /* 0x000fe20000010202 */
[----:B------:R-:W-:Y:S01]  /*0d90*/  IMAD R131, R94, c[0x0][0x1b4], R131 ;  /* 0x00006d005e837a24 */ /* 0x000fe200078e0283 */
[----:B------:R-:W-:Y:S01]  /*0da0*/  SHF.R.S32.HI R15, RZ, 0x1, R4 ;  /* 0x00000001ff0f7819 */ /* 0x000fe20000011404 */
[----:B------:R-:W-:Y:S01]  /*0db0*/  IMAD.SHL.U32 R122, R122, 0x2, RZ ;  /* 0x000000027a7a7824 */ /* 0x000fe200078e00ff */
[----:B------:R-:W-:Y:S01]  /*0dc0*/  @!P0 LEA.HI.X R21, R14, c[0x0][0x164], R0, 0x1, P2 ;  /* 0x000059000e158a11 */ /* 0x000fe200010f0c00 */
[----:B------:R-:W-:Y:S01]  /*0dd0*/  IMAD.MOV.U32 R0, RZ, RZ, 0x5 ;  /* 0x00000005ff007424 */ /* 0x000fe200078e00ff */
[----:B------:R-:W-:Y:S01]  /*0de0*/  SHF.R.S32.HI R4, RZ, 0x1f, R4 ;  /* 0x0000001fff047819 */ /* 0x000fe20000011404 */
[----:B------:R-:W-:Y:S01]  /*0df0*/  IMAD R17, R119, R98, RZ ;  /* 0x0000006277117224 */ /* 0x000fe200078e02ff */
[----:B------:R-:W-:Y:S01]  /*0e00*/  @!PT LDS RZ, [RZ] ;  /* 0x00000000fffff984 */ /* 0x000fe20000000800 */
[----:B------:R-:W-:Y:S01]  /*0e10*/  @!PT LDS RZ, [RZ] ;  /* 0x00000000fffff984 */ /* 0x000fe20000000800 */
[----:B------:R-:W-:Y:S01]  /*0e20*/  @!PT LDS RZ, [RZ] ;  /* 0x00000000fffff984 */ /* 0x000fe20000000800 */
[----:B------:R1:W-:Y:S01]  /*0e30*/  @!P1 LDGSTS.E.BYPASS.LTC128B.128 [R122], [R6.64] ;  /* 0x00000000067a9fae */ /* 0x0003e2000b901d48 */
[----:B------:R-:W-:Y:S01]  /*0e40*/  IMAD.IADD R131, R127, 0x1, R131 ;  /* 0x000000017f837824 */ /* 0x000fe200078e0283 */
[C---:B------:R-:W-:Y:S01]  /*0e50*/  SHF.L.U64.HI R0, R81.reuse, R0, c[0x0][0x19c] ;  /* 0x0000670051007619 */ /* 0x040fe20000010200 */
[----:B------:R-:W-:Y:S01]  /*0e60*/  IMAD.SHL.U32 R81, R81, 0x20, RZ ;  /* 0x0000002051517824 */ /* 0x000fe200078e00ff */
[----:B------:R1:W-:Y:S01]  /*0e70*/  @!P1 LDGSTS.E.BYPASS.LTC128B.128 [R122+0x1000], [R6.64+0x40] ;  /* 0x01000040067a9fae */ /* 0x0003e2000b901d48 */
[----:B------:R-:W-:Y:S01]  /*0e80*/  IMAD R17, R5, R120, R17 ;  /* 0x0000007805117224 */ /* 0x000fe200078e0211 */
[----:B------:R-:W-:Y:S01]  /*0e90*/  LEA.HI R4, R4, R15, RZ, 0x2 ;  /* 0x0000000f04047211 */ /* 0x000fe200078f10ff */
[----:B------:R-:W-:Y:S01]  /*0ea0*/  IMAD R129, R129, c[0x0][0x1b8], RZ ;  /* 0x00006e0081817a24 */ /* 0x000fe200078e02ff */
[----:B------:R1:W-:Y:S01]  /*0eb0*/  @!P1 LDGSTS.E.BYPASS.LTC128B.128 [R122+0x2000], [R6.64+0x80] ;  /* 0x02000080067a9fae */ /* 0x0003e2000b901d48 */
[----:B------:R-:W-:Y:S01]  /*0ec0*/  IMAD.SHL.U32 R116, R3, 0x40, RZ ;  /* 0x0000004003747824 */ /* 0x000fe200078e00ff */
[----:B------:R-:W-:Y:S01]  /*0ed0*/  LOP3.LUT R4, R4, 0xfffffffc, RZ, 0xc0, !PT ;  /* 0xfffffffc04047812 */ /* 0x000fe200078ec0ff */
[C---:B------:R-:W-:Y:S01]  /*0ee0*/  IMAD R129, R94.reuse, c[0x0][0x1bc], R129 ;  /* 0x00006f005e817a24 */ /* 0x040fe200078e0281 */
[----:B------:R2:W-:Y:S01]  /*0ef0*/  @!P0 LDGSTS.E.BYPASS.LTC128B.128 [R122+0x800], [R20.64] ;  /* 0x00800000147a8fae */ /* 0x0005e2000b901d48 */
[----:B------:R-:W-:Y:S01]  /*0f00*/  IMAD.WIDE.U32 R94, R94, c[0x0][0x1b8], R18 ;  /* 0x00006e005e5e7a25 */ /* 0x000fe200078e0012 */
[----:B------:R-:W-:-:S02]  /*0f10*/  LOP3.LUT R116, R116, 0xc0, RZ, 0xc0, !PT ;  /* 0x000000c074747812 */ /* 0x000fc400078ec0ff */
[----:B------:R2:W-:Y:S01]  /*0f20*/  @!P0 LDGSTS.E.BYPASS.LTC128B.128 [R122+0x1800], [R20.64+0x40] ;  /* 0x01800040147a8fae */ /* 0x0005e2000b901d48 */
[----:B------:R-:W-:Y:S01]  /*0f30*/  IMAD.IADD R4, R15, 0x1, -R4 ;  /* 0x000000010f047824 */ /* 0x000fe200078e0a04 */
[----:B------:R-:W-:Y:S01]  /*0f40*/  LOP3.LUT R13, R116, 0x8, R13, 0xf8, !PT ;  /* 0x00000008740d7812 */ /* 0x000fe200078ef80d */
[----:B------:R-:W-:Y:S01]  /*0f50*/  IMAD R5, R5, c[0x0][0x1a0], RZ ;  /* 0x0000680005057a24 */ /* 0x000fe200078e02ff */
[----:B------:R2:W-:Y:S01]  /*0f60*/  @!P0 LDGSTS.E.BYPASS.LTC128B.128 [R122+0x2800], [R20.64+0x80] ;  /* 0x02800080147a8fae */ /* 0x0005e2000b901d48 */
[----:B------:R-:W-:Y:S01]  /*0f70*/  SHF.R.U32.HI R116, RZ, 0x3, R116 ;  /* 0x00000003ff747819 */ /* 0x000fe20000011674 */
[----:B------:R-:W-:Y:S02]  /*0f80*/  IMAD.SHL.U32 R9, R9, 0x20, RZ ;  /* 0x0000002009097824 */ /* 0x000fe400078e00ff */
[----:B------:R-:W-:Y:S01]  /*0f90*/  IMAD R5, R98, c[0x0][0x1a4], R5 ;  /* 0x0000690062057a24 */ /* 0x000fe200078e0205 */
[----:B------:R-:W-:Y:S01]  /*0fa0*/  LOP3.LUT R116, R13, R116, RZ, 0x3c, !PT ;  /* 0x000000740d747212 */ /* 0x000fe200078e3cff */
[----:B------:R-:W-:Y:S01]  /*0fb0*/  IMAD.SHL.U32 R13, R11, 0x8, RZ ;  /* 0x000000080b0d7824 */ /* 0x000fe200078e00ff */
[----:B------:R-:W-:Y:S01]  /*0fc0*/  LOP3.LUT R80, R9, 0xffffff00, RZ, 0xc0, !PT ;  /* 0xffffff0009507812 */ /* 0x000fe200078ec0ff */
[----:B------:R-:W-:-:S02]  /*0fd0*/  IMAD.IADD R5, R23, 0x1, R5 ;  /* 0x0000000117057824 */ /* 0x000fc400078e0205 */
[----:B------:R-:W-:Y:S02]  /*0fe0*/  IMAD.IADD R129, R95, 0x1, R129 ;  /* 0x000000015f817824 */ /* 0x000fe400078e0281 */
[----:B------:R-:W-:Y:S02]  /*0ff0*/  IMAD R10, R87, 0x200, R80 ;  /* 0x00000200570a7824 */ /* 0x000fe400078e0250 */
[----:B-1----:R-:W-:-:S04]  /*1000*/  IMAD.WIDE.U32 R6, R98, R120, R130 ;  /* 0x0000007862067225 */ /* 0x002fc800078e0082 */
[----:B------:R-:W-:Y:S01]  /*1010*/  IMAD.IADD R17, R7, 0x1, R17 ;  /* 0x0000000107117824 */ /* 0x000fe200078e0211 */
[----:B------:R-:W-:Y:S01]  /*1020*/  @!P5 IADD3 R7, P2, R81, R6, RZ ;  /* 0x000000065107d210 */ /* 0x000fe20007f5e0ff */
[C---:B------:R-:W-:Y:S01]  /*1030*/  IMAD R117, R85.reuse, 0x20, R10 ;  /* 0x0000002055757824 */ /* 0x040fe200078e020a */
[----:B------:R-:W-:Y:S01]  /*1040*/  @!P6 LEA R18, P1, R6, c[0x0][0x168], 0x1 ;  /* 0x00005a000612ea11 */ /* 0x000fe200078208ff */
[----:B------:R-:W-:Y:S02]  /*1050*/  IMAD R85, R85, 0x20, R80 ;  /* 0x0000002055557824 */ /* 0x000fe400078e0250 */
[--C-:B------:R-:W-:Y:S01]  /*1060*/  @!P5 IMAD.X R2, R0, 0x1, R17.reuse, P2 ;  /* 0x000000010002d824 */ /* 0x100fe200010e0611 */
[C---:B------:R-:W-:Y:S02]  /*1070*/  @!P5 LEA R14, P2, R7.reuse, c[0x0][0x168], 0x1 ;  /* 0x00005a00070eda11 */ /* 0x040fe400078408ff */
[----:B------:R-:W-:Y:S02]  /*1080*/  @!P6 LEA.HI.X R19, R6, c[0x0][0x16c], R17, 0x1, P1 ;  /* 0x00005b000613ea11 */ /* 0x000fe400008f0c11 */
[----:B------:R-:W-:Y:S01]  /*1090*/  @!P5 LEA.HI.X R15, R7, c[0x0][0x16c], R2, 0x1, P2 ;  /* 0x00005b00070fda11 */ /* 0x000fe200010f0c02 */
[----:B------:R-:W-:Y:S01]  /*10a0*/  IMAD.SHL.U32 R2, R4, 0x40, RZ ;  /* 0x0000004004027824 */ /* 0x000fe200078e00ff */
[----:B------:R-:W-:Y:S01]  /*10b0*/  LEA R6, P1, R22, R94, 0x6 ;  /* 0x0000005e16067211 */ /* 0x000fe200078230ff */
[----:B------:R1:W-:Y:S01]  /*10c0*/  @!P6 LDGSTS.E.BYPASS.LTC128B.128 [R122+0x3000], [R18.64] ;  /* 0x03000000127aefae */ /* 0x0003e2000b901d48 */
[----:B------:R-:W-:-:S02]  /*10d0*/  IMAD R7, R11, 0x8, R8 ;  /* 0x000000080b077824 */ /* 0x000fc400078e0208 */
[----:B------:R-:W-:Y:S01]  /*10e0*/  LOP3.LUT R2, R2, 0xc0, RZ, 0xc0, !PT ;  /* 0x000000c002027812 */ /* 0x000fe200078ec0ff */
[----:B------:R1:W-:Y:S01]  /*10f0*/  @!P6 LDGSTS.E.BYPASS.LTC128B.128 [R122+0x4000], [R18.64+0x40] ;  /* 0x04000040127aefae */ /* 0x0003e2000b901d48 */
[----:B------:R-:W-:Y:S01]  /*1100*/  @!P3 IMAD.MOV.U32 R11, RZ, RZ, c[0x0][0x1a0] ;  /* 0x00006800ff0bb624 */ /* 0x000fe200078e00ff */
[----:B------:R-:W-:Y:S01]  /*1110*/  LEA.HI.X R5, R22, R129, R5, 0x6, P1 ;  /* 0x0000008116057211 */ /* 0x000fe200008f3405 */
[----:B------:R-:W-:Y:S01]  /*1120*/  @!P3 IMAD.MOV.U32 R8, RZ, RZ, c[0x0][0x1a4] ;  /* 0x00006900ff08b624 */ /* 0x000fe200078e00ff */
[----:B------:R1:W-:Y:S01]  /*1130*/  @!P6 LDGSTS.E.BYPASS.LTC128B.128 [R122+0x5000], [R18.64+0x80] ;  /* 0x05000080127aefae */ /* 0x0003e2000b901d48 */
[----:B------:R-:W-:Y:S01]  /*1140*/  LOP3.LUT R13, R2, 0x8, R13, 0xf8, !PT ;  /* 0x00000008020d7812 */ /* 0x000fe200078ef80d */
[----:B------:R-:W-:Y:S01]  /*1150*/  IMAD.U32 R116, R7, 0x20, R116 ;  /* 0x0000002007747824 */ /* 0x000fe200078e0074 */
[----:B------:R-:W-:Y:S01]  /*1160*/  SHF.R.U32.HI R2, RZ, 0x3, R2 ;  /* 0x00000003ff027819 */ /* 0x000fe20000011602 */
[----:B------:R3:W-:Y:S01]  /*1170*/  @!P5 LDGSTS.E.BYPASS.LTC128B.128 [R122+0x3800], [R14.64] ;  /* 0x038000000e7adfae */ /* 0x0007e2000b901d48 */
[----:B------:R-:W-:Y:S01]  /*1180*/  @!P3 LEA R9, P0, R11, R6, 0x5 ;  /* 0x000000060b09b211 */ /* 0x000fe200078028ff */
[----:B------:R-:W-:Y:S01]  /*1190*/  IMAD.SHL.U32 R116, R116, 0x2, RZ ;  /* 0x0000000274747824 */ /* 0x000fe200078e00ff */
[----:B------:R-:W-:Y:S01]  /*11a0*/  @!P4 LEA R12, P1, R6, c[0x0][0x170], 0x1 ;  /* 0x00005c00060cca11 */ /* 0x000fe200078208ff */
[----:B------:R3:W-:Y:S01]  /*11b0*/  @!P5 LDGSTS.E.BYPASS.LTC128B.128 [R122+0x4800], [R14.64+0x40] ;  /* 0x048000400e7adfae */ /* 0x0007e2000b901d48 */
[----:B------:R-:W-:-:S02]  /*11c0*/  LOP3.LUT R2, R13, R2, RZ, 0x3c, !PT ;  /* 0x000000020d027212 */ /* 0x000fc400078e3cff */
[----:B------:R-:W-:Y:S01]  /*11d0*/  @!P3 LEA.HI.X R8, R11, R5, R8, 0x5, P0 ;  /* 0x000000050b08b211 */ /* 0x000fe200000f2c08 */
[----:B------:R3:W-:Y:S01]  /*11e0*/  @!P5 LDGSTS.E.BYPASS.LTC128B.128 [R122+0x5800], [R14.64+0x80] ;  /* 0x058000800e7adfae */ /* 0x0007e2000b901d48 */
[----:B------:R-:W-:Y:S01]  /*11f0*/  @!P4 LEA.HI.X R13, R6, c[0x0][0x174], R5, 0x1, P1 ;  /* 0x00005d00060dca11 */ /* 0x000fe200008f0c05 */
[----:B------:R-:W-:Y:S01]  /*1200*/  IMAD.IADD R117, R2, 0x1, R117 ;  /* 0x0000000102757824 */ /* 0x000fe200078e0275 */
[----:B------:R-:W-:Y:S01]  /*1210*/  @!P3 LEA R6, P0, R9, c[0x0][0x170], 0x1 ;  /* 0x00005c000906ba11 */ /* 0x000fe200078008ff */
[----:B------:R-:W0:Y:S01]  /*1220*/  LDGDEPBAR ;  /* 0x00000000000079af */ /* 0x000e220000000000 */
[----:B------:R-:W-:Y:S01]  /*1230*/  IMAD.MOV.U32 R5, RZ, RZ, 0x10 ;  /* 0x00000010ff057424 */ /* 0x000fe200078e00ff */
[----:B------:R-:W-:Y:S01]  /*1240*/  LOP3.LUT P1, RZ, R4, 0x2, RZ, 0xc0, !PT ;  /* 0x0000000204ff7812 */ /* 0x000fe2000782c0ff */
[----:B------:R-:W-:Y:S01]  /*1250*/  IMAD.SHL.U32 R117, R117, 0x2, RZ ;  /* 0x0000000275757824 */ /* 0x000fe200078e00ff */
[----:B------:R-:W-:Y:S02]  /*1260*/  @!P3 LEA.HI.X R7, R9, c[0x0][0x174], R8, 0x1, P0 ;  /* 0x00005d000907ba11 */ /* 0x000fe400000f0c08 */
[----:B------:R-:W-:-:S02]  /*1270*/  LOP3.LUT P0, RZ, R3, 0x2, RZ, 0xc0, !PT ;  /* 0x0000000203ff7812 */ /* 0x000fc4000780c0ff */
[C---:B------:R-:W-:Y:S02]  /*1280*/  SEL R3, R5.reuse, 0xfffffff0, !P1 ;  /* 0xfffffff005037807 */ /* 0x040fe40004800000 */
[----:B------:R-:W-:-:S03]  /*1290*/  SEL R5, R5, 0xfffffff0, !P0 ;  /* 0xfffffff005057807 */ /* 0x000fc60004000000 */
[----:B------:R-:W-:Y:S02]  /*12a0*/  IMAD R115, R3, 0x2, R117 ;  /* 0x0000000203737824 */ /* 0x000fe400078e0275 */
[----:B------:R-:W-:Y:S01]  /*12b0*/  IMAD R113, R5, 0x2, R116 ;  /* 0x0000000205717824 */ /* 0x000fe200078e0274 */
[----:B------:R-:W-:-:S04]  /*12c0*/  DEPBAR.LE SB0, 0x0 ;  /* 0x000080000000791a */ /* 0x000fc80000000000 */
[----:B------:R-:W-:Y:S06]  /*12d0*/  BAR.SYNC.DEFER_BLOCKING 0x0 ;  /* 0x0000000000007b1d */ /* 0x000fec0000010000 */
[----:B------:R-:W-:Y:S04]  /*12e0*/  @P4 STS [R122+0x6000], RZ ;  /* 0x006000ff7a004388 */ /* 0x000fe80000000800 */
[----:B------:R-:W-:Y:S04]  /*12f0*/  @P4 STS [R122+0x6004], RZ ;  /* 0x006004ff7a004388 */ /* 0x000fe80000000800 */
[----:B------:R-:W-:Y:S04]  /*1300*/  @P4 STS.64 [R122+0x6008], RZ ;  /* 0x006008ff7a004388 */ /* 0x000fe80000000a00 */
        /* <DEDUP_REMOVED lines=17> */
[----:B------:R-:W-:Y:S04]  /*1420*/  LDSM.16.M88.4 R64, [R117] ;  /* 0x000000007540783b */ /* 0x000fe80000000200 */
[----:B--2---:R-:W2:Y:S04]  /*1430*/  LDSM.16.M88.4 R20, [R116+0x3800] ;  /* 0x003800007414783b */ /* 0x004ea80000000200 */
[----:B------:R-:W5:Y:S04]  /*1440*/  LDSM.16.M88.4 R28, [R116+0x3400] ;  /* 0x00340000741c783b */ /* 0x000f680000000200 */
[----:B------:R-:W3:Y:S04]  /*1450*/  LDSM.16.M88.4 R36, [R116+0x3000] ;  /* 0x003000007424783b */ /* 0x000ee80000000200 */
[----:B------:R-:W3:Y:S04]  /*1460*/  LDSM.16.M88.4 R60, [R116+0x3c00] ;  /* 0x003c0000743c783b */ /* 0x000ee80000000200 */
[----:B-1----:R-:W-:Y:S04]  /*1470*/  LDSM.16.M88.4 R16, [R115] ;  /* 0x000000007310783b */ /* 0x002fe80000000200 */
[----:B------:R-:W1:Y:S04]  /*1480*/  LDSM.16.M88.4 R48, [R113+0x3800] ;  /* 0x003800007130783b */ /* 0x000e680000000200 */
[----:B------:R-:W1:Y:S04]  /*1490*/  LDSM.16.M88.4 R52, [R113+0x3400] ;  /* 0x003400007134783b */ /* 0x000e680000000200 */
[----:B------:R-:W1:Y:S04]  /*14a0*/  LDSM.16.M88.4 R44, [R113+0x3c00] ;  /* 0x003c0000712c783b */ /* 0x000e680000000200 */
[----:B------:R-:W-:Y:S04]  /*14b0*/  LDSM.16.M88.4 R76, [R117+0x1000] ;  /* 0x00100000754c783b */ /* 0x000fe80000000200 */
[----:B------:R-:W1:Y:S01]  /*14c0*/  LDSM.16.M88.4 R8, [R116+0x4800] ;  /* 0x004800007408783b */ /* 0x000e620000000200 */
[C---:B--2---:R-:W-:Y:S03]  /*14d0*/  HMMA.16816.F32 R24, R64.reuse, R20, RZ ;  /* 0x000000144018723c */ /* 0x044fe600000018ff */
[----:B------:R-:W2:Y:S04]  /*14e0*/  LDSM.16.M88.4 R56, [R113+0x3000] ;  /* 0x003000007138783b */ /* 0x000ea80000000200 */
[----:B----4-:R-:W4:Y:S01]  /*14f0*/  LDSM.16.M88.4 R4, [R116+0x4400] ;  /* 0x004400007404783b */ /* 0x010f220000000200 */
[C---:B-----5:R-:W-:Y:S03]  /*1500*/  HMMA.16816.F32 R32, R64.reuse, R28, RZ ;  /* 0x0000001c4020723c */ /* 0x060fe600000018ff */
[----:B------:R-:W5:Y:S04]  /*1510*/  LDSM.16.M88.4 R72, [R116+0x4c00] ;  /* 0x004c00007448783b */ /* 0x000f680000000200 */
[----:B---3--:R-:W-:Y:S01]  /*1520*/  LDSM.16.M88.4 R12, [R116+0x4000] ;  /* 0x00400000740c783b */ /* 0x008fe20000000200 */
[C---:B------:R-:W-:Y:S03]  /*1530*/  HMMA.16816.F32 R28, R64.reuse, R30, RZ ;  /* 0x0000001e401c723c */ /* 0x040fe600000018ff */
[----:B------:R-:W0:Y:S05]  /*1540*/  LDGDEPBAR ;  /* 0x00000000000079af */ /* 0x000e2a0000000000 */
[C---:B------:R-:W-:Y:S08]  /*1550*/  HMMA.16816.F32 R20, R64.reuse, R22, RZ ;  /* 0x000000164014723c */ /* 0x040ff000000018ff */
[C---:B------:R-:W-:Y:S08]  /*1560*/  HMMA.16816.F32 R40, R64.reuse, R36, RZ ;  /* 0x000000244028723c */ /* 0x040ff000000018ff */
[C---:B------:R-:W-:Y:S08]  /*1570*/  HMMA.16816.F32 R36, R64.reuse, R38, RZ ;  /* 0x000000264024723c */ /* 0x040ff000000018ff */
[C---:B------:R-:W-:Y:S08]  /*1580*/  HMMA.16816.F32 R68, R64.reuse, R60, RZ ;  /* 0x0000003c4044723c */ /* 0x040ff000000018ff */
[----:B------:R-:W-:Y:S01]  /*1590*/  HMMA.16816.F32 R64, R64, R62, RZ ;  /* 0x0000003e4040723c */ /* 0x000fe200000018ff */
[----:B------:R-:W-:Y:S07]  /*15a0*/  LDSM.16.M88.4 R60, [R115+0x1000] ;  /* 0x00100000733c783b */ /* 0x000fee0000000200 */
[C---:B-1----:R-:W-:Y:S08]  /*15b0*/  HMMA.16816.F32 R24, R16.reuse, R48, R24 ;  /* 0x000000301018723c */ /* 0x042ff00000001818 */
[C---:B------:R-:W-:Y:S08]  /*15c0*/  HMMA.16816.F32 R32, R16.reuse, R52, R32 ;  /* 0x000000341020723c */ /* 0x040ff00000001820 */
[C---:B------:R-:W-:Y:S01]  /*15d0*/  HMMA.16816.F32 R28, R16.reuse, R54, R28 ;  /* 0x00000036101c723c */ /* 0x040fe2000000181c */
[----:B------:R-:W-:Y:S07]  /*15e0*/  LDSM.16.M88.4 R52, [R113+0x4400] ;  /* 0x004400007134783b */ /* 0x000fee0000000200 */
[C---:B------:R-:W-:Y:S01]  /*15f0*/  HMMA.16816.F32 R20, R16.reuse, R50, R20 ;  /* 0x000000321014723c */ /* 0x040fe20000001814 */
[----:B------:R-:W1:Y:S07]  /*1600*/  LDSM.16.M88.4 R48, [R113+0x4800] ;  /* 0x004800007130783b */ /* 0x000e6e0000000200 */
[C---:B------:R-:W-:Y:S08]  /*1610*/  HMMA.16816.F32 R68, R16.reuse, R44, R68 ;  /* 0x0000002c1044723c */ /* 0x040ff00000001844 */
[----:B------:R-:W-:Y:S01]  /*1620*/  HMMA.16816.F32 R64, R16, R46, R64 ;  /* 0x0000002e1040723c */ /* 0x000fe20000001840 */
[----:B------:R-:W-:Y:S07]  /*1630*/  LDSM.16.M88.4 R44, [R113+0x4c00] ;  /* 0x004c0000712c783b */ /* 0x000fee0000000200 */
[----:B------:R-:W-:Y:S08]  /*1640*/  HMMA.16816.F32 R24, R76, R8, R24 ;  /* 0x000000084c18723c */ /* 0x000ff00000001818 */
[C---:B--2---:R-:W-:Y:S08]  /*1650*/  HMMA.16816.F32 R36, R16.reuse, R58, R36 ;  /* 0x0000003a1024723c */ /* 0x044ff00000001824 */
[----:B------:R-:W-:Y:S01]  /*1660*/  HMMA.16816.F32 R40, R16, R56, R40 ;  /* 0x000000381028723c */ /* 0x000fe20000001828 */
[----:B------:R-:W-:Y:S04]  /*1670*/  LDSM.16.M88.4 R56, [R113+0x4000] ;  /* 0x004000007138783b */ /* 0x000fe80000000200 */
[----:B------:R-:W-:Y:S03]  /*1680*/  LDSM.16.M88.4 R16, [R116+0x5000] ;  /* 0x005000007410783b */ /* 0x000fe60000000200 */
[C---:B----4-:R-:W-:Y:S08]  /*1690*/  HMMA.16816.F32 R32, R76.reuse, R4, R32 ;  /* 0x000000044c20723c */ /* 0x050ff00000001820 */
[C---:B------:R-:W-:Y:S01]  /*16a0*/  HMMA.16816.F32 R28, R76.reuse, R6, R28 ;  /* 0x000000064c1c723c */ /* 0x040fe2000000181c */
[----:B------:R-:W-:Y:S07]  /*16b0*/  LDSM.16.M88.4 R4, [R117+0x2000] ;  /* 0x002000007504783b */ /* 0x000fee0000000200 */
[C---:B------:R-:W-:Y:S01]  /*16c0*/  HMMA.16816.F32 R20, R76.reuse, R10, R20 ;  /* 0x0000000a4c14723c */ /* 0x040fe20000001814 */
[----:B------:R-:W2:Y:S07]  /*16d0*/  LDSM.16.M88.4 R8, [R116+0x5800] ;  /* 0x005800007408783b */ /* 0x000eae0000000200 */
[C---:B-----5:R-:W-:Y:S08]  /*16e0*/  HMMA.16816.F32 R68, R76.reuse, R72, R68 ;  /* 0x000000484c44723c */ /* 0x060ff00000001844 */
[----:B------:R-:W-:Y:S08]  /*16f0*/  HMMA.16816.F32 R64, R76, R74, R64 ;  /* 0x0000004a4c40723c */ /* 0x000ff00000001840 */
[----:B-1----:R-:W-:Y:S01]  /*1700*/  HMMA.16816.F32 R72, R60, R48, R24 ;  /* 0x000000303c48723c */ /* 0x002fe20000001818 */
[----:B------:R-:W-:Y:S07]  /*1710*/  LDSM.16.M88.4 R24, [R115+0x2000] ;  /* 0x002000007318783b */ /* 0x000fee0000000200 */
[C---:B------:R-:W-:Y:S08]  /*1720*/  HMMA.16816.F32 R36, R76.reuse, R14, R36 ;  /* 0x0000000e4c24723c */ /* 0x040ff00000001824 */
[----:B------:R-:W-:Y:S01]  /*1730*/  HMMA.16816.F32 R40, R76, R12, R40 ;  /* 0x0000000c4c28723c */ /* 0x000fe20000001828 */
[----:B------:R-:W1:Y:S07]  /*1740*/  LDSM.16.M88.4 R12, [R116+0x5400] ;  /* 0x00540000740c783b */ /* 0x000e6e0000000200 */
[C---:B------:R-:W-:Y:S08]  /*1750*/  HMMA.16816.F32 R32, R60.reuse, R52, R32 ;  /* 0x000000343c20723c */ /* 0x040ff00000001820 */
[----:B------:R-:W-:Y:S01]  /*1760*/  HMMA.16816.F32 R52, R60, R54, R28 ;  /* 0x000000363c34723c */ /* 0x000fe2000000181c */
[----:B------:R-:W3:Y:S07]  /*1770*/  LDSM.16.M88.4 R28, [R116+0x5c00] ;  /* 0x005c0000741c783b */ /* 0x000eee0000000200 */
[----:B--2---:R-:W-:Y:S07]  /*1780*/  HMMA.16816.F32 R72, R4, R8, R72 ;  /* 0x000000080448723c */ /* 0x004fee0000001848 */
[----:B------:R-:W-:Y:S01]  /*1790*/  LOP3.LUT R9, R84, 0xffffffe0, RZ, 0xc0, !PT ;  /* 0xffffffe054097812 */ /* 0x000fe200078ec0ff */
[----:B------:R-:W-:Y:S04]  /*17a0*/  HMMA.16816.F32 R36, R60, R58, R36 ;  /* 0x0000003a3c24723c */ /* 0x000fe80000001824 */
[----:B------:R-:W-:-:S04]  /*17b0*/  IMAD.IADD R8, R82, 0x1, -R9 ;  /* 0x0000000152087824 */ /* 0x000fc800078e0a09 */
[----:B------:R-:W-:Y:S01]  /*17c0*/  HMMA.16816.F32 R20, R60, R50, R20 ;  /* 0x000000323c14723c */ /* 0x000fe20000001814 */
[----:B------:R-:W-:-:S04]  /*17d0*/  SHF.R.S32.HI R9, RZ, 0x1f, R8 ;  /* 0x0000001fff097819 */ /* 0x000fc80000011408 */
[----:B------:R-:W-:Y:S01]  /*17e0*/  LEA.HI R132, R9, R8, RZ, 0x2 ;  /* 0x0000000809847211 */ /* 0x000fe200078f10ff */
[----:B------:R-:W-:Y:S01]  /*17f0*/  IMAD R9, R87, 0x10, R89 ;  /* 0x0000001057097824 */ /* 0x000fe200078e0259 */
[----:B------:R-:W-:Y:S01]  /*1800*/  SHF.R.S32.HI R8, RZ, 0x1f, R87 ;  /* 0x0000001fff087819 */ /* 0x000fe20000011457 */
[----:B------:R-:W-:Y:S01]  /*1810*/  HMMA.16816.F32 R40, R60, R56, R40 ;  /* 0x000000383c28723c */ /* 0x000fe20000001828 */
[----:B------:R-:W2:Y:S01]  /*1820*/  LDSM.16.M88.4 R56, [R113+0x5000] ;  /* 0x005000007138783b */ /* 0x000ea20000000200 */
[----:B------:R-:W-:-:S04]  /*1830*/  SHF.R.S32.HI R132, RZ, 0x2, R132 ;  /* 0x00000002ff847819 */ /* 0x000fc80000011484 */
[----:B------:R-:W-:Y:S02]  /*1840*/  IADD3 R9, R9, 0x1, R132 ;  /* 0x0000000109097810 */ /* 0x000fe40007ffe084 */
[----:B------:R-:W-:Y:S02]  /*1850*/  HMMA.16816.F32 R68, R60, R44, R68 ;  /* 0x0000002c3c44723c */ /* 0x000fe40000001844 */
[----:B------:R-:W-:-:S04]  /*1860*/  IADD3 R96, R83, R9, -R124 ;  /* 0x0000000953607210 */ /* 0x000fc80007ffe87c */
[----:B------:R-:W-:Y:S02]  /*1870*/  IADD3 R96, R96, c[0x0][0x2e8], RZ ;  /* 0x0000ba0060607a10 */ /* 0x000fe40007ffe0ff */
[----:B------:R-:W-:Y:S08]  /*1880*/  HMMA.16816.F32 R64, R60, R46, R64 ;  /* 0x0000002e3c40723c */ /* 0x000ff00000001840 */
[C---:B-1----:R-:W-:Y:S08]  /*1890*/  HMMA.16816.F32 R32, R4.reuse, R12, R32 ;  /* 0x0000000c0420723c */ /* 0x042ff00000001820 */
[C---:B------:R-:W-:Y:S01]  /*18a0*/  HMMA.16816.F32 R52, R4.reuse, R14, R52 ;  /* 0x0000000e0434723c */ /* 0x040fe20000001834 */
[----:B------:R-:W1:Y:S07]  /*18b0*/  LDSM.16.M88.4 R12, [R113+0x5400] ;  /* 0x00540000710c783b */ /* 0x000e6e0000000200 */
[C---:B------:R-:W-:Y:S07]  /*18c0*/  HMMA.16816.F32 R36, R4.reuse, R18, R36 ;  /* 0x000000120424723c */ /* 0x040fee0000001824 */
[----:B------:R-:W-:Y:S01]  /*18d0*/  LEA.HI R18, R8, R87, RZ, 0x2 ;  /* 0x0000005708127211 */ /* 0x000fe200078f10ff */
[----:B------:R-:W-:Y:S01]  /*18e0*/  HMMA.16816.F32 R20, R4, R10, R20 ;  /* 0x0000000a0414723c */ /* 0x000fe20000001814 */
[----:B------:R-:W4:Y:S02]  /*18f0*/  LDSM.16.M88.4 R8, [R113+0x5800] ;  /* 0x005800007108783b */ /* 0x000f240000000200 */
[----:B------:R-:W-:-:S05]  /*1900*/  LOP3.LUT R18, R18, 0xfffffffc, RZ, 0xc0, !PT ;  /* 0xfffffffc12127812 */ /* 0x000fca00078ec0ff */
[C---:B------:R-:W-:Y:S01]  /*1910*/  HMMA.16816.F32 R40, R4.reuse, R16, R40 ;  /* 0x000000100428723c */ /* 0x040fe20000001828 */
[----:B------:R-:W-:Y:S01]  /*1920*/  IMAD.IADD R125, R87, 0x1, -R18 ;  /* 0x00000001577d7824 */ /* 0x000fe200078e0a12 */
[C---:B------:R-:W-:Y:S02]  /*1930*/  IADD3 R18, R96.reuse, 0x8, RZ ;  /* 0x0000000860127810 */ /* 0x040fe40007ffe0ff */
[-C--:B------:R-:W-:Y:S02]  /*1940*/  IMNMX R96, R96, R83.reuse, PT ;  /* 0x0000005360607217 */ /* 0x080fe40003800200 */
[----:B------:R-:W-:Y:S01]  /*1950*/  IMNMX R93, R18, R83, PT ;  /* 0x00000053125d7217 */ /* 0x000fe20003800200 */
[----:B------:R-:W-:Y:S01]  /*1960*/  IMAD R16, R98, 0x40, R97 ;  /* 0x0000004062107824 */ /* 0x000fe200078e0261 */
[----:B---3--:R-:W-:Y:S04]  /*1970*/  HMMA.16816.F32 R68, R4, R28, R68 ;  /* 0x0000001c0444723c */ /* 0x008fe80000001844 */
[----:B------:R-:W-:-:S04]  /*1980*/  IADD3 R17, R16, 0x1, RZ ;  /* 0x0000000110117810 */ /* 0x000fc80007ffe0ff */
[----:B------:R-:W-:Y:S01]  /*1990*/  HMMA.16816.F32 R64, R4, R30, R64 ;  /* 0x0000001e0440723c */ /* 0x000fe20000001840 */
[----:B------:R-:W3:Y:S01]  /*19a0*/  LDSM.16.M88.4 R4, [R113+0x5c00] ;  /* 0x005c00007104783b */ /* 0x000ee20000000200 */
[----:B------:R-:W-:Y:S01]  /*19b0*/  ISETP.GE.AND P0, PT, R17, R96, PT ;  /* 0x000000601100720c */ /* 0x000fe20003f06270 */
[----:B------:R-:W-:-:S04]  /*19c0*/  DEPBAR.LE SB0, 0x0 ;  /* 0x000080000000791a */ /* 0x000fc80000000000 */
[----:B------:R-:W-:Y:S01]  /*19d0*/  ISETP.GE.AND P3, PT, R17, R93, PT ;  /* 0x0000005d1100720c */ /* 0x000fe20003f66270 */
[----:B--2---:R-:W-:Y:S01]  /*19e0*/  HMMA.16816.F32 R40, R24, R56, R40 ;  /* 0x000000381828723c */ /* 0x004fe20000001828 */
[----:B------:R-:W-:-:S07]  /*19f0*/  IADD3 R17, R16, 0x11, RZ ;  /* 0x0000001110117810 */ /* 0x000fce0007ffe0ff */
[C---:B------:R-:W-:Y:S08]  /*1a00*/  HMMA.16816.F32 R36, R24.reuse, R58, R36 ;  /* 0x0000003a1824723c */ /* 0x040ff00000001824 */
[C---:B-1----:R-:W-:Y:S07]  /*1a10*/  HMMA.16816.F32 R32, R24.reuse, R12, R32 ;  /* 0x0000000c1820723c */ /* 0x042fee0000001820 */
[C---:B------:R-:W-:Y:S01]  /*1a20*/  IADD3 R12, R16.reuse, 0x8, RZ ;  /* 0x00000008100c7810 */ /* 0x040fe20007ffe0ff */
[----:B------:R-:W-:Y:S01]  /*1a30*/  HMMA.16816.F32 R52, R24, R14, R52 ;  /* 0x0000000e1834723c */ /* 0x000fe20000001834 */
[----:B------:R-:W-:-:S02]  /*1a40*/  IADD3 R13, R16, 0x9, RZ ;  /* 0x00000009100d7810 */ /* 0x000fc40007ffe0ff */
[CC--:B------:R-:W-:Y:S02]  /*1a50*/  ISETP.GE.AND P4, PT, R12.reuse, R96.reuse, PT ;  /* 0x000000600c00720c */ /* 0x0c0fe40003f86270 */
[-C--:B------:R-:W-:Y:S02]  /*1a60*/  ISETP.GE.AND P6, PT, R12, R93.reuse, PT ;  /* 0x0000005d0c00720c */ /* 0x080fe40003fc6270 */
[----:B------:R-:W-:Y:S01]  /*1a70*/  IADD3 R12, R16, 0x10, RZ ;  /* 0x00000010100c7810 */ /* 0x000fe20007ffe0ff */
[----:B----4-:R-:W-:Y:S01]  /*1a80*/  HMMA.16816.F32 R72, R24, R8, R72 ;  /* 0x000000081848723c */ /* 0x010fe20000001848 */
[----:B------:R-:W-:Y:S02]  /*1a90*/  FSEL R41, R41, -INF , !P0 ;  /* 0xff80000029297808 */ /* 0x000fe40004000000 */
[C---:B------:R-:W-:Y:S02]  /*1aa0*/  ISETP.GE.AND P1, PT, R12.reuse, R96, PT ;  /* 0x000000600c00720c */ /* 0x040fe40003f26270 */
[----:B------:R-:W-:-:S02]  /*1ab0*/  ISETP.GE.AND P0, PT, R12, R93, PT ;  /* 0x0000005d0c00720c */ /* 0x000fc40003f06270 */
[----:B------:R-:W-:Y:S01]  /*1ac0*/  FSEL R12, R43, -INF , !P3 ;  /* 0xff8000002b0c7808 */ /* 0x000fe20005800000 */
[C---:B---3--:R-:W-:Y:S01]  /*1ad0*/  HMMA.16816.F32 R68, R24.reuse, R4, R68 ;  /* 0x000000041844723c */ /* 0x048fe20000001844 */
[-C--:B------:R-:W-:Y:S02]  /*1ae0*/  ISETP.GE.AND P2, PT, R13, R96.reuse, PT ;  /* 0x000000600d00720c */ /* 0x080fe40003f46270 */
[----:B------:R-:W-:Y:S02]  /*1af0*/  ISETP.GE.AND P3, PT, R17, R96, PT ;  /* 0x000000601100720c */ /* 0x000fe40003f66270 */
[C---:B------:R-:W-:Y:S02]  /*1b00*/  IADD3 R14, R16.reuse, 0x18, RZ ;  /* 0x00000018100e7810 */ /* 0x040fe40007ffe0ff */
[----:B------:R-:W-:Y:S01]  /*1b10*/  IADD3 R8, R16, 0x20, RZ ;  /* 0x0000002010087810 */ /* 0x000fe20007ffe0ff */
[----:B------:R-:W-:Y:S01]  /*1b20*/  HMMA.16816.F32 R20, R24, R10, R20 ;  /* 0x0000000a1814723c */ /* 0x000fe20000001814 */
[----:B------:R-:W-:-:S02]  /*1b30*/  ISETP.GE.AND P5, PT, R13, R93, PT ;  /* 0x0000005d0d00720c */ /* 0x000fc40003fa6270 */
[----:B------:R-:W-:Y:S02]  /*1b40*/  IADD3 R15, R16, 0x19, RZ ;  /* 0x00000019100f7810 */ /* 0x000fe40007ffe0ff */
[----:B------:R-:W-:Y:S02]  /*1b50*/  FSEL R13, R36, -INF , !P4 ;  /* 0xff800000240d7808 */ /* 0x000fe40006000000 */
[----:B------:R-:W-:Y:S01]  /*1b60*/  FSEL R38, R38, -INF , !P6 ;  /* 0xff80000026267808 */ /* 0x000fe20007000000 */
[----:B------:R-:W-:Y:S01]  /*1b70*/  HMMA.16816.F32 R64, R24, R6, R64 ;  /* 0x000000061840723c */ /* 0x000fe20000001840 */
[----:B------:R-:W-:Y:S02]  /*1b80*/  FSEL R37, R37, -INF , !P2 ;  /* 0xff80000025257808 */ /* 0x000fe40005000000 */
[----:B------:R-:W-:Y:S02]  /*1b90*/  FSEL R18, R34, -INF , !P0 ;  /* 0xff80000022127808 */ /* 0x000fe40004000000 */
[----:B------:R-:W-:-:S02]  /*1ba0*/  FSEL R33, R33, -INF , !P3 ;  /* 0xff80000021217808 */ /* 0x000fc40005800000 */
[-C--:B------:R-:W-:Y:S02]  /*1bb0*/  ISETP.GE.AND P4, PT, R17, R93.reuse, PT ;  /* 0x0000005d1100720c */ /* 0x080fe40003f86270 */
[CC--:B------:R-:W-:Y:S02]  /*1bc0*/  ISETP.GE.AND P6, PT, R14.reuse, R96.reuse, PT ;  /* 0x000000600e00720c */ /* 0x0c0fe40003fc6270 */
[-C--:B------:R-:W-:Y:S02]  /*1bd0*/  ISETP.GE.AND P2, PT, R14, R93.reuse, PT ;  /* 0x0000005d0e00720c */ /* 0x080fe40003f46270 */
[C---:B------:R-:W-:Y:S02]  /*1be0*/  ISETP.GE.AND P0, PT, R8.reuse, R96, PT ;  /* 0x000000600800720c */ /* 0x040fe40003f06270 */
[----:B------:R-:W-:Y:S02]  /*1bf0*/  ISETP.GE.AND P3, PT, R8, R93, PT ;  /* 0x0000005d0800720c */ /* 0x000fe40003f66270 */
[----:B------:R-:W-:-:S02]  /*1c00*/  FSEL R14, R39, -INF , !P5 ;  /* 0xff800000270e7808 */ /* 0x000fc40006800000 */
[----:B------:R-:W-:Y:S02]  /*1c10*/  FSEL R9, R32, -INF , !P1 ;  /* 0xff80000020097808 */ /* 0x000fe40004800000 */
[C---:B------:R-:W-:Y:S02]  /*1c20*/  IADD3 R8, R16.reuse, 0x21, RZ ;  /* 0x0000002110087810 */ /* 0x040fe40007ffe0ff */
[C---:B------:R-:W-:Y:S02]  /*1c30*/  ISETP.GE.AND P5, PT, R15.reuse, R96, PT ;  /* 0x000000600f00720c */ /* 0x040fe40003fa6270 */
[----:B------:R-:W-:Y:S02]  /*1c40*/  ISETP.GE.AND P1, PT, R15, R93, PT ;  /* 0x0000005d0f00720c */ /* 0x000fe40003f26270 */
[----:B------:R-:W-:Y:S02]  /*1c50*/  IADD3 R15, R16, 0x29, RZ ;  /* 0x00000029100f7810 */ /* 0x000fe40007ffe0ff */
[----:B------:R-:W-:-:S02]  /*1c60*/  FSEL R10, R35, -INF , !P4 ;  /* 0xff800000230a7808 */ /* 0x000fc40006000000 */
[----:B------:R-:W-:Y:S02]  /*1c70*/  FSEL R11, R52, -INF , !P6 ;  /* 0xff800000340b7808 */ /* 0x000fe40007000000 */
[CC--:B------:R-:W-:Y:S02]  /*1c80*/  ISETP.GE.AND P4, PT, R8.reuse, R96.reuse, PT ;  /* 0x000000600800720c */ /* 0x0c0fe40003f86270 */
[----:B------:R-:W-:Y:S02]  /*1c90*/  ISETP.GE.AND P6, PT, R8, R93, PT ;  /* 0x0000005d0800720c */ /* 0x000fe40003fc6270 */
[----:B------:R-:W-:Y:S02]  /*1ca0*/  FSEL R8, R55, -INF , !P1 ;  /* 0xff80000037087808 */ /* 0x000fe40004800000 */
[----:B------:R-:W-:Y:S02]  /*1cb0*/  FSEL R86, R72, -INF , !P0 ;  /* 0xff80000048567808 */ /* 0x000fe40004000000 */
[----:B------:R-:W-:-:S02]  /*1cc0*/  ISETP.GE.AND P1, PT, R15, R96, PT ;  /* 0x000000600f00720c */ /* 0x000fc40003f26270 */
[----:B------:R-:W-:Y:S02]  /*1cd0*/  ISETP.GE.AND P0, PT, R15, R93, PT ;  /* 0x0000005d0f00720c */ /* 0x000fe40003f06270 */
[----:B------:R-:W-:Y:S02]  /*1ce0*/  IADD3 R15, R16, 0x30, RZ ;  /* 0x00000030100f7810 */ /* 0x000fe40007ffe0ff */
[----:B------:R-:W-:Y:S02]  /*1cf0*/  FSEL R88, R74, -INF , !P3 ;  /* 0xff8000004a587808 */ /* 0x000fe40005800000 */
[----:B------:R-:W-:Y:S02]  /*1d00*/  ISETP.GE.AND P3, PT, R15, R96, PT ;  /* 0x000000600f00720c */ /* 0x000fe40003f66270 */
[----:B------:R-:W-:Y:S02]  /*1d10*/  IADD3 R17, R16, 0x28, RZ ;  /* 0x0000002810117810 */ /* 0x000fe40007ffe0ff */
[----:B------:R-:W-:-:S02]  /*1d20*/  FSEL R101, R68, -INF , !P3 ;  /* 0xff80000044657808 */ /* 0x000fc40005800000 */
[-C--:B------:R-:W-:Y:S02]  /*1d30*/  ISETP.GE.AND P3, PT, R16, R93.reuse, PT ;  /* 0x0000005d1000720c */ /* 0x080fe40003f66270 */
[----:B------:R-:W-:Y:S02]  /*1d40*/  FSEL R53, R53, -INF , !P5 ;  /* 0xff80000035357808 */ /* 0x000fe40006800000 */
[----:B------:R-:W-:Y:S02]  /*1d50*/  FSEL R42, R42, -INF , !P3 ;  /* 0xff8000002a2a7808 */ /* 0x000fe40005800000 */
[----:B------:R-:W-:Y:S02]  /*1d60*/  ISETP.GE.AND P3, PT, R92, 0x2, PT ;  /* 0x000000025c00780c */ /* 0x000fe40003f66270 */
[----:B------:R-:W-:Y:S02]  /*1d70*/  ISETP.GE.AND P5, PT, R17, R93, PT ;  /* 0x0000005d1100720c */ /* 0x000fe40003fa6270 */
[----:B------:R-:W-:-:S02]  /*1d80*/  IADD3 R4, R16, 0x38, RZ ;  /* 0x0000003810047810 */ /* 0x000fc40007ffe0ff */
[----:B------:R-:W-:Y:S02]  /*1d90*/  FSEL R54, R54, -INF , !P2 ;  /* 0xff80000036367808 */ /* 0x000fe40005000000 */
[----:B------:R-:W-:Y:S02]  /*1da0*/  FSEL R87, R73, -INF , !P4 ;  /* 0xff80000049577808 */ /* 0x000fe40006000000 */
[----:B------:R-:W-:Y:S02]  /*1db0*/  FSEL R104, R22, -INF , !P5 ;  /* 0xff80000016687808 */ /* 0x000fe40006800000 */
[----:B------:R-:W-:Y:S02]  /*1dc0*/  FSEL R99, R21, -INF , !P1 ;  /* 0xff80000015637808 */ /* 0x000fe40004800000 */
[----:B------:R-:W-:Y:S01]  /*1dd0*/  FSEL R106, R23, -INF , !P0 ;  /* 0xff800000176a7808 */ /* 0x000fe20004000000 */
[----:B------:R-:W-:Y:S01]  /*1de0*/  BAR.SYNC.DEFER_BLOCKING 0x0 ;  /* 0x0000000000007b1d */ /* 0x000fe20000010000 */
[----:B------:R-:W-:-:S02]  /*1df0*/  ISETP.GE.AND P2, PT, R17, R96, PT ;  /* 0x000000601100720c */ /* 0x000fc40003f46270 */
[-C--:B------:R-:W-:Y:S02]  /*1e00*/  ISETP.GE.AND P4, PT, R15, R93.reuse, PT ;  /* 0x0000005d0f00720c */ /* 0x080fe40003f86270 */
[CC--:B------:R-:W-:Y:S02]  /*1e10*/  ISETP.GE.AND P5, PT, R4.reuse, R96.reuse, PT ;  /* 0x000000600400720c */ /* 0x0c0fe40003fa6270 */
[----:B------:R-:W-:Y:S02]  /*1e20*/  ISETP.GE.AND P1, PT, R4, R93, PT ;  /* 0x0000005d0400720c */ /* 0x000fe40003f26270 */
[C---:B------:R-:W-:Y:S02]  /*1e30*/  ISETP.GE.AND P0, PT, R16.reuse, R96, PT ;  /* 0x000000601000720c */ /* 0x040fe40003f06270 */
[C---:B------:R-:W-:Y:S02]  /*1e40*/  IADD3 R5, R16.reuse, 0x31, RZ ;  /* 0x0000003110057810 */ /* 0x040fe40007ffe0ff */
[----:B------:R-:W-:-:S02]  /*1e50*/  IADD3 R4, R16, 0x39, RZ ;  /* 0x0000003910047810 */ /* 0x000fc40007ffe0ff */
[----:B------:R-:W-:Y:S02]  /*1e60*/  FSEL R102, R75, -INF , !P6 ;  /* 0xff8000004b667808 */ /* 0x000fe40007000000 */
[----:B------:R-:W-:Y:S02]  /*1e70*/  FSEL R89, R20, -INF , !P2 ;  /* 0xff80000014597808 */ /* 0x000fe40005000000 */
[----:B------:R-:W-:Y:S02]  /*1e80*/  FSEL R29, R70, -INF , !P4 ;  /* 0xff800000461d7808 */ /* 0x000fe40006000000 */
[----:B------:R-:W-:Y:S02]  /*1e90*/  FSEL R40, R40, -INF , !P0 ;  /* 0xff80000028287808 */ /* 0x000fe40004000000 */
[C---:B------:R-:W-:Y:S02]  /*1ea0*/  ISETP.GE.AND P6, PT, R5.reuse, R96, PT ;  /* 0x000000600500720c */ /* 0x040fe40003fc6270 */
[----:B------:R-:W-:-:S02]  /*1eb0*/  ISETP.GE.AND P2, PT, R5, R93, PT ;  /* 0x0000005d0500720c */ /* 0x000fc40003f46270 */
[C---:B------:R-:W-:Y:S02]  /*1ec0*/  ISETP.GE.AND P4, PT, R4.reuse, R96, PT ;  /* 0x000000600400720c */ /* 0x040fe40003f86270 */
[----:B------:R-:W-:Y:S01]  /*1ed0*/  ISETP.GE.AND P0, PT, R4, R93, PT ;  /* 0x0000005d0400720c */ /* 0x000fe20003f06270 */
[----:B------:R-:W-:Y:S01]  /*1ee0*/  IMAD.IADD R4, R2, 0x1, R85 ;  /* 0x0000000102047824 */ /* 0x000fe200078e0255 */
[----:B------:R-:W-:Y:S02]  /*1ef0*/  FSEL R103, R69, -INF , !P6 ;  /* 0xff80000045677808 */ /* 0x000fe40007000000 */
[----:B------:R-:W-:Y:S02]  /*1f00*/  FSEL R32, R71, -INF , !P2 ;  /* 0xff80000047207808 */ /* 0x000fe40005000000 */
[----:B------:R-:W-:Y:S02]  /*1f10*/  FSEL R105, R64, -INF , !P5 ;  /* 0xff80000040697808 */ /* 0x000fe40006800000 */
[----:B------:R-:W-:-:S02]  /*1f20*/  FSEL R31, R66, -INF , !P1 ;  /* 0xff800000421f7808 */ /* 0x000fc40004800000 */
[----:B------:R-:W-:Y:S02]  /*1f30*/  FSEL R107, R65, -INF , !P4 ;  /* 0xff800000416b7808 */ /* 0x000fe40006000000 */
[----:B------:R-:W-:Y:S01]  /*1f40*/  FSEL R30, R67, -INF , !P0 ;  /* 0xff800000431e7808 */ /* 0x000fe20004000000 */
[----:B------:R-:W-:Y:S05]  /*1f50*/  @!P3 BRA `(.L_x_163) ;  /* 0x000001400000b947 */ /* 0x000fea0003800000 */
[----:B------:R-:W-:-:S04]  /*1f60*/  IADD3 R7, R92, -0x2, RZ ;  /* 0xfffffffe5c077810 */ /* 0x000fc80007ffe0ff */
[----:B------:R-:W-:Y:S01]  /*1f70*/  SHF.R.S32.HI R2, RZ, 0x1f, R7 ;  /* 0x0000001fff027819 */ /* 0x000fe20000011407 */
[----:B------:R-:W-:Y:S02]  /*1f80*/  IMAD R5, R119, R7, RZ ;  /* 0x0000000777057224 */ /* 0x000fe400078e02ff */
[----:B------:R-:W-:-:S04]  /*1f90*/  IMAD.WIDE.U32 R6, R7, R120, R130 ;  /* 0x0000007807067225 */ /* 0x000fc800078e0082 */
[----:B------:R-:W-:Y:S01]  /*1fa0*/  IMAD R2, R2, R120, R5 ;  /* 0x0000007802027224 */ /* 0x000fe200078e0205 */
[----:B------:R-:W-:-:S03]  /*1fb0*/  LEA R16, P1, R6, c[0x0][0x168], 0x1 ;  /* 0x00005a0006107a11 */ /* 0x000fc600078208ff */
[----:B------:R-:W-:Y:S01]  /*1fc0*/  IMAD.IADD R2, R7, 0x1, R2 ;  /* 0x0000000107027824 */ /* 0x000fe200078e0202 */
[----:B------:R-:W-:-:S04]  /*1fd0*/  LEA R20, P0, R81, R16, 0x1 ;  /* 0x0000001051147211 */ /* 0x000fc800078008ff */
        /* <DEDUP_REMOVED lines=12> */
.L_x_163:
[----:B------:R-:W-:Y:S01]  /*20a0*/  FMNMX.FTZ R0, R40, R41, !PT ;  /* 0x0000002928007209 */ /* 0x000fe20007810000 */
[----:B------:R-:W-:Y:S01]  /*20b0*/  ULDC UR4, c[0x0][0x1a0] ;  /* 0x0000680000047ab9 */ /* 0x000fe20000000800 */
[----:B------:R-:W-:-:S02]  /*20c0*/  SHF.L.U32 R114, R4, 0x1, RZ ;  /* 0x0000000104727819 */ /* 0x000fc400000006ff */
[----:B------:R-:W-:Y:S02]  /*20d0*/  FMNMX.FTZ R0, R13, R0, !PT ;  /* 0x000000000d007209 */ /* 0x000fe40007810000 */
[----:B------:R-:W-:Y:S01]  /*20e0*/  LEA R112, R3, R114, 0x1 ;  /* 0x0000007203707211 */ /* 0x000fe200078e08ff */
[----:B------:R-:W-:Y:S01]  /*20f0*/  LDSM.16.MT88.4 R56, [R114+0x7000] ;  /* 0x007000007238783b */ /* 0x000fe20000004200 */
[----:B------:R-:W-:-:S03]  /*2100*/  FMNMX.FTZ R0, R37, R0, !PT ;  /* 0x0000000025007209 */ /* 0x000fc60007810000 */
[----:B------:R-:W-:Y:S01]  /*2110*/  LDSM.16.MT88.4 R48, [R112+0x6000] ;  /* 0x006000007030783b */ /* 0x000fe20000004200 */
[----:B------:R-:W-:-:S03]  /*2120*/  FMNMX.FTZ R0, R9, R0, !PT ;  /* 0x0000000009007209 */ /* 0x000fc60007810000 */
[----:B------:R-:W-:Y:S01]  /*2130*/  LDSM.16.MT88.4 R64, [R112+0x7000] ;  /* 0x007000007040783b */ /* 0x000fe20000004200 */
[----:B------:R-:W-:-:S03]  /*2140*/  FMNMX.FTZ R0, R33, R0, !PT ;  /* 0x0000000021007209 */ /* 0x000fc60007810000 */
[----:B------:R-:W-:Y:S01]  /*2150*/  LDSM.16.MT88.4 R72, [R114+0x8000] ;  /* 0x008000007248783b */ /* 0x000fe20000004200 */
[----:B------:R-:W-:-:S04]  /*2160*/  FMNMX.FTZ R0, R11, R0, !PT ;  /* 0x000000000b007209 */ /* 0x000fc80007810000 */
        /* <DEDUP_REMOVED lines=16> */
[----:B------:R-:W-:-:S03]  /*2270*/  FMNMX.FTZ R5, R88, R5, !PT ;  /* 0x0000000558057209 */ /* 0x000fc60007810000 */
[----:B------:R-:W2:Y:S01]  /*2280*/  SHFL.BFLY PT, R7, R6, 0x2, 0x1f ;  /* 0x0c401f0006077f89 */ /* 0x000ea200000e0000 */
[----:B------:R-:W-:-:S04]  /*2290*/  FMNMX.FTZ R5, R102, R5, !PT ;  /* 0x0000000566057209 */ /* 0x000fc80007810000 */
[----:B------:R-:W-:-:S04]  /*22a0*/  FMNMX.FTZ R5, R104, R5, !PT ;  /* 0x0000000568057209 */ /* 0x000fc80007810000 */
[----:B------:R-:W-:-:S04]  /*22b0*/  FMNMX.FTZ R0, R106, R5, !PT ;  /* 0x000000056a007209 */ /* 0x000fc80007810000 */
[----:B------:R-:W-:-:S04]  /*22c0*/  FMNMX.FTZ R5, R29, R0, !PT ;  /* 0x000000001d057209 */ /* 0x000fc80007810000 */
[----:B------:R-:W-:-:S04]  /*22d0*/  FMNMX.FTZ R0, R32, R5, !PT ;  /* 0x0000000520007209 */ /* 0x000fc80007810000 */
[----:B------:R-:W-:Y:S02]  /*22e0*/  FMNMX.FTZ R5, R31, R0, !PT ;  /* 0x000000001f057209 */ /* 0x000fe40007810000 */
[----:B--2---:R-:W-:Y:S02]  /*22f0*/  FMNMX.FTZ R7, R6, R7, !PT ;  /* 0x0000000706077209 */ /* 0x004fe40007810000 */
[----:B------:R-:W-:-:S03]  /*2300*/  FMNMX.FTZ R6, R30, R5, !PT ;  /* 0x000000051e067209 */ /* 0x000fc60007810000 */
[----:B------:R-:W2:Y:S04]  /*2310*/  SHFL.BFLY PT, R2, R7, 0x1, 0x1f ;  /* 0x0c201f0007027f89 */ /* 0x000ea800000e0000 */
[----:B------:R-:W3:Y:S01]  /*2320*/  SHFL.BFLY PT, R5, R6, 0x2, 0x1f ;  /* 0x0c401f0006057f89 */ /* 0x000ee200000e0000 */
[----:B--2---:R-:W-:Y:S02]  /*2330*/  FMNMX.FTZ R2, R7, R2, !PT ;  /* 0x0000000207027209 */ /* 0x004fe40007810000 */
[----:B---3--:R-:W-:-:S03]  /*2340*/  FMNMX.FTZ R5, R6, R5, !PT ;  /* 0x0000000506057209 */ /* 0x008fc60007810000 */
[C---:B------:R-:W-:Y:S01]  /*2350*/  FMUL.FTZ R110, R2.reuse, c[0x0][0x23c] ;  /* 0x00008f00026e7a20 */ /* 0x040fe20000410000 */
[----:B------:R-:W-:Y:S01]  /*2360*/  FSETP.NEU.FTZ.AND P0, PT, R2, -INF , PT ;  /* 0xff8000000200780b */ /* 0x000fe20003f1d000 */
[----:B------:R-:W2:Y:S03]  /*2370*/  SHFL.BFLY PT, R0, R5, 0x1, 0x1f ;  /* 0x0c201f0005007f89 */ /* 0x000ea600000e0000 */
[----:B------:R-:W-:-:S05]  /*2380*/  FSEL R110, R110, RZ, P0 ;  /* 0x000000ff6e6e7208 */ /* 0x000fca0000000000 */
[--C-:B------:R-:W-:Y:S02]  /*2390*/  FFMA.FTZ R22, R33, c[0x0][0x23c], -R110.reuse ;  /* 0x00008f0021167a23 */ /* 0x100fe4000001086e */
[--C-:B------:R-:W-:Y:S02]  /*23a0*/  FFMA.FTZ R109, R40, c[0x0][0x23c], -R110.reuse ;  /* 0x00008f00286d7a23 */ /* 0x100fe4000001086e */
[--C-:B------:R-:W-:Y:S02]  /*23b0*/  FFMA.FTZ R108, R41, c[0x0][0x23c], -R110.reuse ;  /* 0x00008f00296c7a23 */ /* 0x100fe4000001086e */
[--C-:B------:R-:W-:Y:S01]  /*23c0*/  FFMA.FTZ R35, R13, c[0x0][0x23c], -R110.reuse ;  /* 0x00008f000d237a23 */ /* 0x100fe2000001086e */
[----:B------:R-:W-:Y:S01]  /*23d0*/  MUFU.EX2 R22, R22 ;  /* 0x0000001600167308 */ /* 0x000fe20000000800 */
[--C-:B------:R-:W-:Y:S02]  /*23e0*/  FFMA.FTZ R26, R37, c[0x0][0x23c], -R110.reuse ;  /* 0x00008f00251a7a23 */ /* 0x100fe4000001086e */
[----:B------:R-:W-:-:S02]  /*23f0*/  FFMA.FTZ R25, R9, c[0x0][0x23c], -R110 ;  /* 0x00008f0009197a23 */ /* 0x000fc4000001086e */
[--C-:B-1----:R-:W-:Y:S02]  /*2400*/  FFMA.FTZ R21, R11, c[0x0][0x23c], -R110.reuse ;  /* 0x00008f000b157a23 */ /* 0x102fe4000001086e */
[--C-:B------:R-:W-:Y:S01]  /*2410*/  FFMA.FTZ R20, R53, c[0x0][0x23c], -R110.reuse ;  /* 0x00008f0035147a23 */ /* 0x100fe2000001086e */
[----:B------:R-:W-:Y:S01]  /*2420*/  MUFU.EX2 R109, R109 ;  /* 0x0000006d006d7308 */ /* 0x000fe20000000800 */
[--C-:B------:R-:W-:Y:S01]  /*2430*/  FFMA.FTZ R91, R87, c[0x0][0x23c], -R110.reuse ;  /* 0x00008f00575b7a23 */ /* 0x100fe2000001086e */
[----:B--2---:R-:W-:Y:S01]  /*2440*/  FMNMX.FTZ R0, R5, R0, !PT ;  /* 0x0000000005007209 */ /* 0x004fe20007810000 */
[--C-:B------:R-:W-:Y:S02]  /*2450*/  FFMA.FTZ R87, R99, c[0x0][0x23c], -R110.reuse ;  /* 0x00008f0063577a23 */ /* 0x100fe4000001086e */
[--C-:B------:R-:W-:Y:S01]  /*2460*/  FFMA.FTZ R100, R86, c[0x0][0x23c], -R110.reuse ;  /* 0x00008f0056647a23 */ /* 0x100fe2000001086e */
[C---:B------:R-:W-:Y:S01]  /*2470*/  FSETP.NEU.FTZ.AND P0, PT, R0.reuse, -INF , PT ;  /* 0xff8000000000780b */ /* 0x040fe20003f1d000 */
[----:B------:R-:W-:Y:S01]  /*2480*/  FMUL.FTZ R33, R0, c[0x0][0x23c] ;  /* 0x00008f0000217a20 */ /* 0x000fe20000410000 */
[----:B------:R-:W1:Y:S01]  /*2490*/  MUFU.EX2 R108, R108 ;  /* 0x0000006c006c7308 */ /* 0x000e620000000800 */
[----:B------:R-:W-:-:S02]  /*24a0*/  FFMA.FTZ R90, R89, c[0x0][0x23c], -R110 ;  /* 0x00008f00595a7a23 */ /* 0x000fc4000001086e */
[--C-:B------:R-:W-:Y:S01]  /*24b0*/  FFMA.FTZ R101, R101, c[0x0][0x23c], -R110.reuse ;  /* 0x00008f0065657a23 */ /* 0x100fe2000001086e */
[----:B------:R-:W-:Y:S01]  /*24c0*/  FSEL R33, R33, RZ, P0 ;  /* 0x000000ff21217208 */ /* 0x000fe20000000000 */
[--C-:B------:R-:W-:Y:S02]  /*24d0*/  FFMA.FTZ R105, R105, c[0x0][0x23c], -R110.reuse ;  /* 0x00008f0069697a23 */ /* 0x100fe4000001086e */
[----:B------:R-:W-:Y:S01]  /*24e0*/  FFMA.FTZ R103, R103, c[0x0][0x23c], -R110 ;  /* 0x00008f0067677a23 */ /* 0x000fe2000001086e */
[----:B------:R-:W-:Y:S01]  /*24f0*/  MUFU.EX2 R35, R35 ;  /* 0x0000002300237308 */ /* 0x000fe20000000800 */
[--C-:B------:R-:W-:Y:S02]  /*2500*/  FFMA.FTZ R85, R42, c[0x0][0x23c], -R33.reuse ;  /* 0x00008f002a557a23 */ /* 0x100fe40000010821 */
[--C-:B------:R-:W-:Y:S01]  /*2510*/  FFMA.FTZ R84, R12, c[0x0][0x23c], -R33.reuse ;  /* 0x00008f000c547a23 */ /* 0x100fe20000010821 */
[----:B------:R-:W2:Y:S01]  /*2520*/  LDSM.16.MT88.4 R40, [R114+0x6000] ;  /* 0x006000007228783b */ /* 0x000ea20000004200 */
[----:B------:R-:W-:-:S02]  /*2530*/  FFMA.FTZ R34, R38, c[0x0][0x23c], -R33 ;  /* 0x00008f0026227a23 */ /* 0x000fc40000010821 */
[--C-:B------:R-:W-:Y:S01]  /*2540*/  FFMA.FTZ R27, R14, c[0x0][0x23c], -R33.reuse ;  /* 0x00008f000e1b7a23 */ /* 0x100fe20000010821 */
[----:B------:R-:W3:Y:S01]  /*2550*/  MUFU.EX2 R26, R26 ;  /* 0x0000001a001a7308 */ /* 0x000ee20000000800 */
[--C-:B------:R-:W-:Y:S01]  /*2560*/  FFMA.FTZ R23, R10, c[0x0][0x23c], -R33.reuse ;  /* 0x00008f000a177a23 */ /* 0x100fe20000010821 */
[----:B-1----:R-:W-:Y:S01]  /*2570*/  F2FP.PACK_AB R80, R108, R109 ;  /* 0x0000006d6c50723e */ /* 0x002fe200000000ff */
[--C-:B------:R-:W-:Y:S01]  /*2580*/  FFMA.FTZ R3, R8, c[0x0][0x23c], -R33.reuse ;  /* 0x00008f0008037a23 */ /* 0x100fe20000010821 */
[----:B------:R-:W-:Y:S01]  /*2590*/  LDSM.16.MT88.4 R12, [R114+0x7400] ;  /* 0x00740000720c783b */ /* 0x000fe20000004200 */
[--C-:B------:R-:W-:Y:S02]  /*25a0*/  FFMA.FTZ R28, R18, c[0x0][0x23c], -R33.reuse ;  /* 0x00008f00121c7a23 */ /* 0x100fe40000010821 */
[--C-:B------:R-:W-:Y:S01]  /*25b0*/  FFMA.FTZ R24, R54, c[0x0][0x23c], -R33.reuse ;  /* 0x00008f0036187a23 */ /* 0x100fe20000010821 */
[----:B------:R-:W-:Y:S01]  /*25c0*/  MUFU.EX2 R85, R85 ;  /* 0x0000005500557308 */ /* 0x000fe20000000800 */
[----:B------:R-:W1:Y:S01]  /*25d0*/  LDSM.16.MT88.4 R8, [R112+0x6400] ;  /* 0x006400007008783b */ /* 0x000e620000004200 */
[----:B------:R-:W-:-:S02]  /*25e0*/  FFMA.FTZ R99, R88, c[0x0][0x23c], -R33 ;  /* 0x00008f0058637a23 */ /* 0x000fc40000010821 */
[--C-:B------:R-:W-:Y:S01]  /*25f0*/  FFMA.FTZ R88, R102, c[0x0][0x23c], -R33.reuse ;  /* 0x00008f0066587a23 */ /* 0x100fe20000010821 */
[----:B------:R-:W4:Y:S01]  /*2600*/  LDSM.16.MT88.4 R16, [R114+0x6400] ;  /* 0x006400007210783b */ /* 0x000f220000004200 */
[--C-:B------:R-:W-:Y:S02]  /*2610*/  FFMA.FTZ R89, R104, c[0x0][0x23c], -R33.reuse ;  /* 0x00008f0068597a23 */ /* 0x100fe40000010821 */
[----:B------:R-:W5:Y:S01]  /*2620*/  MUFU.EX2 R84, R84 ;  /* 0x0000005400547308 */ /* 0x000f620000000800 */
[----:B---3--:R-:W-:Y:S01]  /*2630*/  F2FP.PACK_AB R82, R26, R35 ;  /* 0x000000231a52723e */ /* 0x008fe200000000ff */
[--C-:B------:R-:W-:Y:S02]  /*2640*/  FFMA.FTZ R86, R106, c[0x0][0x23c], -R33.reuse ;  /* 0x00008f006a567a23 */ /* 0x100fe40000010821 */
[----:B------:R-:W-:Y:S02]  /*2650*/  FADD.FTZ R108, R109, R108 ;  /* 0x0000006c6d6c7221 */ /* 0x000fe40000010000 */
[----:B------:R-:W-:-:S02]  /*2660*/  FFMA.FTZ R29, R29, c[0x0][0x23c], -R33 ;  /* 0x00008f001d1d7a23 */ /* 0x000fc40000010821 */
[----:B------:R-:W-:Y:S01]  /*2670*/  MUFU.EX2 R34, R34 ;  /* 0x0000002200227308 */ /* 0x000fe20000000800 */
[--C-:B------:R-:W-:Y:S02]  /*2680*/  FFMA.FTZ R32, R32, c[0x0][0x23c], -R33.reuse ;  /* 0x00008f0020207a23 */ /* 0x100fe40000010821 */
[--C-:B------:R-:W-:Y:S02]  /*2690*/  FFMA.FTZ R31, R31, c[0x0][0x23c], -R33.reuse ;  /* 0x00008f001f1f7a23 */ /* 0x100fe40000010821 */
[----:B------:R-:W-:Y:S02]  /*26a0*/  FFMA.FTZ R107, R107, c[0x0][0x23c], -R110 ;  /* 0x00008f006b6b7a23 */ /* 0x000fe4000001086e */
[----:B------:R-:W-:Y:S01]  /*26b0*/  FFMA.FTZ R30, R30, c[0x0][0x23c], -R33 ;  /* 0x00008f001e1e7a23 */ /* 0x000fe20000010821 */
[----:B------:R-:W3:Y:S01]  /*26c0*/  MUFU.EX2 R27, R27 ;  /* 0x0000001b001b7308 */ /* 0x000ee20000000800 */
[----:B-----5:R-:W-:Y:S01]  /*26d0*/  F2FP.PACK_AB R81, R84, R85 ;  /* 0x000000555451723e */ /* 0x020fe200000000ff */
[----:B------:R-:W-:-:S02]  /*26e0*/  FADD.FTZ R35, R35, R108 ;  /* 0x0000006c23237221 */ /* 0x000fc40000010000 */
[----:B------:R-:W-:Y:S02]  /*26f0*/  FADD.FTZ R85, R85, R84 ;  /* 0x0000005455557221 */ /* 0x000fe40000010000 */
[----:B------:R-:W-:Y:S02]  /*2700*/  FADD.FTZ R26, R26, R35 ;  /* 0x000000231a1a7221 */ /* 0x000fe40000010000 */
[----:B------:R-:W5:Y:S01]  /*2710*/  MUFU.EX2 R25, R25 ;  /* 0x0000001900197308 */ /* 0x000f620000000800 */
[----:B---3--:R-:W-:-:S07]  /*2720*/  F2FP.PACK_AB R83, R27, R34 ;  /* 0x000000221b53723e */ /* 0x008fce00000000ff */
[----:B------:R-:W-:Y:S01]  /*2730*/  MUFU.EX2 R21, R21 ;  /* 0x0000001500157308 */ /* 0x000fe20000000800 */
[----:B------:R-:W-:-:S04]  /*2740*/  FADD.FTZ R34, R34, R85 ;  /* 0x0000005522227221 */ /* 0x000fc80000010000 */
[----:B------:R-:W-:Y:S01]  /*2750*/  FADD.FTZ R27, R27, R34 ;  /* 0x000000221b1b7221 */ /* 0x000fe20000010000 */
[----:B------:R-:W-:Y:S01]  /*2760*/  HMMA.16816.F32 R44, R80, R48, RZ ;  /* 0x00000030502c723c */ /* 0x000fe200000018ff */
[----:B-----5:R-:W-:Y:S01]  /*2770*/  F2FP.PACK_AB R4, R22, R25 ;  /* 0x000000191604723e */ /* 0x020fe200000000ff */
[----:B------:R-:W3:Y:S01]  /*2780*/  MUFU.EX2 R20, R20 ;  /* 0x0000001400147308 */ /* 0x000ee20000000800 */
[----:B------:R-:W-:-:S04]  /*2790*/  FADD.FTZ R25, R25, R26 ;  /* 0x0000001a19197221 */ /* 0x000fc80000010000 */
[----:B------:R-:W-:Y:S01]  /*27a0*/  FADD.FTZ R22, R22, R25 ;  /* 0x0000001916167221 */ /* 0x000fe20000010000 */
[C---:B------:R-:W-:Y:S02]  /*27b0*/  HMMA.16816.F32 R48, R80.reuse, R50, RZ ;  /* 0x000000325030723c */ /* 0x040fe400000018ff */
[----:B------:R-:W-:Y:S06]  /*27c0*/  MUFU.EX2 R28, R28 ;  /* 0x0000001c001c7308 */ /* 0x000fec0000000800 */
[----:B------:R-:W-:Y:S02]  /*27d0*/  HMMA.16816.F32 R60, R80, R64, RZ ;  /* 0x00000040503c723c */ /* 0x000fe400000018ff */
[----:B------:R-:W5:Y:S01]  /*27e0*/  MUFU.EX2 R23, R23 ;  /* 0x0000001700177308 */ /* 0x000f620000000800 */
[----:B---3--:R-:W-:Y:S01]  /*27f0*/  F2FP.PACK_AB R6, R20, R21 ;  /* 0x000000151406723e */ /* 0x008fe200000000ff */
[----:B------:R-:W-:-:S04]  /*2800*/  FADD.FTZ R21, R21, R22 ;  /* 0x0000001615157221 */ /* 0x000fc80000010000 */
[C---:B------:R-:W-:Y:S01]  /*2810*/  HMMA.16816.F32 R64, R80.reuse, R66, RZ ;  /* 0x000000425040723c */ /* 0x040fe200000018ff */
[----:B------:R-:W-:Y:S01]  /*2820*/  FADD.FTZ R21, R20, R21 ;  /* 0x0000001514157221 */ /* 0x000fe20000010000 */
[----:B------:R-:W-:Y:S06]  /*2830*/  MUFU.EX2 R24, R24 ;  /* 0x0000001800187308 */ /* 0x000fec0000000800 */
[----:B--2---:R-:W-:Y:S02]  /*2840*/  HMMA.16816.F32 R36, R80, R40, RZ ;  /* 0x000000285024723c */ /* 0x004fe400000018ff */
[----:B------:R-:W2:Y:S01]  /*2850*/  MUFU.EX2 R3, R3 ;  /* 0x0000000300037308 */ /* 0x000ea20000000800 */
[----:B-----5:R-:W-:Y:S01]  /*2860*/  F2FP.PACK_AB R5, R23, R28 ;  /* 0x0000001c1705723e */ /* 0x020fe200000000ff */
[----:B------:R-:W-:-:S04]  /*2870*/  FADD.FTZ R28, R28, R27 ;  /* 0x0000001b1c1c7221 */ /* 0x000fc80000010000 */
[C---:B------:R-:W-:Y:S01]  /*2880*/  HMMA.16816.F32 R52, R80.reuse, R56, RZ ;  /* 0x000000385034723c */ /* 0x040fe200000018ff */
[----:B------:R-:W-:Y:S01]  /*2890*/  FADD.FTZ R23, R23, R28 ;  /* 0x0000001c17177221 */ /* 0x000fe20000010000 */
[----:B------:R-:W-:Y:S06]  /*28a0*/  MUFU.EX2 R100, R100 ;  /* 0x0000006400647308 */ /* 0x000fec0000000800 */
[----:B------:R-:W-:Y:S01]  /*28b0*/  HMMA.16816.F32 R68, R80, R72, RZ ;  /* 0x000000485044723c */ /* 0x000fe200000018ff */
[----:B--2---:R-:W-:Y:S01]  /*28c0*/  F2FP.PACK_AB R7, R3, R24 ;  /* 0x000000180307723e */ /* 0x004fe200000000ff */
[----:B------:R-:W2:Y:S01]  /*28d0*/  MUFU.EX2 R91, R91 ;  /* 0x0000005b005b7308 */ /* 0x000ea20000000800 */
[----:B------:R-:W-:-:S05]  /*28e0*/  FADD.FTZ R24, R24, R23 ;  /* 0x0000001718187221 */ /* 0x000fca0000010000 */
[----:B------:R-:W-:Y:S01]  /*28f0*/  HMMA.16816.F32 R40, R80, R42, RZ ;  /* 0x0000002a5028723c */ /* 0x000fe200000018ff */
[----:B------:R-:W-:Y:S01]  /*2900*/  FADD.FTZ R24, R3, R24 ;  /* 0x0000001803187221 */ /* 0x000fe20000010000 */
[----:B------:R-:W-:Y:S01]  /*2910*/  MOV R3, c[0x0][0x1a4] ;  /* 0x0000690000037a02 */ /* 0x000fe20000000f00 */
[----:B------:R-:W-:Y:S05]  /*2920*/  MUFU.EX2 R90, R90 ;  /* 0x0000005a005a7308 */ /* 0x000fea0000000800 */
[C---:B-1----:R-:W-:Y:S03]  /*2930*/  HMMA.16816.F32 R44, R4.reuse, R8, R44 ;  /* 0x00000008042c723c */ /* 0x042fe6000000182c */
[----:B------:R-:W-:Y:S05]  /*2940*/  MUFU.EX2 R87, R87 ;  /* 0x0000005700577308 */ /* 0x000fea0000000800 */
[----:B------:R-:W-:Y:S01]  /*2950*/  HMMA.16816.F32 R48, R4, R10, R48 ;  /* 0x0000000a0430723c */ /* 0x000fe20000001830 */
[----:B------:R-:W1:Y:S02]  /*2960*/  LDSM.16.MT88.4 R8, [R112+0x7400] ;  /* 0x007400007008783b */ /* 0x000e640000004200 */
[----:B------:R-:W-:Y:S05]  /*2970*/  MUFU.EX2 R99, R99 ;  /* 0x0000006300637308 */ /* 0x000fea0000000800 */
[C---:B------:R-:W-:Y:S03]  /*2980*/  HMMA.16816.F32 R56, R80.reuse, R58, RZ ;  /* 0x0000003a5038723c */ /* 0x040fe600000018ff */
[----:B------:R-:W3:Y:S05]  /*2990*/  MUFU.EX2 R88, R88 ;  /* 0x0000005800587308 */ /* 0x000eea0000000800 */
[----:B------:R-:W-:Y:S03]  /*29a0*/  HMMA.16816.F32 R72, R80, R74, RZ ;  /* 0x0000004a5048723c */ /* 0x000fe600000018ff */
[----:B------:R-:W-:Y:S05]  /*29b0*/  MUFU.EX2 R89, R89 ;  /* 0x0000005900597308 */ /* 0x000fea0000000800 */
[C---:B------:R-:W-:Y:S03]  /*29c0*/  HMMA.16816.F32 R52, R4.reuse, R12, R52 ;  /* 0x0000000c0434723c */ /* 0x040fe60000001834 */
[----:B------:R-:W5:Y:S05]  /*29d0*/  MUFU.EX2 R86, R86 ;  /* 0x0000005600567308 */ /* 0x000f6a0000000800 */
[C---:B------:R-:W-:Y:S01]  /*29e0*/  HMMA.16816.F32 R56, R4.reuse, R14, R56 ;  /* 0x0000000e0438723c */ /* 0x040fe20000001838 */
[----:B------:R-:W2:Y:S02]  /*29f0*/  LDSM.16.MT88.4 R12, [R114+0x8400] ;  /* 0x00840000720c783b */ /* 0x000ea40000004200 */
[----:B------:R-:W-:Y:S05]  /*2a00*/  MUFU.EX2 R101, R101 ;  /* 0x0000006500657308 */ /* 0x000fea0000000800 */
[C---:B----4-:R-:W-:Y:S03]  /*2a10*/  HMMA.16816.F32 R36, R4.reuse, R16, R36 ;  /* 0x000000100424723c */ /* 0x050fe60000001824 */
[----:B------:R-:W4:Y:S05]  /*2a20*/  MUFU.EX2 R102, R103 ;  /* 0x0000006700667308 */ /* 0x000f2a0000000800 */
[C---:B-1----:R-:W-:Y:S03]  /*2a30*/  HMMA.16816.F32 R60, R4.reuse, R8, R60 ;  /* 0x00000008043c723c */ /* 0x042fe6000000183c */
[----:B------:R-:W-:Y:S05]  /*2a40*/  MUFU.EX2 R105, R105 ;  /* 0x0000006900697308 */ /* 0x000fea0000000800 */
[C---:B------:R-:W-:Y:S01]  /*2a50*/  HMMA.16816.F32 R64, R4.reuse, R10, R64 ;  /* 0x0000000a0440723c */ /* 0x040fe20000001840 */
[----:B------:R-:W1:Y:S02]  /*2a60*/  LDSM.16.MT88.4 R8, [R112+0x8000] ;  /* 0x008000007008783b */ /* 0x000e640000004200 */
[----:B------:R-:W-:Y:S05]  /*2a70*/  MUFU.EX2 R104, R107 ;  /* 0x0000006b00687308 */ /* 0x000fea0000000800 */
[C---:B------:R-:W-:Y:S01]  /*2a80*/  HMMA.16816.F32 R40, R4.reuse, R18, R40 ;  /* 0x000000120428723c */ /* 0x040fe20000001828 */
[----:B------:R-:W-:Y:S02]  /*2a90*/  LDSM.16.MT88.4 R16, [R114+0x6c00] ;  /* 0x006c00007210783b */ /* 0x000fe40000004200 */
[----:B------:R-:W-:Y:S05]  /*2aa0*/  MUFU.EX2 R29, R29 ;  /* 0x0000001d001d7308 */ /* 0x000fea0000000800 */
[C---:B--2---:R-:W-:Y:S03]  /*2ab0*/  HMMA.16816.F32 R68, R4.reuse, R12, R68 ;  /* 0x0000000c0444723c */ /* 0x044fe60000001844 */
[----:B------:R-:W2:Y:S05]  /*2ac0*/  MUFU.EX2 R32, R32 ;  /* 0x0000002000207308 */ /* 0x000eaa0000000800 */
[----:B------:R-:W-:Y:S01]  /*2ad0*/  HMMA.16816.F32 R72, R4, R14, R72 ;  /* 0x0000000e0448723c */ /* 0x000fe20000001848 */
[----:B------:R-:W-:Y:S02]  /*2ae0*/  LDSM.16.MT88.4 R12, [R112+0x6c00] ;  /* 0x006c0000700c783b */ /* 0x000fe40000004200 */
[----:B------:R-:W-:Y:S08]  /*2af0*/  MUFU.EX2 R31, R31 ;  /* 0x0000001f001f7308 */ /* 0x000ff00000000800 */
[----:B------:R-:W2:Y:S01]  /*2b00*/  MUFU.EX2 R108, R30 ;  /* 0x0000001e006c7308 */ /* 0x000ea20000000800 */
[C---:B-1----:R-:W-:Y:S08]  /*2b10*/  HMMA.16816.F32 R76, R80.reuse, R8, RZ ;  /* 0x00000008504c723c */ /* 0x042ff000000018ff */
[----:B------:R-:W-:Y:S01]  /*2b20*/  HMMA.16816.F32 R80, R80, R10, RZ ;  /* 0x0000000a5050723c */ /* 0x000fe200000018ff */
[----:B------:R-:W1:Y:S11]  /*2b30*/  LDSM.16.MT88.4 R8, [R112+0x8400] ;  /* 0x008400007008783b */ /* 0x000e760000004200 */
[----:B------:R-:W-:Y:S04]  /*2b40*/  @!UPT UIADD3 URZ, URZ, URZ, URZ ;  /* 0x0000003f3f3ff290 */ /* 0x000fe8000fffe03f */
[C---:B-1----:R-:W-:Y:S08]  /*2b50*/  HMMA.16816.F32 R76, R4.reuse, R8, R76 ;  /* 0x00000008044c723c */ /* 0x042ff0000000184c */
[----:B------:R-:W-:Y:S01]  /*2b60*/  HMMA.16816.F32 R80, R4, R10, R80 ;  /* 0x0000000a0450723c */ /* 0x000fe20000001850 */
[----:B------:R-:W1:Y:S06]  /*2b70*/  LDSM.16.MT88.4 R8, [R114+0x6800] ;  /* 0x006800007208783b */ /* 0x000e6c0000004200 */
[----:B------:R-:W-:Y:S01]  /*2b80*/  F2FP.PACK_AB R4, R91, R100 ;  /* 0x000000645b04723e */ /* 0x000fe200000000ff */
[----:B------:R-:W-:Y:S01]  /*2b90*/  FADD.FTZ R100, R100, R21 ;  /* 0x0000001564647221 */ /* 0x000fe20000010000 */
[----:B---3--:R-:W-:Y:S01]  /*2ba0*/  F2FP.PACK_AB R5, R88, R99 ;  /* 0x000000635805723e */ /* 0x008fe200000000ff */
[----:B------:R-:W-:Y:S01]  /*2bb0*/  FADD.FTZ R99, R99, R24 ;  /* 0x0000001863637221 */ /* 0x000fe20000010000 */
[----:B------:R-:W-:Y:S01]  /*2bc0*/  F2FP.PACK_AB R6, R87, R90 ;  /* 0x0000005a5706723e */ /* 0x000fe200000000ff */
[----:B------:R-:W-:Y:S01]  /*2bd0*/  FADD.FTZ R91, R91, R100 ;  /* 0x000000645b5b7221 */ /* 0x000fe20000010000 */
[----:B-----5:R-:W-:Y:S01]  /*2be0*/  F2FP.PACK_AB R7, R86, R89 ;  /* 0x000000595607723e */ /* 0x020fe200000000ff */
[----:B------:R-:W-:-:S02]  /*2bf0*/  FADD.FTZ R88, R88, R99 ;  /* 0x0000006358587221 */ /* 0x000fc40000010000 */
[----:B------:R-:W-:Y:S02]  /*2c00*/  FADD.FTZ R90, R90, R91 ;  /* 0x0000005b5a5a7221 */ /* 0x000fe40000010000 */
[----:B------:R-:W-:Y:S02]  /*2c10*/  FADD.FTZ R89, R89, R88 ;  /* 0x0000005859597221 */ /* 0x000fe40000010000 */
[----:B------:R-:W-:Y:S02]  /*2c20*/  FADD.FTZ R90, R87, R90 ;  /* 0x0000005a575a7221 */ /* 0x000fe40000010000 */
[----:B------:R-:W-:Y:S01]  /*2c30*/  FADD.FTZ R86, R86, R89 ;  /* 0x0000005956567221 */ /* 0x000fe20000010000 */
[C---:B-1----:R-:W-:Y:S08]  /*2c40*/  HMMA.16816.F32 R36, R4.reuse, R8, R36 ;  /* 0x000000080424723c */ /* 0x042ff00000001824 */
[C---:B------:R-:W-:Y:S01]  /*2c50*/  HMMA.16816.F32 R40, R4.reuse, R10, R40 ;  /* 0x0000000a0428723c */ /* 0x040fe20000001828 */
[----:B------:R-:W1:Y:S07]  /*2c60*/  LDSM.16.MT88.4 R8, [R112+0x6800] ;  /* 0x006800007008783b */ /* 0x000e6e0000004200 */
        /* <DEDUP_REMOVED lines=13> */
[----:B------:R-:W-:Y:S01]  /*2d40*/  HMMA.16816.F32 R80, R4, R10, R80 ;  /* 0x0000000a0450723c */ /* 0x000fe20000001850 */
[----:B------:R-:W1:Y:S06]  /*2d50*/  LDSM.16.MT88.4 R8, [R114+0x7c00] ;  /* 0x007c00007208783b */ /* 0x000e6c0000004200 */
[----:B----4-:R-:W-:Y:S01]  /*2d60*/  F2FP.PACK_AB R4, R102, R101 ;  /* 0x000000656604723e */ /* 0x010fe200000000ff */
[----:B------:R-:W-:Y:S01]  /*2d70*/  FADD.FTZ R101, R101, R90 ;  /* 0x0000005a65657221 */ /* 0x000fe20000010000 */
[----:B--2---:R-:W-:Y:S01]  /*2d80*/  F2FP.PACK_AB R5, R32, R29 ;  /* 0x0000001d2005723e */ /* 0x004fe200000000ff */
        /* <DEDUP_REMOVED lines=14> */
[----:B------:R-:W3:Y:S07]  /*2e70*/  LDSM.16.MT88.4 R12, [R114+0x8c00] ;  /* 0x008c0000720c783b */ /* 0x000eee0000004200 */
[C---:B-1----:R-:W-:Y:S08]  /*2e80*/  HMMA.16816.F32 R52, R4.reuse, R8, R52 ;  /* 0x000000080434723c */ /* 0x042ff00000001834 */
[C---:B------:R-:W-:Y:S01]  /*2e90*/  HMMA.16816.F32 R56, R4.reuse, R10, R56 ;  /* 0x0000000a0438723c */ /* 0x040fe20000001838 */
[----:B------:R-:W1:Y:S07]  /*2ea0*/  LDSM.16.MT88.4 R8, [R112+0x8c00] ;  /* 0x008c00007008783b */ /* 0x000e6e0000004200 */
[C---:B--2---:R-:W-:Y:S08]  /*2eb0*/  HMMA.16816.F32 R60, R4.reuse, R16, R60 ;  /* 0x00000010043c723c */ /* 0x044ff0000000183c */
[C---:B------:R-:W-:Y:S08]  /*2ec0*/  HMMA.16816.F32 R64, R4.reuse, R18, R64 ;  /* 0x000000120440723c */ /* 0x040ff00000001840 */
[C---:B---3--:R-:W-:Y:S08]  /*2ed0*/  HMMA.16816.F32 R68, R4.reuse, R12, R68 ;  /* 0x0000000c0444723c */ /* 0x048ff00000001844 */
[C---:B------:R-:W-:Y:S08]  /*2ee0*/  HMMA.16816.F32 R72, R4.reuse, R14, R72 ;  /* 0x0000000e0448723c */ /* 0x040ff00000001848 */
[C---:B-1----:R-:W-:Y:S08]  /*2ef0*/  HMMA.16816.F32 R76, R4.reuse, R8, R76 ;  /* 0x00000008044c723c */ /* 0x042ff0000000184c */
[----:B------:R-:W-:Y:S01]  /*2f00*/  HMMA.16816.F32 R80, R4, R10, R80 ;  /* 0x0000000a0450723c */ /* 0x000fe20000001850 */
[----:B------:R-:W-:Y:S05]  /*2f10*/  @!UPT UIADD3 URZ, URZ, URZ, URZ ;  /* 0x0000003f3f3ff290 */ /* 0x000fea000fffe03f */
[----:B------:R-:W-:Y:S11]  /*2f20*/  @!P3 BRA `(.L_x_164) ;  /* 0x00001fa00000b947 */ /* 0x000ff60003800000 */
[----:B------:R-:W-:Y:S01]  /*2f30*/  IADD3 R98, R92, -0x2, RZ ;  /* 0xfffffffe5c627810 */ /* 0x000fe20007ffe0ff */
[----:B------:R-:W-:-:S04]  /*2f40*/  DEPBAR.LE SB0, 0x0 ;  /* 0x000080000000791a */ /* 0x000fc80000000000 */
[----:B------:R-:W-:Y:S01]  /*2f50*/  SHF.R.S32.HI R4, RZ, 0x1f, R98 ;  /* 0x0000001fff047819 */ /* 0x000fe20000011462 */
[----:B------:R-:W-:Y:S01]  /*2f60*/  IMAD.WIDE.U32 R8, R98, c[0x0][0x1a0], RZ ;  /* 0x0000680062087a25 */ /* 0x000fe200078e00ff */
[----:B------:R-:W-:-:S03]  /*2f70*/  UIMAD.WIDE.U32 UR6, UR4, 0x40, URZ ;  /* 0x00000040040678a5 */ /* 0x000fc6000f8e003f */
[----:B------:R-:W-:Y:S01]  /*2f80*/  IMAD R5, R4, c[0x0][0x1a0], RZ ;  /* 0x0000680004057a24 */ /* 0x000fe200078e02ff */
[----:B------:R-:W-:Y:S01]  /*2f90*/  BAR.SYNC.DEFER_BLOCKING 0x0 ;  /* 0x0000000000007b1d */ /* 0x000fe20000010000 */
[----:B------:R-:W-:Y:S02]  /*2fa0*/  LEA R6, P0, R8, R94, 0x6 ;  /* 0x0000005e08067211 */ /* 0x000fe400078030ff */
[----:B------:R-:W-:Y:S02]  /*2fb0*/  IMAD R4, R98, c[0x0][0x1a4], R5 ;  /* 0x0000690062047a24 */ /* 0x000fe400078e0205 */
[----:B------:R-:W-:Y:S02]  /*2fc0*/  LEA R12, P1, R6, c[0x0][0x170], 0x1 ;  /* 0x00005c00060c7a11 */ /* 0x000fe400078208ff */
[----:B------:R-:W-:Y:S02]  /*2fd0*/  IMAD.IADD R5, R9, 0x1, R4 ;  /* 0x0000000109057824 */ /* 0x000fe400078e0204 */
[----:B------:R-:W-:-:S03]  /*2fe0*/  IMAD.SHL.U32 R4, R3, 0x40, RZ ;  /* 0x0000004003047824 */ /* 0x000fc600078e00ff */
[----:B------:R-:W-:Y:S02]  /*2ff0*/  LEA.HI.X R5, R8, R129, R5, 0x6, P0 ;  /* 0x0000008108057211 */ /* 0x000fe400000f3405 */
[----:B------:R-:W-:Y:S02]  /*3000*/  IADD3 R14, P0, R12, UR6, RZ ;  /* 0x000000060c0e7c10 */ /* 0x000fe4000ff1e0ff */
[----:B------:R-:W-:-:S04]  /*3010*/  LEA.HI.X R13, R6, c[0x0][0x174], R5, 0x1, P1 ;  /* 0x00005d00060d7a11 */ /* 0x000fc800008f0c05 */
[----:B------:R-:W-:Y:S01]  /*3020*/  IADD3.X R15, R13, UR7, R4, P0, !PT ;  /* 0x000000070d0f7c10 */ /* 0x000fe200087fe404 */
        /* <DEDUP_REMOVED lines=15> */
[----:B-1----:R-:W1:Y:S04]  /*3120*/  LDSM.16.M88.4 R12, [R116+0x3800] ;  /* 0x00380000740c783b */ /* 0x002e680000000200 */
[----:B------:R-:W-:Y:S04]  /*3130*/  LDSM.16.M88.4 R88, [R116+0x3c00] ;  /* 0x003c00007458783b */ /* 0x000fe80000000200 */
[----:B------:R-:W0:Y:S01]  /*3140*/  LDGDEPBAR ;  /* 0x00000000000079af */ /* 0x000e220000000000 */
[C---:B--2---:R-:W-:Y:S08]  /*3150*/  HMMA.16816.F32 R24, R4.reuse, R20, RZ ;  /* 0x000000140418723c */ /* 0x044ff000000018ff */
[C---:B------:R-:W-:Y:S08]  /*3160*/  HMMA.16816.F32 R20, R4.reuse, R22, RZ ;  /* 0x000000160414723c */ /* 0x040ff000000018ff */
[C---:B---3--:R-:W-:Y:S08]  /*3170*/  HMMA.16816.F32 R32, R4.reuse, R28, RZ ;  /* 0x0000001c0420723c */ /* 0x048ff000000018ff */
[----:B------:R-:W-:Y:S08]  /*3180*/  HMMA.16816.F32 R28, R4, R30, RZ ;  /* 0x0000001e041c723c */ /* 0x000ff000000018ff */
[C---:B----4-:R-:W-:Y:S08]  /*3190*/  HMMA.16816.F32 R24, R84.reuse, R8, R24 ;  /* 0x000000085418723c */ /* 0x050ff00000001818 */
[C---:B------:R-:W-:Y:S01]  /*31a0*/  HMMA.16816.F32 R20, R84.reuse, R10, R20 ;  /* 0x0000000a5414723c */ /* 0x040fe20000001814 */
[----:B------:R-:W2:Y:S07]  /*31b0*/  LDSM.16.M88.4 R8, [R113+0x3800] ;  /* 0x003800007108783b */ /* 0x000eae0000000200 */
[C---:B-----5:R-:W-:Y:S08]  /*31c0*/  HMMA.16816.F32 R32, R84.reuse, R16, R32 ;  /* 0x000000105420723c */ /* 0x060ff00000001820 */
[----:B------:R-:W-:Y:S08]  /*31d0*/  HMMA.16816.F32 R28, R84, R18, R28 ;  /* 0x00000012541c723c */ /* 0x000ff0000000181c */
[C---:B-1----:R-:W-:Y:S08]  /*31e0*/  HMMA.16816.F32 R16, R4.reuse, R12, RZ ;  /* 0x0000000c0410723c */ /* 0x042ff000000018ff */
[----:B------:R-:W-:Y:S11]  /*31f0*/  HMMA.16816.F32 R12, R4, R14, RZ ;  /* 0x0000000e040c723c */ /* 0x000ff600000018ff */
[----:B------:R-:W-:Y:S05]  /*3200*/  @!UPT UIADD3 URZ, URZ, URZ, URZ ;  /* 0x0000003f3f3ff290 */ /* 0x000fea000fffe03f */
[C---:B--2---:R-:W-:Y:S08]  /*3210*/  HMMA.16816.F32 R16, R84.reuse, R8, R16 ;  /* 0x000000085410723c */ /* 0x044ff00000001810 */
[----:B------:R-:W-:Y:S08]  /*3220*/  HMMA.16816.F32 R12, R84, R10, R12 ;  /* 0x0000000a540c723c */ /* 0x000ff0000000180c */
[C---:B------:R-:W-:Y:S08]  /*3230*/  HMMA.16816.F32 R8, R4.reuse, R88, RZ ;  /* 0x000000580408723c */ /* 0x040ff000000018ff */
[----:B------:R-:W-:Y:S01]  /*3240*/  HMMA.16816.F32 R4, R4, R90, RZ ;  /* 0x0000005a0404723c */ /* 0x000fe200000018ff */
[----:B------:R-:W1:Y:S11]  /*3250*/  LDSM.16.M88.4 R88, [R113+0x3c00] ;  /* 0x003c00007158783b */ /* 0x000e760000000200 */
[----:B------:R-:W-:Y:S04]  /*3260*/  @!UPT UIADD3 URZ, URZ, URZ, URZ ;  /* 0x0000003f3f3ff290 */ /* 0x000fe8000fffe03f */
[C---:B-1----:R-:W-:Y:S08]  /*3270*/  HMMA.16816.F32 R8, R84.reuse, R88, R8 ;  /* 0x000000585408723c */ /* 0x042ff00000001808 */
[----:B------:R-:W-:Y:S01]  /*3280*/  HMMA.16816.F32 R4, R84, R90, R4 ;  /* 0x0000005a5404723c */ /* 0x000fe20000001804 */
[----:B------:R-:W-:Y:S04]  /*3290*/  LDSM.16.M88.4 R84, [R117+0x1000] ;  /* 0x001000007554783b */ /* 0x000fe80000000200 */
[----:B------:R-:W1:Y:S03]  /*32a0*/  LDSM.16.M88.4 R88, [R116+0x4000] ;  /* 0x004000007458783b */ /* 0x000e660000000200 */
[C---:B-1----:R-:W-:Y:S08]  /*32b0*/  HMMA.16816.F32 R32, R84.reuse, R88, R32 ;  /* 0x000000585420723c */ /* 0x042ff00000001820 */
[C---:B------:R-:W-:Y:S01]  /*32c0*/  HMMA.16816.F32 R28, R84.reuse, R90, R28 ;  /* 0x0000005a541c723c */ /* 0x040fe2000000181c */
[----:B------:R-:W1:Y:S07]  /*32d0*/  LDSM.16.M88.4 R88, [R116+0x4400] ;  /* 0x004400007458783b */ /* 0x000e6e0000000200 */
[C---:B-1----:R-:W-:Y:S08]  /*32e0*/  HMMA.16816.F32 R24, R84.reuse, R88, R24 ;  /* 0x000000585418723c */ /* 0x042ff00000001818 */
[C---:B------:R-:W-:Y:S01]  /*32f0*/  HMMA.16816.F32 R20, R84.reuse, R90, R20 ;  /* 0x0000005a5414723c */ /* 0x040fe20000001814 */
[----:B------:R-:W1:Y:S07]  /*3300*/  LDSM.16.M88.4 R88, [R116+0x4800] ;  /* 0x004800007458783b */ /* 0x000e6e0000000200 */
[C---:B-1----:R-:W-:Y:S08]  /*3310*/  HMMA.16816.F32 R16, R84.reuse, R88, R16 ;  /* 0x000000585410723c */ /* 0x042ff00000001810 */
[C---:B------:R-:W-:Y:S01]  /*3320*/  HMMA.16816.F32 R12, R84.reuse, R90, R12 ;  /* 0x0000005a540c723c */ /* 0x040fe2000000180c */
[----:B------:R-:W1:Y:S07]  /*3330*/  LDSM.16.M88.4 R88, [R116+0x4c00] ;  /* 0x004c00007458783b */ /* 0x000e6e0000000200 */
        /* <DEDUP_REMOVED lines=38> */
[----:B------:R-:W1:Y:S01]  /*35a0*/  LDSM.16.M88.4 R84, [R113+0x5c00] ;  /* 0x005c00007154783b */ /* 0x000e620000000200 */
[----:B------:R-:W-:-:S06]  /*35b0*/  DEPBAR.LE SB0, 0x0 ;  /* 0x000080000000791a */ /* 0x000fcc0000000000 */
[C---:B-1----:R-:W-:Y:S07]  /*35c0*/  HMMA.16816.F32 R8, R88.reuse, R84, R8 ;  /* 0x000000545808723c */ /* 0x042fee0000001808 */
[----:B------:R-:W-:Y:S01]  /*35d0*/  IMAD R84, R98, 0x40, R97 ;  /* 0x0000004062547824 */ /* 0x000fe200078e0261 */
[----:B------:R-:W-:Y:S04]  /*35e0*/  HMMA.16816.F32 R4, R88, R86, R4 ;  /* 0x000000565804723c */ /* 0x000fe80000001804 */
[----:B------:R-:W-:-:S03]  /*35f0*/  IADD3 R85, R84, 0x1, RZ ;  /* 0x0000000154557810 */ /* 0x000fc60007ffe0ff */
[C---:B------:R-:W-:Y:S01]  /*3600*/  IADD3 R86, R84.reuse, 0x10, RZ ;  /* 0x0000001054567810 */ /* 0x040fe20007ffe0ff */
[----:B------:R-:W-:Y:S01]  /*3610*/  BAR.SYNC.DEFER_BLOCKING 0x0 ;  /* 0x0000000000007b1d */ /* 0x000fe20000010000 */
[CC--:B------:R-:W-:Y:S02]  /*3620*/  ISETP.GE.AND P0, PT, R85.reuse, R96.reuse, PT ;  /* 0x000000605500720c */ /* 0x0c0fe40003f06270 */
[----:B------:R-:W-:Y:S02]  /*3630*/  ISETP.GE.AND P3, PT, R85, R93, PT ;  /* 0x0000005d5500720c */ /* 0x000fe40003f66270 */
[----:B------:R-:W-:Y:S02]  /*3640*/  IADD3 R85, R84, 0x8, RZ ;  /* 0x0000000854557810 */ /* 0x000fe40007ffe0ff */
[-C--:B------:R-:W-:Y:S02]  /*3650*/  ISETP.GE.AND P1, PT, R86, R96.reuse, PT ;  /* 0x000000605600720c */ /* 0x080fe40003f26270 */
[----:B------:R-:W-:-:S02]  /*3660*/  ISETP.GE.AND P4, PT, R85, R96, PT ;  /* 0x000000605500720c */ /* 0x000fc40003f86270 */
[-C--:B------:R-:W-:Y:S02]  /*3670*/  ISETP.GE.AND P6, PT, R85, R93.reuse, PT ;  /* 0x0000005d5500720c */ /* 0x080fe40003fc6270 */
[----:B------:R-:W-:Y:S02]  /*3680*/  IADD3 R85, R84, 0x9, RZ ;  /* 0x0000000954557810 */ /* 0x000fe40007ffe0ff */
[----:B------:R-:W-:Y:S02]  /*3690*/  FSEL R87, R28, -INF , !P4 ;  /* 0xff8000001c577808 */ /* 0x000fe40006000000 */
[C---:B------:R-:W-:Y:S02]  /*36a0*/  ISETP.GE.AND P2, PT, R85.reuse, R96, PT ;  /* 0x000000605500720c */ /* 0x040fe40003f46270 */
[----:B------:R-:W-:Y:S02]  /*36b0*/  ISETP.GE.AND P5, PT, R85, R93, PT ;  /* 0x0000005d5500720c */ /* 0x000fe40003fa6270 */
[----:B------:R-:W-:-:S02]  /*36c0*/  FSEL R85, R33, -INF , !P0 ;  /* 0xff80000021557808 */ /* 0x000fc40004000000 */
[C---:B------:R-:W-:Y:S02]  /*36d0*/  IADD3 R33, R84.reuse, 0x11, RZ ;  /* 0x0000001154217810 */ /* 0x040fe40007ffe0ff */
[----:B------:R-:W-:Y:S02]  /*36e0*/  IADD3 R28, R84, 0x18, RZ ;  /* 0x00000018541c7810 */ /* 0x000fe40007ffe0ff */
[----:B------:R-:W-:Y:S02]  /*36f0*/  FSEL R110, R30, -INF , !P6 ;  /* 0xff8000001e6e7808 */ /* 0x000fe40007000000 */
[----:B------:R-:W-:Y:S02]  /*3700*/  FSEL R91, R29, -INF , !P2 ;  /* 0xff8000001d5b7808 */ /* 0x000fe40005000000 */
[----:B------:R-:W-:Y:S02]  /*3710*/  ISETP.GE.AND P4, PT, R33, R93, PT ;  /* 0x0000005d2100720c */ /* 0x000fe40003f86270 */
[----:B------:R-:W-:-:S02]  /*3720*/  ISETP.GE.AND P6, PT, R28, R96, PT ;  /* 0x000000601c00720c */ /* 0x000fc40003fc6270 */
[-C--:B------:R-:W-:Y:S02]  /*3730*/  ISETP.GE.AND P2, PT, R28, R93.reuse, PT ;  /* 0x0000005d1c00720c */ /* 0x080fe40003f46270 */
[----:B------:R-:W-:Y:S02]  /*3740*/  IADD3 R28, R84, 0x19, RZ ;  /* 0x00000019541c7810 */ /* 0x000fe40007ffe0ff */
[----:B------:R-:W-:Y:S02]  /*3750*/  FSEL R30, R31, -INF , !P5 ;  /* 0xff8000001f1e7808 */ /* 0x000fe40006800000 */
[----:B------:R-:W-:Y:S02]  /*3760*/  ISETP.GE.AND P0, PT, R86, R93, PT ;  /* 0x0000005d5600720c */ /* 0x000fe40003f06270 */
[----:B------:R-:W-:Y:S02]  /*3770*/  FSEL R31, R24, -INF , !P1 ;  /* 0xff800000181f7808 */ /* 0x000fe40004800000 */
[----:B------:R-:W-:-:S02]  /*3780*/  IADD3 R24, R84, 0x20, RZ ;  /* 0x0000002054187810 */ /* 0x000fc40007ffe0ff */
[----:B------:R-:W-:Y:S02]  /*3790*/  FSEL R106, R35, -INF , !P3 ;  /* 0xff800000236a7808 */ /* 0x000fe40005800000 */
[----:B------:R-:W-:Y:S02]  /*37a0*/  FSEL R104, R27, -INF , !P4 ;  /* 0xff8000001b687808 */ /* 0x000fe40006000000 */
[-C--:B------:R-:W-:Y:S02]  /*37b0*/  ISETP.GE.AND P3, PT, R33, R96.reuse, PT ;  /* 0x000000602100720c */ /* 0x080fe40003f66270 */
[----:B------:R-:W-:Y:S02]  /*37c0*/  ISETP.GE.AND P5, PT, R28, R96, PT ;  /* 0x000000601c00720c */ /* 0x000fe40003fa6270 */
[----:B------:R-:W-:Y:S02]  /*37d0*/  FSEL R27, R20, -INF , !P6 ;  /* 0xff800000141b7808 */ /* 0x000fe40007000000 */
[----:B------:R-:W-:-:S02]  /*37e0*/  FSEL R90, R26, -INF , !P0 ;  /* 0xff8000001a5a7808 */ /* 0x000fc40004000000 */
[----:B------:R-:W-:Y:S02]  /*37f0*/  IADD3 R20, R84, 0x28, RZ ;  /* 0x0000002854147810 */ /* 0x000fe40007ffe0ff */
[----:B------:R-:W-:Y:S02]  /*3800*/  ISETP.GE.AND P0, PT, R24, R96, PT ;  /* 0x000000601800720c */ /* 0x000fe40003f06270 */
[----:B------:R-:W-:Y:S02]  /*3810*/  FSEL R89, R25, -INF , !P3 ;  /* 0xff80000019597808 */ /* 0x000fe40005800000 */
[----:B------:R-:W-:Y:S02]  /*3820*/  FSEL R100, R22, -INF , !P2 ;  /* 0xff80000016647808 */ /* 0x000fe40005000000 */
[----:B------:R-:W-:Y:S02]  /*3830*/  FSEL R97, R21, -INF , !P5 ;  /* 0xff80000015617808 */ /* 0x000fe40006800000 */
[----:B------:R-:W-:-:S02]  /*3840*/  ISETP.GE.AND P1, PT, R28, R93, PT ;  /* 0x0000005d1c00720c */ /* 0x000fc40003f26270 */
[-C--:B------:R-:W-:Y:S02]  /*3850*/  ISETP.GE.AND P3, PT, R24, R93.reuse, PT ;  /* 0x0000005d1800720c */ /* 0x080fe40003f66270 */
[C---:B------:R-:W-:Y:S02]  /*3860*/  ISETP.GE.AND P2, PT, R20.reuse, R96, PT ;  /* 0x000000601400720c */ /* 0x040fe40003f46270 */
[----:B------:R-:W-:Y:S02]  /*3870*/  ISETP.GE.AND P5, PT, R20, R93, PT ;  /* 0x0000005d1400720c */ /* 0x000fe40003fa6270 */
[C---:B------:R-:W-:Y:S02]  /*3880*/  IADD3 R24, R84.reuse, 0x21, RZ ;  /* 0x0000002154187810 */ /* 0x040fe40007ffe0ff */
[----:B------:R-:W-:Y:S02]  /*3890*/  IADD3 R20, R84, 0x29, RZ ;  /* 0x0000002954147810 */ /* 0x000fe40007ffe0ff */
[----:B------:R-:W-:-:S02]  /*38a0*/  FSEL R21, R16, -INF , !P0 ;  /* 0xff80000010157808 */ /* 0x000fc40004000000 */
[----:B------:R-:W-:Y:S02]  /*38b0*/  IADD3 R16, R84, 0x30, RZ ;  /* 0x0000003054107810 */ /* 0x000fe40007ffe0ff */
[----:B------:R-:W-:Y:S02]  /*38c0*/  FSEL R102, R23, -INF , !P1 ;  /* 0xff80000017667808 */ /* 0x000fe40004800000 */
[-C--:B------:R-:W-:Y:S02]  /*38d0*/  ISETP.GE.AND P4, PT, R24, R96.reuse, PT ;  /* 0x000000601800720c */ /* 0x080fe40003f86270 */
[----:B------:R-:W-:Y:S02]  /*38e0*/  ISETP.GE.AND P0, PT, R20, R93, PT ;  /* 0x0000005d1400720c */ /* 0x000fe40003f06270 */
[----:B------:R-:W-:Y:S02]  /*38f0*/  FSEL R23, R18, -INF , !P3 ;  /* 0xff80000012177808 */ /* 0x000fe40005800000 */
[----:B------:R-:W-:-:S02]  /*3900*/  ISETP.GE.AND P3, PT, R16, R96, PT ;  /* 0x000000601000720c */ /* 0x000fc40003f66270 */
[-C--:B------:R-:W-:Y:S02]  /*3910*/  ISETP.GE.AND P1, PT, R20, R96.reuse, PT ;  /* 0x000000601400720c */ /* 0x080fe40003f26270 */
[----:B------:R-:W-:Y:S02]  /*3920*/  FSEL R26, R17, -INF , !P4 ;  /* 0xff800000111a7808 */ /* 0x000fe40006000000 */
[----:B------:R-:W-:Y:S02]  /*3930*/  FSEL R18, R15, -INF , !P0 ;  /* 0xff8000000f127808 */ /* 0x000fe40004000000 */
[----:B------:R-:W-:Y:S02]  /*3940*/  ISETP.GE.AND P4, PT, R16, R93, PT ;  /* 0x0000005d1000720c */ /* 0x000fe40003f86270 */
[----:B------:R-:W-:Y:S02]  /*3950*/  ISETP.GE.AND P0, PT, R84, R96, PT ;  /* 0x000000605400720c */ /* 0x000fe40003f06270 */
[----:B------:R-:W-:-:S02]  /*3960*/  FSEL R20, R8, -INF , !P3 ;  /* 0xff80000008147808 */ /* 0x000fc40005800000 */
[C---:B------:R-:W-:Y:S02]  /*3970*/  IADD3 R8, R84.reuse, 0x39, RZ ;  /* 0x0000003954087810 */ /* 0x040fe40007ffe0ff */
[-C--:B------:R-:W-:Y:S02]  /*3980*/  ISETP.GE.AND P3, PT, R84, R93.reuse, PT ;  /* 0x0000005d5400720c */ /* 0x080fe40003f66270 */
[----:B------:R-:W-:Y:S02]  /*3990*/  FSEL R22, R10, -INF , !P4 ;  /* 0xff8000000a167808 */ /* 0x000fe40006000000 */
[----:B------:R-:W-:Y:S02]  /*39a0*/  FSEL R15, R32, -INF , !P0 ;  /* 0xff800000200f7808 */ /* 0x000fe40004000000 */
[C---:B------:R-:W-:Y:S02]  /*39b0*/  ISETP.GE.AND P4, PT, R8.reuse, R96, PT ;  /* 0x000000600800720c */ /* 0x040fe40003f86270 */
[----:B------:R-:W-:-:S02]  /*39c0*/  ISETP.GE.AND P0, PT, R8, R93, PT ;  /* 0x0000005d0800720c */ /* 0x000fc40003f06270 */
[----:B------:R-:W-:Y:S02]  /*39d0*/  FSEL R8, R34, -INF , !P3 ;  /* 0xff80000022087808 */ /* 0x000fe40005800000 */
[----:B------:R-:W-:Y:S02]  /*39e0*/  ISETP.NE.AND P3, PT, R92, 0x2, PT ;  /* 0x000000025c00780c */ /* 0x000fe40003f65270 */
[----:B------:R-:W-:Y:S02]  /*39f0*/  ISETP.GE.AND P6, PT, R24, R93, PT ;  /* 0x0000005d1800720c */ /* 0x000fe40003fc6270 */
[----:B------:R-:W-:Y:S02]  /*3a00*/  IADD3 R16, R84, 0x31, RZ ;  /* 0x0000003154107810 */ /* 0x000fe40007ffe0ff */
[----:B------:R-:W-:Y:S02]  /*3a10*/  FSEL R28, R19, -INF , !P6 ;  /* 0xff800000131c7808 */ /* 0x000fe40007000000 */
[----:B------:R-:W-:-:S02]  /*3a20*/  FSEL R12, R12, -INF , !P2 ;  /* 0xff8000000c0c7808 */ /* 0x000fc40005000000 */
[CC--:B------:R-:W-:Y:S02]  /*3a30*/  ISETP.GE.AND P6, PT, R16.reuse, R96.reuse, PT ;  /* 0x000000601000720c */ /* 0x0c0fe40003fc6270 */
[----:B------:R-:W-:Y:S02]  /*3a40*/  ISETP.GE.AND P2, PT, R16, R93, PT ;  /* 0x0000005d1000720c */ /* 0x000fe40003f46270 */
[----:B------:R-:W-:Y:S02]  /*3a50*/  IADD3 R16, R84, 0x38, RZ ;  /* 0x0000003854107810 */ /* 0x000fe40007ffe0ff */
[----:B------:R-:W-:Y:S02]  /*3a60*/  FSEL R14, R14, -INF , !P5 ;  /* 0xff8000000e0e7808 */ /* 0x000fe40006800000 */
        /* <DEDUP_REMOVED lines=14> */
[----:B------:R-:W-:-:S04]  /*3b50*/  IMAD R4, R5, c[0x0][0x19c], R4 ;  /* 0x0000670005047a24 */ /* 0x000fc800078e0204 */
[----:B------:R-:W-:Y:S01]  /*3b60*/  IMAD.IADD R5, R7, 0x1, R4 ;  /* 0x0000000107057824 */ /* 0x000fe200078e0204 */
[----:B------:R-:W-:-:S04]  /*3b70*/  LEA R4, P0, R6, R126, 0x6 ;  /* 0x0000007e06047211 */ /* 0x000fc800078030ff */
[----:B------:R-:W-:Y:S02]  /*3b80*/  LEA.HI.X R5, R6, R131, R5, 0x6, P0 ;  /* 0x0000008306057211 */ /* 0x000fe400000f3405 */
[----:B------:R-:W-:-:S04]  /*3b90*/  LEA R6, P0, R4, c[0x0][0x168], 0x1 ;  /* 0x00005a0004067a11 */ /* 0x000fc800078008ff */
[----:B------:R-:W-:Y:S02]  /*3ba0*/  LEA.HI.X R7, R4, c[0x0][0x16c], R5, 0x1, P0 ;  /* 0x00005b0004077a11 */ /* 0x000fe400000f0c05 */
[----:B------:R-:W-:-:S03]  /*3bb0*/  IADD3 R4, P0, R120, R6, RZ ;  /* 0x0000000678047210 */ /* 0x000fc60007f1e0ff */
[----:B------:R-:W-:Y:S01]  /*3bc0*/  @!PT LDS RZ, [RZ] ;  /* 0x00000000fffff984 */ /* 0x000fe20000000800 */
[----:B------:R-:W-:Y:S01]  /*3bd0*/  @!PT LDS RZ, [RZ] ;  /* 0x00000000fffff984 */ /* 0x000fe20000000800 */
[----:B------:R-:W-:Y:S01]  /*3be0*/  @!PT LDS RZ, [RZ] ;  /* 0x00000000fffff984 */ /* 0x000fe20000000800 */
[----:B------:R1:W-:Y:S02]  /*3bf0*/  LDGSTS.E.BYPASS.LTC128B.128 [R122+0x3000], [R6.64] ;  /* 0x03000000067a7fae */ /* 0x0003e4000b901d48 */
[----:B------:R-:W-:Y:S02]  /*3c00*/  IMAD.X R5, R119, 0x1, R7, P0 ;  /* 0x0000000177057824 */ /* 0x000fe400000e0607 */
[----:B------:R1:W-:Y:S04]  /*3c10*/  LDGSTS.E.BYPASS.LTC128B.128 [R122+0x4000], [R6.64+0x40] ;  /* 0x04000040067a7fae */ /* 0x0003e8000b901d48 */
[----:B------:R1:W-:Y:S04]  /*3c20*/  LDGSTS.E.BYPASS.LTC128B.128 [R122+0x5000], [R6.64+0x80] ;  /* 0x05000080067a7fae */ /* 0x0003e8000b901d48 */
[----:B------:R1:W-:Y:S04]  /*3c30*/  LDGSTS.E.BYPASS.LTC128B.128 [R122+0x3800], [R4.64] ;  /* 0x03800000047a7fae */ /* 0x0003e8000b901d48 */
[----:B------:R1:W-:Y:S04]  /*3c40*/  LDGSTS.E.BYPASS.LTC128B.128 [R122+0x4800], [R4.64+0x40] ;  /* 0x04800040047a7fae */ /* 0x0003e8000b901d48 */
[----:B------:R1:W-:Y:S04]  /*3c50*/  LDGSTS.E.BYPASS.LTC128B.128 [R122+0x5800], [R4.64+0x80] ;  /* 0x05800080047a7fae */ /* 0x0003e8000b901d48 */
[----:B------:R-:W0:Y:S02]  /*3c60*/  LDGDEPBAR ;  /* 0x00000000000079af */ /* 0x000e240000000000 */
.L_x_165:
        /* <DEDUP_REMOVED lines=16> */
[----:B------:R-:W-:-:S04]  /*3d70*/  FMNMX.FTZ R5, R21, R4, !PT ;  /* 0x0000000415057209 */ /* 0x000fc80007810000 */
[----:B------:R-:W-:-:S04]  /*3d80*/  FMNMX.FTZ R5, R26, R5, !PT ;  /* 0x000000051a057209 */ /* 0x000fc80007810000 */
        /* <DEDUP_REMOVED lines=9> */
[----:B------:R-:W-:-:S03]  /*3e20*/  FMNMX.FTZ R5, R18, R5, !PT ;  /* 0x0000000512057209 */ /* 0x000fc60007810000 */
[----:B------:R-:W1:Y:S01]  /*3e30*/  SHFL.BFLY PT, R4, R7, 0x2, 0x1f ;  /* 0x0c401f0007047f89 */ /* 0x000e6200000e0000 */
[----:B------:R-:W-:-:S04]  /*3e40*/  FMNMX.FTZ R5, R22, R5, !PT ;  /* 0x0000000516057209 */ /* 0x000fc80007810000 */
[----:B------:R-:W-:-:S04]  /*3e50*/  FMNMX.FTZ R5, R32, R5, !PT ;  /* 0x0000000520057209 */ /* 0x000fc80007810000 */
[----:B------:R-:W-:-:S04]  /*3e60*/  FMNMX.FTZ R5, R34, R5, !PT ;  /* 0x0000000522057209 */ /* 0x000fc80007810000 */
[----:B------:R-:W-:-:S05]  /*3e70*/  FMNMX.FTZ R6, R84, R5, !PT ;  /* 0x0000000554067209 */ /* 0x000fca0007810000 */
[----:B------:R-:W2:Y:S01]  /*3e80*/  SHFL.BFLY PT, R5, R6, 0x2, 0x1f ;  /* 0x0c401f0006057f89 */ /* 0x000ea200000e0000 */
[----:B-1----:R-:W-:-:S05]  /*3e90*/  FMNMX.FTZ R4, R7, R4, !PT ;  /* 0x0000000407047209 */ /* 0x002fca0007810000 */
[----:B------:R-:W1:Y:S01]  /*3ea0*/  SHFL.BFLY PT, R25, R4, 0x1, 0x1f ;  /* 0x0c201f0004197f89 */ /* 0x000e6200000e0000 */
[----:B--2---:R-:W-:-:S05]  /*3eb0*/  FMNMX.FTZ R5, R6, R5, !PT ;  /* 0x0000000506057209 */ /* 0x004fca0007810000 */
[----:B------:R-:W2:Y:S01]  /*3ec0*/  SHFL.BFLY PT, R24, R5, 0x1, 0x1f ;  /* 0x0c201f0005187f89 */ /* 0x000ea200000e0000 */
[----:B-1----:R-:W-:-:S04]  /*3ed0*/  FMNMX.FTZ R25, R4, R25, !PT ;  /* 0x0000001904197209 */ /* 0x002fc80007810000 */
[C---:B------:R-:W-:Y:S01]  /*3ee0*/  FSETP.NEU.FTZ.AND P1, PT, R25.reuse, -INF , PT ;  /* 0xff8000001900780b */ /* 0x040fe20003f3d000 */
[----:B------:R-:W-:-:S05]  /*3ef0*/  FMUL.FTZ R88, R25, c[0x0][0x23c] ;  /* 0x00008f0019587a20 */ /* 0x000fca0000410000 */
[----:B------:R-:W-:-:S05]  /*3f00*/  FSEL R88, R88, RZ, P1 ;  /* 0x000000ff58587208 */ /* 0x000fca0000800000 */
[--C-:B------:R-:W-:Y:S02]  /*3f10*/  FFMA.FTZ R17, R87, c[0x0][0x23c], -R88.reuse ;  /* 0x00008f0057117a23 */ /* 0x100fe40000010858 */
[--C-:B------:R-:W-:Y:S01]  /*3f20*/  FFMA.FTZ R93, R15, c[0x0][0x23c], -R88.reuse ;  /* 0x00008f000f5d7a23 */ /* 0x100fe20000010858 */
[----:B--2---:R-:W-:Y:S01]  /*3f30*/  FMNMX.FTZ R24, R5, R24, !PT ;  /* 0x0000001805187209 */ /* 0x004fe20007810000 */
[--C-:B------:R-:W-:Y:S01]  /*3f40*/  FFMA.FTZ R86, R85, c[0x0][0x23c], -R88.reuse ;  /* 0x00008f0055567a23 */ /* 0x100fe20000010858 */
[----:B------:R-:W-:Y:S01]  /*3f50*/  FSEL R5, R25, RZ, P1 ;  /* 0x000000ff19057208 */ /* 0x000fe20000800000 */
[--C-:B------:R-:W-:Y:S01]  /*3f60*/  FFMA.FTZ R16, R91, c[0x0][0x23c], -R88.reuse ;  /* 0x00008f005b107a23 */ /* 0x100fe20000010858 */
[C---:B------:R-:W-:Y:S01]  /*3f70*/  FSETP.NEU.FTZ.AND P0, PT, R24.reuse, -INF , PT ;  /* 0xff8000001800780b */ /* 0x040fe20003f1d000 */
[C---:B------:R-:W-:Y:S01]  /*3f80*/  FMUL.FTZ R87, R24.reuse, c[0x0][0x23c] ;  /* 0x00008f0018577a20 */ /* 0x040fe20000410000 */
[----:B------:R-:W-:Y:S01]  /*3f90*/  MUFU.EX2 R93, R93 ;  /* 0x0000005d005d7308 */ /* 0x000fe20000000800 */
[--C-:B------:R-:W-:Y:S01]  /*3fa0*/  FFMA.FTZ R96, R31, c[0x0][0x23c], -R88.reuse ;  /* 0x00008f001f607a23 */ /* 0x100fe20000010858 */
[----:B------:R-:W-:Y:S01]  /*3fb0*/  FSEL R99, R24, RZ, P0 ;  /* 0x000000ff18637208 */ /* 0x000fe20000000000 */
[--C-:B------:R-:W-:Y:S01]  /*3fc0*/  FFMA.FTZ R91, R89, c[0x0][0x23c], -R88.reuse ;  /* 0x00008f00595b7a23 */ /* 0x100fe20000010858 */
[----:B------:R-:W-:Y:S01]  /*3fd0*/  FSEL R87, R87, RZ, P0 ;  /* 0x000000ff57577208 */ /* 0x000fe20000000000 */
[----:B------:R-:W-:Y:S01]  /*3fe0*/  FFMA.FTZ R35, R35, c[0x0][0x23c], -R88 ;  /* 0x00008f0023237a23 */ /* 0x000fe20000010858 */
[----:B------:R-:W-:Y:S01]  /*3ff0*/  ISETP.GE.AND P0, PT, R92, 0x3, PT ;  /* 0x000000035c00780c */ /* 0x000fe20003f06270 */
[----:B------:R-:W-:Y:S01]  /*4000*/  FADD.FTZ R99, R0, -R99 ;  /* 0x8000006300637221 */ /* 0x000fe20000010000 */
[----:B------:R-:W1:Y:S01]  /*4010*/  MUFU.EX2 R86, R86 ;  /* 0x0000005600567308 */ /* 0x000e620000000800 */
[----:B------:R-:W-:-:S02]  /*4020*/  FFMA.FTZ R15, R8, c[0x0][0x23c], -R87 ;  /* 0x00008f00080f7a23 */ /* 0x000fc40000010857 */
[----:B------:R-:W2:Y:S01]  /*4030*/  LDSM.16.MT88.4 R8, [R114+0x6000] ;  /* 0x006000007208783b */ /* 0x000ea20000004200 */
[----:B------:R-:W-:Y:S02]  /*4040*/  FFMA.FTZ R85, R106, c[0x0][0x23c], -R87 ;  /* 0x00008f006a557a23 */ /* 0x000fe40000010857 */
[----:B------:R-:W-:Y:S02]  /*4050*/  FADD.FTZ R106, R2, -R5 ;  /* 0x80000005026a7221 */ /* 0x000fe40000010000 */
[----:B------:R-:W-:Y:S01]  /*4060*/  FMUL.FTZ R99, R99, c[0x0][0x23c] ;  /* 0x00008f0063637a20 */ /* 0x000fe20000410000 */
[----:B------:R-:W-:Y:S01]  /*4070*/  MUFU.EX2 R17, R17 ;  /* 0x0000001100117308 */ /* 0x000fe20000000800 */
[----:B------:R-:W-:Y:S01]  /*4080*/  FMUL.FTZ R106, R106, c[0x0][0x23c] ;  /* 0x00008f006a6a7a20 */ /* 0x000fe20000410000 */
[----:B------:R-:W-:Y:S01]  /*4090*/  @P0 IADD3 R139, R92, -0x3, RZ ;  /* 0xfffffffd5c8b0810 */ /* 0x000fe20007ffe0ff */
[--C-:B------:R-:W-:Y:S02]  /*40a0*/  FFMA.FTZ R19, R30, c[0x0][0x23c], -R87.reuse ;  /* 0x00008f001e137a23 */ /* 0x100fe40000010857 */
[----:B------:R-:W-:Y:S01]  /*40b0*/  FFMA.FTZ R110, R110, c[0x0][0x23c], -R87 ;  /* 0x00008f006e6e7a23 */ /* 0x000fe20000010857 */
[----:B-1----:R-:W-:-:S02]  /*40c0*/  F2FP.PACK_AB R4, R86, R93 ;  /* 0x0000005d5604723e */ /* 0x002fc400000000ff */
[----:B------:R-:W1:Y:S01]  /*40d0*/  MUFU.EX2 R16, R16 ;  /* 0x0000001000107308 */ /* 0x000e620000000800 */
[--C-:B------:R-:W-:Y:S02]  /*40e0*/  FFMA.FTZ R30, R27, c[0x0][0x23c], -R88.reuse ;  /* 0x00008f001b1e7a23 */ /* 0x100fe40000010858 */
[----:B------:R-:W-:Y:S02]  /*40f0*/  FFMA.FTZ R27, R97, c[0x0][0x23c], -R88 ;  /* 0x00008f00611b7a23 */ /* 0x000fe40000010858 */
[--C-:B------:R-:W-:Y:S02]  /*4100*/  FFMA.FTZ R90, R90, c[0x0][0x23c], -R87.reuse ;  /* 0x00008f005a5a7a23 */ /* 0x100fe40000010857 */
[--C-:B------:R-:W-:Y:S01]  /*4110*/  FFMA.FTZ R89, R104, c[0x0][0x23c], -R87.reuse ;  /* 0x00008f0068597a23 */ /* 0x100fe20000010857 */
[----:B------:R-:W-:Y:S01]  /*4120*/  MUFU.EX2 R15, R15 ;  /* 0x0000000f000f7308 */ /* 0x000fe20000000800 */
[--C-:B------:R-:W-:Y:S02]  /*4130*/  FFMA.FTZ R31, R100, c[0x0][0x23c], -R87.reuse ;  /* 0x00008f00641f7a23 */ /* 0x100fe40000010857 */
[----:B------:R-:W-:-:S02]  /*4140*/  FFMA.FTZ R0, R102, c[0x0][0x23c], -R87 ;  /* 0x00008f0066007a23 */ /* 0x000fc40000010857 */
[--C-:B------:R-:W-:Y:S02]  /*4150*/  FFMA.FTZ R97, R12, c[0x0][0x23c], -R88.reuse ;  /* 0x00008f000c617a23 */ /* 0x100fe40000010858 */
[--C-:B------:R-:W-:Y:S01]  /*4160*/  FFMA.FTZ R101, R14, c[0x0][0x23c], -R87.reuse ;  /* 0x00008f000e657a23 */ /* 0x100fe20000010857 */
[----:B------:R-:W3:Y:S01]  /*4170*/  MUFU.EX2 R85, R85 ;  /* 0x0000005500557308 */ /* 0x000ee20000000800 */
[----:B-1----:R-:W-:Y:S01]  /*4180*/  F2FP.PACK_AB R6, R16, R17 ;  /* 0x000000111006723e */ /* 0x002fe200000000ff */
[--C-:B------:R-:W-:Y:S02]  /*4190*/  FFMA.FTZ R100, R21, c[0x0][0x23c], -R88.reuse ;  /* 0x00008f0015647a23 */ /* 0x100fe40000010858 */
[----:B------:R-:W-:Y:S02]  /*41a0*/  FFMA.FTZ R102, R23, c[0x0][0x23c], -R87 ;  /* 0x00008f0017667a23 */ /* 0x000fe40000010857 */
[--C-:B------:R-:W-:Y:S02]  /*41b0*/  FFMA.FTZ R23, R20, c[0x0][0x23c], -R88.reuse ;  /* 0x00008f0014177a23 */ /* 0x100fe40000010858 */
[----:B------:R-:W-:Y:S01]  /*41c0*/  MUFU.EX2 R2, R110 ;  /* 0x0000006e00027308 */ /* 0x000fe20000000800 */
[----:B------:R-:W-:-:S02]  /*41d0*/  FFMA.FTZ R20, R33, c[0x0][0x23c], -R88 ;  /* 0x00008f0021147a23 */ /* 0x000fc40000010858 */
[--C-:B------:R-:W-:Y:S02]  /*41e0*/  FFMA.FTZ R33, R22, c[0x0][0x23c], -R87.reuse ;  /* 0x00008f0016217a23 */ /* 0x100fe40000010857 */
[--C-:B------:R-:W-:Y:S02]  /*41f0*/  FFMA.FTZ R34, R34, c[0x0][0x23c], -R87.reuse ;  /* 0x00008f0022227a23 */ /* 0x100fe40000010857 */
[----:B------:R-:W-:Y:S01]  /*4200*/  FFMA.FTZ R21, R29, c[0x0][0x23c], -R88 ;  /* 0x00008f001d157a23 */ /* 0x000fe20000010858 */
[----:B------:R-:W1:Y:S01]  /*4210*/  MUFU.EX2 R106, R106 ;  /* 0x0000006a006a7308 */ /* 0x000e620000000800 */
[----:B---3--:R-:W-:Y:S01]  /*4220*/  F2FP.PACK_AB R5, R85, R15 ;  /* 0x0000000f5505723e */ /* 0x008fe200000000ff */
[----:B------:R-:W-:-:S06]  /*4230*/  FFMA.FTZ R84, R84, c[0x0][0x23c], -R87 ;  /* 0x00008f0054547a23 */ /* 0x000fcc0000010857 */
[----:B------:R-:W3:Y:S08]  /*4240*/  MUFU.EX2 R99, R99 ;  /* 0x0000006300637308 */ /* 0x000ef00000000800 */
[----:B------:R-:W4:Y:S01]  /*4250*/  MUFU.EX2 R19, R19 ;  /* 0x0000001300137308 */ /* 0x000f220000000800 */
[-C--:B-1----:R-:W-:Y:S02]  /*4260*/  FMUL.FTZ R36, R36, R106.reuse ;  /* 0x0000006a24247220 */ /* 0x082fe40000410000 */
[----:B------:R-:W-:-:S02]  /*4270*/  FMUL.FTZ R37, R37, R106 ;  /* 0x0000006a25257220 */ /* 0x000fc40000410000 */
[-C--:B------:R-:W-:Y:S02]  /*4280*/  FMUL.FTZ R40, R40, R106.reuse ;  /* 0x0000006a28287220 */ /* 0x080fe40000410000 */
[----:B------:R-:W-:Y:S01]  /*4290*/  FMUL.FTZ R41, R41, R106 ;  /* 0x0000006a29297220 */ /* 0x000fe20000410000 */
[----:B------:R-:W-:Y:S01]  /*42a0*/  MUFU.EX2 R96, R96 ;  /* 0x0000006000607308 */ /* 0x000fe20000000800 */
[-C--:B---3--:R-:W-:Y:S02]  /*42b0*/  FMUL.FTZ R38, R38, R99.reuse ;  /* 0x0000006326267220 */ /* 0x088fe40000410000 */
[-C--:B------:R-:W-:Y:S02]  /*42c0*/  FMUL.FTZ R39, R39, R99.reuse ;  /* 0x0000006327277220 */ /* 0x080fe40000410000 */
[-C--:B------:R-:W-:Y:S02]  /*42d0*/  FMUL.FTZ R42, R42, R99.reuse ;  /* 0x000000632a2a7220 */ /* 0x080fe40000410000 */
[----:B------:R-:W-:Y:S01]  /*42e0*/  FMUL.FTZ R43, R43, R99 ;  /* 0x000000632b2b7220 */ /* 0x000fe20000410000 */
[----:B----4-:R-:W-:Y:S01]  /*42f0*/  F2FP.PACK_AB R7, R19, R2 ;  /* 0x000000021307723e */ /* 0x010fe200000000ff */
[-C--:B------:R-:W-:Y:S01]  /*4300*/  FMUL.FTZ R44, R44, R106.reuse ;  /* 0x0000006a2c2c7220 */ /* 0x080fe20000410000 */
[----:B------:R-:W-:Y:S01]  /*4310*/  MUFU.EX2 R91, R91 ;  /* 0x0000005b005b7308 */ /* 0x000fe20000000800 */
[----:B------:R-:W-:-:S02]  /*4320*/  FMUL.FTZ R45, R45, R106 ;  /* 0x0000006a2d2d7220 */ /* 0x000fc40000410000 */
[-C--:B------:R-:W-:Y:S02]  /*4330*/  FMUL.FTZ R46, R46, R99.reuse ;  /* 0x000000632e2e7220 */ /* 0x080fe40000410000 */
[C---:B--2---:R-:W-:Y:S01]  /*4340*/  HMMA.16816.F32 R36, R4.reuse, R8, R36 ;  /* 0x000000080424723c */ /* 0x044fe20000001824 */
[-C--:B------:R-:W-:Y:S02]  /*4350*/  FMUL.FTZ R47, R47, R99.reuse ;  /* 0x000000632f2f7220 */ /* 0x080fe40000410000 */
[-C--:B------:R-:W-:Y:S01]  /*4360*/  FMUL.FTZ R48, R48, R106.reuse ;  /* 0x0000006a30307220 */ /* 0x080fe20000410000 */
[----:B------:R-:W-:Y:S01]  /*4370*/  MUFU.EX2 R30, R30 ;  /* 0x0000001e001e7308 */ /* 0x000fe20000000800 */
[----:B------:R-:W-:Y:S02]  /*4380*/  FMUL.FTZ R49, R49, R106 ;  /* 0x0000006a31317220 */ /* 0x000fe40000410000 */
[-C--:B------:R-:W-:Y:S01]  /*4390*/  FMUL.FTZ R50, R50, R99.reuse ;  /* 0x0000006332327220 */ /* 0x080fe20000410000 */
[----:B------:R-:W-:Y:S01]  /*43a0*/  HMMA.16816.F32 R40, R4, R10, R40 ;  /* 0x0000000a0428723c */ /* 0x000fe20000001828 */
[----:B------:R-:W1:Y:S01]  /*43b0*/  LDSM.16.MT88.4 R8, [R112+0x6000] ;  /* 0x006000007008783b */ /* 0x000e620000004200 */
[----:B------:R-:W-:-:S02]  /*43c0*/  FMUL.FTZ R51, R51, R99 ;  /* 0x0000006333337220 */ /* 0x000fc40000410000 */
[-C--:B------:R-:W-:Y:S01]  /*43d0*/  FMUL.FTZ R52, R52, R106.reuse ;  /* 0x0000006a34347220 */ /* 0x080fe20000410000 */
[----:B------:R-:W-:Y:S01]  /*43e0*/  MUFU.EX2 R27, R27 ;  /* 0x0000001b001b7308 */ /* 0x000fe20000000800 */
[-C--:B------:R-:W-:Y:S02]  /*43f0*/  FMUL.FTZ R53, R53, R106.reuse ;  /* 0x0000006a35357220 */ /* 0x080fe40000410000 */
[-C--:B------:R-:W-:Y:S02]  /*4400*/  FMUL.FTZ R54, R54, R99.reuse ;  /* 0x0000006336367220 */ /* 0x080fe40000410000 */
[----:B------:R-:W-:Y:S02]  /*4410*/  FMUL.FTZ R55, R55, R99 ;  /* 0x0000006337377220 */ /* 0x000fe40000410000 */
[-C--:B------:R-:W-:Y:S01]  /*4420*/  FMUL.FTZ R56, R56, R106.reuse ;  /* 0x0000006a38387220 */ /* 0x080fe20000410000 */
[----:B------:R-:W2:Y:S01]  /*4430*/  MUFU.EX2 R90, R90 ;  /* 0x0000005a005a7308 */ /* 0x000ea20000000800 */
[----:B------:R-:W-:-:S02]  /*4440*/  FMUL.FTZ R57, R57, R106 ;  /* 0x0000006a39397220 */ /* 0x000fc40000410000 */
[-C--:B------:R-:W-:Y:S02]  /*4450*/  FMUL.FTZ R58, R58, R99.reuse ;  /* 0x000000633a3a7220 */ /* 0x080fe40000410000 */
[-C--:B------:R-:W-:Y:S02]  /*4460*/  FMUL.FTZ R59, R59, R99.reuse ;  /* 0x000000633b3b7220 */ /* 0x080fe40000410000 */
[-C--:B------:R-:W-:Y:S01]  /*4470*/  FMUL.FTZ R60, R60, R106.reuse ;  /* 0x0000006a3c3c7220 */ /* 0x080fe20000410000 */
[----:B------:R-:W3:Y:S01]  /*4480*/  MUFU.EX2 R89, R89 ;  /* 0x0000005900597308 */ /* 0x000ee20000000800 */
[----:B------:R-:W-:Y:S02]  /*4490*/  FMUL.FTZ R61, R61, R106 ;  /* 0x0000006a3d3d7220 */ /* 0x000fe40000410000 */
[-C--:B------:R-:W-:Y:S02]  /*44a0*/  FMUL.FTZ R62, R62, R99.reuse ;  /* 0x000000633e3e7220 */ /* 0x080fe40000410000 */
[----:B------:R-:W-:-:S02]  /*44b0*/  FMUL.FTZ R63, R63, R99 ;  /* 0x000000633f3f7220 */ /* 0x000fc40000410000 */
[-C--:B------:R-:W-:Y:S01]  /*44c0*/  FMUL.FTZ R64, R64, R106.reuse ;  /* 0x0000006a40407220 */ /* 0x080fe20000410000 */
[----:B------:R-:W-:Y:S01]  /*44d0*/  MUFU.EX2 R31, R31 ;  /* 0x0000001f001f7308 */ /* 0x000fe20000000800 */
[-C--:B------:R-:W-:Y:S02]  /*44e0*/  FMUL.FTZ R65, R65, R106.reuse ;  /* 0x0000006a41417220 */ /* 0x080fe40000410000 */
[-C--:B------:R-:W-:Y:S02]  /*44f0*/  FMUL.FTZ R66, R66, R99.reuse ;  /* 0x0000006342427220 */ /* 0x080fe40000410000 */
[----:B------:R-:W-:Y:S02]  /*4500*/  FMUL.FTZ R67, R67, R99 ;  /* 0x0000006343437220 */ /* 0x000fe40000410000 */
[-C--:B------:R-:W-:Y:S01]  /*4510*/  FMUL.FTZ R68, R68, R106.reuse ;  /* 0x0000006a44447220 */ /* 0x080fe20000410000 */
[----:B------:R-:W4:Y:S01]  /*4520*/  MUFU.EX2 R0, R0 ;  /* 0x0000000000007308 */ /* 0x000f220000000800 */
[----:B------:R-:W-:-:S02]  /*4530*/  FMUL.FTZ R69, R69, R106 ;  /* 0x0000006a45457220 */ /* 0x000fc40000410000 */
[-C--:B------:R-:W-:Y:S01]  /*4540*/  FMUL.FTZ R70, R70, R99.reuse ;  /* 0x0000006346467220 */ /* 0x080fe20000410000 */
[C---:B-1----:R-:W-:Y:S01]  /*4550*/  HMMA.16816.F32 R44, R4.reuse, R8, R44 ;  /* 0x00000008042c723c */ /* 0x042fe2000000182c */
        /* <DEDUP_REMOVED lines=14> */
[----:B------:R-:W-:Y:S01]  /*4640*/  MUFU.EX2 R102, R102 ;  /* 0x0000006600667308 */ /* 0x000fe20000000800 */
[----:B------:R-:W-:-:S02]  /*4650*/  FMUL.FTZ R81, R81, R106 ;  /* 0x0000006a51517220 */ /* 0x000fc40000410000 */
[-C--:B------:R-:W-:Y:S02]  /*4660*/  FMUL.FTZ R82, R82, R99.reuse ;  /* 0x0000006352527220 */ /* 0x080fe40000410000 */
[-C--:B------:R-:W-:Y:S02]  /*4670*/  FMUL.FTZ R83, R83, R99.reuse ;  /* 0x0000006353537220 */ /* 0x080fe40000410000 */
[----:B------:R-:W-:Y:S01]  /*4680*/  FFMA.FTZ R109, R109, R106, R93 ;  /* 0x0000006a6d6d7223 */ /* 0x000fe2000001005d */
[----:B------:R-:W-:Y:S01]  /*4690*/  MUFU.EX2 R101, R101 ;  /* 0x0000006500657308 */ /* 0x000fe20000000800 */
[--C-:B------:R-:W-:Y:S02]  /*46a0*/  FFMA.FTZ R93, R26, c[0x0][0x23c], -R88.reuse ;  /* 0x00008f001a5d7a23 */ /* 0x100fe40000010858 */
[----:B------:R-:W-:Y:S02]  /*46b0*/  FFMA.FTZ R108, R108, R99, R15 ;  /* 0x000000636c6c7223 */ /* 0x000fe4000001000f */
[----:B------:R-:W-:-:S02]  /*46c0*/  FFMA.FTZ R26, R13, c[0x0][0x23c], -R88 ;  /* 0x00008f000d1a7a23 */ /* 0x000fc40000010858 */
[----:B------:R-:W-:Y:S01]  /*46d0*/  LDSM.16.MT88.4 R12, [R114+0x6800] ;  /* 0x00680000720c783b */ /* 0x000fe20000004200 */
[--C-:B------:R-:W-:Y:S01]  /*46e0*/  FFMA.FTZ R99, R28, c[0x0][0x23c], -R87.reuse ;  /* 0x00008f001c637a23 */ /* 0x100fe20000010857 */
[----:B------:R-:W5:Y:S01]  /*46f0*/  MUFU.EX2 R93, R93 ;  /* 0x0000005d005d7308 */ /* 0x000f620000000800 */
[--C-:B------:R-:W-:Y:S02]  /*4700*/  FFMA.FTZ R28, R18, c[0x0][0x23c], -R87.reuse ;  /* 0x00008f00121c7a23 */ /* 0x100fe40000010857 */
[----:B------:R-:W-:Y:S02]  /*4710*/  FADD.FTZ R85, R85, R108 ;  /* 0x0000006c55557221 */ /* 0x000fe40000010000 */
[----:B------:R-:W-:Y:S02]  /*4720*/  FFMA.FTZ R18, R32, c[0x0][0x23c], -R87 ;  /* 0x00008f0020127a23 */ /* 0x000fe40000010857 */
[----:B------:R-:W-:Y:S01]  /*4730*/  FADD.FTZ R86, R86, R109 ;  /* 0x0000006d56567221 */ /* 0x000fe20000010000 */
[----:B------:R-:W-:Y:S01]  /*4740*/  MUFU.EX2 R26, R26 ;  /* 0x0000001a001a7308 */ /* 0x000fe20000000800 */
[----:B------:R-:W-:Y:S01]  /*4750*/  FADD.FTZ R2, R2, R85 ;  /* 0x0000005502027221 */ /* 0x000fe20000010000 */
[----:B-1----:R-:W-:Y:S01]  /*4760*/  HMMA.16816.F32 R52, R4, R8, R52 ;  /* 0x000000080434723c */ /* 0x002fe20000001834 */
[----:B------:R-:W-:-:S02]  /*4770*/  FADD.FTZ R17, R17, R86 ;  /* 0x0000005611117221 */ /* 0x000fc40000010000 */
[----:B------:R-:W-:-:S03]  /*4780*/  FADD.FTZ R19, R19, R2 ;  /* 0x0000000213137221 */ /* 0x000fc60000010000 */
[----:B------:R-:W1:Y:S01]  /*4790*/  MUFU.EX2 R99, R99 ;  /* 0x0000006300637308 */ /* 0x000e620000000800 */
[----:B------:R-:W-:Y:S01]  /*47a0*/  FADD.FTZ R17, R16, R17 ;  /* 0x0000001110117221 */ /* 0x000fe20000010000 */
[----:B------:R-:W-:Y:S01]  /*47b0*/  HMMA.16816.F32 R56, R4, R10, R56 ;  /* 0x0000000a0438723c */ /* 0x000fe20000001838 */
[----:B------:R-:W1:Y:S01]  /*47c0*/  LDSM.16.MT88.4 R8, [R112+0x7000] ;  /* 0x007000007008783b */ /* 0x000e620000004200 */
[----:B--2---:R-:W-:-:S04]  /*47d0*/  FADD.FTZ R2, R90, R19 ;  /* 0x000000135a027221 */ /* 0x004fc80000010000 */
[----:B------:R-:W2:Y:S01]  /*47e0*/  MUFU.EX2 R28, R28 ;  /* 0x0000001c001c7308 */ /* 0x000ea20000000800 */
[----:B---3--:R-:W-:-:S07]  /*47f0*/  FADD.FTZ R2, R89, R2 ;  /* 0x0000000259027221 */ /* 0x008fce0000010000 */
[----:B------:R-:W-:Y:S08]  /*4800*/  MUFU.EX2 R29, R23 ;  /* 0x00000017001d7308 */ /* 0x000ff00000000800 */
[----:B------:R-:W3:Y:S08]  /*4810*/  MUFU.EX2 R88, R21 ;  /* 0x0000001500587308 */ /* 0x000ef00000000800 */
[----:B------:R2:W-:Y:S08]  /*4820*/  MUFU.EX2 R32, R20 ;  /* 0x0000001400207308 */ /* 0x0005f00000000800 */
[----:B------:R-:W-:Y:S01]  /*4830*/  MUFU.EX2 R109, R35 ;  /* 0x00000023006d7308 */ /* 0x000fe20000000800 */
[C---:B-1----:R-:W-:Y:S07]  /*4840*/  HMMA.16816.F32 R60, R4.reuse, R8, R60 ;  /* 0x00000008043c723c */ /* 0x042fee000000183c */
[----:B------:R-:W-:Y:S01]  /*4850*/  MUFU.EX2 R33, R33 ;  /* 0x0000002100217308 */ /* 0x000fe20000000800 */
[----:B--2---:R-:W-:Y:S01]  /*4860*/  LDSM.16.MT88.4 R20, [R114+0x7c00] ;  /* 0x007c00007214783b */ /* 0x004fe20000004200 */
[C---:B------:R-:W-:Y:S03]  /*4870*/  HMMA.16816.F32 R64, R4.reuse, R10, R64 ;  /* 0x0000000a0440723c */ /* 0x040fe60000001840 */
[----:B------:R-:W1:Y:S03]  /*4880*/  LDSM.16.MT88.4 R8, [R114+0x8000] ;  /* 0x008000007208783b */ /* 0x000e660000004200 */
[----:B------:R2:W1:Y:S08]  /*4890*/  MUFU.EX2 R104, R18 ;  /* 0x0000001200687308 */ /* 0x0004700000000800 */
[----:B------:R-:W-:Y:S08]  /*48a0*/  MUFU.EX2 R34, R34 ;  /* 0x0000002200227308 */ /* 0x000ff00000000800 */
[----:B------:R-:W1:Y:S02]  /*48b0*/  MUFU.EX2 R85, R84 ;  /* 0x0000005400557308 */ /* 0x000e640000000800 */
[C---:B-1----:R-:W-:Y:S08]  /*48c0*/  HMMA.16816.F32 R68, R4.reuse, R8, R68 ;  /* 0x000000080444723c */ /* 0x042ff00000001844 */
[C---:B------:R-:W-:Y:S01]  /*48d0*/  HMMA.16816.F32 R72, R4.reuse, R10, R72 ;  /* 0x0000000a0448723c */ /* 0x040fe20000001848 */
[----:B------:R-:W1:Y:S07]  /*48e0*/  LDSM.16.MT88.4 R8, [R112+0x8000] ;  /* 0x008000007008783b */ /* 0x000e6e0000004200 */
[C---:B-1----:R-:W-:Y:S08]  /*48f0*/  HMMA.16816.F32 R76, R4.reuse, R8, R76 ;  /* 0x00000008044c723c */ /* 0x042ff0000000184c */
[----:B------:R-:W-:Y:S01]  /*4900*/  HMMA.16816.F32 R80, R4, R10, R80 ;  /* 0x0000000a0450723c */ /* 0x000fe20000001850 */
[----:B------:R-:W1:Y:S06]  /*4910*/  LDSM.16.MT88.4 R8, [R114+0x6400] ;  /* 0x006400007208783b */ /* 0x000e6c0000004200 */
[----:B------:R-:W-:Y:S01]  /*4920*/  F2FP.PACK_AB R4, R91, R96 ;  /* 0x000000605b04723e */ /* 0x000fe200000000ff */
[----:B------:R-:W-:Y:S01]  /*4930*/  FADD.FTZ R96, R96, R17 ;  /* 0x0000001160607221 */ /* 0x000fe20000010000 */
[----:B------:R-:W-:Y:S01]  /*4940*/  F2FP.PACK_AB R5, R89, R90 ;  /* 0x0000005a5905723e */ /* 0x000fe200000000ff */
[----:B--2---:R-:W-:Y:S01]  /*4950*/  LDSM.16.MT88.4 R16, [R112+0x7c00] ;  /* 0x007c00007010783b */ /* 0x004fe20000004200 */
[----:B------:R-:W-:Y:S01]  /*4960*/  F2FP.PACK_AB R6, R27, R30 ;  /* 0x0000001e1b06723e */ /* 0x000fe200000000ff */
[----:B------:R-:W-:Y:S01]  /*4970*/  FADD.FTZ R91, R91, R96 ;  /* 0x000000605b5b7221 */ /* 0x000fe20000010000 */
[----:B----4-:R-:W-:Y:S01]  /*4980*/  F2FP.PACK_AB R7, R0, R31 ;  /* 0x0000001f0007723e */ /* 0x010fe200000000ff */
[----:B------:R-:W-:Y:S01]  /*4990*/  FADD.FTZ R31, R31, R2 ;  /* 0x000000021f1f7221 */ /* 0x000fe20000010000 */
[-C--:B------:R-:W-:Y:S01]  /*49a0*/  MOV R2, R25.reuse ;  /* 0x0000001900027202 */ /* 0x080fe20000000f00 */
[----:B------:R-:W-:Y:S01]  /*49b0*/  FADD.FTZ R30, R30, R91 ;  /* 0x0000005b1e1e7221 */ /* 0x000fe20000010000 */
[----:B------:R-:W-:Y:S01]  /*49c0*/  @P0 MOV R2, R25 ;  /* 0x0000001900020202 */ /* 0x000fe20000000f00 */
[----:B------:R-:W-:Y:S01]  /*49d0*/  FADD.FTZ R31, R0, R31 ;  /* 0x0000001f001f7221 */ /* 0x000fe20000010000 */
[-C--:B------:R-:W-:Y:S01]  /*49e0*/  MOV R0, R24.reuse ;  /* 0x0000001800007202 */ /* 0x080fe20000000f00 */
[----:B------:R-:W-:Y:S01]  /*49f0*/  FADD.FTZ R27, R27, R30 ;  /* 0x0000001e1b1b7221 */ /* 0x000fe20000010000 */
[----:B------:R-:W-:Y:S01]  /*4a00*/  @P0 MOV R0, R24 ;  /* 0x0000001800000202 */ /* 0x000fe20000000f00 */
        /* <DEDUP_REMOVED lines=48> */
[----:B---3--:R-:W-:Y:S01]  /*4d10*/  F2FP.PACK_AB R4, R88, R29 ;  /* 0x0000001d5804723e */ /* 0x008fe200000000ff */
        /* <DEDUP_REMOVED lines=12> */
[C---:B------:R-:W-:Y:S01]  /*4de0*/  HMMA.16816.F32 R40, R4.reuse, R14, R40 ;  /* 0x0000000e0428723c */ /* 0x040fe20000001828 */
[----:B------:R-:W2:Y:S07]  /*4df0*/  LDSM.16.MT88.4 R12, [R114+0x8c00] ;  /* 0x008c0000720c783b */ /* 0x000eae0000004200 */
[C---:B------:R-:W-:Y:S08]  /*4e00*/  HMMA.16816.F32 R52, R4.reuse, R20, R52 ;  /* 0x000000140434723c */ /* 0x040ff00000001834 */
[C---:B-1----:R-:W-:Y:S08]  /*4e10*/  HMMA.16816.F32 R44, R4.reuse, R8, R44 ;  /* 0x00000008042c723c */ /* 0x042ff0000000182c */
[C---:B------:R-:W-:Y:S01]  /*4e20*/  HMMA.16816.F32 R48, R4.reuse, R10, R48 ;  /* 0x0000000a0430723c */ /* 0x040fe20000001830 */
[----:B------:R-:W1:Y:S07]  /*4e30*/  LDSM.16.MT88.4 R8, [R112+0x8c00] ;  /* 0x008c00007008783b */ /* 0x000e6e0000004200 */
[C---:B------:R-:W-:Y:S08]  /*4e40*/  HMMA.16816.F32 R56, R4.reuse, R22, R56 ;  /* 0x000000160438723c */ /* 0x040ff00000001838 */
[C---:B------:R-:W-:Y:S08]  /*4e50*/  HMMA.16816.F32 R60, R4.reuse, R16, R60 ;  /* 0x00000010043c723c */ /* 0x040ff0000000183c */
[C---:B------:R-:W-:Y:S08]  /*4e60*/  HMMA.16816.F32 R64, R4.reuse, R18, R64 ;  /* 0x000000120440723c */ /* 0x040ff00000001840 */
[C---:B--2---:R-:W-:Y:S08]  /*4e70*/  HMMA.16816.F32 R68, R4.reuse, R12, R68 ;  /* 0x0000000c0444723c */ /* 0x044ff00000001844 */
[C---:B------:R-:W-:Y:S08]  /*4e80*/  HMMA.16816.F32 R72, R4.reuse, R14, R72 ;  /* 0x0000000e0448723c */ /* 0x040ff00000001848 */
[C---:B-1----:R-:W-:Y:S08]  /*4e90*/  HMMA.16816.F32 R76, R4.reuse, R8, R76 ;  /* 0x00000008044c723c */ /* 0x042ff0000000184c */
[----:B------:R-:W-:Y:S01]  /*4ea0*/  HMMA.16816.F32 R80, R4, R10, R80 ;  /* 0x0000000a0450723c */ /* 0x000fe20000001850 */
[----:B------:R-:W-:Y:S05]  /*4eb0*/  @!UPT UIADD3 URZ, URZ, URZ, URZ ;  /* 0x0000003f3f3ff290 */ /* 0x000fea000fffe03f */
[----:B------:R-:W-:Y:S11]  /*4ec0*/  @P0 BRA `(.L_x_166) ;  /* 0x0000001000000947 */ /* 0x000ff60003800000 */
.L_x_164:
[----:B------:R-:W-:-:S07]  /*4ed0*/  IADD3 R139, R98, -0x1, RZ ;  /* 0xffffffff628b7810 */ /* 0x000fce0007ffe0ff */
.L_x_166:
[----:B------:R-:W-:-:S13]  /*4ee0*/  ISETP.GE.AND P0, PT, R139, RZ, PT ;  /* 0x000000ff8b00720c */ /* 0x000fda0003f06270 */
[----:B------:R-:W-:Y:S05]  /*4ef0*/  @!P0 BRA `(.L_x_167) ;  /* 0x00001ab000008947 */ /* 0x000fea0003800000 */
[----:B------:R-:W-:Y:S01]  /*4f00*/  USHF.L.U32 UR5, UR4, 0x5, URZ ;  /* 0x0000000504057899 */ /* 0x000fe2000800063f */
[----:B------:R-:W-:Y:S01]  /*4f10*/  IMAD.U32 R6, RZ, RZ, UR4 ;  /* 0x00000004ff067e24 */ /* 0x000fe2000f8e00ff */
[----:B------:R-:W-:Y:S01]  /*4f20*/  MOV R85, R2 ;  /* 0x0000000200557202 */ /* 0x000fe20000000f00 */
[----:B------:R-:W-:Y:S01]  /*4f30*/  IMAD.U32 R4, RZ, RZ, UR4 ;  /* 0x00000004ff047e24 */ /* 0x000fe2000f8e00ff */
[----:B------:R-:W-:Y:S01]  /*4f40*/  USHF.L.U32 UR6, UR4, 0x6, URZ ;  /* 0x0000000604067899 */ /* 0x000fe2000800063f */
[----:B------:R-:W-:Y:S01]  /*4f50*/  IMAD.MOV.U32 R128, RZ, RZ, R94 ;  /* 0x000000ffff807224 */ /* 0x000fe200078e005e */
[--C-:B------:R-:W-:Y:S02]  /*4f60*/  SHF.L.U64.HI R5, R6, 0x5, R3.reuse ;  /* 0x0000000506057819 */ /* 0x100fe40000010203 */
[----:B------:R-:W-:Y:S01]  /*4f70*/  MOV R138, UR5 ;  /* 0x00000005008a7c02 */ /* 0x000fe20008000f00 */
[----:B------:R-:W-:Y:S01]  /*4f80*/  USHF.L.U32 UR5, UR5, 0x1, URZ ;  /* 0x0000000105057899 */ /* 0x000fe2000800063f */
[----:B------:R-:W-:Y:S01]  /*4f90*/  SHF.L.U64.HI R133, R4, 0x6, R3 ;  /* 0x0000000604857819 */ /* 0x000fe20000010203 */
[----:B------:R-:W-:Y:S01]  /*4fa0*/  IMAD.MOV.U32 R3, RZ, RZ, R0 ;  /* 0x000000ffff037224 */ /* 0x000fe200078e0000 */
[----:B------:R-:W-:Y:S01]  /*4fb0*/  SHF.L.U64.HI R138, R138, 0x1, R5 ;  /* 0x000000018a8a7819 */ /* 0x000fe20000010205 */
[----:B------:R-:W-:Y:S05]  /*4fc0*/  BRA `(.L_x_168) ;  /* 0x0000017000007947 */ /* 0x000fea0003800000 */
.L_x_170:
        /* <DEDUP_REMOVED lines=23> */
.L_x_168:
[----:B------:R-:W-:Y:S04]  /*5140*/  DEPBAR.LE SB0, 0x0 ;  /* 0x000080000000791a */ /* 0x000fe80000000000 */
[----:B------:R-:W-:Y:S01]  /*5150*/  BAR.SYNC.DEFER_BLOCKING 0x0 ;  /* 0x0000000000007b1d */ /* 0x000fe20000010000 */
[----:B------:R-:W-:Y:S01]  /*5160*/  SHF.R.S32.HI R87, RZ, 0x1f, R139 ;  /* 0x0000001fff577819 */ /* 0x000fe2000001148b */
[----:B------:R-:W-:Y:S02]  /*5170*/  IMAD R0, R133, R139, RZ ;  /* 0x0000008b85007224 */ /* 0x000fe400078e02ff */
[----:B------:R-:W-:Y:S04]  /*5180*/  IMAD.WIDE.U32 R110, R139, UR6, R128 ;  /* 0x000000068b6e7c25 */ /* 0x000fe8000f8e0080 */
[----:B------:R-:W-:Y:S01]  /*5190*/  IMAD R0, R87, UR6, R0 ;  /* 0x0000000657007c24 */ /* 0x000fe2000f8e0200 */
[----:B------:R-:W-:Y:S03]  /*51a0*/  LEA R86, P1, R110, c[0x0][0x170], 0x1 ;  /* 0x00005c006e567a11 */ /* 0x000fe600078208ff */
[----:B------:R-:W-:Y:S01]  /*51b0*/  IMAD.IADD R0, R111, 0x1, R0 ;  /* 0x000000016f007824 */ /* 0x000fe200078e0200 */
[----:B------:R-:W-:Y:S04]  /*51c0*/  IADD3 R142, P0, R86, UR5, RZ ;  /* 0x00000005568e7c10 */ /* 0x000fe8000ff1e0ff */
[----:B------:R-:W-:Y:S05]  /*51d0*/  LEA.HI.X R87, R110, c[0x0][0x174], R0, 0x1, P1 ;  /* 0x00005d006e577a11 */ /* 0x000fea00008f0c00 */
[----:B------:R-:W-:Y:S01]  /*51e0*/  IMAD.X R143, R138, 0x1, R87, P0 ;  /* 0x000000018a8f7824 */ /* 0x000fe200000e0657 */
[----:B------:R-:W-:Y:S01]  /*51f0*/  ISETP.GT.AND P0, PT, R139, RZ, PT ;  /* 0x000000ff8b00720c */ /* 0x000fe20003f04270 */
        /* <DEDUP_REMOVED lines=12> */
[----:B------:R-:W4:Y:S04]  /*52c0*/  LDSM.16.M88.4 R100, [R116+0x3800] ;  /* 0x003800007464783b */ /* 0x000f280000000200 */
[----:B------:R-:W0:Y:S04]  /*52d0*/  LDGDEPBAR ;  /* 0x00000000000079af */ /* 0x000e280000000000 */
[----:B------:R-:W5:Y:S01]  /*52e0*/  LDSM.16.M88.4 R104, [R116+0x3c00] ;  /* 0x003c00007468783b */ /* 0x000f620000000200 */
[C---:B--2---:R-:W-:Y:S08]  /*52f0*/  HMMA.16816.F32 R4, R88.reuse, R92, RZ ;  /* 0x0000005c5804723c */ /* 0x044ff000000018ff */
[C---:B------:R-:W-:Y:S01]  /*5300*/  HMMA.16816.F32 R8, R88.reuse, R94, RZ ;  /* 0x0000005e5808723c */ /* 0x040fe200000018ff */
[----:B------:R-:W-:Y:S07]  /*5310*/  LDSM.16.M88.4 R92, [R115] ;  /* 0x00000000735c783b */ /* 0x000fee0000000200 */
[C---:B---3--:R-:W-:Y:S08]  /*5320*/  HMMA.16816.F32 R12, R88.reuse, R96, RZ ;  /* 0x00000060580c723c */ /* 0x048ff000000018ff */
[C---:B------:R-:W-:Y:S08]  /*5330*/  HMMA.16816.F32 R16, R88.reuse, R98, RZ ;  /* 0x000000625810723c */ /* 0x040ff000000018ff */
[C---:B----4-:R-:W-:Y:S08]  /*5340*/  HMMA.16816.F32 R20, R88.reuse, R100, RZ ;  /* 0x000000645814723c */ /* 0x050ff000000018ff */
[C---:B------:R-:W-:Y:S08]  /*5350*/  HMMA.16816.F32 R24, R88.reuse, R102, RZ ;  /* 0x000000665818723c */ /* 0x040ff000000018ff */
[C---:B-----5:R-:W-:Y:S08]  /*5360*/  HMMA.16816.F32 R28, R88.reuse, R104, RZ ;  /* 0x00000068581c723c */ /* 0x060ff000000018ff */
[----:B------:R-:W-:Y:S01]  /*5370*/  HMMA.16816.F32 R32, R88, R106, RZ ;  /* 0x0000006a5820723c */ /* 0x000fe200000018ff */
[----:B------:R-:W2:Y:S07]  /*5380*/  LDSM.16.M88.4 R88, [R113+0x3000] ;  /* 0x003000007158783b */ /* 0x000eae0000000200 */
[C---:B--2---:R-:W-:Y:S08]  /*5390*/  HMMA.16816.F32 R4, R92.reuse, R88, R4 ;  /* 0x000000585c04723c */ /* 0x044ff00000001804 */
[C---:B------:R-:W-:Y:S01]  /*53a0*/  HMMA.16816.F32 R8, R92.reuse, R90, R8 ;  /* 0x0000005a5c08723c */ /* 0x040fe20000001808 */
        /* <DEDUP_REMOVED lines=8> */
[----:B------:R-:W-:Y:S01]  /*5430*/  HMMA.16816.F32 R32, R92, R90, R32 ;  /* 0x0000005a5c20723c */ /* 0x000fe20000001820 */
[----:B------:R-:W-:Y:S04]  /*5440*/  LDSM.16.M88.4 R88, [R117+0x1000] ;  /* 0x001000007558783b */ /* 0x000fe80000000200 */
[----:B------:R-:W2:Y:S03]  /*5450*/  LDSM.16.M88.4 R92, [R116+0x4000] ;  /* 0x00400000745c783b */ /* 0x000ea60000000200 */
        /* <DEDUP_REMOVED lines=47> */
[----:B------:R-:W2:Y:S01]  /*5750*/  LDSM.16.M88.4 R92, [R113+0x5c00] ;  /* 0x005c0000715c783b */ /* 0x000ea20000000200 */
[----:B------:R-:W-:Y:S04]  /*5760*/  DEPBAR.LE SB0, 0x0 ;  /* 0x000080000000791a */ /* 0x000fe80000000000 */
[----:B------:R-:W-:Y:S02]  /*5770*/  BAR.SYNC.DEFER_BLOCKING 0x0 ;  /* 0x0000000000007b1d */ /* 0x000fe40000010000 */
[C---:B--2---:R-:W-:Y:S08]  /*5780*/  HMMA.16816.F32 R28, R88.reuse, R92, R28 ;  /* 0x0000005c581c723c */ /* 0x044ff0000000181c */
[----:B------:R-:W-:Y:S01]  /*5790*/  HMMA.16816.F32 R32, R88, R94, R32 ;  /* 0x0000005e5820723c */ /* 0x000fe20000001820 */
[----:B-1----:R-:W-:-:S07]  /*57a0*/  @P0 BRA `(.L_x_170) ;  /* 0xfffff82000000947 */ /* 0x002fce000383ffff */
.L_x_169:
        /* <DEDUP_REMOVED lines=24> */
[----:B------:R-:W-:Y:S02]  /*5930*/  IADD3 R139, R139, -0x1, RZ ;  /* 0xffffffff8b8b7810 */ /* 0x000fe40007ffe0ff */
[----:B------:R-:W-:Y:S02]  /*5940*/  FMNMX.FTZ R0, R28, R93, !PT ;  /* 0x0000005d1c007209 */ /* 0x000fe40007810000 */
[----:B------:R-:W-:Y:S02]  /*5950*/  FMNMX.FTZ R93, R27, R84, !PT ;  /* 0x000000541b5d7209 */ /* 0x000fe40007810000 */
[----:B------:R-:W-:Y:S02]  /*5960*/  FMNMX.FTZ R95, R29, R0, !PT ;  /* 0x000000001d5f7209 */ /* 0x000fe40007810000 */
[----:B------:R-:W-:Y:S02]  /*5970*/  FMNMX.FTZ R84, R30, R93, !PT ;  /* 0x0000005d1e547209 */ /* 0x000fe40007810000 */
[----:B------:R-:W-:Y:S02]  /*5980*/  FMNMX.FTZ R0, R32, R95, !PT ;  /* 0x0000005f20007209 */ /* 0x000fe40007810000 */
[----:B-1----:R-:W-:Y:S02]  /*5990*/  FMNMX.FTZ R91, R31, R84, !PT ;  /* 0x000000541f5b7209 */ /* 0x002fe40007810000 */
[----:B------:R-:W-:Y:S02]  /*59a0*/  FMNMX.FTZ R90, R33, R0, !PT ;  /* 0x00000000215a7209 */ /* 0x000fe40007810000 */
[----:B------:R-:W-:Y:S03]  /*59b0*/  FMNMX.FTZ R2, R34, R91, !PT ;  /* 0x0000005b22027209 */ /* 0x000fe60007810000 */
[----:B------:R-:W-:Y:S01]  /*59c0*/  SHFL.BFLY PT, R95, R90, 0x2, 0x1f ;  /* 0x0c401f005a5f7f89 */ /* 0x000fe200000e0000 */
[----:B------:R-:W-:Y:S07]  /*59d0*/  FMNMX.FTZ R89, R35, R2, !PT ;  /* 0x0000000223597209 */ /* 0x000fee0007810000 */
[----:B------:R-:W1:Y:S02]  /*59e0*/  SHFL.BFLY PT, R2, R89, 0x2, 0x1f ;  /* 0x0c401f0059027f89 */ /* 0x000e6400000e0000 */
[----:B-1----:R-:W-:Y:S02]  /*59f0*/  FMNMX.FTZ R87, R89, R2, !PT ;  /* 0x0000000259577209 */ /* 0x002fe40007810000 */
[----:B------:R-:W-:Y:S04]  /*5a00*/  FMNMX.FTZ R93, R90, R95, !PT ;  /* 0x0000005f5a5d7209 */ /* 0x000fe80007810000 */
[----:B------:R-:W-:Y:S08]  /*5a10*/  SHFL.BFLY PT, R86, R87, 0x1, 0x1f ;  /* 0x0c201f0057567f89 */ /* 0x000ff000000e0000 */
[----:B------:R-:W1:Y:S02]  /*5a20*/  SHFL.BFLY PT, R0, R93, 0x1, 0x1f ;  /* 0x0c201f005d007f89 */ /* 0x000e6400000e0000 */
[----:B-1----:R-:W-:Y:S02]  /*5a30*/  FMNMX.FTZ R2, R93, R0, !PT ;  /* 0x000000005d027209 */ /* 0x002fe40007810000 */
[----:B------:R-:W-:Y:S02]  /*5a40*/  FMNMX.FTZ R0, R87, R86, !PT ;  /* 0x0000005657007209 */ /* 0x000fe40007810000 */
[C---:B------:R-:W-:Y:S01]  /*5a50*/  FSETP.NEU.FTZ.AND P1, PT, R2.reuse, -INF , PT ;  /* 0xff8000000200780b */ /* 0x040fe20003f3d000 */
[C---:B------:R-:W-:Y:S02]  /*5a60*/  FADD.FTZ R84, -R2.reuse, R85 ;  /* 0x0000005502547221 */ /* 0x040fe40000010100 */
[----:B------:R-:W-:Y:S02]  /*5a70*/  FMUL.FTZ R100, R2, c[0x0][0x23c] ;  /* 0x00008f0002647a20 */ /* 0x000fe40000410000 */
[----:B------:R-:W-:Y:S02]  /*5a80*/  FMUL.FTZ R88, R84, c[0x0][0x23c] ;  /* 0x00008f0054587a20 */ /* 0x000fe40000410000 */
[----:B------:R-:W-:Y:S01]  /*5a90*/  FMUL.FTZ R106, R0, c[0x0][0x23c] ;  /* 0x00008f00006a7a20 */ /* 0x000fe20000410000 */
[----:B------:R-:W-:Y:S01]  /*5aa0*/  FSEL R100, R100, RZ, P1 ;  /* 0x000000ff64647208 */ /* 0x000fe20000800000 */
[----:B------:R1:W2:Y:S01]  /*5ab0*/  MUFU.EX2 R84, R88 ;  /* 0x0000005800547308 */ /* 0x0002a20000000800 */
[C---:B------:R-:W-:Y:S01]  /*5ac0*/  FSETP.NEU.FTZ.AND P1, PT, R0.reuse, -INF , PT ;  /* 0xff8000000000780b */ /* 0x040fe20003f3d000 */
[----:B------:R-:W-:Y:S02]  /*5ad0*/  FADD.FTZ R85, -R0, R3 ;  /* 0x0000000300557221 */ /* 0x000fe40000010100 */
[--C-:B------:R-:W-:Y:S01]  /*5ae0*/  FFMA.FTZ R101, R4, c[0x0][0x23c], -R100.reuse ;  /* 0x00008f0004657a23 */ /* 0x100fe20000010864 */
[----:B------:R-:W-:Y:S01]  /*5af0*/  FSEL R106, R106, RZ, P1 ;  /* 0x000000ff6a6a7208 */ /* 0x000fe20000800000 */
[--C-:B------:R-:W-:Y:S02]  /*5b00*/  FFMA.FTZ R110, R5, c[0x0][0x23c], -R100.reuse ;  /* 0x00008f00056e7a23 */ /* 0x100fe40000010864 */
[--C-:B------:R-:W-:Y:S02]  /*5b10*/  FFMA.FTZ R104, R8, c[0x0][0x23c], -R100.reuse ;  /* 0x00008f0008687a23 */ /* 0x100fe40000010864 */
[----:B------:R-:W-:Y:S01]  /*5b20*/  FFMA.FTZ R105, R9, c[0x0][0x23c], -R100 ;  /* 0x00008f0009697a23 */ /* 0x000fe20000010864 */
[----:B------:R-:W-:Y:S01]  /*5b30*/  MUFU.EX2 R101, R101 ;  /* 0x0000006500657308 */ /* 0x000fe20000000800 */
[--C-:B------:R-:W-:Y:S02]  /*5b40*/  FFMA.FTZ R111, R6, c[0x0][0x23c], -R106.reuse ;  /* 0x00008f00066f7a23 */ /* 0x100fe4000001086a */
[--C-:B------:R-:W-:Y:S02]  /*5b50*/  FFMA.FTZ R90, R7, c[0x0][0x23c], -R106.reuse ;  /* 0x00008f00075a7a23 */ /* 0x100fe4000001086a */
[----:B------:R-:W-:Y:S02]  /*5b60*/  FFMA.FTZ R107, R10, c[0x0][0x23c], -R106 ;  /* 0x00008f000a6b7a23 */ /* 0x000fe4000001086a */
[----:B------:R-:W-:Y:S01]  /*5b70*/  FMUL.FTZ R3, R85, c[0x0][0x23c] ;  /* 0x00008f0055037a20 */ /* 0x000fe20000410000 */
[----:B------:R-:W-:Y:S01]  /*5b80*/  MOV R85, R2 ;  /* 0x0000000200557202 */ /* 0x000fe20000000f00 */
[--C-:B------:R-:W-:Y:S01]  /*5b90*/  FFMA.FTZ R147, R12, c[0x0][0x23c], -R100.reuse ;  /* 0x00008f000c937a23 */ /* 0x100fe20000010864 */
[----:B------:R-:W3:Y:S01]  /*5ba0*/  MUFU.EX2 R110, R110 ;  /* 0x0000006e006e7308 */ /* 0x000ee20000000800 */
        /* <DEDUP_REMOVED lines=30> */
[----:B------:R-:W2:Y:S01]  /*5d90*/  MUFU.EX2 R90, R90 ;  /* 0x0000005a005a7308 */ /* 0x000ea20000000800 */
[----:B------:R-:W-:Y:S02]  /*5da0*/  FMUL.FTZ R81, R84, R81 ;  /* 0x0000005154517220 */ /* 0x000fe40000410000 */
[--C-:B------:R-:W-:Y:S02]  /*5db0*/  FFMA.FTZ R143, R16, c[0x0][0x23c], -R100.reuse ;  /* 0x00008f00108f7a23 */ /* 0x100fe40000010864 */
[C---:B-1----:R-:W-:Y:S02]  /*5dc0*/  FMUL.FTZ R38, R3.reuse, R38 ;  /* 0x0000002603267220 */ /* 0x042fe40000410000 */
        /* <DEDUP_REMOVED lines=8> */
[----:B------:R-:W3:Y:S01]  /*5e50*/  MUFU.EX2 R88, R88 ;  /* 0x0000005800587308 */ /* 0x000ee20000000800 */
        /* <DEDUP_REMOVED lines=11> */
[C---:B------:R-:W-:Y:S02]  /*5f10*/  FMUL.FTZ R70, R3.reuse, R70 ;  /* 0x0000004603467220 */ /* 0x040fe40000410000 */
[C---:B------:R-:W-:Y:S01]  /*5f20*/  FMUL.FTZ R71, R3.reuse, R71 ;  /* 0x0000004703477220 */ /* 0x040fe20000410000 */
[----:B------:R-:W1:Y:S01]  /*5f30*/  MUFU.EX2 R148, R148 ;  /* 0x0000009400947308 */ /* 0x000e620000000800 */
[C---:B------:R-:W-:Y:S02]  /*5f40*/  FMUL.FTZ R74, R3.reuse, R74 ;  /* 0x0000004a034a7220 */ /* 0x040fe40000410000 */
[----:B------:R-:W-:Y:S01]  /*5f50*/  FMUL.FTZ R75, R3, R75 ;  /* 0x0000004b034b7220 */ /* 0x000fe20000410000 */
[----:B---3--:R-:W-:Y:S01]  /*5f60*/  F2FP.PACK_AB R95, R88, R107 ;  /* 0x0000006b585f723e */ /* 0x008fe200000000ff */
[--C-:B------:R-:W-:Y:S02]  /*5f70*/  FFMA.FTZ R144, R17, c[0x0][0x23c], -R100.reuse ;  /* 0x00008f0011907a23 */ /* 0x100fe40000010864 */
[--C-:B------:R-:W-:Y:S02]  /*5f80*/  FFMA.FTZ R155, R20, c[0x0][0x23c], -R100.reuse ;  /* 0x00008f00149b7a23 */ /* 0x100fe40000010864 */
[--C-:B------:R-:W-:Y:S01]  /*5f90*/  FFMA.FTZ R150, R21, c[0x0][0x23c], -R100.reuse ;  /* 0x00008f0015967a23 */ /* 0x100fe20000010864 */
[----:B------:R-:W-:Y:S01]  /*5fa0*/  MUFU.EX2 R143, R143 ;  /* 0x0000008f008f7308 */ /* 0x000fe20000000800 */
[C---:B------:R-:W-:Y:S05]  /*5fb0*/  HMMA.16816.F32 R36, R92.reuse, R96, R36 ;  /* 0x000000605c24723c */ /* 0x040fea0000001824 */
[--C-:B------:R-:W-:Y:S02]  /*5fc0*/  FFMA.FTZ R153, R24, c[0x0][0x23c], -R100.reuse ;  /* 0x00008f0018997a23 */ /* 0x100fe40000010864 */
[--C-:B------:R-:W-:Y:S01]  /*5fd0*/  FFMA.FTZ R161, R25, c[0x0][0x23c], -R100.reuse ;  /* 0x00008f0019a17a23 */ /* 0x100fe20000010864 */
[C---:B------:R-:W-:Y:S01]  /*5fe0*/  HMMA.16816.F32 R40, R92.reuse, R98, R40 ;  /* 0x000000625c28723c */ /* 0x040fe20000001828 */
[----:B------:R-:W2:Y:S01]  /*5ff0*/  LDSM.16.MT88.4 R96, [R112+0x6000] ;  /* 0x006000007060783b */ /* 0x000ea20000004200 */
[----:B------:R-:W-:Y:S02]  /*6000*/  MUFU.EX2 R144, R144 ;  /* 0x0000009000907308 */ /* 0x000fe40000000800 */
[----:B------:R-:W-:Y:S02]  /*6010*/  FFMA.FTZ R109, R84, R109, R101 ;  /* 0x0000006d546d7223 */ /* 0x000fe40000010065 */
[--C-:B------:R-:W-:Y:S02]  /*6020*/  FFMA.FTZ R156, R28, c[0x0][0x23c], -R100.reuse ;  /* 0x00008f001c9c7a23 */ /* 0x100fe40000010864 */
[--C-:B------:R-:W-:Y:S04]  /*6030*/  FFMA.FTZ R158, R29, c[0x0][0x23c], -R100.reuse ;  /* 0x00008f001d9e7a23 */ /* 0x100fe80000010864 */
[--C-:B------:R-:W-:Y:S01]  /*6040*/  FFMA.FTZ R159, R32, c[0x0][0x23c], -R100.reuse ;  /* 0x00008f00209f7a23 */ /* 0x100fe20000010864 */
[----:B------:R-:W-:Y:S01]  /*6050*/  MUFU.EX2 R155, R155 ;  /* 0x0000009b009b7308 */ /* 0x000fe20000000800 */
[----:B------:R-:W-:Y:S02]  /*6060*/  FFMA.FTZ R160, R33, c[0x0][0x23c], -R100 ;  /* 0x00008f0021a07a23 */ /* 0x000fe40000010864 */
[----:B------:R-:W-:Y:S01]  /*6070*/  LDSM.16.MT88.4 R100, [R112+0x6800] ;  /* 0x006800007064783b */ /* 0x000fe20000004200 */
[----:B------:R-:W-:Y:S02]  /*6080*/  FFMA.FTZ R111, R3, R108, R111 ;  /* 0x0000006c036f7223 */ /* 0x000fe4000001006f */
[----:B------:R-:W-:Y:S02]  /*6090*/  FADD.FTZ R109, R110, R109 ;  /* 0x0000006d6e6d7221 */ /* 0x000fe40000010000 */
[----:B------:R-:W-:Y:S02]  /*60a0*/  FADD.FTZ R90, R90, R111 ;  /* 0x0000006f5a5a7221 */ /* 0x000fe40000010000 */
[----:B------:R-:W-:Y:S01]  /*60b0*/  FADD.FTZ R104, R104, R109 ;  /* 0x0000006d68687221 */ /* 0x000fe20000010000 */
[----:B------:R-:W-:Y:S01]  /*60c0*/  MUFU.EX2 R150, R150 ;  /* 0x0000009600967308 */ /* 0x000fe20000000800 */
[----:B------:R-:W-:Y:S02]  /*60d0*/  FADD.FTZ R109, R107, R90 ;  /* 0x0000005a6b6d7221 */ /* 0x000fe40000010000 */
[----:B------:R-:W-:Y:S02]  /*60e0*/  FADD.FTZ R90, R105, R104 ;  /* 0x00000068695a7221 */ /* 0x000fe40000010000 */
[----:B------:R-:W-:Y:S02]  /*60f0*/  FADD.FTZ R88, R88, R109 ;  /* 0x0000006d58587221 */ /* 0x000fe40000010000 */
[----:B------:R-:W-:Y:S01]  /*6100*/  LDSM.16.MT88.4 R108, [R112+0x7c00] ;  /* 0x007c0000706c783b */ /* 0x000fe20000004200 */
[C---:B------:R-:W-:Y:S02]  /*6110*/  FMUL.FTZ R78, R3.reuse, R78 ;  /* 0x0000004e034e7220 */ /* 0x040fe40000410000 */
[C---:B------:R-:W-:Y:S01]  /*6120*/  FMUL.FTZ R79, R3.reuse, R79 ;  /* 0x0000004f034f7220 */ /* 0x040fe20000410000 */
[----:B------:R-:W-:Y:S01]  /*6130*/  MUFU.EX2 R153, R153 ;  /* 0x0000009900997308 */ /* 0x000fe20000000800 */
[C---:B------:R-:W-:Y:S02]  /*6140*/  FMUL.FTZ R82, R3.reuse, R82 ;  /* 0x0000005203527220 */ /* 0x040fe40000410000 */
[----:B------:R-:W-:Y:S01]  /*6150*/  FMUL.FTZ R83, R3, R83 ;  /* 0x0000005303537220 */ /* 0x000fe20000410000 */
[----:B------:R-:W-:Y:S01]  /*6160*/  MOV R3, R0 ;  /* 0x0000000000037202 */ /* 0x000fe20000000f00 */
[--C-:B------:R-:W-:Y:S01]  /*6170*/  FFMA.FTZ R149, R14, c[0x0][0x23c], -R106.reuse ;  /* 0x00008f000e957a23 */ /* 0x100fe2000001086a */
[C---:B--2---:R-:W-:Y:S03]  /*6180*/  HMMA.16816.F32 R44, R92.reuse, R96, R44 ;  /* 0x000000605c2c723c */ /* 0x044fe6000000182c */
[--C-:B------:R-:W-:Y:S01]  /*6190*/  FFMA.FTZ R142, R15, c[0x0][0x23c], -R106.reuse ;  /* 0x00008f000f8e7a23 */ /* 0x100fe2000001086a */
[----:B------:R-:W-:Y:S01]  /*61a0*/  MUFU.EX2 R84, R161 ;  /* 0x000000a100547308 */ /* 0x000fe20000000800 */
[--C-:B------:R-:W-:Y:S02]  /*61b0*/  FFMA.FTZ R145, R18, c[0x0][0x23c], -R106.reuse ;  /* 0x00008f0012917a23 */ /* 0x100fe4000001086a */
[--C-:B------:R-:W-:Y:S01]  /*61c0*/  FFMA.FTZ R146, R19, c[0x0][0x23c], -R106.reuse ;  /* 0x00008f0013927a23 */ /* 0x100fe2000001086a */
[C---:B------:R-:W-:Y:S01]  /*61d0*/  HMMA.16816.F32 R48, R92.reuse, R98, R48 ;  /* 0x000000625c30723c */ /* 0x040fe20000001830 */
[----:B------:R-:W2:Y:S03]  /*61e0*/  LDSM.16.MT88.4 R96, [R114+0x7000] ;  /* 0x007000007260783b */ /* 0x000ea60000004200 */
[--C-:B------:R-:W-:Y:S02]  /*61f0*/  FFMA.FTZ R151, R22, c[0x0][0x23c], -R106.reuse ;  /* 0x00008f0016977a23 */ /* 0x100fe4000001086a */
[--C-:B------:R-:W-:Y:S01]  /*6200*/  FFMA.FTZ R152, R23, c[0x0][0x23c], -R106.reuse ;  /* 0x00008f0017987a23 */ /* 0x100fe2000001086a */
[----:B------:R-:W-:Y:S01]  /*6210*/  MUFU.EX2 R149, R149 ;  /* 0x0000009500957308 */ /* 0x000fe20000000800 */
[--C-:B------:R-:W-:Y:S04]  /*6220*/  FFMA.FTZ R154, R26, c[0x0][0x23c], -R106.reuse ;  /* 0x00008f001a9a7a23 */ /* 0x100fe8000001086a */
[--C-:B------:R-:W-:Y:S02]  /*6230*/  FFMA.FTZ R157, R27, c[0x0][0x23c], -R106.reuse ;  /* 0x00008f001b9d7a23 */ /* 0x100fe4000001086a */
[--C-:B------:R-:W-:Y:S02]  /*6240*/  FFMA.FTZ R162, R30, c[0x0][0x23c], -R106.reuse ;  /* 0x00008f001ea27a23 */ /* 0x100fe4000001086a */
[--C-:B------:R-:W-:Y:S01]  /*6250*/  FFMA.FTZ R31, R31, c[0x0][0x23c], -R106.reuse ;  /* 0x00008f001f1f7a23 */ /* 0x100fe2000001086a */
[----:B------:R-:W3:Y:S01]  /*6260*/  MUFU.EX2 R142, R142 ;  /* 0x0000008e008e7308 */ /* 0x000ee20000000800 */
[--C-:B------:R-:W-:Y:S02]  /*6270*/  FFMA.FTZ R165, R34, c[0x0][0x23c], -R106.reuse ;  /* 0x00008f0022a57a23 */ /* 0x100fe4000001086a */
[----:B------:R-:W-:Y:S07]  /*6280*/  FFMA.FTZ R106, R35, c[0x0][0x23c], -R106 ;  /* 0x00008f00236a7a23 */ /* 0x000fee000001086a */
[----:B------:R4:W-:Y:S10]  /*6290*/  MUFU.EX2 R164, R106 ;  /* 0x0000006a00a47308 */ /* 0x0009f40000000800 */
[----:B------:R-:W-:Y:S01]  /*62a0*/  MUFU.EX2 R145, R145 ;  /* 0x0000009100917308 */ /* 0x000fe20000000800 */
[C---:B--2---:R-:W-:Y:S09]  /*62b0*/  HMMA.16816.F32 R52, R92.reuse, R96, R52 ;  /* 0x000000605c34723c */ /* 0x044ff20000001834 */
[----:B------:R-:W2:Y:S01]  /*62c0*/  MUFU.EX2 R146, R146 ;  /* 0x0000009200927308 */ /* 0x000ea20000000800 */
[C---:B------:R-:W-:Y:S01]  /*62d0*/  HMMA.16816.F32 R56, R92.reuse, R98, R56 ;  /* 0x000000625c38723c */ /* 0x040fe20000001838 */
[----:B------:R-:W5:Y:S08]  /*62e0*/  LDSM.16.MT88.4 R96, [R112+0x7000] ;  /* 0x007000007060783b */ /* 0x000f700000004200 */
[----:B------:R-:W-:Y:S01]  /*62f0*/  MUFU.EX2 R151, R151 ;  /* 0x0000009700977308 */ /* 0x000fe20000000800 */
[----:B----4-:R-:W-:Y:S09]  /*6300*/  LDSM.16.MT88.4 R104, [R112+0x6c00] ;  /* 0x006c00007068783b */ /* 0x010ff20000004200 */
[----:B------:R-:W4:Y:S10]  /*6310*/  MUFU.EX2 R152, R152 ;  /* 0x0000009800987308 */ /* 0x000f340000000800 */
[----:B------:R-:W-:Y:S10]  /*6320*/  MUFU.EX2 R154, R154 ;  /* 0x0000009a009a7308 */ /* 0x000ff40000000800 */
[----:B------:R-:W1:Y:S01]  /*6330*/  MUFU.EX2 R157, R157 ;  /* 0x0000009d009d7308 */ /* 0x000e620000000800 */
[C---:B-----5:R-:W-:Y:S09]  /*6340*/  HMMA.16816.F32 R60, R92.reuse, R96, R60 ;  /* 0x000000605c3c723c */ /* 0x060ff2000000183c */
[----:B------:R-:W-:Y:S01]  /*6350*/  MUFU.EX2 R163, R156 ;  /* 0x0000009c00a37308 */ /* 0x000fe20000000800 */
[C---:B------:R-:W-:Y:S01]  /*6360*/  HMMA.16816.F32 R64, R92.reuse, R98, R64 ;  /* 0x000000625c40723c */ /* 0x040fe20000001840 */
[----:B------:R-:W5:Y:S08]  /*6370*/  LDSM.16.MT88.4 R96, [R114+0x8000] ;  /* 0x008000007260783b */ /* 0x000f700000004200 */
[----:B------:R-:W1:Y:S10]  /*6380*/  MUFU.EX2 R158, R158 ;  /* 0x0000009e009e7308 */ /* 0x000e740000000800 */
[----:B------:R-:W-:Y:S10]  /*6390*/  MUFU.EX2 R162, R162 ;  /* 0x000000a200a27308 */ /* 0x000ff40000000800 */
[----:B------:R-:W1:Y:S10]  /*63a0*/  MUFU.EX2 R161, R31 ;  /* 0x0000001f00a17308 */ /* 0x000e740000000800 */
[----:B------:R-:W-:Y:S01]  /*63b0*/  MUFU.EX2 R159, R159 ;  /* 0x0000009f009f7308 */ /* 0x000fe20000000800 */
[C---:B-----5:R-:W-:Y:S08]  /*63c0*/  HMMA.16816.F32 R68, R92.reuse, R96, R68 ;  /* 0x000000605c44723c */ /* 0x060ff00000001844 */
[C---:B------:R-:W-:Y:S01]  /*63d0*/  HMMA.16816.F32 R72, R92.reuse, R98, R72 ;  /* 0x000000625c48723c */ /* 0x040fe20000001848 */
[----:B------:R-:W5:Y:S01]  /*63e0*/  LDSM.16.MT88.4 R96, [R112+0x8000] ;  /* 0x008000007060783b */ /* 0x000f620000004200 */
[----:B------:R-:W1:Y:S10]  /*63f0*/  MUFU.EX2 R160, R160 ;  /* 0x000000a000a07308 */ /* 0x000e740000000800 */
[----:B------:R-:W1:Y:S01]  /*6400*/  MUFU.EX2 R165, R165 ;  /* 0x000000a500a57308 */ /* 0x000e620000000800 */
[C---:B-----5:R-:W-:Y:S08]  /*6410*/  HMMA.16816.F32 R76, R92.reuse, R96, R76 ;  /* 0x000000605c4c723c */ /* 0x060ff0000000184c */
[----:B------:R-:W-:Y:S01]  /*6420*/  HMMA.16816.F32 R80, R92, R98, R80 ;  /* 0x000000625c50723c */ /* 0x000fe20000001850 */
[----:B------:R-:W5:Y:S06]  /*6430*/  LDSM.16.MT88.4 R96, [R114+0x6400] ;  /* 0x006400007260783b */ /* 0x000f6c0000004200 */
[----:B-1----:R-:W-:Y:S01]  /*6440*/  F2FP.PACK_AB R92, R148, R147 ;  /* 0x00000093945c723e */ /* 0x002fe200000000ff */
[----:B------:R-:W-:Y:S01]  /*6450*/  FADD.FTZ R147, R147, R90 ;  /* 0x0000005a93937221 */ /* 0x000fe20000010000 */
[----:B---3--:R-:W-:Y:S03]  /*6460*/  F2FP.PACK_AB R93, R142, R149 ;  /* 0x000000958e5d723e */ /* 0x008fe600000000ff */
[----:B------:R-:W-:Y:S01]  /*6470*/  F2FP.PACK_AB R94, R144, R143 ;  /* 0x0000008f905e723e */ /* 0x000fe200000000ff */
[----:B------:R-:W-:Y:S01]  /*6480*/  FADD.FTZ R149, R149, R88 ;  /* 0x0000005895957221 */ /* 0x000fe20000010000 */
[----:B--2---:R-:W-:Y:S01]  /*6490*/  F2FP.PACK_AB R95, R146, R145 ;  /* 0x00000091925f723e */ /* 0x004fe200000000ff */
[----:B------:R-:W-:Y:S02]  /*64a0*/  FADD.FTZ R148, R148, R147 ;  /* 0x0000009394947221 */ /* 0x000fe40000010000 */
[----:B------:R-:W-:Y:S02]  /*64b0*/  FADD.FTZ R142, R142, R149 ;  /* 0x000000958e8e7221 */ /* 0x000fe40000010000 */
[----:B------:R-:W-:Y:S02]  /*64c0*/  FADD.FTZ R143, R143, R148 ;  /* 0x000000948f8f7221 */ /* 0x000fe40000010000 */
[----:B------:R-:W-:Y:S02]  /*64d0*/  FADD.FTZ R145, R145, R142 ;  /* 0x0000008e91917221 */ /* 0x000fe40000010000 */
[----:B------:R-:W-:Y:S02]  /*64e0*/  FADD.FTZ R144, R144, R143 ;  /* 0x0000008f90907221 */ /* 0x000fe40000010000 */
[----:B------:R-:W-:Y:S01]  /*64f0*/  FADD.FTZ R146, R146, R145 ;  /* 0x0000009192927221 */ /* 0x000fe20000010000 */
[C---:B-----5:R-:W-:Y:S08]  /*6500*/  HMMA.16816.F32 R36, R92.reuse, R96, R36 ;  /* 0x000000605c24723c */ /* 0x060ff00000001824 */
        /* <DEDUP_REMOVED lines=19> */
[----:B----4-:R-:W-:Y:S03]  /*6640*/  F2FP.PACK_AB R93, R152, R151 ;  /* 0x00000097985d723e */ /* 0x010fe600000000ff */
[----:B------:R-:W-:Y:S01]  /*6650*/  F2FP.PACK_AB R94, R84, R153 ;  /* 0x00000099545e723e */ /* 0x000fe200000000ff */
[----:B------:R-:W-:Y:S01]  /*6660*/  FADD.FTZ R150, R150, R155 ;  /* 0x0000009b96967221 */ /* 0x000fe20000010000 */
[----:B------:R-:W-:Y:S03]  /*6670*/  F2FP.PACK_AB R95, R157, R154 ;  /* 0x0000009a9d5f723e */ /* 0x000fe600000000ff */
[----:B------:R-:W-:Y:S04]  /*6680*/  FADD.FTZ R153, R153, R150 ;  /* 0x0000009699997221 */ /* 0x000fe80000010000 */
[----:B------:R-:W-:Y:S01]  /*6690*/  FADD.FTZ R84, R84, R153 ;  /* 0x0000009954547221 */ /* 0x000fe20000010000 */
[C---:B-1----:R-:W-:Y:S08]  /*66a0*/  HMMA.16816.F32 R36, R92.reuse, R96, R36 ;  /* 0x000000605c24723c */ /* 0x042ff00000001824 */
[C---:B------:R-:W-:Y:S01]  /*66b0*/  HMMA.16816.F32 R40, R92.reuse, R98, R40 ;  /* 0x000000625c28723c */ /* 0x040fe20000001828 */
[----:B------:R-:W1:Y:S07]  /*66c0*/  LDSM.16.MT88.4 R96, [R114+0x7800] ;  /* 0x007800007260783b */ /* 0x000e6e0000004200 */
[C---:B------:R-:W-:Y:S08]  /*66d0*/  HMMA.16816.F32 R44, R92.reuse, R100, R44 ;  /* 0x000000645c2c723c */ /* 0x040ff0000000182c */
        /* <DEDUP_REMOVED lines=17> */
[----:B------:R-:W-:Y:S01]  /*67f0*/  F2FP.PACK_AB R94, R160, R159 ;  /* 0x0000009fa05e723e */ /* 0x000fe200000000ff */
[----:B------:R-:W-:Y:S01]  /*6800*/  FADD.FTZ R158, R158, R163 ;  /* 0x000000a39e9e7221 */ /* 0x000fe20000010000 */
[----:B------:R-:W-:Y:S07]  /*6810*/  F2FP.PACK_AB R95, R164, R165 ;  /* 0x000000a5a45f723e */ /* 0x000fee00000000ff */
[C---:B-1----:R-:W-:Y:S08]  /*6820*/  HMMA.16816.F32 R36, R92.reuse, R96, R36 ;  /* 0x000000605c24723c */ /* 0x042ff00000001824 */
[C---:B------:R-:W-:Y:S01]  /*6830*/  HMMA.16816.F32 R40, R92.reuse, R98, R40 ;  /* 0x000000625c28723c */ /* 0x040fe20000001828 */
[----:B------:R-:W1:Y:S07]  /*6840*/  LDSM.16.MT88.4 R96, [R114+0x8c00] ;  /* 0x008c00007260783b */ /* 0x000e6e0000004200 */
[C---:B------:R-:W-:Y:S08]  /*6850*/  HMMA.16816.F32 R44, R92.reuse, R104, R44 ;  /* 0x000000685c2c723c */ /* 0x040ff0000000182c */
[C---:B------:R-:W-:Y:S01]  /*6860*/  HMMA.16816.F32 R48, R92.reuse, R106, R48 ;  /* 0x0000006a5c30723c */ /* 0x040fe20000001830 */
[----:B------:R-:W3:Y:S07]  /*6870*/  LDSM.16.MT88.4 R104, [R112+0x8c00] ;  /* 0x008c00007068783b */ /* 0x000eee0000004200 */
[C---:B--2---:R-:W-:Y:S08]  /*6880*/  HMMA.16816.F32 R52, R92.reuse, R100, R52 ;  /* 0x000000645c34723c */ /* 0x044ff00000001834 */
[C---:B------:R-:W-:Y:S08]  /*6890*/  HMMA.16816.F32 R56, R92.reuse, R102, R56 ;  /* 0x000000665c38723c */ /* 0x040ff00000001838 */
[C---:B------:R-:W-:Y:S07]  /*68a0*/  HMMA.16816.F32 R60, R92.reuse, R108, R60 ;  /* 0x0000006c5c3c723c */ /* 0x040fee000000183c */
[----:B------:R-:W-:Y:S01]  /*68b0*/  FADD.FTZ R109, R159, R158 ;  /* 0x0000009e9f6d7221 */ /* 0x000fe20000010000 */
[C---:B------:R-:W-:Y:S04]  /*68c0*/  HMMA.16816.F32 R64, R92.reuse, R110, R64 ;  /* 0x0000006e5c40723c */ /* 0x040fe80000001840 */
[----:B------:R-:W-:Y:S04]  /*68d0*/  FADD.FTZ R109, R160, R109 ;  /* 0x0000006da06d7221 */ /* 0x000fe80000010000 */
[C---:B-1----:R-:W-:Y:S07]  /*68e0*/  HMMA.16816.F32 R68, R92.reuse, R96, R68 ;  /* 0x000000605c44723c */ /* 0x042fee0000001844 */
[----:B------:R-:W-:Y:S01]  /*68f0*/  FADD.FTZ R97, R151, R146 ;  /* 0x0000009297617221 */ /* 0x000fe20000010000 */
[C---:B------:R-:W-:Y:S04]  /*6900*/  HMMA.16816.F32 R72, R92.reuse, R98, R72 ;  /* 0x000000625c48723c */ /* 0x040fe80000001848 */
[----:B------:R-:W-:Y:S04]  /*6910*/  FADD.FTZ R97, R152, R97 ;  /* 0x0000006198617221 */ /* 0x000fe80000010000 */
[C---:B---3--:R-:W-:Y:S04]  /*6920*/  HMMA.16816.F32 R76, R92.reuse, R104, R76 ;  /* 0x000000685c4c723c */ /* 0x048fe8000000184c */
[----:B------:R-:W-:Y:S04]  /*6930*/  FADD.FTZ R154, R154, R97 ;  /* 0x000000619a9a7221 */ /* 0x000fe80000010000 */
[----:B------:R-:W-:Y:S01]  /*6940*/  FADD.FTZ R157, R157, R154 ;  /* 0x0000009a9d9d7221 */ /* 0x000fe20000010000 */
[----:B------:R-:W-:Y:S03]  /*6950*/  HMMA.16816.F32 R80, R92, R106, R80 ;  /* 0x0000006a5c50723c */ /* 0x000fe60000001850 */
[----:B------:R-:W-:Y:S04]  /*6960*/  FADD.FTZ R162, R162, R157 ;  /* 0x0000009da2a27221 */ /* 0x000fe80000010000 */
[----:B------:R-:W-:Y:S05]  /*6970*/  FADD.FTZ R162, R161, R162 ;  /* 0x000000a2a1a27221 */ /* 0x000fea0000010000 */
[----:B------:R-:W-:Y:S04]  /*6980*/  FADD.FTZ R165, R165, R162 ;  /* 0x000000a2a5a57221 */ /* 0x000fe80000010000 */
[----:B------:R-:W-:Y:S01]  /*6990*/  FADD.FTZ R108, R164, R165 ;  /* 0x000000a5a46c7221 */ /* 0x000fe20000010000 */
[----:B------:R-:W-:-:S05]  /*69a0*/  @P0 BRA `(.L_x_168) ;  /* 0xffffe79000000947 */ /* 0x000fca000383ffff */
.L_x_167:
[----:B------:R-:W1:Y:S01]  /*69b0*/  SHFL.BFLY PT, R6, R109, 0x2, 0x1f ;  /* 0x0c401f006d067f89 */ /* 0x000e6200000e0000 */
[----:B------:R-:W-:Y:S01]  /*69c0*/  MOV R10, 0x3f800000 ;  /* 0x3f800000000a7802 */ /* 0x000fe20000000f00 */
[----:B------:R-:W-:Y:S01]  /*69d0*/  BSSY B0, `(.L_x_171) ;  /* 0x00000d9000007945 */ /* 0x000fe20003800000 */
[----:B------:R-:W-:Y:S01]  /*69e0*/  MOV R11, 0x3f800000 ;  /* 0x3f800000000b7802 */ /* 0x000fe20000000f00 */
[----:B------:R-:W2:Y:S01]  /*69f0*/  SHFL.BFLY PT, R3, R108, 0x2, 0x1f ;  /* 0x0c401f006c037f89 */ /* 0x000ea200000e0000 */
[----:B------:R-:W-:-:S03]  /*6a00*/  IMAD R12, R125, 0x10, R132 ;  /* 0x000000107d0c7824 */ /* 0x000fc600078e0284 */
[----:B------:R-:W3:Y:S01]  /*6a10*/  S2R R7, SR_TID.X ;  /* 0x0000000000077919 */ /* 0x000ee20000002100 */
[----:B-1----:R-:W-:Y:S02]  /*6a20*/  FADD.FTZ R6, R6, R109 ;  /* 0x0000006d06067221 */ /* 0x002fe40000010000 */
[----:B--2---:R-:W-:-:S03]  /*6a30*/  FADD.FTZ R3, R3, R108 ;  /* 0x0000006c03037221 */ /* 0x004fc60000010000 */
[----:B------:R-:W1:Y:S01]  /*6a40*/  SHFL.BFLY PT, R9, R6, 0x1, 0x1f ;  /* 0x0c201f0006097f89 */ /* 0x000e6200000e0000 */
[----:B---3--:R-:W-:-:S03]  /*6a50*/  SHF.R.S32.HI R4, RZ, 0x1f, R7 ;  /* 0x0000001fff047819 */ /* 0x008fc60000011407 */
[----:B------:R-:W2:Y:S01]  /*6a60*/  SHFL.BFLY PT, R8, R3, 0x1, 0x1f ;  /* 0x0c201f0003087f89 */ /* 0x000ea200000e0000 */
[CC--:B------:R-:W-:Y:S02]  /*6a70*/  LEA.HI R5, R4.reuse, R7.reuse, RZ, 0x2 ;  /* 0x0000000704057211 */ /* 0x0c0fe400078f10ff */
[----:B------:R-:W-:Y:S01]  /*6a80*/  LEA.HI R4, R4, R7, RZ, 0x5 ;  /* 0x0000000704047211 */ /* 0x000fe200078f28ff */
[----:B-1----:R-:W-:Y:S01]  /*6a90*/  FADD.FTZ R9, R6, R9 ;  /* 0x0000000906097221 */ /* 0x002fe20000010000 */
[----:B------:R-:W-:Y:S02]  /*6aa0*/  LOP3.LUT R6, R5, 0xfffffffc, RZ, 0xc0, !PT ;  /* 0xfffffffc05067812 */ /* 0x000fe400078ec0ff */
[----:B------:R-:W-:Y:S01]  /*6ab0*/  SHF.R.S32.HI R5, RZ, 0x2, R5 ;  /* 0x00000002ff057819 */ /* 0x000fe20000011405 */
[----:B--2---:R-:W-:Y:S01]  /*6ac0*/  FADD.FTZ R8, R3, R8 ;  /* 0x0000000803087221 */ /* 0x004fe20000010000 */
[----:B------:R-:W-:Y:S01]  /*6ad0*/  FSETP.NE.FTZ.AND P4, PT, R9, RZ, PT ;  /* 0x000000ff0900720b */ /* 0x000fe20003f95000 */
[----:B------:R-:W-:Y:S01]  /*6ae0*/  IMAD.IADD R6, R7, 0x1, -R6 ;  /* 0x0000000107067824 */ /* 0x000fe200078e0a06 */
[----:B------:R-:W-:-:S02]  /*6af0*/  SHF.R.S32.HI R3, RZ, 0x5, R4 ;  /* 0x00000005ff037819 */ /* 0x000fc40000011404 */
[----:B------:R-:W-:Y:S02]  /*6b00*/  FSETP.NE.FTZ.AND P3, PT, R8, RZ, PT ;  /* 0x000000ff0800720b */ /* 0x000fe40003f75000 */
[----:B------:R-:W-:Y:S02]  /*6b10*/  LEA R3, R3, R6, 0x8 ;  /* 0x0000000603037211 */ /* 0x000fe400078e40ff */
[----:B------:R-:W-:Y:S02]  /*6b20*/  SHF.R.S32.HI R6, RZ, 0x1f, R5 ;  /* 0x0000001fff067819 */ /* 0x000fe40000011405 */
[----:B------:R-:W-:Y:S02]  /*6b30*/  LOP3.LUT R4, R4, 0xffffffe0, RZ, 0xc0, !PT ;  /* 0xffffffe004047812 */ /* 0x000fe400078ec0ff */
[----:B------:R-:W-:Y:S01]  /*6b40*/  LEA.HI R6, R6, R5, RZ, 0x3 ;  /* 0x0000000506067211 */ /* 0x000fe200078f18ff */
[----:B------:R-:W1:Y:S02]  /*6b50*/  @P4 MUFU.RCP R10, R9 ;  /* 0x00000009000a4308 */ /* 0x000e640000001000 */
[----:B------:R-:W-:Y:S01]  /*6b60*/  IMAD.IADD R4, R7, 0x1, -R4 ;  /* 0x0000000107047824 */ /* 0x000fe200078e0a04 */
[----:B------:R-:W-:-:S05]  /*6b70*/  LOP3.LUT R6, R6, 0xfffffff8, RZ, 0xc0, !PT ;  /* 0xfffffff806067812 */ /* 0x000fca00078ec0ff */
[----:B------:R-:W2:Y:S01]  /*6b80*/  @P3 MUFU.RCP R11, R8 ;  /* 0x00000008000b3308 */ /* 0x000ea20000001000 */
[----:B------:R-:W-:-:S05]  /*6b90*/  IMAD.IADD R6, R5, 0x1, -R6 ;  /* 0x0000000105067824 */ /* 0x000fca00078e0a06 */
[----:B------:R-:W-:Y:S01]  /*6ba0*/  LEA.HI R5, R6, R6, RZ, 0x1 ;  /* 0x0000000606057211 */ /* 0x000fe200078f08ff */
[C---:B-1----:R-:W-:Y:S01]  /*6bb0*/  FMUL.FTZ R36, R10.reuse, R36 ;  /* 0x000000240a247220 */ /* 0x042fe20000410000 */
[----:B------:R-:W1:Y:S01]  /*6bc0*/  @P4 MUFU.LG2 R9, R9 ;  /* 0x0000000900094308 */ /* 0x000e620000000c00 */
[C---:B------:R-:W-:Y:S02]  /*6bd0*/  FMUL.FTZ R37, R10.reuse, R37 ;  /* 0x000000250a257220 */ /* 0x040fe40000410000 */
[C---:B------:R-:W-:Y:S02]  /*6be0*/  FMUL.FTZ R40, R10.reuse, R40 ;  /* 0x000000280a287220 */ /* 0x040fe40000410000 */
[C---:B------:R-:W-:Y:S01]  /*6bf0*/  FMUL.FTZ R41, R10.reuse, R41 ;  /* 0x000000290a297220 */ /* 0x040fe20000410000 */
[----:B------:R-:W-:Y:S01]  /*6c00*/  F2FP.PACK_AB R36, R37, R36 ;  /* 0x000000242524723e */ /* 0x000fe200000000ff */
[C---:B------:R-:W-:Y:S01]  /*6c10*/  FMUL.FTZ R44, R10.reuse, R44 ;  /* 0x0000002c0a2c7220 */ /* 0x040fe20000410000 */
[----:B------:R-:W3:Y:S01]  /*6c20*/  @P3 MUFU.LG2 R8, R8 ;  /* 0x0000000800083308 */ /* 0x000ee20000000c00 */
        /* <DEDUP_REMOVED lines=28> */
[----:B------:R-:W-:Y:S01]  /*6df0*/  SHF.R.S32.HI R10, RZ, 0x1, R5 ;  /* 0x00000001ff0a7819 */ /* 0x000fe20000011405 */
[----:B--2---:R-:W-:Y:S01]  /*6e00*/  FMUL.FTZ R39, R11, R39 ;  /* 0x000000270b277220 */ /* 0x004fe20000410000 */
[----:B------:R-:W-:Y:S01]  /*6e10*/  LOP3.LUT R5, R5, 0x3fffffe, RZ, 0xc0, !PT ;  /* 0x03fffffe05057812 */ /* 0x000fe200078ec0ff */
[C---:B------:R-:W-:Y:S01]  /*6e20*/  FMUL.FTZ R38, R11.reuse, R38 ;  /* 0x000000260b267220 */ /* 0x040fe20000410000 */
[----:B------:R-:W-:Y:S01]  /*6e30*/  LOP3.LUT P0, RZ, R10, 0x2, RZ, 0xc0, !PT ;  /* 0x000000020aff7812 */ /* 0x000fe2000780c0ff */
[----:B------:R-:W-:Y:S01]  /*6e40*/  FMUL.FTZ R43, R11, R43 ;  /* 0x0000002b0b2b7220 */ /* 0x000fe20000410000 */
[----:B------:R-:W-:Y:S01]  /*6e50*/  F2FP.PACK_AB R76, R77, R76 ;  /* 0x0000004c4d4c723e */ /* 0x000fe200000000ff */
[----:B------:R-:W-:Y:S01]  /*6e60*/  FMUL.FTZ R42, R11, R42 ;  /* 0x0000002a0b2a7220 */ /* 0x000fe20000410000 */
[----:B------:R-:W-:Y:S01]  /*6e70*/  F2FP.PACK_AB R38, R39, R38 ;  /* 0x000000262726723e */ /* 0x000fe200000000ff */
[----:B------:R-:W-:Y:S01]  /*6e80*/  FMUL.FTZ R47, R11, R47 ;  /* 0x0000002f0b2f7220 */ /* 0x000fe20000410000 */
[----:B------:R-:W-:Y:S01]  /*6e90*/  F2FP.PACK_AB R80, R81, R80 ;  /* 0x000000505150723e */ /* 0x000fe200000000ff */
        /* <DEDUP_REMOVED lines=28> */
[----:B------:R-:W-:Y:S01]  /*7060*/  SHF.L.U32 R11, R10, 0x6, RZ ;  /* 0x000000060a0b7819 */ /* 0x000fe200000006ff */
[----:B------:R-:W-:Y:S01]  /*7070*/  IMAD.IADD R6, R6, 0x1, -R5 ;  /* 0x0000000106067824 */ /* 0x000fe200078e0a05 */
[----:B------:R-:W-:Y:S01]  /*7080*/  LOP3.LUT R5, R10, 0x1, RZ, 0xc0, !PT ;  /* 0x000000010a057812 */ /* 0x000fe200078ec0ff */
[----:B-1----:R-:W-:Y:S01]  /*7090*/  @P4 FMUL.FTZ R9, R9, 0.69314718246459960938 ;  /* 0x3f31721809094820 */ /* 0x002fe20000410000 */
[----:B------:R-:W-:-:S02]  /*70a0*/  LOP3.LUT R11, R11, 0xc0, RZ, 0xc0, !PT ;  /* 0x000000c00b0b7812 */ /* 0x000fc400078ec0ff */
[----:B------:R-:W-:Y:S02]  /*70b0*/  LEA R3, R6, R3, 0x4 ;  /* 0x0000000306037211 */ /* 0x000fe400078e20ff */
[----:B------:R-:W-:Y:S02]  /*70c0*/  LEA.HI R6, R11, R11, RZ, 0x1d ;  /* 0x0000000b0b067211 */ /* 0x000fe400078fe8ff */
[----:B------:R-:W-:Y:S02]  /*70d0*/  ISETP.NE.U32.AND P1, PT, R5, 0x1, PT ;  /* 0x000000010500780c */ /* 0x000fe40003f25070 */
[----:B------:R-:W1:Y:S01]  /*70e0*/  LDC.U8 R5, c[0x0][0x329] ;  /* 0x0000ca40ff057b82 */ /* 0x000e620000000000 */
[----:B------:R-:W-:Y:S01]  /*70f0*/  IMAD.U32 R3, R3, 0x2, R6 ;  /* 0x0000000203037824 */ /* 0x000fe200078e0006 */
[----:B------:R-:W-:Y:S02]  /*7100*/  F2FP.PACK_AB R78, R79, R78 ;  /* 0x0000004e4f4e723e */ /* 0x000fe400000000ff */
[----:B------:R-:W-:-:S02]  /*7110*/  F2FP.PACK_AB R82, R83, R82 ;  /* 0x000000525352723e */ /* 0x000fc400000000ff */
[----:B------:R-:W-:Y:S02]  /*7120*/  SHF.L.U32 R11, R3, 0x1, RZ ;  /* 0x00000001030b7819 */ /* 0x000fe400000006ff */
[----:B------:R-:W-:Y:S01]  /*7130*/  MOV R3, 0x20 ;  /* 0x0000002000037802 */ /* 0x000fe20000000f00 */
[----:B------:R-:W2:Y:S01]  /*7140*/  LDC.U8 R6, c[0x0][0x328] ;  /* 0x0000ca00ff067b82 */ /* 0x000ea20000000000 */
[----:B------:R-:W-:Y:S01]  /*7150*/  IADD3 R15, R11, -0x10, RZ ;  /* 0xfffffff00b0f7810 */ /* 0x000fe20007ffe0ff */
[----:B------:R-:W-:Y:S01]  /*7160*/  STS [R11], R36 ;  /* 0x000000240b007388 */ /* 0x000fe20000000800 */
[----:B------:R-:W-:Y:S02]  /*7170*/  SEL R10, R3, 0xffffffe0, !P0 ;  /* 0xffffffe0030a7807 */ /* 0x000fe40004000000 */
[----:B------:R-:W-:Y:S01]  /*7180*/  @P1 IADD3 R15, R11, 0x10, RZ ;  /* 0x000000100b0f1810 */ /* 0x000fe20007ffe0ff */
[----:B------:R-:W-:Y:S01]  /*7190*/  STS [R11+0x200], R38 ;  /* 0x000200260b007388 */ /* 0x000fe20000000800 */
[----:B------:R-:W-:Y:S01]  /*71a0*/  ISETP.NE.AND P0, PT, R121, -0x1, PT ;  /* 0xffffffff7900780c */ /* 0x000fe20003f05270 */
[----:B------:R-:W-:Y:S01]  /*71b0*/  IMAD.IADD R19, R11, 0x1, R10 ;  /* 0x000000010b137824 */ /* 0x000fe200078e020a */
[----:B------:R-:W-:Y:S01]  /*71c0*/  IADD3 R17, R10, R15, RZ ;  /* 0x0000000f0a117210 */ /* 0x000fe20007ffe0ff */
[----:B------:R4:W-:Y:S04]  /*71d0*/  STS [R15], R40 ;  /* 0x000000280f007388 */ /* 0x0009e80000000800 */
[----:B------:R5:W-:Y:S01]  /*71e0*/  STS [R15+0x200], R42 ;  /* 0x0002002a0f007388 */ /* 0x000be20000000800 */
[----:B-1----:R-:W-:-:S03]  /*71f0*/  ISETP.NE.AND P2, PT, R5, RZ, PT ;  /* 0x000000ff0500720c */ /* 0x002fc60003f45270 */
[----:B------:R-:W-:Y:S04]  /*7200*/  STS [R19], R44 ;  /* 0x0000002c13007388 */ /* 0x000fe80000000800 */
[----:B------:R-:W-:Y:S01]  /*7210*/  STS [R19+0x200], R46 ;  /* 0x0002002e13007388 */ /* 0x000fe20000000800 */
[----:B--2---:R-:W-:-:S03]  /*7220*/  ISETP.NE.AND P5, PT, R6, RZ, PT ;  /* 0x000000ff0600720c */ /* 0x004fc60003fa5270 */
[----:B------:R-:W-:Y:S02]  /*7230*/  STS [R17], R48 ;  /* 0x0000003011007388 */ /* 0x000fe40000000800 */
[----:B------:R-:W-:Y:S02]  /*7240*/  @P2 MOV R13, c[0x0][0x210] ;  /* 0x00008400000d2a02 */ /* 0x000fe40000000f00 */
[----:B------:R-:W-:Y:S01]  /*7250*/  STS [R17+0x200], R50 ;  /* 0x0002003211007388 */ /* 0x000fe20000000800 */
[----:B------:R-:W-:Y:S01]  /*7260*/  ISETP.NE.OR P1, PT, R5, RZ, !P5 ;  /* 0x000000ff0500720c */ /* 0x000fe20006f25670 */
[----:B------:R-:W-:Y:S01]  /*7270*/  @!P2 IMAD.MOV.U32 R5, RZ, RZ, c[0x0][0x214] ;  /* 0x00008500ff05a624 */ /* 0x000fe200078e00ff */
[----:B------:R-:W-:Y:S01]  /*7280*/  @P2 MOV R10, 0x1 ;  /* 0x00000001000a2802 */ /* 0x000fe20000000f00 */
[----:B------:R-:W-:Y:S01]  /*7290*/  STS [R11+0x1000], R52 ;  /* 0x001000340b007388 */ /* 0x000fe20000000800 */
[----:B------:R-:W-:Y:S02]  /*72a0*/  @P2 IMAD R13, R13, c[0x0][0x214], RZ ;  /* 0x000085000d0d2a24 */ /* 0x000fe400078e02ff */
[----:B------:R-:W-:Y:S01]  /*72b0*/  @!P2 SEL R13, R5, c[0x0][0x234], !P5 ;  /* 0x00008d00050daa07 */ /* 0x000fe20006800000 */
[----:B------:R-:W-:Y:S01]  /*72c0*/  STS [R11+0x1200], R54 ;  /* 0x001200360b007388 */ /* 0x000fe20000000800 */
[----:B----4-:R-:W-:Y:S01]  /*72d0*/  @P0 IMAD.WIDE.U32 R40, R121, c[0x0][0x1e8], RZ ;  /* 0x00007a0079280a25 */ /* 0x010fe200078e00ff */
[----:B------:R-:W-:Y:S01]  /*72e0*/  LOP3.LUT P5, RZ, R4, 0x3, RZ, 0xc0, !PT ;  /* 0x0000000304ff7812 */ /* 0x000fe200078ac0ff */
[----:B-----5:R-:W-:Y:S01]  /*72f0*/  CS2R R42, SRZ ;  /* 0x00000000002a7805 */ /* 0x020fe2000001ff00 */
[----:B------:R-:W-:Y:S01]  /*7300*/  STS [R15+0x1000], R56 ;  /* 0x001000380f007388 */ /* 0x000fe20000000800 */
[----:B------:R-:W-:-:S03]  /*7310*/  @!P2 IMAD R10, R13, c[0x0][0x1c0], RZ ;  /* 0x000070000d0aaa24 */ /* 0x000fc600078e02ff */
        /* <DEDUP_REMOVED lines=9> */
[----:B------:R4:W-:Y:S04]  /*73b0*/  STS [R19+0x2000], R76 ;  /* 0x0020004c13007388 */ /* 0x0009e80000000800 */
[----:B------:R4:W-:Y:S04]  /*73c0*/  STS [R19+0x2200], R78 ;  /* 0x0022004e13007388 */ /* 0x0009e80000000800 */
[----:B------:R4:W-:Y:S04]  /*73d0*/  STS [R17+0x2000], R80 ;  /* 0x0020005011007388 */ /* 0x0009e80000000800 */
[----:B------:R4:W-:Y:S01]  /*73e0*/  STS [R17+0x2200], R82 ;  /* 0x0022005211007388 */ /* 0x0009e20000000800 */
[----:B-1----:R-:W-:-:S02]  /*73f0*/  @P0 IMAD R11, R121, c[0x0][0x1ec], R41 ;  /* 0x00007b00790b0a24 */ /* 0x002fc400078e0229 */
[----:B---3--:R-:W-:Y:S01]  /*7400*/  @P3 FMUL.FTZ R41, R8, 0.69314718246459960938 ;  /* 0x3f31721808293820 */ /* 0x008fe20000410000 */
[----:B------:R-:W-:Y:S01]  /*7410*/  BAR.SYNC.DEFER_BLOCKING 0x0 ;  /* 0x0000000000007b1d */ /* 0x000fe20000010000 */
[----:B--2---:R-:W-:-:S05]  /*7420*/  @P0 MOV R15, R40 ;  /* 0x00000028000f0202 */ /* 0x004fca0000000f00 */
[----:B------:R-:W1:Y:S04]  /*7430*/  S2R R3, SR_CTAID.Y ;  /* 0x0000000000037919 */ /* 0x000e680000002600 */
[----:B------:R-:W2:Y:S04]  /*7440*/  S2R R5, SR_CTAID.X ;  /* 0x0000000000057919 */ /* 0x000ea80000002500 */
[----:B------:R-:W3:Y:S04]  /*7450*/  S2R R6, SR_CTAID.Z ;  /* 0x0000000000067919 */ /* 0x000ee80000002700 */
[----:B------:R4:W4:Y:S04]  /*7460*/  LDS.128 R32, [R122] ;  /* 0x000000007a207984 */ /* 0x0009280000000c00 */
[----:B------:R4:W4:Y:S01]  /*7470*/  LDS.128 R28, [R122+0x800] ;  /* 0x000800007a1c7984 */ /* 0x0009220000000c00 */
[----:B-1----:R-:W-:Y:S01]  /*7480*/  @!P1 IMAD R14, R3, c[0x0][0x214], RZ ;  /* 0x00008500030e9a24 */ /* 0x002fe200078e02ff */
[----:B------:R-:W-:-:S02]  /*7490*/  @!P0 SHF.R.S32.HI R7, RZ, 0x1f, R3 ;  /* 0x0000001fff078819 */ /* 0x000fc40000011403 */
[----:B------:R1:W1:Y:S01]  /*74a0*/  LDS.128 R24, [R122+0x1000] ;  /* 0x001000007a187984 */ /* 0x0002620000000c00 */
[----:B------:R-:W-:Y:S01]  /*74b0*/  IMAD R10, R3, R10, RZ ;  /* 0x0000000a030a7224 */ /* 0x000fe200078e02ff */
[----:B------:R-:W-:Y:S02]  /*74c0*/  @!P1 SEL R121, R14, R121, !P0 ;  /* 0x000000790e799207 */ /* 0x000fe40004000000 */
[----:B------:R1:W1:Y:S01]  /*74d0*/  LDS.128 R20, [R122+0x1800] ;  /* 0x001800007a147984 */ /* 0x0002620000000c00 */
[----:B------:R-:W-:Y:S01]  /*74e0*/  @P2 MOV R14, c[0x0][0x210] ;  /* 0x00008400000e2a02 */ /* 0x000fe20000000f00 */
[----:B------:R-:W-:Y:S01]  /*74f0*/  @!P0 IMAD R40, R7, c[0x0][0x1e0], RZ ;  /* 0x0000780007288a24 */ /* 0x000fe200078e02ff */
[----:B------:R-:W-:Y:S01]  /*7500*/  @!P2 MOV R14, 0x1 ;  /* 0x00000001000ea802 */ /* 0x000fe20000000f00 */
[----:B------:R1:W1:Y:S01]  /*7510*/  LDS.128 R16, [R122+0x2000] ;  /* 0x002000007a107984 */ /* 0x0002620000000c00 */
[----:B------:R-:W-:Y:S01]  /*7520*/  SEL R10, R10, RZ, P1 ;  /* 0x000000ff0a0a7207 */ /* 0x000fe20000800000 */
[--C-:B------:R-:W-:Y:S01]  /*7530*/  @!P1 IMAD.MOV.U32 R42, RZ, RZ, R121.reuse ;  /* 0x000000ffff2a9224 */ /* 0x100fe200078e0079 */
[----:B------:R-:W-:Y:S01]  /*7540*/  @!P1 SHF.R.S32.HI R43, RZ, 0x1f, R121 ;  /* 0x0000001fff2b9819 */ /* 0x000fe20000011479 */
[----:B------:R1:W1:Y:S01]  /*7550*/  LDS.128 R36, [R122+0x2800] ;  /* 0x002800007a247984 */ /* 0x0002620000000c00 */
[----:B--2---:R-:W-:Y:S01]  /*7560*/  IMAD R4, R5, R14, RZ ;  /* 0x0000000e05047224 */ /* 0x004fe200078e02ff */
[----:B------:R-:W-:Y:S01]  /*7570*/  MOV R7, 0x7f800000 ;  /* 0x7f80000000077802 */ /* 0x000fe20000000f00 */
[----:B---3--:R-:W-:-:S02]  /*7580*/  IMAD R10, R6, R13, R10 ;  /* 0x0000000d060a7224 */ /* 0x008fc400078e020a */
[----:B------:R-:W-:Y:S02]  /*7590*/  IMAD.SHL.U32 R13, R4, 0x40, RZ ;  /* 0x00000040040d7824 */ /* 0x000fe400078e00ff */
[----:B------:R-:W-:Y:S02]  /*75a0*/  @!P0 IMAD R40, R3, c[0x0][0x1e4], R40 ;  /* 0x0000790003288a24 */ /* 0x000fe400078e0228 */
[----:B------:R-:W-:Y:S01]  /*75b0*/  @!P0 IMAD.WIDE.U32 R44, R3, c[0x0][0x1e0], RZ ;  /* 0x00007800032c8a25 */ /* 0x000fe200078e00ff */
[--C-:B------:R-:W-:Y:S02]  /*75c0*/  IADD3 R4, P2, P1, R13, R42, R10.reuse ;  /* 0x0000002a0d047210 */ /* 0x100fe4000795e00a */
[----:B------:R-:W-:Y:S01]  /*75d0*/  SHF.R.S32.HI R13, RZ, 0x1f, R13 ;  /* 0x0000001fff0d7819 */ /* 0x000fe2000001140d */
[----:B------:R-:W-:Y:S01]  /*75e0*/  @P3 FFMA.FTZ R7, R0, c[0x0][0x238], R41 ;  /* 0x00008e0000073a23 */ /* 0x000fe20000010029 */
[----:B------:R-:W-:Y:S02]  /*75f0*/  SHF.R.S32.HI R10, RZ, 0x1f, R10 ;  /* 0x0000001fff0a7819 */ /* 0x000fe4000001140a */
[----:B------:R-:W-:Y:S01]  /*7600*/  MOV R3, 0x7f800000 ;  /* 0x7f80000000037802 */ /* 0x000fe20000000f00 */
[----:B------:R-:W-:Y:S01]  /*7610*/  @P4 FFMA.FTZ R3, R2, c[0x0][0x238], R9 ;  /* 0x00008e0002034a23 */ /* 0x000fe20000010009 */
[----:B------:R-:W-:-:S02]  /*7620*/  @!P0 MOV R15, R44 ;  /* 0x0000002c000f8202 */ /* 0x000fc40000000f00 */
[----:B------:R-:W-:Y:S02]  /*7630*/  @!P0 IADD3 R11, R45, R40, RZ ;  /* 0x000000282d0b8210 */ /* 0x000fe40007ffe0ff */
[----:B------:R-:W-:Y:S01]  /*7640*/  IADD3.X R10, R13, R43, R10, P2, P1 ;  /* 0x0000002b0d0a7210 */ /* 0x000fe200017e240a */
[----:B------:R-:W-:Y:S05]  /*7650*/  @P5 BRA `(.L_x_172) ;  /* 0x0000010000005947 */ /* 0x000fea0003800000 */
        /* <DEDUP_REMOVED lines=16> */
.L_x_172:
[----:B------:R-:W-:Y:S05]  /*7760*/  BSYNC B0 ;  /* 0x0000000000007941 */ /* 0x000fea0003800000 */
.L_x_171:
[----:B------:R-:W-:Y:S01]  /*7770*/  IADD3 R4, P0, R136, R15, RZ ;  /* 0x0000000f88047210 */ /* 0x000fe20007f1e0ff */
[----:B------:R-:W-:Y:S01]  /*7780*/  BSSY B0, `(.L_x_173) ;  /* 0x0000013000007945 */ /* 0x000fe20003800000 */
[----:B------:R-:W-:Y:S02]  /*7790*/  SHF.R.S32.HI R0, RZ, 0x1f, R6 ;  /* 0x0000001fff007819 */ /* 0x000fe40000011406 */
[----:B------:R-:W-:Y:S02]  /*77a0*/  IADD3.X R5, R137, R11, RZ, P0, !PT ;  /* 0x0000000b89057210 */ /* 0x000fe400007fe4ff */
[----:B------:R-:W-:Y:S01]  /*77b0*/  ISETP.GE.AND P0, PT, R134, R118, PT ;  /* 0x000000768600720c */ /* 0x000fe20003f06270 */
[----:B--2---:R-:W-:-:S02]  /*77c0*/  IMAD R3, R0, c[0x0][0x1f0], RZ ;  /* 0x00007c0000037a24 */ /* 0x004fc400078e02ff */
        /* <DEDUP_REMOVED lines=11> */
[----:B----4-:R2:W-:Y:S04]  /*7880*/  STG.E.128 [R2.64], R32 ;  /* 0x0000002002007986 */ /* 0x0105e8000c101d08 */
[----:B-1----:R2:W-:Y:S04]  /*7890*/  STG.E.128 [R2.64+0x40], R24 ;  /* 0x0000401802007986 */ /* 0x0025e8000c101d08 */
[----:B------:R2:W-:Y:S02]  /*78a0*/  STG.E.128 [R2.64+0x80], R16 ;  /* 0x0000801002007986 */ /* 0x0005e4000c101d08 */
.L_x_174:
[----:B------:R-:W-:Y:S05]  /*78b0*/  BSYNC B0 ;  /* 0x0000000000007941 */ /* 0x000fea0003800000 */
.L_x_173:
[----:B------:R-:W-:-:S13]  /*78c0*/  ISETP.GE.AND P0, PT, R123, R118, PT ;  /* 0x000000767b00720c */ /* 0x000fda0003f06270 */
[----:B------:R-:W-:Y:S05]  /*78d0*/  @P0 EXIT ;  /* 0x000000000000094d */ /* 0x000fea0003800000 */
[----:B------:R-:W-:Y:S02]  /*78e0*/  IADD3 R0, P0, R140, 0x20, RZ ;  /* 0x000000208c007810 */ /* 0x000fe40007f1e0ff */
[----:B------:R-:W-:Y:S02]  /*78f0*/  MOV R5, R7 ;  /* 0x0000000700057202 */ /* 0x000fe40000000f00 */
[----:B------:R-:W-:-:S03]  /*7900*/  IADD3.X R140, RZ, R141, RZ, P0, !PT ;  /* 0x0000008dff8c7210 */ /* 0x000fc600007fe4ff */
[----:B------:R-:W-:-:S04]  /*7910*/  IMAD.WIDE.U32 R4, R0, c[0x0][0x1e8], R4 ;  /* 0x00007a0000047a25 */ /* 0x000fc800078e0004 */
[----:B--2---:R-:W-:Y:S01]  /*7920*/  IMAD R3, R140, c[0x0][0x1e8], RZ ;  /* 0x00007a008c037a24 */ /* 0x004fe200078e02ff */
[----:B------:R-:W-:-:S03]  /*7930*/  LEA R2, P0, R4, c[0x0][0x1d0], 0x1 ;  /* 0x0000740004027a11 */ /* 0x000fc600078008ff */
[----:B------:R-:W-:-:S05]  /*7940*/  IMAD R3, R0, c[0x0][0x1ec], R3 ;  /* 0x00007b0000037a24 */ /* 0x000fca00078e0203 */
[----:B------:R-:W-:-:S04]  /*7950*/  IADD3 R3, R5, R3, RZ ;  /* 0x0000000305037210 */ /* 0x000fc80007ffe0ff */
[----:B------:R-:W-:-:S05]  /*7960*/  LEA.HI.X R3, R4, c[0x0][0x1d4], R3, 0x1, P0 ;  /* 0x0000750004037a11 */ /* 0x000fca00000f0c03 */
[----:B----4-:R-:W-:Y:S04]  /*7970*/  STG.E.128 [R2.64], R28 ;  /* 0x0000001c02007986 */ /* 0x010fe8000c101d08 */
[----:B-1----:R-:W-:Y:S04]  /*7980*/  STG.E.128 [R2.64+0x40], R20 ;  /* 0x0000401402007986 */ /* 0x002fe8000c101d08 */
[----:B------:R-:W-:Y:S01]  /*7990*/  STG.E.128 [R2.64+0x80], R36 ;  /* 0x0000802402007986 */ /* 0x000fe2000c101d08 */
[----:B------:R-:W-:Y:S05]  /*79a0*/  EXIT ;  /* 0x000000000000794d */ /* 0x000fea0003800000 */
.L_x_160:
[----:B-1----:R-:W1:Y:S01]  /*79b0*/  LDC.U8 R3, c[0x0][0x329] ;  /* 0x0000ca40ff037b82 */ /* 0x002e620000000000 */
[C---:B------:R-:W-:Y:S01]  /*79c0*/  ISETP.NE.AND P4, PT, R121.reuse, -0x1, PT ;  /* 0xffffffff7900780c */ /* 0x040fe20003f85270 */
[----:B------:R-:W-:Y:S01]  /*79d0*/  IMAD.IADD R124, R124, 0x1, -R89 ;  /* 0x000000017c7c7824 */ /* 0x000fe200078e0a59 */
[----:B------:R-:W-:Y:S01]  /*79e0*/  SHF.R.S32.HI R5, RZ, 0x1f, R82 ;  /* 0x0000001fff057819 */ /* 0x000fe20000011452 */
[----:B------:R-:W-:Y:S04]  /*79f0*/  BSSY B0, `(.L_x_175) ;  /* 0x000003c000007945 */ /* 0x000fe80003800000 */
[----:B------:R-:W2:Y:S06]  /*7a00*/  LDC.U8 R2, c[0x0][0x328] ;  /* 0x0000ca00ff027b82 */ /* 0x000eac0000000000 */
[----:B------:R-:W-:-:S04]  /*7a10*/  @P4 IMAD.WIDE.U32 R8, R121, c[0x0][0x1e8], RZ ;  /* 0x00007a0079084a25 */ /* 0x000fc800078e00ff */
[----:B------:R-:W-:Y:S02]  /*7a20*/  @P4 IMAD R6, R121, c[0x0][0x1ec], R9 ;  /* 0x00007b0079064a24 */ /* 0x000fe400078e0209 */
[----:B------:R-:W-:Y:S01]  /*7a30*/  @!P4 IMAD.WIDE.U32 R10, R0, c[0x0][0x1e0], RZ ;  /* 0x00007800000aca25 */ /* 0x000fe200078e00ff */
[----:B-1----:R-:W-:-:S04]  /*7a40*/  ISETP.NE.AND P1, PT, R3, RZ, PT ;  /* 0x000000ff0300720c */ /* 0x002fc80003f25270 */
[----:B------:R-:W-:Y:S02]  /*7a50*/  @!P4 MOV R8, R10 ;  /* 0x0000000a0008c202 */ /* 0x000fe40000000f00 */
[----:B--2---:R-:W-:Y:S02]  /*7a60*/  ISETP.NE.AND P3, PT, R2, RZ, PT ;  /* 0x000000ff0200720c */ /* 0x004fe40003f65270 */
[----:B------:R-:W-:Y:S02]  /*7a70*/  LEA.HI R2, R5, R82, RZ, 0x2 ;  /* 0x0000005205027211 */ /* 0x000fe400078f10ff */
[----:B------:R-:W-:-:S03]  /*7a80*/  ISETP.NE.OR P2, PT, R3, RZ, !P3 ;  /* 0x000000ff0300720c */ /* 0x000fc60005f45670 */
        /* <DEDUP_REMOVED lines=10> */
[----:B------:R-:W-:-:S02]  /*7b30*/  IMAD.IADD R7, R82, 0x1, -R7 ;  /* 0x0000000152077824 */ /* 0x000fc400078e0a07 */
[----:B------:R-:W-:Y:S02]  /*7b40*/  @!P1 IMAD R3, R9, c[0x0][0x1c0], RZ ;  /* 0x0000700009039a24 */ /* 0x000fe400078e02ff */
[C---:B------:R-:W-:Y:S02]  /*7b50*/  @!P4 IMAD R5, R0.reuse, c[0x0][0x1e4], R5 ;  /* 0x000079000005ca24 */ /* 0x040fe400078e0205 */
[----:B------:R-:W-:Y:S02]  /*7b60*/  IMAD.SHL.U32 R7, R7, 0x8, RZ ;  /* 0x0000000807077824 */ /* 0x000fe400078e00ff */
[C---:B------:R-:W-:Y:S01]  /*7b70*/  @!P0 IMAD R121, R0.reuse, c[0x0][0x214], RZ ;  /* 0x0000850000798a24 */ /* 0x040fe200078e02ff */
[----:B------:R-:W-:Y:S01]  /*7b80*/  @!P4 IADD3 R6, R11, R5, RZ ;  /* 0x000000050b06c210 */ /* 0x000fe20007ffe0ff */
[----:B------:R-:W-:Y:S01]  /*7b90*/  IMAD R3, R0, R3, RZ ;  /* 0x0000000300037224 */ /* 0x000fe200078e02ff */
[----:B------:R-:W-:Y:S01]  /*7ba0*/  IADD3 R4, P3, R7, R8, RZ ;  /* 0x0000000807047210 */ /* 0x000fe20007f7e0ff */
[----:B------:R-:W-:Y:S01]  /*7bb0*/  @P1 IMAD.MOV.U32 R0, RZ, RZ, c[0x0][0x210] ;  /* 0x00008400ff001624 */ /* 0x000fe200078e00ff */
[----:B------:R-:W-:Y:S01]  /*7bc0*/  CS2R R10, SRZ ;  /* 0x00000000000a7805 */ /* 0x000fe2000001ff00 */
[----:B------:R-:W-:Y:S01]  /*7bd0*/  @!P1 MOV R0, 0x1 ;  /* 0x0000000100009802 */ /* 0x000fe20000000f00 */
[----:B------:R-:W-:Y:S01]  /*7be0*/  @!P2 IMAD.MOV.U32 R10, RZ, RZ, R121 ;  /* 0x000000ffff0aa224 */ /* 0x000fe200078e0079 */
[----:B------:R-:W-:-:S02]  /*7bf0*/  SEL R3, R3, RZ, P2 ;  /* 0x000000ff03037207 */ /* 0x000fc40001000000 */
[----:B------:R-:W-:Y:S01]  /*7c00*/  @!P2 SHF.R.S32.HI R11, RZ, 0x1f, R121 ;  /* 0x0000001fff0ba819 */ /* 0x000fe20000011479 */
[----:B------:R-:W-:Y:S01]  /*7c10*/  IMAD R89, R89, R0, RZ ;  /* 0x0000000059597224 */ /* 0x000fe200078e02ff */
[----:B------:R-:W-:Y:S01]  /*7c20*/  LEA.HI.X.SX32 R5, R7, R6, 0x1, P3 ;  /* 0x0000000607057211 */ /* 0x000fe200018f0eff */
[----:B------:R-:W-:Y:S01]  /*7c30*/  IMAD R9, R20, R9, R3 ;  /* 0x0000000914097224 */ /* 0x000fe200078e0203 */
[----:B------:R-:W-:Y:S02]  /*7c40*/  ISETP.GE.AND P2, PT, R2, R124, PT ;  /* 0x0000007c0200720c */ /* 0x000fe40003f46270 */
[----:B------:R-:W-:Y:S01]  /*7c50*/  SHF.R.S32.HI R6, RZ, 0x1f, R20 ;  /* 0x0000001fff067819 */ /* 0x000fe20000011414 */
[----:B------:R-:W-:Y:S01]  /*7c60*/  IMAD.WIDE.U32 R4, R20, c[0x0][0x1f0], R4 ;  /* 0x00007c0014047a25 */ /* 0x000fe200078e0004 */
[----:B------:R-:W-:Y:S02]  /*7c70*/  SHF.R.S32.HI R13, RZ, 0x1f, R89 ;  /* 0x0000001fff0d7819 */ /* 0x000fe40000011459 */
[----:B------:R-:W-:Y:S01]  /*7c80*/  IADD3 R89, P1, P0, R89, R10, R9 ;  /* 0x0000000a59597210 */ /* 0x000fe2000783e009 */
[----:B------:R-:W-:Y:S01]  /*7c90*/  IMAD R7, R6, c[0x0][0x1f0], RZ ;  /* 0x00007c0006077a24 */ /* 0x000fe200078e02ff */
[----:B------:R-:W-:-:S02]  /*7ca0*/  SHF.R.S32.HI R3, RZ, 0x1f, R2 ;  /* 0x0000001fff037819 */ /* 0x000fc40000011402 */
[----:B------:R-:W-:Y:S01]  /*7cb0*/  SHF.R.S32.HI R10, RZ, 0x1f, R9 ;  /* 0x0000001fff0a7819 */ /* 0x000fe20000011409 */
[----:B------:R-:W-:Y:S02]  /*7cc0*/  IMAD R7, R20, c[0x0][0x1f4], R7 ;  /* 0x00007d0014077a24 */ /* 0x000fe400078e0207 */
[----:B------:R-:W-:Y:S01]  /*7cd0*/  IMAD.WIDE R8, R141, 0x40, R2 ;  /* 0x000000408d087825 */ /* 0x000fe200078e0202 */
        /* <DEDUP_REMOVED lines=13> */
.L_x_176:
[----:B------:R-:W-:Y:S05]  /*7db0*/  BSYNC B0 ;  /* 0x0000000000007941 */ /* 0x000fea0003800000 */
.L_x_175:
        /* <DEDUP_REMOVED lines=17> */
.L_x_178:
[----:B------:R-:W-:Y:S05]  /*7ed0*/  BSYNC B0 ;  /* 0x0000000000007941 */ /* 0x000fea0003800000 */
.L_x_177:
[----:B------:R-:W-:-:S04]  /*7ee0*/  LOP3.LUT P2, RZ, R82, 0x3, RZ, 0xc0, !PT ;  /* 0x0000000352ff7812 */ /* 0x000fc8000784c0ff */
[-C--:B------:R-:W-:Y:S02]  /*7ef0*/  ISETP.GE.OR P1, PT, R2, R124.reuse, P2 ;  /* 0x0000007c0200720c */ /* 0x080fe40001726670 */
[----:B------:R-:W-:-:S11]  /*7f00*/  ISETP.GE.OR P2, PT, R7, R124, P2 ;  /* 0x0000007c0700720c */ /* 0x000fd60001746670 */
[----:B------:R-:W-:-:S05]  /*7f10*/  @!P1 IMAD R2, R2, R0, RZ ;  /* 0x0000000002029224 */ /* 0x000fca00078e02ff */
[----:B------:R-:W-:-:S04]  /*7f20*/  @!P1 IADD3 R3, P0, R2, R89, RZ ;  /* 0x0000005902039210 */ /* 0x000fc80007f1e0ff */
[----:B------:R-:W-:Y:S02]  /*7f30*/  @!P1 LEA.HI.X.SX32 R2, R2, R10, 0x1, P0 ;  /* 0x0000000a02029211 */ /* 0x000fe400000f0eff */
[----:B--2---:R-:W-:-:S04]  /*7f40*/  @!P1 LEA R4, P0, R3, c[0x0][0x200], 0x2 ;  /* 0x0000800003049a11 */ /* 0x004fc800078010ff */
[----:B------:R-:W-:Y:S01]  /*7f50*/  @!P1 LEA.HI.X R5, R3, c[0x0][0x204], R2, 0x2, P0 ;  /* 0x0000810003059a11 */ /* 0x000fe200000f1402 */
[----:B------:R-:W-:-:S05]  /*7f60*/  @!P1 IMAD.MOV.U32 R3, RZ, RZ, 0x7f800000 ;  /* 0x7f800000ff039424 */ /* 0x000fca00078e00ff */
        /* <DEDUP_REMOVED lines=10> */
.L_x_179:
        /* <DEDUP_REMOVED lines=15> */
.L_x_983:


//--------------------- .text._ZN5flash16flash_fwd_kernelI23Flash_fwd_kernel_traitsILi96ELi64ELi64ELi4ELb0ELb0EN7cutlass6half_tE19Flash_kernel_traitsILi96ELi64ELi64ELi4ES3_EELb0ELb1ELb0ELb0ELb0ELb0ELb0ELb0EEEvNS_16Flash_fwd_paramsE --------------------------
	.section	.text._ZN5flash16flash_fwd_kernelI23Flash_fwd_kernel_traitsILi96ELi64ELi64ELi4ELb0ELb0EN7cutlass6half_tE19Flash_kernel_traitsILi96ELi64ELi64ELi4ES3_EELb0ELb1ELb0ELb0ELb0ELb0ELb0ELb0EEEvNS_16Flash_fwd_paramsE,"ax",@progbits
	.sectioninfo	@"SHI_REGISTERS=166"
	.align	128
        .global         _ZN5flash16flash_fwd_kernelI23Flash_fwd_kernel_traitsILi96ELi64ELi64ELi4ELb0ELb0EN7cutlass6half_tE19Flash_kernel_traitsILi96ELi64ELi64ELi4ES3_EELb0ELb1ELb0ELb0ELb0ELb0ELb0ELb0EEEvNS_16Flash_fwd_paramsE
        .type           _ZN5flash16flash_fwd_kernelI23Flash_fwd_kernel_traitsILi96ELi64ELi64ELi4ELb0ELb0EN7cutlass6half_tE19Flash_kernel_traitsILi96ELi64ELi64ELi4ES3_EELb0ELb1ELb0ELb0ELb0ELb0ELb0ELb0EEEvNS_16Flash_fwd_paramsE,@function
        .size           _ZN5flash16flash_fwd_kernelI23Flash_fwd_kernel_traitsILi96ELi64ELi64ELi4ELb0ELb0EN7cutlass6half_tE19Flash_kernel_traitsILi96ELi64ELi64ELi4ES3_EELb0ELb1ELb0ELb0ELb0ELb0ELb0ELb0EEEvNS_16Flash_fwd_paramsE,(.L_x_984 - _ZN5flash16flash_fwd_kernelI23Flash_fwd_kernel_traitsILi96ELi64ELi64ELi4ELb0ELb0EN7cutlass6half_tE19Flash_kernel_traitsILi96ELi64ELi64ELi4ES3_EELb0ELb1ELb0ELb0ELb0ELb0ELb0ELb0EEEvNS_16Flash_fwd_paramsE)
        .other          _ZN5flash16flash_fwd_kernelI23Flash_fwd_kernel_traitsILi96ELi64ELi64ELi4ELb0ELb0EN7cutlass6half_tE19Flash_kernel_traitsILi96ELi64ELi64ELi4ES3_EELb0ELb1ELb0ELb0ELb0ELb0ELb0ELb0EEEvNS_16Flash_fwd_paramsE,@"STO_CUDA_ENTRY STV_DEFAULT"
_ZN5flash16flash_fwd_kernelI23Flash_fwd_kernel_traitsILi96ELi64ELi64ELi4ELb0ELb0EN7cutlass6half_tE19Flash_kernel_traitsILi96ELi64ELi64ELi4ES3_EELb0ELb1ELb0ELb0ELb0ELb0ELb0ELb0EEEvNS_16Flash_fwd_paramsE:
.text._ZN5flash16flash_fwd_kernelI23Flash_fwd_kernel_traitsILi96ELi64ELi64ELi4ELb0ELb0EN7cutlass6half_tE19Flash_kernel_traitsILi96ELi64ELi64ELi4ES3_EELb0ELb1ELb0ELb0ELb0ELb0ELb0ELb0EEEvNS_16Flash_fwd_paramsE:
        /* <DEDUP_REMOVED lines=33> */
.L_x_180:
[----:B-1-34-:R-:W-:Y:S02]  /*0210*/  MOV R4, c[0x0][0x218] ;  /* 0x0000860000047a02 */ /* 0x01afe40000000f00 */
.L_x_181:
[----:B------:R-:W-:-:S04]  /*0220*/  ISETP.NE.U32.AND P2, PT, RZ, c[0x0][0x258], PT ;  /* 0x00009600ff007a0c */ /* 0x000fc80003f45070 */
[----:B------:R-:W-:-:S13]  /*0230*/  ISETP.NE.AND.EX P2, PT, RZ, c[0x0][0x25c], PT, P2 ;  /* 0x00009700ff007a0c */ /* 0x000fda0003f45320 */
[----:B------:R-:W-:-:S05]  /*0240*/  @P2 IMAD.WIDE R6, R3, R0, c[0x0][0x258] ;  /* 0x0000960003062625 */ /* 0x000fca00078e0200 */
        /* <DEDUP_REMOVED lines=9> */
[----:B------:R-:W-:Y:S02]  /*02e0*/  IADD3 R7, -R127, 0x7f, R18 ;  /* 0x0000007f7f077810 */ /* 0x000fe40007ffe112 */
[----:B-1----:R-:W-:Y:S02]  /*02f0*/  IADD3 R9, R0, 0x3f, RZ ;  /* 0x0000003f00097810 */ /* 0x002fe40007ffe0ff */
[----:B------:R-:W-:Y:S02]  /*0300*/  IADD3 R7, R7, c[0x0][0x2e8], R0 ;  /* 0x0000ba0007077a10 */ /* 0x000fe40007ffe000 */
[----:B------:R-:W-:Y:S02]  /*0310*/  SHF.R.S32.HI R4, RZ, 0x1f, R9 ;  /* 0x0000001fff047819 */ /* 0x000fe40000011409 */
[----:B------:R-:W-:Y:S02]  /*0320*/  SHF.R.S32.HI R2, RZ, 0x1f, R7 ;  /* 0x0000001fff027819 */ /* 0x000fe40000011407 */
[----:B------:R-:W-:-:S02]  /*0330*/  LEA.HI R4, R4, R9, RZ, 0x6 ;  /* 0x0000000904047211 */ /* 0x000fc400078f30ff */
[----:B------:R-:W-:Y:S02]  /*0340*/  LEA.HI R7, R2, R7, RZ, 0x6 ;  /* 0x0000000702077211 */ /* 0x000fe400078f30ff */
[----:B------:R-:W-:Y:S01]  /*0350*/  SHF.R.S32.HI R4, RZ, 0x6, R4 ;  /* 0x00000006ff047819 */ /* 0x000fe20000011404 */
[----:B------:R-:W1:Y:S01]  /*0360*/  S2R R2, SR_TID.X ;  /* 0x0000000000027919 */ /* 0x000e620000002100 */
[----:B------:R-:W-:-:S04]  /*0370*/  SHF.R.S32.HI R7, RZ, 0x6, R7 ;  /* 0x00000006ff077819 */ /* 0x000fc80000011407 */
[----:B------:R-:W-:-:S04]  /*0380*/  IMNMX R96, R4, R7, PT ;  /* 0x0000000704607217 */ /* 0x000fc80003800200 */
[----:B------:R-:W-:-:S13]  /*0390*/  ISETP.GE.AND P0, PT, R96, 0x1, PT ;  /* 0x000000016000780c */ /* 0x000fda0003f06270 */
[----:B------:R-:W-:Y:S05]  /*03a0*/  @!P0 BRA `(.L_x_182) ;  /* 0x000089e000008947 */ /* 0x000fea0003800000 */
[----:B------:R-:W-:Y:S02]  /*03b0*/  ISETP.NE.AND P1, PT, R122, -0x1, PT ;  /* 0xffffffff7a00780c */ /* 0x000fe40003f25270 */
        /* <DEDUP_REMOVED lines=23> */
.L_x_183:
[----:B------:R-:W-:Y:S02]  /*0530*/  IABS R8, c[0x0][0x1c8] ;  /* 0x0000720000087a13 */ /* 0x000fe40000000000 */
[----:B------:R-:W-:Y:S02]  /*0540*/  SHF.R.S32.HI R25, RZ, 0x1f, R22 ;  /* 0x0000001fff197819 */ /* 0x000fe40000011416 */
[----:B------:R-:W2:Y:S08]  /*0550*/  I2F.RP R9, R8 ;  /* 0x0000000800097306 */ /* 0x000eb00000209400 */
[----:B--2---:R-:W2:Y:S02]  /*0560*/  MUFU.RCP R12, R9 ;  /* 0x00000009000c7308 */ /* 0x004ea40000001000 */
[----:B--2---:R-:W-:-:S06]  /*0570*/  IADD3 R12, R12, 0xffffffe, RZ ;  /* 0x0ffffffe0c0c7810 */ /* 0x004fcc0007ffe0ff */
[----:B------:R-:W2:Y:S02]  /*0580*/  F2I.FTZ.U32.TRUNC.NTZ R13, R12 ;  /* 0x0000000c000d7305 */ /* 0x000ea4000021f000 */
[----:B--2---:R-:W-:Y:S02]  /*0590*/  IMAD.MOV R4, RZ, RZ, -R13 ;  /* 0x000000ffff047224 */ /* 0x004fe400078e0a0d */
        /* <DEDUP_REMOVED lines=13> */
[----:B------:R-:W-:Y:S01]  /*0670*/  @P0 IMAD.IADD R8, R5, 0x1, R10 ;  /* 0x0000000105080824 */ /* 0x000fe200078e020a */
[----:B------:R-:W-:-:S03]  /*0680*/  ISETP.NE.AND P2, PT, RZ, c[0x0][0x1c8], PT ;  /* 0x00007200ff007a0c */ /* 0x000fc60003f45270 */
[----:B------:R-:W-:-:S04]  /*0690*/  @P0 IMAD.WIDE.U32 R10, R8, c[0x0][0x1a0], RZ ;  /* 0x00006800080a0a25 */ /* 0x000fc800078e00ff */
[----:B------:R-:W-:Y:S01]  /*06a0*/  @P0 IMAD R8, R8, c[0x0][0x1a4], R11 ;  /* 0x0000690008080a24 */ /* 0x000fe200078e020b */
[----:B------:R-:W-:-:S03]  /*06b0*/  @P0 MOV R4, R10 ;  /* 0x0000000a00040202 */ /* 0x000fc60000000f00 */
        /* <DEDUP_REMOVED lines=15> */
.L_x_184:
[----:B-1----:R-:W-:Y:S01]  /*07b0*/  SHF.R.S32.HI R11, RZ, 0x1f, R2 ;  /* 0x0000001fff0b7819 */ /* 0x002fe20000011402 */
[----:B------:R-:W-:Y:S01]  /*07c0*/  IMAD R25, R25, c[0x0][0x1a8], RZ ;  /* 0x00006a0019197a24 */ /* 0x000fe200078e02ff */
[----:B------:R-:W-:Y:S02]  /*07d0*/  BSSY B0, `(.L_x_185) ;  /* 0x0000063000007945 */ /* 0x000fe40003800000 */
[CC--:B------:R-:W-:Y:S01]  /*07e0*/  LEA.HI R9, R11.reuse, R2.reuse, RZ, 0x2 ;  /* 0x000000020b097211 */ /* 0x0c0fe200078f10ff */
[----:B------:R-:W-:Y:S01]  /*07f0*/  IMAD R25, R22, c[0x0][0x1ac], R25 ;  /* 0x00006b0016197a24 */ /* 0x000fe200078e0219 */
[----:B------:R-:W-:Y:S02]  /*0800*/  LEA.HI R17, R11, R2, RZ, 0x3 ;  /* 0x000000020b117211 */ /* 0x000fe400078f18ff */
[----:B------:R-:W-:-:S02]  /*0810*/  LOP3.LUT R3, R9, 0xfffffffc, RZ, 0xc0, !PT ;  /* 0xfffffffc09037812 */ /* 0x000fc400078ec0ff */
[----:B------:R-:W-:Y:S02]  /*0820*/  SHF.R.S32.HI R16, RZ, 0x3, R17 ;  /* 0x00000003ff107819 */ /* 0x000fe40000011411 */
[----:B------:R-:W-:Y:S01]  /*0830*/  SHF.R.S32.HI R20, RZ, 0x2, R9 ;  /* 0x00000002ff147819 */ /* 0x000fe20000011409 */
[----:B------:R-:W-:Y:S01]  /*0840*/  IMAD.IADD R132, R2, 0x1, -R3 ;  /* 0x0000000102847824 */ /* 0x000fe200078e0a03 */
[----:B------:R-:W-:Y:S01]  /*0850*/  LEA.HI R12, R11, R2, RZ, 0x4 ;  /* 0x000000020b0c7211 */ /* 0x000fe200078f20ff */
[----:B------:R-:W-:Y:S01]  /*0860*/  IMAD.SHL.U32 R5, R16, 0x40, RZ ;  /* 0x0000004010057824 */ /* 0x000fe200078e00ff */
[----:B------:R-:W-:Y:S01]  /*0870*/  LEA.HI R9, R9, R20, RZ, 0x1 ;  /* 0x0000001409097211 */ /* 0x000fe200078f08ff */
[----:B------:R-:W-:Y:S01]  /*0880*/  IMAD.SHL.U32 R132, R132, 0x8, RZ ;  /* 0x0000000884847824 */ /* 0x000fe200078e00ff */
[----:B------:R-:W-:Y:S02]  /*0890*/  LEA.HI R3, R11, R2, RZ, 0x5 ;  /* 0x000000020b037211 */ /* 0x000fe400078f28ff */
[----:B------:R-:W-:-:S02]  /*08a0*/  LOP3.LUT R9, R9, 0x7fffffe, RZ, 0xc0, !PT ;  /* 0x07fffffe09097812 */ /* 0x000fc400078ec0ff */
[----:B------:R-:W-:Y:S02]  /*08b0*/  LOP3.LUT R5, R5, 0xc0, RZ, 0xc0, !PT ;  /* 0x000000c005057812 */ /* 0x000fe400078ec0ff */
[----:B------:R-:W-:Y:S01]  /*08c0*/  SHF.R.S32.HI R21, RZ, 0x1f, R20 ;  /* 0x0000001fff157819 */ /* 0x000fe20000011414 */
[----:B------:R-:W-:Y:S01]  /*08d0*/  IMAD.IADD R124, R20, 0x1, -R9 ;  /* 0x00000001147c7824 */ /* 0x000fe200078e0a09 */
[----:B------:R-:W-:Y:S02]  /*08e0*/  LOP3.LUT R6, R5, 0x18, R132, 0xf8, !PT ;  /* 0x0000001805067812 */ /* 0x000fe400078ef884 */
[----:B------:R-:W-:Y:S01]  /*08f0*/  LOP3.LUT R9, R12, 0xfffffff0, RZ, 0xc0, !PT ;  /* 0xfffffff00c097812 */ /* 0x000fe200078ec0ff */
[----:B------:R-:W-:Y:S01]  /*0900*/  IMAD R23, R21, c[0x0][0x198], RZ ;  /* 0x0000660015177a24 */ /* 0x000fe200078e02ff */
[----:B------:R-:W-:Y:S01]  /*0910*/  SHF.R.U32.HI R5, RZ, 0x3, R5 ;  /* 0x00000003ff057819 */ /* 0x000fe20000011605 */
[----:B------:R-:W-:Y:S01]  /*0920*/  IMAD.WIDE R134, R135, 0x40, R20 ;  /* 0x0000004087867825 */ /* 0x000fe200078e0214 */
[----:B------:R-:W-:-:S02]  /*0930*/  SHF.R.S32.HI R15, RZ, 0x5, R3 ;  /* 0x00000005ff0f7819 */ /* 0x000fc40000011403 */
[----:B------:R-:W-:Y:S01]  /*0940*/  SHF.R.S32.HI R133, RZ, 0x1f, R132 ;  /* 0x0000001fff857819 */ /* 0x000fe20000011484 */
[----:B------:R-:W-:Y:S01]  /*0950*/  IMAD.IADD R10, R2, 0x1, -R9 ;  /* 0x00000001020a7824 */ /* 0x000fe200078e0a09 */
[----:B------:R-:W-:Y:S01]  /*0960*/  LOP3.LUT R5, R6, R5, RZ, 0x3c, !PT ;  /* 0x0000000506057212 */ /* 0x000fe200078e3cff */
[----:B------:R-:W-:Y:S01]  /*0970*/  IMAD R124, R15, 0x8, R124 ;  /* 0x000000080f7c7824 */ /* 0x000fe200078e027c */
[----:B------:R-:W-:Y:S01]  /*0980*/  IADD3 R28, P0, R132, R28, RZ ;  /* 0x0000001c841c7210 */ /* 0x000fe20007f1e0ff */
[----:B------:R-:W-:Y:S01]  /*0990*/  IMAD.WIDE.U32 R30, R20, c[0x0][0x198], R132 ;  /* 0x00006600141e7a25 */ /* 0x000fe200078e0084 */
[----:B------:R-:W-:Y:S02]  /*09a0*/  LEA.HI R13, R10, R10, RZ, 0x1 ;  /* 0x0000000a0a0d7211 */ /* 0x000fe400078f08ff */
[----:B------:R-:W-:Y:S01]  /*09b0*/  SHF.R.S32.HI R9, RZ, 0x1f, R98 ;  /* 0x0000001fff097819 */ /* 0x000fe20000011462 */
[----:B------:R-:W-:Y:S01]  /*09c0*/  IMAD.U32 R124, R124, 0x20, R5 ;  /* 0x000000207c7c7824 */ /* 0x000fe200078e0005 */
[----:B------:R-:W-:Y:S01]  /*09d0*/  IADD3 R128, P1, R128, R30, RZ ;  /* 0x0000001e80807210 */ /* 0x000fe20007f3e0ff */
[C---:B------:R-:W-:Y:S01]  /*09e0*/  IMAD R6, R20.reuse, c[0x0][0x19c], R23 ;  /* 0x0000670014067a24 */ /* 0x040fe200078e0217 */
[--C-:B------:R-:W-:Y:S01]  /*09f0*/  SHF.R.S32.HI R11, RZ, 0x1, R13.reuse ;  /* 0x00000001ff0b7819 */ /* 0x100fe2000001140d */
[----:B------:R-:W-:Y:S01]  /*0a00*/  IMAD R5, R21, c[0x0][0x1a0], RZ ;  /* 0x0000680015057a24 */ /* 0x000fe200078e02ff */
[----:B------:R-:W-:Y:S01]  /*0a10*/  SHF.R.S32.HI R14, RZ, 0x1f, R13 ;  /* 0x0000001fff0e7819 */ /* 0x000fe2000001140d */
[----:B------:R-:W-:Y:S01]  /*0a20*/  IMAD.WIDE.U32 R26, R20, c[0x0][0x1a0], R132 ;  /* 0x00006800141a7a25 */ /* 0x000fe200078e0084 */
[----:B------:R-:W-:-:S02]  /*0a30*/  IADD3.X R129, R7, R31, R6, P1, !PT ;  /* 0x0000001f07817210 */ /* 0x000fc40000ffe406 */
[----:B------:R-:W-:Y:S01]  /*0a40*/  LEA.HI R14, R14, R11, RZ, 0x2 ;  /* 0x0000000b0e0e7211 */ /* 0x000fe200078f10ff */
[----:B------:R-:W-:Y:S01]  /*0a50*/  IMAD.X R29, R133, 0x1, R19, P0 ;  /* 0x00000001851d7824 */ /* 0x000fe200000e0613 */
[----:B------:R-:W-:Y:S01]  /*0a60*/  IADD3 R4, P0, R4, R26, RZ ;  /* 0x0000001a04047210 */ /* 0x000fe20007f1e0ff */
[----:B------:R-:W-:Y:S01]  /*0a70*/  IMAD R5, R20, c[0x0][0x1a4], R5 ;  /* 0x0000690014057a24 */ /* 0x000fe200078e0205 */
[----:B------:R-:W-:Y:S01]  /*0a80*/  LOP3.LUT R14, R14, 0xfffffffc, RZ, 0xc0, !PT ;  /* 0xfffffffc0e0e7812 */ /* 0x000fe200078ec0ff */
[----:B------:R-:W-:Y:S01]  /*0a90*/  IMAD.IADD R6, R127, 0x1, -R18 ;  /* 0x000000017f067824 */ /* 0x000fe200078e0a12 */
[----:B------:R-:W-:Y:S01]  /*0aa0*/  LOP3.LUT R3, R3, 0xffffffe0, RZ, 0xc0, !PT ;  /* 0xffffffe003037812 */ /* 0x000fe200078ec0ff */
[C---:B------:R-:W-:Y:S01]  /*0ab0*/  IMAD R131, R9.reuse, c[0x0][0x1b0], RZ ;  /* 0x00006c0009837a24 */ /* 0x040fe200078e02ff */
[----:B------:R-:W-:Y:S01]  /*0ac0*/  IADD3.X R5, R8, R27, R5, P0, !PT ;  /* 0x0000001b08057210 */ /* 0x000fe200007fe405 */
[----:B------:R-:W-:Y:S01]  /*0ad0*/  IMAD R101, R9, c[0x0][0x1b8], RZ ;  /* 0x00006e0009657a24 */ /* 0x000fe200078e02ff */
[----:B------:R-:W-:Y:S01]  /*0ae0*/  ISETP.GE.AND P0, PT, R20, R6, PT ;  /* 0x000000061400720c */ /* 0x000fe20003f06270 */
[----:B------:R-:W-:Y:S01]  /*0af0*/  IMAD.IADD R14, R11, 0x1, -R14 ;  /* 0x000000010b0e7824 */ /* 0x000fe200078e0a0e */
[----:B------:R-:W-:Y:S01]  /*0b00*/  IADD3 R126, R132, 0x20, RZ ;  /* 0x00000020847e7810 */ /* 0x000fe20007ffe0ff */
[----:B------:R-:W-:Y:S01]  /*0b10*/  IMAD R131, R98, c[0x0][0x1b4], R131 ;  /* 0x00006d0062837a24 */ /* 0x000fe200078e0283 */
[----:B------:R-:W-:Y:S01]  /*0b20*/  IADD3 R125, R132, 0x40, RZ ;  /* 0x00000040847d7810 */ /* 0x000fe20007ffe0ff */
[----:B------:R-:W-:Y:S01]  /*0b30*/  IMAD R101, R98, c[0x0][0x1bc], R101 ;  /* 0x00006f0062657a24 */ /* 0x000fe200078e0265 */
[----:B------:R-:W-:Y:S01]  /*0b40*/  LOP3.LUT P1, RZ, R14, 0x2, RZ, 0xc0, !PT ;  /* 0x000000020eff7812 */ /* 0x000fe2000782c0ff */
[----:B------:R-:W-:-:S04]  /*0b50*/  IMAD.WIDE.U32 R128, R98, c[0x0][0x1b0], R128 ;  /* 0x00006c0062807a25 */ /* 0x000fc800078e0080 */
[----:B------:R-:W-:-:S04]  /*0b60*/  IMAD.WIDE.U32 R98, R98, c[0x0][0x1b8], R4 ;  /* 0x00006e0062627a25 */ /* 0x000fc800078e0004 */
[----:B------:R-:W-:Y:S02]  /*0b70*/  IMAD.MOV.U32 R5, RZ, RZ, 0x10 ;  /* 0x00000010ff057424 */ /* 0x000fe400078e00ff */
[----:B------:R-:W-:-:S04]  /*0b80*/  IMAD.WIDE.U32 R22, R22, c[0x0][0x1a8], R28 ;  /* 0x00006a0016167a25 */ /* 0x000fc800078e001c */
[----:B------:R-:W-:Y:S01]  /*0b90*/  IMAD.IADD R4, R2, 0x1, -R3 ;  /* 0x0000000102047824 */ /* 0x000fe200078e0a03 */
[----:B------:R-:W-:Y:S01]  /*0ba0*/  SEL R3, R5, 0xfffffff0, !P1 ;  /* 0xfffffff005037807 */ /* 0x000fe20004800000 */
[----:B------:R-:W-:Y:S02]  /*0bb0*/  IMAD.SHL.U32 R124, R124, 0x2, RZ ;  /* 0x000000027c7c7824 */ /* 0x000fe400078e00ff */
[----:B------:R-:W-:Y:S02]  /*0bc0*/  IMAD.IADD R25, R23, 0x1, R25 ;  /* 0x0000000117197824 */ /* 0x000fe400078e0219 */
        /* <DEDUP_REMOVED lines=35> */
.L_x_186:
[----:B------:R-:W-:Y:S05]  /*0e00*/  BSYNC B0 ;  /* 0x0000000000007941 */ /* 0x000fea0003800000 */
.L_x_185:
[----:B------:R-:W-:Y:S01]  /*0e10*/  IADD3 R9, R20, 0x20, RZ ;  /* 0x0000002014097810 */ /* 0x000fe20007ffe0ff */
[----:B------:R-:W-:Y:S01]  /*0e20*/  UMOV UR8, 0x6 ;  /* 0x0000000600087882 */ /* 0x000fe20000000000 */
[----:B------:R-:W-:Y:S01]  /*0e30*/  BSSY B0, `(.L_x_187) ;  /* 0x0000026000007945 */ /* 0x000fe20003800000 */
[----:B------:R-:W-:Y:S01]  /*0e40*/  ULDC.64 UR6, c[0x0][0x198] ;  /* 0x0000660000067ab9 */ /* 0x000fe20000000a00 */
[----:B------:R-:W-:Y:S01]  /*0e50*/  ISETP.GE.AND P0, PT, R9, R6, PT ;  /* 0x000000060900720c */ /* 0x000fe20003f06270 */
[----:B------:R-:W-:Y:S02]  /*0e60*/  USHF.L.U64.HI UR9, UR6, UR8, UR7 ;  /* 0x0000000806097299 */ /* 0x000fe40008010207 */
[----:B------:R-:W-:-:S10]  /*0e70*/  USHF.L.U32 UR10, UR6, 0x6, URZ ;  /* 0x00000006060a7899 */ /* 0x000fd4000800063f */
[----:B------:R-:W-:Y:S05]  /*0e80*/  @P0 BRA `(.L_x_188) ;  /* 0x0000020000000947 */ /* 0x000fea0003800000 */
[----:B------:R-:W-:Y:S01]  /*0e90*/  IADD3 R7, P0, R134, 0x20, RZ ;  /* 0x0000002086077810 */ /* 0x000fe20007f1e0ff */
        /* <DEDUP_REMOVED lines=10> */
[----:B-1----:R-:W-:Y:S01]  /*0f40*/  @!P2 LEA R26, P1, R22, c[0x0][0x160], 0x1 ;  /* 0x00005800161aaa11 */ /* 0x002fe200078208ff */
        /* <DEDUP_REMOVED lines=20> */
.L_x_188:
[----:B------:R-:W-:Y:S05]  /*1090*/  BSYNC B0 ;  /* 0x0000000000007941 */ /* 0x000fea0003800000 */
.L_x_187:
[----:B------:R-:W-:Y:S01]  /*10a0*/  IADD3 R88, R96, -0x1, RZ ;  /* 0xffffffff60587810 */ /* 0x000fe20007ffe0ff */
[----:B------:R-:W-:Y:S01]  /*10b0*/  BSSY B0, `(.L_x_189) ;  /* 0x0000025000007945 */ /* 0x000fe20003800000 */
[----:B------:R-:W-:Y:S02]  /*10c0*/  MOV R130, R128 ;  /* 0x0000008000827202 */ /* 0x000fe40000000f00 */
[----:B------:R-:W-:Y:S01]  /*10d0*/  SHF.R.S32.HI R7, RZ, 0x1f, R88 ;  /* 0x0000001fff077819 */ /* 0x000fe20000011458 */
[C---:B------:R-:W-:Y:S02]  /*10e0*/  IMAD R6, R88.reuse, -0x40, R0 ;  /* 0xffffffc058067824 */ /* 0x040fe400078e0200 */
[C---:B------:R-:W-:Y:S02]  /*10f0*/  IMAD R8, R88.reuse, UR9, RZ ;  /* 0x0000000958087c24 */ /* 0x040fe4000f8e02ff */
[----:B------:R-:W-:Y:S01]  /*1100*/  IMAD.WIDE.U32 R22, R88, UR10, R130 ;  /* 0x0000000a58167c25 */ /* 0x000fe2000f8e0082 */
[----:B------:R-:W-:-:S03]  /*1110*/  ISETP.GE.AND P0, PT, R20, R6, PT ;  /* 0x000000061400720c */ /* 0x000fc60003f06270 */
[----:B------:R-:W-:-:S05]  /*1120*/  IMAD R8, R7, UR10, R8 ;  /* 0x0000000a07087c24 */ /* 0x000fca000f8e0208 */
[----:B------:R-:W-:-:S05]  /*1130*/  IADD3 R8, R23, R8, RZ ;  /* 0x0000000817087210 */ /* 0x000fca0007ffe0ff */
[----:B------:R-:W-:Y:S05]  /*1140*/  @P0 BRA `(.L_x_190) ;  /* 0x000001b000000947 */ /* 0x000fea0003800000 */
[----:B------:R-:W-:Y:S02]  /*1150*/  ISETP.GE.AND P3, PT, R132, c[0x0][0x220], PT ;  /* 0x0000880084007a0c */ /* 0x000fe40003f66270 */
[----:B------:R-:W-:Y:S02]  /*1160*/  ISETP.GE.AND P2, PT, R126, c[0x0][0x220], PT ;  /* 0x000088007e007a0c */ /* 0x000fe40003f46270 */
[----:B------:R-:W-:-:S09]  /*1170*/  ISETP.GE.AND P0, PT, R125, c[0x0][0x220], PT ;  /* 0x000088007d007a0c */ /* 0x000fd20003f06270 */
[C---:B-12---:R-:W-:Y:S01]  /*1180*/  @!P3 LEA R26, P4, R22.reuse, c[0x0][0x168], 0x1 ;  /* 0x00005a00161aba11 */ /* 0x046fe200078808ff */
        /* <DEDUP_REMOVED lines=23> */
.L_x_190:
[----:B------:R-:W-:Y:S05]  /*1300*/  BSYNC B0 ;  /* 0x0000000000007941 */ /* 0x000fea0003800000 */
.L_x_189:
[----:B------:R-:W-:Y:S01]  /*1310*/  ISETP.GE.AND P0, PT, R9, R6, PT ;  /* 0x000000060900720c */ /* 0x000fe20003f06270 */
        /* <DEDUP_REMOVED lines=11> */
[----:B------:R-:W-:Y:S02]  /*13d0*/  IADD3 R11, P1, R22, UR11, RZ ;  /* 0x0000000b160b7c10 */ /* 0x000fe4000ff3e0ff */
[----:B------:R-:W-:Y:S02]  /*13e0*/  ISETP.GE.AND P0, PT, R125, c[0x0][0x220], PT ;  /* 0x000088007d007a0c */ /* 0x000fe40003f06270 */
[----:B------:R-:W-:-:S05]  /*13f0*/  IADD3.X R8, R8, UR6, RZ, P1, !PT ;  /* 0x0000000608087c10 */ /* 0x000fca0008ffe4ff */
[C---:B-12---:R-:W-:Y:S01]  /*1400*/  @!P3 LEA R24, P4, R11.reuse, c[0x0][0x168], 0x1 ;  /* 0x00005a000b18ba11 */ /* 0x046fe200078808ff */
        /* <DEDUP_REMOVED lines=21> */
.L_x_192:
[----:B------:R-:W-:Y:S05]  /*1560*/  BSYNC B0 ;  /* 0x0000000000007941 */ /* 0x000fea0003800000 */
.L_x_191:
[----:B------:R-:W0:Y:S01]  /*1570*/  LDGDEPBAR ;  /* 0x00000000000079af */ /* 0x000e220000000000 */
[----:B------:R-:W-:Y:S01]  /*1580*/  LOP3.LUT R11, R13, 0x7fffffe, RZ, 0xc0, !PT ;  /* 0x07fffffe0d0b7812 */ /* 0x000fe200078ec0ff */
[----:B------:R-:W-:Y:S01]  /*1590*/  IMAD.SHL.U32 R14, R14, 0x40, RZ ;  /* 0x000000400e0e7824 */ /* 0x000fe200078e00ff */
[----:B------:R-:W-:Y:S01]  /*15a0*/  SHF.R.S32.HI R13, RZ, 0x1f, R10 ;  /* 0x0000001fff0d7819 */ /* 0x000fe2000001140a */
[----:B------:R-:W-:Y:S01]  /*15b0*/  IMAD R18, R15, 0x10, R18 ;  /* 0x000000100f127824 */ /* 0x000fe200078e0212 */
[----:B------:R-:W-:Y:S01]  /*15c0*/  LOP3.LUT R17, R17, 0xfffffff8, RZ, 0xc0, !PT ;  /* 0xfffffff811117812 */ /* 0x000fe200078ec0ff */
[----:B------:R-:W-:Y:S01]  /*15d0*/  IMAD.IADD R11, R10, 0x1, -R11 ;  /* 0x000000010a0b7824 */ /* 0x000fe200078e0a0b */
[----:B------:R-:W-:Y:S01]  /*15e0*/  LEA.HI R10, R13, R10, RZ, 0x3 ;  /* 0x0000000a0d0a7211 */ /* 0x000fe200078f18ff */
[----:B------:R-:W-:Y:S01]  /*15f0*/  IMAD.MOV.U32 R100, RZ, RZ, R98 ;  /* 0x000000ffff647224 */ /* 0x000fe200078e0062 */
[----:B------:R-:W-:Y:S01]  /*1600*/  SHF.R.S32.HI R13, RZ, 0x4, R12 ;  /* 0x00000004ff0d7819 */ /* 0x000fe2000001140c */
[----:B------:R-:W-:Y:S01]  /*1610*/  IMAD.IADD R8, R2, 0x1, -R17 ;  /* 0x0000000102087824 */ /* 0x000fe200078e0a11 */
[----:B------:R-:W-:Y:S01]  /*1620*/  SHF.R.S32.HI R123, RZ, 0x1f, R4 ;  /* 0x0000001fff7b7819 */ /* 0x000fe20000011404 */
[----:B------:R-:W-:Y:S01]  /*1630*/  IMAD.SHL.U32 R10, R10, 0x20, RZ ;  /* 0x000000200a0a7824 */ /* 0x000fe200078e00ff */
[----:B------:R-:W-:Y:S01]  /*1640*/  ISETP.GE.AND P0, PT, R20, R6, PT ;  /* 0x000000061400720c */ /* 0x000fe20003f06270 */
[----:B------:R-:W-:Y:S01]  /*1650*/  IMAD R20, R88, UR8, RZ ;  /* 0x0000000858147c24 */ /* 0x000fe2000f8e02ff */
[----:B------:R-:W-:Y:S01]  /*1660*/  LEA.HI R12, R12, R13, RZ, 0x1 ;  /* 0x0000000d0c0c7211 */ /* 0x000fe200078f08ff */
[----:B------:R-:W-:Y:S01]  /*1670*/  IMAD.SHL.U32 R2, R2, 0x2, RZ ;  /* 0x0000000202027824 */ /* 0x000fe200078e00ff */
[----:B------:R-:W-:Y:S01]  /*1680*/  LEA.HI R123, R123, R4, RZ, 0x2 ;  /* 0x000000047b7b7211 */ /* 0x000fe200078f10ff */
[----:B------:R-:W-:Y:S01]  /*1690*/  IMAD R7, R7, UR14, R20 ;  /* 0x0000000e07077c24 */ /* 0x000fe2000f8e0214 */
[----:B------:R-:W-:Y:S01]  /*16a0*/  LEA.HI R4, R8, R8, RZ, 0x1 ;  /* 0x0000000808047211 */ /* 0x000fe200078f08ff */
[----:B------:R-:W-:Y:S01]  /*16b0*/  BSSY B0, `(.L_x_193) ;  /* 0x0000046000007945 */ /* 0x000fe20003800000 */
[----:B------:R-:W-:-:S02]  /*16c0*/  LOP3.LUT R12, R12, 0xfffffffe, RZ, 0xc0, !PT ;  /* 0xfffffffe0c0c7812 */ /* 0x000fc400078ec0ff */
[----:B------:R-:W-:Y:S01]  /*16d0*/  LOP3.LUT R10, R10, 0xffffff00, RZ, 0xc0, !PT ;  /* 0xffffff000a0a7812 */ /* 0x000fe200078ec0ff */
[----:B------:R-:W-:-:S04]  /*16e0*/  DEPBAR.LE SB0, 0x0 ;  /* 0x000080000000791a */ /* 0x000fc80000000000 */
[----:B------:R-:W-:Y:S01]  /*16f0*/  BAR.SYNC.DEFER_BLOCKING 0x0 ;  /* 0x0000000000007b1d */ /* 0x000fe20000010000 */
[----:B------:R-:W-:Y:S01]  /*1700*/  LOP3.LUT R17, R4, 0x7fffffe, RZ, 0xc0, !PT ;  /* 0x07fffffe04117812 */ /* 0x000fe200078ec0ff */
[----:B------:R-:W-:Y:S01]  /*1710*/  IMAD.IADD R12, R13, 0x1, -R12 ;  /* 0x000000010d0c7824 */ /* 0x000fe200078e0a0c */
[----:B------:R-:W-:Y:S01]  /*1720*/  SHF.R.S32.HI R4, RZ, 0x1, R4 ;  /* 0x00000001ff047819 */ /* 0x000fe20000011404 */
[--C-:B------:R-:W-:Y:S01]  /*1730*/  IMAD R20, R15, 0x200, R10.reuse ;  /* 0x000002000f147824 */ /* 0x100fe200078e020a */
[----:B------:R-:W-:Y:S01]  /*1740*/  LOP3.LUT R14, R14, 0xc0, RZ, 0xc0, !PT ;  /* 0x000000c00e0e7812 */ /* 0x000fe200078ec0ff */
[----:B------:R-:W-:Y:S01]  /*1750*/  IMAD.SHL.U32 R13, R12, 0x8, RZ ;  /* 0x000000080c0d7824 */ /* 0x000fe200078e00ff */
[C---:B------:R-:W-:Y:S01]  /*1760*/  LOP3.LUT P1, RZ, R4.reuse, 0x2, RZ, 0xc0, !PT ;  /* 0x0000000204ff7812 */ /* 0x040fe2000782c0ff */
[----:B------:R-:W-:Y:S01]  /*1770*/  IMAD.SHL.U32 R4, R4, 0x40, RZ ;  /* 0x0000004004047824 */ /* 0x000fe200078e00ff */
[----:B------:R-:W-:Y:S01]  /*1780*/  SHF.R.S32.HI R123, RZ, 0x2, R123 ;  /* 0x00000002ff7b7819 */ /* 0x000fe2000001147b */
[C---:B------:R-:W-:Y:S01]  /*1790*/  IMAD R10, R11.reuse, 0x20, R10 ;  /* 0x000000200b0a7824 */ /* 0x040fe200078e020a */
[----:B------:R-:W-:Y:S01]  /*17a0*/  LOP3.LUT R13, R14, 0x8, R13, 0xf8, !PT ;  /* 0x000000080e0d7812 */ /* 0x000fe200078ef80d */
[----:B------:R-:W-:Y:S01]  /*17b0*/  IMAD R20, R11, 0x20, R20 ;  /* 0x000000200b147824 */ /* 0x000fe200078e0214 */
[----:B------:R-:W-:Y:S01]  /*17c0*/  LOP3.LUT R4, R4, 0xc0, RZ, 0xc0, !PT ;  /* 0x000000c004047812 */ /* 0x000fe200078ec0ff */
[----:B------:R-:W-:Y:S01]  /*17d0*/  IMAD.SHL.U32 R11, R16, 0x8, RZ ;  /* 0x00000008100b7824 */ /* 0x000fe200078e00ff */
[----:B------:R-:W-:Y:S01]  /*17e0*/  IADD3 R18, R18, 0x1, R123 ;  /* 0x0000000112127810 */ /* 0x000fe20007ffe07b */
[----:B------:R-:W-:Y:S01]  /*17f0*/  IMAD.IADD R17, R8, 0x1, -R17 ;  /* 0x0000000108117824 */ /* 0x000fe200078e0a11 */
[----:B------:R-:W-:Y:S01]  /*1800*/  SHF.R.U32.HI R8, RZ, 0x3, R14 ;  /* 0x00000003ff087819 */ /* 0x000fe2000001160e */
[----:B------:R-:W-:Y:S01]  /*1810*/  IMAD.WIDE.U32 R14, R88, UR14, R100 ;  /* 0x0000000e580e7c25 */ /* 0x000fe2000f8e0064 */
[----:B------:R-:W-:-:S02]  /*1820*/  LOP3.LUT R11, R4, 0x8, R11, 0xf8, !PT ;  /* 0x00000008040b7812 */ /* 0x000fc400078ef80b */
[----:B------:R-:W-:Y:S01]  /*1830*/  SHF.R.U32.HI R4, RZ, 0x3, R4 ;  /* 0x00000003ff047819 */ /* 0x000fe20000011604 */
[----:B------:R-:W-:Y:S01]  /*1840*/  IMAD R17, R12, 0x8, R17 ;  /* 0x000000080c117824 */ /* 0x000fe200078e0211 */
[----:B------:R-:W-:Y:S01]  /*1850*/  LOP3.LUT R13, R13, R8, RZ, 0x3c, !PT ;  /* 0x000000080d0d7212 */ /* 0x000fe200078e3cff */
[----:B------:R3:W-:Y:S01]  /*1860*/  @P0 STS [R124+0x6000], RZ ;  /* 0x006000ff7c000388 */ /* 0x0007e20000000800 */
[----:B------:R-:W-:Y:S01]  /*1870*/  LOP3.LUT R120, R11, R4, RZ, 0x3c, !PT ;  /* 0x000000040b787212 */ /* 0x000fe200078e3cff */
[----:B------:R-:W-:Y:S01]  /*1880*/  IMAD.IADD R11, R15, 0x1, R7 ;  /* 0x000000010f0b7824 */ /* 0x000fe200078e0207 */
[----:B------:R-:W-:Y:S01]  /*1890*/  IADD3 R18, R0, R18, -R127 ;  /* 0x0000001200127210 */ /* 0x000fe20007ffe87f */
[----:B------:R3:W-:Y:S01]  /*18a0*/  @P0 STS [R124+0x6004], RZ ;  /* 0x006004ff7c000388 */ /* 0x0007e20000000800 */
[C---:B------:R-:W-:Y:S01]  /*18b0*/  IMAD.IADD R121, R13.reuse, 0x1, R20 ;  /* 0x000000010d797824 */ /* 0x040fe200078e0214 */
[----:B------:R-:W-:Y:S01]  /*18c0*/  LOP3.LUT R2, R2, 0x6, RZ, 0xc0, !PT ;  /* 0x0000000602027812 */ /* 0x000fe200078ec0ff */
[----:B------:R-:W-:Y:S01]  /*18d0*/  IMAD.IADD R4, R13, 0x1, R10 ;  /* 0x000000010d047824 */ /* 0x000fe200078e020a */
[----:B------:R3:W-:Y:S01]  /*18e0*/  @P0 STS.64 [R124+0x6008], RZ ;  /* 0x006008ff7c000388 */ /* 0x0007e20000000a00 */
[----:B------:R-:W-:Y:S01]  /*18f0*/  IMAD.U32 R120, R17, 0x20, R120 ;  /* 0x0000002011787824 */ /* 0x000fe200078e0078 */
[----:B------:R-:W-:Y:S01]  /*1900*/  SEL R5, R5, 0xfffffff0, !P1 ;  /* 0xfffffff005057807 */ /* 0x000fe20004800000 */
[----:B------:R-:W-:Y:S01]  /*1910*/  IMAD.SHL.U32 R121, R121, 0x2, RZ ;  /* 0x0000000279797824 */ /* 0x000fe200078e00ff */
[----:B------:R3:W-:Y:S01]  /*1920*/  @P0 STS.128 [R124+0x7000], RZ ;  /* 0x007000ff7c000388 */ /* 0x0007e20000000c00 */
[----:B------:R-:W-:-:S03]  /*1930*/  IADD3 R7, R18, c[0x0][0x2e8], RZ ;  /* 0x0000ba0012077a10 */ /* 0x000fc60007ffe0ff */
[----:B------:R3:W-:Y:S01]  /*1940*/  @P0 STS.128 [R124+0x8000], RZ ;  /* 0x008000ff7c000388 */ /* 0x0007e20000000c00 */
[----:B------:R-:W-:Y:S05]  /*1950*/  @P0 BRA `(.L_x_194) ;  /* 0x000001b000000947 */ /* 0x000fea0003800000 */
[----:B------:R-:W-:Y:S02]  /*1960*/  ISETP.GE.AND P3, PT, R132, c[0x0][0x220], PT ;  /* 0x0000880084007a0c */ /* 0x000fe40003f66270 */
        /* <DEDUP_REMOVED lines=20> */
[----:B----4-:R-:W-:-:S04]  /*1ab0*/  LEA R12, P0, R14, c[0x0][0x170], 0x1 ;  /* 0x00005c000e0c7a11 */ /* 0x010fc800078008ff */
[----:B------:R-:W-:-:S05]  /*1ac0*/  LEA.HI.X R13, R14, c[0x0][0x174], R11, 0x1, P0 ;  /* 0x00005d000e0d7a11 */ /* 0x000fca00000f0c0b */
[----:B------:R-:W-:Y:S01]  /*1ad0*/  @!PT LDS RZ, [RZ] ;  /* 0x00000000fffff984 */ /* 0x000fe20000000800 */
[----:B------:R-:W-:Y:S01]  /*1ae0*/  @!PT LDS RZ, [RZ] ;  /* 0x00000000fffff984 */ /* 0x000fe20000000800 */
[----:B------:R-:W-:Y:S01]  /*1af0*/  @!PT LDS RZ, [RZ] ;  /* 0x00000000fffff984 */ /* 0x000fe20000000800 */
[----:B------:R4:W-:Y:S04]  /*1b00*/  LDGSTS.E.BYPASS.LTC128B.128 [R124+0x8000], [R12.64+0x80] ;  /* 0x080000800c7c7fae */ /* 0x0009e8000b901d4c */
.L_x_194:
[----:B------:R-:W-:Y:S05]  /*1b10*/  BSYNC B0 ;  /* 0x0000000000007941 */ /* 0x000fea0003800000 */
.L_x_193:
[----:B------:R-:W-:Y:S01]  /*1b20*/  ISETP.GE.AND P0, PT, R9, R6, PT ;  /* 0x000000060900720c */ /* 0x000fe20003f06270 */
        /* <DEDUP_REMOVED lines=13> */
[C---:B----4-:R-:W-:Y:S01]  /*1c00*/  @!P3 LEA R12, P4, R14.reuse, c[0x0][0x170], 0x1 ;  /* 0x00005c000e0cba11 */ /* 0x050fe200078808ff */
        /* <DEDUP_REMOVED lines=21> */
.L_x_196:
[----:B------:R-:W-:Y:S05]  /*1d60*/  BSYNC B0 ;  /* 0x0000000000007941 */ /* 0x000fea0003800000 */
.L_x_195:
[----:B------:R-:W-:Y:S01]  /*1d70*/  IMAD.SHL.U32 R120, R120, 0x2, RZ ;  /* 0x0000000278787824 */ /* 0x000fe200078e00ff */
[----:B------:R-:W-:Y:S01]  /*1d80*/  LDSM.16.M88.4 R44, [R121] ;  /* 0x00000000792c783b */ /* 0x000fe20000000200 */
[----:B------:R-:W-:Y:S01]  /*1d90*/  IMAD R119, R3, 0x2, R121 ;  /* 0x0000000203777824 */ /* 0x000fe200078e0279 */
[----:B------:R-:W-:Y:S01]  /*1da0*/  IADD3 R97, R7, 0x8, RZ ;  /* 0x0000000807617810 */ /* 0x000fe20007ffe0ff */
[----:B------:R-:W-:Y:S01]  /*1db0*/  IMAD R117, R5, 0x2, R120 ;  /* 0x0000000205757824 */ /* 0x000fe200078e0278 */
[----:B----4-:R-:W4:Y:S01]  /*1dc0*/  LDSM.16.M88.4 R16, [R120+0x3000] ;  /* 0x003000007810783b */ /* 0x010f220000000200 */
[----:B------:R-:W-:Y:S01]  /*1dd0*/  IMAD R2, R88, 0x40, R2 ;  /* 0x0000004058027824 */ /* 0x000fe200078e0202 */
[-C--:B------:R-:W-:Y:S02]  /*1de0*/  IMNMX R102, R7, R0.reuse, PT ;  /* 0x0000000007667217 */ /* 0x080fe40003800200 */
[----:B------:R-:W5:Y:S01]  /*1df0*/  LDSM.16.M88.4 R60, [R120+0x3400] ;  /* 0x00340000783c783b */ /* 0x000f620000000200 */
[----:B------:R-:W-:-:S02]  /*1e00*/  IMNMX R97, R97, R0, PT ;  /* 0x0000000061617217 */ /* 0x000fc40003800200 */
[C---:B------:R-:W-:Y:S01]  /*1e10*/  IADD3 R0, R2.reuse, 0x8, RZ ;  /* 0x0000000802007810 */ /* 0x040fe20007ffe0ff */
[----:B------:R-:W1:Y:S01]  /*1e20*/  LDSM.16.M88.4 R52, [R120+0x3800] ;  /* 0x003800007834783b */ /* 0x000e620000000200 */
[C---:B------:R-:W-:Y:S02]  /*1e30*/  IADD3 R5, R2.reuse, 0x1, RZ ;  /* 0x0000000102057810 */ /* 0x040fe40007ffe0ff */
[----:B------:R-:W-:Y:S01]  /*1e40*/  IADD3 R6, R2, 0x9, RZ ;  /* 0x0000000902067810 */ /* 0x000fe20007ffe0ff */
[----:B------:R-:W2:Y:S01]  /*1e50*/  LDSM.16.M88.4 R12, [R120+0x3c00] ;  /* 0x003c0000780c783b */ /* 0x000ea20000000200 */
[-C--:B------:R-:W-:Y:S02]  /*1e60*/  ISETP.GE.AND P0, PT, R0, R97.reuse, PT ;  /* 0x000000610000720c */ /* 0x080fe40003f06270 */
[C---:B------:R-:W-:Y:S01]  /*1e70*/  ISETP.GE.AND P5, PT, R5.reuse, R102, PT ;  /* 0x000000660500720c */ /* 0x040fe20003fa6270 */
[----:B------:R-:W-:Y:S01]  /*1e80*/  LDSM.16.M88.4 R36, [R119] ;  /* 0x000000007724783b */ /* 0x000fe20000000200 */
[----:B------:R-:W-:-:S02]  /*1e90*/  ISETP.GE.AND P3, PT, R5, R97, PT ;  /* 0x000000610500720c */ /* 0x000fc40003f66270 */
[CC--:B------:R-:W-:Y:S01]  /*1ea0*/  ISETP.GE.AND P2, PT, R6.reuse, R102.reuse, PT ;  /* 0x000000660600720c */ /* 0x0c0fe20003f46270 */
[----:B------:R-:W3:Y:S01]  /*1eb0*/  LDSM.16.M88.4 R76, [R117+0x3000] ;  /* 0x00300000754c783b */ /* 0x000ee20000000200 */
[----:B------:R-:W-:Y:S02]  /*1ec0*/  ISETP.GE.AND P6, PT, R6, R97, PT ;  /* 0x000000610600720c */ /* 0x000fe40003fc6270 */
[C---:B------:R-:W-:Y:S01]  /*1ed0*/  IADD3 R5, R2.reuse, 0x10, RZ ;  /* 0x0000001002057810 */ /* 0x040fe20007ffe0ff */
[----:B------:R-:W1:Y:S01]  /*1ee0*/  LDSM.16.M88.4 R40, [R117+0x3c00] ;  /* 0x003c00007528783b */ /* 0x000e620000000200 */
[----:B------:R-:W-:Y:S02]  /*1ef0*/  IADD3 R6, R2, 0x18, RZ ;  /* 0x0000001802067810 */ /* 0x000fe40007ffe0ff */
[-C--:B------:R-:W-:Y:S01]  /*1f00*/  ISETP.GE.AND P4, PT, R0, R102.reuse, PT ;  /* 0x000000660000720c */ /* 0x080fe20003f86270 */
[----:B------:R-:W2:Y:S01]  /*1f10*/  LDSM.16.M88.4 R68, [R117+0x3800] ;  /* 0x003800007544783b */ /* 0x000ea20000000200 */
[----:B------:R-:W-:-:S03]  /*1f20*/  ISETP.GE.AND P1, PT, R5, R102, PT ;  /* 0x000000660500720c */ /* 0x000fc60003f26270 */
[----:B------:R-:W2:Y:S04]  /*1f30*/  LDSM.16.M88.4 R72, [R117+0x3400] ;  /* 0x003400007548783b */ /* 0x000ea80000000200 */
[----:B------:R-:W-:Y:S01]  /*1f40*/  LDSM.16.M88.4 R8, [R121+0x1000] ;  /* 0x001000007908783b */ /* 0x000fe20000000200 */
[C---:B-1--4-:R-:W-:Y:S03]  /*1f50*/  HMMA.16816.F32 R20, R44.reuse, R16, RZ ;  /* 0x000000102c14723c */ /* 0x052fe600000018ff */
[----:B------:R-:W1:Y:S04]  /*1f60*/  LDSM.16.M88.4 R32, [R120+0x4000] ;  /* 0x004000007820783b */ /* 0x000e680000000200 */
[----:B--2---:R-:W-:Y:S01]  /*1f70*/  LDSM.16.M88.4 R24, [R120+0x4800] ;  /* 0x004800007818783b */ /* 0x004fe20000000200 */
[C---:B------:R-:W-:Y:S03]  /*1f80*/  HMMA.16816.F32 R16, R44.reuse, R18, RZ ;  /* 0x000000122c10723c */ /* 0x040fe600000018ff */
[----:B------:R-:W-:Y:S04]  /*1f90*/  LDSM.16.M88.4 R28, [R120+0x4400] ;  /* 0x00440000781c783b */ /* 0x000fe80000000200 */
[----:B------:R-:W-:Y:S01]  /*1fa0*/  LDSM.16.M88.4 R80, [R119+0x1000] ;  /* 0x001000007750783b */ /* 0x000fe20000000200 */
[C---:B-----5:R-:W-:Y:S03]  /*1fb0*/  HMMA.16816.F32 R64, R44.reuse, R60, RZ ;  /* 0x0000003c2c40723c */ /* 0x060fe600000018ff */
[----:B------:R-:W-:Y:S04]  /*1fc0*/  LDSM.16.M88.4 R84, [R117+0x4000] ;  /* 0x004000007554783b */ /* 0x000fe80000000200 */
[----:B------:R-:W0:Y:S01]  /*1fd0*/  LDGDEPBAR ;  /* 0x00000000000079af */ /* 0x000e220000000000 */
[C---:B------:R-:W-:Y:S08]  /*1fe0*/  HMMA.16816.F32 R56, R44.reuse, R52, RZ ;  /* 0x000000342c38723c */ /* 0x040ff000000018ff */
[C---:B------:R-:W-:Y:S08]  /*1ff0*/  HMMA.16816.F32 R60, R44.reuse, R62, RZ ;  /* 0x0000003e2c3c723c */ /* 0x040ff000000018ff */
[C---:B------:R-:W-:Y:S08]  /*2000*/  HMMA.16816.F32 R52, R44.reuse, R54, RZ ;  /* 0x000000362c34723c */ /* 0x040ff000000018ff */
[C---:B------:R-:W-:Y:S08]  /*2010*/  HMMA.16816.F32 R48, R44.reuse, R12, RZ ;  /* 0x0000000c2c30723c */ /* 0x040ff000000018ff */
[----:B------:R-:W-:Y:S01]  /*2020*/  HMMA.16816.F32 R44, R44, R14, RZ ;  /* 0x0000000e2c2c723c */ /* 0x000fe200000018ff */
[----:B------:R-:W2:Y:S07]  /*2030*/  LDSM.16.M88.4 R12, [R120+0x4c00] ;  /* 0x004c0000780c783b */ /* 0x000eae0000000200 */
        /* <DEDUP_REMOVED lines=8> */
[----:B------:R-:W3:Y:S07]  /*20c0*/  LDSM.16.M88.4 R68, [R117+0x4c00] ;  /* 0x004c00007544783b */ /* 0x000eee0000000200 */
[----:B------:R-:W-:Y:S08]  /*20d0*/  HMMA.16816.F32 R64, R36, R72, R64 ;  /* 0x000000482440723c */ /* 0x000ff00000001840 */
[C---:B-1----:R-:W-:Y:S08]  /*20e0*/  HMMA.16816.F32 R20, R8.reuse, R32, R20 ;  /* 0x000000200814723c */ /* 0x042ff00000001814 */
[----:B------:R-:W-:Y:S01]  /*20f0*/  HMMA.16816.F32 R16, R8, R34, R16 ;  /* 0x000000220810723c */ /* 0x000fe20000001810 */
[----:B------:R-:W-:Y:S07]  /*2100*/  LDSM.16.M88.4 R32, [R120+0x5400] ;  /* 0x005400007820783b */ /* 0x000fee0000000200 */
[----:B------:R-:W-:Y:S01]  /*2110*/  HMMA.16816.F32 R60, R36, R74, R60 ;  /* 0x0000004a243c723c */ /* 0x000fe2000000183c */
[----:B------:R-:W1:Y:S04]  /*2120*/  LDSM.16.M88.4 R72, [R117+0x4800] ;  /* 0x004800007548783b */ /* 0x000e680000000200 */
[----:B------:R-:W4:Y:S03]  /*2130*/  LDSM.16.M88.4 R36, [R120+0x5000] ;  /* 0x005000007824783b */ /* 0x000f260000000200 */
[C---:B--2---:R-:W-:Y:S08]  /*2140*/  HMMA.16816.F32 R48, R8.reuse, R12, R48 ;  /* 0x0000000c0830723c */ /* 0x044ff00000001830 */
[C---:B------:R-:W-:Y:S01]  /*2150*/  HMMA.16816.F32 R44, R8.reuse, R14, R44 ;  /* 0x0000000e082c723c */ /* 0x040fe2000000182c */
[----:B------:R-:W-:Y:S07]  /*2160*/  LDSM.16.M88.4 R12, [R119+0x2000] ;  /* 0x00200000770c783b */ /* 0x000fee0000000200 */
[C---:B------:R-:W-:Y:S08]  /*2170*/  HMMA.16816.F32 R56, R8.reuse, R24, R56 ;  /* 0x000000180838723c */ /* 0x040ff00000001838 */
[C---:B------:R-:W-:Y:S01]  /*2180*/  HMMA.16816.F32 R52, R8.reuse, R26, R52 ;  /* 0x0000001a0834723c */ /* 0x040fe20000001834 */
[----:B------:R-:W2:Y:S07]  /*2190*/  LDSM.16.M88.4 R24, [R120+0x5c00] ;  /* 0x005c00007818783b */ /* 0x000eae0000000200 */
[----:B------:R-:W-:Y:S08]  /*21a0*/  HMMA.16816.F32 R64, R8, R28, R64 ;  /* 0x0000001c0840723c */ /* 0x000ff00000001840 */
[C---:B------:R-:W-:Y:S08]  /*21b0*/  HMMA.16816.F32 R20, R80.reuse, R84, R20 ;  /* 0x000000545014723c */ /* 0x040ff00000001814 */
[----:B------:R-:W-:Y:S08]  /*21c0*/  HMMA.16816.F32 R16, R80, R86, R16 ;  /* 0x000000565010723c */ /* 0x000ff00000001810 */
[----:B------:R-:W-:Y:S01]  /*21d0*/  HMMA.16816.F32 R60, R8, R30, R60 ;  /* 0x0000001e083c723c */ /* 0x000fe2000000183c */
[----:B------:R-:W5:Y:S04]  /*21e0*/  LDSM.16.M88.4 R28, [R120+0x5800] ;  /* 0x00580000781c783b */ /* 0x000f680000000200 */
[----:B------:R-:W2:Y:S03]  /*21f0*/  LDSM.16.M88.4 R8, [R117+0x5000] ;  /* 0x005000007508783b */ /* 0x000ea60000000200 */
[C---:B---3--:R-:W-:Y:S08]  /*2200*/  HMMA.16816.F32 R48, R80.reuse, R68, R48 ;  /* 0x000000445030723c */ /* 0x048ff00000001830 */
[C---:B------:R-:W-:Y:S08]  /*2210*/  HMMA.16816.F32 R44, R80.reuse, R70, R44 ;  /* 0x00000046502c723c */ /* 0x040ff0000000182c */
[C---:B------:R-:W-:Y:S08]  /*2220*/  HMMA.16816.F32 R64, R80.reuse, R76, R64 ;  /* 0x0000004c5040723c */ /* 0x040ff00000001840 */
[----:B-1----:R-:W-:Y:S08]  /*2230*/  HMMA.16816.F32 R56, R80, R72, R56 ;  /* 0x000000485038723c */ /* 0x002ff00000001838 */
[C---:B----4-:R-:W-:Y:S01]  /*2240*/  HMMA.16816.F32 R68, R40.reuse, R36, R20 ;  /* 0x000000242844723c */ /* 0x050fe20000001814 */
[----:B------:R-:W1:Y:S07]  /*2250*/  LDSM.16.M88.4 R20, [R117+0x5400] ;  /* 0x005400007514783b */ /* 0x000e6e0000000200 */
[----:B------:R-:W-:Y:S08]  /*2260*/  HMMA.16816.F32 R16, R40, R38, R16 ;  /* 0x000000262810723c */ /* 0x000ff00000001810 */
[----:B------:R-:W-:Y:S08]  /*2270*/  HMMA.16816.F32 R52, R80, R74, R52 ;  /* 0x0000004a5034723c */ /* 0x000ff00000001834 */
[C---:B--2---:R-:W-:Y:S08]  /*2280*/  HMMA.16816.F32 R48, R40.reuse, R24, R48 ;  /* 0x000000182830723c */ /* 0x044ff00000001830 */
[----:B------:R-:W-:Y:S01]  /*2290*/  HMMA.16816.F32 R44, R40, R26, R44 ;  /* 0x0000001a282c723c */ /* 0x000fe2000000182c */
[----:B------:R-:W2:Y:S07]  /*22a0*/  LDSM.16.M88.4 R24, [R117+0x5800] ;  /* 0x005800007518783b */ /* 0x000eae0000000200 */
[----:B------:R-:W-:Y:S08]  /*22b0*/  HMMA.16816.F32 R60, R80, R78, R60 ;  /* 0x0000004e503c723c */ /* 0x000ff0000000183c */
[C---:B------:R-:W-:Y:S08]  /*22c0*/  HMMA.16816.F32 R64, R40.reuse, R32, R64 ;  /* 0x000000202840723c */ /* 0x040ff00000001840 */
[----:B-----5:R-:W-:Y:S08]  /*22d0*/  HMMA.16816.F32 R56, R40, R28, R56 ;  /* 0x0000001c2838723c */ /* 0x020ff00000001838 */
[C---:B------:R-:W-:Y:S08]  /*22e0*/  HMMA.16816.F32 R68, R12.reuse, R8, R68 ;  /* 0x000000080c44723c */ /* 0x040ff00000001844 */
[----:B------:R-:W-:Y:S01]  /*22f0*/  HMMA.16816.F32 R16, R12, R10, R16 ;  /* 0x0000000a0c10723c */ /* 0x000fe20000001810 */
[----:B------:R-:W3:Y:S01]  /*2300*/  LDSM.16.M88.4 R8, [R117+0x5c00] ;  /* 0x005c00007508783b */ /* 0x000ee20000000200 */
[----:B------:R-:W-:-:S06]  /*2310*/  DEPBAR.LE SB0, 0x0 ;  /* 0x000080000000791a */ /* 0x000fcc0000000000 */
[C---:B------:R-:W-:Y:S08]  /*2320*/  HMMA.16816.F32 R52, R40.reuse, R30, R52 ;  /* 0x0000001e2834723c */ /* 0x040ff00000001834 */
[----:B------:R-:W-:Y:S01]  /*2330*/  HMMA.16816.F32 R60, R40, R34, R60 ;  /* 0x00000022283c723c */ /* 0x000fe2000000183c */
[----:B------:R-:W-:Y:S02]  /*2340*/  FSEL R0, R69, -INF , !P5 ;  /* 0xff80000045007808 */ /* 0x000fe40006800000 */
[----:B------:R-:W-:-:S02]  /*2350*/  ISETP.GE.AND P5, PT, R5, R97, PT ;  /* 0x000000610500720c */ /* 0x000fc40003fa6270 */
[----:B------:R-:W-:Y:S02]  /*2360*/  IADD3 R5, R2, 0x11, RZ ;  /* 0x0000001102057810 */ /* 0x000fe40007ffe0ff */
[----:B------:R-:W-:Y:S01]  /*2370*/  FSEL R71, R71, -INF , !P3 ;  /* 0xff80000047477808 */ /* 0x000fe20005800000 */
[----:B-1----:R-:W-:Y:S01]  /*2380*/  HMMA.16816.F32 R64, R12, R20, R64 ;  /* 0x000000140c40723c */ /* 0x002fe20000001840 */
[----:B------:R-:W-:Y:S02]  /*2390*/  ISETP.GE.AND P3, PT, R5, R102, PT ;  /* 0x000000660500720c */ /* 0x000fe40003f66270 */
[----:B------:R-:W-:-:S04]  /*23a0*/  FSEL R19, R19, -INF , !P6 ;  /* 0xff80000013137808 */ /* 0x000fc80007000000 */
[----:B------:R-:W-:Y:S01]  /*23b0*/  FSEL R21, R18, -INF , !P0 ;  /* 0xff80000012157808 */ /* 0x000fe20004000000 */
[C---:B--2---:R-:W-:Y:S01]  /*23c0*/  HMMA.16816.F32 R56, R12.reuse, R24, R56 ;  /* 0x000000180c38723c */ /* 0x044fe20000001838 */
[----:B------:R-:W-:Y:S02]  /*23d0*/  FSEL R18, R17, -INF , !P2 ;  /* 0xff80000011127808 */ /* 0x000fe40005000000 */
[C---:B------:R-:W-:Y:S02]  /*23e0*/  ISETP.GE.AND P0, PT, R6.reuse, R102, PT ;  /* 0x000000660600720c */ /* 0x040fe40003f06270 */
[----:B------:R-:W-:Y:S02]  /*23f0*/  ISETP.GE.AND P2, PT, R6, R97, PT ;  /* 0x000000610600720c */ /* 0x000fe40003f46270 */
[----:B------:R-:W-:Y:S01]  /*2400*/  IADD3 R6, R2, 0x20, RZ ;  /* 0x0000002002067810 */ /* 0x000fe20007ffe0ff */
[----:B------:R-:W-:Y:S01]  /*2410*/  HMMA.16816.F32 R52, R12, R26, R52 ;  /* 0x0000001a0c34723c */ /* 0x000fe20000001834 */
[----:B------:R-:W-:-:S02]  /*2420*/  FSEL R20, R16, -INF , !P4 ;  /* 0xff80000010147808 */ /* 0x000fc40006000000 */
[----:B------:R-:W-:Y:S02]  /*2430*/  ISETP.GE.AND P4, PT, R5, R97, PT ;  /* 0x000000610500720c */ /* 0x000fe40003f86270 */
[C---:B------:R-:W-:Y:S02]  /*2440*/  IADD3 R5, R2.reuse, 0x19, RZ ;  /* 0x0000001902057810 */ /* 0x040fe40007ffe0ff */
[----:B------:R-:W-:Y:S01]  /*2450*/  IADD3 R17, R2, 0x28, RZ ;  /* 0x0000002802117810 */ /* 0x000fe20007ffe0ff */
[----:B------:R-:W-:Y:S01]  /*2460*/  HMMA.16816.F32 R60, R12, R22, R60 ;  /* 0x000000160c3c723c */ /* 0x000fe2000000183c */
[----:B------:R-:W-:Y:S02]  /*2470*/  FSEL R7, R66, -INF , !P5 ;  /* 0xff80000042077808 */ /* 0x000fe40006800000 */
[----:B------:R-:W-:Y:S02]  /*2480*/  ISETP.GE.AND P5, PT, R6, R102, PT ;  /* 0x000000660600720c */ /* 0x000fe40003fa6270 */
[----:B------:R-:W-:-:S02]  /*2490*/  FSEL R64, R64, -INF , !P1 ;  /* 0xff80000040407808 */ /* 0x000fc40004800000 */
[C---:B------:R-:W-:Y:S01]  /*24a0*/  ISETP.GE.AND P6, PT, R5.reuse, R102, PT ;  /* 0x000000660500720c */ /* 0x040fe20003fc6270 */
[C---:B---3--:R-:W-:Y:S01]  /*24b0*/  HMMA.16816.F32 R48, R12.reuse, R8, R48 ;  /* 0x000000080c30723c */ /* 0x048fe20000001830 */
[----:B------:R-:W-:Y:S01]  /*24c0*/  FSEL R94, R56, -INF , !P5 ;  /* 0xff800000385e7808 */ /* 0x000fe20006800000 */
[----:B------:R-:W-:Y:S01]  /*24d0*/  BAR.SYNC.DEFER_BLOCKING 0x0 ;  /* 0x0000000000007b1d */ /* 0x000fe20000010000 */
[----:B------:R-:W-:Y:S02]  /*24e0*/  ISETP.GE.AND P1, PT, R5, R97, PT ;  /* 0x000000610500720c */ /* 0x000fe40003f26270 */
[C---:B------:R-:W-:Y:S02]  /*24f0*/  IADD3 R5, R2.reuse, 0x21, RZ ;  /* 0x0000002102057810 */ /* 0x040fe40007ffe0ff */
[----:B------:R-:W-:Y:S01]  /*2500*/  IADD3 R9, R2, 0x29, RZ ;  /* 0x0000002902097810 */ /* 0x000fe20007ffe0ff */
[----:B------:R-:W-:Y:S01]  /*2510*/  HMMA.16816.F32 R44, R12, R10, R44 ;  /* 0x0000000a0c2c723c */ /* 0x000fe2000000182c */
[----:B------:R-:W-:-:S02]  /*2520*/  FSEL R16, R65, -INF , !P3 ;  /* 0xff80000041107808 */ /* 0x000fc40005800000 */
[-C--:B------:R-:W-:Y:S02]  /*2530*/  ISETP.GE.AND P5, PT, R9, R97.reuse, PT ;  /* 0x000000610900720c */ /* 0x080fe40003fa6270 */
[----:B------:R-:W-:Y:S02]  /*2540*/  FSEL R67, R67, -INF , !P4 ;  /* 0xff80000043437808 */ /* 0x000fe40006000000 */
[----:B------:R-:W-:Y:S02]  /*2550*/  FSEL R109, R55, -INF , !P5 ;  /* 0xff800000376d7808 */ /* 0x000fe40006800000 */
[-C--:B------:R-:W-:Y:S02]  /*2560*/  ISETP.GE.AND P5, PT, R2, R102.reuse, PT ;  /* 0x000000660200720c */ /* 0x080fe40003fa6270 */
[----:B------:R-:W-:Y:S02]  /*2570*/  ISETP.GE.AND P3, PT, R6, R97, PT ;  /* 0x000000610600720c */ /* 0x000fe40003f66270 */
[----:B------:R-:W-:-:S02]  /*2580*/  ISETP.GE.AND P4, PT, R5, R102, PT ;  /* 0x000000660500720c */ /* 0x000fc40003f86270 */
[----:B------:R-:W-:Y:S02]  /*2590*/  IADD3 R8, R2, 0x30, RZ ;  /* 0x0000003002087810 */ /* 0x000fe40007ffe0ff */
[----:B------:R-:W-:Y:S02]  /*25a0*/  FSEL R60, R60, -INF , !P0 ;  /* 0xff8000003c3c7808 */ /* 0x000fe40004000000 */
[----:B------:R-:W-:Y:S02]  /*25b0*/  ISETP.GE.AND P0, PT, R5, R97, PT ;  /* 0x000000610500720c */ /* 0x000fe40003f06270 */
[----:B------:R-:W-:Y:S02]  /*25c0*/  FSEL R68, R68, -INF , !P5 ;  /* 0xff80000044447808 */ /* 0x000fe40006800000 */
[----:B------:R-:W-:Y:S02]  /*25d0*/  FSEL R5, R62, -INF , !P2 ;  /* 0xff8000003e057808 */ /* 0x000fe40005000000 */
[----:B------:R-:W-:-:S02]  /*25e0*/  FSEL R103, R58, -INF , !P3 ;  /* 0xff8000003a677808 */ /* 0x000fc40005800000 */
[----:B------:R-:W-:Y:S02]  /*25f0*/  FSEL R104, R57, -INF , !P4 ;  /* 0xff80000039687808 */ /* 0x000fe40006000000 */
[----:B------:R-:W-:Y:S02]  /*2600*/  ISETP.GE.AND P5, PT, R96, 0x2, PT ;  /* 0x000000026000780c */ /* 0x000fe40003fa6270 */
[-C--:B------:R-:W-:Y:S02]  /*2610*/  ISETP.GE.AND P2, PT, R17, R102.reuse, PT ;  /* 0x000000661100720c */ /* 0x080fe40003f46270 */
[C---:B------:R-:W-:Y:S02]  /*2620*/  ISETP.GE.AND P3, PT, R8.reuse, R102, PT ;  /* 0x000000660800720c */ /* 0x040fe40003f66270 */
[----:B------:R-:W-:Y:S02]  /*2630*/  ISETP.GE.AND P4, PT, R8, R97, PT ;  /* 0x000000610800720c */ /* 0x000fe40003f86270 */
[----:B------:R-:W-:-:S02]  /*2640*/  IADD3 R8, R2, 0x31, RZ ;  /* 0x0000003102087810 */ /* 0x000fc40007ffe0ff */
[----:B------:R-:W-:Y:S02]  /*2650*/  FSEL R6, R61, -INF , !P6 ;  /* 0xff8000003d067808 */ /* 0x000fe40007000000 */
[----:B------:R-:W-:Y:S02]  /*2660*/  FSEL R63, R63, -INF , !P1 ;  /* 0xff8000003f3f7808 */ /* 0x000fe40004800000 */
[----:B------:R-:W-:Y:S02]  /*2670*/  FSEL R111, R59, -INF , !P0 ;  /* 0xff8000003b6f7808 */ /* 0x000fe40004000000 */
[----:B------:R-:W-:Y:S02]  /*2680*/  FSEL R106, R52, -INF , !P2 ;  /* 0xff800000346a7808 */ /* 0x000fe40005000000 */
[----:B------:R-:W-:Y:S02]  /*2690*/  ISETP.GE.AND P6, PT, R17, R97, PT ;  /* 0x000000611100720c */ /* 0x000fe40003fc6270 */
        /* <DEDUP_REMOVED lines=10> */
[C---:B------:R-:W-:Y:S02]  /*2740*/  ISETP.GE.AND P6, PT, R9.reuse, R102, PT ;  /* 0x000000660900720c */ /* 0x040fe40003fc6270 */
[-C--:B------:R-:W-:Y:S02]  /*2750*/  ISETP.GE.AND P1, PT, R9, R97.reuse, PT ;  /* 0x000000610900720c */ /* 0x080fe40003f26270 */
[----:B------:R-:W-:-:S02]  /*2760*/  ISETP.GE.AND P3, PT, R2, R97, PT ;  /* 0x000000610200720c */ /* 0x000fc40003f66270 */
[C---:B------:R-:W-:Y:S02]  /*2770*/  ISETP.GE.AND P4, PT, R8.reuse, R102, PT ;  /* 0x000000660800720c */ /* 0x040fe40003f86270 */
[----:B------:R-:W-:Y:S02]  /*2780*/  ISETP.GE.AND P0, PT, R8, R97, PT ;  /* 0x000000610800720c */ /* 0x000fe40003f06270 */
[----:B------:R-:W-:Y:S02]  /*2790*/  FSEL R70, R70, -INF , !P3 ;  /* 0xff80000046467808 */ /* 0x000fe40005800000 */
[----:B------:R-:W-:Y:S02]  /*27a0*/  FSEL R31, R51, -INF , !P2 ;  /* 0xff800000331f7808 */ /* 0x000fe40005000000 */
[----:B------:R-:W-:Y:S02]  /*27b0*/  FSEL R92, R44, -INF , !P6 ;  /* 0xff8000002c5c7808 */ /* 0x000fe40007000000 */
[----:B------:R-:W-:-:S02]  /*27c0*/  FSEL R30, R46, -INF , !P1 ;  /* 0xff8000002e1e7808 */ /* 0x000fc40004800000 */
[----:B------:R-:W-:Y:S02]  /*27d0*/  FSEL R91, R45, -INF , !P4 ;  /* 0xff8000002d5b7808 */ /* 0x000fe40006000000 */
[----:B------:R-:W-:Y:S01]  /*27e0*/  FSEL R29, R47, -INF , !P0 ;  /* 0xff8000002f1d7808 */ /* 0x000fe20004000000 */
[----:B------:R-:W-:Y:S05]  /*27f0*/  @!P5 BRA `(.L_x_197) ;  /* 0x000003b00000d947 */ /* 0x000fea0003800000 */
[----:B------:R-:W-:Y:S01]  /*2800*/  IADD3 R11, R96, -0x2, RZ ;  /* 0xfffffffe600b7810 */ /* 0x000fe20007ffe0ff */
[----:B------:R-:W-:Y:S01]  /*2810*/  BSSY B0, `(.L_x_198) ;  /* 0x0000038000007945 */ /* 0x000fe20003800000 */
[----:B------:R-:W-:Y:S02]  /*2820*/  ISETP.GE.AND P4, PT, R132, c[0x0][0x220], PT ;  /* 0x0000880084007a0c */ /* 0x000fe40003f86270 */
[----:B------:R-:W-:Y:S01]  /*2830*/  SHF.R.S32.HI R9, RZ, 0x1f, R11 ;  /* 0x0000001fff097819 */ /* 0x000fe2000001140b */
[C---:B------:R-:W-:Y:S01]  /*2840*/  IMAD R2, R11.reuse, UR9, RZ ;  /* 0x000000090b027c24 */ /* 0x040fe2000f8e02ff */
[----:B------:R-:W-:Y:S01]  /*2850*/  ISETP.GE.AND P3, PT, R126, c[0x0][0x220], PT ;  /* 0x000088007e007a0c */ /* 0x000fe20003f66270 */
[----:B------:R-:W-:Y:S01]  /*2860*/  IMAD.WIDE.U32 R10, R11, UR10, R130 ;  /* 0x0000000a0b0a7c25 */ /* 0x000fe2000f8e0082 */
[----:B------:R-:W-:-:S03]  /*2870*/  ISETP.GE.AND P1, PT, R125, c[0x0][0x220], PT ;  /* 0x000088007d007a0c */ /* 0x000fc60003f26270 */
[----:B------:R-:W-:-:S04]  /*2880*/  IMAD R2, R9, UR10, R2 ;  /* 0x0000000a09027c24 */ /* 0x000fc8000f8e0202 */
[----:B------:R-:W-:Y:S01]  /*2890*/  IMAD.IADD R2, R11, 0x1, R2 ;  /* 0x000000010b027824 */ /* 0x000fe200078e0202 */
[C---:B------:R-:W-:Y:S01]  /*28a0*/  @!P4 LEA R12, P6, R10.reuse, c[0x0][0x168], 0x1 ;  /* 0x00005a000a0cca11 */ /* 0x040fe200078c08ff */
[----:B------:R1:W-:Y:S02]  /*28b0*/  @P4 STS [R124+0x3000], RZ ;  /* 0x003000ff7c004388 */ /* 0x0003e40000000800 */
[C---:B------:R-:W-:Y:S02]  /*28c0*/  @!P3 LEA R22, P2, R10.reuse, c[0x0][0x168], 0x1 ;  /* 0x00005a000a16ba11 */ /* 0x040fe400078408ff */
[C---:B------:R-:W-:Y:S01]  /*28d0*/  @!P1 LEA R14, P0, R10.reuse, c[0x0][0x168], 0x1 ;  /* 0x00005a000a0e9a11 */ /* 0x040fe200078008ff */
[----:B------:R1:W-:Y:S01]  /*28e0*/  @P4 STS [R124+0x3004], RZ ;  /* 0x003004ff7c004388 */ /* 0x0003e20000000800 */
[C-C-:B------:R-:W-:Y:S02]  /*28f0*/  @!P4 LEA.HI.X R13, R10.reuse, c[0x0][0x16c], R2.reuse, 0x1, P6 ;  /* 0x00005b000a0dca11 */ /* 0x140fe400030f0c02 */
[C---:B------:R-:W-:Y:S01]  /*2900*/  IADD3 R9, P6, R10.reuse, UR11, RZ ;  /* 0x0000000b0a097c10 */ /* 0x040fe2000ffde0ff */
[----:B------:R1:W-:Y:S01]  /*2910*/  @P4 STS.64 [R124+0x3008], RZ ;  /* 0x003008ff7c004388 */ /* 0x0003e20000000a00 */
[----:B------:R-:W-:-:S02]  /*2920*/  @!P3 LEA.HI.X R23, R10, c[0x0][0x16c], R2, 0x1, P2 ;  /* 0x00005b000a17ba11 */ /* 0x000fc400010f0c02 */
        /* <DEDUP_REMOVED lines=38> */
.L_x_199:
[----:B------:R-:W-:Y:S05]  /*2b90*/  BSYNC B0 ;  /* 0x0000000000007941 */ /* 0x000fea0003800000 */
.L_x_198:
[----:B------:R-:W0:Y:S02]  /*2ba0*/  LDGDEPBAR ;  /* 0x00000000000079af */ /* 0x000e240000000000 */
.L_x_197:
[----:B--2---:R-:W-:Y:S02]  /*2bb0*/  FMNMX.FTZ R9, R68, R0, !PT ;  /* 0x0000000044097209 */ /* 0x004fe40007810000 */
        /* <DEDUP_REMOVED lines=24> */
[----:B------:R-:W-:Y:S02]  /*2d40*/  SHF.L.U32 R118, R4, 0x1, RZ ;  /* 0x0000000104767819 */ /* 0x000fe400000006ff */
[----:B------:R-:W-:Y:S02]  /*2d50*/  FMNMX.FTZ R8, R92, R9, !PT ;  /* 0x000000095c087209 */ /* 0x000fe40007810000 */
[----:B------:R-:W-:Y:S01]  /*2d60*/  FMNMX.FTZ R9, R31, R2, !PT ;  /* 0x000000021f097209 */ /* 0x000fe20007810000 */
[----:B------:R-:W-:Y:S01]  /*2d70*/  LDSM.16.MT88.4 R56, [R118+0x7000] ;  /* 0x007000007638783b */ /* 0x000fe20000004200 */
[----:B------:R-:W-:Y:S02]  /*2d80*/  FMNMX.FTZ R8, R91, R8, !PT ;  /* 0x000000085b087209 */ /* 0x000fe40007810000 */
[----:B-1----:R-:W-:Y:S01]  /*2d90*/  FMNMX.FTZ R10, R30, R9, !PT ;  /* 0x000000091e0a7209 */ /* 0x002fe20007810000 */
[----:B------:R-:W-:Y:S01]  /*2da0*/  LDSM.16.MT88.4 R40, [R118+0x6000] ;  /* 0x006000007628783b */ /* 0x000fe20000004200 */
[----:B------:R-:W-:-:S02]  /*2db0*/  LEA R116, R3, R118, 0x1 ;  /* 0x0000007603747211 */ /* 0x000fc400078e08ff */
[----:B------:R-:W-:Y:S01]  /*2dc0*/  FMNMX.FTZ R10, R29, R10, !PT ;  /* 0x0000000a1d0a7209 */ /* 0x000fe20007810000 */
[----:B------:R-:W1:Y:S04]  /*2dd0*/  SHFL.BFLY PT, R11, R8, 0x2, 0x1f ;  /* 0x0c401f00080b7f89 */ /* 0x000e6800000e0000 */
[----:B------:R-:W2:Y:S04]  /*2de0*/  SHFL.BFLY PT, R9, R10, 0x2, 0x1f ;  /* 0x0c401f000a097f89 */ /* 0x000ea800000e0000 */
[----:B------:R-:W-:Y:S04]  /*2df0*/  LDSM.16.MT88.4 R48, [R116+0x6000] ;  /* 0x006000007430783b */ /* 0x000fe80000004200 */
[----:B------:R-:W-:Y:S04]  /*2e00*/  LDSM.16.MT88.4 R72, [R118+0x8000] ;  /* 0x008000007648783b */ /* 0x000fe80000004200 */
[----:B------:R-:W-:Y:S01]  /*2e10*/  LDSM.16.MT88.4 R12, [R118+0x7400] ;  /* 0x00740000760c783b */ /* 0x000fe20000004200 */
[----:B-1----:R-:W-:-:S02]  /*2e20*/  FMNMX.FTZ R11, R8, R11, !PT ;  /* 0x0000000b080b7209 */ /* 0x002fc40007810000 */
[----:B--2---:R-:W-:-:S03]  /*2e30*/  FMNMX.FTZ R9, R10, R9, !PT ;  /* 0x000000090a097209 */ /* 0x004fc60007810000 */
[----:B------:R-:W1:Y:S04]  /*2e40*/  SHFL.BFLY PT, R2, R11, 0x1, 0x1f ;  /* 0x0c201f000b027f89 */ /* 0x000e6800000e0000 */
[----:B------:R-:W2:Y:S01]  /*2e50*/  SHFL.BFLY PT, R8, R9, 0x1, 0x1f ;  /* 0x0c201f0009087f89 */ /* 0x000ea200000e0000 */
[----:B-1----:R-:W-:-:S04]  /*2e60*/  FMNMX.FTZ R2, R11, R2, !PT ;  /* 0x000000020b027209 */ /* 0x002fc80007810000 */
[C---:B------:R-:W-:Y:S01]  /*2e70*/  FSETP.NEU.FTZ.AND P0, PT, R2.reuse, -INF , PT ;  /* 0xff8000000200780b */ /* 0x040fe20003f1d000 */
[----:B------:R-:W-:-:S05]  /*2e80*/  FMUL.FTZ R93, R2, c[0x0][0x23c] ;  /* 0x00008f00025d7a20 */ /* 0x000fca0000410000 */
[----:B------:R-:W-:-:S05]  /*2e90*/  FSEL R93, R93, RZ, P0 ;  /* 0x000000ff5d5d7208 */ /* 0x000fca0000000000 */
[--C-:B------:R-:W-:Y:S01]  /*2ea0*/  FFMA.FTZ R34, R0, c[0x0][0x23c], -R93.reuse ;  /* 0x00008f0000227a23 */ /* 0x100fe2000001085d */
[----:B--2---:R-:W-:Y:S01]  /*2eb0*/  FMNMX.FTZ R0, R9, R8, !PT ;  /* 0x0000000809007209 */ /* 0x004fe20007810000 */
[--C-:B------:R-:W-:Y:S01]  /*2ec0*/  FFMA.FTZ R35, R68, c[0x0][0x23c], -R93.reuse ;  /* 0x00008f0044237a23 */ /* 0x100fe2000001085d */
[----:B------:R-:W-:Y:S01]  /*2ed0*/  LDSM.16.MT88.4 R8, [R116+0x6400] ;  /* 0x006400007408783b */ /* 0x000fe20000004200 */
[--C-:B------:R-:W-:Y:S01]  /*2ee0*/  FFMA.FTZ R33, R20, c[0x0][0x23c], -R93.reuse ;  /* 0x00008f0014217a23 */ /* 0x100fe2000001085d */
[C---:B------:R-:W-:Y:S01]  /*2ef0*/  FSETP.NEU.FTZ.AND P0, PT, R0.reuse, -INF , PT ;  /* 0xff8000000000780b */ /* 0x040fe20003f1d000 */
[----:B------:R-:W-:Y:S01]  /*2f00*/  FMUL.FTZ R32, R0, c[0x0][0x23c] ;  /* 0x00008f0000207a20 */ /* 0x000fe20000410000 */
[----:B------:R-:W-:Y:S01]  /*2f10*/  MUFU.EX2 R34, R34 ;  /* 0x0000002200227308 */ /* 0x000fe20000000800 */
[--C-:B------:R-:W-:Y:S02]  /*2f20*/  FFMA.FTZ R26, R18, c[0x0][0x23c], -R93.reuse ;  /* 0x00008f00121a7a23 */ /* 0x100fe4000001085d */
[--C-:B------:R-:W-:Y:S01]  /*2f30*/  FFMA.FTZ R25, R64, c[0x0][0x23c], -R93.reuse ;  /* 0x00008f0040197a23 */ /* 0x100fe2000001085d */
[----:B------:R-:W-:Y:S01]  /*2f40*/  FSEL R32, R32, RZ, P0 ;  /* 0x000000ff20207208 */ /* 0x000fe20000000000 */
[----:B------:R-:W-:-:S02]  /*2f50*/  FFMA.FTZ R24, R16, c[0x0][0x23c], -R93 ;  /* 0x00008f0010187a23 */ /* 0x000fc4000001085d */
[--C-:B------:R-:W-:Y:S01]  /*2f60*/  FFMA.FTZ R23, R60, c[0x0][0x23c], -R93.reuse ;  /* 0x00008f003c177a23 */ /* 0x100fe2000001085d */
[----:B------:R-:W1:Y:S01]  /*2f70*/  MUFU.EX2 R35, R35 ;  /* 0x0000002300237308 */ /* 0x000e620000000800 */
[--C-:B------:R-:W-:Y:S02]  /*2f80*/  FFMA.FTZ R85, R70, c[0x0][0x23c], -R32.reuse ;  /* 0x00008f0046557a23 */ /* 0x100fe40000010820 */
[--C-:B------:R-:W-:Y:S02]  /*2f90*/  FFMA.FTZ R84, R71, c[0x0][0x23c], -R32.reuse ;  /* 0x00008f0047547a23 */ /* 0x100fe40000010820 */
[--C-:B------:R-:W-:Y:S02]  /*2fa0*/  FFMA.FTZ R90, R21, c[0x0][0x23c], -R32.reuse ;  /* 0x00008f00155a7a23 */ /* 0x100fe40000010820 */
[--C-:B------:R-:W-:Y:S01]  /*2fb0*/  FFMA.FTZ R27, R19, c[0x0][0x23c], -R32.reuse ;  /* 0x00008f00131b7a23 */ /* 0x100fe20000010820 */
[----:B------:R-:W-:Y:S01]  /*2fc0*/  MUFU.EX2 R33, R33 ;  /* 0x0000002100217308 */ /* 0x000fe20000000800 */
[----:B------:R-:W-:Y:S01]  /*2fd0*/  FFMA.FTZ R20, R6, c[0x0][0x23c], -R93 ;  /* 0x00008f0006147a23 */ /* 0x000fe2000001085d */
[----:B------:R-:W-:Y:S01]  /*2fe0*/  LDSM.16.MT88.4 R16, [R118+0x6400] ;  /* 0x006400007610783b */ /* 0x000fe20000004200 */
[----:B------:R-:W-:-:S02]  /*2ff0*/  FFMA.FTZ R28, R7, c[0x0][0x23c], -R32 ;  /* 0x00008f00071c7a23 */ /* 0x000fc40000010820 */
[--C-:B------:R-:W-:Y:S02]  /*3000*/  FFMA.FTZ R21, R67, c[0x0][0x23c], -R32.reuse ;  /* 0x00008f0043157a23 */ /* 0x100fe40000010820 */
[--C-:B------:R-:W-:Y:S01]  /*3010*/  FFMA.FTZ R22, R5, c[0x0][0x23c], -R32.reuse ;  /* 0x00008f0005167a23 */ /* 0x100fe20000010820 */
[----:B------:R-:W2:Y:S01]  /*3020*/  MUFU.EX2 R26, R26 ;  /* 0x0000001a001a7308 */ /* 0x000ea20000000800 */
[----:B-1----:R-:W-:Y:S01]  /*3030*/  F2FP.PACK_AB R80, R34, R35 ;  /* 0x000000232250723e */ /* 0x002fe200000000ff */
[--C-:B------:R-:W-:Y:S01]  /*3040*/  FFMA.FTZ R3, R63, c[0x0][0x23c], -R32.reuse ;  /* 0x00008f003f037a23 */ /* 0x100fe20000010820 */
[----:B------:R-:W1:Y:S01]  /*3050*/  LDSM.16.MT88.4 R64, [R116+0x7000] ;  /* 0x007000007440783b */ /* 0x000e620000004200 */
[--C-:B------:R-:W-:Y:S02]  /*3060*/  FFMA.FTZ R108, R94, c[0x0][0x23c], -R93.reuse ;  /* 0x00008f005e6c7a23 */ /* 0x100fe4000001085d */
[----:B------:R-:W-:Y:S02]  /*3070*/  FFMA.FTZ R105, R104, c[0x0][0x23c], -R93 ;  /* 0x00008f0068697a23 */ /* 0x000fe4000001085d */
[----:B------:R-:W-:Y:S01]  /*3080*/  MUFU.EX2 R85, R85 ;  /* 0x0000005500557308 */ /* 0x000fe20000000800 */
[----:B------:R-:W-:-:S02]  /*3090*/  FFMA.FTZ R107, R103, c[0x0][0x23c], -R32 ;  /* 0x00008f00676b7a23 */ /* 0x000fc40000010820 */
[--C-:B------:R-:W-:Y:S02]  /*30a0*/  FFMA.FTZ R106, R106, c[0x0][0x23c], -R93.reuse ;  /* 0x00008f006a6a7a23 */ /* 0x100fe4000001085d */
[--C-:B------:R-:W-:Y:S02]  /*30b0*/  FFMA.FTZ R95, R110, c[0x0][0x23c], -R93.reuse ;  /* 0x00008f006e5f7a23 */ /* 0x100fe4000001085d */
[--C-:B------:R-:W-:Y:S01]  /*30c0*/  FFMA.FTZ R104, R111, c[0x0][0x23c], -R32.reuse ;  /* 0x00008f006f687a23 */ /* 0x100fe20000010820 */
[----:B------:R-:W3:Y:S01]  /*30d0*/  MUFU.EX2 R84, R84 ;  /* 0x0000005400547308 */ /* 0x000ee20000000800 */
[----:B--2---:R-:W-:Y:S01]  /*30e0*/  F2FP.PACK_AB R82, R26, R33 ;  /* 0x000000211a52723e */ /* 0x004fe200000000ff */
[--C-:B------:R-:W-:Y:S02]  /*30f0*/  FFMA.FTZ R103, R113, c[0x0][0x23c], -R32.reuse ;  /* 0x00008f0071677a23 */ /* 0x100fe40000010820 */
[----:B------:R-:W-:Y:S02]  /*3100*/  FFMA.FTZ R94, R109, c[0x0][0x23c], -R32 ;  /* 0x00008f006d5e7a23 */ /* 0x000fe40000010820 */
[----:B------:R-:W-:-:S02]  /*3110*/  FFMA.FTZ R89, R89, c[0x0][0x23c], -R93 ;  /* 0x00008f0059597a23 */ /* 0x000fc4000001085d */
[----:B------:R-:W-:Y:S01]  /*3120*/  MUFU.EX2 R90, R90 ;  /* 0x0000005a005a7308 */ /* 0x000fe20000000800 */
[--C-:B------:R-:W-:Y:S02]  /*3130*/  FFMA.FTZ R86, R86, c[0x0][0x23c], -R93.reuse ;  /* 0x00008f0056567a23 */ /* 0x100fe4000001085d */
[--C-:B------:R-:W-:Y:S02]  /*3140*/  FFMA.FTZ R92, R92, c[0x0][0x23c], -R93.reuse ;  /* 0x00008f005c5c7a23 */ /* 0x100fe4000001085d */
[----:B------:R-:W-:Y:S02]  /*3150*/  FFMA.FTZ R137, R91, c[0x0][0x23c], -R93 ;  /* 0x00008f005b897a23 */ /* 0x000fe4000001085d */
[--C-:B------:R-:W-:Y:S01]  /*3160*/  FFMA.FTZ R87, R87, c[0x0][0x23c], -R32.reuse ;  /* 0x00008f0057577a23 */ /* 0x100fe20000010820 */
[----:B------:R-:W2:Y:S01]  /*3170*/  MUFU.EX2 R27, R27 ;  /* 0x0000001b001b7308 */ /* 0x000ea20000000800 */
[----:B---3--:R-:W-:Y:S01]  /*3180*/  F2FP.PACK_AB R81, R84, R85 ;  /* 0x000000555451723e */ /* 0x008fe200000000ff */
[----:B------:R-:W-:-:S02]  /*3190*/  FFMA.FTZ R110, R31, c[0x0][0x23c], -R32 ;  /* 0x00008f001f6e7a23 */ /* 0x000fc40000010820 */
[--C-:B------:R-:W-:Y:S02]  /*31a0*/  FFMA.FTZ R30, R30, c[0x0][0x23c], -R32.reuse ;  /* 0x00008f001e1e7a23 */ /* 0x100fe40000010820 */
[----:B------:R-:W-:Y:S02]  /*31b0*/  FFMA.FTZ R29, R29, c[0x0][0x23c], -R32 ;  /* 0x00008f001d1d7a23 */ /* 0x000fe40000010820 */
[----:B------:R-:W-:Y:S01]  /*31c0*/  MUFU.EX2 R25, R25 ;  /* 0x0000001900197308 */ /* 0x000fe20000000800 */
[----:B------:R-:W-:Y:S02]  /*31d0*/  FADD.FTZ R34, R35, R34 ;  /* 0x0000002223227221 */ /* 0x000fe40000010000 */
[----:B------:R-:W-:Y:S02]  /*31e0*/  FADD.FTZ R85, R85, R84 ;  /* 0x0000005455557221 */ /* 0x000fe40000010000 */
[----:B------:R-:W-:Y:S01]  /*31f0*/  FADD.FTZ R33, R33, R34 ;  /* 0x0000002221217221 */ /* 0x000fe20000010000 */
[----:B--2---:R-:W-:-:S02]  /*3200*/  F2FP.PACK_AB R83, R27, R90 ;  /* 0x0000005a1b53723e */ /* 0x004fc400000000ff */
[----:B------:R-:W2:Y:S01]  /*3210*/  MUFU.EX2 R24, R24 ;  /* 0x0000001800187308 */ /* 0x000ea20000000800 */
[----:B------:R-:W-:Y:S02]  /*3220*/  FADD.FTZ R90, R90, R85 ;  /* 0x000000555a5a7221 */ /* 0x000fe40000010000 */
[----:B------:R-:W-:Y:S02]  /*3230*/  FADD.FTZ R26, R26, R33 ;  /* 0x000000211a1a7221 */ /* 0x000fe40000010000 */
[----:B------:R-:W-:Y:S01]  /*3240*/  FADD.FTZ R27, R27, R90 ;  /* 0x0000005a1b1b7221 */ /* 0x000fe20000010000 */
[C---:B------:R-:W-:Y:S02]  /*3250*/  HMMA.16816.F32 R44, R80.reuse, R48, RZ ;  /* 0x00000030502c723c */ /* 0x040fe400000018ff */
[----:B------:R-:W-:Y:S06]  /*3260*/  MUFU.EX2 R23, R23 ;  /* 0x0000001700177308 */ /* 0x000fec0000000800 */
[----:B------:R-:W-:Y:S02]  /*3270*/  HMMA.16816.F32 R48, R80, R50, RZ ;  /* 0x000000325030723c */ /* 0x000fe400000018ff */
[----:B------:R-:W3:Y:S01]  /*3280*/  MUFU.EX2 R20, R20 ;  /* 0x0000001400147308 */ /* 0x000ee20000000800 */
[----:B--2---:R-:W-:Y:S01]  /*3290*/  F2FP.PACK_AB R4, R24, R25 ;  /* 0x000000191804723e */ /* 0x004fe200000000ff */
[----:B------:R-:W-:-:S04]  /*32a0*/  FADD.FTZ R25, R25, R26 ;  /* 0x0000001a19197221 */ /* 0x000fc80000010000 */
[C---:B------:R-:W-:Y:S01]  /*32b0*/  HMMA.16816.F32 R52, R80.reuse, R56, RZ ;  /* 0x000000385034723c */ /* 0x040fe200000018ff */
[----:B------:R-:W-:Y:S01]  /*32c0*/  FADD.FTZ R24, R24, R25 ;  /* 0x0000001918187221 */ /* 0x000fe20000010000 */
[----:B------:R-:W-:Y:S06]  /*32d0*/  MUFU.EX2 R28, R28 ;  /* 0x0000001c001c7308 */ /* 0x000fec0000000800 */
[----:B------:R-:W-:Y:S02]  /*32e0*/  HMMA.16816.F32 R56, R80, R58, RZ ;  /* 0x0000003a5038723c */ /* 0x000fe400000018ff */
[----:B------:R-:W2:Y:S01]  /*32f0*/  MUFU.EX2 R21, R21 ;  /* 0x0000001500157308 */ /* 0x000ea20000000800 */
[----:B---3--:R-:W-:Y:S01]  /*3300*/  F2FP.PACK_AB R6, R20, R23 ;  /* 0x000000171406723e */ /* 0x008fe200000000ff */
[----:B------:R-:W-:-:S04]  /*3310*/  FADD.FTZ R23, R23, R24 ;  /* 0x0000001817177221 */ /* 0x000fc80000010000 */
[C---:B------:R-:W-:Y:S01]  /*3320*/  HMMA.16816.F32 R36, R80.reuse, R40, RZ ;  /* 0x000000285024723c */ /* 0x040fe200000018ff */
[----:B------:R-:W-:Y:S01]  /*3330*/  FADD.FTZ R23, R20, R23 ;  /* 0x0000001714177221 */ /* 0x000fe20000010000 */
[----:B------:R-:W-:Y:S06]  /*3340*/  MUFU.EX2 R22, R22 ;  /* 0x0000001600167308 */ /* 0x000fec0000000800 */
[----:B-1----:R-:W-:Y:S02]  /*3350*/  HMMA.16816.F32 R60, R80, R64, RZ ;  /* 0x00000040503c723c */ /* 0x002fe400000018ff */
[----:B------:R-:W1:Y:S01]  /*3360*/  MUFU.EX2 R3, R3 ;  /* 0x0000000300037308 */ /* 0x000e620000000800 */
[----:B--2---:R-:W-:Y:S01]  /*3370*/  F2FP.PACK_AB R5, R21, R28 ;  /* 0x0000001c1505723e */ /* 0x004fe200000000ff */
[----:B------:R-:W-:-:S04]  /*3380*/  FADD.FTZ R28, R28, R27 ;  /* 0x0000001b1c1c7221 */ /* 0x000fc80000010000 */
[C---:B------:R-:W-:Y:S01]  /*3390*/  HMMA.16816.F32 R68, R80.reuse, R72, RZ ;  /* 0x000000485044723c */ /* 0x040fe200000018ff */
[----:B------:R-:W-:Y:S01]  /*33a0*/  FADD.FTZ R21, R21, R28 ;  /* 0x0000001c15157221 */ /* 0x000fe20000010000 */
[----:B------:R-:W-:Y:S06]  /*33b0*/  MUFU.EX2 R108, R108 ;  /* 0x0000006c006c7308 */ /* 0x000fec0000000800 */
[----:B------:R-:W-:Y:S01]  /*33c0*/  HMMA.16816.F32 R40, R80, R42, RZ ;  /* 0x0000002a5028723c */ /* 0x000fe200000018ff */
[----:B-1----:R-:W-:Y:S01]  /*33d0*/  F2FP.PACK_AB R7, R3, R22 ;  /* 0x000000160307723e */ /* 0x002fe200000000ff */
[----:B------:R-:W1:Y:S01]  /*33e0*/  MUFU.EX2 R105, R105 ;  /* 0x0000006900697308 */ /* 0x000e620000000800 */
[----:B------:R-:W-:-:S05]  /*33f0*/  FADD.FTZ R22, R22, R21 ;  /* 0x0000001516167221 */ /* 0x000fca0000010000 */
[----:B------:R-:W-:Y:S01]  /*3400*/  HMMA.16816.F32 R64, R80, R66, RZ ;  /* 0x000000425040723c */ /* 0x000fe200000018ff */
[----:B------:R-:W-:Y:S01]  /*3410*/  FADD.FTZ R22, R3, R22 ;  /* 0x0000001603167221 */ /* 0x000fe20000010000 */
[----:B------:R-:W-:Y:S06]  /*3420*/  MUFU.EX2 R106, R106 ;  /* 0x0000006a006a7308 */ /* 0x000fec0000000800 */
[C---:B------:R-:W-:Y:S02]  /*3430*/  HMMA.16816.F32 R44, R4.reuse, R8, R44 ;  /* 0x00000008042c723c */ /* 0x040fe4000000182c */
[----:B------:R-:W-:Y:S06]  /*3440*/  MUFU.EX2 R95, R95 ;  /* 0x0000005f005f7308 */ /* 0x000fec0000000800 */
[----:B------:R-:W-:Y:S01]  /*3450*/  HMMA.16816.F32 R48, R4, R10, R48 ;  /* 0x0000000a0430723c */ /* 0x000fe20000001830 */
[----:B------:R-:W2:Y:S01]  /*3460*/  LDSM.16.MT88.4 R8, [R116+0x8000] ;  /* 0x008000007408783b */ /* 0x000ea20000004200 */
[----:B------:R-:W-:Y:S06]  /*3470*/  MUFU.EX2 R107, R107 ;  /* 0x0000006b006b7308 */ /* 0x000fec0000000800 */
[----:B------:R-:W-:Y:S02]  /*3480*/  HMMA.16816.F32 R72, R80, R74, RZ ;  /* 0x0000004a5048723c */ /* 0x000fe400000018ff */
[----:B------:R-:W3:Y:S06]  /*3490*/  MUFU.EX2 R104, R104 ;  /* 0x0000006800687308 */ /* 0x000eec0000000800 */
[C---:B------:R-:W-:Y:S02]  /*34a0*/  HMMA.16816.F32 R52, R4.reuse, R12, R52 ;  /* 0x0000000c0434723c */ /* 0x040fe40000001834 */
[----:B------:R-:W-:Y:S06]  /*34b0*/  MUFU.EX2 R103, R103 ;  /* 0x0000006700677308 */ /* 0x000fec0000000800 */
[C---:B------:R-:W-:Y:S01]  /*34c0*/  HMMA.16816.F32 R56, R4.reuse, R14, R56 ;  /* 0x0000000e0438723c */ /* 0x040fe20000001838 */
[----:B------:R-:W4:Y:S01]  /*34d0*/  LDSM.16.MT88.4 R12, [R118+0x8400] ;  /* 0x00840000760c783b */ /* 0x000f220000004200 */
[----:B------:R-:W5:Y:S06]  /*34e0*/  MUFU.EX2 R94, R94 ;  /* 0x0000005e005e7308 */ /* 0x000f6c0000000800 */
[C---:B------:R-:W-:Y:S02]  /*34f0*/  HMMA.16816.F32 R36, R4.reuse, R16, R36 ;  /* 0x000000100424723c */ /* 0x040fe40000001824 */
[----:B------:R-:W-:Y:S06]  /*3500*/  MUFU.EX2 R89, R89 ;  /* 0x0000005900597308 */ /* 0x000fec0000000800 */
[----:B------:R-:W-:Y:S01]  /*3510*/  HMMA.16816.F32 R40, R4, R18, R40 ;  /* 0x000000120428723c */ /* 0x000fe20000001828 */
[----:B------:R-:W1:Y:S01]  /*3520*/  LDSM.16.MT88.4 R16, [R116+0x7400] ;  /* 0x007400007410783b */ /* 0x000e620000004200 */
[----:B------:R-:W1:Y:S06]  /*3530*/  MUFU.EX2 R86, R86 ;  /* 0x0000005600567308 */ /* 0x000e6c0000000800 */
[C---:B--2---:R-:W-:Y:S02]  /*3540*/  HMMA.16816.F32 R76, R80.reuse, R8, RZ ;  /* 0x00000008504c723c */ /* 0x044fe400000018ff */
[----:B------:R-:W-:Y:S06]  /*3550*/  MUFU.EX2 R92, R92 ;  /* 0x0000005c005c7308 */ /* 0x000fec0000000800 */
[----:B------:R-:W-:Y:S01]  /*3560*/  HMMA.16816.F32 R80, R80, R10, RZ ;  /* 0x0000000a5050723c */ /* 0x000fe200000018ff */
[----:B------:R-:W2:Y:S01]  /*3570*/  LDSM.16.MT88.4 R8, [R116+0x8400] ;  /* 0x008400007408783b */ /* 0x000ea20000004200 */
[----:B------:R-:W-:Y:S06]  /*3580*/  MUFU.EX2 R137, R137 ;  /* 0x0000008900897308 */ /* 0x000fec0000000800 */
[C---:B----4-:R-:W-:Y:S02]  /*3590*/  HMMA.16816.F32 R68, R4.reuse, R12, R68 ;  /* 0x0000000c0444723c */ /* 0x050fe40000001844 */
[----:B------:R-:W-:Y:S06]  /*35a0*/  MUFU.EX2 R87, R87 ;  /* 0x0000005700577308 */ /* 0x000fec0000000800 */
[C---:B------:R-:W-:Y:S01]  /*35b0*/  HMMA.16816.F32 R72, R4.reuse, R14, R72 ;  /* 0x0000000e0448723c */ /* 0x040fe20000001848 */
[----:B------:R-:W4:Y:S01]  /*35c0*/  LDSM.16.MT88.4 R12, [R118+0x6800] ;  /* 0x00680000760c783b */ /* 0x000f220000004200 */
[----:B------:R-:W2:Y:S06]  /*35d0*/  MUFU.EX2 R110, R110 ;  /* 0x0000006e006e7308 */ /* 0x000eac0000000800 */
[C---:B-1----:R-:W-:Y:S02]  /*35e0*/  HMMA.16816.F32 R60, R4.reuse, R16, R60 ;  /* 0x00000010043c723c */ /* 0x042fe4000000183c */
[----:B------:R-:W-:Y:S06]  /*35f0*/  MUFU.EX2 R30, R30 ;  /* 0x0000001e001e7308 */ /* 0x000fec0000000800 */
[C---:B------:R-:W-:Y:S01]  /*3600*/  HMMA.16816.F32 R64, R4.reuse, R18, R64 ;  /* 0x000000120440723c */ /* 0x040fe20000001840 */
[----:B------:R-:W-:Y:S01]  /*3610*/  LDSM.16.MT88.4 R16, [R118+0x6c00] ;  /* 0x006c00007610783b */ /* 0x000fe20000004200 */
[----:B------:R-:W1:Y:S06]  /*3620*/  MUFU.EX2 R29, R29 ;  /* 0x0000001d001d7308 */ /* 0x000e6c0000000800 */
[C---:B--2---:R-:W-:Y:S08]  /*3630*/  HMMA.16816.F32 R76, R4.reuse, R8, R76 ;  /* 0x00000008044c723c */ /* 0x044ff0000000184c */
[----:B------:R-:W-:Y:S01]  /*3640*/  HMMA.16816.F32 R80, R4, R10, R80 ;  /* 0x0000000a0450723c */ /* 0x000fe20000001850 */
[----:B------:R-:W2:Y:S06]  /*3650*/  LDSM.16.MT88.4 R8, [R116+0x6800] ;  /* 0x006800007408783b */ /* 0x000eac0000004200 */
        /* <DEDUP_REMOVED lines=10> */
[----:B----4-:R-:W-:Y:S01]  /*3700*/  HMMA.16816.F32 R36, R4, R12, R36 ;  /* 0x0000000c0424723c */ /* 0x010fe20000001824 */
[----:B------:R-:W-:Y:S02]  /*3710*/  FADD.FTZ R106, R95, R106 ;  /* 0x0000006a5f6a7221 */ /* 0x000fe40000010000 */
[----:B------:R-:W-:-:S05]  /*3720*/  FADD.FTZ R94, R94, R103 ;  /* 0x000000675e5e7221 */ /* 0x000fca0000010000 */
[C---:B------:R-:W-:Y:S01]  /*3730*/  HMMA.16816.F32 R40, R4.reuse, R14, R40 ;  /* 0x0000000e0428723c */ /* 0x040fe20000001828 */
[----:B------:R-:W3:Y:S07]  /*3740*/  LDSM.16.MT88.4 R12, [R118+0x7800] ;  /* 0x00780000760c783b */ /* 0x000eee0000004200 */
[C---:B--2---:R-:W-:Y:S08]  /*3750*/  HMMA.16816.F32 R44, R4.reuse, R8, R44 ;  /* 0x00000008042c723c */ /* 0x044ff0000000182c */
[C---:B------:R-:W-:Y:S01]  /*3760*/  HMMA.16816.F32 R48, R4.reuse, R10, R48 ;  /* 0x0000000a0430723c */ /* 0x040fe20000001830 */
[----:B------:R-:W2:Y:S07]  /*3770*/  LDSM.16.MT88.4 R8, [R116+0x7800] ;  /* 0x007800007408783b */ /* 0x000eae0000004200 */
[C---:B---3--:R-:W-:Y:S08]  /*3780*/  HMMA.16816.F32 R52, R4.reuse, R12, R52 ;  /* 0x0000000c0434723c */ /* 0x048ff00000001834 */
        /* <DEDUP_REMOVED lines=9> */
[----:B------:R-:W-:Y:S01]  /*3820*/  HMMA.16816.F32 R80, R4, R10, R80 ;  /* 0x0000000a0450723c */ /* 0x000fe20000001850 */
[----:B------:R-:W2:Y:S06]  /*3830*/  LDSM.16.MT88.4 R8, [R118+0x7c00] ;  /* 0x007c00007608783b */ /* 0x000eac0000004200 */
[----:B------:R-:W-:Y:S01]  /*3840*/  F2FP.PACK_AB R4, R86, R89 ;  /* 0x000000595604723e */ /* 0x000fe200000000ff */
[----:B------:R-:W-:Y:S01]  /*3850*/  FADD.FTZ R89, R89, R106 ;  /* 0x0000006a59597221 */ /* 0x000fe20000010000 */
[----:B------:R-:W-:Y:S01]  /*3860*/  F2FP.PACK_AB R5, R110, R87 ;  /* 0x000000576e05723e */ /* 0x000fe200000000ff */
[----:B------:R-:W-:Y:S01]  /*3870*/  FADD.FTZ R87, R87, R94 ;  /* 0x0000005e57577221 */ /* 0x000fe20000010000 */
[----:B------:R-:W-:Y:S01]  /*3880*/  F2FP.PACK_AB R6, R137, R92 ;  /* 0x0000005c8906723e */ /* 0x000fe200000000ff */
        /* <DEDUP_REMOVED lines=10> */
[C---:B---3--:R-:W-:Y:S08]  /*3930*/  HMMA.16816.F32 R44, R4.reuse, R12, R44 ;  /* 0x0000000c042c723c */ /* 0x048ff0000000182c */
[C---:B------:R-:W-:Y:S01]  /*3940*/  HMMA.16816.F32 R48, R4.reuse, R14, R48 ;  /* 0x0000000e0430723c */ /* 0x040fe20000001830 */
[----:B------:R-:W3:Y:S07]  /*3950*/  LDSM.16.MT88.4 R12, [R118+0x8c00] ;  /* 0x008c0000760c783b */ /* 0x000eee0000004200 */
[C---:B--2---:R-:W-:Y:S08]  /*3960*/  HMMA.16816.F32 R52, R4.reuse, R8, R52 ;  /* 0x000000080434723c */ /* 0x044ff00000001834 */
[C---:B------:R-:W-:Y:S01]  /*3970*/  HMMA.16816.F32 R56, R4.reuse, R10, R56 ;  /* 0x0000000a0438723c */ /* 0x040fe20000001838 */
[----:B------:R-:W2:Y:S07]  /*3980*/  LDSM.16.MT88.4 R8, [R116+0x8c00] ;  /* 0x008c00007408783b */ /* 0x000eae0000004200 */
[C---:B-1----:R-:W-:Y:S08]  /*3990*/  HMMA.16816.F32 R60, R4.reuse, R16, R60 ;  /* 0x00000010043c723c */ /* 0x042ff0000000183c */
[C---:B------:R-:W-:Y:S08]  /*39a0*/  HMMA.16816.F32 R64, R4.reuse, R18, R64 ;  /* 0x000000120440723c */ /* 0x040ff00000001840 */
[C---:B---3--:R-:W-:Y:S08]  /*39b0*/  HMMA.16816.F32 R68, R4.reuse, R12, R68 ;  /* 0x0000000c0444723c */ /* 0x048ff00000001844 */
[C---:B------:R-:W-:Y:S08]  /*39c0*/  HMMA.16816.F32 R72, R4.reuse, R14, R72 ;  /* 0x0000000e0448723c */ /* 0x040ff00000001848 */
[C---:B--2---:R-:W-:Y:S08]  /*39d0*/  HMMA.16816.F32 R76, R4.reuse, R8, R76 ;  /* 0x00000008044c723c */ /* 0x044ff0000000184c */
[----:B------:R-:W-:Y:S01]  /*39e0*/  HMMA.16816.F32 R80, R4, R10, R80 ;  /* 0x0000000a0450723c */ /* 0x000fe20000001850 */
[----:B------:R-:W-:Y:S05]  /*39f0*/  @!UPT UIADD3 URZ, URZ, URZ, URZ ;  /* 0x0000003f3f3ff290 */ /* 0x000fea000fffe03f */
[----:B------:R-:W-:Y:S11]  /*3a00*/  @!P5 BRA `(.L_x_200) ;  /* 0x000023f00000d947 */ /* 0x000ff60003800000 */
[----:B------:R-:W-:-:S04]  /*3a10*/  DEPBAR.LE SB0, 0x0 ;  /* 0x000080000000791a */ /* 0x000fc80000000000 */
[----:B------:R-:W-:Y:S01]  /*3a20*/  IADD3 R3, R96, -0x2, RZ ;  /* 0xfffffffe60037810 */ /* 0x000fe20007ffe0ff */
[----:B------:R-:W-:Y:S01]  /*3a30*/  BAR.SYNC.DEFER_BLOCKING 0x0 ;  /* 0x0000000000007b1d */ /* 0x000fe20000010000 */
[----:B------:R-:W-:Y:S02]  /*3a40*/  ISETP.GE.AND P3, PT, R132, c[0x0][0x220], PT ;  /* 0x0000880084007a0c */ /* 0x000fe40003f66270 */
[----:B------:R-:W-:Y:S01]  /*3a50*/  ISETP.GE.AND P2, PT, R126, c[0x0][0x220], PT ;  /* 0x000088007e007a0c */ /* 0x000fe20003f46270 */
[----:B------:R-:W-:Y:S01]  /*3a60*/  IMAD R4, R3, UR8, RZ ;  /* 0x0000000803047c24 */ /* 0x000fe2000f8e02ff */
[----:B------:R-:W-:Y:S01]  /*3a70*/  ISETP.GE.AND P1, PT, R125, c[0x0][0x220], PT ;  /* 0x000088007d007a0c */ /* 0x000fe20003f26270 */
[----:B------:R-:W-:Y:S01]  /*3a80*/  IMAD.WIDE.U32 R6, R3, UR14, R100 ;  /* 0x0000000e03067c25 */ /* 0x000fe2000f8e0064 */
[----:B------:R-:W-:-:S05]  /*3a90*/  SHF.R.S32.HI R5, RZ, 0x1f, R3 ;  /* 0x0000001fff057819 */ /* 0x000fca0000011403 */
[----:B------:R-:W-:Y:S01]  /*3aa0*/  IMAD R4, R5, UR14, R4 ;  /* 0x0000000e05047c24 */ /* 0x000fe2000f8e0204 */
[C---:B------:R-:W-:Y:S02]  /*3ab0*/  IADD3 R5, P5, R6.reuse, UR15, RZ ;  /* 0x0000000f06057c10 */ /* 0x040fe4000ffbe0ff */
[C---:B------:R-:W-:Y:S01]  /*3ac0*/  @!P3 LEA R8, P6, R6.reuse, c[0x0][0x170], 0x1 ;  /* 0x00005c000608ba11 */ /* 0x040fe200078c08ff */
[----:B------:R-:W-:Y:S01]  /*3ad0*/  IMAD.IADD R4, R7, 0x1, R4 ;  /* 0x0000000107047824 */ /* 0x000fe200078e0204 */
[C---:B------:R-:W-:Y:S02]  /*3ae0*/  @!P2 LEA R16, P4, R6.reuse, c[0x0][0x170], 0x1 ;  /* 0x00005c000610aa11 */ /* 0x040fe400078808ff */
[C---:B------:R-:W-:Y:S02]  /*3af0*/  @!P1 LEA R10, P0, R6.reuse, c[0x0][0x170], 0x1 ;  /* 0x00005c00060a9a11 */ /* 0x040fe400078008ff */
[C-C-:B------:R-:W-:Y:S02]  /*3b00*/  @!P3 LEA.HI.X R9, R6.reuse, c[0x0][0x174], R4.reuse, 0x1, P6 ;  /* 0x00005d000609ba11 */ /* 0x140fe400030f0c04 */
[C-C-:B------:R-:W-:Y:S01]  /*3b10*/  @!P2 LEA.HI.X R17, R6.reuse, c[0x0][0x174], R4.reuse, 0x1, P4 ;  /* 0x00005d000611aa11 */ /* 0x140fe200020f0c04 */
[----:B------:R-:W-:Y:S01]  /*3b20*/  @P3 STS [R124+0x6000], RZ ;  /* 0x006000ff7c003388 */ /* 0x000fe20000000800 */
[----:B------:R-:W-:-:S02]  /*3b30*/  @!P1 LEA.HI.X R11, R6, c[0x0][0x174], R4, 0x1, P0 ;  /* 0x00005d00060b9a11 */ /* 0x000fc400000f0c04 */
[C---:B------:R-:W-:Y:S01]  /*3b40*/  @!P3 LEA R18, P0, R5.reuse, c[0x0][0x170], 0x1 ;  /* 0x00005c000512ba11 */ /* 0x040fe200078008ff */
[----:B------:R-:W-:Y:S01]  /*3b50*/  @P3 STS [R124+0x6004], RZ ;  /* 0x006004ff7c003388 */ /* 0x000fe20000000800 */
[----:B------:R-:W-:Y:S02]  /*3b60*/  IADD3.X R4, R4, UR5, RZ, P5, !PT ;  /* 0x0000000504047c10 */ /* 0x000fe4000affe4ff */
[C---:B------:R-:W-:Y:S01]  /*3b70*/  @!P2 LEA R26, P5, R5.reuse, c[0x0][0x170], 0x1 ;  /* 0x00005c00051aaa11 */ /* 0x040fe200078a08ff */
[----:B------:R-:W-:Y:S01]  /*3b80*/  @P3 STS.64 [R124+0x6008], RZ ;  /* 0x006008ff7c003388 */ /* 0x000fe20000000a00 */
[C---:B------:R-:W-:Y:S02]  /*3b90*/  @!P1 LEA R24, P4, R5.reuse, c[0x0][0x170], 0x1 ;  /* 0x00005c0005189a11 */ /* 0x040fe400078808ff */
[C-C-:B------:R-:W-:Y:S01]  /*3ba0*/  @!P3 LEA.HI.X R19, R5.reuse, c[0x0][0x174], R4.reuse, 0x1, P0 ;  /* 0x00005d000513ba11 */ /* 0x140fe200000f0c04 */
[----:B------:R-:W-:Y:S01]  /*3bb0*/  @!PT LDS RZ, [RZ] ;  /* 0x00000000fffff984 */ /* 0x000fe20000000800 */
[----:B------:R-:W-:Y:S01]  /*3bc0*/  @!PT LDS RZ, [RZ] ;  /* 0x00000000fffff984 */ /* 0x000fe20000000800 */
[----:B------:R-:W-:Y:S01]  /*3bd0*/  @!PT LDS RZ, [RZ] ;  /* 0x00000000fffff984 */ /* 0x000fe20000000800 */
[----:B------:R1:W-:Y:S01]  /*3be0*/  @!P3 LDGSTS.E.BYPASS.LTC128B.128 [R124+0x6000], [R8.64] ;  /* 0x06000000087cbfae */ /* 0x0003e2000b901d4c */
[----:B------:R-:W-:-:S02]  /*3bf0*/  @!P2 LEA.HI.X R27, R5, c[0x0][0x174], R4, 0x1, P5 ;  /* 0x00005d00051baa11 */ /* 0x000fc400028f0c04 */
        /* <DEDUP_REMOVED lines=28> */
[----:B------:R-:W1:Y:S04]  /*3dc0*/  LDSM.16.M88.4 R4, [R120+0x3000] ;  /* 0x003000007804783b */ /* 0x000e680000000200 */
[----:B------:R-:W3:Y:S04]  /*3dd0*/  LDSM.16.M88.4 R20, [R120+0x3800] ;  /* 0x003800007814783b */ /* 0x000ee80000000200 */
[----:B------:R-:W2:Y:S04]  /*3de0*/  LDSM.16.M88.4 R92, [R120+0x3c00] ;  /* 0x003c0000785c783b */ /* 0x000ea80000000200 */
[----:B------:R-:W-:Y:S04]  /*3df0*/  LDSM.16.M88.4 R84, [R119] ;  /* 0x000000007754783b */ /* 0x000fe80000000200 */
[----:B------:R-:W5:Y:S04]  /*3e00*/  LDSM.16.M88.4 R88, [R117+0x3400] ;  /* 0x003400007558783b */ /* 0x000f680000000200 */
[----:B------:R-:W2:Y:S04]  /*3e10*/  LDSM.16.M88.4 R104, [R117+0x3000] ;  /* 0x003000007568783b */ /* 0x000ea80000000200 */
[----:B------:R-:W0:Y:S01]  /*3e20*/  LDGDEPBAR ;  /* 0x00000000000079af */ /* 0x000e220000000000 */
[C---:B----4-:R-:W-:Y:S08]  /*3e30*/  HMMA.16816.F32 R32, R12.reuse, R28, RZ ;  /* 0x0000001c0c20723c */ /* 0x050ff000000018ff */
[C---:B------:R-:W-:Y:S08]  /*3e40*/  HMMA.16816.F32 R28, R12.reuse, R30, RZ ;  /* 0x0000001e0c1c723c */ /* 0x040ff000000018ff */
[C---:B-1----:R-:W-:Y:S08]  /*3e50*/  HMMA.16816.F32 R8, R12.reuse, R4, RZ ;  /* 0x000000040c08723c */ /* 0x042ff000000018ff */
[C---:B---3--:R-:W-:Y:S08]  /*3e60*/  HMMA.16816.F32 R24, R12.reuse, R20, RZ ;  /* 0x000000140c18723c */ /* 0x048ff000000018ff */
[C---:B------:R-:W-:Y:S08]  /*3e70*/  HMMA.16816.F32 R4, R12.reuse, R6, RZ ;  /* 0x000000060c04723c */ /* 0x040ff000000018ff */
[C---:B------:R-:W-:Y:S08]  /*3e80*/  HMMA.16816.F32 R20, R12.reuse, R22, RZ ;  /* 0x000000160c14723c */ /* 0x040ff000000018ff */
[C---:B--2---:R-:W-:Y:S08]  /*3e90*/  HMMA.16816.F32 R16, R12.reuse, R92, RZ ;  /* 0x0000005c0c10723c */ /* 0x044ff000000018ff */
[----:B------:R-:W-:Y:S01]  /*3ea0*/  HMMA.16816.F32 R12, R12, R94, RZ ;  /* 0x0000005e0c0c723c */ /* 0x000fe200000018ff */
[----:B------:R-:W1:Y:S07]  /*3eb0*/  LDSM.16.M88.4 R92, [R117+0x3800] ;  /* 0x00380000755c783b */ /* 0x000e6e0000000200 */
[C---:B-----5:R-:W-:Y:S08]  /*3ec0*/  HMMA.16816.F32 R32, R84.reuse, R88, R32 ;  /* 0x000000585420723c */ /* 0x060ff00000001820 */
[C---:B------:R-:W-:Y:S01]  /*3ed0*/  HMMA.16816.F32 R28, R84.reuse, R90, R28 ;  /* 0x0000005a541c723c */ /* 0x040fe2000000181c */
[----:B------:R-:W2:Y:S07]  /*3ee0*/  LDSM.16.M88.4 R88, [R117+0x3c00] ;  /* 0x003c00007558783b */ /* 0x000eae0000000200 */
[C---:B------:R-:W-:Y:S08]  /*3ef0*/  HMMA.16816.F32 R8, R84.reuse, R104, R8 ;  /* 0x000000685408723c */ /* 0x040ff00000001808 */
[C---:B------:R-:W-:Y:S08]  /*3f00*/  HMMA.16816.F32 R4, R84.reuse, R106, R4 ;  /* 0x0000006a5404723c */ /* 0x040ff00000001804 */
[C---:B-1----:R-:W-:Y:S08]  /*3f10*/  HMMA.16816.F32 R24, R84.reuse, R92, R24 ;  /* 0x0000005c5418723c */ /* 0x042ff00000001818 */
[C---:B------:R-:W-:Y:S01]  /*3f20*/  HMMA.16816.F32 R20, R84.reuse, R94, R20 ;  /* 0x0000005e5414723c */ /* 0x040fe20000001814 */
[----:B------:R-:W-:Y:S07]  /*3f30*/  LDSM.16.M88.4 R92, [R120+0x4000] ;  /* 0x00400000785c783b */ /* 0x000fee0000000200 */
[C---:B--2---:R-:W-:Y:S08]  /*3f40*/  HMMA.16816.F32 R16, R84.reuse, R88, R16 ;  /* 0x000000585410723c */ /* 0x044ff00000001810 */
[----:B------:R-:W-:Y:S01]  /*3f50*/  HMMA.16816.F32 R12, R84, R90, R12 ;  /* 0x0000005a540c723c */ /* 0x000fe2000000180c */
[----:B------:R-:W1:Y:S04]  /*3f60*/  LDSM.16.M88.4 R84, [R121+0x1000] ;  /* 0x001000007954783b */ /* 0x000e680000000200 */
[----:B------:R-:W2:Y:S03]  /*3f70*/  LDSM.16.M88.4 R88, [R120+0x4400] ;  /* 0x004400007858783b */ /* 0x000ea60000000200 */
[C---:B-1----:R-:W-:Y:S08]  /*3f80*/  HMMA.16816.F32 R8, R84.reuse, R92, R8 ;  /* 0x0000005c5408723c */ /* 0x042ff00000001808 */
[C---:B------:R-:W-:Y:S01]  /*3f90*/  HMMA.16816.F32 R4, R84.reuse, R94, R4 ;  /* 0x0000005e5404723c */ /* 0x040fe20000001804 */
[----:B------:R-:W1:Y:S07]  /*3fa0*/  LDSM.16.M88.4 R92, [R120+0x4800] ;  /* 0x00480000785c783b */ /* 0x000e6e0000000200 */
[C---:B--2---:R-:W-:Y:S08]  /*3fb0*/  HMMA.16816.F32 R32, R84.reuse, R88, R32 ;  /* 0x000000585420723c */ /* 0x044ff00000001820 */
[C---:B------:R-:W-:Y:S01]  /*3fc0*/  HMMA.16816.F32 R28, R84.reuse, R90, R28 ;  /* 0x0000005a541c723c */ /* 0x040fe2000000181c */
[----:B------:R-:W2:Y:S07]  /*3fd0*/  LDSM.16.M88.4 R88, [R120+0x4c00] ;  /* 0x004c00007858783b */ /* 0x000eae0000000200 */
        /* <DEDUP_REMOVED lines=37> */
[----:B------:R-:W-:Y:S01]  /*4230*/  HMMA.16816.F32 R28, R92, R90, R28 ;  /* 0x0000005a5c1c723c */ /* 0x000fe2000000181c */
[----:B------:R-:W2:Y:S01]  /*4240*/  LDSM.16.M88.4 R88, [R117+0x5c00] ;  /* 0x005c00007558783b */ /* 0x000ea20000000200 */
[----:B------:R-:W-:-:S06]  /*4250*/  DEPBAR.LE SB0, 0x0 ;  /* 0x000080000000791a */ /* 0x000fcc0000000000 */
[C---:B-1----:R-:W-:Y:S01]  /*4260*/  HMMA.16816.F32 R24, R92.reuse, R84, R24 ;  /* 0x000000545c18723c */ /* 0x042fe20000001818 */
[----:B------:R-:W1:Y:S07]  /*4270*/  S2R R84, SR_TID.X ;  /* 0x0000000000547919 */ /* 0x000e6e0000002100 */
[C---:B------:R-:W-:Y:S08]  /*4280*/  HMMA.16816.F32 R20, R92.reuse, R86, R20 ;  /* 0x000000565c14723c */ /* 0x040ff00000001814 */
[C---:B--2---:R-:W-:Y:S08]  /*4290*/  HMMA.16816.F32 R16, R92.reuse, R88, R16 ;  /* 0x000000585c10723c */ /* 0x044ff00000001810 */
[----:B------:R-:W-:Y:S01]  /*42a0*/  HMMA.16816.F32 R12, R92, R90, R12 ;  /* 0x0000005a5c0c723c */ /* 0x000fe2000000180c */
[----:B-1----:R-:W-:-:S05]  /*42b0*/  IMAD.SHL.U32 R84, R84, 0x2, RZ ;  /* 0x0000000254547824 */ /* 0x002fca00078e00ff */
[----:B------:R-:W-:-:S05]  /*42c0*/  LOP3.LUT R84, R84, 0x6, RZ, 0xc0, !PT ;  /* 0x0000000654547812 */ /* 0x000fca00078ec0ff */
[----:B------:R-:W-:-:S05]  /*42d0*/  IMAD R84, R3, 0x40, R84 ;  /* 0x0000004003547824 */ /* 0x000fca00078e0254 */
[C---:B------:R-:W-:Y:S02]  /*42e0*/  IADD3 R86, R84.reuse, 0x1, RZ ;  /* 0x0000000154567810 */ /* 0x040fe40007ffe0ff */
[----:B------:R-:W-:Y:S01]  /*42f0*/  IADD3 R85, R84, 0x8, RZ ;  /* 0x0000000854557810 */ /* 0x000fe20007ffe0ff */
[----:B------:R-:W-:Y:S01]  /*4300*/  BAR.SYNC.DEFER_BLOCKING 0x0 ;  /* 0x0000000000007b1d */ /* 0x000fe20000010000 */
[-C--:B------:R-:W-:Y:S02]  /*4310*/  ISETP.GE.AND P4, PT, R86, R102.reuse, PT ;  /* 0x000000665600720c */ /* 0x080fe40003f86270 */
[----:B------:R-:W-:Y:S02]  /*4320*/  IADD3 R87, R84, 0x9, RZ ;  /* 0x0000000954577810 */ /* 0x000fe40007ffe0ff */
[----:B------:R-:W-:Y:S02]  /*4330*/  ISETP.GE.AND P5, PT, R86, R97, PT ;  /* 0x000000615600720c */ /* 0x000fe40003fa6270 */
[----:B------:R-:W-:-:S02]  /*4340*/  ISETP.GE.AND P6, PT, R85, R102, PT ;  /* 0x000000665500720c */ /* 0x000fc40003fc6270 */
[----:B------:R-:W-:Y:S02]  /*4350*/  ISETP.GE.AND P0, PT, R85, R97, PT ;  /* 0x000000615500720c */ /* 0x000fe40003f06270 */
[----:B------:R-:W-:Y:S02]  /*4360*/  IADD3 R86, R84, 0x10, RZ ;  /* 0x0000001054567810 */ /* 0x000fe40007ffe0ff */
[----:B------:R-:W-:Y:S02]  /*4370*/  FSEL R85, R9, -INF , !P4 ;  /* 0xff80000009557808 */ /* 0x000fe40006000000 */
[----:B------:R-:W-:Y:S02]  /*4380*/  ISETP.GE.AND P4, PT, R87, R102, PT ;  /* 0x000000665700720c */ /* 0x000fe40003f86270 */
[----:B------:R-:W-:Y:S02]  /*4390*/  FSEL R9, R4, -INF , !P6 ;  /* 0xff80000004097808 */ /* 0x000fe40007000000 */
[----:B------:R-:W-:-:S02]  /*43a0*/  FSEL R6, R6, -INF , !P0 ;  /* 0xff80000006067808 */ /* 0x000fc40004000000 */
[-C--:B------:R-:W-:Y:S02]  /*43b0*/  ISETP.GE.AND P6, PT, R87, R97.reuse, PT ;  /* 0x000000615700720c */ /* 0x080fe40003fc6270 */
[----:B------:R-:W-:Y:S02]  /*43c0*/  ISETP.GE.AND P0, PT, R86, R102, PT ;  /* 0x000000665600720c */ /* 0x000fe40003f06270 */
[----:B------:R-:W-:Y:S02]  /*43d0*/  IADD3 R87, R84, 0x11, RZ ;  /* 0x0000001154577810 */ /* 0x000fe40007ffe0ff */
[----:B------:R-:W-:Y:S02]  /*43e0*/  FSEL R5, R5, -INF , !P4 ;  /* 0xff80000005057808 */ /* 0x000fe40006000000 */
        /* <DEDUP_REMOVED lines=8> */
[CC--:B------:R-:W-:Y:S02]  /*4470*/  ISETP.GE.AND P4, PT, R86.reuse, R102.reuse, PT ;  /* 0x000000665600720c */ /* 0x0c0fe40003f86270 */
[----:B------:R-:W-:Y:S02]  /*4480*/  FSEL R141, R33, -INF , !P6 ;  /* 0xff800000218d7808 */ /* 0x000fe40007000000 */
[----:B------:R-:W-:Y:S02]  /*4490*/  FSEL R152, R35, -INF , !P0 ;  /* 0xff80000023987808 */ /* 0x000fe40004000000 */
[----:B------:R-:W-:Y:S02]  /*44a0*/  ISETP.GE.AND P6, PT, R86, R97, PT ;  /* 0x000000615600720c */ /* 0x000fe40003fc6270 */
[----:B------:R-:W-:Y:S02]  /*44b0*/  ISETP.GE.AND P0, PT, R7, R102, PT ;  /* 0x000000660700720c */ /* 0x000fe40003f06270 */
[----:B------:R-:W-:-:S02]  /*44c0*/  IADD3 R32, R84, 0x20, RZ ;  /* 0x0000002054207810 */ /* 0x000fc40007ffe0ff */
[----:B------:R-:W-:Y:S02]  /*44d0*/  FSEL R143, R28, -INF , !P4 ;  /* 0xff8000001c8f7808 */ /* 0x000fe40006000000 */
[----:B------:R-:W-:Y:S02]  /*44e0*/  ISETP.GE.AND P4, PT, R7, R97, PT ;  /* 0x000000610700720c */ /* 0x000fe40003f86270 */
[----:B------:R-:W-:Y:S02]  /*44f0*/  IADD3 R7, R84, 0x21, RZ ;  /* 0x0000002154077810 */ /* 0x000fe40007ffe0ff */
[----:B------:R-:W-:Y:S02]  /*4500*/  FSEL R154, R30, -INF , !P6 ;  /* 0xff8000001e9a7808 */ /* 0x000fe40007000000 */
[----:B------:R-:W-:Y:S02]  /*4510*/  FSEL R151, R29, -INF , !P0 ;  /* 0xff8000001d977808 */ /* 0x000fe40004000000 */
[----:B------:R-:W-:-:S02]  /*4520*/  ISETP.GE.AND P6, PT, R32, R102, PT ;  /* 0x000000662000720c */ /* 0x000fc40003fc6270 */
[----:B------:R-:W-:Y:S02]  /*4530*/  ISETP.GE.AND P0, PT, R32, R97, PT ;  /* 0x000000612000720c */ /* 0x000fe40003f06270 */
[----:B------:R-:W-:Y:S02]  /*4540*/  FSEL R136, R31, -INF , !P4 ;  /* 0xff8000001f887808 */ /* 0x000fe40006000000 */
[----:B------:R-:W-:Y:S02]  /*4550*/  IADD3 R28, R84, 0x28, RZ ;  /* 0x00000028541c7810 */ /* 0x000fe40007ffe0ff */
        /* <DEDUP_REMOVED lines=22> */
[-C--:B------:R-:W-:Y:S02]  /*46c0*/  ISETP.GE.AND P4, PT, R7, R97.reuse, PT ;  /* 0x000000610700720c */ /* 0x080fe40003f86270 */
[----:B------:R-:W-:Y:S02]  /*46d0*/  FSEL R106, R18, -INF , !P6 ;  /* 0xff800000126a7808 */ /* 0x000fe40007000000 */
[----:B------:R-:W-:Y:S02]  /*46e0*/  FSEL R108, R17, -INF , !P0 ;  /* 0xff800000116c7808 */ /* 0x000fe40004000000 */
[C---:B------:R-:W-:Y:S02]  /*46f0*/  ISETP.GE.AND P6, PT, R20.reuse, R102, PT ;  /* 0x000000661400720c */ /* 0x040fe40003fc6270 */
[----:B------:R-:W-:-:S02]  /*4700*/  ISETP.GE.AND P0, PT, R20, R97, PT ;  /* 0x000000611400720c */ /* 0x000fc40003f06270 */
[----:B------:R-:W-:Y:S02]  /*4710*/  FSEL R110, R19, -INF , !P4 ;  /* 0xff800000136e7808 */ /* 0x000fe40006000000 */
[C---:B------:R-:W-:Y:S02]  /*4720*/  IADD3 R7, R84.reuse, 0x39, RZ ;  /* 0x0000003954077810 */ /* 0x040fe40007ffe0ff */
[-C--:B------:R-:W-:Y:S02]  /*4730*/  ISETP.GE.AND P4, PT, R84, R102.reuse, PT ;  /* 0x000000665400720c */ /* 0x080fe40003f86270 */
[----:B------:R-:W-:Y:S02]  /*4740*/  FSEL R114, R12, -INF , !P6 ;  /* 0xff8000000c727808 */ /* 0x000fe40007000000 */
[----:B------:R-:W-:Y:S02]  /*4750*/  FSEL R142, R14, -INF , !P0 ;  /* 0xff8000000e8e7808 */ /* 0x000fe40004000000 */
[----:B------:R-:W-:-:S02]  /*4760*/  ISETP.GE.AND P6, PT, R7, R102, PT ;  /* 0x000000660700720c */ /* 0x000fc40003fc6270 */
[-C--:B------:R-:W-:Y:S02]  /*4770*/  ISETP.GE.AND P0, PT, R7, R97.reuse, PT ;  /* 0x000000610700720c */ /* 0x080fe40003f06270 */
[----:B------:R-:W-:Y:S02]  /*4780*/  FSEL R7, R8, -INF , !P4 ;  /* 0xff80000008077808 */ /* 0x000fe40006000000 */
[----:B------:R-:W-:Y:S02]  /*4790*/  ISETP.GE.AND P4, PT, R96, 0x3, PT ;  /* 0x000000036000780c */ /* 0x000fe40003f86270 */
[----:B------:R-:W-:Y:S02]  /*47a0*/  FSEL R16, R11, -INF , !P5 ;  /* 0xff8000000b107808 */ /* 0x000fe40006800000 */
[----:B------:R-:W-:Y:S02]  /*47b0*/  ISETP.GE.AND P5, PT, R84, R97, PT ;  /* 0x000000615400720c */ /* 0x000fe40003fa6270 */
[----:B------:R-:W-:-:S02]  /*47c0*/  FSEL R147, R13, -INF , !P6 ;  /* 0xff8000000d937808 */ /* 0x000fc40007000000 */
[----:B------:R-:W-:Y:S02]  /*47d0*/  FSEL R10, R10, -INF , !P5 ;  /* 0xff8000000a0a7808 */ /* 0x000fe40006800000 */
[----:B------:R-:W-:-:S03]  /*47e0*/  FSEL R148, R15, -INF , !P0 ;  /* 0xff8000000f947808 */ /* 0x000fc60004000000 */
[----:B------:R-:W-:Y:S05]  /*47f0*/  @!P4 BRA `(.L_x_201) ;  /* 0x000003a00000c947 */ /* 0x000fea0003800000 */
[----:B------:R-:W-:Y:S01]  /*4800*/  IADD3 R11, R96, -0x3, RZ ;  /* 0xfffffffd600b7810 */ /* 0x000fe20007ffe0ff */
[----:B------:R1:W-:Y:S01]  /*4810*/  @P3 STS [R124+0x3000], RZ ;  /* 0x003000ff7c003388 */ /* 0x0003e20000000800 */
[----:B------:R-:W-:Y:S02]  /*4820*/  BSSY B0, `(.L_x_202) ;  /* 0x0000036000007945 */ /* 0x000fe40003800000 */
[----:B------:R-:W-:Y:S01]  /*4830*/  SHF.R.S32.HI R8, RZ, 0x1f, R11 ;  /* 0x0000001fff087819 */ /* 0x000fe2000001140b */
[C---:B------:R-:W-:Y:S01]  /*4840*/  IMAD.WIDE.U32 R14, R11.reuse, c[0x0][0x198], RZ ;  /* 0x000066000b0e7a25 */ /* 0x040fe200078e00ff */
[----:B------:R1:W-:Y:S03]  /*4850*/  @P3 STS [R124+0x3004], RZ ;  /* 0x003004ff7c003388 */ /* 0x0003e60000000800 */
[----:B------:R-:W-:Y:S01]  /*4860*/  IMAD R8, R8, c[0x0][0x198], RZ ;  /* 0x0000660008087a24 */ /* 0x000fe200078e02ff */
[----:B------:R-:W-:Y:S01]  /*4870*/  LEA R12, P5, R14, R128, 0x6 ;  /* 0x000000800e0c7211 */ /* 0x000fe200078a30ff */
[----:B------:R1:W-:Y:S02]  /*4880*/  @P3 STS.64 [R124+0x3008], RZ ;  /* 0x003008ff7c003388 */ /* 0x0003e40000000a00 */
[----:B------:R-:W-:Y:S01]  /*4890*/  IMAD R8, R11, c[0x0][0x19c], R8 ;  /* 0x000067000b087a24 */ /* 0x000fe200078e0208 */
[----:B------:R-:W-:-:S03]  /*48a0*/  @!P3 LEA R18, P0, R12, c[0x0][0x168], 0x1 ;  /* 0x00005a000c12ba11 */ /* 0x000fc600078008ff */
[----:B------:R-:W-:Y:S01]  /*48b0*/  IMAD.IADD R11, R15, 0x1, R8 ;  /* 0x000000010f0b7824 */ /* 0x000fe200078e0208 */
[----:B------:R-:W-:-:S04]  /*48c0*/  IADD3 R8, P6, R12, UR11, RZ ;  /* 0x0000000b0c087c10 */ /* 0x000fc8000ffde0ff */
[----:B------:R-:W-:Y:S02]  /*48d0*/  LEA.HI.X R11, R14, R131, R11, 0x6, P5 ;  /* 0x000000830e0b7211 */ /* 0x000fe400028f340b */
[C---:B------:R-:W-:Y:S02]  /*48e0*/  @!P2 LEA R20, P5, R12.reuse, c[0x0][0x168], 0x1 ;  /* 0x00005a000c14aa11 */ /* 0x040fe400078a08ff */
        /* <DEDUP_REMOVED lines=41> */
.L_x_203:
[----:B------:R-:W-:Y:S05]  /*4b80*/  BSYNC B0 ;  /* 0x0000000000007941 */ /* 0x000fea0003800000 */
.L_x_202:
[----:B------:R-:W0:Y:S02]  /*4b90*/  LDGDEPBAR ;  /* 0x00000000000079af */ /* 0x000e240000000000 */
.L_x_201:
[----:B------:R-:W-:Y:S01]  /*4ba0*/  FMNMX.FTZ R8, R2, R7, !PT ;  /* 0x0000000702087209 */ /* 0x000fe20007810000 */
[----:B------:R-:W-:Y:S01]  /*4bb0*/  LDSM.16.MT88.4 R24, [R118+0x7000] ;  /* 0x007000007618783b */ /* 0x000fe20000004200 */
[----:B-1----:R-:W-:Y:S02]  /*4bc0*/  FMNMX.FTZ R13, R0, R10, !PT ;  /* 0x0000000a000d7209 */ /* 0x002fe40007810000 */
        /* <DEDUP_REMOVED lines=21> */
[----:B------:R-:W-:-:S04]  /*4d20*/  FMNMX.FTZ R11, R115, R8, !PT ;  /* 0x00000008730b7209 */ /* 0x000fc80007810000 */
[----:B------:R-:W-:-:S04]  /*4d30*/  FMNMX.FTZ R11, R104, R11, !PT ;  /* 0x0000000b680b7209 */ /* 0x000fc80007810000 */
[----:B------:R-:W-:-:S04]  /*4d40*/  FMNMX.FTZ R11, R108, R11, !PT ;  /* 0x0000000b6c0b7209 */ /* 0x000fc80007810000 */
[----:B------:R-:W-:Y:S02]  /*4d50*/  FMNMX.FTZ R8, R114, R11, !PT ;  /* 0x0000000b72087209 */ /* 0x000fe40007810000 */
[----:B------:R-:W-:Y:S02]  /*4d60*/  FMNMX.FTZ R11, R103, R12, !PT ;  /* 0x0000000c670b7209 */ /* 0x000fe40007810000 */
[----:B------:R-:W-:Y:S02]  /*4d70*/  FMNMX.FTZ R13, R147, R8, !PT ;  /* 0x00000008930d7209 */ /* 0x000fe40007810000 */
[----:B------:R-:W-:-:S03]  /*4d80*/  FMNMX.FTZ R11, R106, R11, !PT ;  /* 0x0000000b6a0b7209 */ /* 0x000fc60007810000 */
[----:B------:R-:W1:Y:S01]  /*4d90*/  SHFL.BFLY PT, R8, R13, 0x2, 0x1f ;  /* 0x0c401f000d087f89 */ /* 0x000e6200000e0000 */
        /* <DEDUP_REMOVED lines=11> */
[----:B------:R-:W-:Y:S02]  /*4e50*/  FSEL R150, R150, RZ, P1 ;  /* 0x000000ff96967208 */ /* 0x000fe40000800000 */
[----:B--2---:R-:W-:-:S03]  /*4e60*/  FMNMX.FTZ R88, R11, R88, !PT ;  /* 0x000000580b587209 */ /* 0x004fc60007810000 */
[--C-:B------:R-:W-:Y:S02]  /*4e70*/  FFMA.FTZ R97, R7, c[0x0][0x23c], -R150.reuse ;  /* 0x00008f0007617a23 */ /* 0x100fe40000010896 */
[--C-:B------:R-:W-:Y:S01]  /*4e80*/  FFMA.FTZ R90, R5, c[0x0][0x23c], -R150.reuse ;  /* 0x00008f00055a7a23 */ /* 0x100fe20000010896 */
[C---:B------:R-:W-:Y:S01]  /*4e90*/  FSETP.NEU.FTZ.AND P0, PT, R88.reuse, -INF , PT ;  /* 0xff8000005800780b */ /* 0x040fe20003f1d000 */
[C---:B------:R-:W-:Y:S01]  /*4ea0*/  FMUL.FTZ R149, R88.reuse, c[0x0][0x23c] ;  /* 0x00008f0058957a20 */ /* 0x040fe20000410000 */
[----:B------:R-:W-:Y:S01]  /*4eb0*/  FSEL R5, R89, RZ, P1 ;  /* 0x000000ff59057208 */ /* 0x000fe20000800000 */
[--C-:B------:R-:W-:Y:S01]  /*4ec0*/  FFMA.FTZ R92, R85, c[0x0][0x23c], -R150.reuse ;  /* 0x00008f00555c7a23 */ /* 0x100fe20000010896 */
[----:B------:R-:W-:Y:S01]  /*4ed0*/  FSEL R7, R88, RZ, P0 ;  /* 0x000000ff58077208 */ /* 0x000fe20000000000 */
[----:B------:R-:W-:Y:S01]  /*4ee0*/  FFMA.FTZ R93, R9, c[0x0][0x23c], -R150 ;  /* 0x00008f00095d7a23 */ /* 0x000fe20000010896 */
[----:B------:R-:W-:Y:S01]  /*4ef0*/  FSEL R149, R149, RZ, P0 ;  /* 0x000000ff95957208 */ /* 0x000fe20000000000 */
[----:B------:R-:W-:Y:S01]  /*4f00*/  FADD.FTZ R5, R2, -R5 ;  /* 0x8000000502057221 */ /* 0x000fe20000010000 */
[----:B------:R-:W-:Y:S01]  /*4f10*/  MUFU.EX2 R97, R97 ;  /* 0x0000006100617308 */ /* 0x000fe20000000800 */
[----:B------:R-:W-:-:S02]  /*4f20*/  FADD.FTZ R7, R0, -R7 ;  /* 0x8000000700077221 */ /* 0x000fc40000010000 */
[--C-:B------:R-:W-:Y:S02]  /*4f30*/  FFMA.FTZ R91, R10, c[0x0][0x23c], -R149.reuse ;  /* 0x00008f000a5b7a23 */ /* 0x100fe40000010895 */
[--C-:B------:R-:W-:Y:S01]  /*4f40*/  FFMA.FTZ R2, R16, c[0x0][0x23c], -R149.reuse ;  /* 0x00008f0010027a23 */ /* 0x100fe20000010895 */
[----:B------:R-:W1:Y:S01]  /*4f50*/  LDSM.16.MT88.4 R8, [R118+0x6000] ;  /* 0x006000007608783b */ /* 0x000e620000004200 */
[----:B------:R-:W-:Y:S01]  /*4f60*/  FMUL.FTZ R102, R5, c[0x0][0x23c] ;  /* 0x00008f0005667a20 */ /* 0x000fe20000410000 */
[----:B------:R-:W2:Y:S01]  /*4f70*/  MUFU.EX2 R92, R92 ;  /* 0x0000005c005c7308 */ /* 0x000ea20000000800 */
[----:B------:R-:W-:Y:S01]  /*4f80*/  FMUL.FTZ R94, R7, c[0x0][0x23c] ;  /* 0x00008f00075e7a20 */ /* 0x000fe20000410000 */
[----:B------:R-:W3:Y:S01]  /*4f90*/  LDSM.16.MT88.4 R16, [R116+0x6000] ;  /* 0x006000007410783b */ /* 0x000ee20000004200 */
[--C-:B------:R-:W-:Y:S02]  /*4fa0*/  FFMA.FTZ R95, R6, c[0x0][0x23c], -R149.reuse ;  /* 0x00008f00065f7a23 */ /* 0x100fe40000010895 */
[----:B------:R-:W-:-:S02]  /*4fb0*/  FFMA.FTZ R0, R4, c[0x0][0x23c], -R149 ;  /* 0x00008f0004007a23 */ /* 0x000fc40000010895 */
[--C-:B------:R-:W-:Y:S01]  /*4fc0*/  FFMA.FTZ R145, R141, c[0x0][0x23c], -R150.reuse ;  /* 0x00008f008d917a23 */ /* 0x100fe20000010896 */
[----:B------:R-:W-:Y:S01]  /*4fd0*/  MUFU.EX2 R93, R93 ;  /* 0x0000005d005d7308 */ /* 0x000fe20000000800 */
[--C-:B------:R-:W-:Y:S02]  /*4fe0*/  FFMA.FTZ R146, R139, c[0x0][0x23c], -R150.reuse ;  /* 0x00008f008b927a23 */ /* 0x100fe40000010896 */
[--C-:B------:R-:W-:Y:S02]  /*4ff0*/  FFMA.FTZ R141, R143, c[0x0][0x23c], -R150.reuse ;  /* 0x00008f008f8d7a23 */ /* 0x100fe40000010896 */
[----:B------:R-:W-:Y:S02]  /*5000*/  FFMA.FTZ R138, R151, c[0x0][0x23c], -R150 ;  /* 0x00008f00978a7a23 */ /* 0x000fe40000010896 */
[--C-:B------:R-:W-:Y:S01]  /*5010*/  FFMA.FTZ R144, R144, c[0x0][0x23c], -R149.reuse ;  /* 0x00008f0090907a23 */ /* 0x100fe20000010895 */
[----:B------:R-:W4:Y:S01]  /*5020*/  MUFU.EX2 R90, R90 ;  /* 0x0000005a005a7308 */ /* 0x000f220000000800 */
[----:B--2---:R-:W-:Y:S01]  /*5030*/  F2FP.PACK_AB R84, R92, R97 ;  /* 0x000000615c54723e */ /* 0x004fe200000000ff */
[----:B------:R-:W-:-:S02]  /*5040*/  FFMA.FTZ R143, R152, c[0x0][0x23c], -R149 ;  /* 0x00008f00988f7a23 */ /* 0x000fc40000010895 */
[--C-:B------:R-:W-:Y:S02]  /*5050*/  FFMA.FTZ R139, R154, c[0x0][0x23c], -R149.reuse ;  /* 0x00008f009a8b7a23 */ /* 0x100fe40000010895 */
[--C-:B------:R-:W-:Y:S02]  /*5060*/  FFMA.FTZ R136, R136, c[0x0][0x23c], -R149.reuse ;  /* 0x00008f0088887a23 */ /* 0x100fe40000010895 */
[----:B------:R-:W-:Y:S01]  /*5070*/  MUFU.EX2 R91, R91 ;  /* 0x0000005b005b7308 */ /* 0x000fe20000000800 */
[--C-:B------:R-:W-:Y:S02]  /*5080*/  FFMA.FTZ R151, R105, c[0x0][0x23c], -R150.reuse ;  /* 0x00008f0069977a23 */ /* 0x100fe40000010896 */
[--C-:B------:R-:W-:Y:S02]  /*5090*/  FFMA.FTZ R152, R109, c[0x0][0x23c], -R150.reuse ;  /* 0x00008f006d987a23 */ /* 0x100fe40000010896 */
[--C-:B------:R-:W-:Y:S02]  /*50a0*/  FFMA.FTZ R105, R112, c[0x0][0x23c], -R150.reuse ;  /* 0x00008f0070697a23 */ /* 0x100fe40000010896 */
[----:B------:R-:W-:Y:S01]  /*50b0*/  FFMA.FTZ R109, R107, c[0x0][0x23c], -R149 ;  /* 0x00008f006b6d7a23 */ /* 0x000fe20000010895 */
[----:B------:R-:W2:Y:S01]  /*50c0*/  MUFU.EX2 R2, R2 ;  /* 0x0000000200027308 */ /* 0x000ea20000000800 */
[----:B----4-:R-:W-:Y:S01]  /*50d0*/  F2FP.PACK_AB R86, R90, R93 ;  /* 0x0000005d5a56723e */ /* 0x010fe200000000ff */
[----:B------:R-:W-:-:S02]  /*50e0*/  FFMA.FTZ R112, R115, c[0x0][0x23c], -R150 ;  /* 0x00008f0073707a23 */ /* 0x000fc40000010896 */
[--C-:B------:R-:W-:Y:S02]  /*50f0*/  FFMA.FTZ R156, R111, c[0x0][0x23c], -R149.reuse ;  /* 0x00008f006f9c7a23 */ /* 0x100fe40000010895 */
[--C-:B------:R-:W-:Y:S02]  /*5100*/  FFMA.FTZ R107, R113, c[0x0][0x23c], -R149.reuse ;  /* 0x00008f00716b7a23 */ /* 0x100fe40000010895 */
[----:B------:R-:W4:Y:S01]  /*5110*/  MUFU.EX2 R102, R102 ;  /* 0x0000006600667308 */ /* 0x000f220000000800 */
[--C-:B------:R-:W-:Y:S02]  /*5120*/  FFMA.FTZ R154, R103, c[0x0][0x23c], -R149.reuse ;  /* 0x00008f00679a7a23 */ /* 0x100fe40000010895 */
[--C-:B------:R-:W-:Y:S02]  /*5130*/  FFMA.FTZ R104, R104, c[0x0][0x23c], -R150.reuse ;  /* 0x00008f0068687a23 */ /* 0x100fe40000010896 */
[--C-:B------:R-:W-:Y:S02]  /*5140*/  FFMA.FTZ R114, R114, c[0x0][0x23c], -R150.reuse ;  /* 0x00008f0072727a23 */ /* 0x100fe40000010896 */
[----:B------:R-:W-:Y:S01]  /*5150*/  FFMA.FTZ R147, R147, c[0x0][0x23c], -R150 ;  /* 0x00008f0093937a23 */ /* 0x000fe20000010896 */
[----:B------:R-:W5:Y:S01]  /*5160*/  MUFU.EX2 R94, R94 ;  /* 0x0000005e005e7308 */ /* 0x000f620000000800 */
[----:B--2---:R-:W-:Y:S01]  /*5170*/  F2FP.PACK_AB R85, R2, R91 ;  /* 0x0000005b0255723e */ /* 0x004fe200000000ff */
[----:B------:R-:W-:-:S02]  /*5180*/  FFMA.FTZ R106, R106, c[0x0][0x23c], -R149 ;  /* 0x00008f006a6a7a23 */ /* 0x000fc40000010895 */
[----:B------:R-:W-:Y:S02]  /*5190*/  FFMA.FTZ R142, R142, c[0x0][0x23c], -R149 ;  /* 0x00008f008e8e7a23 */ /* 0x000fe40000010895 */
[----:B------:R-:W-:Y:S02]  /*51a0*/  FFMA.FTZ R108, R108, c[0x0][0x23c], -R150 ;  /* 0x00008f006c6c7a23 */ /* 0x000fe40000010896 */
[----:B------:R-:W-:Y:S01]  /*51b0*/  MUFU.EX2 R95, R95 ;  /* 0x0000005f005f7308 */ /* 0x000fe20000000800 */
[-C--:B----4-:R-:W-:Y:S02]  /*51c0*/  FMUL.FTZ R20, R52, R102.reuse ;  /* 0x0000006634147220 */ /* 0x090fe40000410000 */
[-C--:B------:R-:W-:Y:S02]  /*51d0*/  FMUL.FTZ R21, R53, R102.reuse ;  /* 0x0000006635157220 */ /* 0x080fe40000410000 */
[-C--:B------:R-:W-:Y:S02]  /*51e0*/  FMUL.FTZ R56, R56, R102.reuse ;  /* 0x0000006638387220 */ /* 0x080fe40000410000 */
[----:B------:R-:W-:Y:S01]  /*51f0*/  FMUL.FTZ R57, R57, R102 ;  /* 0x0000006639397220 */ /* 0x000fe20000410000 */
[----:B------:R-:W2:Y:S01]  /*5200*/  MUFU.EX2 R0, R0 ;  /* 0x0000000000007308 */ /* 0x000ea20000000800 */
[----:B-----5:R-:W-:-:S02]  /*5210*/  FMUL.FTZ R22, R54, R94 ;  /* 0x0000005e36167220 */ /* 0x020fc40000410000 */
[-C--:B------:R-:W-:Y:S02]  /*5220*/  FMUL.FTZ R23, R55, R94.reuse ;  /* 0x0000005e37177220 */ /* 0x080fe40000410000 */
[-C--:B------:R-:W-:Y:S02]  /*5230*/  FMUL.FTZ R58, R58, R94.reuse ;  /* 0x0000005e3a3a7220 */ /* 0x080fe40000410000 */
[----:B------:R-:W-:Y:S01]  /*5240*/  FMUL.FTZ R59, R59, R94 ;  /* 0x0000005e3b3b7220 */ /* 0x000fe20000410000 */
[----:B------:R-:W-:Y:S01]  /*5250*/  MUFU.EX2 R146, R146 ;  /* 0x0000009200927308 */ /* 0x000fe20000000800 */
[-C--:B------:R-:W-:Y:S02]  /*5260*/  FMUL.FTZ R28, R60, R102.reuse ;  /* 0x000000663c1c7220 */ /* 0x080fe40000410000 */
[----:B------:R-:W-:Y:S02]  /*5270*/  FMUL.FTZ R29, R61, R102 ;  /* 0x000000663d1d7220 */ /* 0x000fe40000410000 */
[----:B------:R-:W-:-:S02]  /*5280*/  FMUL.FTZ R30, R62, R94 ;  /* 0x0000005e3e1e7220 */ /* 0x000fc40000410000 */
[----:B------:R-:W-:Y:S01]  /*5290*/  FMUL.FTZ R31, R63, R94 ;  /* 0x0000005e3f1f7220 */ /* 0x000fe20000410000 */
[----:B--2---:R-:W-:Y:S01]  /*52a0*/  F2FP.PACK_AB R87, R0, R95 ;  /* 0x0000005f0057723e */ /* 0x004fe200000000ff */
[----:B------:R-:W-:Y:S01]  /*52b0*/  LDSM.16.MT88.4 R60, [R118+0x6400] ;  /* 0x00640000763c783b */ /* 0x000fe20000004200 */
[-C--:B------:R-:W-:Y:S01]  /*52c0*/  FMUL.FTZ R4, R36, R102.reuse ;  /* 0x0000006624047220 */ /* 0x080fe20000410000 */
[----:B------:R-:W2:Y:S01]  /*52d0*/  MUFU.EX2 R145, R145 ;  /* 0x0000009100917308 */ /* 0x000ea20000000800 */
[----:B------:R-:W-:Y:S02]  /*52e0*/  FMUL.FTZ R5, R37, R102 ;  /* 0x0000006625057220 */ /* 0x000fe40000410000 */
[-C--:B------:R-:W-:Y:S01]  /*52f0*/  FMUL.FTZ R6, R38, R94.reuse ;  /* 0x0000005e26067220 */ /* 0x080fe20000410000 */
[----:B------:R-:W-:Y:S01]  /*5300*/  HMMA.16816.F32 R20, R84, R24, R20 ;  /* 0x000000185414723c */ /* 0x000fe20000001814 */
[----:B------:R-:W-:Y:S02]  /*5310*/  FMUL.FTZ R7, R39, R94 ;  /* 0x0000005e27077220 */ /* 0x000fe40000410000 */
[-C--:B------:R-:W-:Y:S01]  /*5320*/  FMUL.FTZ R40, R40, R102.reuse ;  /* 0x0000006628287220 */ /* 0x080fe20000410000 */
[----:B------:R-:W-:Y:S01]  /*5330*/  MUFU.EX2 R141, R141 ;  /* 0x0000008d008d7308 */ /* 0x000fe20000000800 */
[----:B------:R-:W-:-:S02]  /*5340*/  FMUL.FTZ R41, R41, R102 ;  /* 0x0000006629297220 */ /* 0x000fc40000410000 */
[-C--:B------:R-:W-:Y:S01]  /*5350*/  FMUL.FTZ R42, R42, R94.reuse ;  /* 0x0000005e2a2a7220 */ /* 0x080fe20000410000 */
[C---:B------:R-:W-:Y:S01]  /*5360*/  HMMA.16816.F32 R24, R84.reuse, R26, R56 ;  /* 0x0000001a5418723c */ /* 0x040fe20000001838 */
[----:B------:R-:W-:Y:S01]  /*5370*/  LDSM.16.MT88.4 R56, [R116+0x6400] ;  /* 0x006400007438783b */ /* 0x000fe20000004200 */
[----:B------:R-:W-:Y:S02]  /*5380*/  FMUL.FTZ R43, R43, R94 ;  /* 0x0000005e2b2b7220 */ /* 0x000fe40000410000 */
[-C--:B------:R-:W-:Y:S01]  /*5390*/  FMUL.FTZ R12, R44, R102.reuse ;  /* 0x000000662c0c7220 */ /* 0x080fe20000410000 */
[----:B------:R-:W4:Y:S01]  /*53a0*/  MUFU.EX2 R138, R138 ;  /* 0x0000008a008a7308 */ /* 0x000f220000000800 */
[----:B------:R-:W-:Y:S01]  /*53b0*/  FMUL.FTZ R13, R45, R102 ;  /* 0x000000662d0d7220 */ /* 0x000fe20000410000 */
[----:B--2---:R-:W-:Y:S01]  /*53c0*/  F2FP.PACK_AB R52, R145, R146 ;  /* 0x000000929134723e */ /* 0x004fe200000000ff */
[-C--:B------:R-:W-:Y:S01]  /*53d0*/  FMUL.FTZ R14, R46, R94.reuse ;  /* 0x0000005e2e0e7220 */ /* 0x080fe20000410000 */
[----:B-1----:R-:W-:Y:S01]  /*53e0*/  HMMA.16816.F32 R4, R84, R8, R4 ;  /* 0x000000085404723c */ /* 0x002fe20000001804 */
[----:B------:R-:W-:-:S02]  /*53f0*/  FMUL.FTZ R15, R47, R94 ;  /* 0x0000005e2f0f7220 */ /* 0x000fc40000410000 */
[-C--:B------:R-:W-:Y:S01]  /*5400*/  FMUL.FTZ R48, R48, R102.reuse ;  /* 0x0000006630307220 */ /* 0x080fe20000410000 */
[----:B------:R-:W-:Y:S01]  /*5410*/  MUFU.EX2 R144, R144 ;  /* 0x0000009000907308 */ /* 0x000fe20000000800 */
[----:B------:R-:W-:Y:S02]  /*5420*/  FMUL.FTZ R49, R49, R102 ;  /* 0x0000006631317220 */ /* 0x000fe40000410000 */
[-C--:B------:R-:W-:Y:S01]  /*5430*/  FMUL.FTZ R50, R50, R94.reuse ;  /* 0x0000005e32327220 */ /* 0x080fe20000410000 */
[----:B------:R-:W-:Y:S01]  /*5440*/  HMMA.16816.F32 R8, R84, R10, R40 ;  /* 0x0000000a5408723c */ /* 0x000fe20000001828 */
[----:B------:R-:W-:Y:S01]  /*5450*/  FMUL.FTZ R51, R51, R94 ;  /* 0x0000005e33337220 */ /* 0x000fe20000410000 */
[----:B------:R-:W1:Y:S01]  /*5460*/  LDSM.16.MT88.4 R40, [R118+0x8000] ;  /* 0x008000007628783b */ /* 0x000e620000004200 */
[-C--:B------:R-:W-:Y:S01]  /*5470*/  FMUL.FTZ R64, R64, R102.reuse ;  /* 0x0000006640407220 */ /* 0x080fe20000410000 */
[----:B------:R-:W2:Y:S01]  /*5480*/  MUFU.EX2 R143, R143 ;  /* 0x0000008f008f7308 */ /* 0x000ea20000000800 */
[----:B----4-:R-:W-:Y:S01]  /*5490*/  F2FP.PACK_AB R54, R138, R141 ;  /* 0x0000008d8a36723e */ /* 0x010fe200000000ff */
[----:B------:R-:W-:-:S02]  /*54a0*/  FMUL.FTZ R65, R65, R102 ;  /* 0x0000006641417220 */ /* 0x000fc40000410000 */
[C---:B---3--:R-:W-:Y:S01]  /*54b0*/  HMMA.16816.F32 R12, R84.reuse, R16, R12 ;  /* 0x00000010540c723c */ /* 0x048fe2000000180c */
[-C--:B------:R-:W-:Y:S02]  /*54c0*/  FMUL.FTZ R66, R66, R94.reuse ;  /* 0x0000005e42427220 */ /* 0x080fe40000410000 */
[----:B------:R-:W-:Y:S01]  /*54d0*/  FMUL.FTZ R67, R67, R94 ;  /* 0x0000005e43437220 */ /* 0x000fe20000410000 */
[----:B------:R-:W-:Y:S01]  /*54e0*/  MUFU.EX2 R139, R139 ;  /* 0x0000008b008b7308 */ /* 0x000fe20000000800 */
[-C--:B------:R-:W-:Y:S02]  /*54f0*/  FMUL.FTZ R36, R68, R102.reuse ;  /* 0x0000006644247220 */ /* 0x080fe40000410000 */
[----:B------:R-:W-:Y:S01]  /*5500*/  FMUL.FTZ R37, R69, R102 ;  /* 0x0000006645257220 */ /* 0x000fe20000410000 */
[----:B------:R-:W-:Y:S01]  /*5510*/  HMMA.16816.F32 R16, R84, R18, R48 ;  /* 0x000000125410723c */ /* 0x000fe20000001830 */
[----:B------:R-:W3:Y:S01]  /*5520*/  LDSM.16.MT88.4 R48, [R116+0x8000] ;  /* 0x008000007430783b */ /* 0x000ee20000004200 */
[----:B------:R-:W-:-:S02]  /*5530*/  FMUL.FTZ R38, R70, R94 ;  /* 0x0000005e46267220 */ /* 0x000fc40000410000 */
[----:B------:R-:W4:Y:S01]  /*5540*/  MUFU.EX2 R136, R136 ;  /* 0x0000008800887308 */ /* 0x000f220000000800 */
[----:B--2---:R-:W-:Y:S01]  /*5550*/  F2FP.PACK_AB R53, R143, R144 ;  /* 0x000000908f35723e */ /* 0x004fe200000000ff */
[----:B------:R-:W-:Y:S02]  /*5560*/  FMUL.FTZ R39, R71, R94 ;  /* 0x0000005e47277220 */ /* 0x000fe40000410000 */
[C---:B------:R-:W-:Y:S01]  /*5570*/  HMMA.16816.F32 R28, R84.reuse, R32, R28 ;  /* 0x00000020541c723c */ /* 0x040fe2000000181c */
[-C--:B------:R-:W-:Y:S02]  /*5580*/  FMUL.FTZ R72, R72, R102.reuse ;  /* 0x0000006648487220 */ /* 0x080fe40000410000 */
[----:B------:R-:W-:Y:S01]  /*5590*/  FMUL.FTZ R73, R73, R102 ;  /* 0x0000006649497220 */ /* 0x000fe20000410000 */
[----:B------:R-:W-:Y:S01]  /*55a0*/  MUFU.EX2 R151, R151 ;  /* 0x0000009700977308 */ /* 0x000fe20000000800 */
[-C--:B------:R-:W-:Y:S02]  /*55b0*/  FMUL.FTZ R74, R74, R94.reuse ;  /* 0x0000005e4a4a7220 */ /* 0x080fe40000410000 */
[----:B------:R-:W-:Y:S01]  /*55c0*/  FMUL.FTZ R75, R75, R94 ;  /* 0x0000005e4b4b7220 */ /* 0x000fe20000410000 */
[----:B------:R-:W-:Y:S01]  /*55d0*/  HMMA.16816.F32 R32, R84, R34, R64 ;  /* 0x000000225420723c */ /* 0x000fe20000001840 */
[-C--:B------:R-:W-:Y:S01]  /*55e0*/  FMUL.FTZ R44, R76, R102.reuse ;  /* 0x000000664c2c7220 */ /* 0x080fe20000410000 */
[----:B------:R-:W-:Y:S01]  /*55f0*/  LDSM.16.MT88.4 R64, [R116+0x7c00] ;  /* 0x007c00007440783b */ /* 0x000fe20000004200 */
[----:B------:R-:W-:Y:S01]  /*5600*/  FMUL.FTZ R45, R77, R102 ;  /* 0x000000664d2d7220 */ /* 0x000fe20000410000 */
[----:B----4-:R-:W-:Y:S01]  /*5610*/  F2FP.PACK_AB R55, R136, R139 ;  /* 0x0000008b8837723e */ /* 0x010fe200000000ff */
[-C--:B------:R-:W-:Y:S01]  /*5620*/  FMUL.FTZ R46, R78, R94.reuse ;  /* 0x0000005e4e2e7220 */ /* 0x080fe20000410000 */
[----:B------:R-:W-:Y:S01]  /*5630*/  MUFU.EX2 R152, R152 ;  /* 0x0000009800987308 */ /* 0x000fe20000000800 */
[----:B------:R-:W-:-:S02]  /*5640*/  FMUL.FTZ R47, R79, R94 ;  /* 0x0000005e4f2f7220 */ /* 0x000fc40000410000 */
[-C--:B------:R-:W-:Y:S01]  /*5650*/  FMUL.FTZ R80, R80, R102.reuse ;  /* 0x0000006650507220 */ /* 0x080fe20000410000 */
[----:B-1----:R-:W-:Y:S01]  /*5660*/  HMMA.16816.F32 R36, R84, R40, R36 ;  /* 0x000000285424723c */ /* 0x002fe20000001824 */
[----:B------:R-:W-:Y:S02]  /*5670*/  FMUL.FTZ R81, R81, R102 ;  /* 0x0000006651517220 */ /* 0x000fe40000410000 */
[-C--:B------:R-:W-:Y:S01]  /*5680*/  FMUL.FTZ R82, R82, R94.reuse ;  /* 0x0000005e52527220 */ /* 0x080fe20000410000 */
[----:B------:R-:W-:Y:S01]  /*5690*/  MUFU.EX2 R105, R105 ;  /* 0x0000006900697308 */ /* 0x000fe20000000800 */
[----:B------:R-:W-:Y:S02]  /*56a0*/  FMUL.FTZ R83, R83, R94 ;  /* 0x0000005e53537220 */ /* 0x000fe40000410000 */
[--C-:B------:R-:W-:Y:S01]  /*56b0*/  FFMA.FTZ R110, R110, c[0x0][0x23c], -R149.reuse ;  /* 0x00008f006e6e7a23 */ /* 0x100fe20000010895 */
[----:B------:R-:W-:Y:S01]  /*56c0*/  HMMA.16816.F32 R4, R52, R60, R4 ;  /* 0x0000003c3404723c */ /* 0x000fe20000001804 */
[----:B------:R-:W-:-:S02]  /*56d0*/  FFMA.FTZ R148, R148, c[0x0][0x23c], -R149 ;  /* 0x00008f0094947a23 */ /* 0x000fc40000010895 */
[----:B------:R-:W-:Y:S01]  /*56e0*/  FFMA.FTZ R137, R137, R102, R97 ;  /* 0x0000006689897223 */ /* 0x000fe20000010061 */
[----:B------:R-:W-:Y:S01]  /*56f0*/  MUFU.EX2 R112, R112 ;  /* 0x0000007000707308 */ /* 0x000fe20000000800 */
[----:B------:R-:W-:Y:S02]  /*5700*/  FFMA.FTZ R91, R140, R94, R91 ;  /* 0x0000005e8c5b7223 */ /* 0x000fe4000001005b */
[----:B------:R-:W-:Y:S01]  /*5710*/  FADD.FTZ R92, R92, R137 ;  /* 0x000000895c5c7221 */ /* 0x000fe20000010000 */
[----:B------:R-:W-:Y:S01]  /*5720*/  HMMA.16816.F32 R8, R52, R62, R8 ;  /* 0x0000003e3408723c */ /* 0x000fe20000001808 */
[----:B------:R-:W1:Y:S01]  /*5730*/  LDSM.16.MT88.4 R60, [R118+0x7400] ;  /* 0x00740000763c783b */ /* 0x000e620000004200 */
[----:B------:R-:W-:Y:S02]  /*5740*/  FADD.FTZ R2, R2, R91 ;  /* 0x0000005b02027221 */ /* 0x000fe40000010000 */
[----:B------:R-:W-:Y:S01]  /*5750*/  MUFU.EX2 R109, R109 ;  /* 0x0000006d006d7308 */ /* 0x000fe20000000800 */
[----:B------:R-:W-:-:S02]  /*5760*/  FADD.FTZ R93, R93, R92 ;  /* 0x0000005c5d5d7221 */ /* 0x000fc40000010000 */
[----:B------:R-:W-:Y:S01]  /*5770*/  FADD.FTZ R95, R95, R2 ;  /* 0x000000025f5f7221 */ /* 0x000fe20000010000 */
[C---:B------:R-:W-:Y:S01]  /*5780*/  HMMA.16816.F32 R12, R52.reuse, R56, R12 ;  /* 0x00000038340c723c */ /* 0x040fe2000000180c */
[----:B------:R-:W-:Y:S02]  /*5790*/  FADD.FTZ R93, R90, R93 ;  /* 0x0000005d5a5d7221 */ /* 0x000fe40000010000 */
[----:B------:R-:W-:Y:S01]  /*57a0*/  FADD.FTZ R95, R0, R95 ;  /* 0x0000005f005f7221 */ /* 0x000fe20000010000 */
[----:B------:R-:W-:Y:S01]  /*57b0*/  MUFU.EX2 R156, R156 ;  /* 0x0000009c009c7308 */ /* 0x000fe20000000800 */
[----:B------:R-:W-:Y:S02]  /*57c0*/  FADD.FTZ R0, R146, R93 ;  /* 0x0000005d92007221 */ /* 0x000fe40000010000 */
[----:B------:R-:W-:Y:S01]  /*57d0*/  FADD.FTZ R2, R144, R95 ;  /* 0x0000005f90027221 */ /* 0x000fe20000010000 */
[----:B------:R-:W-:Y:S01]  /*57e0*/  HMMA.16816.F32 R16, R52, R58, R16 ;  /* 0x0000003a3410723c */ /* 0x000fe20000001810 */
[----:B------:R-:W2:Y:S01]  /*57f0*/  LDSM.16.MT88.4 R56, [R116+0x7400] ;  /* 0x007400007438783b */ /* 0x000ea20000004200 */
[----:B------:R-:W-:-:S02]  /*5800*/  FADD.FTZ R0, R145, R0 ;  /* 0x0000000091007221 */ /* 0x000fc40000010000 */
[----:B------:R-:W-:Y:S01]  /*5810*/  MUFU.EX2 R107, R107 ;  /* 0x0000006b006b7308 */ /* 0x000fe20000000800 */
[----:B------:R-:W-:Y:S02]  /*5820*/  FADD.FTZ R2, R143, R2 ;  /* 0x000000028f027221 */ /* 0x000fe40000010000 */
[----:B------:R-:W-:Y:S01]  /*5830*/  FADD.FTZ R141, R141, R0 ;  /* 0x000000008d8d7221 */ /* 0x000fe20000010000 */
[C---:B------:R-:W-:Y:S01]  /*5840*/  HMMA.16816.F32 R40, R84.reuse, R42, R72 ;  /* 0x0000002a5428723c */ /* 0x040fe20000001848 */
[----:B------:R-:W-:Y:S01]  /*5850*/  LDSM.16.MT88.4 R72, [R118+0x8800] ;  /* 0x008800007648783b */ /* 0x000fe20000004200 */
[----:B------:R-:W-:Y:S01]  /*5860*/  FADD.FTZ R139, R139, R2 ;  /* 0x000000028b8b7221 */ /* 0x000fe20000010000 */
[-C--:B------:R-:W-:Y:S01]  /*5870*/  MOV R0, R88.reuse ;  /* 0x0000005800007202 */ /* 0x080fe20000000f00 */
[----:B------:R-:W-:Y:S01]  /*5880*/  MUFU.EX2 R154, R154 ;  /* 0x0000009a009a7308 */ /* 0x000fe20000000800 */
[----:B------:R-:W-:Y:S01]  /*5890*/  FADD.FTZ R138, R138, R141 ;  /* 0x0000008d8a8a7221 */ /* 0x000fe20000010000 */
[----:B------:R-:W-:Y:S01]  /*58a0*/  MOV R2, R89 ;  /* 0x0000005900027202 */ /* 0x000fe20000000f00 */
[----:B------:R-:W-:Y:S01]  /*58b0*/  FADD.FTZ R136, R136, R139 ;  /* 0x0000008b88887221 */ /* 0x000fe20000010000 */
[----:B---3--:R-:W-:Y:S01]  /*58c0*/  HMMA.16816.F32 R44, R84, R48, R44 ;  /* 0x00000030542c723c */ /* 0x008fe2000000182c */
[----:B------:R-:W-:-:S02]  /*58d0*/  @P4 MOV R0, R88 ;  /* 0x0000005800004202 */ /* 0x000fc40000000f00 */
[----:B------:R-:W-:Y:S01]  /*58e0*/  @P4 MOV R2, R89 ;  /* 0x0000005900024202 */ /* 0x000fe20000000f00 */
[----:B------:R-:W-:Y:S01]  /*58f0*/  MUFU.EX2 R104, R104 ;  /* 0x0000006800687308 */ /* 0x000fe20000000800 */
[----:B------:R-:W-:-:S03]  /*5900*/  MOV R88, R3 ;  /* 0x0000000300587202 */ /* 0x000fc60000000f00 */
[----:B------:R-:W-:Y:S01]  /*5910*/  HMMA.16816.F32 R48, R84, R50, R80 ;  /* 0x000000325430723c */ /* 0x000fe20000001850 */
[----:B------:R-:W-:Y:S03]  /*5920*/  LDSM.16.MT88.4 R80, [R116+0x8800] ;  /* 0x008800007450783b */ /* 0x000fe60000004200 */
[----:B------:R-:W3:Y:S04]  /*5930*/  MUFU.EX2 R103, R108 ;  /* 0x0000006c00677308 */ /* 0x000ee80000000800 */
[C---:B-1----:R-:W-:Y:S04]  /*5940*/  HMMA.16816.F32 R20, R52.reuse, R60, R20 ;  /* 0x0000003c3414723c */ /* 0x042fe80000001814 */
[----:B------:R-:W-:Y:S04]  /*5950*/  MUFU.EX2 R114, R114 ;  /* 0x0000007200727308 */ /* 0x000fe80000000800 */
[----:B------:R-:W-:Y:S01]  /*5960*/  HMMA.16816.F32 R24, R52, R62, R24 ;  /* 0x0000003e3418723c */ /* 0x000fe20000001818 */
[----:B------:R-:W1:Y:S03]  /*5970*/  LDSM.16.MT88.4 R60, [R118+0x8400] ;  /* 0x00840000763c783b */ /* 0x000e660000004200 */
[----:B------:R-:W4:Y:S01]  /*5980*/  MUFU.EX2 R147, R147 ;  /* 0x0000009300937308 */ /* 0x000f220000000800 */
[----:B---3--:R-:W-:-:S03]  /*5990*/  F2FP.PACK_AB R84, R103, R104 ;  /* 0x000000686754723e */ /* 0x008fc600000000ff */
[C---:B--2---:R-:W-:Y:S04]  /*59a0*/  HMMA.16816.F32 R28, R52.reuse, R56, R28 ;  /* 0x00000038341c723c */ /* 0x044fe8000000181c */
[----:B------:R-:W-:Y:S04]  /*59b0*/  MUFU.EX2 R106, R106 ;  /* 0x0000006a006a7308 */ /* 0x000fe80000000800 */
[----:B------:R-:W-:Y:S01]  /*59c0*/  HMMA.16816.F32 R32, R52, R58, R32 ;  /* 0x0000003a3420723c */ /* 0x000fe20000001820 */
[----:B------:R-:W2:Y:S03]  /*59d0*/  LDSM.16.MT88.4 R56, [R116+0x8400] ;  /* 0x008400007438783b */ /* 0x000ea60000004200 */
[----:B------:R-:W3:Y:S01]  /*59e0*/  MUFU.EX2 R111, R110 ;  /* 0x0000006e006f7308 */ /* 0x000ee20000000800 */
[----:B----4-:R-:W-:-:S07]  /*59f0*/  F2FP.PACK_AB R86, R147, R114 ;  /* 0x000000729356723e */ /* 0x010fce00000000ff */
[----:B------:R-:W-:Y:S08]  /*5a00*/  MUFU.EX2 R142, R142 ;  /* 0x0000008e008e7308 */ /* 0x000ff00000000800 */
[----:B------:R-:W4:Y:S01]  /*5a10*/  MUFU.EX2 R97, R148 ;  /* 0x0000009400617308 */ /* 0x000f220000000800 */
[----:B---3--:R-:W-:Y:S01]  /*5a20*/  F2FP.PACK_AB R85, R111, R106 ;  /* 0x0000006a6f55723e */ /* 0x008fe200000000ff */
[C---:B-1----:R-:W-:Y:S08]  /*5a30*/  HMMA.16816.F32 R36, R52.reuse, R60, R36 ;  /* 0x0000003c3424723c */ /* 0x042ff00000001824 */
[----:B------:R-:W-:Y:S01]  /*5a40*/  HMMA.16816.F32 R40, R52, R62, R40 ;  /* 0x0000003e3428723c */ /* 0x000fe20000001828 */
[----:B------:R-:W1:Y:S01]  /*5a50*/  LDSM.16.MT88.4 R60, [R118+0x6800] ;  /* 0x00680000763c783b */ /* 0x000e620000004200 */
[----:B----4-:R-:W-:-:S06]  /*5a60*/  F2FP.PACK_AB R87, R97, R142 ;  /* 0x0000008e6157723e */ /* 0x010fcc00000000ff */
        /* <DEDUP_REMOVED lines=11> */
[----:B------:R-:W-:-:S05]  /*5b20*/  @P4 IADD3 R136, R96, -0x3, RZ ;  /* 0xfffffffd60884810 */ /* 0x000fca0007ffe0ff */
[C---:B------:R-:W-:Y:S08]  /*5b30*/  HMMA.16816.F32 R68, R52.reuse, R72, R36 ;  /* 0x000000483444723c */ /* 0x040ff00000001824 */
        /* <DEDUP_REMOVED lines=8> */
[----:B------:R-:W-:Y:S08]  /*5bc0*/  HMMA.16816.F32 R76, R52, R80, R44 ;  /* 0x00000050344c723c */ /* 0x000ff0000000182c */
[C---:B---3--:R-:W-:Y:S01]  /*5bd0*/  HMMA.16816.F32 R36, R84.reuse, R40, R4 ;  /* 0x000000285424723c */ /* 0x048fe20000001804 */
[----:B------:R-:W-:Y:S07]  /*5be0*/  LDSM.16.MT88.4 R4, [R116+0x8c00] ;  /* 0x008c00007404783b */ /* 0x000fee0000004200 */
[----:B------:R-:W-:Y:S01]  /*5bf0*/  HMMA.16816.F32 R40, R84, R42, R8 ;  /* 0x0000002a5428723c */ /* 0x000fe20000001808 */
[----:B------:R-:W3:Y:S07]  /*5c00*/  LDSM.16.MT88.4 R8, [R118+0x8c00] ;  /* 0x008c00007608783b */ /* 0x000eee0000004200 */
[C---:B------:R-:W-:Y:S01]  /*5c10*/  HMMA.16816.F32 R80, R52.reuse, R82, R48 ;  /* 0x000000523450723c */ /* 0x040fe20000001830 */
[----:B------:R-:W4:Y:S07]  /*5c20*/  LDSM.16.MT88.4 R48, [R116+0x6c00] ;  /* 0x006c00007430783b */ /* 0x000f2e0000004200 */
[C---:B-1----:R-:W-:Y:S08]  /*5c30*/  HMMA.16816.F32 R20, R52.reuse, R60, R20 ;  /* 0x0000003c3414723c */ /* 0x042ff00000001814 */
[C---:B--2---:R-:W-:Y:S08]  /*5c40*/  HMMA.16816.F32 R28, R52.reuse, R56, R28 ;  /* 0x00000038341c723c */ /* 0x044ff0000000181c */
[C---:B------:R-:W-:Y:S01]  /*5c50*/  HMMA.16816.F32 R32, R52.reuse, R58, R32 ;  /* 0x0000003a3420723c */ /* 0x040fe20000001820 */
[----:B------:R-:W1:Y:S07]  /*5c60*/  LDSM.16.MT88.4 R56, [R118+0x7c00] ;  /* 0x007c00007638783b */ /* 0x000e6e0000004200 */
[----:B------:R-:W-:Y:S08]  /*5c70*/  HMMA.16816.F32 R24, R52, R62, R24 ;  /* 0x0000003e3418723c */ /* 0x000ff00000001818 */
[C---:B---3--:R-:W-:Y:S07]  /*5c80*/  HMMA.16816.F32 R68, R84.reuse, R8, R68 ;  /* 0x000000085444723c */ /* 0x048fee0000001844 */
[----:B------:R-:W-:Y:S01]  /*5c90*/  FADD.FTZ R9, R107, R156 ;  /* 0x0000009c6b097221 */ /* 0x000fe20000010000 */
[----:B------:R-:W-:Y:S03]  /*5ca0*/  HMMA.16816.F32 R76, R84, R4, R76 ;  /* 0x00000004544c723c */ /* 0x000fe6000000184c */
[----:B------:R-:W-:-:S04]  /*5cb0*/  FADD.FTZ R9, R154, R9 ;  /* 0x000000099a097221 */ /* 0x000fc80000010000 */
[----:B------:R-:W-:Y:S01]  /*5cc0*/  FADD.FTZ R5, R105, R152 ;  /* 0x0000009869057221 */ /* 0x000fe20000010000 */
[C---:B----4-:R-:W-:Y:S01]  /*5cd0*/  HMMA.16816.F32 R44, R84.reuse, R48, R12 ;  /* 0x00000030542c723c */ /* 0x050fe2000000180c */
[----:B------:R-:W-:Y:S02]  /*5ce0*/  FADD.FTZ R106, R106, R9 ;  /* 0x000000096a6a7221 */ /* 0x000fe40000010000 */
[----:B------:R-:W-:Y:S02]  /*5cf0*/  FADD.FTZ R5, R112, R5 ;  /* 0x0000000570057221 */ /* 0x000fe40000010000 */
[----:B------:R-:W-:Y:S02]  /*5d00*/  FADD.FTZ R111, R111, R106 ;  /* 0x0000006a6f6f7221 */ /* 0x000fe40000010000 */
[----:B------:R-:W-:Y:S01]  /*5d10*/  FADD.FTZ R104, R104, R5 ;  /* 0x0000000568687221 */ /* 0x000fe20000010000 */
[----:B------:R-:W-:Y:S01]  /*5d20*/  HMMA.16816.F32 R60, R84, R64, R28 ;  /* 0x00000040543c723c */ /* 0x000fe2000000181c */
[----:B------:R-:W-:-:S02]  /*5d30*/  FADD.FTZ R140, R142, R111 ;  /* 0x0000006f8e8c7221 */ /* 0x000fc40000010000 */
[----:B------:R-:W-:Y:S02]  /*5d40*/  FADD.FTZ R103, R103, R104 ;  /* 0x0000006867677221 */ /* 0x000fe40000010000 */
[----:B------:R-:W-:Y:S02]  /*5d50*/  FADD.FTZ R140, R97, R140 ;  /* 0x0000008c618c7221 */ /* 0x000fe40000010000 */
[----:B------:R-:W-:Y:S01]  /*5d60*/  FADD.FTZ R114, R114, R103 ;  /* 0x0000006772727221 */ /* 0x000fe20000010000 */
[----:B-1----:R-:W-:Y:S03]  /*5d70*/  HMMA.16816.F32 R52, R84, R56, R20 ;  /* 0x000000385434723c */ /* 0x002fe60000001814 */
[----:B------:R-:W-:-:S05]  /*5d80*/  FADD.FTZ R137, R147, R114 ;  /* 0x0000007293897221 */ /* 0x000fca0000010000 */
[C---:B------:R-:W-:Y:S08]  /*5d90*/  HMMA.16816.F32 R48, R84.reuse, R50, R16 ;  /* 0x000000325430723c */ /* 0x040ff00000001810 */
[C---:B------:R-:W-:Y:S08]  /*5da0*/  HMMA.16816.F32 R56, R84.reuse, R58, R24 ;  /* 0x0000003a5438723c */ /* 0x040ff00000001818 */
[C---:B------:R-:W-:Y:S08]  /*5db0*/  HMMA.16816.F32 R64, R84.reuse, R66, R32 ;  /* 0x000000425440723c */ /* 0x040ff00000001820 */
[C---:B------:R-:W-:Y:S08]  /*5dc0*/  HMMA.16816.F32 R72, R84.reuse, R10, R72 ;  /* 0x0000000a5448723c */ /* 0x040ff00000001848 */
[----:B------:R-:W-:Y:S01]  /*5dd0*/  HMMA.16816.F32 R80, R84, R6, R80 ;  /* 0x000000065450723c */ /* 0x000fe20000001850 */
[----:B------:R-:W-:Y:S05]  /*5de0*/  @!UPT UIADD3 URZ, URZ, URZ, URZ ;  /* 0x0000003f3f3ff290 */ /* 0x000fea000fffe03f */
[----:B------:R-:W-:Y:S11]  /*5df0*/  @P4 BRA `(.L_x_204) ;  /* 0x0000001000004947 */ /* 0x000ff60003800000 */
.L_x_200:
[----:B------:R-:W-:-:S07]  /*5e00*/  IADD3 R136, R88, -0x1, RZ ;  /* 0xffffffff58887810 */ /* 0x000fce0007ffe0ff */
.L_x_204:
[----:B------:R-:W-:-:S13]  /*5e10*/  ISETP.GE.AND P0, PT, R136, RZ, PT ;  /* 0x000000ff8800720c */ /* 0x000fda0003f06270 */
[----:B------:R-:W-:Y:S05]  /*5e20*/  @!P0 BRA `(.L_x_205) ;  /* 0x00001e8000008947 */ /* 0x000fea0003800000 */
[----:B------:R-:W-:Y:S01]  /*5e30*/  IMAD.MOV.U32 R3, RZ, RZ, R0 ;  /* 0x000000ffff037224 */ /* 0x000fe200078e0000 */
[----:B------:R-:W-:Y:S01]  /*5e40*/  ISETP.GE.AND P4, PT, R132, c[0x0][0x220], PT ;  /* 0x0000880084007a0c */ /* 0x000fe20003f86270 */
[----:B------:R-:W-:Y:S01]  /*5e50*/  IMAD.MOV.U32 R85, RZ, RZ, R2 ;  /* 0x000000ffff557224 */ /* 0x000fe200078e0002 */
[----:B------:R-:W-:Y:S01]  /*5e60*/  ISETP.GE.AND P3, PT, R126, c[0x0][0x220], PT ;  /* 0x000088007e007a0c */ /* 0x000fe20003f66270 */
[----:B------:R-:W-:Y:S01]  /*5e70*/  IMAD.MOV.U32 R139, RZ, RZ, R101 ;  /* 0x000000ffff8b7224 */ /* 0x000fe200078e0065 */
[----:B------:R-:W-:Y:S02]  /*5e80*/  ISETP.GE.AND P2, PT, R125, c[0x0][0x220], PT ;  /* 0x000088007d007a0c */ /* 0x000fe40003f46270 */
[----:B------:R-:W-:Y:S01]  /*5e90*/  MOV R138, R98 ;  /* 0x00000062008a7202 */ /* 0x000fe20000000f00 */
[----:B------:R-:W-:Y:S05]  /*5ea0*/  BRA `(.L_x_206) ;  /* 0x0000038000007947 */ /* 0x000fea0003800000 */
.L_x_208:
[----:B------:R1:W-:Y:S01]  /*5eb0*/  @P4 STS [R124+0x3000], RZ ;  /* 0x003000ff7c004388 */ /* 0x0003e20000000800 */
[----:B------:R-:W-:Y:S03]  /*5ec0*/  IADD3 R0, R136, -0x1, RZ ;  /* 0xffffffff88007810 */ /* 0x000fe60007ffe0ff */
[----:B------:R1:W-:Y:S01]  /*5ed0*/  @P4 STS [R124+0x3004], RZ ;  /* 0x003004ff7c004388 */ /* 0x0003e20000000800 */
[----:B------:R-:W-:Y:S01]  /*5ee0*/  SHF.R.S32.HI R89, RZ, 0x1f, R0 ;  /* 0x0000001fff597819 */ /* 0x000fe20000011400 */
[----:B------:R-:W-:Y:S02]  /*5ef0*/  IMAD.WIDE.U32 R90, R0, c[0x0][0x198], RZ ;  /* 0x00006600005a7a25 */ /* 0x000fe400078e00ff */
[----:B------:R1:W-:Y:S02]  /*5f00*/  @P4 STS.64 [R124+0x3008], RZ ;  /* 0x003008ff7c004388 */ /* 0x0003e40000000a00 */
[----:B------:R-:W-:Y:S01]  /*5f10*/  IMAD R89, R89, c[0x0][0x198], RZ ;  /* 0x0000660059597a24 */ /* 0x000fe200078e02ff */
[----:B------:R-:W-:Y:S03]  /*5f20*/  LEA R87, P1, R90, R128, 0x6 ;  /* 0x000000805a577211 */ /* 0x000fe600078230ff */
[----:B------:R-:W-:Y:S01]  /*5f30*/  IMAD R89, R0, c[0x0][0x19c], R89 ;  /* 0x0000670000597a24 */ /* 0x000fe200078e0259 */
[C---:B------:R-:W-:Y:S02]  /*5f40*/  @!P4 LEA R88, P0, R87.reuse, c[0x0][0x168], 0x1 ;  /* 0x00005a005758ca11 */ /* 0x040fe400078008ff */
[----:B------:R-:W-:Y:S01]  /*5f50*/  @!P3 LEA R92, P6, R87, c[0x0][0x168], 0x1 ;  /* 0x00005a00575cba11 */ /* 0x000fe200078c08ff */
[----:B------:R-:W-:Y:S05]  /*5f60*/  IMAD.IADD R89, R91, 0x1, R89 ;  /* 0x000000015b597824 */ /* 0x000fea00078e0259 */
[----:B------:R-:W-:Y:S02]  /*5f70*/  LEA.HI.X R2, R90, R131, R89, 0x6, P1 ;  /* 0x000000835a027211 */ /* 0x000fe400008f3459 */
[C---:B------:R-:W-:Y:S02]  /*5f80*/  IADD3 R0, P1, R87.reuse, UR11, RZ ;  /* 0x0000000b57007c10 */ /* 0x040fe4000ff3e0ff */
[C-C-:B------:R-:W-:Y:S02]  /*5f90*/  @!P4 LEA.HI.X R89, R87.reuse, c[0x0][0x16c], R2.reuse, 0x1, P0 ;  /* 0x00005b005759ca11 */ /* 0x140fe400000f0c02 */
[C-C-:B------:R-:W-:Y:S02]  /*5fa0*/  @!P3 LEA.HI.X R93, R87.reuse, c[0x0][0x16c], R2.reuse, 0x1, P6 ;  /* 0x00005b00575dba11 */ /* 0x140fe400030f0c02 */
[C---:B------:R-:W-:Y:S01]  /*5fb0*/  @!P2 LEA R90, P0, R87.reuse, c[0x0][0x168], 0x1 ;  /* 0x00005a00575aaa11 */ /* 0x040fe200078008ff */
[----:B------:R-:W-:Y:S01]  /*5fc0*/  @!PT LDS RZ, [RZ] ;  /* 0x00000000fffff984 */ /* 0x000fe20000000800 */
[----:B------:R-:W-:Y:S01]  /*5fd0*/  @!PT LDS RZ, [RZ] ;  /* 0x00000000fffff984 */ /* 0x000fe20000000800 */
[----:B------:R-:W-:Y:S01]  /*5fe0*/  @!PT LDS RZ, [RZ] ;  /* 0x00000000fffff984 */ /* 0x000fe20000000800 */
[----:B------:R1:W-:Y:S01]  /*5ff0*/  @!P4 LDGSTS.E.BYPASS.LTC128B.128 [R124+0x3000], [R88.64] ;  /* 0x03000000587ccfae */ /* 0x0003e2000b901d4c */
[C---:B------:R-:W-:Y:S02]  /*6000*/  @!P4 LEA R94, P6, R0.reuse, c[0x0][0x168], 0x1 ;  /* 0x00005a00005eca11 */ /* 0x040fe400078c08ff */
[----:B------:R-:W-:Y:S01]  /*6010*/  @!P2 LEA.HI.X R91, R87, c[0x0][0x16c], R2, 0x1, P0 ;  /* 0x00005b00575baa11 */ /* 0x000fe200000f0c02 */
[----:B------:R1:W-:Y:S01]  /*6020*/  @P3 STS.128 [R124+0x4000], RZ ;  /* 0x004000ff7c003388 */ /* 0x0003e20000000c00 */
[----:B------:R-:W-:Y:S02]  /*6030*/  @!P2 LEA R86, P0, R0, c[0x0][0x168], 0x1 ;  /* 0x00005a000056aa11 */ /* 0x000fe400078008ff */
        /* <DEDUP_REMOVED lines=31> */
.L_x_206:
[----:B------:R-:W-:Y:S04]  /*6230*/  DEPBAR.LE SB0, 0x0 ;  /* 0x000080000000791a */ /* 0x000fe80000000000 */
[----:B------:R-:W-:Y:S01]  /*6240*/  BAR.SYNC.DEFER_BLOCKING 0x0 ;  /* 0x0000000000007b1d */ /* 0x000fe20000010000 */
[----:B------:R-:W-:Y:S01]  /*6250*/  SHF.R.S32.HI R0, RZ, 0x1f, R136 ;  /* 0x0000001fff007819 */ /* 0x000fe20000011488 */
[C---:B------:R-:W-:Y:S02]  /*6260*/  IMAD R141, R136.reuse, UR8, RZ ;  /* 0x00000008888d7c24 */ /* 0x040fe4000f8e02ff */
[----:B------:R-:W-:Y:S04]  /*6270*/  IMAD.WIDE.U32 R148, R136, UR14, R138 ;  /* 0x0000000e88947c25 */ /* 0x000fe8000f8e008a */
[----:B------:R-:W-:Y:S01]  /*6280*/  IMAD R141, R0, UR14, R141 ;  /* 0x0000000e008d7c24 */ /* 0x000fe2000f8e028d */
[C---:B------:R-:W-:Y:S02]  /*6290*/  @!P4 LEA R152, P1, R148.reuse, c[0x0][0x170], 0x1 ;  /* 0x00005c009498ca11 */ /* 0x040fe400078208ff */
[C---:B------:R-:W-:Y:S01]  /*62a0*/  @!P3 LEA R146, P0, R148.reuse, c[0x0][0x170], 0x1 ;  /* 0x00005c009492ba11 */ /* 0x040fe200078008ff */
[----:B------:R-:W-:Y:S01]  /*62b0*/  IMAD.IADD R2, R149, 0x1, R141 ;  /* 0x0000000195027824 */ /* 0x000fe200078e028d */
[C---:B------:R-:W-:Y:S02]  /*62c0*/  @!P2 LEA R144, P5, R148.reuse, c[0x0][0x170], 0x1 ;  /* 0x00005c009490aa11 */ /* 0x040fe400078a08ff */
[C---:B------:R-:W-:Y:S02]  /*62d0*/  IADD3 R87, P6, R148.reuse, UR15, RZ ;  /* 0x0000000f94577c10 */ /* 0x040fe4000ffde0ff */
[C-C-:B------:R-:W-:Y:S02]  /*62e0*/  @!P4 LEA.HI.X R153, R148.reuse, c[0x0][0x174], R2.reuse, 0x1, P1 ;  /* 0x00005d009499ca11 */ /* 0x140fe400008f0c02 */
[C-C-:B------:R-:W-:Y:S02]  /*62f0*/  @!P3 LEA.HI.X R147, R148.reuse, c[0x0][0x174], R2.reuse, 0x1, P0 ;  /* 0x00005d009493ba11 */ /* 0x140fe400000f0c02 */
[----:B------:R-:W-:Y:S02]  /*6300*/  @!P2 LEA.HI.X R145, R148, c[0x0][0x174], R2, 0x1, P5 ;  /* 0x00005d009491aa11 */ /* 0x000fe400028f0c02 */
[----:B------:R-:W-:Y:S01]  /*6310*/  IADD3.X R0, R2, UR5, RZ, P6, !PT ;  /* 0x0000000502007c10 */ /* 0x000fe2000b7fe4ff */
[----:B------:R-:W-:Y:S01]  /*6320*/  @P4 STS [R124+0x6000], RZ ;  /* 0x006000ff7c004388 */ /* 0x000fe20000000800 */
[C---:B------:R-:W-:Y:S02]  /*6330*/  @!P4 LEA R150, P6, R87.reuse, c[0x0][0x170], 0x1 ;  /* 0x00005c005796ca11 */ /* 0x040fe400078c08ff */
[C---:B------:R-:W-:Y:S01]  /*6340*/  @!P3 LEA R142, P1, R87.reuse, c[0x0][0x170], 0x1 ;  /* 0x00005c00578eba11 */ /* 0x040fe200078208ff */
[----:B------:R-:W-:Y:S01]  /*6350*/  @P4 STS [R124+0x6004], RZ ;  /* 0x006004ff7c004388 */ /* 0x000fe20000000800 */
[C-C-:B------:R-:W-:Y:S02]  /*6360*/  @!P4 LEA.HI.X R151, R87.reuse, c[0x0][0x174], R0.reuse, 0x1, P6 ;  /* 0x00005d005797ca11 */ /* 0x140fe400030f0c00 */
[C-C-:B------:R-:W-:Y:S01]  /*6370*/  @!P3 LEA.HI.X R143, R87.reuse, c[0x0][0x174], R0.reuse, 0x1, P1 ;  /* 0x00005d00578fba11 */ /* 0x140fe200008f0c00 */
[----:B------:R-:W-:Y:S01]  /*6380*/  @P4 STS.64 [R124+0x6008], RZ ;  /* 0x006008ff7c004388 */ /* 0x000fe20000000a00 */
[C---:B------:R-:W-:Y:S02]  /*6390*/  @!P2 LEA R86, P0, R87.reuse, c[0x0][0x170], 0x1 ;  /* 0x00005c005756aa11 */ /* 0x040fe400078008ff */
[----:B------:R-:W-:Y:S01]  /*63a0*/  ISETP.GT.AND P5, PT, R136, RZ, PT ;  /* 0x000000ff8800720c */ /* 0x000fe20003fa4270 */
[----:B------:R-:W-:Y:S01]  /*63b0*/  @!PT LDS RZ, [RZ] ;  /* 0x00000000fffff984 */ /* 0x000fe20000000800 */
[----:B------:R-:W-:Y:S01]  /*63c0*/  @!PT LDS RZ, [RZ] ;  /* 0x00000000fffff984 */ /* 0x000fe20000000800 */
[----:B------:R-:W-:Y:S01]  /*63d0*/  @!PT LDS RZ, [RZ] ;  /* 0x00000000fffff984 */ /* 0x000fe20000000800 */
[----:B------:R1:W-:Y:S01]  /*63e0*/  @!P4 LDGSTS.E.BYPASS.LTC128B.128 [R124+0x6000], [R152.64] ;  /* 0x06000000987ccfae */ /* 0x0003e2000b901d4c */
[----:B------:R-:W-:Y:S03]  /*63f0*/  @!P2 LEA.HI.X R87, R87, c[0x0][0x174], R0, 0x1, P0 ;  /* 0x00005d005757aa11 */ /* 0x000fe600000f0c00 */
        /* <DEDUP_REMOVED lines=26> */
[----:B------:R-:W2:Y:S04]  /*65a0*/  LDSM.16.M88.4 R92, [R120+0x3000] ;  /* 0x00300000785c783b */ /* 0x000ea80000000200 */
[----:B------:R-:W3:Y:S04]  /*65b0*/  LDSM.16.M88.4 R96, [R120+0x3400] ;  /* 0x003400007860783b */ /* 0x000ee80000000200 */
[----:B------:R-:W4:Y:S04]  /*65c0*/  LDSM.16.M88.4 R100, [R120+0x3800] ;  /* 0x003800007864783b */ /* 0x000f280000000200 */
[----:B------:R-:W0:Y:S04]  /*65d0*/  LDGDEPBAR ;  /* 0x00000000000079af */ /* 0x000e280000000000 */
[----:B------:R-:W5:Y:S04]  /*65e0*/  LDSM.16.M88.4 R104, [R120+0x3c00] ;  /* 0x003c00007868783b */ /* 0x000f680000000200 */
[----:B------:R-:W-:Y:S04]  /*65f0*/  LDSM.16.M88.4 R108, [R119] ;  /* 0x00000000776c783b */ /* 0x000fe80000000200 */
        /* <DEDUP_REMOVED lines=15> */
[C---:B--2---:R-:W-:Y:S08]  /*66f0*/  HMMA.16816.F32 R12, R108.reuse, R88, R12 ;  /* 0x000000586c0c723c */ /* 0x044ff0000000180c */
[C---:B------:R-:W-:Y:S01]  /*6700*/  HMMA.16816.F32 R16, R108.reuse, R90, R16 ;  /* 0x0000005a6c10723c */ /* 0x040fe20000001810 */
[----:B------:R-:W-:Y:S07]  /*6710*/  LDSM.16.M88.4 R88, [R121+0x1000] ;  /* 0x001000007958783b */ /* 0x000fee0000000200 */
[C---:B------:R-:W-:Y:S08]  /*6720*/  HMMA.16816.F32 R20, R108.reuse, R92, R20 ;  /* 0x0000005c6c14723c */ /* 0x040ff00000001814 */
        /* <DEDUP_REMOVED lines=11> */
[C---:B------:R-:W-:Y:S08]  /*67e0*/  HMMA.16816.F32 R20, R88.reuse, R100, R20 ;  /* 0x000000645814723c */ /* 0x040ff00000001814 */
[C---:B------:R-:W-:Y:S01]  /*67f0*/  HMMA.16816.F32 R24, R88.reuse, R102, R24 ;  /* 0x000000665818723c */ /* 0x040fe20000001818 */
[----:B------:R-:W2:Y:S07]  /*6800*/  LDSM.16.M88.4 R100, [R117+0x4000] ;  /* 0x004000007564783b */ /* 0x000eae0000000200 */
[C---:B-1----:R-:W-:Y:S08]  /*6810*/  HMMA.16816.F32 R28, R88.reuse, R92, R28 ;  /* 0x0000005c581c723c */ /* 0x042ff0000000181c */
[----:B------:R-:W-:Y:S01]  /*6820*/  HMMA.16816.F32 R32, R88, R94, R32 ;  /* 0x0000005e5820723c */ /* 0x000fe20000001820 */
[----:B------:R-:W1:Y:S04]  /*6830*/  LDSM.16.M88.4 R88, [R117+0x4400] ;  /* 0x004400007558783b */ /* 0x000e680000000200 */
[----:B------:R-:W3:Y:S03]  /*6840*/  LDSM.16.M88.4 R92, [R117+0x4800] ;  /* 0x00480000755c783b */ /* 0x000ee60000000200 */
[C---:B--2---:R-:W-:Y:S08]  /*6850*/  HMMA.16816.F32 R4, R96.reuse, R100, R4 ;  /* 0x000000646004723c */ /* 0x044ff00000001804 */
[C---:B------:R-:W-:Y:S01]  /*6860*/  HMMA.16816.F32 R8, R96.reuse, R102, R8 ;  /* 0x000000666008723c */ /* 0x040fe20000001808 */
[----:B------:R-:W2:Y:S07]  /*6870*/  LDSM.16.M88.4 R100, [R117+0x4c00] ;  /* 0x004c00007564783b */ /* 0x000eae0000000200 */
[C---:B-1----:R-:W-:Y:S08]  /*6880*/  HMMA.16816.F32 R12, R96.reuse, R88, R12 ;  /* 0x00000058600c723c */ /* 0x042ff0000000180c */
[C---:B------:R-:W-:Y:S01]  /*6890*/  HMMA.16816.F32 R16, R96.reuse, R90, R16 ;  /* 0x0000005a6010723c */ /* 0x040fe20000001810 */
[----:B------:R-:W-:Y:S07]  /*68a0*/  LDSM.16.M88.4 R88, [R121+0x2000] ;  /* 0x002000007958783b */ /* 0x000fee0000000200 */
[C---:B---3--:R-:W-:Y:S08]  /*68b0*/  HMMA.16816.F32 R20, R96.reuse, R92, R20 ;  /* 0x0000005c6014723c */ /* 0x048ff00000001814 */
[C---:B------:R-:W-:Y:S01]  /*68c0*/  HMMA.16816.F32 R24, R96.reuse, R94, R24 ;  /* 0x0000005e6018723c */ /* 0x040fe20000001818 */
[----:B------:R-:W1:Y:S07]  /*68d0*/  LDSM.16.M88.4 R92, [R120+0x5000] ;  /* 0x00500000785c783b */ /* 0x000e6e0000000200 */
[C---:B--2---:R-:W-:Y:S08]  /*68e0*/  HMMA.16816.F32 R28, R96.reuse, R100, R28 ;  /* 0x00000064601c723c */ /* 0x044ff0000000181c */
[----:B------:R-:W-:Y:S01]  /*68f0*/  HMMA.16816.F32 R32, R96, R102, R32 ;  /* 0x000000666020723c */ /* 0x000fe20000001820 */
[----:B------:R-:W2:Y:S04]  /*6900*/  LDSM.16.M88.4 R96, [R120+0x5400] ;  /* 0x005400007860783b */ /* 0x000ea80000000200 */
[----:B------:R-:W3:Y:S03]  /*6910*/  LDSM.16.M88.4 R100, [R120+0x5800] ;  /* 0x005800007864783b */ /* 0x000ee60000000200 */
[C---:B-1----:R-:W-:Y:S08]  /*6920*/  HMMA.16816.F32 R4, R88.reuse, R92, R4 ;  /* 0x0000005c5804723c */ /* 0x042ff00000001804 */
[C---:B------:R-:W-:Y:S01]  /*6930*/  HMMA.16816.F32 R8, R88.reuse, R94, R8 ;  /* 0x0000005e5808723c */ /* 0x040fe20000001808 */
[----:B------:R-:W1:Y:S07]  /*6940*/  LDSM.16.M88.4 R92, [R120+0x5c00] ;  /* 0x005c0000785c783b */ /* 0x000e6e0000000200 */
[C---:B--2---:R-:W-:Y:S08]  /*6950*/  HMMA.16816.F32 R12, R88.reuse, R96, R12 ;  /* 0x00000060580c723c */ /* 0x044ff0000000180c */
[C---:B------:R-:W-:Y:S01]  /*6960*/  HMMA.16816.F32 R16, R88.reuse, R98, R16 ;  /* 0x000000625810723c */ /* 0x040fe20000001810 */
[----:B------:R-:W-:Y:S07]  /*6970*/  LDSM.16.M88.4 R96, [R119+0x2000] ;  /* 0x002000007760783b */ /* 0x000fee0000000200 */
[C---:B---3--:R-:W-:Y:S08]  /*6980*/  HMMA.16816.F32 R20, R88.reuse, R100, R20 ;  /* 0x000000645814723c */ /* 0x048ff00000001814 */
        /* <DEDUP_REMOVED lines=8> */
[----:B------:R-:W2:Y:S01]  /*6a10*/  LDSM.16.M88.4 R100, [R117+0x5c00] ;  /* 0x005c00007564783b */ /* 0x000ea20000000200 */
[----:B------:R-:W-:Y:S04]  /*6a20*/  DEPBAR.LE SB0, 0x0 ;  /* 0x000080000000791a */ /* 0x000fe80000000000 */
[----:B------:R-:W-:Y:S02]  /*6a30*/  BAR.SYNC.DEFER_BLOCKING 0x0 ;  /* 0x0000000000007b1d */ /* 0x000fe40000010000 */
[C---:B-1----:R-:W-:Y:S08]  /*6a40*/  HMMA.16816.F32 R12, R96.reuse, R88, R12 ;  /* 0x00000058600c723c */ /* 0x042ff0000000180c */
[C---:B------:R-:W-:Y:S08]  /*6a50*/  HMMA.16816.F32 R16, R96.reuse, R90, R16 ;  /* 0x0000005a6010723c */ /* 0x040ff00000001810 */
[C---:B---3--:R-:W-:Y:S08]  /*6a60*/  HMMA.16816.F32 R20, R96.reuse, R92, R20 ;  /* 0x0000005c6014723c */ /* 0x048ff00000001814 */
[C---:B------:R-:W-:Y:S08]  /*6a70*/  HMMA.16816.F32 R24, R96.reuse, R94, R24 ;  /* 0x0000005e6018723c */ /* 0x040ff00000001818 */
[C---:B--2---:R-:W-:Y:S08]  /*6a80*/  HMMA.16816.F32 R28, R96.reuse, R100, R28 ;  /* 0x00000064601c723c */ /* 0x044ff0000000181c */
[----:B------:R-:W-:Y:S01]  /*6a90*/  HMMA.16816.F32 R32, R96, R102, R32 ;  /* 0x000000666020723c */ /* 0x000fe20000001820 */
[----:B------:R-:W-:-:S07]  /*6aa0*/  @P5 BRA `(.L_x_208) ;  /* 0xfffff40000005947 */ /* 0x000fce000383ffff */
.L_x_207:
[----:B------:R-:W-:Y:S01]  /*6ab0*/  FMNMX.FTZ R0, R4, R85, !PT ;  /* 0x0000005504007209 */ /* 0x000fe20007810000 */
[----:B-1----:R-:W-:Y:S01]  /*6ac0*/  LDSM.16.MT88.4 R96, [R118+0x6000] ;  /* 0x006000007660783b */ /* 0x002fe20000004200 */
        /* <DEDUP_REMOVED lines=55> */
[--C-:B------:R-:W-:Y:S02]  /*6e40*/  FFMA.FTZ R87, R9, c[0x0][0x23c], -R104.reuse ;  /* 0x00008f0009577a23 */ /* 0x100fe40000010868 */
[--C-:B------:R-:W-:Y:S01]  /*6e50*/  FFMA.FTZ R111, R6, c[0x0][0x23c], -R105.reuse ;  /* 0x00008f00066f7a23 */ /* 0x100fe20000010869 */
[----:B------:R-:W-:Y:S01]  /*6e60*/  MUFU.EX2 R109, R109 ;  /* 0x0000006d006d7308 */ /* 0x000fe20000000800 */
[--C-:B------:R-:W-:Y:S02]  /*6e70*/  FFMA.FTZ R112, R7, c[0x0][0x23c], -R105.reuse ;  /* 0x00008f0007707a23 */ /* 0x100fe40000010869 */
[--C-:B------:R-:W-:Y:S02]  /*6e80*/  FFMA.FTZ R88, R10, c[0x0][0x23c], -R105.reuse ;  /* 0x00008f000a587a23 */ /* 0x100fe40000010869 */
[--C-:B------:R-:W-:Y:S02]  /*6e90*/  FFMA.FTZ R113, R11, c[0x0][0x23c], -R105.reuse ;  /* 0x00008f000b717a23 */ /* 0x100fe40000010869 */
[--C-:B------:R-:W-:Y:S02]  /*6ea0*/  FFMA.FTZ R141, R14, c[0x0][0x23c], -R105.reuse ;  /* 0x00008f000e8d7a23 */ /* 0x100fe40000010869 */
[--C-:B------:R-:W-:Y:S01]  /*6eb0*/  FFMA.FTZ R142, R15, c[0x0][0x23c], -R105.reuse ;  /* 0x00008f000f8e7a23 */ /* 0x100fe20000010869 */
[----:B------:R-:W-:Y:S01]  /*6ec0*/  MUFU.EX2 R111, R111 ;  /* 0x0000006f006f7308 */ /* 0x000fe20000000800 */
[--C-:B------:R-:W-:Y:S02]  /*6ed0*/  FFMA.FTZ R145, R18, c[0x0][0x23c], -R105.reuse ;  /* 0x00008f0012917a23 */ /* 0x100fe40000010869 */
[--C-:B-1----:R-:W-:Y:S02]  /*6ee0*/  FFMA.FTZ R86, R8, c[0x0][0x23c], -R104.reuse ;  /* 0x00008f0008567a23 */ /* 0x102fe40000010868 */
[C---:B--2---:R-:W-:Y:S02]  /*6ef0*/  FMUL.FTZ R36, R84.reuse, R36 ;  /* 0x0000002454247220 */ /* 0x044fe40000410000 */
        /* <DEDUP_REMOVED lines=20> */
[----:B------:R-:W-:Y:S01]  /*7040*/  MUFU.EX2 R86, R86 ;  /* 0x0000005600567308 */ /* 0x000fe20000000800 */
[C---:B------:R-:W-:Y:S02]  /*7050*/  FMUL.FTZ R43, R3.reuse, R43 ;  /* 0x0000002b032b7220 */ /* 0x040fe40000410000 */
[C---:B------:R-:W-:Y:S01]  /*7060*/  FMUL.FTZ R46, R3.reuse, R46 ;  /* 0x0000002e032e7220 */ /* 0x040fe20000410000 */
[----:B--2---:R-:W-:Y:S01]  /*7070*/  F2FP.PACK_AB R92, R90, R109 ;  /* 0x0000006d5a5c723e */ /* 0x004fe200000000ff */
[C---:B------:R-:W-:Y:S02]  /*7080*/  FMUL.FTZ R47, R3.reuse, R47 ;  /* 0x0000002f032f7220 */ /* 0x040fe40000410000 */
[C---:B------:R-:W-:Y:S02]  /*7090*/  FMUL.FTZ R50, R3.reuse, R50 ;  /* 0x0000003203327220 */ /* 0x040fe40000410000 */
[C---:B------:R-:W-:Y:S01]  /*70a0*/  FMUL.FTZ R51, R3.reuse, R51 ;  /* 0x0000003303337220 */ /* 0x040fe20000410000 */
[----:B------:R-:W1:Y:S01]  /*70b0*/  MUFU.EX2 R87, R87 ;  /* 0x0000005700577308 */ /* 0x000e620000000800 */
[C---:B------:R-:W-:Y:S02]  /*70c0*/  FMUL.FTZ R54, R3.reuse, R54 ;  /* 0x0000003603367220 */ /* 0x040fe40000410000 */
[C---:B------:R-:W-:Y:S01]  /*70d0*/  FMUL.FTZ R55, R3.reuse, R55 ;  /* 0x0000003703377220 */ /* 0x040fe20000410000 */
[----:B---3--:R-:W-:Y:S01]  /*70e0*/  F2FP.PACK_AB R93, R112, R111 ;  /* 0x0000006f705d723e */ /* 0x008fe200000000ff */
        /* <DEDUP_REMOVED lines=10> */
[C---:B------:R-:W-:Y:S02]  /*7190*/  FMUL.FTZ R69, R84.reuse, R69 ;  /* 0x0000004554457220 */ /* 0x040fe40000410000 */
[----:B------:R-:W-:Y:S01]  /*71a0*/  FMUL.FTZ R70, R3, R70 ;  /* 0x0000004603467220 */ /* 0x000fe20000410000 */
[----:B-1----:R-:W-:Y:S01]  /*71b0*/  F2FP.PACK_AB R94, R87, R86 ;  /* 0x00000056575e723e */ /* 0x002fe200000000ff */
[C---:B------:R-:W-:Y:S02]  /*71c0*/  FMUL.FTZ R71, R3.reuse, R71 ;  /* 0x0000004703477220 */ /* 0x040fe40000410000 */
[C---:B------:R-:W-:Y:S02]  /*71d0*/  FMUL.FTZ R72, R84.reuse, R72 ;  /* 0x0000004854487220 */ /* 0x040fe40000410000 */
[C---:B------:R-:W-:Y:S01]  /*71e0*/  FMUL.FTZ R73, R84.reuse, R73 ;  /* 0x0000004954497220 */ /* 0x040fe20000410000 */
[----:B------:R-:W-:Y:S01]  /*71f0*/  MUFU.EX2 R141, R141 ;  /* 0x0000008d008d7308 */ /* 0x000fe20000000800 */
[C---:B------:R-:W-:Y:S02]  /*7200*/  FMUL.FTZ R74, R3.reuse, R74 ;  /* 0x0000004a034a7220 */ /* 0x040fe40000410000 */
[C---:B------:R-:W-:Y:S02]  /*7210*/  FMUL.FTZ R75, R3.reuse, R75 ;  /* 0x0000004b034b7220 */ /* 0x040fe40000410000 */
[C---:B------:R-:W-:Y:S02]  /*7220*/  FMUL.FTZ R76, R84.reuse, R76 ;  /* 0x0000004c544c7220 */ /* 0x040fe40000410000 */
[----:B------:R-:W-:Y:S02]  /*7230*/  FMUL.FTZ R77, R84, R77 ;  /* 0x0000004d544d7220 */ /* 0x000fe40000410000 */
[C---:B------:R-:W-:Y:S01]  /*7240*/  FMUL.FTZ R78, R3.reuse, R78 ;  /* 0x0000004e034e7220 */ /* 0x040fe20000410000 */
[----:B------:R-:W-:Y:S01]  /*7250*/  MUFU.EX2 R142, R142 ;  /* 0x0000008e008e7308 */ /* 0x000fe20000000800 */
[----:B------:R-:W-:Y:S02]  /*7260*/  FMUL.FTZ R79, R3, R79 ;  /* 0x0000004f034f7220 */ /* 0x000fe40000410000 */
[--C-:B------:R-:W-:Y:S01]  /*7270*/  FFMA.FTZ R146, R19, c[0x0][0x23c], -R105.reuse ;  /* 0x00008f0013927a23 */ /* 0x100fe20000010869 */
[----:B--2---:R-:W-:Y:S01]  /*7280*/  F2FP.PACK_AB R95, R113, R88 ;  /* 0x00000058715f723e */ /* 0x004fe200000000ff */
        /* <DEDUP_REMOVED lines=8> */
[----:B------:R-:W1:Y:S01]  /*7310*/  LDSM.16.MT88.4 R96, [R118+0x7000] ;  /* 0x007000007660783b */ /* 0x000e620000004200 */
[----:B------:R-:W-:Y:S02]  /*7320*/  MUFU.EX2 R146, R146 ;  /* 0x0000009200927308 */ /* 0x000fe40000000800 */
[--C-:B------:R-:W-:Y:S02]  /*7330*/  FFMA.FTZ R158, R31, c[0x0][0x23c], -R105.reuse ;  /* 0x00008f001f9e7a23 */ /* 0x100fe40000010869 */
[--C-:B------:R-:W-:Y:S02]  /*7340*/  FFMA.FTZ R161, R34, c[0x0][0x23c], -R105.reuse ;  /* 0x00008f0022a17a23 */ /* 0x100fe40000010869 */
[C---:B------:R-:W-:Y:S04]  /*7350*/  HMMA.16816.F32 R44, R92.reuse, R100, R44 ;  /* 0x000000645c2c723c */ /* 0x040fe8000000182c */
[----:B------:R-:W-:Y:S01]  /*7360*/  FFMA.FTZ R162, R35, c[0x0][0x23c], -R105 ;  /* 0x00008f0023a27a23 */ /* 0x000fe20000010869 */
[----:B------:R-:W-:Y:S01]  /*7370*/  MUFU.EX2 R149, R149 ;  /* 0x0000009500957308 */ /* 0x000fe20000000800 */
[----:B------:R-:W-:Y:S02]  /*7380*/  FFMA.FTZ R163, R84, R137, R109 ;  /* 0x0000008954a37223 */ /* 0x000fe4000001006d */
[C---:B------:R-:W-:Y:S01]  /*7390*/  HMMA.16816.F32 R48, R92.reuse, R102, R48 ;  /* 0x000000665c30723c */ /* 0x040fe20000001830 */
[----:B------:R-:W2:Y:S03]  /*73a0*/  LDSM.16.MT88.4 R100, [R116+0x7000] ;  /* 0x007000007464783b */ /* 0x000ea60000004200 */
[----:B------:R-:W-:Y:S02]  /*73b0*/  FFMA.FTZ R137, R3, R140, R111 ;  /* 0x0000008c03897223 */ /* 0x000fe4000001006f */
[--C-:B------:R-:W-:Y:S01]  /*73c0*/  FFMA.FTZ R114, R12, c[0x0][0x23c], -R104.reuse ;  /* 0x00008f000c727a23 */ /* 0x100fe20000010868 */
[----:B------:R-:W-:Y:S01]  /*73d0*/  MUFU.EX2 R152, R152 ;  /* 0x0000009800987308 */ /* 0x000fe20000000800 */
[--C-:B------:R-:W-:Y:S01]  /*73e0*/  FFMA.FTZ R115, R13, c[0x0][0x23c], -R104.reuse ;  /* 0x00008f000d737a23 */ /* 0x100fe20000010868 */
[----:B------:R-:W-:Y:S03]  /*73f0*/  LDSM.16.MT88.4 R108, [R118+0x7c00] ;  /* 0x007c0000766c783b */ /* 0x000fe60000004200 */
[--C-:B------:R-:W-:Y:S02]  /*7400*/  FFMA.FTZ R143, R16, c[0x0][0x23c], -R104.reuse ;  /* 0x00008f00108f7a23 */ /* 0x100fe40000010868 */
[--C-:B------:R-:W-:Y:S02]  /*7410*/  FFMA.FTZ R144, R17, c[0x0][0x23c], -R104.reuse ;  /* 0x00008f0011907a23 */ /* 0x100fe40000010868 */
[C---:B------:R-:W-:Y:S01]  /*7420*/  FMUL.FTZ R80, R84.reuse, R80 ;  /* 0x0000005054507220 */ /* 0x040fe20000410000 */
[----:B------:R-:W-:Y:S01]  /*7430*/  MUFU.EX2 R114, R114 ;  /* 0x0000007200727308 */ /* 0x000fe20000000800 */
[----:B------:R-:W-:Y:S02]  /*7440*/  FMUL.FTZ R81, R84, R81 ;  /* 0x0000005154517220 */ /* 0x000fe40000410000 */
[C---:B------:R-:W-:Y:S02]  /*7450*/  FMUL.FTZ R82, R3.reuse, R82 ;  /* 0x0000005203527220 */ /* 0x040fe40000410000 */
[----:B------:R-:W-:Y:S01]  /*7460*/  FMUL.FTZ R83, R3, R83 ;  /* 0x0000005303537220 */ /* 0x000fe20000410000 */
[----:B------:R-:W-:Y:S01]  /*7470*/  MOV R3, R0 ;  /* 0x0000000000037202 */ /* 0x000fe20000000f00 */
[--C-:B------:R-:W-:Y:S01]  /*7480*/  FFMA.FTZ R147, R20, c[0x0][0x23c], -R104.reuse ;  /* 0x00008f0014937a23 */ /* 0x100fe20000010868 */
[C---:B-1----:R-:W-:Y:S02]  /*7490*/  HMMA.16816.F32 R52, R92.reuse, R96, R52 ;  /* 0x000000605c34723c */ /* 0x042fe40000001834 */
[----:B------:R-:W1:Y:S01]  /*74a0*/  MUFU.EX2 R115, R115 ;  /* 0x0000007300737308 */ /* 0x000e620000000800 */
[--C-:B------:R-:W-:Y:S02]  /*74b0*/  FFMA.FTZ R150, R21, c[0x0][0x23c], -R104.reuse ;  /* 0x00008f0015967a23 */ /* 0x100fe40000010868 */
[--C-:B------:R-:W-:Y:S02]  /*74c0*/  FFMA.FTZ R151, R24, c[0x0][0x23c], -R104.reuse ;  /* 0x00008f0018977a23 */ /* 0x100fe40000010868 */
[--C-:B------:R-:W-:Y:S01]  /*74d0*/  FFMA.FTZ R148, R25, c[0x0][0x23c], -R104.reuse ;  /* 0x00008f0019947a23 */ /* 0x100fe20000010868 */
[C---:B------:R-:W-:Y:S01]  /*74e0*/  HMMA.16816.F32 R56, R92.reuse, R98, R56 ;  /* 0x000000625c38723c */ /* 0x040fe20000001838 */
[----:B------:R-:W3:Y:S03]  /*74f0*/  LDSM.16.MT88.4 R96, [R118+0x8000] ;  /* 0x008000007660783b */ /* 0x000ee60000004200 */
[--C-:B------:R-:W-:Y:S01]  /*7500*/  FFMA.FTZ R156, R28, c[0x0][0x23c], -R104.reuse ;  /* 0x00008f001c9c7a23 */ /* 0x100fe20000010868 */
[----:B------:R-:W-:Y:S01]  /*7510*/  MUFU.EX2 R143, R143 ;  /* 0x0000008f008f7308 */ /* 0x000fe20000000800 */
[--C-:B------:R-:W-:Y:S02]  /*7520*/  FFMA.FTZ R155, R29, c[0x0][0x23c], -R104.reuse ;  /* 0x00008f001d9b7a23 */ /* 0x100fe40000010868 */
[C---:B--2---:R-:W-:Y:S04]  /*7530*/  HMMA.16816.F32 R60, R92.reuse, R100, R60 ;  /* 0x000000645c3c723c */ /* 0x044fe8000000183c */
[--C-:B------:R-:W-:Y:S02]  /*7540*/  FFMA.FTZ R159, R32, c[0x0][0x23c], -R104.reuse ;  /* 0x00008f00209f7a23 */ /* 0x100fe40000010868 */
[----:B------:R-:W-:Y:S01]  /*7550*/  FFMA.FTZ R104, R33, c[0x0][0x23c], -R104 ;  /* 0x00008f0021687a23 */ /* 0x000fe20000010868 */
[----:B------:R-:W2:Y:S01]  /*7560*/  MUFU.EX2 R144, R144 ;  /* 0x0000009000907308 */ /* 0x000ea20000000800 */
[C---:B------:R-:W-:Y:S01]  /*7570*/  HMMA.16816.F32 R64, R92.reuse, R102, R64 ;  /* 0x000000665c40723c */ /* 0x040fe20000001840 */
[----:B------:R-:W4:Y:S03]  /*7580*/  LDSM.16.MT88.4 R100, [R116+0x8000] ;  /* 0x008000007464783b */ /* 0x000f260000004200 */
[----:B------:R-:W-:Y:S02]  /*7590*/  FADD.FTZ R163, R90, R163 ;  /* 0x000000a35aa37221 */ /* 0x000fe40000010000 */
[----:B------:R-:W-:Y:S02]  /*75a0*/  FADD.FTZ R137, R112, R137 ;  /* 0x0000008970897221 */ /* 0x000fe40000010000 */
[----:B------:R-:W-:Y:S01]  /*75b0*/  FADD.FTZ R86, R86, R163 ;  /* 0x000000a356567221 */ /* 0x000fe20000010000 */
[----:B------:R5:W-:Y:S03]  /*75c0*/  MUFU.EX2 R160, R104 ;  /* 0x0000006800a07308 */ /* 0x000be60000000800 */
[----:B------:R-:W-:Y:S02]  /*75d0*/  FADD.FTZ R84, R88, R137 ;  /* 0x0000008958547221 */ /* 0x000fe40000010000 */
[----:B------:R-:W-:Y:S02]  /*75e0*/  FADD.FTZ R87, R87, R86 ;  /* 0x0000005657577221 */ /* 0x000fe40000010000 */
[----:B------:R-:W-:Y:S03]  /*75f0*/  FADD.FTZ R84, R113, R84 ;  /* 0x0000005471547221 */ /* 0x000fe60000010000 */
[----:B------:R-:W-:Y:S01]  /*7600*/  MUFU.EX2 R147, R147 ;  /* 0x0000009300937308 */ /* 0x000fe20000000800 */
[C---:B---3--:R-:W-:Y:S09]  /*7610*/  HMMA.16816.F32 R68, R92.reuse, R96, R68 ;  /* 0x000000605c44723c */ /* 0x048ff20000001844 */
[----:B------:R-:W3:Y:S01]  /*7620*/  MUFU.EX2 R150, R150 ;  /* 0x0000009600967308 */ /* 0x000ee20000000800 */
[C---:B------:R-:W-:Y:S01]  /*7630*/  HMMA.16816.F32 R72, R92.reuse, R98, R72 ;  /* 0x000000625c48723c */ /* 0x040fe20000001848 */
[----:B------:R-:W3:Y:S08]  /*7640*/  LDSM.16.MT88.4 R96, [R118+0x6400] ;  /* 0x006400007660783b */ /* 0x000ef00000004200 */
[----:B------:R-:W-:Y:S01]  /*7650*/  MUFU.EX2 R151, R151 ;  /* 0x0000009700977308 */ /* 0x000fe20000000800 */
[C---:B----4-:R-:W-:Y:S01]  /*7660*/  HMMA.16816.F32 R76, R92.reuse, R100, R76 ;  /* 0x000000645c4c723c */ /* 0x050fe2000000184c */
[----:B-----5:R-:W-:Y:S07]  /*7670*/  LDSM.16.MT88.4 R104, [R118+0x6c00] ;  /* 0x006c00007668783b */ /* 0x020fee0000004200 */
[----:B------:R-:W-:Y:S01]  /*7680*/  HMMA.16816.F32 R80, R92, R102, R80 ;  /* 0x000000665c50723c */ /* 0x000fe20000001850 */
[----:B------:R-:W4:Y:S01]  /*7690*/  LDSM.16.MT88.4 R100, [R116+0x6400] ;  /* 0x006400007464783b */ /* 0x000f220000004200 */
[----:B------:R-:W5:Y:S05]  /*76a0*/  MUFU.EX2 R148, R148 ;  /* 0x0000009400947308 */ /* 0x000f6a0000000800 */
[----:B-1----:R-:W-:Y:S01]  /*76b0*/  F2FP.PACK_AB R92, R115, R114 ;  /* 0x00000072735c723e */ /* 0x002fe200000000ff */
[----:B------:R-:W-:Y:S01]  /*76c0*/  FADD.FTZ R114, R114, R87 ;  /* 0x0000005772727221 */ /* 0x000fe20000010000 */
[----:B------:R-:W-:Y:S03]  /*76d0*/  F2FP.PACK_AB R93, R142, R141 ;  /* 0x0000008d8e5d723e */ /* 0x000fe600000000ff */
[----:B--2---:R-:W-:Y:S01]  /*76e0*/  F2FP.PACK_AB R94, R144, R143 ;  /* 0x0000008f905e723e */ /* 0x004fe200000000ff */
[----:B------:R-:W-:Y:S01]  /*76f0*/  MUFU.EX2 R153, R153 ;  /* 0x0000009900997308 */ /* 0x000fe20000000800 */
[----:B------:R-:W-:Y:S01]  /*7700*/  F2FP.PACK_AB R95, R146, R145 ;  /* 0x00000091925f723e */ /* 0x000fe200000000ff */
[----:B------:R-:W-:Y:S02]  /*7710*/  FADD.FTZ R141, R141, R84 ;  /* 0x000000548d8d7221 */ /* 0x000fe40000010000 */
[----:B------:R-:W-:Y:S02]  /*7720*/  FADD.FTZ R114, R115, R114 ;  /* 0x0000007273727221 */ /* 0x000fe40000010000 */
[----:B------:R-:W-:Y:S02]  /*7730*/  FADD.FTZ R142, R142, R141 ;  /* 0x0000008d8e8e7221 */ /* 0x000fe40000010000 */
[----:B------:R-:W-:Y:S02]  /*7740*/  FADD.FTZ R143, R143, R114 ;  /* 0x000000728f8f7221 */ /* 0x000fe40000010000 */
[----:B------:R-:W1:Y:S01]  /*7750*/  MUFU.EX2 R154, R154 ;  /* 0x0000009a009a7308 */ /* 0x000e620000000800 */
[----:B------:R-:W-:Y:S01]  /*7760*/  FADD.FTZ R145, R145, R142 ;  /* 0x0000008e91917221 */ /* 0x000fe20000010000 */
[C---:B---3--:R-:W-:Y:S03]  /*7770*/  HMMA.16816.F32 R36, R92.reuse, R96, R36 ;  /* 0x000000605c24723c */ /* 0x048fe60000001824 */
[----:B------:R-:W-:Y:S02]  /*7780*/  FADD.FTZ R144, R144, R143 ;  /* 0x0000008f90907221 */ /* 0x000fe40000010000 */
[----:B------:R-:W-:Y:S03]  /*7790*/  FADD.FTZ R146, R146, R145 ;  /* 0x0000009192927221 */ /* 0x000fe60000010000 */
[C---:B------:R-:W-:Y:S01]  /*77a0*/  HMMA.16816.F32 R40, R92.reuse, R98, R40 ;  /* 0x000000625c28723c */ /* 0x040fe20000001828 */
[----:B------:R-:W2:Y:S01]  /*77b0*/  LDSM.16.MT88.4 R96, [R118+0x7400] ;  /* 0x007400007660783b */ /* 0x000ea20000004200 */
[----:B------:R-:W-:Y:S06]  /*77c0*/  MUFU.EX2 R156, R156 ;  /* 0x0000009c009c7308 */ /* 0x000fec0000000800 */
[C---:B----4-:R-:W-:Y:S04]  /*77d0*/  HMMA.16816.F32 R44, R92.reuse, R100, R44 ;  /* 0x000000645c2c723c */ /* 0x050fe8000000182c */
[----:B------:R-:W3:Y:S04]  /*77e0*/  MUFU.EX2 R155, R155 ;  /* 0x0000009b009b7308 */ /* 0x000ee80000000800 */
[C---:B------:R-:W-:Y:S01]  /*77f0*/  HMMA.16816.F32 R48, R92.reuse, R102, R48 ;  /* 0x000000665c30723c */ /* 0x040fe20000001830 */
[----:B------:R-:W4:Y:S05]  /*7800*/  LDSM.16.MT88.4 R100, [R116+0x7400] ;  /* 0x007400007464783b */ /* 0x000f2a0000004200 */
[----:B------:R-:W-:Y:S10]  /*7810*/  MUFU.EX2 R157, R157 ;  /* 0x0000009d009d7308 */ /* 0x000ff40000000800 */
[----:B------:R-:W1:Y:S01]  /*7820*/  MUFU.EX2 R158, R158 ;  /* 0x0000009e009e7308 */ /* 0x000e620000000800 */
[C---:B--2---:R-:W-:Y:S09]  /*7830*/  HMMA.16816.F32 R52, R92.reuse, R96, R52 ;  /* 0x000000605c34723c */ /* 0x044ff20000001834 */
[----:B------:R-:W2:Y:S01]  /*7840*/  MUFU.EX2 R159, R159 ;  /* 0x0000009f009f7308 */ /* 0x000ea20000000800 */
[C---:B------:R-:W-:Y:S01]  /*7850*/  HMMA.16816.F32 R56, R92.reuse, R98, R56 ;  /* 0x000000625c38723c */ /* 0x040fe20000001838 */
[----:B------:R-:W1:Y:S08]  /*7860*/  LDSM.16.MT88.4 R96, [R118+0x8400] ;  /* 0x008400007660783b */ /* 0x000e700000004200 */
[----:B------:R-:W-:Y:S01]  /*7870*/  MUFU.EX2 R161, R161 ;  /* 0x000000a100a17308 */ /* 0x000fe20000000800 */
[C---:B----4-:R-:W-:Y:S09]  /*7880*/  HMMA.16816.F32 R60, R92.reuse, R100, R60 ;  /* 0x000000645c3c723c */ /* 0x050ff2000000183c */
[----:B------:R-:W4:Y:S01]  /*7890*/  MUFU.EX2 R162, R162 ;  /* 0x000000a200a27308 */ /* 0x000f220000000800 */
        /* <DEDUP_REMOVED lines=11> */
[----:B-----5:R-:W-:Y:S01]  /*7950*/  F2FP.PACK_AB R94, R148, R151 ;  /* 0x00000097945e723e */ /* 0x020fe200000000ff */
        /* <DEDUP_REMOVED lines=26> */
[----:B---3--:R-:W-:Y:S01]  /*7b00*/  F2FP.PACK_AB R92, R155, R156 ;  /* 0x0000009c9b5c723e */ /* 0x008fe200000000ff */
[----:B------:R-:W-:Y:S01]  /*7b10*/  FADD.FTZ R156, R156, R151 ;  /* 0x000000979c9c7221 */ /* 0x000fe20000010000 */
[----:B------:R-:W-:Y:S03]  /*7b20*/  F2FP.PACK_AB R93, R158, R157 ;  /* 0x0000009d9e5d723e */ /* 0x000fe600000000ff */
[----:B------:R-:W-:Y:S01]  /*7b30*/  F2FP.PACK_AB R94, R160, R159 ;  /* 0x0000009fa05e723e */ /* 0x000fe200000000ff */
[----:B------:R-:W-:Y:S01]  /*7b40*/  FADD.FTZ R157, R157, R154 ;  /* 0x0000009a9d9d7221 */ /* 0x000fe20000010000 */
[----:B----4-:R-:W-:Y:S01]  /*7b50*/  F2FP.PACK_AB R95, R162, R161 ;  /* 0x000000a1a25f723e */ /* 0x010fe200000000ff */
[----:B------:R-:W-:Y:S02]  /*7b60*/  FADD.FTZ R156, R155, R156 ;  /* 0x0000009c9b9c7221 */ /* 0x000fe40000010000 */
[----:B------:R-:W-:Y:S02]  /*7b70*/  FADD.FTZ R158, R158, R157 ;  /* 0x0000009d9e9e7221 */ /* 0x000fe40000010000 */
[----:B------:R-:W-:Y:S02]  /*7b80*/  FADD.FTZ R137, R159, R156 ;  /* 0x0000009c9f897221 */ /* 0x000fe40000010000 */
[C---:B------:R-:W-:Y:S03]  /*7b90*/  HMMA.16816.F32 R36, R92.reuse, R104, R36 ;  /* 0x000000685c24723c */ /* 0x040fe60000001824 */
[----:B------:R-:W-:Y:S02]  /*7ba0*/  FADD.FTZ R161, R161, R158 ;  /* 0x0000009ea1a17221 */ /* 0x000fe40000010000 */
[----:B------:R-:W-:Y:S02]  /*7bb0*/  FADD.FTZ R137, R160, R137 ;  /* 0x00000089a0897221 */ /* 0x000fe40000010000 */
[----:B------:R-:W-:Y:S01]  /*7bc0*/  FADD.FTZ R140, R162, R161 ;  /* 0x000000a1a28c7221 */ /* 0x000fe20000010000 */
[C---:B------:R-:W-:Y:S01]  /*7bd0*/  HMMA.16816.F32 R40, R92.reuse, R106, R40 ;  /* 0x0000006a5c28723c */ /* 0x040fe20000001828 */
[----:B------:R-:W3:Y:S07]  /*7be0*/  LDSM.16.MT88.4 R104, [R118+0x8c00] ;  /* 0x008c00007668783b */ /* 0x000eee0000004200 */
[C---:B-1----:R-:W-:Y:S08]  /*7bf0*/  HMMA.16816.F32 R44, R92.reuse, R96, R44 ;  /* 0x000000605c2c723c */ /* 0x042ff0000000182c */
[C---:B------:R-:W-:Y:S01]  /*7c00*/  HMMA.16816.F32 R48, R92.reuse, R98, R48 ;  /* 0x000000625c30723c */ /* 0x040fe20000001830 */
[----:B------:R-:W1:Y:S07]  /*7c10*/  LDSM.16.MT88.4 R96, [R116+0x8c00] ;  /* 0x008c00007460783b */ /* 0x000e6e0000004200 */
[C---:B------:R-:W-:Y:S08]  /*7c20*/  HMMA.16816.F32 R52, R92.reuse, R108, R52 ;  /* 0x0000006c5c34723c */ /* 0x040ff00000001834 */
[C---:B------:R-:W-:Y:S08]  /*7c30*/  HMMA.16816.F32 R56, R92.reuse, R110, R56 ;  /* 0x0000006e5c38723c */ /* 0x040ff00000001838 */
[C---:B--2---:R-:W-:Y:S08]  /*7c40*/  HMMA.16816.F32 R60, R92.reuse, R100, R60 ;  /* 0x000000645c3c723c */ /* 0x044ff0000000183c */
[C---:B------:R-:W-:Y:S08]  /*7c50*/  HMMA.16816.F32 R64, R92.reuse, R102, R64 ;  /* 0x000000665c40723c */ /* 0x040ff00000001840 */
[C---:B---3--:R-:W-:Y:S08]  /*7c60*/  HMMA.16816.F32 R68, R92.reuse, R104, R68 ;  /* 0x000000685c44723c */ /* 0x048ff00000001844 */
[C---:B------:R-:W-:Y:S08]  /*7c70*/  HMMA.16816.F32 R72, R92.reuse, R106, R72 ;  /* 0x0000006a5c48723c */ /* 0x040ff00000001848 */
[C---:B-1----:R-:W-:Y:S08]  /*7c80*/  HMMA.16816.F32 R76, R92.reuse, R96, R76 ;  /* 0x000000605c4c723c */ /* 0x042ff0000000184c */
[----:B------:R-:W-:Y:S01]  /*7c90*/  HMMA.16816.F32 R80, R92, R98, R80 ;  /* 0x000000625c50723c */ /* 0x000fe20000001850 */
[----:B------:R-:W-:-:S07]  /*7ca0*/  @P5 BRA `(.L_x_206) ;  /* 0xffffe58000005947 */ /* 0x000fce000383ffff */
.L_x_205:
[----:B------:R-:W1:Y:S01]  /*7cb0*/  SHFL.BFLY PT, R6, R137, 0x2, 0x1f ;  /* 0x0c401f0089067f89 */ /* 0x000e6200000e0000 */
[----:B------:R-:W-:Y:S01]  /*7cc0*/  MOV R8, 0x3f800000 ;  /* 0x3f80000000087802 */ /* 0x000fe20000000f00 */
[----:B------:R-:W-:Y:S01]  /*7cd0*/  IMAD.MOV.U32 R9, RZ, RZ, 0x3f800000 ;  /* 0x3f800000ff097424 */ /* 0x000fe200078e00ff */
[C---:B------:R-:W-:Y:S01]  /*7ce0*/  ISETP.NE.AND P0, PT, R122.reuse, -0x1, PT ;  /* 0xffffffff7a00780c */ /* 0x040fe20003f05270 */
[----:B------:R-:W2:Y:S01]  /*7cf0*/  SHFL.BFLY PT, R3, R140, 0x2, 0x1f ;  /* 0x0c401f008c037f89 */ /* 0x000ea200000e0000 */
[----:B------:R-:W-:Y:S11]  /*7d00*/  BSSY B0, `(.L_x_209) ;  /* 0x00000da000007945 */ /* 0x000ff60003800000 */
[----:B------:R-:W-:-:S05]  /*7d10*/  @P0 IMAD.WIDE.U32 R10, R122, c[0x0][0x1e8], RZ ;  /* 0x00007a007a0a0a25 */ /* 0x000fca00078e00ff */
[----:B------:R-:W-:Y:S01]  /*7d20*/  @P0 MOV R7, R10 ;  /* 0x0000000a00070202 */ /* 0x000fe20000000f00 */
[----:B-1----:R-:W-:Y:S02]  /*7d30*/  FADD.FTZ R6, R6, R137 ;  /* 0x0000008906067221 */ /* 0x002fe40000010000 */
[----:B--2---:R-:W-:-:S03]  /*7d40*/  FADD.FTZ R3, R3, R140 ;  /* 0x0000008c03037221 */ /* 0x004fc60000010000 */
[----:B------:R-:W1:Y:S04]  /*7d50*/  SHFL.BFLY PT, R5, R6, 0x1, 0x1f ;  /* 0x0c201f0006057f89 */ /* 0x000e6800000e0000 */
[----:B------:R-:W2:Y:S01]  /*7d60*/  SHFL.BFLY PT, R4, R3, 0x1, 0x1f ;  /* 0x0c201f0003047f89 */ /* 0x000ea200000e0000 */
[----:B-1----:R-:W-:Y:S02]  /*7d70*/  FADD.FTZ R5, R6, R5 ;  /* 0x0000000506057221 */ /* 0x002fe40000010000 */
[----:B------:R-:W-:Y:S02]  /*7d80*/  @P0 IMAD R6, R122, c[0x0][0x1ec], R11 ;  /* 0x00007b007a060a24 */ /* 0x000fe400078e020b */
[----:B--2---:R-:W-:Y:S01]  /*7d90*/  FADD.FTZ R4, R3, R4 ;  /* 0x0000000403047221 */ /* 0x004fe20000010000 */
[----:B------:R-:W-:Y:S01]  /*7da0*/  FSETP.NE.FTZ.AND P4, PT, R5, RZ, PT ;  /* 0x000000ff0500720b */ /* 0x000fe20003f95000 */
[----:B------:R-:W1:Y:S03]  /*7db0*/  S2R R3, SR_TID.X ;  /* 0x0000000000037919 */ /* 0x000e660000002100 */
[----:B------:R-:W-:-:S09]  /*7dc0*/  FSETP.NE.FTZ.AND P3, PT, R4, RZ, PT ;  /* 0x000000ff0400720b */ /* 0x000fd20003f75000 */
[----:B------:R-:W2:Y:S08]  /*7dd0*/  @P4 MUFU.RCP R8, R5 ;  /* 0x0000000500084308 */ /* 0x000eb00000001000 */
[----:B------:R-:W3:Y:S01]  /*7de0*/  @P3 MUFU.RCP R9, R4 ;  /* 0x0000000400093308 */ /* 0x000ee20000001000 */
[----:B--2---:R-:W-:-:S07]  /*7df0*/  FMUL.FTZ R36, R8, R36 ;  /* 0x0000002408247220 */ /* 0x004fce0000410000 */
[----:B------:R-:W-:Y:S01]  /*7e00*/  @P3 MUFU.LG2 R4, R4 ;  /* 0x0000000400043308 */ /* 0x000fe20000000c00 */
[C---:B------:R-:W-:Y:S02]  /*7e10*/  FMUL.FTZ R37, R8.reuse, R37 ;  /* 0x0000002508257220 */ /* 0x040fe40000410000 */
[C---:B------:R-:W-:Y:S02]  /*7e20*/  FMUL.FTZ R40, R8.reuse, R40 ;  /* 0x0000002808287220 */ /* 0x040fe40000410000 */
[C---:B------:R-:W-:Y:S01]  /*7e30*/  FMUL.FTZ R41, R8.reuse, R41 ;  /* 0x0000002908297220 */ /* 0x040fe20000410000 */
[----:B------:R-:W-:Y:S01]  /*7e40*/  F2FP.PACK_AB R36, R37, R36 ;  /* 0x000000242524723e */ /* 0x000fe200000000ff */
[C---:B------:R-:W-:Y:S01]  /*7e50*/  FMUL.FTZ R44, R8.reuse, R44 ;  /* 0x0000002c082c7220 */ /* 0x040fe20000410000 */
[----:B------:R-:W2:Y:S01]  /*7e60*/  @P4 MUFU.LG2 R5, R5 ;  /* 0x0000000500054308 */ /* 0x000ea20000000c00 */
        /* <DEDUP_REMOVED lines=28> */
[----:B-1----:R-:W-:Y:S01]  /*8030*/  SHF.R.S32.HI R8, RZ, 0x1f, R3 ;  /* 0x0000001fff087819 */ /* 0x002fe20000011403 */
[----:B---3--:R-:W-:Y:S01]  /*8040*/  FMUL.FTZ R39, R9, R39 ;  /* 0x0000002709277220 */ /* 0x008fe20000410000 */
[----:B------:R-:W-:Y:S01]  /*8050*/  F2FP.PACK_AB R76, R77, R76 ;  /* 0x0000004c4d4c723e */ /* 0x000fe200000000ff */
[C---:B------:R-:W-:Y:S01]  /*8060*/  FMUL.FTZ R38, R9.reuse, R38 ;  /* 0x0000002609267220 */ /* 0x040fe20000410000 */
[C---:B------:R-:W-:Y:S01]  /*8070*/  LEA.HI R10, R8.reuse, R3, RZ, 0x2 ;  /* 0x00000003080a7211 */ /* 0x040fe200078f10ff */
[C---:B------:R-:W-:Y:S01]  /*8080*/  FMUL.FTZ R43, R9.reuse, R43 ;  /* 0x0000002b092b7220 */ /* 0x040fe20000410000 */
        /* <DEDUP_REMOVED lines=15> */
[----:B------:R-:W-:Y:S01]  /*8180*/  FMUL.FTZ R59, R9, R59 ;  /* 0x0000003b093b7220 */ /* 0x000fe20000410000 */
[----:B------:R-:W-:Y:S01]  /*8190*/  F2FP.PACK_AB R38, R39, R38 ;  /* 0x000000262726723e */ /* 0x000fe200000000ff */
[----:B------:R-:W-:Y:S01]  /*81a0*/  FMUL.FTZ R58, R9, R58 ;  /* 0x0000003a093a7220 */ /* 0x000fe20000410000 */
[----:B------:R-:W-:Y:S01]  /*81b0*/  F2FP.PACK_AB R42, R43, R42 ;  /* 0x0000002a2b2a723e */ /* 0x000fe200000000ff */
[----:B------:R-:W-:Y:S01]  /*81c0*/  IMAD.IADD R12, R11, 0x1, -R12 ;  /* 0x000000010b0c7824 */ /* 0x000fe200078e0a0c */
[----:B------:R-:W-:Y:S01]  /*81d0*/  F2FP.PACK_AB R46, R47, R46 ;  /* 0x0000002e2f2e723e */ /* 0x000fe200000000ff */
        /* <DEDUP_REMOVED lines=12> */
[C---:B------:R-:W-:Y:S01]  /*82a0*/  FMUL.FTZ R75, R9.reuse, R75 ;  /* 0x0000004b094b7220 */ /* 0x040fe20000410000 */
[----:B------:R-:W-:Y:S01]  /*82b0*/  LOP3.LUT R8, R8, 0xffffffe0, RZ, 0xc0, !PT ;  /* 0xffffffe008087812 */ /* 0x000fe200078ec0ff */
[----:B------:R-:W-:Y:S01]  /*82c0*/  FMUL.FTZ R74, R9, R74 ;  /* 0x0000004a094a7220 */ /* 0x000fe20000410000 */
[----:B------:R-:W-:Y:S01]  /*82d0*/  F2FP.PACK_AB R70, R71, R70 ;  /* 0x000000464746723e */ /* 0x000fe200000000ff */
[----:B------:R-:W-:-:S02]  /*82e0*/  FMUL.FTZ R79, R9, R79 ;  /* 0x0000004f094f7220 */ /* 0x000fc40000410000 */
[----:B------:R-:W-:Y:S01]  /*82f0*/  FMUL.FTZ R78, R9, R78 ;  /* 0x0000004e094e7220 */ /* 0x000fe20000410000 */
[----:B------:R-:W-:Y:S01]  /*8300*/  F2FP.PACK_AB R74, R75, R74 ;  /* 0x0000004a4b4a723e */ /* 0x000fe200000000ff */
[C---:B------:R-:W-:Y:S02]  /*8310*/  FMUL.FTZ R83, R9.reuse, R83 ;  /* 0x0000005309537220 */ /* 0x040fe40000410000 */
[----:B------:R-:W-:Y:S01]  /*8320*/  FMUL.FTZ R82, R9, R82 ;  /* 0x0000005209527220 */ /* 0x000fe20000410000 */
[----:B------:R-:W-:Y:S01]  /*8330*/  LEA.HI R9, R12, R12, RZ, 0x1 ;  /* 0x0000000c0c097211 */ /* 0x000fe200078f08ff */
[----:B------:R-:W-:Y:S01]  /*8340*/  IMAD R14, R13, 0x100, R14 ;  /* 0x000001000d0e7824 */ /* 0x000fe200078e020e */
[----:B------:R-:W-:Y:S01]  /*8350*/  F2FP.PACK_AB R78, R79, R78 ;  /* 0x0000004e4f4e723e */ /* 0x000fe200000000ff */
[----:B------:R-:W-:Y:S01]  /*8360*/  IMAD.IADD R8, R3, 0x1, -R8 ;  /* 0x0000000103087824 */ /* 0x000fe200078e0a08 */
[----:B------:R-:W-:Y:S01]  /*8370*/  SHF.R.S32.HI R15, RZ, 0x1, R9 ;  /* 0x00000001ff0f7819 */ /* 0x000fe20000011409 */
[----:B--2---:R-:W-:Y:S01]  /*8380*/  @P4 FMUL.FTZ R5, R5, 0.69314718246459960938 ;  /* 0x3f31721805054820 */ /* 0x004fe20000410000 */
[----:B------:R-:W-:-:S02]  /*8390*/  LOP3.LUT R9, R9, 0x3fffffe, RZ, 0xc0, !PT ;  /* 0x03fffffe09097812 */ /* 0x000fc400078ec0ff */
[C---:B------:R-:W-:Y:S01]  /*83a0*/  LOP3.LUT P1, RZ, R15.reuse, 0x2, RZ, 0xc0, !PT ;  /* 0x000000020fff7812 */ /* 0x040fe2000782c0ff */
[C---:B------:R-:W-:Y:S01]  /*83b0*/  IMAD.SHL.U32 R16, R15.reuse, 0x40, RZ ;  /* 0x000000400f107824 */ /* 0x040fe200078e00ff */
[----:B------:R-:W-:Y:S02]  /*83c0*/  IADD3 R9, R12, -R9, RZ ;  /* 0x800000090c097210 */ /* 0x000fe40007ffe0ff */
[----:B------:R-:W-:Y:S02]  /*83d0*/  LOP3.LUT R12, R15, 0x1, RZ, 0xc0, !PT ;  /* 0x000000010f0c7812 */ /* 0x000fe400078ec0ff */
[----:B------:R-:W-:Y:S02]  /*83e0*/  LOP3.LUT R16, R16, 0xc0, RZ, 0xc0, !PT ;  /* 0x000000c010107812 */ /* 0x000fe400078ec0ff */
[----:B------:R-:W-:Y:S02]  /*83f0*/  LEA R9, R9, R14, 0x4 ;  /* 0x0000000e09097211 */ /* 0x000fe400078e20ff */
[----:B------:R-:W-:-:S02]  /*8400*/  LEA.HI R16, R16, R16, RZ, 0x1d ;  /* 0x0000001010107211 */ /* 0x000fc400078fe8ff */
[----:B------:R-:W-:Y:S02]  /*8410*/  ISETP.NE.U32.AND P2, PT, R12, 0x1, PT ;  /* 0x000000010c00780c */ /* 0x000fe40003f45070 */
[----:B------:R-:W1:Y:S01]  /*8420*/  LDC.U8 R12, c[0x0][0x329] ;  /* 0x0000ca40ff0c7b82 */ /* 0x000e620000000000 */
[----:B------:R-:W-:Y:S01]  /*8430*/  IMAD.U32 R9, R9, 0x2, R16 ;  /* 0x0000000209097824 */ /* 0x000fe200078e0010 */
[----:B------:R-:W-:-:S04]  /*8440*/  F2FP.PACK_AB R82, R83, R82 ;  /* 0x000000525352723e */ /* 0x000fc800000000ff */
[----:B------:R-:W-:Y:S01]  /*8450*/  SHF.L.U32 R17, R9, 0x1, RZ ;  /* 0x0000000109117819 */ /* 0x000fe200000006ff */
[----:B------:R-:W-:Y:S01]  /*8460*/  IMAD.MOV.U32 R9, RZ, RZ, 0x20 ;  /* 0x00000020ff097424 */ /* 0x000fe200078e00ff */
[----:B------:R-:W2:Y:S02]  /*8470*/  LDC.U8 R16, c[0x0][0x328] ;  /* 0x0000ca00ff107b82 */ /* 0x000ea40000000000 */
[----:B------:R-:W-:Y:S01]  /*8480*/  IADD3 R15, R17, -0x10, RZ ;  /* 0xfffffff0110f7810 */ /* 0x000fe20007ffe0ff */
[----:B------:R-:W-:Y:S01]  /*8490*/  STS [R17], R36 ;  /* 0x0000002411007388 */ /* 0x000fe20000000800 */
[----:B------:R-:W-:Y:S02]  /*84a0*/  SEL R14, R9, 0xffffffe0, !P1 ;  /* 0xffffffe0090e7807 */ /* 0x000fe40004800000 */
[C---:B------:R-:W-:Y:S01]  /*84b0*/  @P2 IADD3 R15, R17.reuse, 0x10, RZ ;  /* 0x00000010110f2810 */ /* 0x040fe20007ffe0ff */
[----:B------:R-:W-:Y:S01]  /*84c0*/  STS [R17+0x200], R38 ;  /* 0x0002002611007388 */ /* 0x000fe20000000800 */
[----:B------:R-:W-:-:S03]  /*84d0*/  IADD3 R19, R17, R14, RZ ;  /* 0x0000000e11137210 */ /* 0x000fc60007ffe0ff */
[----:B------:R-:W-:Y:S01]  /*84e0*/  IMAD.IADD R21, R14, 0x1, R15 ;  /* 0x000000010e157824 */ /* 0x000fe200078e020f */
[----:B------:R3:W-:Y:S04]  /*84f0*/  STS [R15], R40 ;  /* 0x000000280f007388 */ /* 0x0007e80000000800 */
[----:B------:R4:W-:Y:S01]  /*8500*/  STS [R15+0x200], R42 ;  /* 0x0002002a0f007388 */ /* 0x0009e20000000800 */
[----:B-1----:R-:W-:-:S03]  /*8510*/  ISETP.NE.AND P1, PT, R12, RZ, PT ;  /* 0x000000ff0c00720c */ /* 0x002fc60003f25270 */
[----:B------:R-:W1:Y:S04]  /*8520*/  S2R R9, SR_CTAID.Y ;  /* 0x0000000000097919 */ /* 0x000e680000002600 */
[----:B------:R5:W-:Y:S01]  /*8530*/  STS [R19], R44 ;  /* 0x0000002c13007388 */ /* 0x000be20000000800 */
[----:B--2---:R-:W-:-:S03]  /*8540*/  ISETP.NE.AND P2, PT, R16, RZ, PT ;  /* 0x000000ff1000720c */ /* 0x004fc60003f45270 */
[----:B------:R-:W-:Y:S01]  /*8550*/  STS [R19+0x200], R46 ;  /* 0x0002002e13007388 */ /* 0x000fe20000000800 */
[----:B------:R-:W-:Y:S01]  /*8560*/  ISETP.NE.OR P5, PT, R12, RZ, !P2 ;  /* 0x000000ff0c00720c */ /* 0x000fe200057a5670 */
[----:B------:R-:W-:Y:S01]  /*8570*/  @!P1 IMAD.MOV.U32 R18, RZ, RZ, c[0x0][0x214] ;  /* 0x00008500ff129624 */ /* 0x000fe200078e00ff */
[----:B------:R-:W-:Y:S01]  /*8580*/  @P1 MOV R14, c[0x0][0x210] ;  /* 0x00008400000e1a02 */ /* 0x000fe20000000f00 */
[----:B------:R-:W-:Y:S01]  /*8590*/  STS [R21], R48 ;  /* 0x0000003015007388 */ /* 0x000fe20000000800 */
[----:B------:R-:W-:Y:S02]  /*85a0*/  @P1 MOV R3, c[0x0][0x210] ;  /* 0x0000840000031a02 */ /* 0x000fe40000000f00 */
[----:B------:R-:W-:Y:S01]  /*85b0*/  @!P1 MOV R3, 0x1 ;  /* 0x0000000100039802 */ /* 0x000fe20000000f00 */
[----:B------:R-:W-:Y:S01]  /*85c0*/  STS [R21+0x200], R50 ;  /* 0x0002003215007388 */ /* 0x000fe20000000800 */
[----:B------:R-:W-:Y:S01]  /*85d0*/  @P1 IMAD R14, R14, c[0x0][0x214], RZ ;  /* 0x000085000e0e1a24 */ /* 0x000fe200078e02ff */
[----:B------:R-:W-:-:S02]  /*85e0*/  @!P1 SEL R14, R18, c[0x0][0x234], !P2 ;  /* 0x00008d00120e9a07 */ /* 0x000fc40005000000 */
[----:B------:R-:W-:Y:S01]  /*85f0*/  STS [R17+0x1000], R52 ;  /* 0x0010003411007388 */ /* 0x000fe20000000800 */
[----:B---3--:R-:W-:Y:S02]  /*8600*/  @P1 MOV R40, 0x1 ;  /* 0x0000000100281802 */ /* 0x008fe40000000f00 */
[----:B------:R-:W-:Y:S01]  /*8610*/  @!P1 IMAD R40, R14, c[0x0][0x1c0], RZ ;  /* 0x000070000e289a24 */ /* 0x000fe200078e02ff */
[----:B------:R-:W-:Y:S01]  /*8620*/  STS [R17+0x1200], R54 ;  /* 0x0012003611007388 */ /* 0x000fe20000000800 */
[----:B-1----:R-:W-:Y:S01]  /*8630*/  @!P0 SHF.R.S32.HI R16, RZ, 0x1f, R9 ;  /* 0x0000001fff108819 */ /* 0x002fe20000011409 */
[C---:B------:R-:W-:Y:S01]  /*8640*/  @!P5 IMAD R43, R9.reuse, c[0x0][0x214], RZ ;  /* 0x00008500092bda24 */ /* 0x040fe200078e02ff */
[----:B----4-:R-:W-:Y:S01]  /*8650*/  SHF.R.S32.HI R42, RZ, 0x1f, R13 ;  /* 0x0000001fff2a7819 */ /* 0x010fe2000001140d */
[----:B------:R-:W-:Y:S01]  /*8660*/  STS [R15+0x1000], R56 ;  /* 0x001000380f007388 */ /* 0x000fe20000000800 */
[----:B-----5:R-:W-:Y:S02]  /*8670*/  @!P0 IMAD.WIDE.U32 R44, R9, c[0x0][0x1e0], RZ ;  /* 0x00007800092c8a25 */ /* 0x020fe400078e00ff */
[----:B------:R-:W-:Y:S01]  /*8680*/  LEA.HI R42, R42, R13, RZ, 0x2 ;  /* 0x0000000d2a2a7211 */ /* 0x000fe200078f10ff */
[----:B------:R-:W-:Y:S01]  /*8690*/  STS [R15+0x1200], R58 ;  /* 0x0012003a0f007388 */ /* 0x000fe20000000800 */
[----:B------:R-:W-:Y:S01]  /*86a0*/  @!P0 IMAD R16, R16, c[0x0][0x1e0], RZ ;  /* 0x0000780010108a24 */ /* 0x000fe200078e02ff */
[----:B------:R-:W-:Y:S01]  /*86b0*/  @!P5 SEL R43, R43, R122, !P0 ;  /* 0x0000007a2b2bd207 */ /* 0x000fe20004000000 */
[C---:B------:R-:W-:Y:S01]  /*86c0*/  IMAD R40, R9.reuse, R40, RZ ;  /* 0x0000002809287224 */ /* 0x040fe200078e02ff */
[----:B------:R-:W-:Y:S01]  /*86d0*/  STS [R19+0x1000], R60 ;  /* 0x0010003c13007388 */ /* 0x000fe20000000800 */
[----:B------:R-:W-:Y:S01]  /*86e0*/  @!P0 IMAD R41, R9, c[0x0][0x1e4], R16 ;  /* 0x0000790009298a24 */ /* 0x000fe200078e0210 */
[----:B------:R-:W-:Y:S01]  /*86f0*/  LOP3.LUT R42, R42, 0xffffffc, RZ, 0xc0, !PT ;  /* 0x0ffffffc2a2a7812 */ /* 0x000fe200078ec0ff */
[----:B------:R-:W-:Y:S01]  /*8700*/  @!P0 IMAD.MOV.U32 R7, RZ, RZ, R44 ;  /* 0x000000ffff078224 */ /* 0x000fe200078e002c */
[----:B------:R-:W-:Y:S01]  /*8710*/  STS [R19+0x1200], R62 ;  /* 0x0012003e13007388 */ /* 0x000fe20000000800 */
[----:B------:R-:W-:-:S02]  /*8720*/  SEL R40, R40, RZ, P5 ;  /* 0x000000ff28287207 */ /* 0x000fc40002800000 */
[----:B------:R-:W-:Y:S01]  /*8730*/  @!P0 IADD3 R6, R45, R41, RZ ;  /* 0x000000292d068210 */ /* 0x000fe20007ffe0ff */
[----:B------:R-:W-:Y:S01]  /*8740*/  STS [R21+0x1000], R64 ;  /* 0x0010004015007388 */ /* 0x000fe20000000800 */
[----:B------:R-:W-:Y:S01]  /*8750*/  LOP3.LUT P0, RZ, R8, 0x3, RZ, 0xc0, !PT ;  /* 0x0000000308ff7812 */ /* 0x000fe2000780c0ff */
[----:B------:R-:W-:Y:S01]  /*8760*/  CS2R R44, SRZ ;  /* 0x00000000002c7805 */ /* 0x000fe2000001ff00 */
[----:B------:R-:W-:Y:S01]  /*8770*/  IMAD.IADD R42, R13, 0x1, -R42 ;  /* 0x000000010d2a7824 */ /* 0x000fe200078e0a2a */
[----:B------:R-:W-:Y:S01]  /*8780*/  STS [R21+0x1200], R66 ;  /* 0x0012004215007388 */ /* 0x000fe20000000800 */
[----:B------:R-:W-:Y:S01]  /*8790*/  @!P5 MOV R44, R43 ;  /* 0x0000002b002cd202 */ /* 0x000fe20000000f00 */
[----:B------:R-:W-:Y:S01]  /*87a0*/  @P3 FMUL.FTZ R41, R4, 0.69314718246459960938 ;  /* 0x3f31721804293820 */ /* 0x000fe20000410000 */
[----:B------:R-:W-:Y:S01]  /*87b0*/  @!P5 SHF.R.S32.HI R45, RZ, 0x1f, R43 ;  /* 0x0000001fff2dd819 */ /* 0x000fe2000001142b */
[----:B------:R-:W-:Y:S01]  /*87c0*/  STS [R17+0x2000], R68 ;  /* 0x0020004411007388 */ /* 0x000fe20000000800 */
[----:B------:R-:W-:Y:S01]  /*87d0*/  MOV R9, 0x7f800000 ;  /* 0x7f80000000097802 */ /* 0x000fe20000000f00 */
[----:B------:R-:W-:Y:S01]  /*87e0*/  @P4 FFMA.FTZ R9, R2, c[0x0][0x238], R5 ;  /* 0x00008e0002094a23 */ /* 0x000fe20000010005 */
[----:B------:R-:W-:Y:S01]  /*87f0*/  LEA R42, R42, R123, 0x4 ;  /* 0x0000007b2a2a7211 */ /* 0x000fe200078e20ff */
        /* <DEDUP_REMOVED lines=8> */
[----:B------:R-:W3:Y:S04]  /*8880*/  S2R R12, SR_CTAID.X ;  /* 0x00000000000c7919 */ /* 0x000ee80000002500 */
[----:B-1----:R-:W1:Y:S04]  /*8890*/  S2R R15, SR_CTAID.Z ;  /* 0x00000000000f7919 */ /* 0x002e680000002700 */
[----:B------:R2:W4:Y:S04]  /*88a0*/  LDS.128 R32, [R124] ;  /* 0x000000007c207984 */ /* 0x0005280000000c00 */
[----:B------:R2:W2:Y:S01]  /*88b0*/  LDS.128 R28, [R124+0x800] ;  /* 0x000800007c1c7984 */ /* 0x0004a20000000c00 */
[----:B---3--:R-:W-:-:S03]  /*88c0*/  IMAD R8, R12, R3, RZ ;  /* 0x000000030c087224 */ /* 0x008fc600078e02ff */
[----:B------:R3:W2:Y:S01]  /*88d0*/  LDS.128 R24, [R124+0x1000] ;  /* 0x001000007c187984 */ /* 0x0006a20000000c00 */
[----:B-1----:R-:W-:-:S03]  /*88e0*/  IMAD R40, R15, R14, R40 ;  /* 0x0000000e0f287224 */ /* 0x002fc600078e0228 */
[----:B------:R3:W1:Y:S01]  /*88f0*/  LDS.128 R20, [R124+0x1800] ;  /* 0x001800007c147984 */ /* 0x0006620000000c00 */
[----:B------:R-:W-:Y:S01]  /*8900*/  IMAD.SHL.U32 R13, R8, 0x40, RZ ;  /* 0x00000040080d7824 */ /* 0x000fe200078e00ff */
[----:B------:R-:W-:Y:S01]  /*8910*/  MOV R8, 0x7f800000 ;  /* 0x7f80000000087802 */ /* 0x000fe20000000f00 */
[----:B------:R-:W-:Y:S01]  /*8920*/  @P3 FFMA.FTZ R8, R0, c[0x0][0x238], R41 ;  /* 0x00008e0000083a23 */ /* 0x000fe20000010029 */
[----:B------:R3:W1:Y:S02]  /*8930*/  LDS.128 R16, [R124+0x2000] ;  /* 0x002000007c107984 */ /* 0x0006640000000c00 */
[--C-:B------:R-:W-:Y:S02]  /*8940*/  IADD3 R4, P2, P1, R13, R44, R40.reuse ;  /* 0x0000002c0d047210 */ /* 0x100fe4000795e028 */
[----:B------:R3:W1:Y:S01]  /*8950*/  LDS.128 R36, [R124+0x2800] ;  /* 0x002800007c247984 */ /* 0x0006620000000c00 */
[----:B------:R-:W-:Y:S02]  /*8960*/  SHF.R.S32.HI R13, RZ, 0x1f, R13 ;  /* 0x0000001fff0d7819 */ /* 0x000fe4000001140d */
[----:B------:R-:W-:-:S04]  /*8970*/  SHF.R.S32.HI R40, RZ, 0x1f, R40 ;  /* 0x0000001fff287819 */ /* 0x000fc80000011428 */
        /* <DEDUP_REMOVED lines=8> */
[CC--:B------:R-:W-:Y:S02]  /*8a00*/  @!P3 IADD3 R0, P1, R42.reuse, R4.reuse, RZ ;  /* 0x000000042a00b210 */ /* 0x0c0fe40007f3e0ff */
[C---:B------:R-:W-:Y:S02]  /*8a10*/  @!P2 IADD3 R4, P0, R3.reuse, R4, RZ ;  /* 0x000000040304a210 */ /* 0x040fe40007f1e0ff */
        /* <DEDUP_REMOVED lines=8> */
.L_x_210:
[----:B------:R-:W-:Y:S05]  /*8aa0*/  BSYNC B0 ;  /* 0x0000000000007941 */ /* 0x000fea0003800000 */
.L_x_209:
[----:B---3--:R-:W-:Y:S01]  /*8ab0*/  IADD3 R2, P0, R132, R7, RZ ;  /* 0x0000000784027210 */ /* 0x008fe20007f1e0ff */
[----:B------:R-:W-:Y:S01]  /*8ac0*/  IMAD R12, R12, -0x40, R127 ;  /* 0xffffffc00c0c7824 */ /* 0x000fe200078e027f */
[----:B------:R-:W-:Y:S01]  /*8ad0*/  SHF.R.S32.HI R3, RZ, 0x1f, R132 ;  /* 0x0000001fff037819 */ /* 0x000fe20000011484 */
[----:B------:R-:W-:Y:S01]  /*8ae0*/  BSSY B0, `(.L_x_211) ;  /* 0x0000016000007945 */ /* 0x000fe20003800000 */
[----:B------:R-:W-:Y:S02]  /*8af0*/  SHF.R.S32.HI R0, RZ, 0x1f, R15 ;  /* 0x0000001fff007819 */ /* 0x000fe4000001140f */
[----:B------:R-:W-:-:S02]  /*8b00*/  IADD3.X R3, R3, R6, RZ, P0, !PT ;  /* 0x0000000603037210 */ /* 0x000fc400007fe4ff */
[----:B------:R-:W-:Y:S01]  /*8b10*/  ISETP.GE.AND P0, PT, R11, R12, PT ;  /* 0x0000000c0b00720c */ /* 0x000fe20003f06270 */
[----:B------:R-:W-:Y:S02]  /*8b20*/  IMAD R0, R0, c[0x0][0x1f0], RZ ;  /* 0x00007c0000007a24 */ /* 0x000fe400078e02ff */
[----:B------:R-:W-:-:S04]  /*8b30*/  IMAD.WIDE.U32 R4, R15, c[0x0][0x1f0], R2 ;  /* 0x00007c000f047a25 */ /* 0x000fc800078e0002 */
[----:B------:R-:W-:-:S05]  /*8b40*/  IMAD R0, R15, c[0x0][0x1f4], R0 ;  /* 0x00007d000f007a24 */ /* 0x000fca00078e0200 */
[----:B------:R-:W-:Y:S01]  /*8b50*/  IADD3 R7, R5, R0, RZ ;  /* 0x0000000005077210 */ /* 0x000fe20007ffe0ff */
        /* <DEDUP_REMOVED lines=11> */
[----:B----4-:R3:W-:Y:S04]  /*8c10*/  @!P3 STG.E.128 [R2.64], R32 ;  /* 0x000000200200b986 */ /* 0x0107e8000c101d0c */
[----:B--2---:R3:W-:Y:S04]  /*8c20*/  @!P2 STG.E.128 [R2.64+0x40], R24 ;  /* 0x000040180200a986 */ /* 0x0047e8000c101d0c */
[----:B-1----:R3:W-:Y:S02]  /*8c30*/  @!P1 STG.E.128 [R2.64+0x80], R16 ;  /* 0x0000801002009986 */ /* 0x0027e4000c101d0c */
.L_x_212:
[----:B------:R-:W-:Y:S05]  /*8c40*/  BSYNC B0 ;  /* 0x0000000000007941 */ /* 0x000fea0003800000 */
.L_x_211:
[----:B---3--:R-:W-:-:S04]  /*8c50*/  LEA.HI.SX32 R3, R10, 0x20, 0x1e ;  /* 0x000000200a037811 */ /* 0x008fc800078ff2ff */
[----:B------:R-:W-:-:S13]  /*8c60*/  ISETP.GE.AND P0, PT, R3, R12, PT ;  /* 0x0000000c0300720c */ /* 0x000fda0003f06270 */
[----:B------:R-:W-:Y:S05]  /*8c70*/  @P0 EXIT ;  /* 0x000000000000094d */ /* 0x000fea0003800000 */
[----:B------:R-:W-:Y:S01]  /*8c80*/  IADD3 R0, P0, R134, 0x20, RZ ;  /* 0x0000002086007810 */ /* 0x000fe20007f1e0ff */
[----:B------:R-:W-:Y:S01]  /*8c90*/  IMAD.MOV.U32 R5, RZ, RZ, R7 ;  /* 0x000000ffff057224 */ /* 0x000fe200078e0007 */
[----:B------:R-:W-:-:S03]  /*8ca0*/  ISETP.GE.AND P1, PT, R132, c[0x0][0x220], PT ;  /* 0x0000880084007a0c */ /* 0x000fc60003f26270 */
        /* <DEDUP_REMOVED lines=8> */
[----:B-1----:R1:W-:Y:S01]  /*8d30*/  @!P0 STG.E.128 [R2.64+0x40], R20 ;  /* 0x0000401402008986 */ /* 0x0023e2000c101d0c */
[----:B------:R-:W-:-:S03]  /*8d40*/  ISETP.GE.AND P0, PT, R125, c[0x0][0x220], PT ;  /* 0x000088007d007a0c */ /* 0x000fc60003f06270 */
[----:B--2---:R1:W-:Y:S10]  /*8d50*/  @!P1 STG.E.128 [R2.64], R28 ;  /* 0x0000001c02009986 */ /* 0x0043f4000c101d0c */
[----:B------:R-:W-:Y:S05]  /*8d60*/  @P0 EXIT ;  /* 0x000000000000094d */ /* 0x000fea0003800000 */
[----:B------:R-:W-:Y:S01]  /*8d70*/  STG.E.128 [R2.64+0x80], R36 ;  /* 0x0000802402007986 */ /* 0x000fe2000c101d0c */
[----:B------:R-:W-:Y:S05]  /*8d80*/  EXIT ;  /* 0x000000000000794d */ /* 0x000fea0003800000 */
.L_x_182:
[----:B------:R-:W2:Y:S01]  /*8d90*/  LDC.U8 R4, c[0x0][0x329] ;  /* 0x0000ca40ff047b82 */ /* 0x000ea20000000000 */
[----:B------:R-:W-:Y:S01]  /*8da0*/  ISETP.NE.AND P3, PT, R122, -0x1, PT ;  /* 0xffffffff7a00780c */ /* 0x000fe20003f65270 */
[----:B------:R-:W-:Y:S01]  /*8db0*/  BSSY B0, `(.L_x_213) ;  /* 0x0000043000007945 */ /* 0x000fe20003800000 */
[----:B-1----:R-:W-:-:S02]  /*8dc0*/  SHF.R.S32.HI R5, RZ, 0x1f, R2 ;  /* 0x0000001fff057819 */ /* 0x002fc40000011402 */
[----:B------:R-:W-:-:S03]  /*8dd0*/  IADD3 R127, -R18, R127, RZ ;  /* 0x0000007f127f7210 */ /* 0x000fc60007ffe1ff */
[----:B------:R-:W1:Y:S06]  /*8de0*/  LDC.U8 R0, c[0x0][0x328] ;  /* 0x0000ca00ff007b82 */ /* 0x000e6c0000000000 */
[----:B------:R-:W-:Y:S01]  /*8df0*/  @P3 IMAD.WIDE.U32 R8, R122, c[0x0][0x1e8], RZ ;  /* 0x00007a007a083a25 */ /* 0x000fe200078e00ff */
[----:B------:R-:W-:-:S05]  /*8e00*/  @!P3 SHF.R.S32.HI R12, RZ, 0x1f, R3 ;  /* 0x0000001fff0cb819 */ /* 0x000fca0000011403 */
[----:B------:R-:W-:Y:S01]  /*8e10*/  @!P3 IMAD R12, R12, c[0x0][0x1e0], RZ ;  /* 0x000078000c0cba24 */ /* 0x000fe200078e02ff */
[----:B--2---:R-:W-:Y:S02]  /*8e20*/  ISETP.NE.AND P1, PT, R4, RZ, PT ;  /* 0x000000ff0400720c */ /* 0x004fe40003f25270 */
[----:B-1----:R-:W-:-:S04]  /*8e30*/  ISETP.NE.AND P0, PT, R0, RZ, PT ;  /* 0x000000ff0000720c */ /* 0x002fc80003f05270 */
[----:B------:R-:W-:-:S07]  /*8e40*/  ISETP.NE.OR P2, PT, R4, RZ, !P0 ;  /* 0x000000ff0400720c */ /* 0x000fce0004745670 */
[----:B------:R-:W-:Y:S02]  /*8e50*/  @P1 IMAD.MOV.U32 R6, RZ, RZ, c[0x0][0x210] ;  /* 0x00008400ff061624 */ /* 0x000fe400078e00ff */
[----:B------:R-:W-:Y:S02]  /*8e60*/  @!P1 IMAD.MOV.U32 R0, RZ, RZ, c[0x0][0x214] ;  /* 0x00008500ff009624 */ /* 0x000fe400078e00ff */
[----:B------:R-:W-:Y:S02]  /*8e70*/  @P1 IMAD R6, R6, c[0x0][0x214], RZ ;  /* 0x0000850006061a24 */ /* 0x000fe400078e02ff */
[----:B------:R-:W-:Y:S01]  /*8e80*/  @P1 IMAD.MOV.U32 R10, RZ, RZ, 0x1 ;  /* 0x00000001ff0a1424 */ /* 0x000fe200078e00ff */
[----:B------:R-:W-:Y:S01]  /*8e90*/  @!P1 SEL R6, R0, c[0x0][0x234], !P0 ;  /* 0x00008d0000069a07 */ /* 0x000fe20004000000 */
[C---:B------:R-:W-:Y:S01]  /*8ea0*/  @P3 IMAD R4, R122.reuse, c[0x0][0x1ec], R9 ;  /* 0x00007b007a043a24 */ /* 0x040fe200078e0209 */
[----:B------:R-:W-:Y:S01]  /*8eb0*/  LEA.HI R0, R5, R2, RZ, 0x2 ;  /* 0x0000000205007211 */ /* 0x000fe200078f10ff */
[----:B------:R-:W-:Y:S01]  /*8ec0*/  @!P3 IMAD R5, R3, c[0x0][0x1e4], R12 ;  /* 0x000079000305ba24 */ /* 0x000fe200078e020c */
[----:B------:R-:W-:Y:S01]  /*8ed0*/  ISETP.NE.OR P0, PT, R122, -0x1, P2 ;  /* 0xffffffff7a00780c */ /* 0x000fe20001705670 */
[----:B------:R-:W-:Y:S01]  /*8ee0*/  @!P1 IMAD R10, R6, c[0x0][0x1c0], RZ ;  /* 0x00007000060a9a24 */ /* 0x000fe200078e02ff */
[----:B------:R-:W-:-:S02]  /*8ef0*/  LOP3.LUT R9, R0, 0xfffffffc, RZ, 0xc0, !PT ;  /* 0xfffffffc00097812 */ /* 0x000fc400078ec0ff */
[----:B------:R-:W-:Y:S01]  /*8f00*/  SHF.R.S32.HI R14, RZ, 0x2, R0 ;  /* 0x00000002ff0e7819 */ /* 0x000fe20000011400 */
[C---:B------:R-:W-:Y:S02]  /*8f10*/  IMAD R7, R3.reuse, R10, RZ ;  /* 0x0000000a03077224 */ /* 0x040fe400078e02ff */
[----:B------:R-:W-:Y:S01]  /*8f20*/  @!P3 IMAD.WIDE.U32 R10, R3, c[0x0][0x1e0], RZ ;  /* 0x00007800030aba25 */ /* 0x000fe200078e00ff */
[----:B------:R-:W-:Y:S02]  /*8f30*/  SHF.R.S32.HI R15, RZ, 0x1f, R14 ;  /* 0x0000001fff0f7819 */ /* 0x000fe4000001140e */
[----:B------:R-:W-:Y:S01]  /*8f40*/  SEL R7, R7, RZ, P2 ;  /* 0x000000ff07077207 */ /* 0x000fe20001000000 */
[----:B------:R-:W-:Y:S01]  /*8f50*/  IMAD.IADD R2, R2, 0x1, -R9 ;  /* 0x0000000102027824 */ /* 0x000fe200078e0a09 */
[----:B------:R-:W-:Y:S01]  /*8f60*/  @!P3 MOV R8, R10 ;  /* 0x0000000a0008b202 */ /* 0x000fe20000000f00 */
[----:B------:R-:W-:Y:S02]  /*8f70*/  @!P3 IMAD.IADD R4, R11, 0x1, R5 ;  /* 0x000000010b04b824 */ /* 0x000fe400078e0205 */
[----:B------:R-:W-:Y:S01]  /*8f80*/  IMAD.SHL.U32 R5, R2, 0x8, RZ ;  /* 0x0000000802057824 */ /* 0x000fe200078e00ff */
[----:B------:R-:W-:Y:S01]  /*8f90*/  CS2R R10, SRZ ;  /* 0x00000000000a7805 */ /* 0x000fe2000001ff00 */
[----:B------:R-:W-:Y:S01]  /*8fa0*/  @!P0 IMAD R122, R3, c[0x0][0x214], RZ ;  /* 0x00008500037a8a24 */ /* 0x000fe200078e02ff */
[----:B------:R-:W-:Y:S01]  /*8fb0*/  SHF.R.S32.HI R3, RZ, 0x1f, R22 ;  /* 0x0000001fff037819 */ /* 0x000fe20000011416 */
[----:B------:R-:W-:Y:S01]  /*8fc0*/  IMAD R6, R22, R6, R7 ;  /* 0x0000000616067224 */ /* 0x000fe200078e0207 */
[----:B------:R-:W-:Y:S01]  /*8fd0*/  IADD3 R8, P0, R5, R8, RZ ;  /* 0x0000000805087210 */ /* 0x000fe20007f1e0ff */
[----:B------:R-:W-:Y:S01]  /*8fe0*/  @P1 IMAD.MOV.U32 R7, RZ, RZ, c[0x0][0x210] ;  /* 0x00008400ff071624 */ /* 0x000fe200078e00ff */
[----:B------:R-:W-:Y:S01]  /*8ff0*/  @!P2 SHF.R.S32.HI R11, RZ, 0x1f, R122 ;  /* 0x0000001fff0ba819 */ /* 0x000fe2000001147a */
[----:B------:R-:W-:Y:S01]  /*9000*/  @!P1 IMAD.MOV.U32 R7, RZ, RZ, 0x1 ;  /* 0x00000001ff079424 */ /* 0x000fe200078e00ff */
[----:B------:R-:W-:Y:S01]  /*9010*/  @!P2 MOV R10, R122 ;  /* 0x0000007a000aa202 */ /* 0x000fe20000000f00 */
[----:B------:R-:W-:Y:S01]  /*9020*/  IMAD R3, R3, c[0x0][0x1f0], RZ ;  /* 0x00007c0003037a24 */ /* 0x000fe200078e02ff */
[----:B------:R-:W-:Y:S01]  /*9030*/  ISETP.GE.AND P2, PT, R14, R127, PT ;  /* 0x0000007f0e00720c */ /* 0x000fe20003f46270 */
[----:B------:R-:W-:Y:S01]  /*9040*/  IMAD R13, R18, R7, RZ ;  /* 0x00000007120d7224 */ /* 0x000fe200078e02ff */
[C---:B------:R-:W-:Y:S01]  /*9050*/  LEA.HI.X.SX32 R9, R5.reuse, R4, 0x1, P0 ;  /* 0x0000000405097211 */ /* 0x040fe200000f0eff */
[----:B------:R-:W-:Y:S01]  /*9060*/  IMAD R3, R22, c[0x0][0x1f4], R3 ;  /* 0x00007d0016037a24 */ /* 0x000fe200078e0203 */
[----:B------:R-:W-:Y:S01]  /*9070*/  IADD3 R4, R5, 0x20, RZ ;  /* 0x0000002005047810 */ /* 0x000fe20007ffe0ff */
[----:B------:R-:W-:Y:S01]  /*9080*/  IMAD.WIDE R16, R135, 0x40, R14 ;  /* 0x0000004087107825 */ /* 0x000fe200078e020e */
[----:B------:R-:W-:-:S03]  /*9090*/  IADD3 R0, R5, 0x40, RZ ;  /* 0x0000004005007810 */ /* 0x000fc60007ffe0ff */
[----:B------:R-:W-:Y:S01]  /*90a0*/  IMAD.WIDE.U32 R22, R22, c[0x0][0x1f0], R8 ;  /* 0x00007c0016167a25 */ /* 0x000fe200078e0008 */
[----:B------:R-:W-:Y:S02]  /*90b0*/  SHF.R.S32.HI R9, RZ, 0x1f, R13 ;  /* 0x0000001fff097819 */ /* 0x000fe4000001140d */
[--C-:B------:R-:W-:Y:S02]  /*90c0*/  IADD3 R13, P1, P0, R13, R10, R6.reuse ;  /* 0x0000000a0d0d7210 */ /* 0x100fe4000783e006 */
[----:B------:R-:W-:-:S04]  /*90d0*/  SHF.R.S32.HI R10, RZ, 0x1f, R6 ;  /* 0x0000001fff0a7819 */ /* 0x000fc80000011406 */
[----:B------:R-:W-:Y:S01]  /*90e0*/  IADD3.X R9, R9, R11, R10, P1, P0 ;  /* 0x0000000b09097210 */ /* 0x000fe20000fe040a */
[----:B------:R-:W-:Y:S01]  /*90f0*/  IMAD.IADD R11, R3, 0x1, R23 ;  /* 0x00000001030b7824 */ /* 0x000fe200078e0217 */
        /* <DEDUP_REMOVED lines=14> */
.L_x_214:
[----:B------:R-:W-:Y:S05]  /*91e0*/  BSYNC B0 ;  /* 0x0000000000007941 */ /* 0x000fea0003800000 */
.L_x_213:
[----:B------:R-:W-:Y:S01]  /*91f0*/  IADD3 R6, R14, 0x20, RZ ;  /* 0x000000200e067810 */ /* 0x000fe20007ffe0ff */
[----:B------:R-:W-:Y:S03]  /*9200*/  BSSY B0, `(.L_x_215) ;  /* 0x0000012000007945 */ /* 0x000fe60003800000 */
[----:B------:R-:W-:-:S13]  /*9210*/  ISETP.GE.AND P0, PT, R6, R127, PT ;  /* 0x0000007f0600720c */ /* 0x000fda0003f06270 */
        /* <DEDUP_REMOVED lines=16> */
.L_x_216:
[----:B------:R-:W-:Y:S05]  /*9320*/  BSYNC B0 ;  /* 0x0000000000007941 */ /* 0x000fea0003800000 */
.L_x_215:
[----:B------:R-:W-:-:S04]  /*9330*/  ISETP.NE.AND P2, PT, R2, RZ, PT ;  /* 0x000000ff0200720c */ /* 0x000fc80003f45270 */
[-C--:B------:R-:W-:Y:S02]  /*9340*/  ISETP.GE.OR P1, PT, R14, R127.reuse, P2 ;  /* 0x0000007f0e00720c */ /* 0x080fe40001726670 */
[----:B------:R-:W-:-:S11]  /*9350*/  ISETP.GE.OR P2, PT, R6, R127, P2 ;  /* 0x0000007f0600720c */ /* 0x000fd60001746670 */
[----:B------:R-:W-:Y:S02]  /*9360*/  @!P1 IMAD R0, R14, R7, RZ ;  /* 0x000000070e009224 */ /* 0x000fe400078e02ff */
[----:B--2---:R-:W-:-:S03]  /*9370*/  @!P1 IMAD.MOV.U32 R5, RZ, RZ, 0x7f800000 ;  /* 0x7f800000ff059424 */ /* 0x004fc600078e00ff */
[----:B------:R-:W-:-:S04]  /*9380*/  @!P1 IADD3 R3, P0, R0, R13, RZ ;  /* 0x0000000d00039210 */ /* 0x000fc80007f1e0ff */
[----:B------:R-:W-:Y:S02]  /*9390*/  @!P1 LEA.HI.X.SX32 R0, R0, R9, 0x1, P0 ;  /* 0x0000000900009211 */ /* 0x000fe400000f0eff */
[----:B------:R-:W-:-:S04]  /*93a0*/  @!P1 LEA R2, P0, R3, c[0x0][0x200], 0x2 ;  /* 0x0000800003029a11 */ /* 0x000fc800078010ff */
[----:B------:R-:W-:-:S05]  /*93b0*/  @!P1 LEA.HI.X R3, R3, c[0x0][0x204], R0, 0x2, P0 ;  /* 0x0000810003039a11 */ /* 0x000fca00000f1400 */
        /* <DEDUP_REMOVED lines=10> */
.L_x_217:
        /* <DEDUP_REMOVED lines=10> */
.L_x_984:


//--------------------- .text._ZN5flash16flash_fwd_kernelI23Flash_fwd_kernel_traitsILi96ELi64ELi64ELi4ELb0ELb0EN7cutlass6half_tE19Flash_kernel_traitsILi96ELi64ELi64ELi4ES3_EELb0ELb1ELb0ELb1ELb0ELb0ELb0ELb0EEEvNS_16Flash_fwd_paramsE --------------------------
	.section	.text._ZN5flash16flash_fwd_kernelI23Flash_fwd_kernel_traitsILi96ELi64ELi64ELi4ELb0ELb0EN7cutlass6half_tE19Flash_kernel_traitsILi96ELi64ELi64ELi4ES3_EELb0ELb1ELb0ELb1ELb0ELb0ELb0ELb0EEEvNS_16Flash_fwd_paramsE,"ax",@progbits
	.sectioninfo	@"SHI_REGISTERS=159"
	.align	128
        .global         _ZN5flash16flash_fwd_kernelI23Flash_fwd_kernel_traitsILi96ELi64ELi64ELi4ELb0ELb0EN7cutlass6half_tE19Flash_kernel_traitsILi96ELi64ELi64ELi4ES3_EELb0ELb1ELb0ELb1ELb0ELb0ELb0ELb0EEEvNS_16Flash_fwd_paramsE
        .type           _ZN5flash16flash_fwd_kernelI23Flash_fwd_kernel_traitsILi96ELi64ELi64ELi4ELb0ELb0EN7cutlass6half_tE19Flash_kernel_traitsILi96ELi64ELi64ELi4ES3_EELb0ELb1ELb0ELb1ELb0ELb0ELb0ELb0EEEvNS_16Flash_fwd_paramsE,@function
        .size           _ZN5flash16flash_fwd_kernelI23Flash_fwd_kernel_traitsILi96ELi64ELi64ELi4ELb0ELb0EN7cutlass6half_tE19Flash_kernel_traitsILi96ELi64ELi64ELi4ES3_EELb0ELb1ELb0ELb1ELb0ELb0ELb0ELb0EEEvNS_16Flash_fwd_paramsE,(.L_x_985 - _ZN5flash16flash_fwd_kernelI23Flash_fwd_kernel_traitsILi96ELi64ELi64ELi4ELb0ELb0EN7cutlass6half_tE19Flash_kernel_traitsILi96ELi64ELi64ELi4ES3_EELb0ELb1ELb0ELb1ELb0ELb0ELb0ELb0EEEvNS_16Flash_fwd_paramsE)
        .other          _ZN5flash16flash_fwd_kernelI23Flash_fwd_kernel_traitsILi96ELi64ELi64ELi4ELb0ELb0EN7cutlass6half_tE19Flash_kernel_traitsILi96ELi64ELi64ELi4ES3_EELb0ELb1ELb0ELb1ELb0ELb0ELb0ELb0EEEvNS_16Flash_fwd_paramsE,@"STO_CUDA_ENTRY STV_DEFAULT"
_ZN5flash16flash_fwd_kernelI23Flash_fwd_kernel_traitsILi96ELi64ELi64ELi4ELb0ELb0EN7cutlass6half_tE19Flash_kernel_traitsILi96ELi64ELi64ELi4ES3_EELb0ELb1ELb0ELb1ELb0ELb0ELb0ELb0EEEvNS_16Flash_fwd_paramsE:
.text._ZN5flash16flash_fwd_kernelI23Flash_fwd_kernel_traitsILi96ELi64ELi64ELi4ELb0ELb0EN7cutlass6half_tE19Flash_kernel_traitsILi96ELi64ELi64ELi4ES3_EELb0ELb1ELb0ELb1ELb0ELb0ELb0ELb0EEEvNS_16Flash_fwd_paramsE:
        /* <DEDUP_REMOVED lines=33> */
.L_x_218:
[----:B-1-34-:R-:W-:Y:S02]  /*0210*/  MOV R4, c[0x0][0x218] ;  /* 0x0000860000047a02 */ /* 0x01afe40000000f00 */
.L_x_219:
        /* <DEDUP_REMOVED lines=13> */
[----:B------:R-:W-:Y:S02]  /*02f0*/  IADD3 R7, R2, 0x3f, RZ ;  /* 0x0000003f02077810 */ /* 0x000fe40007ffe0ff */
[----:B------:R-:W-:Y:S02]  /*0300*/  IADD3 R5, R5, c[0x0][0x2e8], R2 ;  /* 0x0000ba0005057a10 */ /* 0x000fe40007ffe002 */
[----:B------:R-:W-:Y:S02]  /*0310*/  SHF.R.S32.HI R4, RZ, 0x1f, R7 ;  /* 0x0000001fff047819 */ /* 0x000fe40000011407 */
[----:B------:R-:W-:Y:S02]  /*0320*/  SHF.R.S32.HI R0, RZ, 0x1f, R5 ;  /* 0x0000001fff007819 */ /* 0x000fe40000011405 */
[----:B------:R-:W-:-:S02]  /*0330*/  LEA.HI R4, R4, R7, RZ, 0x6 ;  /* 0x0000000704047211 */ /* 0x000fc400078f30ff */
[----:B------:R-:W-:Y:S02]  /*0340*/  LEA.HI R5, R0, R5, RZ, 0x6 ;  /* 0x0000000500057211 */ /* 0x000fe400078f30ff */
[----:B------:R-:W-:Y:S01]  /*0350*/  SHF.R.S32.HI R4, RZ, 0x6, R4 ;  /* 0x00000006ff047819 */ /* 0x000fe20000011404 */
[----:B------:R-:W2:Y:S01]  /*0360*/  S2R R0, SR_TID.X ;  /* 0x0000000000007919 */ /* 0x000ea20000002100 */
[----:B------:R-:W-:-:S04]  /*0370*/  SHF.R.S32.HI R5, RZ, 0x6, R5 ;  /* 0x00000006ff057819 */ /* 0x000fc80000011405 */
[----:B------:R-:W-:-:S04]  /*0380*/  IMNMX R96, R4, R5, PT ;  /* 0x0000000504607217 */ /* 0x000fc80003800200 */
[----:B------:R-:W-:-:S13]  /*0390*/  ISETP.GE.AND P0, PT, R96, 0x1, PT ;  /* 0x000000016000780c */ /* 0x000fda0003f06270 */
[----:B------:R-:W-:Y:S05]  /*03a0*/  @!P0 BRA `(.L_x_220) ;  /* 0x0000947000008947 */ /* 0x000fea0003800000 */
[----:B------:R-:W-:Y:S02]  /*03b0*/  ISETP.NE.AND P1, PT, R114, -0x1, PT ;  /* 0xffffffff7200780c */ /* 0x000fe40003f25270 */
[----:B------:R-:W-:Y:S02]  /*03c0*/  ISETP.NE.AND P0, PT, R8, -0x1, PT ;  /* 0xffffffff0800780c */ /* 0x000fe40003f05270 */
[----:B------:R-:W-:-:S09]  /*03d0*/  SHF.R.S32.HI R25, RZ, 0x1f, R24 ;  /* 0x0000001fff197819 */ /* 0x000fd20000011418 */
[----:B------:R-:W-:Y:S01]  /*03e0*/  @!P1 SHF.R.S32.HI R5, RZ, 0x1f, R14 ;  /* 0x0000001fff059819 */ /* 0x000fe2000001140e */
[----:B------:R-:W-:Y:S01]  /*03f0*/  @P1 IMAD.WIDE.U32 R26, R114, c[0x0][0x190], RZ ;  /* 0x00006400721a1a25 */ /* 0x000fe200078e00ff */
[----:B------:R-:W-:-:S03]  /*0400*/  @P0 IADD3 R9, R3, R8, RZ ;  /* 0x0000000803090210 */ /* 0x000fc60007ffe0ff */
[----:B------:R-:W-:Y:S02]  /*0410*/  @!P1 IMAD R5, R5, c[0x0][0x178], RZ ;  /* 0x00005e0005059a24 */ /* 0x000fe400078e02ff */
[----:B-1----:R-:W-:-:S04]  /*0420*/  @!P1 IMAD.WIDE.U32 R10, R14, c[0x0][0x178], RZ ;  /* 0x00005e000e0a9a25 */ /* 0x002fc800078e00ff */
        /* <DEDUP_REMOVED lines=17> */
.L_x_221:
[----:B------:R-:W-:-:S04]  /*0540*/  IABS R6, c[0x0][0x1c8] ;  /* 0x0000720000067a13 */ /* 0x000fc80000000000 */
        /* <DEDUP_REMOVED lines=30> */
[----:B------:R-:W-:-:S04]  /*0730*/  IMAD R6, R6, c[0x0][0x1a0], RZ ;  /* 0x0000680006067a24 */ /* 0x000fc800078e02ff */
[----:B------:R-:W-:Y:S02]  /*0740*/  IMAD R6, R3, c[0x0][0x1a4], R6 ;  /* 0x0000690003067a24 */ /* 0x000fe400078e0206 */
[----:B------:R-:W-:-:S03]  /*0750*/  IMAD R3, R4, c[0x0][0x188], RZ ;  /* 0x0000620004037a24 */ /* 0x000fc600078e02ff */
[----:B------:R-:W-:Y:S01]  /*0760*/  IADD3 R11, R11, R6, RZ ;  /* 0x000000060b0b7210 */ /* 0x000fe20007ffe0ff */
[----:B------:R-:W-:-:S04]  /*0770*/  IMAD R3, R14, c[0x0][0x18c], R3 ;  /* 0x000063000e037a24 */ /* 0x000fc800078e0203 */
[----:B------:R-:W-:-:S05]  /*0780*/  IMAD.WIDE.U32 R10, R14, c[0x0][0x188], R10 ;  /* 0x000062000e0a7a25 */ /* 0x000fca00078e000a */
[----:B------:R-:W-:Y:S02]  /*0790*/  IADD3 R6, R11, R3, RZ ;  /* 0x000000030b067210 */ /* 0x000fe40007ffe0ff */
[----:B------:R-:W-:Y:S02]  /*07a0*/  MOV R8, R10 ;  /* 0x0000000a00087202 */ /* 0x000fe40000000f00 */
.L_x_222:
[----:B--2---:R-:W-:Y:S01]  /*07b0*/  SHF.R.S32.HI R5, RZ, 0x1f, R0 ;  /* 0x0000001fff057819 */ /* 0x004fe20000011400 */
[----:B------:R-:W-:Y:S03]  /*07c0*/  BSSY B0, `(.L_x_223) ;  /* 0x0000064000007945 */ /* 0x000fe60003800000 */
[CC--:B------:R-:W-:Y:S02]  /*07d0*/  LEA.HI R19, R5.reuse, R0.reuse, RZ, 0x2 ;  /* 0x0000000005137211 */ /* 0x0c0fe400078f10ff */
        /* <DEDUP_REMOVED lines=9> */
[----:B------:R-:W-:Y:S02]  /*0870*/  SHF.R.S32.HI R12, RZ, 0x5, R3 ;  /* 0x00000005ff0c7819 */ /* 0x000fe40000011403 */
[----:B------:R-:W-:-:S02]  /*0880*/  LOP3.LUT R15, R15, 0xc0, RZ, 0xc0, !PT ;  /* 0x000000c00f0f7812 */ /* 0x000fc400078ec0ff */
[----:B------:R-:W-:Y:S02]  /*0890*/  LOP3.LUT R19, R19, 0x7fffffe, RZ, 0xc0, !PT ;  /* 0x07fffffe13137812 */ /* 0x000fe400078ec0ff */
[----:B------:R-:W-:Y:S02]  /*08a0*/  LOP3.LUT R4, R15, 0x18, R126, 0xf8, !PT ;  /* 0x000000180f047812 */ /* 0x000fe400078ef87e */
[----:B------:R-:W-:Y:S01]  /*08b0*/  SHF.R.U32.HI R15, RZ, 0x3, R15 ;  /* 0x00000003ff0f7819 */ /* 0x000fe2000001160f */
[----:B------:R-:W-:Y:S01]  /*08c0*/  IMAD.IADD R19, R22, 0x1, -R19 ;  /* 0x0000000116137824 */ /* 0x000fe200078e0a13 */
[----:B------:R-:W-:Y:S02]  /*08d0*/  LEA.HI R5, R5, R0, RZ, 0x4 ;  /* 0x0000000005057211 */ /* 0x000fe400078f20ff */
[----:B------:R-:W-:Y:S01]  /*08e0*/  LOP3.LUT R15, R4, R15, RZ, 0x3c, !PT ;  /* 0x0000000f040f7212 */ /* 0x000fe200078e3cff */
[----:B------:R-:W-:Y:S01]  /*08f0*/  IMAD R118, R12, 0x8, R19 ;  /* 0x000000080c767824 */ /* 0x000fe200078e0213 */
[----:B------:R-:W-:-:S02]  /*0900*/  SHF.R.S32.HI R23, RZ, 0x1f, R22 ;  /* 0x0000001fff177819 */ /* 0x000fc40000011416 */
[--C-:B------:R-:W-:Y:S01]  /*0910*/  SHF.R.S32.HI R127, RZ, 0x1f, R126.reuse ;  /* 0x0000001fff7f7819 */ /* 0x100fe2000001147e */
[----:B------:R-:W-:Y:S01]  /*0920*/  IMAD.U32 R118, R118, 0x20, R15 ;  /* 0x0000002076767824 */ /* 0x000fe200078e000f */
[----:B------:R-:W-:Y:S01]  /*0930*/  LOP3.LUT R17, R5, 0xfffffff0, RZ, 0xc0, !PT ;  /* 0xfffffff005117812 */ /* 0x000fe200078ec0ff */
[----:B------:R-:W-:Y:S01]  /*0940*/  IMAD R15, R23, c[0x0][0x198], RZ ;  /* 0x00006600170f7a24 */ /* 0x000fe200078e02ff */
[----:B------:R-:W-:Y:S01]  /*0950*/  IADD3 R26, P0, R126, R26, RZ ;  /* 0x0000001a7e1a7210 */ /* 0x000fe20007f1e0ff */
[----:B------:R-:W-:Y:S01]  /*0960*/  IMAD.WIDE.U32 R30, R22, c[0x0][0x198], R126 ;  /* 0x00006600161e7a25 */ /* 0x000fe200078e007e */
[C---:B------:R-:W-:Y:S02]  /*0970*/  IADD3 R120, R126.reuse, 0x20, RZ ;  /* 0x000000207e787810 */ /* 0x040fe40007ffe0ff */
[----:B------:R-:W-:Y:S01]  /*0980*/  IADD3 R119, R126, 0x40, RZ ;  /* 0x000000407e777810 */ /* 0x000fe20007ffe0ff */
[----:B------:R-:W-:Y:S02]  /*0990*/  IMAD.IADD R16, R0, 0x1, -R17 ;  /* 0x0000000100107824 */ /* 0x000fe400078e0a11 */
[----:B------:R-:W-:Y:S01]  /*09a0*/  IMAD.X R27, R127, 0x1, R7, P0 ;  /* 0x000000017f1b7824 */ /* 0x000fe200000e0607 */
[----:B------:R-:W-:Y:S01]  /*09b0*/  IADD3 R122, P0, R122, R30, RZ ;  /* 0x0000001e7a7a7210 */ /* 0x000fe20007f1e0ff */
[----:B------:R-:W-:Y:S01]  /*09c0*/  IMAD R4, R22, c[0x0][0x19c], R15 ;  /* 0x0000670016047a24 */ /* 0x000fe200078e020f */
[----:B------:R-:W-:Y:S01]  /*09d0*/  LEA.HI R10, R16, R16, RZ, 0x1 ;  /* 0x00000010100a7211 */ /* 0x000fe200078f08ff */
[----:B------:R-:W-:Y:S01]  /*09e0*/  IMAD R7, R23, c[0x0][0x1a0], RZ ;  /* 0x0000680017077a24 */ /* 0x000fe200078e02ff */
[----:B------:R-:W-:Y:S01]  /*09f0*/  SHF.R.S32.HI R15, RZ, 0x1f, R98 ;  /* 0x0000001fff0f7819 */ /* 0x000fe20000011462 */
[----:B------:R-:W-:Y:S01]  /*0a00*/  IMAD.WIDE.U32 R28, R22, c[0x0][0x1a0], R126 ;  /* 0x00006800161c7a25 */ /* 0x000fe200078e007e */
[----:B------:R-:W-:-:S02]  /*0a10*/  IADD3.X R123, R9, R31, R4, P0, !PT ;  /* 0x0000001f097b7210 */ /* 0x000fc400007fe404 */
[--C-:B------:R-:W-:Y:S01]  /*0a20*/  SHF.R.S32.HI R18, RZ, 0x1, R10.reuse ;  /* 0x00000001ff127819 */ /* 0x100fe2000001140a */
[----:B------:R-:W-:Y:S01]  /*0a30*/  IMAD R7, R22, c[0x0][0x1a4], R7 ;  /* 0x0000690016077a24 */ /* 0x000fe200078e0207 */
[----:B------:R-:W-:Y:S01]  /*0a40*/  IADD3 R8, P0, R8, R28, RZ ;  /* 0x0000001c08087210 */ /* 0x000fe20007f1e0ff */
[C---:B------:R-:W-:Y:S01]  /*0a50*/  IMAD R125, R15.reuse, c[0x0][0x1b0], RZ ;  /* 0x00006c000f7d7a24 */ /* 0x040fe200078e02ff */
[----:B------:R-:W-:Y:S01]  /*0a60*/  SHF.R.S32.HI R17, RZ, 0x1f, R10 ;  /* 0x0000001fff117819 */ /* 0x000fe2000001140a */
[----:B------:R-:W-:Y:S01]  /*0a70*/  IMAD R101, R15, c[0x0][0x1b8], RZ ;  /* 0x00006e000f657a24 */ /* 0x000fe200078e02ff */
[----:B------:R-:W-:Y:S01]  /*0a80*/  IADD3.X R9, R6, R29, R7, P0, !PT ;  /* 0x0000001d06097210 */ /* 0x000fe200007fe407 */
[----:B------:R-:W-:Y:S01]  /*0a90*/  IMAD.IADD R6, R121, 0x1, -R20 ;  /* 0x0000000179067824 */ /* 0x000fe200078e0a14 */
[----:B------:R-:W-:Y:S01]  /*0aa0*/  LEA.HI R17, R17, R18, RZ, 0x2 ;  /* 0x0000001211117211 */ /* 0x000fe200078f10ff */
[----:B------:R-:W-:Y:S01]  /*0ab0*/  IMAD R29, R25, c[0x0][0x1a8], RZ ;  /* 0x00006a00191d7a24 */ /* 0x000fe200078e02ff */
[----:B------:R-:W-:Y:S01]  /*0ac0*/  LOP3.LUT R7, R3, 0xffffffe0, RZ, 0xc0, !PT ;  /* 0xffffffe003077812 */ /* 0x000fe200078ec0ff */
[----:B------:R-:W-:Y:S01]  /*0ad0*/  IMAD R125, R98, c[0x0][0x1b4], R125 ;  /* 0x00006d00627d7a24 */ /* 0x000fe200078e027d */
[----:B------:R-:W-:Y:S01]  /*0ae0*/  ISETP.GE.AND P0, PT, R22, R6, PT ;  /* 0x000000061600720c */ /* 0x000fe20003f06270 */
[C---:B------:R-:W-:Y:S01]  /*0af0*/  IMAD R101, R98.reuse, c[0x0][0x1bc], R101 ;  /* 0x00006f0062657a24 */ /* 0x040fe200078e0265 */
[----:B------:R-:W-:Y:S01]  /*0b00*/  LOP3.LUT R17, R17, 0xfffffffc, RZ, 0xc0, !PT ;  /* 0xfffffffc11117812 */ /* 0x000fe200078ec0ff */
[----:B------:R-:W-:-:S04]  /*0b10*/  IMAD.WIDE.U32 R122, R98, c[0x0][0x1b0], R122 ;  /* 0x00006c00627a7a25 */ /* 0x000fc800078e007a */
[----:B------:R-:W-:Y:S02]  /*0b20*/  IMAD.IADD R18, R18, 0x1, -R17 ;  /* 0x0000000112127824 */ /* 0x000fe400078e0a11 */
[----:B------:R-:W-:Y:S02]  /*0b30*/  IMAD.MOV.U32 R3, RZ, RZ, 0x10 ;  /* 0x00000010ff037424 */ /* 0x000fe400078e00ff */
[----:B------:R-:W-:Y:S01]  /*0b40*/  IMAD.WIDE.U32 R98, R98, c[0x0][0x1b8], R8 ;  /* 0x00006e0062627a25 */ /* 0x000fe200078e0008 */
[----:B------:R-:W-:-:S03]  /*0b50*/  LOP3.LUT P1, RZ, R18, 0x2, RZ, 0xc0, !PT ;  /* 0x0000000212ff7812 */ /* 0x000fc6000782c0ff */
[C---:B------:R-:W-:Y:S01]  /*0b60*/  IMAD R29, R24.reuse, c[0x0][0x1ac], R29 ;  /* 0x00006b00181d7a24 */ /* 0x040fe200078e021d */
[----:B------:R-:W-:Y:S01]  /*0b70*/  SEL R4, R3, 0xfffffff0, !P1 ;  /* 0xfffffff003047807 */ /* 0x000fe20004800000 */
[----:B------:R-:W-:-:S04]  /*0b80*/  IMAD.WIDE.U32 R26, R24, c[0x0][0x1a8], R26 ;  /* 0x00006a00181a7a25 */ /* 0x000fc800078e001a */
[----:B------:R-:W-:-:S04]  /*0b90*/  IMAD.WIDE R128, R129, 0x40, R22 ;  /* 0x0000004081807825 */ /* 0x000fc800078e0216 */
[----:B------:R-:W-:Y:S02]  /*0ba0*/  IMAD.IADD R116, R0, 0x1, -R7 ;  /* 0x0000000100747824 */ /* 0x000fe400078e0a07 */
        /* <DEDUP_REMOVED lines=37> */
.L_x_224:
[----:B------:R-:W-:Y:S05]  /*0e00*/  BSYNC B0 ;  /* 0x0000000000007941 */ /* 0x000fea0003800000 */
.L_x_223:
        /* <DEDUP_REMOVED lines=40> */
.L_x_226:
[----:B------:R-:W-:Y:S05]  /*1090*/  BSYNC B0 ;  /* 0x0000000000007941 */ /* 0x000fea0003800000 */
.L_x_225:
        /* <DEDUP_REMOVED lines=38> */
.L_x_228:
[----:B------:R-:W-:Y:S05]  /*1300*/  BSYNC B0 ;  /* 0x0000000000007941 */ /* 0x000fea0003800000 */
.L_x_227:
[----:B------:R-:W-:Y:S01]  /*1310*/  ISETP.GE.AND P0, PT, R9, R6, PT ;  /* 0x000000060900720c */ /* 0x000fe20003f06270 */
        /* <DEDUP_REMOVED lines=33> */
.L_x_230:
[----:B------:R-:W-:Y:S05]  /*1530*/  BSYNC B0 ;  /* 0x0000000000007941 */ /* 0x000fea0003800000 */
.L_x_229:
[----:B------:R-:W-:Y:S01]  /*1540*/  ISETP.NE.U32.AND P2, PT, RZ, c[0x0][0x318], PT ;  /* 0x0000c600ff007a0c */ /* 0x000fe20003f45070 */
[----:B------:R-:W0:Y:S01]  /*1550*/  LDGDEPBAR ;  /* 0x00000000000079af */ /* 0x000e220000000000 */
[----:B------:R-:W-:Y:S01]  /*1560*/  LOP3.LUT R17, R10, 0x7fffffe, RZ, 0xc0, !PT ;  /* 0x07fffffe0a117812 */ /* 0x000fe200078ec0ff */
[----:B------:R-:W-:Y:S01]  /*1570*/  ULDC.64 UR4, c[0x0][0x1a0] ;  /* 0x0000680000047ab9 */ /* 0x000fe20000000a00 */
[----:B------:R-:W-:-:S13]  /*1580*/  ISETP.NE.AND.EX P2, PT, RZ, c[0x0][0x31c], PT, P2 ;  /* 0x0000c700ff007a0c */ /* 0x000fda0003f45320 */
[----:B------:R-:W-:Y:S01]  /*1590*/  @P2 SHF.R.S32.HI R8, RZ, 0x1f, R14 ;  /* 0x0000001fff082819 */ /* 0x000fe2000001140e */
[----:B------:R-:W-:-:S04]  /*15a0*/  @P2 IMAD.WIDE.U32 R24, R14, c[0x0][0x320], R24 ;  /* 0x0000c8000e182a25 */ /* 0x000fc800078e0018 */
[----:B------:R-:W-:Y:S01]  /*15b0*/  @P2 IMAD R15, R8, c[0x0][0x320], RZ ;  /* 0x0000c800080f2a24 */ /* 0x000fe200078e02ff */
[----:B-1----:R-:W-:Y:S01]  /*15c0*/  @P2 LEA R26, P0, R24, c[0x0][0x318], 0x2 ;  /* 0x0000c600181a2a11 */ /* 0x002fe200078010ff */
[----:B------:R-:W-:-:S04]  /*15d0*/  DEPBAR.LE SB0, 0x0 ;  /* 0x000080000000791a */ /* 0x000fc80000000000 */
[----:B------:R-:W-:-:S04]  /*15e0*/  @P2 IMAD R15, R14, c[0x0][0x324], R15 ;  /* 0x0000c9000e0f2a24 */ /* 0x000fc800078e020f */
[----:B------:R-:W-:-:S05]  /*15f0*/  @P2 IMAD.IADD R15, R25, 0x1, R15 ;  /* 0x00000001190f2824 */ /* 0x000fca00078e020f */
[----:B------:R-:W-:-:S05]  /*1600*/  @P2 LEA.HI.X R27, R24, c[0x0][0x31c], R15, 0x2, P0 ;  /* 0x0000c700181b2a11 */ /* 0x000fca00000f140f */
[----:B------:R-:W3:Y:S01]  /*1610*/  @P2 LDG.E R8, [R26.64] ;  /* 0x0000000c1a082981 */ /* 0x000ee2000c1e1900 */
[----:B------:R-:W-:Y:S01]  /*1620*/  IMAD.IADD R10, R16, 0x1, -R17 ;  /* 0x00000001100a7824 */ /* 0x000fe200078e0a11 */
[----:B------:R-:W-:Y:S01]  /*1630*/  LOP3.LUT R17, R11, 0xfffffff8, RZ, 0xc0, !PT ;  /* 0xfffffff80b117812 */ /* 0x000fe200078ec0ff */
[----:B------:R-:W-:Y:S01]  /*1640*/  IMAD.SHL.U32 R18, R18, 0x40, RZ ;  /* 0x0000004012127824 */ /* 0x000fe200078e00ff */
[----:B------:R-:W-:Y:S01]  /*1650*/  SHF.R.S32.HI R14, RZ, 0x4, R5 ;  /* 0x00000004ff0e7819 */ /* 0x000fe20000011405 */
[----:B------:R-:W-:Y:S01]  /*1660*/  USHF.L.U64.HI UR6, UR4, UR6, UR5 ;  /* 0x0000000604067299 */ /* 0x000fe20008010205 */
[----:B------:R-:W-:Y:S01]  /*1670*/  SHF.R.S32.HI R11, RZ, 0x1f, R116 ;  /* 0x0000001fff0b7819 */ /* 0x000fe20000011474 */
[C---:B------:R-:W-:Y:S01]  /*1680*/  IMAD.IADD R17, R0.reuse, 0x1, -R17 ;  /* 0x0000000100117824 */ /* 0x040fe200078e0a11 */
[----:B------:R-:W-:Y:S01]  /*1690*/  LEA.HI R5, R5, R14, RZ, 0x1 ;  /* 0x0000000e05057211 */ /* 0x000fe200078f08ff */
[----:B------:R-:W-:Y:S01]  /*16a0*/  USHF.L.U32 UR14, UR4, 0x6, URZ ;  /* 0x00000006040e7899 */ /* 0x000fe2000800063f */
[----:B------:R-:W-:Y:S01]  /*16b0*/  SHF.R.S32.HI R15, RZ, 0x1f, R16 ;  /* 0x0000001fff0f7819 */ /* 0x000fe20000011410 */
[----:B------:R-:W-:Y:S01]  /*16c0*/  IMAD.MOV.U32 R100, RZ, RZ, R98 ;  /* 0x000000ffff647224 */ /* 0x000fe200078e0062 */
[----:B------:R-:W-:Y:S01]  /*16d0*/  LEA.HI R116, R11, R116, RZ, 0x2 ;  /* 0x000000740b747211 */ /* 0x000fe200078f10ff */
[----:B------:R-:W-:Y:S01]  /*16e0*/  IMAD.SHL.U32 R117, R0, 0x2, RZ ;  /* 0x0000000200757824 */ /* 0x000fe200078e00ff */
[----:B------:R-:W-:Y:S01]  /*16f0*/  LOP3.LUT R11, R5, 0xfffffffe, RZ, 0xc0, !PT ;  /* 0xfffffffe050b7812 */ /* 0x000fe200078ec0ff */
[----:B------:R-:W-:Y:S01]  /*1700*/  IMAD.MOV.U32 R0, RZ, RZ, RZ ;  /* 0x000000ffff007224 */ /* 0x000fe200078e00ff */
[----:B------:R-:W-:Y:S01]  /*1710*/  LEA.HI R16, R15, R16, RZ, 0x3 ;  /* 0x000000100f107211 */ /* 0x000fe200078f18ff */
[----:B------:R-:W-:Y:S01]  /*1720*/  BSSY B0, `(.L_x_231) ;  /* 0x0000050000007945 */ /* 0x000fe20003800000 */
[----:B------:R-:W-:Y:S01]  /*1730*/  LEA.HI R5, R17, R17, RZ, 0x1 ;  /* 0x0000001111057211 */ /* 0x000fe200078f08ff */
[----:B------:R-:W-:Y:S01]  /*1740*/  IMAD.IADD R11, R14, 0x1, -R11 ;  /* 0x000000010e0b7824 */ /* 0x000fe200078e0a0b */
[----:B------:R-:W-:Y:S01]  /*1750*/  SHF.R.S32.HI R15, RZ, 0x1f, R12 ;  /* 0x0000001fff0f7819 */ /* 0x000fe2000001140c */
[----:B------:R-:W-:Y:S01]  /*1760*/  IMAD.SHL.U32 R16, R16, 0x20, RZ ;  /* 0x0000002010107824 */ /* 0x000fe200078e00ff */
[----:B------:R-:W-:Y:S01]  /*1770*/  LOP3.LUT R14, R5, 0x7fffffe, RZ, 0xc0, !PT ;  /* 0x07fffffe050e7812 */ /* 0x000fe200078ec0ff */
[----:B------:R-:W-:Y:S01]  /*1780*/  IMAD.SHL.U32 R21, R11, 0x8, RZ ;  /* 0x000000080b157824 */ /* 0x000fe200078e00ff */
[----:B------:R-:W-:Y:S01]  /*1790*/  LEA.HI R15, R15, R12, RZ, 0x2 ;  /* 0x0000000c0f0f7211 */ /* 0x000fe200078f10ff */
[----:B------:R-:W-:Y:S01]  /*17a0*/  BAR.SYNC.DEFER_BLOCKING 0x0 ;  /* 0x0000000000007b1d */ /* 0x000fe20000010000 */
[----:B------:R-:W-:Y:S01]  /*17b0*/  ISETP.GE.AND P0, PT, R22, R6, PT ;  /* 0x000000061600720c */ /* 0x000fe20003f06270 */
[----:B------:R-:W-:Y:S01]  /*17c0*/  IMAD.IADD R14, R17, 0x1, -R14 ;  /* 0x00000001110e7824 */ /* 0x000fe200078e0a0e */
[----:B------:R-:W-:Y:S01]  /*17d0*/  LOP3.LUT R115, R15, 0xfffffffc, RZ, 0xc0, !PT ;  /* 0xfffffffc0f737812 */ /* 0x000fe200078ec0ff */
[----:B------:R-:W-:Y:S01]  /*17e0*/  IMAD R15, R12, 0x10, R20 ;  /* 0x000000100c0f7824 */ /* 0x000fe200078e0214 */
[----:B------:R-:W-:Y:S01]  /*17f0*/  LOP3.LUT R17, R16, 0xffffff00, RZ, 0xc0, !PT ;  /* 0xffffff0010117812 */ /* 0x000fe200078ec0ff */
[----:B------:R-:W-:Y:S01]  /*1800*/  IMAD R14, R11, 0x8, R14 ;  /* 0x000000080b0e7824 */ /* 0x000fe200078e020e */
[----:B------:R-:W-:Y:S01]  /*1810*/  LOP3.LUT R18, R18, 0xc0, RZ, 0xc0, !PT ;  /* 0x000000c012127812 */ /* 0x000fe200078ec0ff */
[C---:B------:R-:W-:Y:S01]  /*1820*/  IMAD.IADD R115, R12.reuse, 0x1, -R115 ;  /* 0x000000010c737824 */ /* 0x040fe200078e0a73 */
[----:B------:R-:W3:Y:S01]  /*1830*/  @P2 MUFU.RCP R11, c[0x0][0x238] ;  /* 0x00008e00000b2b08 */ /* 0x000ee20000001000 */
[----:B------:R-:W-:Y:S01]  /*1840*/  IMAD R19, R12, 0x200, R17 ;  /* 0x000002000c137824 */ /* 0x000fe200078e0211 */
[----:B------:R-:W-:Y:S01]  /*1850*/  SHF.R.S32.HI R12, RZ, 0x1, R5 ;  /* 0x00000001ff0c7819 */ /* 0x000fe20000011405 */
[----:B------:R-:W-:Y:S01]  /*1860*/  IMAD R5, R10, 0x20, R17 ;  /* 0x000000200a057824 */ /* 0x000fe200078e0211 */
[----:B------:R-:W-:Y:S01]  /*1870*/  LOP3.LUT R21, R18, 0x8, R21, 0xf8, !PT ;  /* 0x0000000812157812 */ /* 0x000fe200078ef815 */
[----:B------:R-:W-:Y:S01]  /*1880*/  IMAD R19, R10, 0x20, R19 ;  /* 0x000000200a137824 */ /* 0x000fe200078e0213 */
[C---:B------:R-:W-:Y:S01]  /*1890*/  LOP3.LUT P1, RZ, R12.reuse, 0x2, RZ, 0xc0, !PT ;  /* 0x000000020cff7812 */ /* 0x040fe2000782c0ff */
[----:B------:R-:W-:Y:S01]  /*18a0*/  IMAD.SHL.U32 R12, R12, 0x40, RZ ;  /* 0x000000400c0c7824 */ /* 0x000fe200078e00ff */
[----:B------:R-:W-:Y:S01]  /*18b0*/  SHF.R.U32.HI R18, RZ, 0x3, R18 ;  /* 0x00000003ff127819 */ /* 0x000fe20000011612 */
[----:B------:R-:W-:Y:S01]  /*18c0*/  IMAD.SHL.U32 R10, R13, 0x8, RZ ;  /* 0x000000080d0a7824 */ /* 0x000fe200078e00ff */
[----:B------:R-:W-:Y:S01]  /*18d0*/  SHF.R.S32.HI R116, RZ, 0x2, R116 ;  /* 0x00000002ff747819 */ /* 0x000fe20000011474 */
[C---:B------:R-:W-:Y:S01]  /*18e0*/  IMAD R22, R97.reuse, UR6, RZ ;  /* 0x0000000661167c24 */ /* 0x040fe2000f8e02ff */
[----:B------:R-:W-:Y:S01]  /*18f0*/  LOP3.LUT R13, R12, 0xc0, RZ, 0xc0, !PT ;  /* 0x000000c00c0d7812 */ /* 0x000fe200078ec0ff */
[----:B------:R-:W-:Y:S01]  /*1900*/  IMAD.WIDE.U32 R16, R97, UR14, R100 ;  /* 0x0000000e61107c25 */ /* 0x000fe2000f8e0064 */
[----:B------:R-:W-:Y:S01]  /*1910*/  LOP3.LUT R18, R21, R18, RZ, 0x3c, !PT ;  /* 0x0000001215127212 */ /* 0x000fe200078e3cff */
[----:B------:R1:W-:Y:S01]  /*1920*/  @P0 STS [R118+0x6000], RZ ;  /* 0x006000ff76000388 */ /* 0x0003e20000000800 */
[----:B------:R-:W-:Y:S01]  /*1930*/  LOP3.LUT R10, R13, 0x8, R10, 0xf8, !PT ;  /* 0x000000080d0a7812 */ /* 0x000fe200078ef80a */
[----:B------:R-:W-:Y:S01]  /*1940*/  IMAD R7, R7, UR14, R22 ;  /* 0x0000000e07077c24 */ /* 0x000fe2000f8e0216 */
[----:B------:R-:W-:Y:S01]  /*1950*/  SHF.R.U32.HI R13, RZ, 0x3, R13 ;  /* 0x00000003ff0d7819 */ /* 0x000fe2000001160d */
[----:B------:R1:W-:Y:S01]  /*1960*/  @P0 STS [R118+0x6004], RZ ;  /* 0x006004ff76000388 */ /* 0x0003e20000000800 */
[----:B------:R-:W-:Y:S01]  /*1970*/  IADD3 R15, R15, 0x1, R116 ;  /* 0x000000010f0f7810 */ /* 0x000fe20007ffe074 */
[----:B------:R-:W-:Y:S01]  /*1980*/  IMAD.IADD R113, R18, 0x1, R19 ;  /* 0x0000000112717824 */ /* 0x000fe200078e0213 */
[----:B------:R-:W-:Y:S01]  /*1990*/  LOP3.LUT R13, R10, R13, RZ, 0x3c, !PT ;  /* 0x0000000d0a0d7212 */ /* 0x000fe200078e3cff */
[----:B------:R1:W-:Y:S01]  /*19a0*/  @P0 STS.64 [R118+0x6008], RZ ;  /* 0x006008ff76000388 */ /* 0x0003e20000000a00 */
[----:B------:R-:W-:Y:S01]  /*19b0*/  IADD3 R15, R2, R15, -R121 ;  /* 0x0000000f020f7210 */ /* 0x000fe20007ffe879 */
[----:B------:R-:W-:Y:S01]  /*19c0*/  IMAD.IADD R5, R18, 0x1, R5 ;  /* 0x0000000112057824 */ /* 0x000fe200078e0205 */
[----:B------:R-:W-:Y:S01]  /*19d0*/  LOP3.LUT R117, R117, 0x6, RZ, 0xc0, !PT ;  /* 0x0000000675757812 */ /* 0x000fe200078ec0ff */
[----:B------:R1:W-:Y:S01]  /*19e0*/  @P0 STS.128 [R118+0x7000], RZ ;  /* 0x007000ff76000388 */ /* 0x0003e20000000c00 */
[----:B------:R-:W-:Y:S01]  /*19f0*/  IMAD.U32 R112, R14, 0x20, R13 ;  /* 0x000000200e707824 */ /* 0x000fe200078e000d */
[----:B------:R-:W-:Y:S01]  /*1a00*/  SEL R3, R3, 0xfffffff0, !P1 ;  /* 0xfffffff003037807 */ /* 0x000fe20004800000 */
[----:B------:R-:W-:Y:S01]  /*1a10*/  IMAD.SHL.U32 R113, R113, 0x2, RZ ;  /* 0x0000000271717824 */ /* 0x000fe200078e00ff */
[----:B------:R1:W-:Y:S01]  /*1a20*/  @P0 STS.128 [R118+0x8000], RZ ;  /* 0x008000ff76000388 */ /* 0x0003e20000000c00 */
[----:B---3--:R-:W-:-:S02]  /*1a30*/  @P2 FMUL.FTZ R0, R8, R11 ;  /* 0x0000000b08002220 */ /* 0x008fc40000410000 */
[----:B------:R-:W-:Y:S01]  /*1a40*/  IMAD.IADD R8, R17, 0x1, R7 ;  /* 0x0000000111087824 */ /* 0x000fe200078e0207 */
[----:B------:R-:W-:Y:S01]  /*1a50*/  IADD3 R7, R15, c[0x0][0x2e8], RZ ;  /* 0x0000ba000f077a10 */ /* 0x000fe20007ffe0ff */
[----:B------:R-:W-:Y:S05]  /*1a60*/  @P0 BRA `(.L_x_232) ;  /* 0x000001b000000947 */ /* 0x000fea0003800000 */
[----:B-1----:R-:W-:Y:S02]  /*1a70*/  ISETP.GE.AND P3, PT, R126, c[0x0][0x220], PT ;  /* 0x000088007e007a0c */ /* 0x002fe40003f66270 */
        /* <DEDUP_REMOVED lines=26> */
.L_x_232:
[----:B-1----:R-:W-:Y:S05]  /*1c20*/  BSYNC B0 ;  /* 0x0000000000007941 */ /* 0x002fea0003800000 */
.L_x_231:
        /* <DEDUP_REMOVED lines=36> */
.L_x_234:
[----:B------:R-:W-:Y:S05]  /*1e70*/  BSYNC B0 ;  /* 0x0000000000007941 */ /* 0x000fea0003800000 */
.L_x_233:
[----:B------:R-:W-:Y:S01]  /*1e80*/  IMAD.SHL.U32 R112, R112, 0x2, RZ ;  /* 0x0000000270707824 */ /* 0x000fe200078e00ff */
[----:B------:R-:W-:Y:S01]  /*1e90*/  LDSM.16.M88.4 R72, [R113] ;  /* 0x000000007148783b */ /* 0x000fe20000000200 */
[----:B------:R-:W-:Y:S01]  /*1ea0*/  IMAD R111, R4, 0x2, R113 ;  /* 0x00000002046f7824 */ /* 0x000fe200078e0271 */
[----:B------:R-:W-:Y:S01]  /*1eb0*/  IMNMX R103, R7, R2, PT ;  /* 0x0000000207677217 */ /* 0x000fe20003800200 */
[----:B------:R-:W-:Y:S01]  /*1ec0*/  IMAD R109, R3, 0x2, R112 ;  /* 0x00000002036d7824 */ /* 0x000fe200078e0270 */
[----:B------:R-:W5:Y:S01]  /*1ed0*/  LDSM.16.M88.4 R16, [R112+0x3000] ;  /* 0x003000007010783b */ /* 0x000f620000000200 */
[----:B------:R-:W-:-:S03]  /*1ee0*/  IMAD R3, R97, 0x40, R117 ;  /* 0x0000004061037824 */ /* 0x000fc600078e0275 */
[----:B------:R-:W-:Y:S04]  /*1ef0*/  LDSM.16.M88.4 R32, [R111] ;  /* 0x000000006f20783b */ /* 0x000fe80000000200 */
[----:B---34-:R-:W-:Y:S04]  /*1f00*/  LDSM.16.M88.4 R8, [R109+0x3000] ;  /* 0x003000006d08783b */ /* 0x018fe80000000200 */
[----:B------:R-:W3:Y:S04]  /*1f10*/  LDSM.16.M88.4 R48, [R112+0x3400] ;  /* 0x003400007030783b */ /* 0x000ee80000000200 */
[----:B------:R-:W4:Y:S04]  /*1f20*/  LDSM.16.M88.4 R40, [R112+0x3800] ;  /* 0x003800007028783b */ /* 0x000f280000000200 */
[----:B------:R-:W1:Y:S04]  /*1f30*/  LDSM.16.M88.4 R12, [R112+0x3c00] ;  /* 0x003c0000700c783b */ /* 0x000e680000000200 */
[----:B------:R-:W-:Y:S04]  /*1f40*/  LDSM.16.M88.4 R84, [R113+0x1000] ;  /* 0x001000007154783b */ /* 0x000fe80000000200 */
[----:B--2---:R-:W2:Y:S04]  /*1f50*/  LDSM.16.M88.4 R28, [R112+0x4000] ;  /* 0x00400000701c783b */ /* 0x004ea80000000200 */
[----:B------:R-:W1:Y:S04]  /*1f60*/  LDSM.16.M88.4 R60, [R109+0x3400] ;  /* 0x003400006d3c783b */ /* 0x000e680000000200 */
[----:B------:R-:W1:Y:S01]  /*1f70*/  LDSM.16.M88.4 R56, [R109+0x3800] ;  /* 0x003800006d38783b */ /* 0x000e620000000200 */
[C---:B-----5:R-:W-:Y:S03]  /*1f80*/  HMMA.16816.F32 R20, R72.reuse, R16, RZ ;  /* 0x000000104814723c */ /* 0x060fe600000018ff */
[----:B------:R-:W5:Y:S04]  /*1f90*/  LDSM.16.M88.4 R36, [R109+0x3c00] ;  /* 0x003c00006d24783b */ /* 0x000f680000000200 */
[----:B------:R-:W-:Y:S01]  /*1fa0*/  LDSM.16.M88.4 R68, [R111+0x1000] ;  /* 0x001000006f44783b */ /* 0x000fe20000000200 */
[C---:B------:R-:W-:Y:S03]  /*1fb0*/  HMMA.16816.F32 R16, R72.reuse, R18, RZ ;  /* 0x000000124810723c */ /* 0x040fe600000018ff */
[----:B------:R-:W-:Y:S04]  /*1fc0*/  LDSM.16.M88.4 R24, [R112+0x4400] ;  /* 0x004400007018783b */ /* 0x000fe80000000200 */
[----:B------:R-:W-:Y:S01]  /*1fd0*/  LDSM.16.M88.4 R80, [R112+0x4c00] ;  /* 0x004c00007050783b */ /* 0x000fe20000000200 */
[----:B---3--:R-:W-:Y:S03]  /*1fe0*/  HMMA.16816.F32 R52, R72, R48, RZ ;  /* 0x000000304834723c */ /* 0x008fe600000018ff */
[----:B------:R-:W-:Y:S04]  /*1ff0*/  LDSM.16.M88.4 R64, [R109+0x4400] ;  /* 0x004400006d40783b */ /* 0x000fe80000000200 */
[----:B------:R-:W0:Y:S01]  /*2000*/  LDGDEPBAR ;  /* 0x00000000000079af */ /* 0x000e220000000000 */
[----:B------:R-:W-:Y:S08]  /*2010*/  HMMA.16816.F32 R20, R32, R8, R20 ;  /* 0x000000082014723c */ /* 0x000ff00000001814 */
[C---:B----4-:R-:W-:Y:S08]  /*2020*/  HMMA.16816.F32 R44, R72.reuse, R40, RZ ;  /* 0x00000028482c723c */ /* 0x050ff000000018ff */
[C---:B------:R-:W-:Y:S08]  /*2030*/  HMMA.16816.F32 R48, R72.reuse, R50, RZ ;  /* 0x000000324830723c */ /* 0x040ff000000018ff */
[C---:B------:R-:W-:Y:S08]  /*2040*/  HMMA.16816.F32 R40, R72.reuse, R42, RZ ;  /* 0x0000002a4828723c */ /* 0x040ff000000018ff */
[C---:B-1----:R-:W-:Y:S08]  /*2050*/  HMMA.16816.F32 R76, R72.reuse, R12, RZ ;  /* 0x0000000c484c723c */ /* 0x042ff000000018ff */
[----:B------:R-:W-:Y:S01]  /*2060*/  HMMA.16816.F32 R72, R72, R14, RZ ;  /* 0x0000000e4848723c */ /* 0x000fe200000018ff */
[----:B------:R-:W-:Y:S07]  /*2070*/  LDSM.16.M88.4 R12, [R112+0x4800] ;  /* 0x00480000700c783b */ /* 0x000fee0000000200 */
[----:B------:R-:W-:Y:S01]  /*2080*/  HMMA.16816.F32 R16, R32, R10, R16 ;  /* 0x0000000a2010723c */ /* 0x000fe20000001810 */
[----:B------:R-:W1:Y:S07]  /*2090*/  LDSM.16.M88.4 R8, [R109+0x4000] ;  /* 0x004000006d08783b */ /* 0x000e6e0000000200 */
[----:B--2---:R-:W-:Y:S08]  /*20a0*/  HMMA.16816.F32 R20, R84, R28, R20 ;  /* 0x0000001c5414723c */ /* 0x004ff00000001814 */
[C---:B------:R-:W-:Y:S08]  /*20b0*/  HMMA.16816.F32 R52, R32.reuse, R60, R52 ;  /* 0x0000003c2034723c */ /* 0x040ff00000001834 */
[C---:B------:R-:W-:Y:S01]  /*20c0*/  HMMA.16816.F32 R48, R32.reuse, R62, R48 ;  /* 0x0000003e2030723c */ /* 0x040fe20000001830 */
[----:B------:R-:W-:Y:S07]  /*20d0*/  LDSM.16.M88.4 R60, [R109+0x4800] ;  /* 0x004800006d3c783b */ /* 0x000fee0000000200 */
[C---:B------:R-:W-:Y:S08]  /*20e0*/  HMMA.16816.F32 R44, R32.reuse, R56, R44 ;  /* 0x00000038202c723c */ /* 0x040ff0000000182c */
[C---:B------:R-:W-:Y:S01]  /*20f0*/  HMMA.16816.F32 R40, R32.reuse, R58, R40 ;  /* 0x0000003a2028723c */ /* 0x040fe20000001828 */
[----:B------:R-:W-:Y:S07]  /*2100*/  LDSM.16.M88.4 R56, [R109+0x4c00] ;  /* 0x004c00006d38783b */ /* 0x000fee0000000200 */
[C---:B-----5:R-:W-:Y:S08]  /*2110*/  HMMA.16816.F32 R76, R32.reuse, R36, R76 ;  /* 0x00000024204c723c */ /* 0x060ff0000000184c */
[----:B------:R-:W-:Y:S01]  /*2120*/  HMMA.16816.F32 R72, R32, R38, R72 ;  /* 0x000000262048723c */ /* 0x000fe20000001848 */
[----:B------:R-:W-:Y:S04]  /*2130*/  LDSM.16.M88.4 R36, [R113+0x2000] ;  /* 0x002000007124783b */ /* 0x000fe80000000200 */
[----:B------:R-:W2:Y:S03]  /*2140*/  LDSM.16.M88.4 R32, [R112+0x5000] ;  /* 0x005000007020783b */ /* 0x000ea60000000200 */
[----:B------:R-:W-:Y:S01]  /*2150*/  HMMA.16816.F32 R16, R84, R30, R16 ;  /* 0x0000001e5410723c */ /* 0x000fe20000001810 */
[----:B------:R-:W-:Y:S07]  /*2160*/  LDSM.16.M88.4 R28, [R112+0x5400] ;  /* 0x00540000701c783b */ /* 0x000fee0000000200 */
[----:B-1----:R-:W-:Y:S08]  /*2170*/  HMMA.16816.F32 R20, R68, R8, R20 ;  /* 0x000000084414723c */ /* 0x002ff00000001814 */
[C---:B------:R-:W-:Y:S08]  /*2180*/  HMMA.16816.F32 R52, R84.reuse, R24, R52 ;  /* 0x000000185434723c */ /* 0x040ff00000001834 */
[C---:B------:R-:W-:Y:S08]  /*2190*/  HMMA.16816.F32 R44, R84.reuse, R12, R44 ;  /* 0x0000000c542c723c */ /* 0x040ff0000000182c */
[----:B------:R-:W-:Y:S01]  /*21a0*/  HMMA.16816.F32 R40, R84, R14, R40 ;  /* 0x0000000e5428723c */ /* 0x000fe20000001828 */
[----:B------:R-:W-:Y:S07]  /*21b0*/  LDSM.16.M88.4 R12, [R111+0x2000] ;  /* 0x002000006f0c783b */ /* 0x000fee0000000200 */
[----:B------:R-:W-:Y:S01]  /*21c0*/  HMMA.16816.F32 R16, R68, R10, R16 ;  /* 0x0000000a4410723c */ /* 0x000fe20000001810 */
[----:B------:R-:W1:Y:S07]  /*21d0*/  LDSM.16.M88.4 R8, [R109+0x5000] ;  /* 0x005000006d08783b */ /* 0x000e6e0000000200 */
[----:B------:R-:W-:Y:S01]  /*21e0*/  HMMA.16816.F32 R48, R84, R26, R48 ;  /* 0x0000001a5430723c */ /* 0x000fe20000001830 */
[----:B------:R-:W3:Y:S07]  /*21f0*/  LDSM.16.M88.4 R24, [R112+0x5800] ;  /* 0x005800007018783b */ /* 0x000eee0000000200 */
[----:B--2---:R-:W-:Y:S08]  /*2200*/  HMMA.16816.F32 R20, R36, R32, R20 ;  /* 0x000000202414723c */ /* 0x004ff00000001814 */
[----:B------:R-:W-:Y:S08]  /*2210*/  HMMA.16816.F32 R76, R84, R80, R76 ;  /* 0x00000050544c723c */ /* 0x000ff0000000184c */
[----:B------:R-:W-:Y:S08]  /*2220*/  HMMA.16816.F32 R52, R68, R64, R52 ;  /* 0x000000404434723c */ /* 0x000ff00000001834 */
[----:B------:R-:W-:Y:S01]  /*2230*/  HMMA.16816.F32 R32, R36, R34, R16 ;  /* 0x000000222420723c */ /* 0x000fe20000001810 */
[----:B------:R-:W2:Y:S07]  /*2240*/  LDSM.16.M88.4 R16, [R112+0x5c00] ;  /* 0x005c00007010783b */ /* 0x000eae0000000200 */
[C---:B------:R-:W-:Y:S08]  /*2250*/  HMMA.16816.F32 R44, R68.reuse, R60, R44 ;  /* 0x0000003c442c723c */ /* 0x040ff0000000182c */
[C---:B------:R-:W-:Y:S01]  /*2260*/  HMMA.16816.F32 R40, R68.reuse, R62, R40 ;  /* 0x0000003e4428723c */ /* 0x040fe20000001828 */
[----:B------:R-:W4:Y:S07]  /*2270*/  LDSM.16.M88.4 R60, [R109+0x5400] ;  /* 0x005400006d3c783b */ /* 0x000f2e0000000200 */
[----:B------:R-:W-:Y:S08]  /*2280*/  HMMA.16816.F32 R48, R68, R66, R48 ;  /* 0x000000424430723c */ /* 0x000ff00000001830 */
[----:B-1----:R-:W-:Y:S07]  /*2290*/  HMMA.16816.F32 R20, R12, R8, R20 ;  /* 0x000000080c14723c */ /* 0x002fee0000001814 */
[----:B------:R-:W-:Y:S01]  /*22a0*/  IADD3 R9, R7, 0x8, RZ ;  /* 0x0000000807097810 */ /* 0x000fe20007ffe0ff */
[----:B------:R-:W-:Y:S01]  /*22b0*/  HMMA.16816.F32 R76, R68, R56, R76 ;  /* 0x00000038444c723c */ /* 0x000fe2000000184c */
[----:B------:R-:W-:-:S02]  /*22c0*/  IADD3 R8, R3, 0x1, RZ ;  /* 0x0000000103087810 */ /* 0x000fc40007ffe0ff */
[----:B------:R-:W-:Y:S02]  /*22d0*/  IMNMX R102, R9, R2, PT ;  /* 0x0000000209667217 */ /* 0x000fe40003800200 */
[----:B------:R1:W5:Y:S01]  /*22e0*/  I2F R6, R8 ;  /* 0x0000000800067306 */ /* 0x0003620000201400 */
[C---:B------:R-:W-:Y:S02]  /*22f0*/  ISETP.GE.AND P6, PT, R8.reuse, R103, PT ;  /* 0x000000670800720c */ /* 0x040fe40003fc6270 */
[----:B------:R-:W-:Y:S01]  /*2300*/  HMMA.16816.F32 R52, R36, R28, R52 ;  /* 0x0000001c2434723c */ /* 0x000fe20000001834 */
[----:B------:R-:W-:Y:S02]  /*2310*/  ISETP.GE.AND P2, PT, R8, R102, PT ;  /* 0x000000660800720c */ /* 0x000fe40003f46270 */
[----:B------:R-:W-:-:S04]  /*2320*/  IADD3 R2, R3, 0x9, RZ ;  /* 0x0000000903027810 */ /* 0x000fc80007ffe0ff */
[C---:B------:R-:W-:Y:S01]  /*2330*/  ISETP.GE.AND P5, PT, R2.reuse, R103, PT ;  /* 0x000000670200720c */ /* 0x040fe20003fa6270 */
[----:B------:R-:W-:Y:S01]  /*2340*/  HMMA.16816.F32 R32, R12, R10, R32 ;  /* 0x0000000a0c20723c */ /* 0x000fe20000001820 */
[----:B------:R-:W-:Y:S02]  /*2350*/  ISETP.GE.AND P4, PT, R2, R102, PT ;  /* 0x000000660200720c */ /* 0x000fe40003f86270 */
[----:B------:R-:W-:Y:S01]  /*2360*/  IADD3 R28, R3, 0x11, RZ ;  /* 0x00000011031c7810 */ /* 0x000fe20007ffe0ff */
[----:B-1----:R-:W1:Y:S01]  /*2370*/  LDSM.16.M88.4 R8, [R109+0x5800] ;  /* 0x005800006d08783b */ /* 0x002e620000000200 */
[----:B-----5:R-:W-:-:S03]  /*2380*/  FFMA.FTZ R7, R6, R0, R21 ;  /* 0x0000000006077223 */ /* 0x020fc60000010015 */
[----:B---3--:R-:W-:Y:S01]  /*2390*/  HMMA.16816.F32 R44, R36, R24, R44 ;  /* 0x00000018242c723c */ /* 0x008fe2000000182c */
[----:B------:R-:W-:Y:S01]  /*23a0*/  FFMA.FTZ R23, R6, R0, R23 ;  /* 0x0000000006177223 */ /* 0x000fe20000010017 */
[----:B------:R-:W-:-:S04]  /*23b0*/  FSEL R6, R7, -INF , !P6 ;  /* 0xff80000007067808 */ /* 0x000fc80007000000 */
[----:B------:R-:W-:Y:S02]  /*23c0*/  FSEL R7, R23, -INF , !P2 ;  /* 0xff80000017077808 */ /* 0x000fe40005000000 */
[----:B------:R-:W-:Y:S01]  /*23d0*/  HMMA.16816.F32 R72, R84, R82, R72 ;  /* 0x000000525448723c */ /* 0x000fe20000001848 */
[C---:B------:R-:W-:Y:S01]  /*23e0*/  IADD3 R24, R3.reuse, 0x8, RZ ;  /* 0x0000000803187810 */ /* 0x040fe20007ffe0ff */
[----:B------:R-:W-:Y:S01]  /*23f0*/  I2F R23, R28 ;  /* 0x0000001c00177306 */ /* 0x000fe20000201400 */
[-C--:B------:R-:W-:Y:S02]  /*2400*/  ISETP.GE.AND P2, PT, R28, R103.reuse, PT ;  /* 0x000000671c00720c */ /* 0x080fe40003f46270 */
[CC--:B------:R-:W-:Y:S02]  /*2410*/  ISETP.GE.AND P3, PT, R24.reuse, R103.reuse, PT ;  /* 0x000000671800720c */ /* 0x0c0fe40003f66270 */
[----:B------:R-:W-:Y:S01]  /*2420*/  ISETP.GE.AND P0, PT, R24, R102, PT ;  /* 0x000000661800720c */ /* 0x000fe20003f06270 */
[C---:B------:R-:W-:Y:S02]  /*2430*/  HMMA.16816.F32 R48, R36.reuse, R30, R48 ;  /* 0x0000001e2430723c */ /* 0x040fe40000001830 */
[----:B------:R-:W3:Y:S05]  /*2440*/  I2F R25, R24 ;  /* 0x0000001800197306 */ /* 0x000eea0000201400 */
[C---:B------:R-:W-:Y:S01]  /*2450*/  IADD3 R31, R3.reuse, 0x18, RZ ;  /* 0x00000018031f7810 */ /* 0x040fe20007ffe0ff */
[----:B--2---:R-:W-:Y:S01]  /*2460*/  HMMA.16816.F32 R76, R36, R16, R76 ;  /* 0x00000010244c723c */ /* 0x004fe2000000184c */
[C---:B------:R-:W-:Y:S01]  /*2470*/  IADD3 R30, R3.reuse, 0x19, RZ ;  /* 0x00000019031e7810 */ /* 0x040fe20007ffe0ff */
[----:B------:R3:W2:Y:S05]  /*2480*/  I2F R16, R2 ;  /* 0x0000000200107306 */ /* 0x0006aa0000201400 */
[----:B------:R-:W-:Y:S01]  /*2490*/  IADD3 R17, R3, 0x10, RZ ;  /* 0x0000001003117810 */ /* 0x000fe20007ffe0ff */
[----:B----4-:R-:W-:Y:S02]  /*24a0*/  HMMA.16816.F32 R52, R12, R60, R52 ;  /* 0x0000003c0c34723c */ /* 0x010fe40000001834 */
[----:B------:R-:W-:Y:S01]  /*24b0*/  I2F R29, R31 ;  /* 0x0000001f001d7306 */ /* 0x000fe20000201400 */
[----:B------:R-:W-:-:S02]  /*24c0*/  ISETP.GE.AND P1, PT, R17, R103, PT ;  /* 0x000000671100720c */ /* 0x000fc40003f26270 */
[----:B------:R-:W-:-:S03]  /*24d0*/  ISETP.GE.AND P6, PT, R17, R102, PT ;  /* 0x000000661100720c */ /* 0x000fc60003fc6270 */
[----:B------:R-:W-:Y:S02]  /*24e0*/  HMMA.16816.F32 R40, R36, R26, R40 ;  /* 0x0000001a2428723c */ /* 0x000fe40000001828 */
[----:B------:R4:W5:Y:S01]  /*24f0*/  I2F R21, R17 ;  /* 0x0000001100157306 */ /* 0x0009620000201400 */
[-C--:B---3--:R-:W-:Y:S01]  /*2500*/  FFMA.FTZ R2, R25, R0.reuse, R32 ;  /* 0x0000000019027223 */ /* 0x088fe20000010020 */
[----:B------:R-:W-:Y:S01]  /*2510*/  IADD3 R32, R3, 0x20, RZ ;  /* 0x0000002003207810 */ /* 0x000fe20007ffe0ff */
[CC--:B--2---:R-:W-:Y:S02]  /*2520*/  FFMA.FTZ R33, R16.reuse, R0.reuse, R33 ;  /* 0x0000000010217223 */ /* 0x0c4fe40000010021 */
[----:B------:R-:W-:Y:S01]  /*2530*/  FFMA.FTZ R35, R16, R0, R35 ;  /* 0x0000000010237223 */ /* 0x000fe20000010023 */
[----:B------:R-:W-:Y:S01]  /*2540*/  HMMA.16816.F32 R72, R68, R58, R72 ;  /* 0x0000003a4448723c */ /* 0x000fe20000001848 */
[----:B------:R-:W-:Y:S02]  /*2550*/  FSEL R2, R2, -INF , !P3 ;  /* 0xff80000002027808 */ /* 0x000fe40005800000 */
[----:B------:R-:W-:-:S02]  /*2560*/  FSEL R16, R33, -INF , !P5 ;  /* 0xff80000021107808 */ /* 0x000fc40006800000 */
[-C--:B------:R-:W-:Y:S02]  /*2570*/  ISETP.GE.AND P3, PT, R28, R102.reuse, PT ;  /* 0x000000661c00720c */ /* 0x080fe40003f66270 */
[----:B------:R-:W-:Y:S01]  /*2580*/  ISETP.GE.AND P5, PT, R31, R102, PT ;  /* 0x000000661f00720c */ /* 0x000fe20003fa6270 */
[----:B------:R-:W-:Y:S01]  /*2590*/  HMMA.16816.F32 R48, R12, R62, R48 ;  /* 0x0000003e0c30723c */ /* 0x000fe20000001830 */
[----:B------:R-:W2:Y:S01]  /*25a0*/  I2F R28, R30 ;  /* 0x0000001e001c7306 */ /* 0x000ea20000201400 */
[-C--:B----4-:R-:W-:Y:S01]  /*25b0*/  FFMA.FTZ R17, R25, R0.reuse, R34 ;  /* 0x0000000019117223 */ /* 0x090fe20000010022 */
[----:B------:R-:W-:Y:S01]  /*25c0*/  IADD3 R33, R3, 0x21, RZ ;  /* 0x0000002103217810 */ /* 0x000fe20007ffe0ff */
[----:B------:R-:W3:Y:S01]  /*25d0*/  LDSM.16.M88.4 R24, [R109+0x5c00] ;  /* 0x005c00006d18783b */ /* 0x000ee20000000200 */
[----:B-----5:R-:W-:Y:S01]  /*25e0*/  FFMA.FTZ R52, R21, R0, R52 ;  /* 0x0000000015347223 */ /* 0x020fe20000010034 */
[----:B------:R-:W-:-:S04]  /*25f0*/  DEPBAR.LE SB0, 0x0 ;  /* 0x000080000000791a */ /* 0x000fc80000000000 */
[C---:B-1----:R-:W-:Y:S01]  /*2600*/  HMMA.16816.F32 R44, R12.reuse, R8, R44 ;  /* 0x000000080c2c723c */ /* 0x042fe2000000182c */
[-C--:B------:R-:W-:Y:S01]  /*2610*/  FFMA.FTZ R21, R21, R0.reuse, R54 ;  /* 0x0000000015157223 */ /* 0x080fe20000010036 */
[----:B------:R-:W-:Y:S02]  /*2620*/  FSEL R17, R17, -INF , !P0 ;  /* 0xff80000011117808 */ /* 0x000fe40004000000 */
[-C--:B------:R-:W-:Y:S02]  /*2630*/  ISETP.GE.AND P0, PT, R31, R103.reuse, PT ;  /* 0x000000671f00720c */ /* 0x080fe40003f06270 */
[----:B------:R1:W4:Y:S01]  /*2640*/  I2F R31, R32 ;  /* 0x00000020001f7306 */ /* 0x0003220000201400 */
[----:B------:R-:W-:Y:S01]  /*2650*/  FFMA.FTZ R8, R23, R0, R53 ;  /* 0x0000000017087223 */ /* 0x000fe20000010035 */
[----:B------:R-:W-:Y:S01]  /*2660*/  HMMA.16816.F32 R40, R12, R10, R40 ;  /* 0x0000000a0c28723c */ /* 0x000fe20000001828 */
[----:B------:R-:W-:Y:S02]  /*2670*/  FSEL R21, R21, -INF , !P6 ;  /* 0xff80000015157808 */ /* 0x000fe40007000000 */
[----:B------:R-:W-:-:S02]  /*2680*/  ISETP.GE.AND P6, PT, R32, R103, PT ;  /* 0x000000672000720c */ /* 0x000fc40003fc6270 */
[----:B------:R-:W-:Y:S01]  /*2690*/  FSEL R8, R8, -INF , !P2 ;  /* 0xff80000008087808 */ /* 0x000fe20005000000 */
[----:B------:R-:W5:Y:S01]  /*26a0*/  I2F R11, R33 ;  /* 0x00000021000b7306 */ /* 0x000f620000201400 */
[----:B------:R-:W-:Y:S01]  /*26b0*/  ISETP.GE.AND P2, PT, R32, R102, PT ;  /* 0x000000662000720c */ /* 0x000fe20003f46270 */
[----:B------:R-:W-:Y:S01]  /*26c0*/  HMMA.16816.F32 R72, R36, R18, R72 ;  /* 0x000000122448723c */ /* 0x000fe20000001848 */
[-C--:B------:R-:W-:Y:S02]  /*26d0*/  FFMA.FTZ R9, R29, R0.reuse, R50 ;  /* 0x000000001d097223 */ /* 0x080fe40000010032 */
[CC--:B--2---:R-:W-:Y:S02]  /*26e0*/  FFMA.FTZ R51, R28.reuse, R0.reuse, R51 ;  /* 0x000000001c337223 */ /* 0x0c4fe40000010033 */
[-C--:B------:R-:W-:Y:S01]  /*26f0*/  FFMA.FTZ R10, R28, R0.reuse, R49 ;  /* 0x000000001c0a7223 */ /* 0x080fe20000010031 */
[----:B-1----:R-:W-:Y:S01]  /*2700*/  IADD3 R32, R3, 0x28, RZ ;  /* 0x0000002803207810 */ /* 0x002fe20007ffe0ff */
[-C--:B------:R-:W-:Y:S01]  /*2710*/  FFMA.FTZ R37, R23, R0.reuse, R55 ;  /* 0x0000000017257223 */ /* 0x080fe20000010037 */
[----:B------:R-:W-:Y:S01]  /*2720*/  FSEL R19, R35, -INF , !P4 ;  /* 0xff80000023137808 */ /* 0x000fe20006000000 */
[CC--:B----4-:R-:W-:Y:S01]  /*2730*/  FFMA.FTZ R44, R31.reuse, R0.reuse, R44 ;  /* 0x000000001f2c7223 */ /* 0x0d0fe2000001002c */
[----:B------:R-:W-:Y:S01]  /*2740*/  FSEL R18, R52, -INF , !P1 ;  /* 0xff80000034127808 */ /* 0x000fe20004800000 */
[----:B------:R-:W-:Y:S01]  /*2750*/  FFMA.FTZ R46, R31, R0, R46 ;  /* 0x000000001f2e7223 */ /* 0x000fe2000001002e */
[C---:B------:R-:W-:Y:S01]  /*2760*/  ISETP.GE.AND P4, PT, R30.reuse, R103, PT ;  /* 0x000000671e00720c */ /* 0x040fe20003f86270 */
[----:B------:R-:W1:Y:S01]  /*2770*/  I2F R23, R3 ;  /* 0x0000000300177306 */ /* 0x000e620000201400 */
[----:B------:R-:W-:Y:S01]  /*2780*/  ISETP.GE.AND P1, PT, R30, R102, PT ;  /* 0x000000661e00720c */ /* 0x000fe20003f26270 */
[-C--:B------:R-:W-:Y:S01]  /*2790*/  FFMA.FTZ R30, R29, R0.reuse, R48 ;  /* 0x000000001d1e7223 */ /* 0x080fe20000010030 */
[----:B------:R-:W-:Y:S01]  /*27a0*/  IADD3 R31, R3, 0x30, RZ ;  /* 0x00000030031f7810 */ /* 0x000fe20007ffe0ff */
[CC--:B-----5:R-:W-:Y:S01]  /*27b0*/  FFMA.FTZ R45, R11.reuse, R0.reuse, R45 ;  /* 0x000000000b2d7223 */ /* 0x0e0fe2000001002d */
[----:B---3--:R-:W-:Y:S01]  /*27c0*/  HMMA.16816.F32 R76, R12, R24, R76 ;  /* 0x000000180c4c723c */ /* 0x008fe2000000184c */
[----:B------:R-:W-:Y:S01]  /*27d0*/  FFMA.FTZ R47, R11, R0, R47 ;  /* 0x000000000b2f7223 */ /* 0x000fe2000001002f */
[----:B------:R-:W-:Y:S01]  /*27e0*/  FSEL R11, R51, -INF , !P1 ;  /* 0xff800000330b7808 */ /* 0x000fe20004800000 */
[----:B------:R-:W2:Y:S01]  /*27f0*/  I2F R29, R32 ;  /* 0x00000020001d7306 */ /* 0x000ea20000201400 */
[----:B------:R-:W-:-:S02]  /*2800*/  FSEL R92, R44, -INF , !P6 ;  /* 0xff8000002c5c7808 */ /* 0x000fc40007000000 */
[----:B------:R-:W-:Y:S02]  /*2810*/  FSEL R30, R30, -INF , !P0 ;  /* 0xff8000001e1e7808 */ /* 0x000fe40004000000 */
[----:B------:R-:W-:Y:S01]  /*2820*/  IADD3 R25, R3, 0x29, RZ ;  /* 0x0000002903197810 */ /* 0x000fe20007ffe0ff */
[----:B------:R-:W-:Y:S01]  /*2830*/  HMMA.16816.F32 R72, R12, R26, R72 ;  /* 0x0000001a0c48723c */ /* 0x000fe20000001848 */
[----:B------:R-:W-:Y:S01]  /*2840*/  FSEL R9, R9, -INF , !P5 ;  /* 0xff80000009097808 */ /* 0x000fe20006800000 */
[----:B-1----:R-:W-:Y:S01]  /*2850*/  FFMA.FTZ R20, R23, R0, R20 ;  /* 0x0000000017147223 */ /* 0x002fe20000010014 */
[CC--:B------:R-:W-:Y:S02]  /*2860*/  ISETP.GE.AND P1, PT, R25.reuse, R103.reuse, PT ;  /* 0x000000671900720c */ /* 0x0c0fe40003f26270 */
[-C--:B------:R-:W-:Y:S02]  /*2870*/  ISETP.GE.AND P6, PT, R25, R102.reuse, PT ;  /* 0x000000661900720c */ /* 0x080fe40003fc6270 */
[----:B------:R-:W1:Y:S01]  /*2880*/  I2F R25, R25 ;  /* 0x0000001900197306 */ /* 0x000e620000201400 */
[----:B------:R-:W-:Y:S01]  /*2890*/  ISETP.GE.AND P0, PT, R33, R102, PT ;  /* 0x000000662100720c */ /* 0x000fe20003f06270 */
[CC--:B--2---:R-:W-:Y:S01]  /*28a0*/  FFMA.FTZ R40, R29.reuse, R0.reuse, R40 ;  /* 0x000000001d287223 */ /* 0x0c4fe20000010028 */
[----:B------:R-:W-:Y:S01]  /*28b0*/  ISETP.GE.AND P5, PT, R32, R103, PT ;  /* 0x000000672000720c */ /* 0x000fe20003fa6270 */
[----:B------:R-:W-:Y:S01]  /*28c0*/  FFMA.FTZ R42, R29, R0, R42 ;  /* 0x000000001d2a7223 */ /* 0x000fe2000001002a */
[----:B------:R-:W-:-:S03]  /*28d0*/  IADD3 R24, R3, 0x31, RZ ;  /* 0x0000003103187810 */ /* 0x000fc60007ffe0ff */
[----:B------:R-:W2:Y:S01]  /*28e0*/  I2F R29, R31 ;  /* 0x0000001f001d7306 */ /* 0x000ea20000201400 */
[----:B------:R-:W-:Y:S02]  /*28f0*/  FSEL R89, R47, -INF , !P0 ;  /* 0xff8000002f597808 */ /* 0x000fe40004000000 */
[----:B------:R-:W-:Y:S02]  /*2900*/  FSEL R90, R40, -INF , !P5 ;  /* 0xff800000285a7808 */ /* 0x000fe40006800000 */
[CC--:B------:R-:W-:Y:S02]  /*2910*/  ISETP.GE.AND P0, PT, R24.reuse, R103.reuse, PT ;  /* 0x000000671800720c */ /* 0x0c0fe40003f06270 */
[----:B------:R-:W-:Y:S01]  /*2920*/  ISETP.GE.AND P5, PT, R24, R102, PT ;  /* 0x000000661800720c */ /* 0x000fe20003fa6270 */
[CC--:B-1----:R-:W-:Y:S01]  /*2930*/  FFMA.FTZ R43, R25.reuse, R0.reuse, R43 ;  /* 0x00000000192b7223 */ /* 0x0c2fe2000001002b */
[----:B------:R-:W1:Y:S01]  /*2940*/  I2F R24, R24 ;  /* 0x0000001800187306 */ /* 0x000e620000201400 */
[----:B------:R-:W-:Y:S01]  /*2950*/  FSEL R91, R46, -INF , !P2 ;  /* 0xff8000002e5b7808 */ /* 0x000fe20005000000 */
[----:B------:R-:W-:Y:S01]  /*2960*/  FFMA.FTZ R41, R25, R0, R41 ;  /* 0x0000000019297223 */ /* 0x000fe20000010029 */
[----:B------:R-:W-:-:S02]  /*2970*/  ISETP.GE.AND P2, PT, R31, R103, PT ;  /* 0x000000671f00720c */ /* 0x000fc40003f46270 */
[----:B------:R-:W-:Y:S01]  /*2980*/  IADD3 R28, R3, 0x38, RZ ;  /* 0x00000038031c7810 */ /* 0x000fe20007ffe0ff */
[----:B--2---:R-:W-:Y:S01]  /*2990*/  FFMA.FTZ R76, R29, R0, R76 ;  /* 0x000000001d4c7223 */ /* 0x004fe2000001004c */
[----:B------:R-:W-:Y:S02]  /*29a0*/  IADD3 R12, R3, 0x39, RZ ;  /* 0x00000039030c7810 */ /* 0x000fe40007ffe0ff */
        /* <DEDUP_REMOVED lines=10> */
[----:B------:R-:W-:Y:S02]  /*2a50*/  FSEL R34, R34, -INF , !P5 ;  /* 0xff80000022227808 */ /* 0x000fe40006800000 */
[----:B------:R-:W-:Y:S01]  /*2a60*/  ISETP.GE.AND P5, PT, R96, 0x2, PT ;  /* 0x000000026000780c */ /* 0x000fe20003fa6270 */
[-C--:B--2---:R-:W-:Y:S01]  /*2a70*/  FFMA.FTZ R72, R13, R0.reuse, R72 ;  /* 0x000000000d487223 */ /* 0x084fe20000010048 */
[----:B------:R-:W-:Y:S01]  /*2a80*/  FSEL R93, R45, -INF , !P3 ;  /* 0xff8000002d5d7808 */ /* 0x000fe20005800000 */
[----:B------:R-:W-:Y:S01]  /*2a90*/  FFMA.FTZ R33, R13, R0, R74 ;  /* 0x000000000d217223 */ /* 0x000fe2000001004a */
[----:B------:R-:W-:Y:S01]  /*2aa0*/  BAR.SYNC.DEFER_BLOCKING 0x0 ;  /* 0x0000000000007b1d */ /* 0x000fe20000010000 */
[----:B------:R-:W-:Y:S01]  /*2ab0*/  ISETP.GE.AND P3, PT, R31, R102, PT ;  /* 0x000000661f00720c */ /* 0x000fe20003f66270 */
[----:B------:R-:W-:Y:S01]  /*2ac0*/  FFMA.FTZ R31, R29, R0, R78 ;  /* 0x000000001d1f7223 */ /* 0x000fe2000001004e */
[----:B------:R-:W-:Y:S02]  /*2ad0*/  FSEL R10, R10, -INF , !P4 ;  /* 0xff8000000a0a7808 */ /* 0x000fe40006000000 */
[----:B------:R-:W-:Y:S01]  /*2ae0*/  ISETP.GE.AND P4, PT, R32, R102, PT ;  /* 0x000000662000720c */ /* 0x000fe20003f86270 */
[-C--:B-1----:R-:W-:Y:S01]  /*2af0*/  FFMA.FTZ R73, R3, R0.reuse, R73 ;  /* 0x0000000003497223 */ /* 0x082fe20000010049 */
[----:B------:R-:W-:Y:S01]  /*2b00*/  FSEL R31, R31, -INF , !P3 ;  /* 0xff8000001f1f7808 */ /* 0x000fe20005800000 */
[----:B------:R-:W-:Y:S01]  /*2b10*/  FFMA.FTZ R32, R3, R0, R75 ;  /* 0x0000000003207223 */ /* 0x000fe2000001004b */
[----:B------:R-:W-:-:S02]  /*2b20*/  FSEL R130, R77, -INF , !P0 ;  /* 0xff8000004d827808 */ /* 0x000fc40004000000 */
[CC--:B------:R-:W-:Y:S02]  /*2b30*/  ISETP.GE.AND P3, PT, R12.reuse, R103.reuse, PT ;  /* 0x000000670c00720c */ /* 0x0c0fe40003f66270 */
[----:B------:R-:W-:Y:S01]  /*2b40*/  ISETP.GE.AND P0, PT, R12, R102, PT ;  /* 0x000000660c00720c */ /* 0x000fe20003f06270 */
[----:B------:R-:W-:Y:S01]  /*2b50*/  FFMA.FTZ R12, R23, R0, R22 ;  /* 0x00000000170c7223 */ /* 0x000fe20000010016 */
[----:B------:R-:W-:Y:S02]  /*2b60*/  FSEL R105, R42, -INF , !P4 ;  /* 0xff8000002a697808 */ /* 0x000fe40006000000 */
[----:B------:R-:W-:Y:S02]  /*2b70*/  FSEL R104, R41, -INF , !P1 ;  /* 0xff80000029687808 */ /* 0x000fe40004800000 */
        /* <DEDUP_REMOVED lines=9> */
[----:B------:R-:W-:Y:S01]  /*2c10*/  IADD3 R13, R96, -0x2, RZ ;  /* 0xfffffffe600d7810 */ /* 0x000fe20007ffe0ff */
[----:B------:R-:W-:Y:S01]  /*2c20*/  BSSY B0, `(.L_x_236) ;  /* 0x0000038000007945 */ /* 0x000fe20003800000 */
[----:B------:R-:W-:-:S02]  /*2c30*/  ISETP.GE.AND P4, PT, R126, c[0x0][0x220], PT ;  /* 0x000088007e007a0c */ /* 0x000fc40003f86270 */
        /* <DEDUP_REMOVED lines=54> */
.L_x_237:
[----:B------:R-:W-:Y:S05]  /*2fa0*/  BSYNC B0 ;  /* 0x0000000000007941 */ /* 0x000fea0003800000 */
.L_x_236:
[----:B------:R-:W0:Y:S02]  /*2fb0*/  LDGDEPBAR ;  /* 0x00000000000079af */ /* 0x000e240000000000 */
.L_x_235:
[----:B------:R-:W-:Y:S02]  /*2fc0*/  FMNMX.FTZ R3, R20, R6, !PT ;  /* 0x0000000614037209 */ /* 0x000fe40007810000 */
[----:B------:R-:W-:Y:S02]  /*2fd0*/  SHF.L.U32 R110, R5, 0x1, RZ ;  /* 0x00000001056e7819 */ /* 0x000fe400000006ff */
        /* <DEDUP_REMOVED lines=26> */
[----:B------:R-:W-:-:S03]  /*3180*/  FMNMX.FTZ R14, R11, R14, !PT ;  /* 0x0000000e0b0e7209 */ /* 0x000fc60007810000 */
[----:B------:R-:W1:Y:S01]  /*3190*/  SHFL.BFLY PT, R22, R13, 0x2, 0x1f ;  /* 0x0c401f000d167f89 */ /* 0x000e6200000e0000 */
[----:B------:R-:W-:-:S04]  /*31a0*/  FMNMX.FTZ R14, R91, R14, !PT ;  /* 0x0000000e5b0e7209 */ /* 0x000fc80007810000 */
[----:B------:R-:W-:-:S04]  /*31b0*/  FMNMX.FTZ R14, R89, R14, !PT ;  /* 0x0000000e590e7209 */ /* 0x000fc80007810000 */
[----:B------:R-:W-:-:S04]  /*31c0*/  FMNMX.FTZ R14, R105, R14, !PT ;  /* 0x0000000e690e7209 */ /* 0x000fc80007810000 */
[----:B------:R-:W-:-:S04]  /*31d0*/  FMNMX.FTZ R14, R107, R14, !PT ;  /* 0x0000000e6b0e7209 */ /* 0x000fc80007810000 */
[----:B------:R-:W-:-:S04]  /*31e0*/  FMNMX.FTZ R3, R31, R14, !PT ;  /* 0x0000000e1f037209 */ /* 0x000fc80007810000 */
[----:B------:R-:W-:Y:S02]  /*31f0*/  FMNMX.FTZ R14, R34, R3, !PT ;  /* 0x00000003220e7209 */ /* 0x000fe40007810000 */
[----:B-1----:R-:W-:Y:S02]  /*3200*/  FMNMX.FTZ R22, R13, R22, !PT ;  /* 0x000000160d167209 */ /* 0x002fe40007810000 */
[----:B------:R-:W-:-:S03]  /*3210*/  FMNMX.FTZ R15, R33, R14, !PT ;  /* 0x0000000e210f7209 */ /* 0x000fc60007810000 */
[----:B------:R-:W1:Y:S01]  /*3220*/  SHFL.BFLY PT, R3, R22, 0x1, 0x1f ;  /* 0x0c201f0016037f89 */ /* 0x000e6200000e0000 */
[----:B------:R-:W-:-:S05]  /*3230*/  FMNMX.FTZ R15, R32, R15, !PT ;  /* 0x0000000f200f7209 */ /* 0x000fca0007810000 */
[----:B------:R-:W2:Y:S01]  /*3240*/  SHFL.BFLY PT, R14, R15, 0x2, 0x1f ;  /* 0x0c401f000f0e7f89 */ /* 0x000ea200000e0000 */
[----:B-1----:R-:W-:-:S04]  /*3250*/  FMNMX.FTZ R3, R22, R3, !PT ;  /* 0x0000000316037209 */ /* 0x002fc80007810000 */
[C---:B------:R-:W-:Y:S01]  /*3260*/  FSETP.NEU.FTZ.AND P0, PT, R3.reuse, -INF , PT ;  /* 0xff8000000300780b */ /* 0x040fe20003f1d000 */
[----:B------:R-:W-:Y:S01]  /*3270*/  FMUL.FTZ R133, R3, c[0x0][0x23c] ;  /* 0x00008f0003857a20 */ /* 0x000fe20000410000 */
[----:B--2---:R-:W-:-:S04]  /*3280*/  FMNMX.FTZ R14, R15, R14, !PT ;  /* 0x0000000e0f0e7209 */ /* 0x004fc80007810000 */
[----:B------:R-:W-:Y:S01]  /*3290*/  FSEL R133, R133, RZ, P0 ;  /* 0x000000ff85857208 */ /* 0x000fe20000000000 */
[----:B------:R-:W1:Y:S04]  /*32a0*/  SHFL.BFLY PT, R13, R14, 0x1, 0x1f ;  /* 0x0c201f000e0d7f89 */ /* 0x000e6800000e0000 */
[--C-:B------:R-:W-:Y:S02]  /*32b0*/  FFMA.FTZ R85, R2, c[0x0][0x23c], -R133.reuse ;  /* 0x00008f0002557a23 */ /* 0x100fe40000010885 */
[--C-:B------:R-:W-:Y:S02]  /*32c0*/  FFMA.FTZ R23, R30, c[0x0][0x23c], -R133.reuse ;  /* 0x00008f001e177a23 */ /* 0x100fe40000010885 */
[--C-:B------:R-:W-:Y:S02]  /*32d0*/  FFMA.FTZ R87, R20, c[0x0][0x23c], -R133.reuse ;  /* 0x00008f0014577a23 */ /* 0x100fe40000010885 */
[--C-:B------:R-:W-:Y:S01]  /*32e0*/  FFMA.FTZ R86, R6, c[0x0][0x23c], -R133.reuse ;  /* 0x00008f0006567a23 */ /* 0x100fe20000010885 */
[----:B------:R-:W-:Y:S01]  /*32f0*/  MUFU.EX2 R85, R85 ;  /* 0x0000005500557308 */ /* 0x000fe20000000800 */
[----:B------:R-:W-:-:S02]  /*3300*/  FFMA.FTZ R28, R16, c[0x0][0x23c], -R133 ;  /* 0x00008f00101c7a23 */ /* 0x000fc40000010885 */
[--C-:B------:R-:W-:Y:S02]  /*3310*/  FFMA.FTZ R22, R8, c[0x0][0x23c], -R133.reuse ;  /* 0x00008f0008167a23 */ /* 0x100fe40000010885 */
[--C-:B------:R-:W-:Y:S02]  /*3320*/  FFMA.FTZ R20, R10, c[0x0][0x23c], -R133.reuse ;  /* 0x00008f000a147a23 */ /* 0x100fe40000010885 */
[--C-:B------:R-:W-:Y:S01]  /*3330*/  FFMA.FTZ R27, R18, c[0x0][0x23c], -R133.reuse ;  /* 0x00008f00121b7a23 */ /* 0x100fe20000010885 */
[----:B------:R-:W-:Y:S01]  /*3340*/  MUFU.EX2 R87, R87 ;  /* 0x0000005700577308 */ /* 0x000fe20000000800 */
[--C-:B------:R-:W-:Y:S02]  /*3350*/  FFMA.FTZ R94, R93, c[0x0][0x23c], -R133.reuse ;  /* 0x00008f005d5e7a23 */ /* 0x100fe40000010885 */
[--C-:B------:R-:W-:Y:S01]  /*3360*/  FFMA.FTZ R93, R90, c[0x0][0x23c], -R133.reuse ;  /* 0x00008f005a5d7a23 */ /* 0x100fe20000010885 */
[----:B-1----:R-:W-:Y:S01]  /*3370*/  FMNMX.FTZ R2, R14, R13, !PT ;  /* 0x0000000d0e027209 */ /* 0x002fe20007810000 */
[----:B------:R-:W-:-:S03]  /*3380*/  FFMA.FTZ R90, R104, c[0x0][0x23c], -R133 ;  /* 0x00008f00685a7a23 */ /* 0x000fc60000010885 */
[----:B------:R-:W1:Y:S01]  /*3390*/  MUFU.EX2 R86, R86 ;  /* 0x0000005600567308 */ /* 0x000e620000000800 */
[C---:B------:R-:W-:Y:S01]  /*33a0*/  FSETP.NEU.FTZ.AND P0, PT, R2.reuse, -INF , PT ;  /* 0xff8000000200780b */ /* 0x040fe20003f1d000 */
[----:B------:R-:W-:Y:S02]  /*33b0*/  FMUL.FTZ R84, R2, c[0x0][0x23c] ;  /* 0x00008f0002547a20 */ /* 0x000fe40000410000 */
[--C-:B------:R-:W-:Y:S02]  /*33c0*/  FFMA.FTZ R95, R92, c[0x0][0x23c], -R133.reuse ;  /* 0x00008f005c5f7a23 */ /* 0x100fe40000010885 */
[--C-:B------:R-:W-:Y:S01]  /*33d0*/  FFMA.FTZ R106, R106, c[0x0][0x23c], -R133.reuse ;  /* 0x00008f006a6a7a23 */ /* 0x100fe20000010885 */
[----:B------:R-:W-:Y:S01]  /*33e0*/  FSEL R84, R84, RZ, P0 ;  /* 0x000000ff54547208 */ /* 0x000fe20000000000 */
[----:B------:R-:W2:Y:S01]  /*33f0*/  MUFU.EX2 R28, R28 ;  /* 0x0000001c001c7308 */ /* 0x000ea20000000800 */
[--C-:B------:R-:W-:Y:S02]  /*3400*/  FFMA.FTZ R132, R132, c[0x0][0x23c], -R133.reuse ;  /* 0x00008f0084847a23 */ /* 0x100fe40000010885 */
[----:B------:R-:W-:-:S02]  /*3410*/  FFMA.FTZ R131, R131, c[0x0][0x23c], -R133 ;  /* 0x00008f0083837a23 */ /* 0x000fc40000010885 */
[--C-:B------:R-:W-:Y:S02]  /*3420*/  FFMA.FTZ R35, R12, c[0x0][0x23c], -R84.reuse ;  /* 0x00008f000c237a23 */ /* 0x100fe40000010854 */
[--C-:B------:R-:W-:Y:S01]  /*3430*/  FFMA.FTZ R88, R7, c[0x0][0x23c], -R84.reuse ;  /* 0x00008f0007587a23 */ /* 0x100fe20000010854 */
[----:B-1----:R-:W-:Y:S01]  /*3440*/  F2FP.PACK_AB R80, R86, R87 ;  /* 0x000000575650723e */ /* 0x002fe200000000ff */
[--C-:B------:R-:W-:Y:S01]  /*3450*/  FFMA.FTZ R30, R17, c[0x0][0x23c], -R84.reuse ;  /* 0x00008f00111e7a23 */ /* 0x100fe20000010854 */
[----:B------:R-:W-:Y:S01]  /*3460*/  MUFU.EX2 R27, R27 ;  /* 0x0000001b001b7308 */ /* 0x000fe20000000800 */
[--C-:B------:R-:W-:Y:S01]  /*3470*/  FFMA.FTZ R29, R19, c[0x0][0x23c], -R84.reuse ;  /* 0x00008f00131d7a23 */ /* 0x100fe20000010854 */
[----:B------:R-:W-:Y:S01]  /*3480*/  LDSM.16.MT88.4 R12, [R110+0x6400] ;  /* 0x006400006e0c783b */ /* 0x000fe20000004200 */
[--C-:B------:R-:W-:Y:S02]  /*3490*/  FFMA.FTZ R26, R21, c[0x0][0x23c], -R84.reuse ;  /* 0x00008f00151a7a23 */ /* 0x100fe40000010854 */
[--C-:B------:R-:W-:Y:S01]  /*34a0*/  FFMA.FTZ R24, R9, c[0x0][0x23c], -R84.reuse ;  /* 0x00008f0009187a23 */ /* 0x100fe20000010854 */
[----:B--2---:R-:W-:Y:S01]  /*34b0*/  F2FP.PACK_AB R82, R28, R85 ;  /* 0x000000551c52723e */ /* 0x004fe200000000ff */
[--C-:B------:R-:W-:Y:S01]  /*34c0*/  FFMA.FTZ R21, R11, c[0x0][0x23c], -R84.reuse ;  /* 0x00008f000b157a23 */ /* 0x100fe20000010854 */
[----:B------:R-:W-:Y:S01]  /*34d0*/  MUFU.EX2 R35, R35 ;  /* 0x0000002300237308 */ /* 0x000fe20000000800 */
[----:B------:R-:W1:Y:S01]  /*34e0*/  LDSM.16.MT88.4 R8, [R108+0x6400] ;  /* 0x006400006c08783b */ /* 0x000e620000004200 */
[----:B------:R-:W-:-:S02]  /*34f0*/  FFMA.FTZ R25, R37, c[0x0][0x23c], -R84 ;  /* 0x00008f0025197a23 */ /* 0x000fc40000010854 */
[--C-:B------:R-:W-:Y:S01]  /*3500*/  FFMA.FTZ R104, R91, c[0x0][0x23c], -R84.reuse ;  /* 0x00008f005b687a23 */ /* 0x100fe20000010854 */
[----:B------:R-:W2:Y:S01]  /*3510*/  LDSM.16.MT88.4 R16, [R110+0x7400] ;  /* 0x007400006e10783b */ /* 0x000ea20000004200 */
[--C-:B------:R-:W-:Y:S02]  /*3520*/  FFMA.FTZ R91, R89, c[0x0][0x23c], -R84.reuse ;  /* 0x00008f00595b7a23 */ /* 0x100fe40000010854 */
[----:B------:R-:W3:Y:S01]  /*3530*/  MUFU.EX2 R88, R88 ;  /* 0x0000005800587308 */ /* 0x000ee20000000800 */
[--C-:B------:R-:W-:Y:S02]  /*3540*/  FFMA.FTZ R92, R105, c[0x0][0x23c], -R84.reuse ;  /* 0x00008f00695c7a23 */ /* 0x100fe40000010854 */
[--C-:B------:R-:W-:Y:S02]  /*3550*/  FFMA.FTZ R89, R107, c[0x0][0x23c], -R84.reuse ;  /* 0x00008f006b597a23 */ /* 0x100fe40000010854 */
[--C-:B------:R-:W-:Y:S02]  /*3560*/  FFMA.FTZ R31, R31, c[0x0][0x23c], -R84.reuse ;  /* 0x00008f001f1f7a23 */ /* 0x100fe40000010854 */
[--C-:B------:R-:W-:Y:S01]  /*3570*/  FFMA.FTZ R34, R34, c[0x0][0x23c], -R84.reuse ;  /* 0x00008f0022227a23 */ /* 0x100fe20000010854 */
[----:B------:R-:W-:Y:S01]  /*3580*/  MUFU.EX2 R30, R30 ;  /* 0x0000001e001e7308 */ /* 0x000fe20000000800 */
[----:B------:R-:W-:-:S02]  /*3590*/  FFMA.FTZ R33, R33, c[0x0][0x23c], -R84 ;  /* 0x00008f0021217a23 */ /* 0x000fc40000010854 */
[----:B------:R-:W-:Y:S02]  /*35a0*/  FFMA.FTZ R134, R32, c[0x0][0x23c], -R84 ;  /* 0x00008f0020867a23 */ /* 0x000fe40000010854 */
[----:B------:R-:W-:Y:S02]  /*35b0*/  FFMA.FTZ R130, R130, c[0x0][0x23c], -R133 ;  /* 0x00008f0082827a23 */ /* 0x000fe40000010885 */
[----:B------:R-:W-:Y:S01]  /*35c0*/  FADD.FTZ R86, R87, R86 ;  /* 0x0000005657567221 */ /* 0x000fe20000010000 */
[----:B------:R-:W4:Y:S01]  /*35d0*/  MUFU.EX2 R29, R29 ;  /* 0x0000001d001d7308 */ /* 0x000f220000000800 */
[----:B---3--:R-:W-:Y:S01]  /*35e0*/  F2FP.PACK_AB R81, R88, R35 ;  /* 0x000000235851723e */ /* 0x008fe200000000ff */
[----:B------:R-:W-:Y:S02]  /*35f0*/  FADD.FTZ R35, R35, R88 ;  /* 0x0000005823237221 */ /* 0x000fe40000010000 */
[----:B------:R-:W-:-:S04]  /*3600*/  FADD.FTZ R85, R85, R86 ;  /* 0x0000005655557221 */ /* 0x000fc80000010000 */
[----:B------:R-:W3:Y:S01]  /*3610*/  MUFU.EX2 R22, R22 ;  /* 0x0000001600167308 */ /* 0x000ee20000000800 */
[----:B------:R-:W-:Y:S01]  /*3620*/  FADD.FTZ R28, R28, R85 ;  /* 0x000000551c1c7221 */ /* 0x000fe20000010000 */
[----:B----4-:R-:W-:-:S06]  /*3630*/  F2FP.PACK_AB R83, R29, R30 ;  /* 0x0000001e1d53723e */ /* 0x010fcc00000000ff */
[----:B------:R-:W-:Y:S01]  /*3640*/  MUFU.EX2 R23, R23 ;  /* 0x0000001700177308 */ /* 0x000fe20000000800 */
[----:B------:R-:W-:-:S04]  /*3650*/  FADD.FTZ R30, R30, R35 ;  /* 0x000000231e1e7221 */ /* 0x000fc80000010000 */
[----:B------:R-:W-:Y:S01]  /*3660*/  FADD.FTZ R29, R29, R30 ;  /* 0x0000001e1d1d7221 */ /* 0x000fe20000010000 */
[----:B------:R-:W-:Y:S01]  /*3670*/  HMMA.16816.F32 R44, R80, R48, RZ ;  /* 0x00000030502c723c */ /* 0x000fe200000018ff */
[----:B---3--:R-:W-:Y:S01]  /*3680*/  F2FP.PACK_AB R4, R22, R27 ;  /* 0x0000001b1604723e */ /* 0x008fe200000000ff */
[----:B------:R-:W3:Y:S01]  /*3690*/  MUFU.EX2 R20, R20 ;  /* 0x0000001400147308 */ /* 0x000ee20000000800 */
[----:B------:R-:W-:-:S04]  /*36a0*/  FADD.FTZ R27, R27, R28 ;  /* 0x0000001c1b1b7221 */ /* 0x000fc80000010000 */
[----:B------:R-:W-:Y:S01]  /*36b0*/  FADD.FTZ R22, R22, R27 ;  /* 0x0000001b16167221 */ /* 0x000fe20000010000 */
[C---:B------:R-:W-:Y:S02]  /*36c0*/  HMMA.16816.F32 R48, R80.reuse, R50, RZ ;  /* 0x000000325030723c */ /* 0x040fe400000018ff */
[----:B------:R-:W-:Y:S06]  /*36d0*/  MUFU.EX2 R26, R26 ;  /* 0x0000001a001a7308 */ /* 0x000fec0000000800 */
[----:B------:R-:W-:Y:S02]  /*36e0*/  HMMA.16816.F32 R60, R80, R64, RZ ;  /* 0x00000040503c723c */ /* 0x000fe400000018ff */
[----:B------:R-:W4:Y:S01]  /*36f0*/  MUFU.EX2 R25, R25 ;  /* 0x0000001900197308 */ /* 0x000f220000000800 */
[----:B---3--:R-:W-:Y:S01]  /*3700*/  F2FP.PACK_AB R6, R20, R23 ;  /* 0x000000171406723e */ /* 0x008fe200000000ff */
[----:B------:R-:W-:-:S04]  /*3710*/  FADD.FTZ R23, R23, R22 ;  /* 0x0000001617177221 */ /* 0x000fc80000010000 */
[C---:B------:R-:W-:Y:S01]  /*3720*/  HMMA.16816.F32 R64, R80.reuse, R66, RZ ;  /* 0x000000425040723c */ /* 0x040fe200000018ff */
[----:B------:R-:W-:Y:S01]  /*3730*/  FADD.FTZ R20, R20, R23 ;  /* 0x0000001714147221 */ /* 0x000fe20000010000 */
[----:B------:R-:W-:Y:S06]  /*3740*/  MUFU.EX2 R24, R24 ;  /* 0x0000001800187308 */ /* 0x000fec0000000800 */
[----:B------:R-:W-:Y:S02]  /*3750*/  HMMA.16816.F32 R36, R80, R40, RZ ;  /* 0x000000285024723c */ /* 0x000fe400000018ff */
[----:B------:R-:W3:Y:S01]  /*3760*/  MUFU.EX2 R21, R21 ;  /* 0x0000001500157308 */ /* 0x000ee20000000800 */
[----:B----4-:R-:W-:Y:S01]  /*3770*/  F2FP.PACK_AB R5, R25, R26 ;  /* 0x0000001a1905723e */ /* 0x010fe200000000ff */
[----:B------:R-:W-:-:S04]  /*3780*/  FADD.FTZ R26, R26, R29 ;  /* 0x0000001d1a1a7221 */ /* 0x000fc80000010000 */
[C---:B------:R-:W-:Y:S01]  /*3790*/  HMMA.16816.F32 R52, R80.reuse, R56, RZ ;  /* 0x000000385034723c */ /* 0x040fe200000018ff */
[----:B------:R-:W-:Y:S01]  /*37a0*/  FADD.FTZ R25, R25, R26 ;  /* 0x0000001a19197221 */ /* 0x000fe20000010000 */
[----:B------:R-:W-:Y:S06]  /*37b0*/  MUFU.EX2 R95, R95 ;  /* 0x0000005f005f7308 */ /* 0x000fec0000000800 */
[----:B------:R-:W-:Y:S01]  /*37c0*/  HMMA.16816.F32 R68, R80, R72, RZ ;  /* 0x000000485044723c */ /* 0x000fe200000018ff */
[----:B---3--:R-:W-:Y:S01]  /*37d0*/  F2FP.PACK_AB R7, R21, R24 ;  /* 0x000000181507723e */ /* 0x008fe200000000ff */
[----:B------:R-:W3:Y:S01]  /*37e0*/  MUFU.EX2 R94, R94 ;  /* 0x0000005e005e7308 */ /* 0x000ee20000000800 */
[----:B------:R-:W-:-:S05]  /*37f0*/  FADD.FTZ R24, R24, R25 ;  /* 0x0000001918187221 */ /* 0x000fca0000010000 */
[----:B------:R-:W-:Y:S01]  /*3800*/  HMMA.16816.F32 R40, R80, R42, RZ ;  /* 0x0000002a5028723c */ /* 0x000fe200000018ff */
[----:B------:R-:W-:Y:S01]  /*3810*/  FADD.FTZ R21, R21, R24 ;  /* 0x0000001815157221 */ /* 0x000fe20000010000 */
[----:B------:R-:W-:Y:S06]  /*3820*/  MUFU.EX2 R93, R93 ;  /* 0x0000005d005d7308 */ /* 0x000fec0000000800 */
[C---:B-1----:R-:W-:Y:S02]  /*3830*/  HMMA.16816.F32 R44, R4.reuse, R8, R44 ;  /* 0x00000008042c723c */ /* 0x042fe4000000182c */
[----:B------:R-:W-:Y:S06]  /*3840*/  MUFU.EX2 R90, R90 ;  /* 0x0000005a005a7308 */ /* 0x000fec0000000800 */
[----:B------:R-:W-:Y:S01]  /*3850*/  HMMA.16816.F32 R48, R4, R10, R48 ;  /* 0x0000000a0430723c */ /* 0x000fe20000001830 */
[----:B------:R-:W1:Y:S01]  /*3860*/  LDSM.16.MT88.4 R8, [R108+0x7400] ;  /* 0x007400006c08783b */ /* 0x000e620000004200 */
[----:B------:R-:W-:Y:S06]  /*3870*/  MUFU.EX2 R104, R104 ;  /* 0x0000006800687308 */ /* 0x000fec0000000800 */
[C---:B------:R-:W-:Y:S02]  /*3880*/  HMMA.16816.F32 R56, R80.reuse, R58, RZ ;  /* 0x0000003a5038723c */ /* 0x040fe400000018ff */
[----:B------:R-:W4:Y:S06]  /*3890*/  MUFU.EX2 R91, R91 ;  /* 0x0000005b005b7308 */ /* 0x000f2c0000000800 */
[----:B------:R-:W-:Y:S02]  /*38a0*/  HMMA.16816.F32 R72, R80, R74, RZ ;  /* 0x0000004a5048723c */ /* 0x000fe400000018ff */
[----:B------:R-:W-:Y:S06]  /*38b0*/  MUFU.EX2 R92, R92 ;  /* 0x0000005c005c7308 */ /* 0x000fec0000000800 */
[C---:B------:R-:W-:Y:S02]  /*38c0*/  HMMA.16816.F32 R36, R4.reuse, R12, R36 ;  /* 0x0000000c0424723c */ /* 0x040fe40000001824 */
[----:B------:R-:W5:Y:S06]  /*38d0*/  MUFU.EX2 R89, R89 ;  /* 0x0000005900597308 */ /* 0x000f6c0000000800 */
[C---:B------:R-:W-:Y:S01]  /*38e0*/  HMMA.16816.F32 R40, R4.reuse, R14, R40 ;  /* 0x0000000e0428723c */ /* 0x040fe20000001828 */
[----:B------:R-:W3:Y:S01]  /*38f0*/  LDSM.16.MT88.4 R12, [R110+0x8400] ;  /* 0x008400006e0c783b */ /* 0x000ee20000004200 */
[----:B------:R-:W-:Y:S06]  /*3900*/  MUFU.EX2 R106, R106 ;  /* 0x0000006a006a7308 */ /* 0x000fec0000000800 */
[C---:B--2---:R-:W-:Y:S02]  /*3910*/  HMMA.16816.F32 R52, R4.reuse, R16, R52 ;  /* 0x000000100434723c */ /* 0x044fe40000001834 */
[----:B------:R-:W2:Y:S06]  /*3920*/  MUFU.EX2 R105, R130 ;  /* 0x0000008200697308 */ /* 0x000eac0000000800 */
[C---:B-1----:R-:W-:Y:S02]  /*3930*/  HMMA.16816.F32 R60, R4.reuse, R8, R60 ;  /* 0x00000008043c723c */ /* 0x042fe4000000183c */
[----:B------:R-:W-:Y:S06]  /*3940*/  MUFU.EX2 R132, R132 ;  /* 0x0000008400847308 */ /* 0x000fec0000000800 */
[C---:B------:R-:W-:Y:S01]  /*3950*/  HMMA.16816.F32 R64, R4.reuse, R10, R64 ;  /* 0x0000000a0440723c */ /* 0x040fe20000001840 */
[----:B------:R-:W1:Y:S01]  /*3960*/  LDSM.16.MT88.4 R8, [R108+0x8000] ;  /* 0x008000006c08783b */ /* 0x000e620000004200 */
[----:B------:R-:W-:Y:S06]  /*3970*/  MUFU.EX2 R131, R131 ;  /* 0x0000008300837308 */ /* 0x000fec0000000800 */
[C---:B------:R-:W-:Y:S01]  /*3980*/  HMMA.16816.F32 R56, R4.reuse, R18, R56 ;  /* 0x000000120438723c */ /* 0x040fe20000001838 */
[----:B------:R-:W-:Y:S01]  /*3990*/  LDSM.16.MT88.4 R16, [R110+0x6c00] ;  /* 0x006c00006e10783b */ /* 0x000fe20000004200 */
[----:B------:R-:W-:Y:S06]  /*39a0*/  MUFU.EX2 R31, R31 ;  /* 0x0000001f001f7308 */ /* 0x000fec0000000800 */
[C---:B---3--:R-:W-:Y:S02]  /*39b0*/  HMMA.16816.F32 R68, R4.reuse, R12, R68 ;  /* 0x0000000c0444723c */ /* 0x048fe40000001844 */
[----:B------:R-:W3:Y:S06]  /*39c0*/  MUFU.EX2 R34, R34 ;  /* 0x0000002200227308 */ /* 0x000eec0000000800 */
[----:B------:R-:W-:Y:S01]  /*39d0*/  HMMA.16816.F32 R72, R4, R14, R72 ;  /* 0x0000000e0448723c */ /* 0x000fe20000001848 */
[----:B------:R-:W-:Y:S01]  /*39e0*/  LDSM.16.MT88.4 R12, [R108+0x6c00] ;  /* 0x006c00006c0c783b */ /* 0x000fe20000004200 */
        /* <DEDUP_REMOVED lines=11> */
[----:B----4-:R-:W-:Y:S01]  /*3aa0*/  F2FP.PACK_AB R5, R91, R104 ;  /* 0x000000685b05723e */ /* 0x010fe200000000ff */
        /* <DEDUP_REMOVED lines=27> */
[----:B--2---:R-:W-:Y:S01]  /*3c60*/  F2FP.PACK_AB R4, R105, R106 ;  /* 0x0000006a6904723e */ /* 0x004fe200000000ff */
        /* <DEDUP_REMOVED lines=86> */
[----:B-1----:R-:W2:Y:S04]  /*41d0*/  LDSM.16.M88.4 R8, [R112+0x3400] ;  /* 0x003400007008783b */ /* 0x002ea80000000200 */
[----:B------:R-:W1:Y:S04]  /*41e0*/  LDSM.16.M88.4 R16, [R112+0x3000] ;  /* 0x003000007010783b */ /* 0x000e680000000200 */
[----:B------:R-:W-:Y:S04]  /*41f0*/  LDSM.16.M88.4 R32, [R111] ;  /* 0x000000006f20783b */ /* 0x000fe80000000200 */
[----:B------:R-:W4:Y:S04]  /*4200*/  LDSM.16.M88.4 R4, [R109+0x3400] ;  /* 0x003400006d04783b */ /* 0x000f280000000200 */
[----:B------:R-:W5:Y:S04]  /*4210*/  LDSM.16.M88.4 R24, [R109+0x3000] ;  /* 0x003000006d18783b */ /* 0x000f680000000200 */
[----:B---3--:R-:W3:Y:S04]  /*4220*/  LDSM.16.M88.4 R28, [R112+0x3800] ;  /* 0x00380000701c783b */ /* 0x008ee80000000200 */
[----:B------:R-:W3:Y:S04]  /*4230*/  LDSM.16.M88.4 R88, [R112+0x3c00] ;  /* 0x003c00007058783b */ /* 0x000ee80000000200 */
[----:B------:R-:W3:Y:S04]  /*4240*/  LDSM.16.M88.4 R92, [R109+0x3800] ;  /* 0x003800006d5c783b */ /* 0x000ee80000000200 */
[----:B------:R-:W0:Y:S01]  /*4250*/  LDGDEPBAR ;  /* 0x00000000000079af */ /* 0x000e220000000000 */
[C---:B--2---:R-:W-:Y:S08]  /*4260*/  HMMA.16816.F32 R12, R84.reuse, R8, RZ ;  /* 0x00000008540c723c */ /* 0x044ff000000018ff */
[C---:B-1----:R-:W-:Y:S08]  /*4270*/  HMMA.16816.F32 R20, R84.reuse, R16, RZ ;  /* 0x000000105414723c */ /* 0x042ff000000018ff */
[C---:B------:R-:W-:Y:S08]  /*4280*/  HMMA.16816.F32 R8, R84.reuse, R10, RZ ;  /* 0x0000000a5408723c */ /* 0x040ff000000018ff */
[----:B------:R-:W-:Y:S08]  /*4290*/  HMMA.16816.F32 R16, R84, R18, RZ ;  /* 0x000000125410723c */ /* 0x000ff000000018ff */
[C---:B----4-:R-:W-:Y:S08]  /*42a0*/  HMMA.16816.F32 R12, R32.reuse, R4, R12 ;  /* 0x00000004200c723c */ /* 0x050ff0000000180c */
[C---:B------:R-:W-:Y:S08]  /*42b0*/  HMMA.16816.F32 R8, R32.reuse, R6, R8 ;  /* 0x000000062008723c */ /* 0x040ff00000001808 */
[C---:B-----5:R-:W-:Y:S08]  /*42c0*/  HMMA.16816.F32 R20, R32.reuse, R24, R20 ;  /* 0x000000182014723c */ /* 0x060ff00000001814 */
[----:B------:R-:W-:Y:S08]  /*42d0*/  HMMA.16816.F32 R16, R32, R26, R16 ;  /* 0x0000001a2010723c */ /* 0x000ff00000001810 */
[C---:B---3--:R-:W-:Y:S08]  /*42e0*/  HMMA.16816.F32 R4, R84.reuse, R28, RZ ;  /* 0x0000001c5404723c */ /* 0x048ff000000018ff */
[C---:B------:R-:W-:Y:S08]  /*42f0*/  HMMA.16816.F32 R28, R84.reuse, R30, RZ ;  /* 0x0000001e541c723c */ /* 0x040ff000000018ff */
[C---:B------:R-:W-:Y:S08]  /*4300*/  HMMA.16816.F32 R24, R84.reuse, R88, RZ ;  /* 0x000000585418723c */ /* 0x040ff000000018ff */
[----:B------:R-:W-:Y:S01]  /*4310*/  HMMA.16816.F32 R84, R84, R90, RZ ;  /* 0x0000005a5454723c */ /* 0x000fe200000018ff */
[----:B------:R-:W1:Y:S07]  /*4320*/  LDSM.16.M88.4 R88, [R109+0x3c00] ;  /* 0x003c00006d58783b */ /* 0x000e6e0000000200 */
[C---:B------:R-:W-:Y:S08]  /*4330*/  HMMA.16816.F32 R4, R32.reuse, R92, R4 ;  /* 0x0000005c2004723c */ /* 0x040ff00000001804 */
[C---:B------:R-:W-:Y:S08]  /*4340*/  HMMA.16816.F32 R28, R32.reuse, R94, R28 ;  /* 0x0000005e201c723c */ /* 0x040ff0000000181c */
        /* <DEDUP_REMOVED lines=55> */
[----:B------:R-:W-:Y:S07]  /*46c0*/  HMMA.16816.F32 R84, R88, R34, R84 ;  /* 0x000000225854723c */ /* 0x000fee0000001854 */
[----:B------:R-:W-:-:S02]  /*46d0*/  IADD3 R89, R33, 0x8, RZ ;  /* 0x0000000821597810 */ /* 0x000fc40007ffe0ff */
[----:B------:R-:W-:Y:S02]  /*46e0*/  IADD3 R34, R33, 0x1, RZ ;  /* 0x0000000121227810 */ /* 0x000fe40007ffe0ff */
[----:B------:R1:W2:Y:S01]  /*46f0*/  I2F R35, R89 ;  /* 0x0000005900237306 */ /* 0x0002a20000201400 */
[CC--:B------:R-:W-:Y:S01]  /*4700*/  ISETP.GE.AND P5, PT, R89.reuse, R103.reuse, PT ;  /* 0x000000675900720c */ /* 0x0c0fe20003fa6270 */
[----:B------:R-:W-:Y:S01]  /*4710*/  BAR.SYNC.DEFER_BLOCKING 0x0 ;  /* 0x0000000000007b1d */ /* 0x000fe20000010000 */
[-C--:B------:R-:W-:Y:S02]  /*4720*/  ISETP.GE.AND P2, PT, R89, R102.reuse, PT ;  /* 0x000000665900720c */ /* 0x080fe40003f46270 */
[----:B------:R-:W-:Y:S02]  /*4730*/  IADD3 R88, R33, 0x9, RZ ;  /* 0x0000000921587810 */ /* 0x000fe40007ffe0ff */
[C---:B------:R-:W-:Y:S01]  /*4740*/  ISETP.GE.AND P0, PT, R34.reuse, R103, PT ;  /* 0x000000672200720c */ /* 0x040fe20003f06270 */
[----:B------:R-:W3:Y:S01]  /*4750*/  I2F R32, R34 ;  /* 0x0000002200207306 */ /* 0x000ee20000201400 */
[----:B------:R-:W-:-:S02]  /*4760*/  ISETP.GE.AND P6, PT, R34, R102, PT ;  /* 0x000000662200720c */ /* 0x000fc40003fc6270 */
[----:B-1----:R-:W-:Y:S01]  /*4770*/  IADD3 R89, R33, 0x10, RZ ;  /* 0x0000001021597810 */ /* 0x002fe20007ffe0ff */
[----:B--2---:R-:W-:-:S04]  /*4780*/  FFMA.FTZ R16, R35, R0, R16 ;  /* 0x0000000023107223 */ /* 0x004fc80000010010 */
[----:B------:R-:W1:Y:S01]  /*4790*/  I2F R34, R88 ;  /* 0x0000005800227306 */ /* 0x000e620000201400 */
[-C--:B------:R-:W-:Y:S02]  /*47a0*/  FFMA.FTZ R18, R35, R0.reuse, R18 ;  /* 0x0000000023127223 */ /* 0x080fe40000010012 */
[----:B---3--:R-:W-:-:S03]  /*47b0*/  FFMA.FTZ R21, R32, R0, R21 ;  /* 0x0000000020157223 */ /* 0x008fc60000010015 */
[----:B------:R-:W-:Y:S02]  /*47c0*/  FSEL R18, R18, -INF , !P2 ;  /* 0xff80000012127808 */ /* 0x000fe40005000000 */
[----:B------:R-:W2:Y:S01]  /*47d0*/  I2F R35, R89 ;  /* 0x0000005900237306 */ /* 0x000ea20000201400 */
[----:B------:R-:W-:Y:S01]  /*47e0*/  FFMA.FTZ R32, R32, R0, R23 ;  /* 0x0000000020207223 */ /* 0x000fe20000010017 */
[----:B------:R-:W-:Y:S02]  /*47f0*/  ISETP.GE.AND P2, PT, R89, R102, PT ;  /* 0x000000665900720c */ /* 0x000fe40003f46270 */
[----:B------:R-:W-:Y:S02]  /*4800*/  FSEL R23, R21, -INF , !P0 ;  /* 0xff80000015177808 */ /* 0x000fe40004000000 */
[----:B------:R-:W-:Y:S02]  /*4810*/  FSEL R32, R32, -INF , !P6 ;  /* 0xff80000020207808 */ /* 0x000fe40007000000 */
[----:B------:R-:W-:Y:S01]  /*4820*/  ISETP.GE.AND P0, PT, R88, R103, PT ;  /* 0x000000675800720c */ /* 0x000fe20003f06270 */
[----:B-1----:R-:W-:Y:S01]  /*4830*/  FFMA.FTZ R17, R34, R0, R17 ;  /* 0x0000000022117223 */ /* 0x002fe20000010011 */
[----:B------:R-:W-:-:S02]  /*4840*/  ISETP.GE.AND P6, PT, R88, R102, PT ;  /* 0x000000665800720c */ /* 0x000fc40003fc6270 */
[----:B------:R-:W-:Y:S02]  /*4850*/  IADD3 R88, R33, 0x11, RZ ;  /* 0x0000001121587810 */ /* 0x000fe40007ffe0ff */
[----:B------:R-:W-:Y:S01]  /*4860*/  FSEL R21, R16, -INF , !P5 ;  /* 0xff80000010157808 */ /* 0x000fe20006800000 */
[-C--:B------:R-:W-:Y:S01]  /*4870*/  FFMA.FTZ R16, R34, R0.reuse, R19 ;  /* 0x0000000022107223 */ /* 0x080fe20000010013 */
[----:B------:R-:W-:Y:S01]  /*4880*/  ISETP.GE.AND P5, PT, R89, R103, PT ;  /* 0x000000675900720c */ /* 0x000fe20003fa6270 */
[CC--:B--2---:R-:W-:Y:S01]  /*4890*/  FFMA.FTZ R12, R35.reuse, R0.reuse, R12 ;  /* 0x00000000230c7223 */ /* 0x0c4fe2000001000c */
[----:B------:R-:W1:Y:S01]  /*48a0*/  I2F R34, R88 ;  /* 0x0000005800227306 */ /* 0x000e620000201400 */
[----:B------:R-:W-:Y:S01]  /*48b0*/  FFMA.FTZ R14, R35, R0, R14 ;  /* 0x00000000230e7223 */ /* 0x000fe2000001000e */
[----:B------:R-:W-:Y:S02]  /*48c0*/  IADD3 R35, R33, 0x18, RZ ;  /* 0x0000001821237810 */ /* 0x000fe40007ffe0ff */
[----:B------:R-:W-:-:S02]  /*48d0*/  FSEL R17, R17, -INF , !P0 ;  /* 0xff80000011117808 */ /* 0x000fc40004000000 */
[----:B------:R-:W-:Y:S02]  /*48e0*/  FSEL R140, R14, -INF , !P2 ;  /* 0xff8000000e8c7808 */ /* 0x000fe40005000000 */
[----:B------:R-:W2:Y:S01]  /*48f0*/  I2F R19, R35 ;  /* 0x0000002300137306 */ /* 0x000ea20000201400 */
[----:B------:R-:W-:Y:S02]  /*4900*/  IADD3 R14, R33, 0x19, RZ ;  /* 0x00000019210e7810 */ /* 0x000fe40007ffe0ff */
[----:B------:R-:W-:Y:S02]  /*4910*/  FSEL R141, R12, -INF , !P5 ;  /* 0xff8000000c8d7808 */ /* 0x000fe40006800000 */
[-C--:B------:R-:W-:Y:S02]  /*4920*/  ISETP.GE.AND P0, PT, R88, R103.reuse, PT ;  /* 0x000000675800720c */ /* 0x080fe40003f06270 */
[C---:B------:R-:W-:Y:S01]  /*4930*/  ISETP.GE.AND P5, PT, R35.reuse, R103, PT ;  /* 0x000000672300720c */ /* 0x040fe20003fa6270 */
[C---:B-1----:R-:W-:Y:S01]  /*4940*/  FFMA.FTZ R13, R34.reuse, R0, R13 ;  /* 0x00000000220d7223 */ /* 0x042fe2000001000d */
[----:B------:R-:W1:Y:S01]  /*4950*/  I2F R12, R14 ;  /* 0x0000000e000c7306 */ /* 0x000e620000201400 */
[----:B------:R-:W-:Y:S01]  /*4960*/  ISETP.GE.AND P2, PT, R35, R102, PT ;  /* 0x000000662300720c */ /* 0x000fe20003f46270 */
[----:B------:R-:W-:Y:S01]  /*4970*/  FFMA.FTZ R15, R34, R0, R15 ;  /* 0x00000000220f7223 */ /* 0x000fe2000001000f */
[----:B------:R-:W-:-:S02]  /*4980*/  FSEL R16, R16, -INF , !P6 ;  /* 0xff80000010107808 */ /* 0x000fc40007000000 */
[----:B------:R-:W-:Y:S01]  /*4990*/  FSEL R147, R13, -INF , !P0 ;  /* 0xff8000000d937808 */ /* 0x000fe20004000000 */
[-C--:B--2---:R-:W-:Y:S01]  /*49a0*/  FFMA.FTZ R148, R19, R0.reuse, R10 ;  /* 0x0000000013947223 */ /* 0x084fe2000001000a */
[----:B------:R-:W-:Y:S01]  /*49b0*/  IADD3 R10, R33, 0x20, RZ ;  /* 0x00000020210a7810 */ /* 0x000fe20007ffe0ff */
[-C--:B------:R-:W-:Y:S01]  /*49c0*/  FFMA.FTZ R8, R19, R0.reuse, R8 ;  /* 0x0000000013087223 */ /* 0x080fe20000010008 */
[-C--:B------:R-:W-:Y:S02]  /*49d0*/  ISETP.GE.AND P0, PT, R14, R103.reuse, PT ;  /* 0x000000670e00720c */ /* 0x080fe40003f06270 */
[----:B------:R-:W2:Y:S01]  /*49e0*/  I2F R13, R10 ;  /* 0x0000000a000d7306 */ /* 0x000ea20000201400 */
[----:B------:R-:W-:Y:S02]  /*49f0*/  FSEL R148, R148, -INF , !P2 ;  /* 0xff80000094947808 */ /* 0x000fe40005000000 */
[----:B------:R-:W-:Y:S01]  /*4a00*/  FSEL R149, R8, -INF , !P5 ;  /* 0xff80000008957808 */ /* 0x000fe20006800000 */
[CC--:B-1----:R-:W-:Y:S01]  /*4a10*/  FFMA.FTZ R9, R12.reuse, R0.reuse, R9 ;  /* 0x000000000c097223 */ /* 0x0c2fe20000010009 */
[----:B------:R-:W-:Y:S01]  /*4a20*/  IADD3 R8, R33, 0x21, RZ ;  /* 0x0000002121087810 */ /* 0x000fe20007ffe0ff */
[----:B------:R-:W-:Y:S01]  /*4a30*/  FFMA.FTZ R11, R12, R0, R11 ;  /* 0x000000000c0b7223 */ /* 0x000fe2000001000b */
[----:B------:R-:W-:-:S02]  /*4a40*/  ISETP.GE.AND P5, PT, R10, R103, PT ;  /* 0x000000670a00720c */ /* 0x000fc40003fa6270 */
[----:B------:R-:W1:Y:S01]  /*4a50*/  I2F R136, R8 ;  /* 0x0000000800887306 */ /* 0x000e620000201400 */
[----:B------:R-:W-:Y:S02]  /*4a60*/  FSEL R151, R9, -INF , !P0 ;  /* 0xff80000009977808 */ /* 0x000fe40004000000 */
[----:B------:R-:W-:Y:S02]  /*4a70*/  ISETP.GE.AND P2, PT, R10, R102, PT ;  /* 0x000000660a00720c */ /* 0x000fe40003f46270 */
[----:B------:R-:W-:Y:S01]  /*4a80*/  IADD3 R9, R33, 0x28, RZ ;  /* 0x0000002821097810 */ /* 0x000fe20007ffe0ff */
[C---:B--2---:R-:W-:Y:S01]  /*4a90*/  FFMA.FTZ R4, R13.reuse, R0, R4 ;  /* 0x000000000d047223 */ /* 0x044fe20000010004 */
[----:B------:R-:W-:Y:S01]  /*4aa0*/  ISETP.GE.AND P6, PT, R88, R102, PT ;  /* 0x000000665800720c */ /* 0x000fe20003fc6270 */
[----:B------:R-:W-:Y:S01]  /*4ab0*/  FFMA.FTZ R6, R13, R0, R6 ;  /* 0x000000000d067223 */ /* 0x000fe20000010006 */
[----:B------:R-:W-:Y:S02]  /*4ac0*/  ISETP.GE.AND P0, PT, R8, R103, PT ;  /* 0x000000670800720c */ /* 0x000fe40003f06270 */
[----:B------:R-:W-:-:S02]  /*4ad0*/  FSEL R107, R4, -INF , !P5 ;  /* 0xff800000046b7808 */ /* 0x000fc40006800000 */
[----:B------:R-:W-:Y:S02]  /*4ae0*/  FSEL R130, R6, -INF , !P2 ;  /* 0xff80000006827808 */ /* 0x000fe40005000000 */
[C---:B------:R-:W-:Y:S01]  /*4af0*/  ISETP.GE.AND P5, PT, R9.reuse, R103, PT ;  /* 0x000000670900720c */ /* 0x040fe20003fa6270 */
[C---:B-1----:R-:W-:Y:S01]  /*4b00*/  FFMA.FTZ R137, R136.reuse, R0, R5 ;  /* 0x0000000088897223 */ /* 0x042fe20000010005 */
[----:B------:R-:W-:Y:S01]  /*4b10*/  ISETP.GE.AND P2, PT, R9, R102, PT ;  /* 0x000000660900720c */ /* 0x000fe20003f46270 */
[----:B------:R-:W-:Y:S01]  /*4b20*/  FFMA.FTZ R136, R136, R0, R7 ;  /* 0x0000000088887223 */ /* 0x000fe20000010007 */
[----:B------:R-:W1:Y:S01]  /*4b30*/  I2F R9, R9 ;  /* 0x0000000900097306 */ /* 0x000e620000201400 */
[C---:B------:R-:W-:Y:S02]  /*4b40*/  IADD3 R4, R33.reuse, 0x30, RZ ;  /* 0x0000003021047810 */ /* 0x040fe40007ffe0ff */
[----:B------:R-:W-:Y:S02]  /*4b50*/  IADD3 R7, R33, 0x29, RZ ;  /* 0x0000002921077810 */ /* 0x000fe40007ffe0ff */
[----:B------:R-:W-:-:S02]  /*4b60*/  FSEL R152, R15, -INF , !P6 ;  /* 0xff8000000f987808 */ /* 0x000fc40007000000 */
[-C--:B------:R-:W-:Y:S01]  /*4b70*/  ISETP.GE.AND P6, PT, R14, R102.reuse, PT ;  /* 0x000000660e00720c */ /* 0x080fe20003fc6270 */
[----:B------:R-:W2:Y:S01]  /*4b80*/  I2F R5, R4 ;  /* 0x0000000400057306 */ /* 0x000ea20000201400 */
[----:B------:R-:W-:Y:S02]  /*4b90*/  FSEL R137, R137, -INF , !P0 ;  /* 0xff80000089897808 */ /* 0x000fe40004000000 */
[----:B------:R-:W-:Y:S02]  /*4ba0*/  FSEL R150, R11, -INF , !P6 ;  /* 0xff8000000b967808 */ /* 0x000fe40007000000 */
[----:B------:R-:W-:Y:S02]  /*4bb0*/  ISETP.GE.AND P6, PT, R8, R102, PT ;  /* 0x000000660800720c */ /* 0x000fe40003fc6270 */
[----:B------:R-:W-:Y:S01]  /*4bc0*/  ISETP.GE.AND P0, PT, R7, R103, PT ;  /* 0x000000670700720c */ /* 0x000fe20003f06270 */
[CC--:B-1----:R-:W-:Y:S01]  /*4bd0*/  FFMA.FTZ R28, R9.reuse, R0.reuse, R28 ;  /* 0x00000000091c7223 */ /* 0x0c2fe2000001001c */
[----:B------:R1:W3:Y:S01]  /*4be0*/  I2F R6, R7 ;  /* 0x0000000700067306 */ /* 0x0002e20000201400 */
[----:B------:R-:W-:Y:S01]  /*4bf0*/  FFMA.FTZ R30, R9, R0, R30 ;  /* 0x00000000091e7223 */ /* 0x000fe2000001001e */
[----:B------:R-:W-:-:S02]  /*4c00*/  FSEL R136, R136, -INF , !P6 ;  /* 0xff80000088887808 */ /* 0x000fc40007000000 */
[----:B------:R-:W-:Y:S02]  /*4c10*/  FSEL R135, R28, -INF , !P5 ;  /* 0xff8000001c877808 */ /* 0x000fe40006800000 */
[----:B------:R-:W-:Y:S01]  /*4c20*/  FSEL R132, R30, -INF , !P2 ;  /* 0xff8000001e847808 */ /* 0x000fe20005000000 */
[CC--:B--2---:R-:W-:Y:S01]  /*4c30*/  FFMA.FTZ R24, R5.reuse, R0.reuse, R24 ;  /* 0x0000000005187223 */ /* 0x0c4fe20000010018 */
[C---:B------:R-:W-:Y:S01]  /*4c40*/  ISETP.GE.AND P5, PT, R4.reuse, R103, PT ;  /* 0x000000670400720c */ /* 0x040fe20003fa6270 */
[----:B------:R-:W-:Y:S01]  /*4c50*/  FFMA.FTZ R26, R5, R0, R26 ;  /* 0x00000000051a7223 */ /* 0x000fe2000001001a */
[-C--:B------:R-:W-:Y:S02]  /*4c60*/  ISETP.GE.AND P2, PT, R4, R102.reuse, PT ;  /* 0x000000660400720c */ /* 0x080fe40003f46270 */
[----:B------:R-:W-:Y:S02]  /*4c70*/  IADD3 R4, R33, 0x38, RZ ;  /* 0x0000003821047810 */ /* 0x000fe40007ffe0ff */
[----:B------:R-:W-:-:S02]  /*4c80*/  ISETP.GE.AND P6, PT, R7, R102, PT ;  /* 0x000000660700720c */ /* 0x000fc40003fc6270 */
[----:B------:R-:W2:Y:S01]  /*4c90*/  I2F R5, R4 ;  /* 0x0000000400057306 */ /* 0x000ea20000201400 */
[----:B-1----:R-:W-:Y:S01]  /*4ca0*/  IADD3 R7, R33, 0x31, RZ ;  /* 0x0000003121077810 */ /* 0x002fe20007ffe0ff */
[-C--:B---3--:R-:W-:Y:S01]  /*4cb0*/  FFMA.FTZ R29, R6, R0.reuse, R29 ;  /* 0x00000000061d7223 */ /* 0x088fe2000001001d */
[----:B------:R-:W-:Y:S01]  /*4cc0*/  FSEL R105, R24, -INF , !P5 ;  /* 0xff80000018697808 */ /* 0x000fe20006800000 */
[----:B------:R-:W-:Y:S01]  /*4cd0*/  FFMA.FTZ R31, R6, R0, R31 ;  /* 0x00000000061f7223 */ /* 0x000fe2000001001f */
[----:B------:R-:W-:Y:S02]  /*4ce0*/  FSEL R90, R26, -INF , !P2 ;  /* 0xff8000001a5a7808 */ /* 0x000fe40005000000 */
[----:B------:R-:W-:Y:S01]  /*4cf0*/  FSEL R139, R29, -INF , !P0 ;  /* 0xff8000001d8b7808 */ /* 0x000fe20004000000 */
[----:B------:R-:W1:Y:S01]  /*4d00*/  I2F R6, R7 ;  /* 0x0000000700067306 */ /* 0x000e620000201400 */
[C---:B------:R-:W-:Y:S02]  /*4d10*/  ISETP.GE.AND P5, PT, R4.reuse, R103, PT ;  /* 0x000000670400720c */ /* 0x040fe40003fa6270 */
[----:B------:R-:W-:-:S02]  /*4d20*/  ISETP.GE.AND P2, PT, R4, R102, PT ;  /* 0x000000660400720c */ /* 0x000fc40003f46270 */
[----:B------:R-:W-:Y:S02]  /*4d30*/  ISETP.GE.AND P0, PT, R7, R103, PT ;  /* 0x000000670700720c */ /* 0x000fe40003f06270 */
[----:B------:R-:W-:Y:S01]  /*4d40*/  FSEL R106, R31, -INF , !P6 ;  /* 0xff8000001f6a7808 */ /* 0x000fe20007000000 */
[-C--:B--2---:R-:W-:Y:S01]  /*4d50*/  FFMA.FTZ R84, R5, R0.reuse, R84 ;  /* 0x0000000005547223 */ /* 0x084fe20000010054 */
[----:B------:R-:W-:Y:S01]  /*4d60*/  IADD3 R4, R33, 0x39, RZ ;  /* 0x0000003921047810 */ /* 0x000fe20007ffe0ff */
[----:B------:R-:W-:Y:S01]  /*4d70*/  FFMA.FTZ R86, R5, R0, R86 ;  /* 0x0000000005567223 */ /* 0x000fe20000010056 */
[----:B------:R-:W-:Y:S01]  /*4d80*/  ISETP.GE.AND P6, PT, R7, R102, PT ;  /* 0x000000660700720c */ /* 0x000fe20003fc6270 */
[----:B------:R-:W2:Y:S01]  /*4d90*/  I2F R5, R33 ;  /* 0x0000002100057306 */ /* 0x000ea20000201400 */
[----:B------:R-:W-:Y:S02]  /*4da0*/  FSEL R138, R84, -INF , !P5 ;  /* 0xff800000548a7808 */ /* 0x000fe40006800000 */
[----:B------:R-:W-:Y:S01]  /*4db0*/  FSEL R92, R86, -INF , !P2 ;  /* 0xff800000565c7808 */ /* 0x000fe20005000000 */
[C---:B-1----:R-:W-:Y:S01]  /*4dc0*/  FFMA.FTZ R25, R6.reuse, R0, R25 ;  /* 0x0000000006197223 */ /* 0x042fe20000010019 */
[----:B------:R-:W-:Y:S01]  /*4dd0*/  ISETP.GE.AND P5, PT, R33, R102, PT ;  /* 0x000000662100720c */ /* 0x000fe20003fa6270 */
[----:B------:R-:W-:Y:S01]  /*4de0*/  FFMA.FTZ R27, R6, R0, R27 ;  /* 0x00000000061b7223 */ /* 0x000fe2000001001b */
[----:B------:R-:W-:Y:S01]  /*4df0*/  ISETP.GE.AND P2, PT, R4, R102, PT ;  /* 0x000000660400720c */ /* 0x000fe20003f46270 */
[----:B------:R-:W1:Y:S01]  /*4e00*/  I2F R6, R4 ;  /* 0x0000000400067306 */ /* 0x000e620000201400 */
[----:B------:R-:W-:-:S02]  /*4e10*/  FSEL R133, R25, -INF , !P0 ;  /* 0xff80000019857808 */ /* 0x000fc40004000000 */
[-C--:B------:R-:W-:Y:S02]  /*4e20*/  ISETP.GE.AND P0, PT, R33, R103.reuse, PT ;  /* 0x000000672100720c */ /* 0x080fe40003f06270 */
[----:B------:R-:W-:Y:S02]  /*4e30*/  FSEL R104, R27, -INF , !P6 ;  /* 0xff8000001b687808 */ /* 0x000fe40007000000 */
[----:B------:R-:W-:Y:S01]  /*4e40*/  ISETP.GE.AND P6, PT, R4, R103, PT ;  /* 0x000000670400720c */ /* 0x000fe20003fc6270 */
[CC--:B--2---:R-:W-:Y:S02]  /*4e50*/  FFMA.FTZ R20, R5.reuse, R0.reuse, R20 ;  /* 0x0000000005147223 */ /* 0x0c4fe40000010014 */
[----:B------:R-:W-:-:S03]  /*4e60*/  FFMA.FTZ R22, R5, R0, R22 ;  /* 0x0000000005167223 */ /* 0x000fc60000010016 */
[----:B------:R-:W-:Y:S02]  /*4e70*/  FSEL R5, R20, -INF , !P0 ;  /* 0xff80000014057808 */ /* 0x000fe40004000000 */
[----:B------:R-:W-:Y:S01]  /*4e80*/  ISETP.GE.AND P0, PT, R96, 0x3, PT ;  /* 0x000000036000780c */ /* 0x000fe20003f06270 */
[-C--:B-1----:R-:W-:Y:S01]  /*4e90*/  FFMA.FTZ R85, R6, R0.reuse, R85 ;  /* 0x0000000006557223 */ /* 0x082fe20000010055 */
[----:B------:R-:W-:Y:S01]  /*4ea0*/  FSEL R4, R22, -INF , !P5 ;  /* 0xff80000016047808 */ /* 0x000fe20006800000 */
[----:B------:R-:W-:-:S03]  /*4eb0*/  FFMA.FTZ R87, R6, R0, R87 ;  /* 0x0000000006577223 */ /* 0x000fc60000010057 */
[----:B------:R-:W-:Y:S02]  /*4ec0*/  FSEL R143, R85, -INF , !P6 ;  /* 0xff800000558f7808 */ /* 0x000fe40007000000 */
[----:B------:R-:W-:-:S05]  /*4ed0*/  FSEL R91, R87, -INF , !P2 ;  /* 0xff800000575b7808 */ /* 0x000fca0005000000 */
        /* <DEDUP_REMOVED lines=8> */
[----:B------:R1:W-:Y:S03]  /*4f60*/  @P4 STS.64 [R118+0x3008], RZ ;  /* 0x003008ff76004388 */ /* 0x0003e60000000a00 */
[----:B------:R-:W-:Y:S01]  /*4f70*/  IMAD R6, R7, c[0x0][0x19c], R6 ;  /* 0x0000670007067a24 */ /* 0x000fe200078e0206 */
[----:B------:R-:W-:-:S03]  /*4f80*/  LEA R7, P2, R8, R122, 0x6 ;  /* 0x0000007a08077211 */ /* 0x000fc600078430ff */
[----:B------:R-:W-:-:S05]  /*4f90*/  IMAD.IADD R9, R9, 0x1, R6 ;  /* 0x0000000109097824 */ /* 0x000fca00078e0206 */
[----:B------:R-:W-:Y:S02]  /*4fa0*/  LEA.HI.X R6, R8, R125, R9, 0x6, P2 ;  /* 0x0000007d08067211 */ /* 0x000fe400010f3409 */
[----:B------:R-:W-:-:S04]  /*4fb0*/  @!P4 LEA R14, P2, R7, c[0x0][0x168], 0x1 ;  /* 0x00005a00070eca11 */ /* 0x000fc800078408ff */
[C---:B------:R-:W-:Y:S02]  /*4fc0*/  @!P4 LEA.HI.X R15, R7.reuse, c[0x0][0x16c], R6, 0x1, P2 ;  /* 0x00005b00070fca11 */ /* 0x040fe400010f0c06 */
[----:B------:R-:W-:-:S03]  /*4fd0*/  @!P3 LEA R12, P2, R7, c[0x0][0x168], 0x1 ;  /* 0x00005a00070cba11 */ /* 0x000fc600078408ff */
[----:B------:R-:W-:Y:S01]  /*4fe0*/  @!PT LDS RZ, [RZ] ;  /* 0x00000000fffff984 */ /* 0x000fe20000000800 */
[----:B------:R-:W-:Y:S01]  /*4ff0*/  @!PT LDS RZ, [RZ] ;  /* 0x00000000fffff984 */ /* 0x000fe20000000800 */
[----:B------:R-:W-:Y:S01]  /*5000*/  @!PT LDS RZ, [RZ] ;  /* 0x00000000fffff984 */ /* 0x000fe20000000800 */
[----:B------:R1:W-:Y:S01]  /*5010*/  @!P4 LDGSTS.E.BYPASS.LTC128B.128 [R118+0x3000], [R14.64] ;  /* 0x030000000e76cfae */ /* 0x0003e2000b901d4c */
[C-C-:B------:R-:W-:Y:S02]  /*5020*/  @!P3 LEA.HI.X R13, R7.reuse, c[0x0][0x16c], R6.reuse, 0x1, P2 ;  /* 0x00005b00070dba11 */ /* 0x140fe400010f0c06 */
[C---:B------:R-:W-:Y:S01]  /*5030*/  @!P1 LEA R8, P2, R7.reuse, c[0x0][0x168], 0x1 ;  /* 0x00005a0007089a11 */ /* 0x040fe200078408ff */
[----:B------:R1:W-:Y:S03]  /*5040*/  @P3 STS.128 [R118+0x4000], RZ ;  /* 0x004000ff76003388 */ /* 0x0003e60000000c00 */
[C---:B------:R-:W-:Y:S01]  /*5050*/  @!P1 LEA.HI.X R9, R7.reuse, c[0x0][0x16c], R6, 0x1, P2 ;  /* 0x00005b0007099a11 */ /* 0x040fe200010f0c06 */
[----:B------:R-:W-:Y:S01]  /*5060*/  @!PT LDS RZ, [RZ] ;  /* 0x00000000fffff984 */ /* 0x000fe20000000800 */
[----:B------:R-:W-:Y:S01]  /*5070*/  @!PT LDS RZ, [RZ] ;  /* 0x00000000fffff984 */ /* 0x000fe20000000800 */
[----:B------:R-:W-:Y:S01]  /*5080*/  @!PT LDS RZ, [RZ] ;  /* 0x00000000fffff984 */ /* 0x000fe20000000800 */
[----:B------:R2:W-:Y:S01]  /*5090*/  @!P3 LDGSTS.E.BYPASS.LTC128B.128 [R118+0x4000], [R12.64+0x40] ;  /* 0x040000400c76bfae */ /* 0x0005e2000b901d4c */
[----:B------:R-:W-:-:S03]  /*50a0*/  IADD3 R7, P5, R7, UR10, RZ ;  /* 0x0000000a07077c10 */ /* 0x000fc6000ffbe0ff */
[----:B------:R1:W-:Y:S01]  /*50b0*/  @P1 STS.128 [R118+0x5000], RZ ;  /* 0x005000ff76001388 */ /* 0x0003e20000000c00 */
[C---:B------:R-:W-:Y:S02]  /*50c0*/  @!P4 LEA R10, P2, R7.reuse, c[0x0][0x168], 0x1 ;  /* 0x00005a00070aca11 */ /* 0x040fe400078408ff */
[----:B------:R-:W-:Y:S01]  /*50d0*/  IADD3.X R6, R6, UR11, RZ, P5, !PT ;  /* 0x0000000b06067c10 */ /* 0x000fe2000affe4ff */
[----:B------:R-:W-:Y:S01]  /*50e0*/  @!PT LDS RZ, [RZ] ;  /* 0x00000000fffff984 */ /* 0x000fe20000000800 */
[----:B------:R-:W-:Y:S01]  /*50f0*/  @!PT LDS RZ, [RZ] ;  /* 0x00000000fffff984 */ /* 0x000fe20000000800 */
[----:B------:R-:W-:Y:S01]  /*5100*/  @!PT LDS RZ, [RZ] ;  /* 0x00000000fffff984 */ /* 0x000fe20000000800 */
[----:B------:R1:W-:Y:S03]  /*5110*/  @!P1 LDGSTS.E.BYPASS.LTC128B.128 [R118+0x5000], [R8.64+0x80] ;  /* 0x0500008008769fae */ /* 0x0003e6000b901d4c */
[C---:B------:R-:W-:Y:S01]  /*5120*/  @!P4 LEA.HI.X R11, R7.reuse, c[0x0][0x16c], R6, 0x1, P2 ;  /* 0x00005b00070bca11 */ /* 0x040fe200010f0c06 */
[----:B------:R1:W-:Y:S04]  /*5130*/  @P4 STS.128 [R118+0x3800], RZ ;  /* 0x003800ff76004388 */ /* 0x0003e80000000c00 */
[----:B------:R-:W-:Y:S01]  /*5140*/  @!PT LDS RZ, [RZ] ;  /* 0x00000000fffff984 */ /* 0x000fe20000000800 */
[----:B------:R-:W-:Y:S01]  /*5150*/  @!PT LDS RZ, [RZ] ;  /* 0x00000000fffff984 */ /* 0x000fe20000000800 */
[----:B------:R-:W-:Y:S01]  /*5160*/  @!PT LDS RZ, [RZ] ;  /* 0x00000000fffff984 */ /* 0x000fe20000000800 */
[----:B------:R1:W-:Y:S04]  /*5170*/  @!P4 LDGSTS.E.BYPASS.LTC128B.128 [R118+0x3800], [R10.64] ;  /* 0x038000000a76cfae */ /* 0x0003e8000b901d4c */
[----:B------:R1:W-:Y:S01]  /*5180*/  @P3 STS.128 [R118+0x4800], RZ ;  /* 0x004800ff76003388 */ /* 0x0003e20000000c00 */
[----:B--2---:R-:W-:-:S04]  /*5190*/  @!P3 LEA R12, P2, R7, c[0x0][0x168], 0x1 ;  /* 0x00005a00070cba11 */ /* 0x004fc800078408ff */
[----:B------:R-:W-:-:S05]  /*51a0*/  @!P3 LEA.HI.X R13, R7, c[0x0][0x16c], R6, 0x1, P2 ;  /* 0x00005b00070dba11 */ /* 0x000fca00010f0c06 */
        /* <DEDUP_REMOVED lines=12> */
.L_x_241:
[----:B------:R-:W-:Y:S05]  /*5270*/  BSYNC B0 ;  /* 0x0000000000007941 */ /* 0x000fea0003800000 */
.L_x_240:
[----:B------:R-:W0:Y:S02]  /*5280*/  LDGDEPBAR ;  /* 0x00000000000079af */ /* 0x000e240000000000 */
.L_x_239:
        /* <DEDUP_REMOVED lines=29> */
[----:B------:R-:W-:Y:S02]  /*5460*/  FMNMX.FTZ R8, R92, R7, !PT ;  /* 0x000000075c087209 */ /* 0x000fe40007810000 */
[----:B------:R-:W-:-:S02]  /*5470*/  FMNMX.FTZ R6, R138, R9, !PT ;  /* 0x000000098a067209 */ /* 0x000fc40007810000 */
[----:B------:R-:W-:Y:S02]  /*5480*/  FMNMX.FTZ R8, R91, R8, !PT ;  /* 0x000000085b087209 */ /* 0x000fe40007810000 */
[----:B------:R-:W-:-:S03]  /*5490*/  FMNMX.FTZ R9, R143, R6, !PT ;  /* 0x000000068f097209 */ /* 0x000fc60007810000 */
[----:B------:R-:W1:Y:S04]  /*54a0*/  SHFL.BFLY PT, R7, R8, 0x2, 0x1f ;  /* 0x0c401f0008077f89 */ /* 0x000e6800000e0000 */
[----:B------:R-:W2:Y:S01]  /*54b0*/  SHFL.BFLY PT, R6, R9, 0x2, 0x1f ;  /* 0x0c401f0009067f89 */ /* 0x000ea200000e0000 */
[----:B-1----:R-:W-:Y:S02]  /*54c0*/  FMNMX.FTZ R7, R8, R7, !PT ;  /* 0x0000000708077209 */ /* 0x002fe40007810000 */
[----:B--2---:R-:W-:-:S03]  /*54d0*/  FMNMX.FTZ R6, R9, R6, !PT ;  /* 0x0000000609067209 */ /* 0x004fc60007810000 */
[----:B------:R-:W1:Y:S04]  /*54e0*/  SHFL.BFLY PT, R88, R7, 0x1, 0x1f ;  /* 0x0c201f0007587f89 */ /* 0x000e6800000e0000 */
[----:B------:R-:W2:Y:S04]  /*54f0*/  SHFL.BFLY PT, R89, R6, 0x1, 0x1f ;  /* 0x0c201f0006597f89 */ /* 0x000ea800000e0000 */
[----:B------:R-:W3:Y:S01]  /*5500*/  LDSM.16.MT88.4 R8, [R110+0x6000] ;  /* 0x006000006e08783b */ /* 0x000ee20000004200 */
[----:B-1----:R-:W-:Y:S02]  /*5510*/  FMNMX.FTZ R88, R7, R88, !PT ;  /* 0x0000005807587209 */ /* 0x002fe40007810000 */
[----:B--2---:R-:W-:-:S03]  /*5520*/  FMNMX.FTZ R89, R6, R89, !PT ;  /* 0x0000005906597209 */ /* 0x004fc60007810000 */
[C---:B------:R-:W-:Y:S01]  /*5530*/  FMUL.FTZ R95, R88.reuse, c[0x0][0x23c] ;  /* 0x00008f00585f7a20 */ /* 0x040fe20000410000 */
[C---:B------:R-:W-:Y:S02]  /*5540*/  FSETP.NEU.FTZ.AND P1, PT, R88.reuse, -INF , PT ;  /* 0xff8000005800780b */ /* 0x040fe40003f3d000 */
[C---:B------:R-:W-:Y:S01]  /*5550*/  FSETP.NEU.FTZ.AND P2, PT, R89.reuse, -INF , PT ;  /* 0xff8000005900780b */ /* 0x040fe20003f5d000 */
[----:B------:R-:W-:Y:S01]  /*5560*/  FMUL.FTZ R146, R89, c[0x0][0x23c] ;  /* 0x00008f0059927a20 */ /* 0x000fe20000410000 */
[----:B------:R-:W-:Y:S02]  /*5570*/  FSEL R95, R95, RZ, P1 ;  /* 0x000000ff5f5f7208 */ /* 0x000fe40000800000 */
[----:B------:R-:W-:Y:S02]  /*5580*/  FSEL R154, R89, RZ, P2 ;  /* 0x000000ff599a7208 */ /* 0x000fe40001000000 */
[----:B------:R-:W-:Y:S01]  /*5590*/  FSEL R145, R88, RZ, P1 ;  /* 0x000000ff58917208 */ /* 0x000fe20000800000 */
[----:B------:R-:W-:Y:S01]  /*55a0*/  FFMA.FTZ R18, R18, c[0x0][0x23c], -R95 ;  /* 0x00008f0012127a23 */ /* 0x000fe2000001085f */
[----:B------:R-:W-:Y:S01]  /*55b0*/  FSEL R146, R146, RZ, P2 ;  /* 0x000000ff92927208 */ /* 0x000fe20001000000 */
[----:B------:R-:W-:-:S02]  /*55c0*/  FADD.FTZ R154, R3, -R154 ;  /* 0x8000009a039a7221 */ /* 0x000fc40000010000 */
[----:B------:R-:W-:Y:S01]  /*55d0*/  FADD.FTZ R145, R2, -R145 ;  /* 0x8000009102917221 */ /* 0x000fe20000010000 */
[----:B------:R1:W-:Y:S01]  /*55e0*/  MUFU.EX2 R3, R18 ;  /* 0x0000001200037308 */ /* 0x0003e20000000800 */
[--C-:B------:R-:W-:Y:S02]  /*55f0*/  FFMA.FTZ R94, R17, c[0x0][0x23c], -R146.reuse ;  /* 0x00008f00115e7a23 */ /* 0x100fe40000010892 */
[----:B------:R-:W-:Y:S02]  /*5600*/  FFMA.FTZ R2, R16, c[0x0][0x23c], -R95 ;  /* 0x00008f0010027a23 */ /* 0x000fe4000001085f */
[--C-:B------:R-:W-:Y:S02]  /*5610*/  FFMA.FTZ R153, R5, c[0x0][0x23c], -R146.reuse ;  /* 0x00008f0005997a23 */ /* 0x100fe40000010892 */
[--C-:B------:R-:W-:Y:S01]  /*5620*/  FFMA.FTZ R102, R23, c[0x0][0x23c], -R146.reuse ;  /* 0x00008f0017667a23 */ /* 0x100fe20000010892 */
[----:B------:R-:W-:Y:S01]  /*5630*/  MUFU.EX2 R94, R94 ;  /* 0x0000005e005e7308 */ /* 0x000fe20000000800 */
[----:B------:R-:W-:-:S02]  /*5640*/  FFMA.FTZ R103, R21, c[0x0][0x23c], -R146 ;  /* 0x00008f0015677a23 */ /* 0x000fc40000010892 */
[--C-:B------:R-:W-:Y:S02]  /*5650*/  FFMA.FTZ R144, R4, c[0x0][0x23c], -R95.reuse ;  /* 0x00008f0004907a23 */ /* 0x100fe4000001085f */
[----:B------:R-:W-:Y:S02]  /*5660*/  FFMA.FTZ R93, R32, c[0x0][0x23c], -R95 ;  /* 0x00008f00205d7a23 */ /* 0x000fe4000001085f */
[----:B------:R-:W-:Y:S01]  /*5670*/  FMUL.FTZ R154, R154, c[0x0][0x23c] ;  /* 0x00008f009a9a7a20 */ /* 0x000fe20000410000 */
[----:B-1----:R-:W1:Y:S01]  /*5680*/  LDSM.16.MT88.4 R16, [R108+0x6000] ;  /* 0x006000006c10783b */ /* 0x002e620000004200 */
[----:B------:R-:W-:Y:S01]  /*5690*/  FMUL.FTZ R145, R145, c[0x0][0x23c] ;  /* 0x00008f0091917a20 */ /* 0x000fe20000410000 */
[----:B------:R-:W-:Y:S01]  /*56a0*/  MUFU.EX2 R153, R153 ;  /* 0x0000009900997308 */ /* 0x000fe20000000800 */
[--C-:B------:R-:W-:Y:S01]  /*56b0*/  FFMA.FTZ R142, R147, c[0x0][0x23c], -R146.reuse ;  /* 0x00008f00938e7a23 */ /* 0x100fe20000010892 */
[----:B------:R-:W2:Y:S01]  /*56c0*/  LDSM.16.MT88.4 R32, [R108+0x7000] ;  /* 0x007000006c20783b */ /* 0x000ea20000004200 */
[----:B------:R-:W-:-:S02]  /*56d0*/  FFMA.FTZ R147, R107, c[0x0][0x23c], -R146 ;  /* 0x00008f006b937a23 */ /* 0x000fc40000010892 */
[--C-:B------:R-:W-:Y:S02]  /*56e0*/  FFMA.FTZ R107, R135, c[0x0][0x23c], -R146.reuse ;  /* 0x00008f00876b7a23 */ /* 0x100fe40000010892 */
[--C-:B------:R-:W-:Y:S01]  /*56f0*/  FFMA.FTZ R136, R136, c[0x0][0x23c], -R95.reuse ;  /* 0x00008f0088887a23 */ /* 0x100fe2000001085f */
[----:B------:R-:W4:Y:S01]  /*5700*/  MUFU.EX2 R102, R102 ;  /* 0x0000006600667308 */ /* 0x000f220000000800 */
[--C-:B------:R-:W-:Y:S02]  /*5710*/  FFMA.FTZ R135, R106, c[0x0][0x23c], -R95.reuse ;  /* 0x00008f006a877a23 */ /* 0x100fe4000001085f */
[----:B------:R-:W-:Y:S02]  /*5720*/  FFMA.FTZ R106, R133, c[0x0][0x23c], -R146 ;  /* 0x00008f00856a7a23 */ /* 0x000fe40000010892 */
[----:B------:R-:W-:-:S03]  /*5730*/  FFMA.FTZ R91, R91, c[0x0][0x23c], -R95 ;  /* 0x00008f005b5b7a23 */ /* 0x000fc6000001085f */
[----:B------:R-:W5:Y:S08]  /*5740*/  MUFU.EX2 R103, R103 ;  /* 0x0000006700677308 */ /* 0x000f700000000800 */
[----:B------:R-:W-:Y:S01]  /*5750*/  MUFU.EX2 R144, R144 ;  /* 0x0000009000907308 */ /* 0x000fe20000000800 */
[----:B----4-:R-:W-:-:S07]  /*5760*/  F2FP.PACK_AB R84, R102, R153 ;  /* 0x000000996654723e */ /* 0x010fce00000000ff */
[----:B------:R-:W4:Y:S01]  /*5770*/  MUFU.EX2 R93, R93 ;  /* 0x0000005d005d7308 */ /* 0x000f220000000800 */
[----:B-----5:R-:W-:-:S07]  /*5780*/  F2FP.PACK_AB R86, R94, R103 ;  /* 0x000000675e56723e */ /* 0x020fce00000000ff */
[----:B------:R-:W5:Y:S08]  /*5790*/  MUFU.EX2 R154, R154 ;  /* 0x0000009a009a7308 */ /* 0x000f700000000800 */
[----:B------:R-:W1:Y:S01]  /*57a0*/  MUFU.EX2 R145, R145 ;  /* 0x0000009100917308 */ /* 0x000e620000000800 */
[----:B----4-:R-:W-:-:S07]  /*57b0*/  F2FP.PACK_AB R85, R93, R144 ;  /* 0x000000905d55723e */ /* 0x010fce00000000ff */
[----:B------:R-:W4:Y:S01]  /*57c0*/  MUFU.EX2 R2, R2 ;  /* 0x0000000200027308 */ /* 0x000f220000000800 */
[-C--:B-----5:R-:W-:Y:S02]  /*57d0*/  FMUL.FTZ R4, R36, R154.reuse ;  /* 0x0000009a24047220 */ /* 0x0a0fe40000410000 */
[-C--:B------:R-:W-:Y:S02]  /*57e0*/  FMUL.FTZ R5, R37, R154.reuse ;  /* 0x0000009a25057220 */ /* 0x080fe40000410000 */
[-C--:B------:R-:W-:Y:S02]  /*57f0*/  FMUL.FTZ R12, R44, R154.reuse ;  /* 0x0000009a2c0c7220 */ /* 0x080fe40000410000 */
[----:B------:R-:W-:Y:S01]  /*5800*/  FMUL.FTZ R13, R45, R154 ;  /* 0x0000009a2d0d7220 */ /* 0x000fe20000410000 */
[----:B------:R-:W-:Y:S01]  /*5810*/  MUFU.EX2 R142, R142 ;  /* 0x0000008e008e7308 */ /* 0x000fe20000000800 */
[-C--:B-1----:R-:W-:Y:S02]  /*5820*/  FMUL.FTZ R6, R38, R145.reuse ;  /* 0x0000009126067220 */ /* 0x082fe40000410000 */
[----:B------:R-:W-:-:S02]  /*5830*/  FMUL.FTZ R7, R39, R145 ;  /* 0x0000009127077220 */ /* 0x000fc40000410000 */
[-C--:B------:R-:W-:Y:S02]  /*5840*/  FMUL.FTZ R14, R46, R145.reuse ;  /* 0x000000912e0e7220 */ /* 0x080fe40000410000 */
[----:B------:R-:W-:Y:S01]  /*5850*/  FMUL.FTZ R15, R47, R145 ;  /* 0x000000912f0f7220 */ /* 0x000fe20000410000 */
[----:B----4-:R-:W-:Y:S01]  /*5860*/  F2FP.PACK_AB R87, R2, R3 ;  /* 0x000000030257723e */ /* 0x010fe200000000ff */
[-C--:B------:R-:W-:Y:S01]  /*5870*/  FMUL.FTZ R40, R40, R154.reuse ;  /* 0x0000009a28287220 */ /* 0x080fe20000410000 */
[----:B------:R-:W-:Y:S01]  /*5880*/  MUFU.EX2 R147, R147 ;  /* 0x0000009300937308 */ /* 0x000fe20000000800 */
[-C--:B------:R-:W-:Y:S02]  /*5890*/  FMUL.FTZ R41, R41, R154.reuse ;  /* 0x0000009a29297220 */ /* 0x080fe40000410000 */
[-C--:B------:R-:W-:Y:S02]  /*58a0*/  FMUL.FTZ R42, R42, R145.reuse ;  /* 0x000000912a2a7220 */ /* 0x080fe40000410000 */
[----:B------:R-:W-:Y:S01]  /*58b0*/  FMUL.FTZ R43, R43, R145 ;  /* 0x000000912b2b7220 */ /* 0x000fe20000410000 */
[----:B---3--:R-:W-:Y:S01]  /*58c0*/  HMMA.16816.F32 R4, R84, R8, R4 ;  /* 0x000000085404723c */ /* 0x008fe20000001804 */
[-C--:B------:R-:W-:Y:S01]  /*58d0*/  FMUL.FTZ R48, R48, R154.reuse ;  /* 0x0000009a30307220 */ /* 0x080fe20000410000 */
        /* <DEDUP_REMOVED lines=9> */
[----:B------:R-:W-:Y:S01]  /*5970*/  FMUL.FTZ R23, R55, R145 ;  /* 0x0000009137177220 */ /* 0x000fe20000410000 */
[----:B------:R-:W-:Y:S01]  /*5980*/  HMMA.16816.F32 R8, R84, R10, R40 ;  /* 0x0000000a5408723c */ /* 0x000fe20000001828 */
[----:B------:R-:W1:Y:S01]  /*5990*/  LDSM.16.MT88.4 R40, [R110+0x8000] ;  /* 0x008000006e28783b */ /* 0x000e620000004200 */
[-C--:B------:R-:W-:Y:S01]  /*59a0*/  FMUL.FTZ R56, R56, R154.reuse ;  /* 0x0000009a38387220 */ /* 0x080fe20000410000 */
[----:B------:R-:W-:Y:S01]  /*59b0*/  MUFU.EX2 R135, R135 ;  /* 0x0000008700877308 */ /* 0x000fe20000000800 */
[----:B------:R-:W-:-:S02]  /*59c0*/  FMUL.FTZ R57, R57, R154 ;  /* 0x0000009a39397220 */ /* 0x000fc40000410000 */
[-C--:B------:R-:W-:Y:S02]  /*59d0*/  FMUL.FTZ R58, R58, R145.reuse ;  /* 0x000000913a3a7220 */ /* 0x080fe40000410000 */
[C---:B------:R-:W-:Y:S01]  /*59e0*/  HMMA.16816.F32 R16, R84.reuse, R18, R48 ;  /* 0x000000125410723c */ /* 0x040fe20000001830 */
[----:B------:R-:W3:Y:S01]  /*59f0*/  LDSM.16.MT88.4 R48, [R108+0x8000] ;  /* 0x008000006c30783b */ /* 0x000ee20000004200 */
[-C--:B------:R-:W-:Y:S01]  /*5a00*/  FMUL.FTZ R59, R59, R145.reuse ;  /* 0x000000913b3b7220 */ /* 0x080fe20000410000 */
[----:B------:R-:W-:Y:S01]  /*5a10*/  MUFU.EX2 R106, R106 ;  /* 0x0000006a006a7308 */ /* 0x000fe20000000800 */
[-C--:B------:R-:W-:Y:S02]  /*5a20*/  FMUL.FTZ R28, R60, R154.reuse ;  /* 0x0000009a3c1c7220 */ /* 0x080fe40000410000 */
[----:B------:R-:W-:Y:S02]  /*5a30*/  FMUL.FTZ R29, R61, R154 ;  /* 0x0000009a3d1d7220 */ /* 0x000fe40000410000 */
[----:B------:R-:W-:Y:S01]  /*5a40*/  HMMA.16816.F32 R20, R84, R24, R20 ;  /* 0x000000185414723c */ /* 0x000fe20000001814 */
[----:B------:R-:W-:-:S02]  /*5a50*/  FMUL.FTZ R30, R62, R145 ;  /* 0x000000913e1e7220 */ /* 0x000fc40000410000 */
[-C--:B------:R-:W-:Y:S01]  /*5a60*/  FMUL.FTZ R31, R63, R145.reuse ;  /* 0x000000913f1f7220 */ /* 0x080fe20000410000 */
[----:B------:R-:W-:Y:S01]  /*5a70*/  MUFU.EX2 R91, R91 ;  /* 0x0000005b005b7308 */ /* 0x000fe20000000800 */
[-C--:B------:R-:W-:Y:S01]  /*5a80*/  FMUL.FTZ R64, R64, R154.reuse ;  /* 0x0000009a40407220 */ /* 0x080fe20000410000 */
[----:B------:R-:W-:Y:S01]  /*5a90*/  LDSM.16.MT88.4 R60, [R110+0x6800] ;  /* 0x006800006e3c783b */ /* 0x000fe20000004200 */
[-C--:B------:R-:W-:Y:S01]  /*5aa0*/  FMUL.FTZ R65, R65, R154.reuse ;  /* 0x0000009a41417220 */ /* 0x080fe20000410000 */
[----:B------:R-:W-:Y:S01]  /*5ab0*/  HMMA.16816.F32 R24, R84, R26, R56 ;  /* 0x0000001a5418723c */ /* 0x000fe20000001838 */
[-C--:B------:R-:W-:Y:S01]  /*5ac0*/  FMUL.FTZ R66, R66, R145.reuse ;  /* 0x0000009142427220 */ /* 0x080fe20000410000 */
[----:B------:R-:W4:Y:S01]  /*5ad0*/  LDSM.16.MT88.4 R56, [R110+0x6400] ;  /* 0x006400006e38783b */ /* 0x000f220000004200 */
[----:B------:R-:W-:Y:S02]  /*5ae0*/  FMUL.FTZ R67, R67, R145 ;  /* 0x0000009143437220 */ /* 0x000fe40000410000 */
[----:B------:R-:W-:-:S02]  /*5af0*/  FMUL.FTZ R36, R68, R154 ;  /* 0x0000009a44247220 */ /* 0x000fc40000410000 */
[-C--:B------:R-:W-:Y:S01]  /*5b00*/  FMUL.FTZ R37, R69, R154.reuse ;  /* 0x0000009a45257220 */ /* 0x080fe20000410000 */
[C---:B--2---:R-:W-:Y:S01]  /*5b10*/  HMMA.16816.F32 R28, R84.reuse, R32, R28 ;  /* 0x00000020541c723c */ /* 0x044fe2000000181c */
[-C--:B------:R-:W-:Y:S02]  /*5b20*/  FMUL.FTZ R38, R70, R145.reuse ;  /* 0x0000009146267220 */ /* 0x080fe40000410000 */
[-C--:B------:R-:W-:Y:S02]  /*5b30*/  FMUL.FTZ R39, R71, R145.reuse ;  /* 0x0000009147277220 */ /* 0x080fe40000410000 */
[-C--:B------:R-:W-:Y:S02]  /*5b40*/  FMUL.FTZ R44, R76, R154.reuse ;  /* 0x0000009a4c2c7220 */ /* 0x080fe40000410000 */
[----:B------:R-:W-:Y:S01]  /*5b50*/  FMUL.FTZ R45, R77, R154 ;  /* 0x0000009a4d2d7220 */ /* 0x000fe20000410000 */
[----:B------:R-:W-:Y:S01]  /*5b60*/  HMMA.16816.F32 R32, R84, R34, R64 ;  /* 0x000000225420723c */ /* 0x000fe20000001840 */
[----:B------:R-:W-:-:S02]  /*5b70*/  FMUL.FTZ R46, R78, R145 ;  /* 0x000000914e2e7220 */ /* 0x000fc40000410000 */
[-C--:B------:R-:W-:Y:S02]  /*5b80*/  FMUL.FTZ R47, R79, R145.reuse ;  /* 0x000000914f2f7220 */ /* 0x080fe40000410000 */
[-C--:B------:R-:W-:Y:S02]  /*5b90*/  FMUL.FTZ R72, R72, R154.reuse ;  /* 0x0000009a48487220 */ /* 0x080fe40000410000 */
[-C--:B------:R-:W-:Y:S01]  /*5ba0*/  FMUL.FTZ R73, R73, R154.reuse ;  /* 0x0000009a49497220 */ /* 0x080fe20000410000 */
[----:B-1----:R-:W-:Y:S01]  /*5bb0*/  HMMA.16816.F32 R36, R84, R40, R36 ;  /* 0x000000285424723c */ /* 0x002fe20000001824 */
[-C--:B------:R-:W-:Y:S02]  /*5bc0*/  FMUL.FTZ R74, R74, R145.reuse ;  /* 0x000000914a4a7220 */ /* 0x080fe40000410000 */
[----:B------:R-:W-:Y:S02]  /*5bd0*/  FMUL.FTZ R75, R75, R145 ;  /* 0x000000914b4b7220 */ /* 0x000fe40000410000 */
[----:B------:R-:W-:-:S02]  /*5be0*/  FMUL.FTZ R80, R80, R154 ;  /* 0x0000009a50507220 */ /* 0x000fc40000410000 */
[----:B------:R-:W-:Y:S01]  /*5bf0*/  FMUL.FTZ R81, R81, R154 ;  /* 0x0000009a51517220 */ /* 0x000fe20000410000 */
[C---:B---3--:R-:W-:Y:S01]  /*5c00*/  HMMA.16816.F32 R44, R84.reuse, R48, R44 ;  /* 0x00000030542c723c */ /* 0x048fe2000000182c */
[-C--:B------:R-:W-:Y:S02]  /*5c10*/  FMUL.FTZ R82, R82, R145.reuse ;  /* 0x0000009152527220 */ /* 0x080fe40000410000 */
[----:B------:R-:W-:Y:S02]  /*5c20*/  FMUL.FTZ R83, R83, R145 ;  /* 0x0000009153537220 */ /* 0x000fe40000410000 */
[--C-:B------:R-:W-:Y:S02]  /*5c30*/  FFMA.FTZ R65, R141, c[0x0][0x23c], -R146.reuse ;  /* 0x00008f008d417a23 */ /* 0x100fe40000010892 */
[--C-:B------:R-:W-:Y:S01]  /*5c40*/  FFMA.FTZ R141, R140, c[0x0][0x23c], -R95.reuse ;  /* 0x00008f008c8d7a23 */ /* 0x100fe2000001085f */
[----:B------:R-:W-:Y:S01]  /*5c50*/  HMMA.16816.F32 R40, R84, R42, R72 ;  /* 0x0000002a5428723c */ /* 0x000fe20000001848 */
[----:B------:R-:W-:Y:S01]  /*5c60*/  FFMA.FTZ R140, R152, c[0x0][0x23c], -R95 ;  /* 0x00008f00988c7a23 */ /* 0x000fe2000001085f */
[----:B------:R-:W-:Y:S01]  /*5c70*/  LDSM.16.MT88.4 R72, [R110+0x8800] ;  /* 0x008800006e48783b */ /* 0x000fe20000004200 */
[----:B------:R-:W1:Y:S01]  /*5c80*/  MUFU.EX2 R65, R65 ;  /* 0x0000004100417308 */ /* 0x000e620000000800 */
[----:B------:R-:W-:-:S02]  /*5c90*/  FFMA.FTZ R64, R105, c[0x0][0x23c], -R146 ;  /* 0x00008f0069407a23 */ /* 0x000fc40000010892 */
[--C-:B------:R-:W-:Y:S02]  /*5ca0*/  FFMA.FTZ R105, R138, c[0x0][0x23c], -R146.reuse ;  /* 0x00008f008a697a23 */ /* 0x100fe40000010892 */
[----:B------:R-:W-:Y:S01]  /*5cb0*/  HMMA.16816.F32 R48, R84, R50, R80 ;  /* 0x000000325430723c */ /* 0x000fe20000001850 */
[----:B------:R-:W2:Y:S01]  /*5cc0*/  LDSM.16.MT88.4 R80, [R108+0x8400] ;  /* 0x008400006c50783b */ /* 0x000ea20000004200 */
[--C-:B------:R-:W-:Y:S01]  /*5cd0*/  FFMA.FTZ R138, R90, c[0x0][0x23c], -R95.reuse ;  /* 0x00008f005a8a7a23 */ /* 0x100fe2000001085f */
[----:B------:R-:W-:Y:S01]  /*5ce0*/  MUFU.EX2 R141, R141 ;  /* 0x0000008d008d7308 */ /* 0x000fe20000000800 */
[----:B------:R-:W-:Y:S02]  /*5cf0*/  FFMA.FTZ R90, R92, c[0x0][0x23c], -R95 ;  /* 0x00008f005c5a7a23 */ /* 0x000fe4000001085f */
[----:B------:R-:W-:Y:S02]  /*5d00*/  FFMA.FTZ R131, R131, R154, R153 ;  /* 0x0000009a83837223 */ /* 0x000fe40000010099 */
[----:B------:R-:W-:-:S02]  /*5d10*/  FFMA.FTZ R87, R149, c[0x0][0x23c], -R146 ;  /* 0x00008f0095577a23 */ /* 0x000fc40000010892 */
[--C-:B------:R-:W-:Y:S01]  /*5d20*/  FFMA.FTZ R86, R151, c[0x0][0x23c], -R146.reuse ;  /* 0x00008f0097567a23 */ /* 0x100fe20000010892 */
[----:B------:R-:W3:Y:S01]  /*5d30*/  MUFU.EX2 R140, R140 ;  /* 0x0000008c008c7308 */ /* 0x000ee20000000800 */
[--C-:B------:R-:W-:Y:S01]  /*5d40*/  FFMA.FTZ R85, R148, c[0x0][0x23c], -R95.reuse ;  /* 0x00008f0094557a23 */ /* 0x100fe2000001085f */
[----:B-1----:R-:W-:Y:S01]  /*5d50*/  F2FP.PACK_AB R52, R142, R65 ;  /* 0x000000418e34723e */ /* 0x002fe200000000ff */
[--C-:B------:R-:W-:Y:S02]  /*5d60*/  FFMA.FTZ R84, R150, c[0x0][0x23c], -R95.reuse ;  /* 0x00008f0096547a23 */ /* 0x100fe4000001085f */
[--C-:B------:R-:W-:Y:S02]  /*5d70*/  FFMA.FTZ R150, R137, c[0x0][0x23c], -R146.reuse ;  /* 0x00008f0089967a23 */ /* 0x100fe40000010892 */
[----:B------:R-:W-:Y:S01]  /*5d80*/  FFMA.FTZ R137, R130, c[0x0][0x23c], -R95 ;  /* 0x00008f0082897a23 */ /* 0x000fe2000001085f */
[----:B------:R-:W-:Y:S01]  /*5d90*/  MUFU.EX2 R87, R87 ;  /* 0x0000005700577308 */ /* 0x000fe20000000800 */
[----:B------:R-:W-:-:S02]  /*5da0*/  FFMA.FTZ R148, R139, c[0x0][0x23c], -R146 ;  /* 0x00008f008b947a23 */ /* 0x000fc40000010892 */
[--C-:B------:R-:W-:Y:S02]  /*5db0*/  FFMA.FTZ R130, R132, c[0x0][0x23c], -R95.reuse ;  /* 0x00008f0084827a23 */ /* 0x100fe4000001085f */
[----:B------:R-:W-:Y:S02]  /*5dc0*/  FFMA.FTZ R132, R143, c[0x0][0x23c], -R146 ;  /* 0x00008f008f847a23 */ /* 0x000fe40000010892 */
[----:B------:R-:W-:Y:S01]  /*5dd0*/  FFMA.FTZ R139, R104, c[0x0][0x23c], -R95 ;  /* 0x00008f00688b7a23 */ /* 0x000fe2000001085f */
[----:B------:R-:W1:Y:S01]  /*5de0*/  MUFU.EX2 R86, R86 ;  /* 0x0000005600567308 */ /* 0x000e620000000800 */
[----:B---3--:R-:W-:Y:S01]  /*5df0*/  F2FP.PACK_AB R53, R140, R141 ;  /* 0x0000008d8c35723e */ /* 0x008fe200000000ff */
[----:B------:R-:W-:Y:S02]  /*5e00*/  FFMA.FTZ R134, R134, R145, R144 ;  /* 0x0000009186867223 */ /* 0x000fe40000010090 */
[----:B------:R-:W-:Y:S02]  /*5e10*/  FADD.FTZ R102, R102, R131 ;  /* 0x0000008366667221 */ /* 0x000fe40000010000 */
[----:B------:R-:W-:-:S02]  /*5e20*/  FADD.FTZ R134, R93, R134 ;  /* 0x000000865d867221 */ /* 0x000fc40000010000 */
[----:B------:R-:W-:Y:S01]  /*5e30*/  MUFU.EX2 R85, R85 ;  /* 0x0000005500557308 */ /* 0x000fe20000000800 */
[----:B------:R-:W-:Y:S02]  /*5e40*/  FADD.FTZ R103, R103, R102 ;  /* 0x0000006667677221 */ /* 0x000fe40000010000 */
[----:B------:R-:W-:Y:S02]  /*5e50*/  FADD.FTZ R3, R3, R134 ;  /* 0x0000008603037221 */ /* 0x000fe40000010000 */
[----:B------:R-:W-:Y:S02]  /*5e60*/  FADD.FTZ R94, R94, R103 ;  /* 0x000000675e5e7221 */ /* 0x000fe40000010000 */
[----:B------:R-:W-:Y:S01]  /*5e70*/  FADD.FTZ R2, R2, R3 ;  /* 0x0000000302027221 */ /* 0x000fe20000010000 */
[----:B------:R-:W3:Y:S01]  /*5e80*/  MUFU.EX2 R84, R84 ;  /* 0x0000005400547308 */ /* 0x000ee20000000800 */
[----:B-1----:R-:W-:Y:S01]  /*5e90*/  F2FP.PACK_AB R54, R86, R87 ;  /* 0x000000575636723e */ /* 0x002fe200000000ff */
[----:B------:R-:W-:-:S02]  /*5ea0*/  FADD.FTZ R3, R65, R94 ;  /* 0x0000005e41037221 */ /* 0x000fc40000010000 */
[----:B------:R-:W-:Y:S01]  /*5eb0*/  FADD.FTZ R141, R141, R2 ;  /* 0x000000028d8d7221 */ /* 0x000fe20000010000 */
[-C--:B------:R-:W-:Y:S01]  /*5ec0*/  MOV R2, R88.reuse ;  /* 0x0000005800027202 */ /* 0x080fe20000000f00 */
[----:B------:R-:W-:Y:S01]  /*5ed0*/  FADD.FTZ R142, R142, R3 ;  /* 0x000000038e8e7221 */ /* 0x000fe20000010000 */
[----:B------:R-:W-:Y:S01]  /*5ee0*/  @P0 MOV R2, R88 ;  /* 0x0000005800020202 */ /* 0x000fe20000000f00 */
[----:B------:R-:W-:Y:S01]  /*5ef0*/  MUFU.EX2 R150, R150 ;  /* 0x0000009600967308 */ /* 0x000fe20000000800 */
[----:B------:R-:W-:Y:S02]  /*5f00*/  FADD.FTZ R140, R140, R141 ;  /* 0x0000008d8c8c7221 */ /* 0x000fe40000010000 */
[----:B------:R-:W-:-:S04]  /*5f10*/  FADD.FTZ R87, R87, R142 ;  /* 0x0000008e57577221 */ /* 0x000fc80000010000 */
[----:B------:R-:W-:Y:S01]  /*5f20*/  FADD.FTZ R86, R86, R87 ;  /* 0x0000005756567221 */ /* 0x000fe20000010000 */
[----:B---3--:R-:W-:Y:S01]  /*5f30*/  F2FP.PACK_AB R55, R84, R85 ;  /* 0x000000555437723e */ /* 0x008fe200000000ff */
[----:B------:R-:W-:Y:S01]  /*5f40*/  MUFU.EX2 R148, R148 ;  /* 0x0000009400947308 */ /* 0x000fe20000000800 */
[----:B------:R-:W-:-:S04]  /*5f50*/  FADD.FTZ R85, R85, R140 ;  /* 0x0000008c55557221 */ /* 0x000fc80000010000 */
[----:B------:R-:W-:Y:S01]  /*5f60*/  FADD.FTZ R84, R84, R85 ;  /* 0x0000005554547221 */ /* 0x000fe20000010000 */
[C---:B----4-:R-:W-:Y:S02]  /*5f70*/  HMMA.16816.F32 R4, R52.reuse, R56, R4 ;  /* 0x000000383404723c */ /* 0x050fe40000001804 */
[----:B------:R-:W1:Y:S06]  /*5f80*/  MUFU.EX2 R137, R137 ;  /* 0x0000008900897308 */ /* 0x000e6c0000000800 */
[C---:B------:R-:W-:Y:S01]  /*5f90*/  HMMA.16816.F32 R8, R52.reuse, R58, R8 ;  /* 0x0000003a3408723c */ /* 0x040fe20000001808 */
[----:B------:R-:W3:Y:S01]  /*5fa0*/  LDSM.16.MT88.4 R56, [R108+0x6400] ;  /* 0x006400006c38783b */ /* 0x000ee20000004200 */
[----:B------:R-:W4:Y:S06]  /*5fb0*/  MUFU.EX2 R130, R130 ;  /* 0x0000008200827308 */ /* 0x000f2c0000000800 */
[----:B--2---:R-:W-:Y:S02]  /*5fc0*/  HMMA.16816.F32 R44, R52, R80, R44 ;  /* 0x00000050342c723c */ /* 0x004fe4000000182c */
[----:B------:R2:W5:Y:S01]  /*5fd0*/  MUFU.EX2 R133, R64 ;  /* 0x0000004000857308 */ /* 0x0005620000000800 */
[----:B-1----:R-:W-:-:S04]  /*5fe0*/  FADD.FTZ R3, R137, R84 ;  /* 0x0000005489037221 */ /* 0x002fc80000010000 */
[----:B------:R-:W-:Y:S01]  /*5ff0*/  FADD.FTZ R3, R136, R3 ;  /* 0x0000000388037221 */ /* 0x000fe20000010000 */
[C---:B------:R-:W-:Y:S02]  /*6000*/  HMMA.16816.F32 R80, R52.reuse, R82, R48 ;  /* 0x000000523450723c */ /* 0x040fe40000001830 */
[----:B------:R-:W-:Y:S08]  /*6010*/  MUFU.EX2 R105, R105 ;  /* 0x0000006900697308 */ /* 0x000ff00000000800 */
[----:B------:R-:W-:Y:S01]  /*6020*/  MUFU.EX2 R132, R132 ;  /* 0x0000008400847308 */ /* 0x000fe20000000800 */
[----:B--2---:R-:W-:Y:S07]  /*6030*/  LDSM.16.MT88.4 R64, [R108+0x7c00] ;  /* 0x007c00006c40783b */ /* 0x004fee0000004200 */
[----:B------:R-:W-:Y:S01]  /*6040*/  MUFU.EX2 R138, R138 ;  /* 0x0000008a008a7308 */ /* 0x000fe20000000800 */
[C---:B---3--:R-:W-:Y:S07]  /*6050*/  HMMA.16816.F32 R12, R52.reuse, R56, R12 ;  /* 0x00000038340c723c */ /* 0x048fee000000180c */
[----:B------:R-:W1:Y:S01]  /*6060*/  MUFU.EX2 R139, R139 ;  /* 0x0000008b008b7308 */ /* 0x000e620000000800 */
[C---:B------:R-:W-:Y:S01]  /*6070*/  HMMA.16816.F32 R16, R52.reuse, R58, R16 ;  /* 0x0000003a3410723c */ /* 0x040fe20000001810 */
[----:B------:R-:W2:Y:S06]  /*6080*/  LDSM.16.MT88.4 R56, [R110+0x7400] ;  /* 0x007400006e38783b */ /* 0x000eac0000004200 */
[----:B------:R-:W3:Y:S01]  /*6090*/  MUFU.EX2 R90, R90 ;  /* 0x0000005a005a7308 */ /* 0x000ee20000000800 */
[C---:B--2---:R-:W-:Y:S08]  /*60a0*/  HMMA.16816.F32 R20, R52.reuse, R56, R20 ;  /* 0x000000383414723c */ /* 0x044ff00000001814 */
[C---:B------:R-:W-:Y:S01]  /*60b0*/  HMMA.16816.F32 R24, R52.reuse, R58, R24 ;  /* 0x0000003a3418723c */ /* 0x040fe20000001818 */
[----:B------:R-:W2:Y:S07]  /*60c0*/  LDSM.16.MT88.4 R56, [R108+0x7400] ;  /* 0x007400006c38783b */ /* 0x000eae0000004200 */
[C---:B--2---:R-:W-:Y:S08]  /*60d0*/  HMMA.16816.F32 R28, R52.reuse, R56, R28 ;  /* 0x00000038341c723c */ /* 0x044ff0000000181c */
[C---:B------:R-:W-:Y:S01]  /*60e0*/  HMMA.16816.F32 R32, R52.reuse, R58, R32 ;  /* 0x0000003a3420723c */ /* 0x040fe20000001820 */
[----:B------:R-:W2:Y:S07]  /*60f0*/  LDSM.16.MT88.4 R56, [R110+0x8400] ;  /* 0x008400006e38783b */ /* 0x000eae0000004200 */
[C---:B--2---:R-:W-:Y:S08]  /*6100*/  HMMA.16816.F32 R36, R52.reuse, R56, R36 ;  /* 0x000000383424723c */ /* 0x044ff00000001824 */
[----:B------:R-:W-:Y:S01]  /*6110*/  HMMA.16816.F32 R40, R52, R58, R40 ;  /* 0x0000003a3428723c */ /* 0x000fe20000001828 */
[----:B------:R-:W2:Y:S06]  /*6120*/  LDSM.16.MT88.4 R56, [R108+0x6800] ;  /* 0x006800006c38783b */ /* 0x000eac0000004200 */
[----:B------:R-:W-:Y:S01]  /*6130*/  F2FP.PACK_AB R52, R150, R147 ;  /* 0x000000939634723e */ /* 0x000fe200000000ff */
[----:B------:R-:W-:Y:S01]  /*6140*/  FADD.FTZ R147, R147, R86 ;  /* 0x0000005693937221 */ /* 0x000fe20000010000 */
[----:B------:R-:W-:-:S02]  /*6150*/  F2FP.PACK_AB R53, R136, R137 ;  /* 0x000000898835723e */ /* 0x000fc400000000ff */
        /* <DEDUP_REMOVED lines=8> */
[----:B------:R-:W-:Y:S01]  /*61e0*/  @P0 IADD3 R130, R96, -0x3, RZ ;  /* 0xfffffffd60820810 */ /* 0x000fe20007ffe0ff */
[----:B------:R-:W-:Y:S01]  /*61f0*/  HMMA.16816.F32 R48, R52, R60, R4 ;  /* 0x0000003c3430723c */ /* 0x000fe20000001804 */
[----:B------:R-:W4:Y:S01]  /*6200*/  LDSM.16.MT88.4 R4, [R108+0x7800] ;  /* 0x007800006c04783b */ /* 0x000f220000004200 */
[----:B------:R-:W-:-:S06]  /*6210*/  FADD.FTZ R148, R148, R107 ;  /* 0x0000006b94947221 */ /* 0x000fcc0000010000 */
[C---:B------:R-:W-:Y:S08]  /*6220*/  HMMA.16816.F32 R68, R52.reuse, R72, R36 ;  /* 0x000000483444723c */ /* 0x040ff00000001824 */
[C---:B------:R-:W-:Y:S01]  /*6230*/  HMMA.16816.F32 R72, R52.reuse, R74, R40 ;  /* 0x0000004a3448723c */ /* 0x040fe20000001828 */
[----:B------:R-:W-:Y:S07]  /*6240*/  LDSM.16.MT88.4 R40, [R110+0x6c00] ;  /* 0x006c00006e28783b */ /* 0x000fee0000004200 */
[C---:B--2---:R-:W-:Y:S08]  /*6250*/  HMMA.16816.F32 R12, R52.reuse, R56, R12 ;  /* 0x00000038340c723c */ /* 0x044ff0000000180c */
[C---:B------:R-:W-:Y:S01]  /*6260*/  HMMA.16816.F32 R16, R52.reuse, R58, R16 ;  /* 0x0000003a3410723c */ /* 0x040fe20000001810 */
[----:B------:R-:W2:Y:S07]  /*6270*/  LDSM.16.MT88.4 R56, [R110+0x7800] ;  /* 0x007800006e38783b */ /* 0x000eae0000004200 */
[C---:B------:R-:W-:Y:S08]  /*6280*/  HMMA.16816.F32 R8, R52.reuse, R62, R8 ;  /* 0x0000003e3408723c */ /* 0x040ff00000001808 */
[C---:B----4-:R-:W-:Y:S08]  /*6290*/  HMMA.16816.F32 R28, R52.reuse, R4, R28 ;  /* 0x00000004341c723c */ /* 0x050ff0000000181c */
[C---:B------:R-:W-:Y:S01]  /*62a0*/  HMMA.16816.F32 R32, R52.reuse, R6, R32 ;  /* 0x000000063420723c */ /* 0x040fe20000001820 */
[----:B------:R-:W4:Y:S07]  /*62b0*/  LDSM.16.MT88.4 R4, [R108+0x8800] ;  /* 0x008800006c04783b */ /* 0x000f2e0000004200 */
[C---:B--2---:R-:W-:Y:S08]  /*62c0*/  HMMA.16816.F32 R20, R52.reuse, R56, R20 ;  /* 0x000000383414723c */ /* 0x044ff00000001814 */
[C---:B------:R-:W-:Y:S01]  /*62d0*/  HMMA.16816.F32 R24, R52.reuse, R58, R24 ;  /* 0x0000003a3418723c */ /* 0x040fe20000001818 */
[----:B------:R-:W-:Y:S07]  /*62e0*/  LDSM.16.MT88.4 R56, [R110+0x7c00] ;  /* 0x007c00006e38783b */ /* 0x000fee0000004200 */
[C---:B----4-:R-:W-:Y:S07]  /*62f0*/  HMMA.16816.F32 R76, R52.reuse, R4, R44 ;  /* 0x00000004344c723c */ /* 0x050fee000000182c */
[----:B-----5:R-:W-:Y:S01]  /*6300*/  F2FP.PACK_AB R4, R106, R133 ;  /* 0x000000856a04723e */ /* 0x020fe200000000ff */
[----:B------:R-:W-:Y:S01]  /*6310*/  HMMA.16816.F32 R80, R52, R6, R80 ;  /* 0x000000063450723c */ /* 0x000fe20000001850 */
[----:B------:R-:W2:Y:S01]  /*6320*/  LDSM.16.MT88.4 R52, [R108+0x6c00] ;  /* 0x006c00006c34783b */ /* 0x000ea20000004200 */
[----:B-1----:R-:W-:Y:S01]  /*6330*/  F2FP.PACK_AB R5, R139, R138 ;  /* 0x0000008a8b05723e */ /* 0x002fe200000000ff */
[----:B------:R-:W-:-:S02]  /*6340*/  FADD.FTZ R133, R133, R148 ;  /* 0x0000009485857221 */ /* 0x000fc40000010000 */
[----:B------:R-:W-:Y:S02]  /*6350*/  FADD.FTZ R138, R138, R135 ;  /* 0x000000878a8a7221 */ /* 0x000fe40000010000 */
[----:B------:R-:W-:Y:S01]  /*6360*/  F2FP.PACK_AB R6, R132, R105 ;  /* 0x000000698406723e */ /* 0x000fe200000000ff */
[----:B------:R-:W-:Y:S01]  /*6370*/  FADD.FTZ R106, R106, R133 ;  /* 0x000000856a6a7221 */ /* 0x000fe20000010000 */
[----:B---3--:R-:W-:Y:S01]  /*6380*/  F2FP.PACK_AB R7, R91, R90 ;  /* 0x0000005a5b07723e */ /* 0x008fe200000000ff */
[----:B------:R-:W-:Y:S02]  /*6390*/  FADD.FTZ R139, R139, R138 ;  /* 0x0000008a8b8b7221 */ /* 0x000fe40000010000 */
[----:B------:R-:W-:Y:S02]  /*63a0*/  FADD.FTZ R105, R105, R106 ;  /* 0x0000006a69697221 */ /* 0x000fe40000010000 */
[----:B------:R-:W-:Y:S02]  /*63b0*/  FADD.FTZ R90, R90, R139 ;  /* 0x0000008b5a5a7221 */ /* 0x000fe40000010000 */
[----:B------:R-:W-:Y:S01]  /*63c0*/  HMMA.16816.F32 R36, R4, R40, R48 ;  /* 0x000000280424723c */ /* 0x000fe20000001830 */
[----:B------:R-:W-:-:S02]  /*63d0*/  FADD.FTZ R131, R132, R105 ;  /* 0x0000006984837221 */ /* 0x000fc40000010000 */
[----:B------:R-:W-:-:S05]  /*63e0*/  FADD.FTZ R134, R91, R90 ;  /* 0x0000005a5b867221 */ /* 0x000fca0000010000 */
[C---:B------:R-:W-:Y:S01]  /*63f0*/  HMMA.16816.F32 R40, R4.reuse, R42, R8 ;  /* 0x0000002a0428723c */ /* 0x040fe20000001808 */
[----:B------:R-:W1:Y:S07]  /*6400*/  LDSM.16.MT88.4 R8, [R108+0x8c00] ;  /* 0x008c00006c08783b */ /* 0x000e6e0000004200 */
[C---:B------:R-:W-:Y:S08]  /*6410*/  HMMA.16816.F32 R60, R4.reuse, R64, R28 ;  /* 0x00000040043c723c */ /* 0x040ff0000000181c */
[C---:B------:R-:W-:Y:S08]  /*6420*/  HMMA.16816.F32 R64, R4.reuse, R66, R32 ;  /* 0x000000420440723c */ /* 0x040ff00000001820 */
[C---:B--2---:R-:W-:Y:S01]  /*6430*/  HMMA.16816.F32 R44, R4.reuse, R52, R12 ;  /* 0x00000034042c723c */ /* 0x044fe2000000180c */
[----:B------:R-:W2:Y:S07]  /*6440*/  LDSM.16.MT88.4 R12, [R110+0x8c00] ;  /* 0x008c00006e0c783b */ /* 0x000eae0000004200 */
[C---:B------:R-:W-:Y:S08]  /*6450*/  HMMA.16816.F32 R48, R4.reuse, R54, R16 ;  /* 0x000000360430723c */ /* 0x040ff00000001810 */
[C---:B------:R-:W-:Y:S08]  /*6460*/  HMMA.16816.F32 R52, R4.reuse, R56, R20 ;  /* 0x000000380434723c */ /* 0x040ff00000001814 */
[C---:B------:R-:W-:Y:S08]  /*6470*/  HMMA.16816.F32 R56, R4.reuse, R58, R24 ;  /* 0x0000003a0438723c */ /* 0x040ff00000001818 */
[C---:B-1----:R-:W-:Y:S08]  /*6480*/  HMMA.16816.F32 R76, R4.reuse, R8, R76 ;  /* 0x00000008044c723c */ /* 0x042ff0000000184c */
[C---:B------:R-:W-:Y:S08]  /*6490*/  HMMA.16816.F32 R80, R4.reuse, R10, R80 ;  /* 0x0000000a0450723c */ /* 0x040ff00000001850 */
[C---:B--2---:R-:W-:Y:S08]  /*64a0*/  HMMA.16816.F32 R68, R4.reuse, R12, R68 ;  /* 0x0000000c0444723c */ /* 0x044ff00000001844 */
[----:B------:R-:W-:Y:S01]  /*64b0*/  HMMA.16816.F32 R72, R4, R14, R72 ;  /* 0x0000000e0448723c */ /* 0x000fe20000001848 */
[----:B------:R-:W-:Y:S05]  /*64c0*/  @!UPT UIADD3 URZ, URZ, URZ, URZ ;  /* 0x0000003f3f3ff290 */ /* 0x000fea000fffe03f */
[----:B------:R-:W-:Y:S11]  /*64d0*/  @P0 BRA `(.L_x_242) ;  /* 0x0000001000000947 */ /* 0x000ff60003800000 */
.L_x_238:
[----:B------:R-:W-:-:S07]  /*64e0*/  IADD3 R130, R97, -0x1, RZ ;  /* 0xffffffff61827810 */ /* 0x000fce0007ffe0ff */
.L_x_242:
        /* <DEDUP_REMOVED lines=10> */
.L_x_246:
        /* <DEDUP_REMOVED lines=56> */
.L_x_244:
        /* <DEDUP_REMOVED lines=64> */
[C---:B------:R-:W-:Y:S01]  /*6d10*/  HMMA.16816.F32 R16, R88.reuse, R98, RZ ;  /* 0x000000625810723c */ /* 0x040fe200000018ff */
[----:B------:R-:W2:Y:S07]  /*6d20*/  LDSM.16.M88.4 R96, [R109+0x3000] ;  /* 0x003000006d60783b */ /* 0x000eae0000000200 */
[C---:B----4-:R-:W-:Y:S08]  /*6d30*/  HMMA.16816.F32 R20, R88.reuse, R100, RZ ;  /* 0x000000645814723c */ /* 0x050ff000000018ff */
[C---:B------:R-:W-:Y:S08]  /*6d40*/  HMMA.16816.F32 R24, R88.reuse, R102, RZ ;  /* 0x000000665818723c */ /* 0x040ff000000018ff */
[C---:B-----5:R-:W-:Y:S08]  /*6d50*/  HMMA.16816.F32 R28, R88.reuse, R104, RZ ;  /* 0x00000068581c723c */ /* 0x060ff000000018ff */
[----:B------:R-:W-:Y:S01]  /*6d60*/  HMMA.16816.F32 R32, R88, R106, RZ ;  /* 0x0000006a5820723c */ /* 0x000fe200000018ff */
[----:B------:R-:W3:Y:S07]  /*6d70*/  LDSM.16.M88.4 R88, [R109+0x3400] ;  /* 0x003400006d58783b */ /* 0x000eee0000000200 */
[C---:B--2---:R-:W-:Y:S08]  /*6d80*/  HMMA.16816.F32 R4, R92.reuse, R96, R4 ;  /* 0x000000605c04723c */ /* 0x044ff00000001804 */
[C---:B------:R-:W-:Y:S01]  /*6d90*/  HMMA.16816.F32 R8, R92.reuse, R98, R8 ;  /* 0x000000625c08723c */ /* 0x040fe20000001808 */
[----:B------:R-:W2:Y:S07]  /*6da0*/  LDSM.16.M88.4 R96, [R109+0x3800] ;  /* 0x003800006d60783b */ /* 0x000eae0000000200 */
[C---:B---3--:R-:W-:Y:S08]  /*6db0*/  HMMA.16816.F32 R12, R92.reuse, R88, R12 ;  /* 0x000000585c0c723c */ /* 0x048ff0000000180c */
[C---:B------:R-:W-:Y:S01]  /*6dc0*/  HMMA.16816.F32 R16, R92.reuse, R90, R16 ;  /* 0x0000005a5c10723c */ /* 0x040fe20000001810 */
[----:B------:R-:W3:Y:S07]  /*6dd0*/  LDSM.16.M88.4 R88, [R109+0x3c00] ;  /* 0x003c00006d58783b */ /* 0x000eee0000000200 */
[C---:B--2---:R-:W-:Y:S08]  /*6de0*/  HMMA.16816.F32 R20, R92.reuse, R96, R20 ;  /* 0x000000605c14723c */ /* 0x044ff00000001814 */
[C---:B------:R-:W-:Y:S01]  /*6df0*/  HMMA.16816.F32 R24, R92.reuse, R98, R24 ;  /* 0x000000625c18723c */ /* 0x040fe20000001818 */
[----:B------:R-:W-:Y:S07]  /*6e00*/  LDSM.16.M88.4 R96, [R113+0x1000] ;  /* 0x001000007160783b */ /* 0x000fee0000000200 */
[C---:B---3--:R-:W-:Y:S08]  /*6e10*/  HMMA.16816.F32 R28, R92.reuse, R88, R28 ;  /* 0x000000585c1c723c */ /* 0x048ff0000000181c */
[----:B------:R-:W-:Y:S01]  /*6e20*/  HMMA.16816.F32 R32, R92, R90, R32 ;  /* 0x0000005a5c20723c */ /* 0x000fe20000001820 */
[----:B------:R-:W2:Y:S04]  /*6e30*/  LDSM.16.M88.4 R88, [R112+0x4000] ;  /* 0x004000007058783b */ /* 0x000ea80000000200 */
[----:B------:R-:W3:Y:S03]  /*6e40*/  LDSM.16.M88.4 R92, [R112+0x4400] ;  /* 0x00440000705c783b */ /* 0x000ee60000000200 */
        /* <DEDUP_REMOVED lines=44> */
[----:B------:R-:W3:Y:S01]  /*7110*/  LDSM.16.M88.4 R96, [R109+0x5c00] ;  /* 0x005c00006d60783b */ /* 0x000ee20000000200 */
[----:B------:R-:W-:Y:S04]  /*7120*/  DEPBAR.LE SB0, 0x0 ;  /* 0x000080000000791a */ /* 0x000fe80000000000 */
[----:B------:R-:W-:Y:S02]  /*7130*/  BAR.SYNC.DEFER_BLOCKING 0x0 ;  /* 0x0000000000007b1d */ /* 0x000fe40000010000 */
[C---:B--2---:R-:W-:Y:S08]  /*7140*/  HMMA.16816.F32 R20, R88.reuse, R92, R20 ;  /* 0x0000005c5814723c */ /* 0x044ff00000001814 */
[C---:B------:R-:W-:Y:S08]  /*7150*/  HMMA.16816.F32 R24, R88.reuse, R94, R24 ;  /* 0x0000005e5818723c */ /* 0x040ff00000001818 */
[C---:B---3--:R-:W-:Y:S08]  /*7160*/  HMMA.16816.F32 R28, R88.reuse, R96, R28 ;  /* 0x00000060581c723c */ /* 0x048ff0000000181c */
[----:B------:R-:W-:Y:S01]  /*7170*/  HMMA.16816.F32 R32, R88, R98, R32 ;  /* 0x000000625820723c */ /* 0x000fe20000001820 */
[----:B-1----:R-:W-:-:S07]  /*7180*/  @P5 BRA `(.L_x_246) ;  /* 0xfffff40000005947 */ /* 0x002fce000383ffff */
.L_x_245:
[C---:B-1----:R-:W-:Y:S02]  /*7190*/  LEA R90, R130.reuse, R117, 0x6 ;  /* 0x00000075825a7211 */ /* 0x042fe400078e30ff */
[----:B------:R-:W-:Y:S02]  /*71a0*/  IADD3 R130, R130, -0x1, RZ ;  /* 0xffffffff82827810 */ /* 0x000fe40007ffe0ff */
        /* <DEDUP_REMOVED lines=14> */
[----:B------:R-:W-:Y:S07]  /*7290*/  IADD3 R2, R90, 0x29, RZ ;  /* 0x000000295a027810 */ /* 0x000fee0007ffe0ff */
        /* <DEDUP_REMOVED lines=9> */
[-C--:B-1----:R-:W-:Y:S02]  /*7330*/  FFMA.FTZ R27, R2, R0.reuse, R27 ;  /* 0x00000000021b7223 */ /* 0x082fe4000001001b */
[CC--:B------:R-:W-:Y:S02]  /*7340*/  FFMA.FTZ R7, R87.reuse, R0.reuse, R7 ;  /* 0x0000000057077223 */ /* 0x0c0fe40000010007 */
[-C--:B------:R-:W-:Y:S04]  /*7350*/  FFMA.FTZ R5, R87, R0.reuse, R5 ;  /* 0x0000000057057223 */ /* 0x080fe80000010005 */
[----:B------:R1:W2:Y:S01]  /*7360*/  I2F R87, R96 ;  /* 0x0000006000577306 */ /* 0x0002a20000201400 */
[CC--:B------:R-:W-:Y:S02]  /*7370*/  FFMA.FTZ R6, R99.reuse, R0.reuse, R6 ;  /* 0x0000000063067223 */ /* 0x0c0fe40000010006 */
[-C--:B------:R-:W-:Y:S02]  /*7380*/  FFMA.FTZ R4, R99, R0.reuse, R4 ;  /* 0x0000000063047223 */ /* 0x080fe40000010004 */
[CC--:B------:R-:W-:Y:S01]  /*7390*/  FFMA.FTZ R10, R97.reuse, R0.reuse, R10 ;  /* 0x00000000610a7223 */ /* 0x0c0fe2000001000a */
[----:B------:R-:W-:Y:S01]  /*73a0*/  FMNMX.FTZ R98, R6, R85, !PT ;  /* 0x0000005506627209 */ /* 0x000fe20007810000 */
[-C--:B------:R-:W-:Y:S02]  /*73b0*/  FFMA.FTZ R8, R97, R0.reuse, R8 ;  /* 0x0000000061087223 */ /* 0x080fe40000010008 */
[----:B------:R-:W-:Y:S01]  /*73c0*/  FFMA.FTZ R11, R88, R0, R11 ;  /* 0x00000000580b7223 */ /* 0x000fe2000001000b */
[----:B------:R-:W-:Y:S01]  /*73d0*/  FMNMX.FTZ R97, R7, R98, !PT ;  /* 0x0000006207617209 */ /* 0x000fe20007810000 */
[CC--:B------:R-:W-:Y:S02]  /*73e0*/  FFMA.FTZ R14, R95.reuse, R0.reuse, R14 ;  /* 0x000000005f0e7223 */ /* 0x0c0fe4000001000e */
[-C--:B------:R-:W-:Y:S01]  /*73f0*/  FFMA.FTZ R12, R95, R0.reuse, R12 ;  /* 0x000000005f0c7223 */ /* 0x080fe2000001000c */
[----:B------:R-:W-:Y:S01]  /*7400*/  FMNMX.FTZ R98, R10, R97, !PT ;  /* 0x000000610a627209 */ /* 0x000fe20007810000 */
[CC--:B------:R-:W-:Y:S01]  /*7410*/  FFMA.FTZ R16, R91.reuse, R0.reuse, R16 ;  /* 0x000000005b107223 */ /* 0x0c0fe20000010010 */
[----:B------:R-:W-:Y:S01]  /*7420*/  IADD3 R95, R90, 0x38, RZ ;  /* 0x000000385a5f7810 */ /* 0x000fe20007ffe0ff */
[----:B------:R-:W-:Y:S01]  /*7430*/  FFMA.FTZ R18, R91, R0, R18 ;  /* 0x000000005b127223 */ /* 0x000fe20000010012 */
[----:B------:R-:W-:Y:S01]  /*7440*/  FMNMX.FTZ R97, R11, R98, !PT ;  /* 0x000000620b617209 */ /* 0x000fe20007810000 */
[-C--:B------:R-:W-:Y:S01]  /*7450*/  FFMA.FTZ R9, R88, R0.reuse, R9 ;  /* 0x0000000058097223 */ /* 0x080fe20000010009 */
[----:B------:R3:W4:Y:S01]  /*7460*/  I2F R91, R95 ;  /* 0x0000005f005b7306 */ /* 0x0007220000201400 */
[----:B------:R-:W-:Y:S01]  /*7470*/  IADD3 R88, R90, 0x31, RZ ;  /* 0x000000315a587810 */ /* 0x000fe20007ffe0ff */
[-C--:B------:R-:W-:Y:S01]  /*7480*/  FFMA.FTZ R15, R94, R0.reuse, R15 ;  /* 0x000000005e0f7223 */ /* 0x080fe2000001000f */
[----:B------:R-:W-:Y:S01]  /*7490*/  IADD3 R90, R90, 0x39, RZ ;  /* 0x000000395a5a7810 */ /* 0x000fe20007ffe0ff */
[----:B------:R-:W-:Y:S01]  /*74a0*/  FFMA.FTZ R13, R94, R0, R13 ;  /* 0x000000005e0d7223 */ /* 0x000fe2000001000d */
[----:B-1----:R-:W-:Y:S01]  /*74b0*/  FMNMX.FTZ R96, R4, R84, !PT ;  /* 0x0000005404607209 */ /* 0x002fe20007810000 */
[-C--:B------:R-:W-:Y:S01]  /*74c0*/  FFMA.FTZ R19, R92, R0.reuse, R19 ;  /* 0x000000005c137223 */ /* 0x080fe20000010013 */
[----:B------:R-:W-:Y:S01]  /*74d0*/  FMNMX.FTZ R94, R14, R97, !PT ;  /* 0x000000610e5e7209 */ /* 0x000fe20007810000 */
[----:B------:R-:W-:Y:S01]  /*74e0*/  FFMA.FTZ R17, R92, R0, R17 ;  /* 0x000000005c117223 */ /* 0x000fe20000010011 */
[----:B------:R-:W-:Y:S01]  /*74f0*/  FMNMX.FTZ R99, R5, R96, !PT ;  /* 0x0000006005637209 */ /* 0x000fe20007810000 */
[----:B------:R1:W5:Y:S01]  /*7500*/  I2F R3, R90 ;  /* 0x0000005a00037306 */ /* 0x0003620000201400 */
[-C--:B------:R-:W-:Y:S02]  /*7510*/  FFMA.FTZ R22, R93, R0.reuse, R22 ;  /* 0x000000005d167223 */ /* 0x080fe40000010016 */
[----:B------:R-:W-:Y:S01]  /*7520*/  FMNMX.FTZ R96, R8, R99, !PT ;  /* 0x0000006308607209 */ /* 0x000fe20007810000 */
[----:B------:R-:W-:Y:S01]  /*7530*/  FFMA.FTZ R23, R86, R0, R23 ;  /* 0x0000000056177223 */ /* 0x000fe20000010017 */
[----:B------:R-:W-:Y:S01]  /*7540*/  FMNMX.FTZ R99, R15, R94, !PT ;  /* 0x0000005e0f637209 */ /* 0x000fe20007810000 */
[----:B------:R-:W-:Y:S01]  /*7550*/  FFMA.FTZ R20, R93, R0, R20 ;  /* 0x000000005d147223 */ /* 0x000fe20000010014 */
[----:B------:R-:W-:Y:S01]  /*7560*/  FMNMX.FTZ R97, R9, R96, !PT ;  /* 0x0000006009617209 */ /* 0x000fe20007810000 */
[-C--:B------:R-:W-:Y:S01]  /*7570*/  FFMA.FTZ R26, R89, R0.reuse, R26 ;  /* 0x00000000591a7223 */ /* 0x080fe2000001001a */
[----:B------:R-:W-:Y:S01]  /*7580*/  FMNMX.FTZ R94, R18, R99, !PT ;  /* 0x00000063125e7209 */ /* 0x000fe20007810000 */
[----:B------:R-:W5:Y:S01]  /*7590*/  I2F R88, R88 ;  /* 0x0000005800587306 */ /* 0x000f620000201400 */
[----:B------:R-:W-:Y:S01]  /*75a0*/  FMNMX.FTZ R92, R12, R97, !PT ;  /* 0x000000610c5c7209 */ /* 0x000fe20007810000 */
[----:B------:R-:W-:Y:S01]  /*75b0*/  FFMA.FTZ R21, R86, R0, R21 ;  /* 0x0000000056157223 */ /* 0x000fe20000010015 */
[----:B------:R-:W-:Y:S01]  /*75c0*/  FMNMX.FTZ R99, R19, R94, !PT ;  /* 0x0000005e13637209 */ /* 0x000fe20007810000 */
[----:B------:R-:W-:Y:S01]  /*75d0*/  FFMA.FTZ R24, R89, R0, R24 ;  /* 0x0000000059187223 */ /* 0x000fe20000010018 */
[----:B------:R-:W-:Y:S01]  /*75e0*/  FMNMX.FTZ R97, R13, R92, !PT ;  /* 0x0000005c0d617209 */ /* 0x000fe20007810000 */
[CC--:B--2---:R-:W-:Y:S01]  /*75f0*/  FFMA.FTZ R30, R87.reuse, R0.reuse, R30 ;  /* 0x00000000571e7223 */ /* 0x0c4fe2000001001e */
[----:B------:R-:W-:Y:S01]  /*7600*/  FMNMX.FTZ R94, R22, R99, !PT ;  /* 0x00000063165e7209 */ /* 0x000fe20007810000 */
[-C--:B------:R-:W-:Y:S01]  /*7610*/  FFMA.FTZ R25, R2, R0.reuse, R25 ;  /* 0x0000000002197223 */ /* 0x080fe20000010019 */
[----:B------:R-:W-:Y:S01]  /*7620*/  FMNMX.FTZ R92, R16, R97, !PT ;  /* 0x00000061105c7209 */ /* 0x000fe20007810000 */
[----:B------:R-:W-:Y:S01]  /*7630*/  FFMA.FTZ R28, R87, R0, R28 ;  /* 0x00000000571c7223 */ /* 0x000fe2000001001c */
[----:B---3--:R-:W-:Y:S01]  /*7640*/  FMNMX.FTZ R95, R23, R94, !PT ;  /* 0x0000005e175f7209 */ /* 0x008fe20007810000 */
[----:B----4-:R-:W-:Y:S01]  /*7650*/  FFMA.FTZ R34, R91, R0, R34 ;  /* 0x000000005b227223 */ /* 0x010fe20000010022 */
[----:B------:R-:W-:Y:S01]  /*7660*/  FMNMX.FTZ R93, R17, R92, !PT ;  /* 0x0000005c115d7209 */ /* 0x000fe20007810000 */
[-C--:B------:R-:W-:Y:S01]  /*7670*/  FFMA.FTZ R32, R91, R0.reuse, R32 ;  /* 0x000000005b207223 */ /* 0x080fe20000010020 */
[----:B-1----:R-:W-:Y:S01]  /*7680*/  FMNMX.FTZ R90, R26, R95, !PT ;  /* 0x0000005f1a5a7209 */ /* 0x002fe20007810000 */
[CC--:B-----5:R-:W-:Y:S01]  /*7690*/  FFMA.FTZ R35, R3.reuse, R0.reuse, R35 ;  /* 0x0000000003237223 */ /* 0x0e0fe20000010023 */
[----:B------:R-:W-:Y:S01]  /*76a0*/  FMNMX.FTZ R86, R20, R93, !PT ;  /* 0x0000005d14567209 */ /* 0x000fe20007810000 */
[----:B------:R-:W-:Y:S01]  /*76b0*/  FFMA.FTZ R33, R3, R0, R33 ;  /* 0x0000000003217223 */ /* 0x000fe20000010021 */
[----:B------:R-:W-:Y:S01]  /*76c0*/  FMNMX.FTZ R93, R27, R90, !PT ;  /* 0x0000005a1b5d7209 */ /* 0x000fe20007810000 */
[----:B------:R-:W-:Y:S01]  /*76d0*/  LDSM.16.MT88.4 R96, [R108+0x6800] ;  /* 0x006800006c60783b */ /* 0x000fe20000004200 */
[----:B------:R-:W-:Y:S02]  /*76e0*/  FMNMX.FTZ R89, R21, R86, !PT ;  /* 0x0000005615597209 */ /* 0x000fe40007810000 */
[----:B------:R-:W-:Y:S01]  /*76f0*/  FMNMX.FTZ R86, R30, R93, !PT ;  /* 0x0000005d1e567209 */ /* 0x000fe20007810000 */
[-C--:B------:R-:W-:Y:S01]  /*7700*/  FFMA.FTZ R31, R88, R0.reuse, R31 ;  /* 0x00000000581f7223 */ /* 0x080fe2000001001f */
[----:B------:R-:W-:Y:S01]  /*7710*/  FMNMX.FTZ R2, R24, R89, !PT ;  /* 0x0000005918027209 */ /* 0x000fe20007810000 */
[----:B------:R-:W-:Y:S03]  /*7720*/  FFMA.FTZ R29, R88, R0, R29 ;  /* 0x00000000581d7223 */ /* 0x000fe6000001001d */
[----:B------:R-:W-:Y:S02]  /*7730*/  FMNMX.FTZ R89, R25, R2, !PT ;  /* 0x0000000219597209 */ /* 0x000fe40007810000 */
[----:B------:R-:W-:Y:S02]  /*7740*/  FMNMX.FTZ R87, R31, R86, !PT ;  /* 0x000000561f577209 */ /* 0x000fe40007810000 */
[----:B------:R-:W-:Y:S02]  /*7750*/  FMNMX.FTZ R86, R28, R89, !PT ;  /* 0x000000591c567209 */ /* 0x000fe40007810000 */
[----:B------:R-:W-:Y:S02]  /*7760*/  FMNMX.FTZ R2, R34, R87, !PT ;  /* 0x0000005722027209 */ /* 0x000fe40007810000 */
[----:B------:R-:W-:Y:S02]  /*7770*/  FMNMX.FTZ R95, R29, R86, !PT ;  /* 0x000000561d5f7209 */ /* 0x000fe40007810000 */
[----:B------:R-:W-:Y:S02]  /*7780*/  FMNMX.FTZ R89, R35, R2, !PT ;  /* 0x0000000223597209 */ /* 0x000fe40007810000 */
[----:B------:R-:W-:Y:S03]  /*7790*/  FMNMX.FTZ R86, R32, R95, !PT ;  /* 0x0000005f20567209 */ /* 0x000fe60007810000 */
[----:B------:R-:W1:Y:S01]  /*77a0*/  SHFL.BFLY PT, R2, R89, 0x2, 0x1f ;  /* 0x0c401f0059027f89 */ /* 0x000e6200000e0000 */
[----:B------:R-:W-:Y:S07]  /*77b0*/  FMNMX.FTZ R93, R33, R86, !PT ;  /* 0x00000056215d7209 */ /* 0x000fee0007810000 */
[----:B------:R-:W2:Y:S01]  /*77c0*/  SHFL.BFLY PT, R86, R93, 0x2, 0x1f ;  /* 0x0c401f005d567f89 */ /* 0x000ea200000e0000 */
[----:B-1----:R-:W-:Y:S07]  /*77d0*/  FMNMX.FTZ R87, R89, R2, !PT ;  /* 0x0000000259577209 */ /* 0x002fee0007810000 */
[----:B------:R-:W1:Y:S01]  /*77e0*/  SHFL.BFLY PT, R2, R87, 0x1, 0x1f ;  /* 0x0c201f0057027f89 */ /* 0x000e6200000e0000 */
[----:B--2---:R-:W-:Y:S07]  /*77f0*/  FMNMX.FTZ R91, R93, R86, !PT ;  /* 0x000000565d5b7209 */ /* 0x004fee0007810000 */
[----:B------:R-:W2:Y:S08]  /*7800*/  SHFL.BFLY PT, R88, R91, 0x1, 0x1f ;  /* 0x0c201f005b587f89 */ /* 0x000eb000000e0000 */
[----:B------:R-:W3:Y:S01]  /*7810*/  LDSM.16.MT88.4 R92, [R110+0x6000] ;  /* 0x006000006e5c783b */ /* 0x000ee20000004200 */
[----:B-1----:R-:W-:Y:S04]  /*7820*/  FMNMX.FTZ R2, R87, R2, !PT ;  /* 0x0000000257027209 */ /* 0x002fe80007810000 */
[C---:B------:R-:W-:Y:S01]  /*7830*/  FSETP.NEU.FTZ.AND P0, PT, R2.reuse, -INF , PT ;  /* 0xff8000000200780b */ /* 0x040fe20003f1d000 */
[C---:B------:R-:W-:Y:S02]  /*7840*/  FMUL.FTZ R141, R2.reuse, c[0x0][0x23c] ;  /* 0x00008f00028d7a20 */ /* 0x040fe40000410000 */
[----:B------:R-:W-:Y:S01]  /*7850*/  FADD.FTZ R86, -R2, R85 ;  /* 0x0000005502567221 */ /* 0x000fe20000010100 */
[----:B--2---:R-:W-:Y:S02]  /*7860*/  FMNMX.FTZ R3, R91, R88, !PT ;  /* 0x000000585b037209 */ /* 0x004fe40007810000 */
[----:B------:R-:W-:Y:S01]  /*7870*/  FSEL R141, R141, RZ, P0 ;  /* 0x000000ff8d8d7208 */ /* 0x000fe20000000000 */
[----:B------:R-:W-:Y:S01]  /*7880*/  FMUL.FTZ R85, R86, c[0x0][0x23c] ;  /* 0x00008f0056557a20 */ /* 0x000fe20000410000 */
[C---:B------:R-:W-:Y:S01]  /*7890*/  FSETP.NEU.FTZ.AND P0, PT, R3.reuse, -INF , PT ;  /* 0xff8000000300780b */ /* 0x040fe20003f1d000 */
[C---:B------:R-:W-:Y:S02]  /*78a0*/  FMUL.FTZ R102, R3.reuse, c[0x0][0x23c] ;  /* 0x00008f0003667a20 */ /* 0x040fe40000410000 */
[----:B------:R-:W-:Y:S02]  /*78b0*/  FADD.FTZ R86, -R3, R84 ;  /* 0x0000005403567221 */ /* 0x000fe40000010100 */
[--C-:B------:R-:W-:Y:S01]  /*78c0*/  FFMA.FTZ R100, R7, c[0x0][0x23c], -R141.reuse ;  /* 0x00008f0007647a23 */ /* 0x100fe2000001088d */
[----:B------:R-:W-:Y:S01]  /*78d0*/  FSEL R102, R102, RZ, P0 ;  /* 0x000000ff66667208 */ /* 0x000fe20000000000 */
[----:B------:R-:W-:Y:S01]  /*78e0*/  FMUL.FTZ R84, R86, c[0x0][0x23c] ;  /* 0x00008f0056547a20 */ /* 0x000fe20000410000 */
[----:B------:R-:W1:Y:S01]  /*78f0*/  MUFU.EX2 R85, R85 ;  /* 0x0000005500557308 */ /* 0x000e620000000800 */
[--C-:B------:R-:W-:Y:S02]  /*7900*/  FFMA.FTZ R103, R6, c[0x0][0x23c], -R141.reuse ;  /* 0x00008f0006677a23 */ /* 0x100fe4000001088d */
[--C-:B------:R-:W-:Y:S02]  /*7910*/  FFMA.FTZ R101, R4, c[0x0][0x23c], -R102.reuse ;  /* 0x00008f0004657a23 */ /* 0x100fe40000010866 */
        /* <DEDUP_REMOVED lines=11> */
[----:B------:R-:W-:Y:S02]  /*79d0*/  FFMA.FTZ R138, R14, c[0x0][0x23c], -R141 ;  /* 0x00008f000e8a7a23 */ /* 0x000fe4000001088d */
        /* <DEDUP_REMOVED lines=15> */
[----:B------:R-:W4:Y:S01]  /*7ad0*/  MUFU.EX2 R106, R106 ;  /* 0x0000006a006a7308 */ /* 0x000f220000000800 */
[C---:B------:R-:W-:Y:S02]  /*7ae0*/  FMUL.FTZ R63, R85.reuse, R63 ;  /* 0x0000003f553f7220 */ /* 0x040fe40000410000 */
[C---:B------:R-:W-:Y:S02]  /*7af0*/  FMUL.FTZ R66, R85.reuse, R66 ;  /* 0x0000004255427220 */ /* 0x040fe40000410000 */
[C---:B-1----:R-:W-:Y:S02]  /*7b00*/  FMUL.FTZ R36, R84.reuse, R36 ;  /* 0x0000002454247220 */ /* 0x042fe40000410000 */
[C---:B------:R-:W-:Y:S02]  /*7b10*/  FMUL.FTZ R37, R84.reuse, R37 ;  /* 0x0000002554257220 */ /* 0x040fe40000410000 */
[C---:B------:R-:W-:Y:S01]  /*7b20*/  FMUL.FTZ R40, R84.reuse, R40 ;  /* 0x0000002854287220 */ /* 0x040fe20000410000 */
[----:B------:R-:W-:Y:S01]  /*7b30*/  MUFU.EX2 R104, R104 ;  /* 0x0000006800687308 */ /* 0x000fe20000000800 */
[C---:B------:R-:W-:Y:S02]  /*7b40*/  FMUL.FTZ R41, R84.reuse, R41 ;  /* 0x0000002954297220 */ /* 0x040fe40000410000 */
[----:B------:R-:W-:Y:S01]  /*7b50*/  FMUL.FTZ R44, R84, R44 ;  /* 0x0000002c542c7220 */ /* 0x000fe20000410000 */
[----:B--2---:R-:W-:Y:S01]  /*7b60*/  F2FP.PACK_AB R89, R100, R103 ;  /* 0x000000676459723e */ /* 0x004fe200000000ff */
[C---:B------:R-:W-:Y:S02]  /*7b70*/  FMUL.FTZ R45, R84.reuse, R45 ;  /* 0x0000002d542d7220 */ /* 0x040fe40000410000 */
[C---:B------:R-:W-:Y:S02]  /*7b80*/  FMUL.FTZ R48, R84.reuse, R48 ;  /* 0x0000003054307220 */ /* 0x040fe40000410000 */
[C---:B------:R-:W-:Y:S01]  /*7b90*/  FMUL.FTZ R49, R84.reuse, R49 ;  /* 0x0000003154317220 */ /* 0x040fe20000410000 */
[----:B------:R-:W1:Y:S01]  /*7ba0*/  MUFU.EX2 R87, R87 ;  /* 0x0000005700577308 */ /* 0x000e620000000800 */
[C---:B------:R-:W-:Y:S02]  /*7bb0*/  FMUL.FTZ R52, R84.reuse, R52 ;  /* 0x0000003454347220 */ /* 0x040fe40000410000 */
[----:B------:R-:W-:Y:S01]  /*7bc0*/  FMUL.FTZ R53, R84, R53 ;  /* 0x0000003554357220 */ /* 0x000fe20000410000 */
[----:B----4-:R-:W-:Y:S01]  /*7bd0*/  F2FP.PACK_AB R88, R106, R101 ;  /* 0x000000656a58723e */ /* 0x010fe200000000ff */
        /* <DEDUP_REMOVED lines=11> */
[C---:B------:R-:W-:Y:S01]  /*7c90*/  FMUL.FTZ R68, R84.reuse, R68 ;  /* 0x0000004454447220 */ /* 0x040fe20000410000 */
        /* <DEDUP_REMOVED lines=11> */
[----:B------:R-:W-:Y:S02]  /*7d50*/  FMUL.FTZ R77, R84, R77 ;  /* 0x0000004d544d7220 */ /* 0x000fe40000410000 */
[C---:B------:R-:W-:Y:S01]  /*7d60*/  FMUL.FTZ R82, R85.reuse, R82 ;  /* 0x0000005255527220 */ /* 0x040fe20000410000 */
[----:B--2---:R-:W-:Y:S01]  /*7d70*/  F2FP.PACK_AB R90, R86, R105 ;  /* 0x00000069565a723e */ /* 0x004fe200000000ff */
[C---:B------:R-:W-:Y:S02]  /*7d80*/  FFMA.FTZ R103, R85.reuse, R134, R103 ;  /* 0x0000008655677223 */ /* 0x040fe40000010067 */
[C---:B------:R-:W-:Y:S02]  /*7d90*/  FFMA.FTZ R131, R84.reuse, R131, R101 ;  /* 0x0000008354837223 */ /* 0x040fe40000010065 */
[----:B------:R-:W-:Y:S01]  /*7da0*/  FMUL.FTZ R83, R85, R83 ;  /* 0x0000005355537220 */ /* 0x000fe20000410000 */
[----:B------:R-:W-:Y:S01]  /*7db0*/  MUFU.EX2 R140, R140 ;  /* 0x0000008c008c7308 */ /* 0x000fe20000000800 */
[C---:B---3--:R-:W-:Y:S05]  /*7dc0*/  HMMA.16816.F32 R36, R88.reuse, R92, R36 ;  /* 0x0000005c5824723c */ /* 0x048fea0000001824 */
[C---:B------:R-:W-:Y:S01]  /*7dd0*/  FMUL.FTZ R80, R84.reuse, R80 ;  /* 0x0000005054507220 */ /* 0x040fe20000410000 */
[----:B------:R-:W-:Y:S01]  /*7de0*/  MOV R85, R2 ;  /* 0x0000000200557202 */ /* 0x000fe20000000f00 */
[----:B------:R-:W-:Y:S01]  /*7df0*/  FMUL.FTZ R81, R84, R81 ;  /* 0x0000005154517220 */ /* 0x000fe20000410000 */
[C---:B------:R-:W-:Y:S01]  /*7e00*/  HMMA.16816.F32 R40, R88.reuse, R94, R40 ;  /* 0x0000005e5828723c */ /* 0x040fe20000001828 */
[----:B------:R-:W1:Y:S01]  /*7e10*/  LDSM.16.MT88.4 R92, [R108+0x6000] ;  /* 0x006000006c5c783b */ /* 0x000e620000004200 */
[----:B------:R-:W-:Y:S02]  /*7e20*/  MUFU.EX2 R142, R142 ;  /* 0x0000008e008e7308 */ /* 0x000fe40000000800 */
[--C-:B------:R-:W-:Y:S01]  /*7e30*/  FFMA.FTZ R147, R20, c[0x0][0x23c], -R102.reuse ;  /* 0x00008f0014937a23 */ /* 0x100fe20000010866 */
[----:B------:R-:W-:Y:S01]  /*7e40*/  MOV R84, R3 ;  /* 0x0000000300547202 */ /* 0x000fe20000000f00 */
[--C-:B------:R-:W-:Y:S02]  /*7e50*/  FFMA.FTZ R148, R21, c[0x0][0x23c], -R102.reuse ;  /* 0x00008f0015947a23 */ /* 0x100fe40000010866 */
[--C-:B------:R-:W-:Y:S04]  /*7e60*/  FFMA.FTZ R149, R24, c[0x0][0x23c], -R102.reuse ;  /* 0x00008f0018957a23 */ /* 0x100fe80000010866 */
[--C-:B------:R-:W-:Y:S01]  /*7e70*/  FFMA.FTZ R150, R25, c[0x0][0x23c], -R102.reuse ;  /* 0x00008f0019967a23 */ /* 0x100fe20000010866 */
[----:B------:R-:W-:Y:S01]  /*7e80*/  MUFU.EX2 R147, R147 ;  /* 0x0000009300937308 */ /* 0x000fe20000000800 */
[--C-:B------:R-:W-:Y:S02]  /*7e90*/  FFMA.FTZ R153, R28, c[0x0][0x23c], -R102.reuse ;  /* 0x00008f001c997a23 */ /* 0x100fe40000010866 */
[--C-:B------:R-:W-:Y:S02]  /*7ea0*/  FFMA.FTZ R154, R29, c[0x0][0x23c], -R102.reuse ;  /* 0x00008f001d9a7a23 */ /* 0x100fe40000010866 */
[--C-:B------:R-:W-:Y:S02]  /*7eb0*/  FFMA.FTZ R29, R32, c[0x0][0x23c], -R102.reuse ;  /* 0x00008f00201d7a23 */ /* 0x100fe40000010866 */
[----:B------:R-:W-:Y:S02]  /*7ec0*/  FFMA.FTZ R102, R33, c[0x0][0x23c], -R102 ;  /* 0x00008f0021667a23 */ /* 0x000fe40000010866 */
[----:B------:R-:W-:Y:S01]  /*7ed0*/  FADD.FTZ R33, R100, R103 ;  /* 0x0000006764217221 */ /* 0x000fe20000010000 */
[----:B------:R-:W-:Y:S01]  /*7ee0*/  MUFU.EX2 R148, R148 ;  /* 0x0000009400947308 */ /* 0x000fe20000000800 */
[--C-:B------:R-:W-:Y:S02]  /*7ef0*/  FFMA.FTZ R145, R22, c[0x0][0x23c], -R141.reuse ;  /* 0x00008f0016917a23 */ /* 0x100fe4000001088d */
[--C-:B------:R-:W-:Y:S02]  /*7f00*/  FFMA.FTZ R144, R23, c[0x0][0x23c], -R141.reuse ;  /* 0x00008f0017907a23 */ /* 0x100fe4000001088d */
[--C-:B------:R-:W-:Y:S02]  /*7f10*/  FFMA.FTZ R146, R26, c[0x0][0x23c], -R141.reuse ;  /* 0x00008f001a927a23 */ /* 0x100fe4000001088d */
[--C-:B------:R-:W-:Y:S02]  /*7f20*/  FFMA.FTZ R143, R27, c[0x0][0x23c], -R141.reuse ;  /* 0x00008f001b8f7a23 */ /* 0x100fe4000001088d */
[----:B------:R-:W-:Y:S01]  /*7f30*/  FFMA.FTZ R34, R34, c[0x0][0x23c], -R141 ;  /* 0x00008f0022227a23 */ /* 0x000fe2000001088d */
[----:B------:R2:W-:Y:S01]  /*7f40*/  MUFU.EX2 R156, R102 ;  /* 0x00000066009c7308 */ /* 0x0005e20000000800 */
[----:B------:R-:W-:Y:S02]  /*7f50*/  FADD.FTZ R104, R104, R33 ;  /* 0x0000002168687221 */ /* 0x000fe40000010000 */
[--C-:B------:R-:W-:Y:S02]  /*7f60*/  FFMA.FTZ R135, R15, c[0x0][0x23c], -R141.reuse ;  /* 0x00008f000f877a23 */ /* 0x100fe4000001088d */
[--C-:B------:R-:W-:Y:S02]  /*7f70*/  FFMA.FTZ R136, R18, c[0x0][0x23c], -R141.reuse ;  /* 0x00008f0012887a23 */ /* 0x100fe4000001088d */
[--C-:B------:R-:W-:Y:S01]  /*7f80*/  FFMA.FTZ R107, R19, c[0x0][0x23c], -R141.reuse ;  /* 0x00008f00136b7a23 */ /* 0x100fe2000001088d */
[C---:B-1----:R-:W-:Y:S02]  /*7f90*/  HMMA.16816.F32 R44, R88.reuse, R92, R44 ;  /* 0x0000005c582c723c */ /* 0x042fe4000000182c */
[----:B------:R-:W-:Y:S01]  /*7fa0*/  MUFU.EX2 R145, R145 ;  /* 0x0000009100917308 */ /* 0x000fe20000000800 */
[--C-:B------:R-:W-:Y:S02]  /*7fb0*/  FFMA.FTZ R152, R30, c[0x0][0x23c], -R141.reuse ;  /* 0x00008f001e987a23 */ /* 0x100fe4000001088d */
[--C-:B------:R-:W-:Y:S02]  /*7fc0*/  FFMA.FTZ R151, R31, c[0x0][0x23c], -R141.reuse ;  /* 0x00008f001f977a23 */ /* 0x100fe4000001088d */
[----:B------:R-:W-:Y:S01]  /*7fd0*/  FFMA.FTZ R141, R35, c[0x0][0x23c], -R141 ;  /* 0x00008f00238d7a23 */ /* 0x000fe2000001088d */
[C---:B------:R-:W-:Y:S01]  /*7fe0*/  HMMA.16816.F32 R48, R88.reuse, R94, R48 ;  /* 0x0000005e5830723c */ /* 0x040fe20000001830 */
[----:B------:R-:W1:Y:S03]  /*7ff0*/  LDSM.16.MT88.4 R92, [R110+0x7000] ;  /* 0x007000006e5c783b */ /* 0x000e660000004200 */
[----:B------:R-:W-:Y:S01]  /*8000*/  MUFU.EX2 R144, R144 ;  /* 0x0000009000907308 */ /* 0x000fe20000000800 */
[----:B------:R-:W-:Y:S02]  /*8010*/  FADD.FTZ R106, R106, R131 ;  /* 0x000000836a6a7221 */ /* 0x000fe40000010000 */
[----:B------:R-:W-:Y:S02]  /*8020*/  FADD.FTZ R87, R87, R104 ;  /* 0x0000006857577221 */ /* 0x000fe40000010000 */
[----:B--2---:R-:W-:Y:S03]  /*8030*/  LDSM.16.MT88.4 R100, [R108+0x6c00] ;  /* 0x006c00006c64783b */ /* 0x004fe60000004200 */
[----:B------:R-:W-:Y:S02]  /*8040*/  FADD.FTZ R105, R105, R106 ;  /* 0x0000006a69697221 */ /* 0x000fe40000010000 */
[----:B------:R-:W-:Y:S02]  /*8050*/  MUFU.EX2 R146, R146 ;  /* 0x0000009200927308 */ /* 0x000fe40000000800 */
[----:B------:R-:W-:Y:S08]  /*8060*/  FADD.FTZ R86, R86, R105 ;  /* 0x0000006956567221 */ /* 0x000ff00000010000 */
[----:B------:R-:W-:Y:S10]  /*8070*/  MUFU.EX2 R143, R143 ;  /* 0x0000008f008f7308 */ /* 0x000ff40000000800 */
[----:B------:R-:W-:Y:S01]  /*8080*/  MUFU.EX2 R149, R149 ;  /* 0x0000009500957308 */ /* 0x000fe20000000800 */
[C---:B-1----:R-:W-:Y:S09]  /*8090*/  HMMA.16816.F32 R52, R88.reuse, R92, R52 ;  /* 0x0000005c5834723c */ /* 0x042ff20000001834 */
[----:B------:R-:W-:Y:S01]  /*80a0*/  MUFU.EX2 R150, R150 ;  /* 0x0000009600967308 */ /* 0x000fe20000000800 */
[C---:B------:R-:W-:Y:S01]  /*80b0*/  HMMA.16816.F32 R56, R88.reuse, R94, R56 ;  /* 0x0000005e5838723c */ /* 0x040fe20000001838 */
[----:B------:R-:W1:Y:S08]  /*80c0*/  LDSM.16.MT88.4 R92, [R108+0x7000] ;  /* 0x007000006c5c783b */ /* 0x000e700000004200 */
[----:B------:R-:W-:Y:S10]  /*80d0*/  MUFU.EX2 R135, R135 ;  /* 0x0000008700877308 */ /* 0x000ff40000000800 */
[----:B------:R-:W-:Y:S10]  /*80e0*/  MUFU.EX2 R136, R136 ;  /* 0x0000008800887308 */ /* 0x000ff40000000800 */
[----:B------:R-:W-:Y:S10]  /*80f0*/  MUFU.EX2 R107, R107 ;  /* 0x0000006b006b7308 */ /* 0x000ff40000000800 */
[----:B------:R-:W-:Y:S01]  /*8100*/  MUFU.EX2 R139, R139 ;  /* 0x0000008b008b7308 */ /* 0x000fe20000000800 */
[C---:B-1----:R-:W-:Y:S09]  /*8110*/  HMMA.16816.F32 R60, R88.reuse, R92, R60 ;  /* 0x0000005c583c723c */ /* 0x042ff2000000183c */
[----:B------:R-:W-:Y:S01]  /*8120*/  MUFU.EX2 R152, R152 ;  /* 0x0000009800987308 */ /* 0x000fe20000000800 */
[C---:B------:R-:W-:Y:S01]  /*8130*/  HMMA.16816.F32 R64, R88.reuse, R94, R64 ;  /* 0x0000005e5840723c */ /* 0x040fe20000001840 */
[----:B------:R-:W1:Y:S08]  /*8140*/  LDSM.16.MT88.4 R92, [R110+0x8000] ;  /* 0x008000006e5c783b */ /* 0x000e700000004200 */
[----:B------:R-:W2:Y:S10]  /*8150*/  MUFU.EX2 R151, R151 ;  /* 0x0000009700977308 */ /* 0x000eb40000000800 */
[----:B------:R-:W-:Y:S10]  /*8160*/  MUFU.EX2 R134, R34 ;  /* 0x0000002200867308 */ /* 0x000ff40000000800 */
[----:B------:R-:W3:Y:S01]  /*8170*/  MUFU.EX2 R141, R141 ;  /* 0x0000008d008d7308 */ /* 0x000ee20000000800 */
[----:B--2---:R-:W-:Y:S09]  /*8180*/  F2FP.PACK_AB R33, R151, R152 ;  /* 0x000000989721723e */ /* 0x004ff200000000ff */
[----:B------:R-:W-:Y:S01]  /*8190*/  MUFU.EX2 R153, R153 ;  /* 0x0000009900997308 */ /* 0x000fe20000000800 */
[C---:B-1----:R-:W-:Y:S09]  /*81a0*/  HMMA.16816.F32 R68, R88.reuse, R92, R68 ;  /* 0x0000005c5844723c */ /* 0x042ff20000001844 */
[----:B------:R-:W1:Y:S01]  /*81b0*/  MUFU.EX2 R154, R154 ;  /* 0x0000009a009a7308 */ /* 0x000e620000000800 */
[C---:B------:R-:W-:Y:S01]  /*81c0*/  HMMA.16816.F32 R72, R88.reuse, R94, R72 ;  /* 0x0000005e5848723c */ /* 0x040fe20000001848 */
[----:B------:R-:W2:Y:S02]  /*81d0*/  LDSM.16.MT88.4 R92, [R108+0x8000] ;  /* 0x008000006c5c783b */ /* 0x000ea40000004200 */
[----:B---3--:R-:W-:Y:S06]  /*81e0*/  F2FP.PACK_AB R35, R141, R134 ;  /* 0x000000868d23723e */ /* 0x008fec00000000ff */
[----:B------:R-:W3:Y:S03]  /*81f0*/  MUFU.EX2 R29, R29 ;  /* 0x0000001d001d7308 */ /* 0x000ee60000000800 */
[----:B-1----:R-:W-:Y:S02]  /*8200*/  F2FP.PACK_AB R32, R154, R153 ;  /* 0x000000999a20723e */ /* 0x002fe400000000ff */
[----:B---3--:R-:W-:Y:S01]  /*8210*/  F2FP.PACK_AB R34, R156, R29 ;  /* 0x0000001d9c22723e */ /* 0x008fe200000000ff */
[C---:B--2---:R-:W-:Y:S08]  /*8220*/  HMMA.16816.F32 R76, R88.reuse, R92, R76 ;  /* 0x0000005c584c723c */ /* 0x044ff0000000184c */
[----:B------:R-:W-:Y:S01]  /*8230*/  HMMA.16816.F32 R80, R88, R94, R80 ;  /* 0x0000005e5850723c */ /* 0x000fe20000001850 */
[----:B------:R-:W1:Y:S06]  /*8240*/  LDSM.16.MT88.4 R92, [R110+0x6400] ;  /* 0x006400006e5c783b */ /* 0x000e6c0000004200 */
[----:B------:R-:W-:Y:S01]  /*8250*/  F2FP.PACK_AB R89, R135, R138 ;  /* 0x0000008a8759723e */ /* 0x000fe200000000ff */
[----:B------:R-:W-:Y:S01]  /*8260*/  FADD.FTZ R138, R138, R87 ;  /* 0x000000578a8a7221 */ /* 0x000fe20000010000 */
[----:B------:R-:W-:Y:S03]  /*8270*/  F2FP.PACK_AB R91, R107, R136 ;  /* 0x000000886b5b723e */ /* 0x000fe600000000ff */
[C---:B------:R-:W-:Y:S01]  /*8280*/  F2FP.PACK_AB R88, R140.reuse, R137 ;  /* 0x000000898c58723e */ /* 0x040fe200000000ff */
[----:B------:R-:W-:Y:S01]  /*8290*/  FADD.FTZ R87, R137, R86 ;  /* 0x0000005689577221 */ /* 0x000fe20000010000 */
[----:B------:R-:W-:Y:S01]  /*82a0*/  F2FP.PACK_AB R90, R139, R142 ;  /* 0x0000008e8b5a723e */ /* 0x000fe200000000ff */
[----:B------:R-:W-:Y:S02]  /*82b0*/  FADD.FTZ R135, R135, R138 ;  /* 0x0000008a87877221 */ /* 0x000fe40000010000 */
[----:B------:R-:W-:Y:S02]  /*82c0*/  FADD.FTZ R87, R140, R87 ;  /* 0x000000578c577221 */ /* 0x000fe40000010000 */
        /* <DEDUP_REMOVED lines=59> */
[----:B------:R-:W2:Y:S08]  /*8680*/  LDSM.16.MT88.4 R88, [R110+0x7c00] ;  /* 0x007c00006e58783b */ /* 0x000eb00000004200 */
[----:B------:R-:W3:Y:S01]  /*8690*/  LDSM.16.MT88.4 R96, [R108+0x7c00] ;  /* 0x007c00006c60783b */ /* 0x000ee20000004200 */
[C---:B-1----:R-:W-:Y:S08]  /*86a0*/  HMMA.16816.F32 R36, R32.reuse, R92, R36 ;  /* 0x0000005c2024723c */ /* 0x042ff00000001824 */
[C---:B------:R-:W-:Y:S01]  /*86b0*/  HMMA.16816.F32 R40, R32.reuse, R94, R40 ;  /* 0x0000005e2028723c */ /* 0x040fe20000001828 */
[----:B------:R-:W1:Y:S07]  /*86c0*/  LDSM.16.MT88.4 R92, [R110+0x8c00] ;  /* 0x008c00006e5c783b */ /* 0x000e6e0000004200 */
[C---:B------:R-:W-:Y:S08]  /*86d0*/  HMMA.16816.F32 R44, R32.reuse, R100, R44 ;  /* 0x00000064202c723c */ /* 0x040ff0000000182c */
[C---:B------:R-:W-:Y:S01]  /*86e0*/  HMMA.16816.F32 R48, R32.reuse, R102, R48 ;  /* 0x000000662030723c */ /* 0x040fe20000001830 */
[----:B------:R-:W4:Y:S07]  /*86f0*/  LDSM.16.MT88.4 R100, [R108+0x8c00] ;  /* 0x008c00006c64783b */ /* 0x000f2e0000004200 */
[C---:B--2---:R-:W-:Y:S08]  /*8700*/  HMMA.16816.F32 R52, R32.reuse, R88, R52 ;  /* 0x000000582034723c */ /* 0x044ff00000001834 */
[C---:B------:R-:W-:Y:S08]  /*8710*/  HMMA.16816.F32 R56, R32.reuse, R90, R56 ;  /* 0x0000005a2038723c */ /* 0x040ff00000001838 */
[C---:B---3--:R-:W-:Y:S08]  /*8720*/  HMMA.16816.F32 R60, R32.reuse, R96, R60 ;  /* 0x00000060203c723c */ /* 0x048ff0000000183c */
[C---:B------:R-:W-:Y:S08]  /*8730*/  HMMA.16816.F32 R64, R32.reuse, R98, R64 ;  /* 0x000000622040723c */ /* 0x040ff00000001840 */
[C---:B-1----:R-:W-:Y:S08]  /*8740*/  HMMA.16816.F32 R68, R32.reuse, R92, R68 ;  /* 0x0000005c2044723c */ /* 0x042ff00000001844 */
[C---:B------:R-:W-:Y:S08]  /*8750*/  HMMA.16816.F32 R72, R32.reuse, R94, R72 ;  /* 0x0000005e2048723c */ /* 0x040ff00000001848 */
[C---:B----4-:R-:W-:Y:S08]  /*8760*/  HMMA.16816.F32 R76, R32.reuse, R100, R76 ;  /* 0x00000064204c723c */ /* 0x050ff0000000184c */
[----:B------:R-:W-:Y:S01]  /*8770*/  HMMA.16816.F32 R80, R32, R102, R80 ;  /* 0x000000662050723c */ /* 0x000fe20000001850 */
[----:B------:R-:W-:-:S07]  /*8780*/  @P5 BRA `(.L_x_244) ;  /* 0xffffe18000005947 */ /* 0x000fce000383ffff */
.L_x_243:
[----:B------:R-:W1:Y:S01]  /*8790*/  SHFL.BFLY PT, R0, R131, 0x2, 0x1f ;  /* 0x0c401f0083007f89 */ /* 0x000e6200000e0000 */
[----:B------:R-:W-:Y:S01]  /*87a0*/  MOV R10, 0x3f800000 ;  /* 0x3f800000000a7802 */ /* 0x000fe20000000f00 */
[----:B------:R-:W-:Y:S01]  /*87b0*/  BSSY B0, `(.L_x_247) ;  /* 0x00000d8000007945 */ /* 0x000fe20003800000 */
[----:B------:R-:W-:Y:S01]  /*87c0*/  MOV R11, 0x3f800000 ;  /* 0x3f800000000b7802 */ /* 0x000fe20000000f00 */
[----:B------:R-:W2:Y:S04]  /*87d0*/  SHFL.BFLY PT, R5, R134, 0x2, 0x1f ;  /* 0x0c401f0086057f89 */ /* 0x000ea800000e0000 */
[----:B------:R-:W3:Y:S01]  /*87e0*/  S2R R7, SR_TID.X ;  /* 0x0000000000077919 */ /* 0x000ee20000002100 */
[----:B-1----:R-:W-:-:S02]  /*87f0*/  FADD.FTZ R0, R0, R131 ;  /* 0x0000008300007221 */ /* 0x002fc40000010000 */
[----:B--2---:R-:W-:-:S03]  /*8800*/  FADD.FTZ R5, R5, R134 ;  /* 0x0000008605057221 */ /* 0x004fc60000010000 */
[----:B------:R-:W1:Y:S01]  /*8810*/  SHFL.BFLY PT, R9, R0, 0x1, 0x1f ;  /* 0x0c201f0000097f89 */ /* 0x000e6200000e0000 */
[----:B---3--:R-:W-:-:S03]  /*8820*/  SHF.R.S32.HI R4, RZ, 0x1f, R7 ;  /* 0x0000001fff047819 */ /* 0x008fc60000011407 */
[----:B------:R-:W2:Y:S01]  /*8830*/  SHFL.BFLY PT, R8, R5, 0x1, 0x1f ;  /* 0x0c201f0005087f89 */ /* 0x000ea200000e0000 */
[CC--:B------:R-:W-:Y:S02]  /*8840*/  LEA.HI R6, R4.reuse, R7.reuse, RZ, 0x2 ;  /* 0x0000000704067211 */ /* 0x0c0fe400078f10ff */
[----:B------:R-:W-:Y:S02]  /*8850*/  LEA.HI R4, R4, R7, RZ, 0x5 ;  /* 0x0000000704047211 */ /* 0x000fe400078f28ff */
[----:B------:R-:W-:Y:S01]  /*8860*/  LOP3.LUT R12, R6, 0xfffffffc, RZ, 0xc0, !PT ;  /* 0xfffffffc060c7812 */ /* 0x000fe200078ec0ff */
[----:B-1----:R-:W-:Y:S01]  /*8870*/  FADD.FTZ R9, R0, R9 ;  /* 0x0000000900097221 */ /* 0x002fe20000010000 */
[----:B------:R-:W-:Y:S02]  /*8880*/  SHF.R.S32.HI R0, RZ, 0x5, R4 ;  /* 0x00000005ff007819 */ /* 0x000fe40000011404 */
[----:B------:R-:W-:Y:S01]  /*8890*/  LOP3.LUT R4, R4, 0xffffffe0, RZ, 0xc0, !PT ;  /* 0xffffffe004047812 */ /* 0x000fe200078ec0ff */
[----:B--2---:R-:W-:Y:S01]  /*88a0*/  FADD.FTZ R8, R5, R8 ;  /* 0x0000000805087221 */ /* 0x004fe20000010000 */
[----:B------:R-:W-:Y:S01]  /*88b0*/  FSETP.NE.FTZ.AND P4, PT, R9, RZ, PT ;  /* 0x000000ff0900720b */ /* 0x000fe20003f95000 */
[----:B------:R-:W-:-:S02]  /*88c0*/  IMAD.IADD R5, R7, 0x1, -R12 ;  /* 0x0000000107057824 */ /* 0x000fc400078e0a0c */
[----:B------:R-:W-:Y:S01]  /*88d0*/  IMAD.IADD R4, R7, 0x1, -R4 ;  /* 0x0000000107047824 */ /* 0x000fe200078e0a04 */
[----:B------:R-:W-:Y:S01]  /*88e0*/  FSETP.NE.FTZ.AND P3, PT, R8, RZ, PT ;  /* 0x000000ff0800720b */ /* 0x000fe20003f75000 */
[----:B------:R-:W-:Y:S01]  /*88f0*/  IMAD R12, R115, 0x10, R116 ;  /* 0x00000010730c7824 */ /* 0x000fe200078e0274 */
[----:B------:R-:W-:Y:S02]  /*8900*/  LEA R0, R0, R5, 0x8 ;  /* 0x0000000500007211 */ /* 0x000fe400078e40ff */
[----:B------:R-:W-:-:S05]  /*8910*/  SHF.R.S32.HI R5, RZ, 0x2, R6 ;  /* 0x00000002ff057819 */ /* 0x000fca0000011406 */
[----:B------:R-:W1:Y:S08]  /*8920*/  @P4 MUFU.RCP R10, R9 ;  /* 0x00000009000a4308 */ /* 0x000e700000001000 */
[----:B------:R-:W2:Y:S01]  /*8930*/  @P3 MUFU.RCP R11, R8 ;  /* 0x00000008000b3308 */ /* 0x000ea20000001000 */
[----:B-1----:R-:W-:-:S07]  /*8940*/  FMUL.FTZ R36, R10, R36 ;  /* 0x000000240a247220 */ /* 0x002fce0000410000 */
        /* <DEDUP_REMOVED lines=37> */
[----:B------:R-:W-:Y:S01]  /*8ba0*/  F2FP.PACK_AB R76, R77, R76 ;  /* 0x0000004c4d4c723e */ /* 0x000fe200000000ff */
[C---:B------:R-:W-:Y:S01]  /*8bb0*/  FMUL.FTZ R38, R11.reuse, R38 ;  /* 0x000000260b267220 */ /* 0x040fe20000410000 */
[----:B------:R-:W-:Y:S01]  /*8bc0*/  LEA.HI R10, R10, R5, RZ, 0x3 ;  /* 0x000000050a0a7211 */ /* 0x000fe200078f18ff */
[----:B------:R-:W-:Y:S01]  /*8bd0*/  FMUL.FTZ R43, R11, R43 ;  /* 0x0000002b0b2b7220 */ /* 0x000fe20000410000 */
[----:B------:R-:W-:Y:S01]  /*8be0*/  F2FP.PACK_AB R80, R81, R80 ;  /* 0x000000505150723e */ /* 0x000fe200000000ff */
[C---:B------:R-:W-:Y:S01]  /*8bf0*/  FMUL.FTZ R42, R11.reuse, R42 ;  /* 0x0000002a0b2a7220 */ /* 0x040fe20000410000 */
[----:B------:R-:W-:Y:S01]  /*8c00*/  LOP3.LUT R10, R10, 0xfffffff8, RZ, 0xc0, !PT ;  /* 0xfffffff80a0a7812 */ /* 0x000fe200078ec0ff */
[----:B------:R-:W-:Y:S01]  /*8c10*/  FMUL.FTZ R47, R11, R47 ;  /* 0x0000002f0b2f7220 */ /* 0x000fe20000410000 */
[----:B------:R-:W-:Y:S01]  /*8c20*/  F2FP.PACK_AB R38, R39, R38 ;  /* 0x000000262726723e */ /* 0x000fe200000000ff */
[----:B------:R-:W-:Y:S01]  /*8c30*/  FMUL.FTZ R46, R11, R46 ;  /* 0x0000002e0b2e7220 */ /* 0x000fe20000410000 */
[----:B------:R-:W-:Y:S01]  /*8c40*/  F2FP.PACK_AB R42, R43, R42 ;  /* 0x0000002a2b2a723e */ /* 0x000fe200000000ff */
[----:B------:R-:W-:-:S02]  /*8c50*/  IMAD.IADD R10, R5, 0x1, -R10 ;  /* 0x00000001050a7824 */ /* 0x000fc400078e0a0a */
[----:B------:R-:W-:Y:S01]  /*8c60*/  FMUL.FTZ R51, R11, R51 ;  /* 0x000000330b337220 */ /* 0x000fe20000410000 */
[----:B------:R-:W-:Y:S01]  /*8c70*/  F2FP.PACK_AB R46, R47, R46 ;  /* 0x0000002e2f2e723e */ /* 0x000fe200000000ff */
[C---:B------:R-:W-:Y:S02]  /*8c80*/  FMUL.FTZ R50, R11.reuse, R50 ;  /* 0x000000320b327220 */ /* 0x040fe40000410000 */
        /* <DEDUP_REMOVED lines=23> */
[----:B------:R-:W-:Y:S02]  /*8e00*/  LEA.HI R11, R10, R10, RZ, 0x1 ;  /* 0x0000000a0a0b7211 */ /* 0x000fe400078f08ff */
[----:B------:R-:W-:-:S02]  /*8e10*/  F2FP.PACK_AB R78, R79, R78 ;  /* 0x0000004e4f4e723e */ /* 0x000fc400000000ff */
[----:B------:R-:W-:Y:S02]  /*8e20*/  SHF.R.S32.HI R13, RZ, 0x1, R11 ;  /* 0x00000001ff0d7819 */ /* 0x000fe4000001140b */
[----:B------:R-:W-:Y:S02]  /*8e30*/  LOP3.LUT R11, R11, 0x3fffffe, RZ, 0xc0, !PT ;  /* 0x03fffffe0b0b7812 */ /* 0x000fe400078ec0ff */
[C---:B------:R-:W-:Y:S02]  /*8e40*/  SHF.L.U32 R14, R13.reuse, 0x6, RZ ;  /* 0x000000060d0e7819 */ /* 0x040fe400000006ff */
[C---:B------:R-:W-:Y:S01]  /*8e50*/  LOP3.LUT P0, RZ, R13.reuse, 0x2, RZ, 0xc0, !PT ;  /* 0x000000020dff7812 */ /* 0x040fe2000780c0ff */
[----:B------:R-:W-:Y:S01]  /*8e60*/  IMAD.IADD R11, R10, 0x1, -R11 ;  /* 0x000000010a0b7824 */ /* 0x000fe200078e0a0b */
[----:B------:R-:W-:Y:S02]  /*8e70*/  LOP3.LUT R14, R14, 0xc0, RZ, 0xc0, !PT ;  /* 0x000000c00e0e7812 */ /* 0x000fe400078ec0ff */
[----:B------:R-:W-:-:S02]  /*8e80*/  LOP3.LUT R10, R13, 0x1, RZ, 0xc0, !PT ;  /* 0x000000010d0a7812 */ /* 0x000fc400078ec0ff */
[----:B------:R-:W-:Y:S02]  /*8e90*/  LEA R0, R11, R0, 0x4 ;  /* 0x000000000b007211 */ /* 0x000fe400078e20ff */
[----:B------:R-:W-:Y:S02]  /*8ea0*/  LEA.HI R11, R14, R14, RZ, 0x1d ;  /* 0x0000000e0e0b7211 */ /* 0x000fe400078fe8ff */
[----:B------:R-:W-:Y:S01]  /*8eb0*/  ISETP.NE.U32.AND P1, PT, R10, 0x1, PT ;  /* 0x000000010a00780c */ /* 0x000fe20003f25070 */
[----:B------:R-:W2:Y:S01]  /*8ec0*/  LDC.U8 R14, c[0x0][0x328] ;  /* 0x0000ca00ff0e7b82 */ /* 0x000ea20000000000 */
[----:B------:R-:W-:Y:S01]  /*8ed0*/  F2FP.PACK_AB R82, R83, R82 ;  /* 0x000000525352723e */ /* 0x000fe200000000ff */
[----:B------:R-:W-:-:S05]  /*8ee0*/  IMAD.U32 R0, R0, 0x2, R11 ;  /* 0x0000000200007824 */ /* 0x000fca00078e000b */
[----:B------:R-:W-:Y:S01]  /*8ef0*/  SHF.L.U32 R11, R0, 0x1, RZ ;  /* 0x00000001000b7819 */ /* 0x000fe200000006ff */
[----:B------:R-:W-:Y:S01]  /*8f00*/  IMAD.MOV.U32 R0, RZ, RZ, 0x20 ;  /* 0x00000020ff007424 */ /* 0x000fe200078e00ff */
[----:B------:R-:W4:Y:S02]  /*8f10*/  LDC.U8 R10, c[0x0][0x329] ;  /* 0x0000ca40ff0a7b82 */ /* 0x000f240000000000 */
[C---:B------:R-:W-:Y:S01]  /*8f20*/  IADD3 R13, R11.reuse, -0x10, RZ ;  /* 0xfffffff00b0d7810 */ /* 0x040fe20007ffe0ff */
[----:B------:R-:W-:Y:S01]  /*8f30*/  STS [R11], R36 ;  /* 0x000000240b007388 */ /* 0x000fe20000000800 */
[----:B------:R-:W-:Y:S02]  /*8f40*/  SEL R0, R0, 0xffffffe0, !P0 ;  /* 0xffffffe000007807 */ /* 0x000fe40004000000 */
[C---:B------:R-:W-:Y:S01]  /*8f50*/  @P1 IADD3 R13, R11.reuse, 0x10, RZ ;  /* 0x000000100b0d1810 */ /* 0x040fe20007ffe0ff */
[----:B------:R-:W-:Y:S01]  /*8f60*/  STS [R11+0x200], R38 ;  /* 0x000200260b007388 */ /* 0x000fe20000000800 */
[----:B------:R-:W-:-:S02]  /*8f70*/  IADD3 R19, R11, R0, RZ ;  /* 0x000000000b137210 */ /* 0x000fc40007ffe0ff */
[----:B------:R-:W-:Y:S01]  /*8f80*/  IADD3 R17, R0, R13, RZ ;  /* 0x0000000d00117210 */ /* 0x000fe20007ffe0ff */
[----:B------:R5:W-:Y:S01]  /*8f90*/  STS [R13], R40 ;  /* 0x000000280d007388 */ /* 0x000be20000000800 */
[----:B------:R-:W-:-:S03]  /*8fa0*/  ISETP.NE.AND P0, PT, R114, -0x1, PT ;  /* 0xffffffff7200780c */ /* 0x000fc60003f05270 */
[----:B------:R-:W-:Y:S01]  /*8fb0*/  STS [R13+0x200], R42 ;  /* 0x0002002a0d007388 */ /* 0x000fe20000000800 */
[----:B--2---:R-:W-:-:S03]  /*8fc0*/  ISETP.NE.AND P5, PT, R14, RZ, PT ;  /* 0x000000ff0e00720c */ /* 0x004fc60003fa5270 */
[----:B------:R2:W-:Y:S04]  /*8fd0*/  STS [R19], R44 ;  /* 0x0000002c13007388 */ /* 0x0005e80000000800 */
[----:B------:R-:W-:Y:S01]  /*8fe0*/  STS [R19+0x200], R46 ;  /* 0x0002002e13007388 */ /* 0x000fe20000000800 */
[C---:B----4-:R-:W-:Y:S02]  /*8ff0*/  ISETP.NE.AND P2, PT, R10.reuse, RZ, PT ;  /* 0x000000ff0a00720c */ /* 0x050fe40003f45270 */
[----:B------:R-:W-:Y:S01]  /*9000*/  ISETP.NE.OR P1, PT, R10, RZ, !P5 ;  /* 0x000000ff0a00720c */ /* 0x000fe20006f25670 */
[----:B------:R-:W-:Y:S04]  /*9010*/  STS [R17], R48 ;  /* 0x0000003011007388 */ /* 0x000fe80000000800 */
[----:B------:R-:W-:Y:S04]  /*9020*/  STS [R17+0x200], R50 ;  /* 0x0002003211007388 */ /* 0x000fe80000000800 */
[----:B------:R-:W-:Y:S01]  /*9030*/  STS [R11+0x1000], R52 ;  /* 0x001000340b007388 */ /* 0x000fe20000000800 */
[----:B-----5:R-:W-:Y:S01]  /*9040*/  @P0 IMAD.WIDE.U32 R40, R114, c[0x0][0x1e8], RZ ;  /* 0x00007a0072280a25 */ /* 0x020fe200078e00ff */
[----:B------:R-:W-:-:S02]  /*9050*/  @!P2 MOV R10, c[0x0][0x214] ;  /* 0x00008500000aaa02 */ /* 0x000fc40000000f00 */
[----:B------:R-:W-:Y:S01]  /*9060*/  STS [R11+0x1200], R54 ;  /* 0x001200360b007388 */ /* 0x000fe20000000800 */
[----:B------:R-:W-:Y:S01]  /*9070*/  @P2 IMAD.MOV.U32 R14, RZ, RZ, c[0x0][0x210] ;  /* 0x00008400ff0e2624 */ /* 0x000fe200078e00ff */
[----:B------:R-:W-:Y:S02]  /*9080*/  @P2 MOV R15, 0x1 ;  /* 0x00000001000f2802 */ /* 0x000fe40000000f00 */
[----:B------:R-:W-:Y:S01]  /*9090*/  STS [R13+0x1000], R56 ;  /* 0x001000380d007388 */ /* 0x000fe20000000800 */
[----:B------:R-:W-:Y:S01]  /*90a0*/  @P2 IMAD R14, R14, c[0x0][0x214], RZ ;  /* 0x000085000e0e2a24 */ /* 0x000fe200078e02ff */
[----:B------:R-:W-:Y:S01]  /*90b0*/  @!P2 SEL R14, R10, c[0x0][0x234], !P5 ;  /* 0x00008d000a0eaa07 */ /* 0x000fe20006800000 */
[----:B--2---:R-:W-:Y:S01]  /*90c0*/  CS2R R44, SRZ ;  /* 0x00000000002c7805 */ /* 0x004fe2000001ff00 */
[----:B------:R-:W-:Y:S01]  /*90d0*/  STS [R13+0x1200], R58 ;  /* 0x0012003a0d007388 */ /* 0x000fe20000000800 */
[----:B------:R-:W-:Y:S02]  /*90e0*/  LOP3.LUT P5, RZ, R4, 0x3, RZ, 0xc0, !PT ;  /* 0x0000000304ff7812 */ /* 0x000fe400078ac0ff */
[----:B------:R-:W-:Y:S01]  /*90f0*/  @!P2 IMAD R15, R14, c[0x0][0x1c0], RZ ;  /* 0x000070000e0faa24 */ /* 0x000fe200078e02ff */
        /* <DEDUP_REMOVED lines=13> */
[----:B--2---:R-:W-:-:S05]  /*91d0*/  @P0 IMAD R13, R114, c[0x0][0x1ec], R41 ;  /* 0x00007b00720d0a24 */ /* 0x004fca00078e0229 */
[----:B------:R-:W2:Y:S04]  /*91e0*/  S2R R0, SR_CTAID.Y ;  /* 0x0000000000007919 */ /* 0x000ea80000002600 */
[----:B------:R-:W5:Y:S04]  /*91f0*/  S2R R10, SR_CTAID.X ;  /* 0x00000000000a7919 */ /* 0x000f680000002500 */
[----:B------:R-:W1:Y:S04]  /*9200*/  S2R R11, SR_CTAID.Z ;  /* 0x00000000000b7919 */ /* 0x000e680000002700 */
[----:B------:R4:W4:Y:S04]  /*9210*/  LDS.128 R32, [R118] ;  /* 0x0000000076207984 */ /* 0x0009280000000c00 */
[----:B------:R3:W4:Y:S01]  /*9220*/  LDS.128 R28, [R118+0x800] ;  /* 0x00080000761c7984 */ /* 0x0007220000000c00 */
[----:B--2---:R-:W-:Y:S01]  /*9230*/  @!P1 IMAD R41, R0, c[0x0][0x214], RZ ;  /* 0x0000850000299a24 */ /* 0x004fe200078e02ff */
[----:B------:R-:W-:-:S02]  /*9240*/  @!P0 SHF.R.S32.HI R7, RZ, 0x1f, R0 ;  /* 0x0000001fff078819 */ /* 0x000fc40000011400 */
[----:B------:R2:W2:Y:S01]  /*9250*/  LDS.128 R24, [R118+0x1000] ;  /* 0x0010000076187984 */ /* 0x0004a20000000c00 */
[C---:B------:R-:W-:Y:S01]  /*9260*/  IMAD R15, R0.reuse, R15, RZ ;  /* 0x0000000f000f7224 */ /* 0x040fe200078e02ff */
[----:B------:R-:W-:Y:S02]  /*9270*/  @!P1 SEL R114, R41, R114, !P0 ;  /* 0x0000007229729207 */ /* 0x000fe40004000000 */
[----:B------:R2:W2:Y:S01]  /*9280*/  LDS.128 R20, [R118+0x1800] ;  /* 0x0018000076147984 */ /* 0x0004a20000000c00 */
[----:B------:R-:W-:Y:S01]  /*9290*/  @P2 MOV R41, c[0x0][0x210] ;  /* 0x0000840000292a02 */ /* 0x000fe20000000f00 */
[----:B------:R-:W-:Y:S01]  /*92a0*/  @!P0 IMAD.WIDE.U32 R42, R0, c[0x0][0x1e0], RZ ;  /* 0x00007800002a8a25 */ /* 0x000fe200078e00ff */
[----:B------:R-:W-:Y:S01]  /*92b0*/  @!P2 MOV R41, 0x1 ;  /* 0x000000010029a802 */ /* 0x000fe20000000f00 */
[----:B------:R2:W2:Y:S01]  /*92c0*/  LDS.128 R16, [R118+0x2000] ;  /* 0x0020000076107984 */ /* 0x0004a20000000c00 */
[----:B------:R-:W-:Y:S01]  /*92d0*/  SEL R15, R15, RZ, P1 ;  /* 0x000000ff0f0f7207 */ /* 0x000fe20000800000 */
[--C-:B------:R-:W-:Y:S01]  /*92e0*/  @!P1 IMAD.MOV.U32 R44, RZ, RZ, R114.reuse ;  /* 0x000000ffff2c9224 */ /* 0x100fe200078e0072 */
[----:B------:R-:W-:Y:S01]  /*92f0*/  @!P0 MOV R40, R42 ;  /* 0x0000002a00288202 */ /* 0x000fe20000000f00 */
[----:B------:R2:W2:Y:S01]  /*9300*/  LDS.128 R36, [R118+0x2800] ;  /* 0x0028000076247984 */ /* 0x0004a20000000c00 */
[----:B-----5:R-:W-:Y:S01]  /*9310*/  IMAD R4, R10, R41, RZ ;  /* 0x000000290a047224 */ /* 0x020fe200078e02ff */
[----:B------:R-:W-:Y:S01]  /*9320*/  @!P1 SHF.R.S32.HI R45, RZ, 0x1f, R114 ;  /* 0x0000001fff2d9819 */ /* 0x000fe20000011472 */
[----:B-1----:R-:W-:Y:S01]  /*9330*/  IMAD R15, R11, R14, R15 ;  /* 0x0000000e0b0f7224 */ /* 0x002fe200078e020f */
[----:B------:R-:W-:Y:S01]  /*9340*/  MOV R14, 0x7f800000 ;  /* 0x7f800000000e7802 */ /* 0x000fe20000000f00 */
[----:B------:R-:W-:-:S02]  /*9350*/  IMAD.SHL.U32 R4, R4, 0x40, RZ ;  /* 0x0000004004047824 */ /* 0x000fc400078e00ff */
[----:B------:R-:W-:Y:S02]  /*9360*/  @!P0 IMAD R7, R7, c[0x0][0x1e0], RZ ;  /* 0x0000780007078a24 */ /* 0x000fe400078e02ff */
[----:B------:R-:W-:Y:S02]  /*9370*/  @P4 FMUL.FTZ R42, R9, 0.69314718246459960938 ;  /* 0x3f317218092a4820 */ /* 0x000fe40000410000 */
[----:B---3--:R-:W-:Y:S01]  /*9380*/  @P3 FMUL.FTZ R9, R8, 0.69314718246459960938 ;  /* 0x3f31721808093820 */ /* 0x008fe20000410000 */
[----:B------:R-:W-:Y:S01]  /*9390*/  IADD3 R8, P2, P1, R4, R44, R15 ;  /* 0x0000002c04087210 */ /* 0x000fe2000795e00f */
[----:B------:R-:W-:Y:S01]  /*93a0*/  @!P0 IMAD R7, R0, c[0x0][0x1e4], R7 ;  /* 0x0000790000078a24 */ /* 0x000fe200078e0207 */
[----:B------:R-:W-:Y:S01]  /*93b0*/  SHF.R.S32.HI R4, RZ, 0x1f, R4 ;  /* 0x0000001fff047819 */ /* 0x000fe20000011404 */
[----:B------:R-:W-:Y:S01]  /*93c0*/  @P3 FFMA.FTZ R14, R2, c[0x0][0x238], R9 ;  /* 0x00008e00020e3a23 */ /* 0x000fe20000010009 */
[----:B------:R-:W-:Y:S02]  /*93d0*/  SHF.R.S32.HI R15, RZ, 0x1f, R15 ;  /* 0x0000001fff0f7819 */ /* 0x000fe4000001140f */
[----:B------:R-:W-:Y:S01]  /*93e0*/  MOV R0, 0x7f800000 ;  /* 0x7f80000000007802 */ /* 0x000fe20000000f00 */
[----:B------:R-:W-:Y:S01]  /*93f0*/  @P4 FFMA.FTZ R0, R3, c[0x0][0x238], R42 ;  /* 0x00008e0003004a23 */ /* 0x000fe2000001002a */
[----:B------:R-:W-:-:S02]  /*9400*/  @!P0 IADD3 R13, R43, R7, RZ ;  /* 0x000000072b0d8210 */ /* 0x000fc40007ffe0ff */
        /* <DEDUP_REMOVED lines=18> */
.L_x_248:
[----:B------:R-:W-:Y:S05]  /*9530*/  BSYNC B0 ;  /* 0x0000000000007941 */ /* 0x000fea0003800000 */
.L_x_247:
[----:B------:R-:W-:Y:S01]  /*9540*/  IADD3 R40, P0, R126, R40, RZ ;  /* 0x000000287e287210 */ /* 0x000fe20007f1e0ff */
[----:B------:R-:W-:Y:S01]  /*9550*/  IMAD R10, R10, -0x40, R121 ;  /* 0xffffffc00a0a7824 */ /* 0x000fe200078e0279 */
[----:B-1----:R-:W-:Y:S01]  /*9560*/  SHF.R.S32.HI R0, RZ, 0x1f, R126 ;  /* 0x0000001fff007819 */ /* 0x002fe2000001147e */
        /* <DEDUP_REMOVED lines=21> */
[----:B------:R1:W-:Y:S02]  /*96c0*/  @!P1 STG.E.128 [R2.64+0x80], R16 ;  /* 0x0000801002009986 */ /* 0x0003e4000c101d0c */
.L_x_250:
[----:B------:R-:W-:Y:S05]  /*96d0*/  BSYNC B0 ;  /* 0x0000000000007941 */ /* 0x000fea0003800000 */
.L_x_249:
[----:B-1----:R-:W-:-:S04]  /*96e0*/  LEA.HI.SX32 R3, R6, 0x20, 0x1e ;  /* 0x0000002006037811 */ /* 0x002fc800078ff2ff */
        /* <DEDUP_REMOVED lines=13> */
[----:B--2---:R1:W-:Y:S01]  /*97c0*/  @!P0 STG.E.128 [R2.64+0x40], R20 ;  /* 0x0000401402008986 */ /* 0x0043e2000c101d0c */
[----:B------:R-:W-:-:S03]  /*97d0*/  ISETP.GE.AND P0, PT, R119, c[0x0][0x220], PT ;  /* 0x0000880077007a0c */ /* 0x000fc60003f06270 */
[----:B----4-:R1:W-:Y:S10]  /*97e0*/  @!P1 STG.E.128 [R2.64], R28 ;  /* 0x0000001c02009986 */ /* 0x0103f4000c101d0c */
[----:B------:R-:W-:Y:S05]  /*97f0*/  @P0 EXIT ;  /* 0x000000000000094d */ /* 0x000fea0003800000 */
[----:B------:R-:W-:Y:S01]  /*9800*/  STG.E.128 [R2.64+0x80], R36 ;  /* 0x0000802402007986 */ /* 0x000fe2000c101d0c */
[----:B------:R-:W-:Y:S05]  /*9810*/  EXIT ;  /* 0x000000000000794d */ /* 0x000fea0003800000 */
.L_x_220:
[----:B------:R-:W3:Y:S01]  /*9820*/  LDC.U8 R3, c[0x0][0x329] ;  /* 0x0000ca40ff037b82 */ /* 0x000ee20000000000 */
[----:B------:R-:W-:Y:S01]  /*9830*/  ISETP.NE.AND P3, PT, R114, -0x1, PT ;  /* 0xffffffff7200780c */ /* 0x000fe20003f65270 */
[----:B------:R-:W-:Y:S01]  /*9840*/  BSSY B0, `(.L_x_251) ;  /* 0x0000044000007945 */ /* 0x000fe20003800000 */
[----:B------:R-:W-:-:S05]  /*9850*/  IADD3 R121, -R20, R121, RZ ;  /* 0x0000007914797210 */ /* 0x000fca0007ffe1ff */
[----:B------:R-:W4:Y:S06]  /*9860*/  LDC.U8 R2, c[0x0][0x328] ;  /* 0x0000ca00ff027b82 */ /* 0x000f2c0000000000 */
[----:B-1----:R-:W-:Y:S01]  /*9870*/  @!P3 SHF.R.S32.HI R11, RZ, 0x1f, R14 ;  /* 0x0000001fff0bb819 */ /* 0x002fe2000001140e */
[----:B------:R-:W-:-:S04]  /*9880*/  @P3 IMAD.WIDE.U32 R4, R114, c[0x0][0x1e8], RZ ;  /* 0x00007a0072043a25 */ /* 0x000fc800078e00ff */
[----:B------:R-:W-:Y:S02]  /*9890*/  @!P3 IMAD R11, R11, c[0x0][0x1e0], RZ ;  /* 0x000078000b0bba24 */ /* 0x000fe400078e02ff */
[----:B------:R-:W-:Y:S02]  /*98a0*/  @P3 IMAD.MOV.U32 R6, RZ, RZ, R4 ;  /* 0x000000ffff063224 */ /* 0x000fe400078e0004 */
[----:B------:R-:W-:Y:S01]  /*98b0*/  @!P3 IMAD.WIDE.U32 R12, R14, c[0x0][0x1e0], RZ ;  /* 0x000078000e0cba25 */ /* 0x000fe200078e00ff */
[----:B---3--:R-:W-:-:S03]  /*98c0*/  ISETP.NE.AND P1, PT, R3, RZ, PT ;  /* 0x000000ff0300720c */ /* 0x008fc60003f25270 */
[----:B------:R-:W-:Y:S02]  /*98d0*/  @!P3 IMAD R4, R14, c[0x0][0x1e4], R11 ;  /* 0x000079000e04ba24 */ /* 0x000fe400078e020b */
[----:B------:R-:W-:Y:S02]  /*98e0*/  @P3 IMAD R5, R114, c[0x0][0x1ec], R5 ;  /* 0x00007b0072053a24 */ /* 0x000fe400078e0205 */
[----:B------:R-:W-:Y:S01]  /*98f0*/  @!P3 IMAD.IADD R5, R13, 0x1, R4 ;  /* 0x000000010d05b824 */ /* 0x000fe200078e0204 */
[----:B----4-:R-:W-:Y:S01]  /*9900*/  ISETP.NE.AND P0, PT, R2, RZ, PT ;  /* 0x000000ff0200720c */ /* 0x010fe20003f05270 */
[----:B------:R-:W-:-:S03]  /*9910*/  @!P3 IMAD.MOV.U32 R6, RZ, RZ, R12 ;  /* 0x000000ffff06b224 */ /* 0x000fc600078e000c */
[----:B------:R-:W-:Y:S01]  /*9920*/  ISETP.NE.OR P2, PT, R3, RZ, !P0 ;  /* 0x000000ff0300720c */ /* 0x000fe20004745670 */
[----:B------:R-:W-:Y:S01]  /*9930*/  @P1 IMAD.MOV.U32 R9, RZ, RZ, c[0x0][0x210] ;  /* 0x00008400ff091624 */ /* 0x000fe200078e00ff */
[----:B--2---:R-:W-:Y:S01]  /*9940*/  SHF.R.S32.HI R3, RZ, 0x1f, R0 ;  /* 0x0000001fff037819 */ /* 0x004fe20000011400 */
[----:B------:R-:W-:Y:S02]  /*9950*/  @!P1 IMAD.MOV.U32 R2, RZ, RZ, c[0x0][0x214] ;  /* 0x00008500ff029624 */ /* 0x000fe400078e00ff */
[----:B------:R-:W-:Y:S02]  /*9960*/  @P1 IMAD R9, R9, c[0x0][0x214], RZ ;  /* 0x0000850009091a24 */ /* 0x000fe400078e02ff */
[----:B------:R-:W-:Y:S01]  /*9970*/  @P1 IMAD.MOV.U32 R7, RZ, RZ, 0x1 ;  /* 0x00000001ff071424 */ /* 0x000fe200078e00ff */
[----:B------:R-:W-:Y:S02]  /*9980*/  @!P1 SEL R9, R2, c[0x0][0x234], !P0 ;  /* 0x00008d0002099a07 */ /* 0x000fe40004000000 */
[----:B------:R-:W-:-:S02]  /*9990*/  ISETP.NE.OR P0, PT, R114, -0x1, P2 ;  /* 0xffffffff7200780c */ /* 0x000fc40001705670 */
[----:B------:R-:W-:Y:S01]  /*99a0*/  LEA.HI R2, R3, R0, RZ, 0x2 ;  /* 0x0000000003027211 */ /* 0x000fe200078f10ff */
[----:B------:R-:W-:-:S03]  /*99b0*/  @!P1 IMAD R7, R9, c[0x0][0x1c0], RZ ;  /* 0x0000700009079a24 */ /* 0x000fc600078e02ff */
[----:B------:R-:W-:Y:S01]  /*99c0*/  LOP3.LUT R3, R2, 0xfffffffc, RZ, 0xc0, !PT ;  /* 0xfffffffc02037812 */ /* 0x000fe200078ec0ff */
[C---:B------:R-:W-:Y:S01]  /*99d0*/  IMAD R7, R14.reuse, R7, RZ ;  /* 0x000000070e077224 */ /* 0x040fe200078e02ff */
[----:B------:R-:W-:Y:S02]  /*99e0*/  SHF.R.S32.HI R16, RZ, 0x2, R2 ;  /* 0x00000002ff107819 */ /* 0x000fe40000011402 */
[----:B------:R-:W-:Y:S02]  /*99f0*/  IADD3 R3, -R3, R0, RZ ;  /* 0x0000000003037210 */ /* 0x000fe40007ffe1ff */
[----:B------:R-:W-:Y:S01]  /*9a00*/  SEL R7, R7, RZ, P2 ;  /* 0x000000ff07077207 */ /* 0x000fe20001000000 */
[----:B------:R-:W-:Y:S01]  /*9a10*/  @!P0 IMAD R114, R14, c[0x0][0x214], RZ ;  /* 0x000085000e728a24 */ /* 0x000fe200078e02ff */
[----:B------:R-:W-:Y:S01]  /*9a20*/  SHF.R.S32.HI R0, RZ, 0x1f, R24 ;  /* 0x0000001fff007819 */ /* 0x000fe20000011418 */
[----:B------:R-:W-:Y:S01]  /*9a30*/  IMAD.SHL.U32 R4, R3, 0x8, RZ ;  /* 0x0000000803047824 */ /* 0x000fe200078e00ff */
[----:B------:R-:W-:Y:S01]  /*9a40*/  CS2R R14, SRZ ;  /* 0x00000000000e7805 */ /* 0x000fe2000001ff00 */
[----:B------:R-:W-:Y:S01]  /*9a50*/  IMAD R7, R24, R9, R7 ;  /* 0x0000000918077224 */ /* 0x000fe200078e0207 */
[----:B------:R-:W-:Y:S01]  /*9a60*/  @!P2 SHF.R.S32.HI R15, RZ, 0x1f, R114 ;  /* 0x0000001fff0fa819 */ /* 0x000fe20000011472 */
[----:B------:R-:W-:Y:S01]  /*9a70*/  @P1 IMAD.MOV.U32 R9, RZ, RZ, c[0x0][0x210] ;  /* 0x00008400ff091624 */ /* 0x000fe200078e00ff */
[----:B------:R-:W-:Y:S01]  /*9a80*/  @!P2 MOV R14, R114 ;  /* 0x00000072000ea202 */ /* 0x000fe20000000f00 */
[----:B------:R-:W-:Y:S01]  /*9a90*/  @!P1 IMAD.MOV.U32 R9, RZ, RZ, 0x1 ;  /* 0x00000001ff099424 */ /* 0x000fe200078e00ff */
[----:B------:R-:W-:Y:S01]  /*9aa0*/  ISETP.GE.AND P2, PT, R16, R121, PT ;  /* 0x000000791000720c */ /* 0x000fe20003f46270 */
[----:B------:R-:W-:Y:S01]  /*9ab0*/  IMAD R11, R0, c[0x0][0x1f0], RZ ;  /* 0x00007c00000b7a24 */ /* 0x000fe200078e02ff */
[----:B------:R-:W-:Y:S01]  /*9ac0*/  IADD3 R12, P0, R4, R6, RZ ;  /* 0x00000006040c7210 */ /* 0x000fe20007f1e0ff */
[----:B------:R-:W-:Y:S01]  /*9ad0*/  IMAD R20, R20, R9, RZ ;  /* 0x0000000914147224 */ /* 0x000fe200078e02ff */
[----:B------:R-:W-:Y:S01]  /*9ae0*/  SHF.R.S32.HI R17, RZ, 0x1f, R16 ;  /* 0x0000001fff117819 */ /* 0x000fe20000011410 */
[----:B------:R-:W-:Y:S01]  /*9af0*/  IMAD R11, R24, c[0x0][0x1f4], R11 ;  /* 0x00007d00180b7a24 */ /* 0x000fe200078e020b */
[----:B------:R-:W-:-:S02]  /*9b00*/  LEA.HI.X.SX32 R13, R4, R5, 0x1, P0 ;  /* 0x00000005040d7211 */ /* 0x000fc400000f0eff */
[----:B------:R-:W-:Y:S01]  /*9b10*/  SHF.R.S32.HI R5, RZ, 0x1f, R20 ;  /* 0x0000001fff057819 */ /* 0x000fe20000011414 */
[----:B------:R-:W-:Y:S01]  /*9b20*/  IMAD.WIDE R18, R129, 0x40, R16 ;  /* 0x0000004081127825 */ /* 0x000fe200078e0210 */
[--C-:B------:R-:W-:Y:S02]  /*9b30*/  IADD3 R20, P1, P0, R20, R14, R7.reuse ;  /* 0x0000000e14147210 */ /* 0x100fe4000783e007 */
[----:B------:R-:W-:Y:S01]  /*9b40*/  SHF.R.S32.HI R14, RZ, 0x1f, R7 ;  /* 0x0000001fff0e7819 */ /* 0x000fe20000011407 */
[----:B------:R-:W-:Y:S01]  /*9b50*/  IMAD.WIDE.U32 R12, R24, c[0x0][0x1f0], R12 ;  /* 0x00007c00180c7a25 */ /* 0x000fe200078e000c */
[C---:B------:R-:W-:Y:S02]  /*9b60*/  IADD3 R2, R4.reuse, 0x20, RZ ;  /* 0x0000002004027810 */ /* 0x040fe40007ffe0ff */
[----:B------:R-:W-:Y:S01]  /*9b70*/  IADD3.X R5, R5, R15, R14, P1, P0 ;  /* 0x0000000f05057210 */ /* 0x000fe20000fe040e */
[----:B------:R-:W-:Y:S01]  /*9b80*/  IMAD.IADD R11, R11, 0x1, R13 ;  /* 0x000000010b0b7824 */ /* 0x000fe200078e020d */
[----:B------:R-:W-:Y:S01]  /*9b90*/  IADD3 R0, R4, 0x40, RZ ;  /* 0x0000004004007810 */ /* 0x000fe20007ffe0ff */
        /* <DEDUP_REMOVED lines=14> */
.L_x_252:
[----:B------:R-:W-:Y:S05]  /*9c80*/  BSYNC B0 ;  /* 0x0000000000007941 */ /* 0x000fea0003800000 */
.L_x_251:
        /* <DEDUP_REMOVED lines=19> */
.L_x_254:
[----:B------:R-:W-:Y:S05]  /*9dc0*/  BSYNC B0 ;  /* 0x0000000000007941 */ /* 0x000fea0003800000 */
.L_x_253:
[----:B------:R-:W-:-:S04]  /*9dd0*/  ISETP.NE.AND P2, PT, R3, RZ, PT ;  /* 0x000000ff0300720c */ /* 0x000fc80003f45270 */
[-C--:B------:R-:W-:Y:S02]  /*9de0*/  ISETP.GE.OR P1, PT, R16, R121.reuse, P2 ;  /* 0x000000791000720c */ /* 0x080fe40001726670 */
[----:B------:R-:W-:-:S11]  /*9df0*/  ISETP.GE.OR P2, PT, R6, R121, P2 ;  /* 0x000000790600720c */ /* 0x000fd60001746670 */
[----:B------:R-:W-:Y:S02]  /*9e00*/  @!P1 IMAD R0, R16, R9, RZ ;  /* 0x0000000910009224 */ /* 0x000fe400078e02ff */
[----:B------:R-:W-:-:S03]  /*9e10*/  @!P1 IMAD.MOV.U32 R7, RZ, RZ, 0x7f800000 ;  /* 0x7f800000ff079424 */ /* 0x000fc600078e00ff */
[----:B------:R-:W-:-:S04]  /*9e20*/  @!P1 IADD3 R3, P0, R0, R20, RZ ;  /* 0x0000001400039210 */ /* 0x000fc80007f1e0ff */
[----:B------:R-:W-:Y:S02]  /*9e30*/  @!P1 LEA.HI.X.SX32 R0, R0, R5, 0x1, P0 ;  /* 0x0000000500009211 */ /* 0x000fe400000f0eff */
[----:B------:R-:W-:-:S04]  /*9e40*/  @!P1 LEA R2, P0, R3, c[0x0][0x200], 0x2 ;  /* 0x0000800003029a11 */ /* 0x000fc800078010ff */
[----:B------:R-:W-:-:S05]  /*9e50*/  @!P1 LEA.HI.X R3, R3, c[0x0][0x204], R0, 0x2, P0 ;  /* 0x0000810003039a11 */ /* 0x000fca00000f1400 */
[----:B------:R3:W-:Y:S01]  /*9e60*/  @!P1 STG.E [R2.64], R7 ;  /* 0x0000000702009986 */ /* 0x0007e2000c10190c */
[----:B------:R-:W-:Y:S05]  /*9e70*/  @P2 EXIT ;  /* 0x000000000000294d */ /* 0x000fea0003800000 */
[----:B------:R-:W-:-:S05]  /*9e80*/  IMAD R6, R6, R9, RZ ;  /* 0x0000000906067224 */ /* 0x000fca00078e02ff */
[----:B------:R-:W-:-:S04]  /*9e90*/  IADD3 R20, P0, R6, R20, RZ ;  /* 0x0000001406147210 */ /* 0x000fc80007f1e0ff */
[----:B------:R-:W-:Y:S02]  /*9ea0*/  LEA.HI.X.SX32 R5, R6, R5, 0x1, P0 ;  /* 0x0000000506057211 */ /* 0x000fe400000f0eff */
[----:B---3--:R-:W-:-:S04]  /*9eb0*/  LEA R2, P0, R20, c[0x0][0x200], 0x2 ;  /* 0x0000800014027a11 */ /* 0x008fc800078010ff */
[----:B------:R-:W-:Y:S01]  /*9ec0*/  LEA.HI.X R3, R20, c[0x0][0x204], R5, 0x2, P0 ;  /* 0x0000810014037a11 */ /* 0x000fe200000f1405 */
[----:B------:R-:W-:-:S05]  /*9ed0*/  IMAD.MOV.U32 R5, RZ, RZ, 0x7f800000 ;  /* 0x7f800000ff057424 */ /* 0x000fca00078e00ff */
[----:B------:R-:W-:Y:S01]  /*9ee0*/  STG.E [R2.64], R5 ;  /* 0x0000000502007986 */ /* 0x000fe2000c10190c */
[----:B------:R-:W-:Y:S05]  /*9ef0*/  EXIT ;  /* 0x000000000000794d */ /* 0x000fea0003800000 */
.L_x_255:
        /* <DEDUP_REMOVED lines=16> */
.L_x_985:


//--------------------- .text._ZN5flash16flash_fwd_kernelI23Flash_fwd_kernel_traitsILi96ELi128ELi64ELi4ELb0ELb0EN7cutlass6half_tE19Flash_kernel_traitsILi96ELi128ELi64ELi4ES3_EELb1ELb1ELb0ELb0ELb0ELb0ELb0ELb0EEEvNS_16Flash_fwd_paramsE --------------------------
	.section	.text._ZN5flash16flash_fwd_kernelI23Flash_fwd_kernel_traitsILi96ELi128ELi64ELi4ELb0ELb0EN7cutlass6half_tE19Flash_kernel_traitsILi96ELi128ELi64ELi4ES3_EELb1ELb1ELb0ELb0ELb0ELb0ELb0ELb0EEEvNS_16Flash_fwd_paramsE,"ax",@progbits
	.sectioninfo	@"SHI_REGISTERS=255"
	.align	128
        .global         _ZN5flash16flash_fwd_kernelI23Flash_fwd_kernel_traitsILi96ELi128ELi64ELi4ELb0ELb0EN7cutlass6half_tE19Flash_kernel_traitsILi96ELi128ELi64ELi4ES3_EELb1ELb1ELb0ELb0ELb0ELb0ELb0ELb0EEEvNS_16Flash_fwd_paramsE
        .type           _ZN5flash16flash_fwd_kernelI23Flash_fwd_kernel_traitsILi96ELi128ELi64ELi4ELb0ELb0EN7cutlass6half_tE19Flash_kernel_traitsILi96ELi128ELi64ELi4ES3_EELb1ELb1ELb0ELb0ELb0ELb0ELb0ELb0EEEvNS_16Flash_fwd_paramsE,@function
        .size           _ZN5flash16flash_fwd_kernelI23Flash_fwd_kernel_traitsILi96ELi128ELi64ELi4ELb0ELb0EN7cutlass6half_tE19Flash_kernel_traitsILi96ELi128ELi64ELi4ES3_EELb1ELb1ELb0ELb0ELb0ELb0ELb0ELb0EEEvNS_16Flash_fwd_paramsE,(.L_x_986 - _ZN5flash16flash_fwd_kernelI23Flash_fwd_kernel_traitsILi96ELi128ELi64ELi4ELb0ELb0EN7cutlass6half_tE19Flash_kernel_traitsILi96ELi128ELi64ELi4ES3_EELb1ELb1ELb0ELb0ELb0ELb0ELb0ELb0EEEvNS_16Flash_fwd_paramsE)
        .other          _ZN5flash16flash_fwd_kernelI23Flash_fwd_kernel_traitsILi96ELi128ELi64ELi4ELb0ELb0EN7cutlass6half_tE19Flash_kernel_traitsILi96ELi128ELi64ELi4ES3_EELb1ELb1ELb0ELb0ELb0ELb0ELb0ELb0EEEvNS_16Flash_fwd_paramsE,@"STO_CUDA_ENTRY STV_DEFAULT"
_ZN5flash16flash_fwd_kernelI23Flash_fwd_kernel_traitsILi96ELi128ELi64ELi4ELb0ELb0EN7cutlass6half_tE19Flash_kernel_traitsILi96ELi128ELi64ELi4ES3_EELb1ELb1ELb0ELb0ELb0ELb0ELb0ELb0EEEvNS_16Flash_fwd_paramsE:
.text._ZN5flash16flash_fwd_kernelI23Flash_fwd_kernel_traitsILi96ELi128ELi64ELi4ELb0ELb0EN7cutlass6half_tE19Flash_kernel_traitsILi96ELi128ELi64ELi4ES3_EELb1ELb1ELb0ELb0ELb0ELb0ELb0ELb0EEEvNS_16Flash_fwd_paramsE:
[----:B------:R-:W-:-:S03]  /*0000*/  MOV R1, c[0x0][0x28] ;  /* 0x00000a0000017a02 */ /* 0x000fc60000000f00 */
[----:B------:R-:W-:Y:S01]  /*0010*/  ULDC.U8 UR4, c[0x0][0x304] ;  /* 0x0000c10000047ab9 */ /* 0x000fe20000000000 */
[----:B------:R-:W-:Y:S01]  /*0020*/  IADD3 R1, R1, -0x18, RZ ;  /* 0xffffffe801017810 */ /* 0x000fe20007ffe0ff */
[----:B------:R-:W-:Y:S01]  /*0030*/  ULDC.64 UR32, c[0x0][0x2f0] ;  /* 0x0000bc0000207ab9 */ /* 0x000fe20000000a00 */
[----:B------:R-:W-:Y:S01]  /*0040*/  ISETP.NE.AND P2, PT, RZ, UR4, PT ;  /* 0x00000004ff007c0c */ /* 0x000fe2000bf45270 */
[----:B------:R-:W-:Y:S01]  /*0050*/  IMAD.U32 R6, RZ, RZ, UR32 ;  /* 0x00000020ff067e24 */ /* 0x000fe2000f8e00ff */
[----:B------:R-:W-:Y:S01]  /*0060*/  ULDC.64 UR28, c[0x0][0x118] ;  /* 0x00004600001c7ab9 */ /* 0x000fe20000000a00 */
[----:B------:R-:W-:Y:S02]  /*0070*/  IMAD.U32 R7, RZ, RZ, UR33 ;  /* 0x00000021ff077e24 */ /* 0x000fe4000f8e00ff */
[----:B------:R-:W-:Y:S02]  /*0080*/  IMAD.MOV.U32 R117, RZ, RZ, c[0x0][0x2fc] ;  /* 0x0000bf00ff757624 */ /* 0x000fe400078e00ff */
[----:B------:R-:W-:Y:S01]  /*0090*/  IMAD.MOV.U32 R233, RZ, RZ, c[0x0][0x2f8] ;  /* 0x0000be00ffe97624 */ /* 0x000fe200078e00ff */
[----:B------:R-:W1:Y:S01]  /*00a0*/  S2UR UR26, SR_CTAID.X ;  /* 0x00000000001a79c3 */ /* 0x000e620000002500 */
[----:B------:R-:W-:-:S02]  /*00b0*/  ULDC.64 UR6, c[0x0][0x240] ;  /* 0x0000900000067ab9 */ /* 0x000fc40000000a00 */
[----:B------:R-:W-:Y:S02]  /*00c0*/  ULDC.64 UR4, c[0x0][0x250] ;  /* 0x0000940000047ab9 */ /* 0x000fe40000000a00 */
[----:B------:R-:W2:Y:S01]  /*00d0*/  @P2 LDG.E.64 R6, [R6.64] ;  /* 0x0000001c06062981 */ /* 0x000ea2000c1e1b00 */
[----:B------:R-:W-:Y:S01]  /*00e0*/  @P2 IMAD.MOV.U32 R2, RZ, RZ, R233 ;  /* 0x000000ffff022224 */ /* 0x000fe200078e00e9 */
[----:B------:R-:W-:-:S05]  /*00f0*/  @P2 MOV R3, R117 ;  /* 0x0000007500032202 */ /* 0x000fca0000000f00 */
[----:B------:R3:W4:Y:S01]  /*0100*/  @P2 LDG.E.64 R4, [R2.64] ;  /* 0x0000001c02042981 */ /* 0x000722000c1e1b00 */
[----:B------:R-:W1:Y:S01]  /*0110*/  S2UR UR11, SR_CTAID.Y ;  /* 0x00000000000b79c3 */ /* 0x000e620000002600 */
[----:B------:R-:W-:Y:S02]  /*0120*/  UISETP.NE.U32.AND UP2, UPT, URZ, UR6, UPT ;  /* 0x000000063f00728c */ /* 0x000fe4000bf45070 */
[----:B------:R-:W-:Y:S02]  /*0130*/  UISETP.NE.U32.AND UP1, UPT, URZ, UR4, UPT ;  /* 0x000000043f00728c */ /* 0x000fe4000bf25070 */
[----:B------:R-:W-:Y:S02]  /*0140*/  UISETP.NE.AND.EX UP2, UPT, URZ, UR7, UPT, UP2 ;  /* 0x000000073f00728c */ /* 0x000fe4000bf45320 */
[----:B------:R-:W-:Y:S01]  /*0150*/  UISETP.NE.AND.EX UP1, UPT, URZ, UR5, UPT, UP1 ;  /* 0x000000053f00728c */ /* 0x000fe2000bf25310 */
[----:B------:R-:W1:Y:S01]  /*0160*/  S2UR UR10, SR_CTAID.Z ;  /* 0x00000000000a79c3 */ /* 0x000e620000002700 */
[----:B------:R-:W-:-:S02]  /*0170*/  UMOV UR7, 0x4 ;  /* 0x0000000400077882 */ /* 0x000fc40000000000 */
[----:B------:R-:W-:Y:S01]  /*0180*/  PLOP3.LUT P0, PT, PT, PT, UP2, 0x80, 0x0 ;  /* 0x000000000000781c */ /* 0x000fe20003f0f028 */
[----:B------:R-:W-:Y:S02]  /*0190*/  ULDC.U8 UR6, c[0x0][0x312] ;  /* 0x0000c48000067ab9 */ /* 0x000fe40000000000 */
[----:B------:R-:W-:Y:S02]  /*01a0*/  ULDC.64 UR4, c[0x0][0x248] ;  /* 0x0000920000047ab9 */ /* 0x000fe40000000a00 */
[----:B------:R-:W-:Y:S02]  /*01b0*/  UISETP.NE.AND UP3, UPT, UR6, URZ, UPT ;  /* 0x0000003f0600728c */ /* 0x000fe4000bf65270 */
[----:B------:R-:W-:-:S04]  /*01c0*/  UISETP.EQ.U32.AND UP0, UPT, URZ, UR4, UPT ;  /* 0x000000043f00728c */ /* 0x000fc8000bf02070 */
[----:B------:R-:W-:Y:S01]  /*01d0*/  UISETP.EQ.OR.EX UP0, UPT, URZ, UR5, !UP3, UP0 ;  /* 0x000000053f00728c */ /* 0x000fe2000df02700 */
[----:B---3--:R-:W3:Y:S01]  /*01e0*/  S2R R2, SR_TID.X ;  /* 0x0000000000027919 */ /* 0x008ee20000002100 */
[----:B-1----:R-:W-:-:S06]  /*01f0*/  ULOP3.LUT UR8, UR10, UR26, UR11, 0xfe, !UPT ;  /* 0x0000001a0a087292 */ /* 0x002fcc000f8efe0b */
[----:B---3--:R-:W-:Y:S01]  /*0200*/  LOP3.LUT P3, RZ, R2, UR8, RZ, 0xfc, !PT ;  /* 0x0000000802ff7c12 */ /* 0x008fe2000f86fcff */
[----:B------:R-:W-:Y:S02]  /*0210*/  ULDC.64 UR8, c[0x0][0x240] ;  /* 0x0000900000087ab9 */ /* 0x000fe40000000a00 */
[----:B------:R-:W-:-:S10]  /*0220*/  UIMAD.WIDE UR8, UR11, UR7, UR8 ;  /* 0x000000070b0872a5 */ /* 0x000fd4000f8e0208 */
[----:B------:R-:W-:Y:S02]  /*0230*/  @!P3 IMAD.MOV.U32 R8, RZ, RZ, c[0x0][0x308] ;  /* 0x0000c200ff08b624 */ /* 0x000fe400078e00ff */
[----:B------:R-:W-:Y:S01]  /*0240*/  @!P3 IMAD.MOV.U32 R9, RZ, RZ, c[0x0][0x30c] ;  /* 0x0000c300ff09b624 */ /* 0x000fe200078e00ff */
[----:B------:R-:W-:Y:S02]  /*0250*/  ULDC.64 UR4, c[0x0][0x248] ;  /* 0x0000920000047ab9 */ /* 0x000fe40000000a00 */
[----:B------:R-:W-:Y:S01]  /*0260*/  UIMAD.WIDE UR4, UR11, UR7, UR4 ;  /* 0x000000070b0472a5 */ /* 0x000fe2000f8e0204 */
[----:B--2---:R-:W1:Y:S01]  /*0270*/  @P2 R2UR UR32, R6 ;  /* 0x00000000062023c2 */ /* 0x004e6200000e0000 */
[----:B----4-:R-:W-:-:S07]  /*0280*/  @P2 IADD3 R233, P1, R4, c[0x0][0x300], RZ ;  /* 0x0000c00004e92a10 */ /* 0x010fce0007f3e0ff */
[----:B------:R-:W2:Y:S01]  /*0290*/  @P2 R2UR UR33, R7 ;  /* 0x00000000072123c2 */ /* 0x000ea200000e0000 */
[----:B------:R-:W-:Y:S02]  /*02a0*/  IMAD.U32 R4, RZ, RZ, UR8 ;  /* 0x00000008ff047e24 */ /* 0x000fe4000f8e00ff */
[----:B------:R-:W-:Y:S02]  /*02b0*/  @P2 IMAD.X R117, RZ, RZ, R5, P1 ;  /* 0x000000ffff752224 */ /* 0x000fe400008e0605 */
[----:B------:R-:W-:Y:S02]  /*02c0*/  IMAD.U32 R5, RZ, RZ, UR9 ;  /* 0x00000009ff057e24 */ /* 0x000fe4000f8e00ff */
[----:B-1----:R-:W-:Y:S01]  /*02d0*/  IMAD.U32 R6, RZ, RZ, UR32 ;  /* 0x00000020ff067e24 */ /* 0x002fe2000f8e00ff */
[----:B--2---:R-:W-:-:S05]  /*02e0*/  MOV R7, UR33 ;  /* 0x0000002100077c02 */ /* 0x004fca0008000f00 */
[----:B------:R1:W-:Y:S01]  /*02f0*/  @!P3 STG.E.64 [R8.64], R6 ;  /* 0x000000060800b986 */ /* 0x0003e2000c101b1c */
[----:B------:R-:W-:Y:S01]  /*0300*/  PLOP3.LUT P2, PT, PT, PT, UP0, 0x80, 0x0 ;  /* 0x000000000000781c */ /* 0x000fe20003f4f008 */
[----:B------:R-:W-:Y:S01]  /*0310*/  ULDC.64 UR8, c[0x0][0x250] ;  /* 0x0000940000087ab9 */ /* 0x000fe20000000a00 */
[----:B------:R-:W-:Y:S01]  /*0320*/  PLOP3.LUT P1, PT, PT, PT, UP1, 0x80, 0x0 ;  /* 0x000000000000781c */ /* 0x000fe20003f2f018 */
[----:B------:R-:W-:Y:S01]  /*0330*/  @UP1 UIMAD.WIDE UR8, UR11, UR7, UR8 ;  /* 0x000000070b0812a5 */ /* 0x000fe2000f8e0208 */
[----:B-1----:R-:W-:Y:S01]  /*0340*/  @!P3 MOV R6, R233 ;  /* 0x000000e90006b202 */ /* 0x002fe20000000f00 */
[----:B------:R-:W-:-:S05]  /*0350*/  @!P3 IMAD.MOV.U32 R7, RZ, RZ, R117 ;  /* 0x000000ffff07b224 */ /* 0x000fca00078e0075 */
[----:B------:R1:W-:Y:S04]  /*0360*/  @!P3 STG.E.64 [R8.64+0x8], R6 ;  /* 0x000008060800b986 */ /* 0x0003e8000c101b1c */
[----:B-1----:R1:W2:Y:S04]  /*0370*/  @P0 LDG.E R7, [R4.64] ;  /* 0x0000001c04070981 */ /* 0x0022a8000c1e1900 */
[----:B------:R1:W3:Y:S01]  /*0380*/  @P0 LDG.E R6, [R4.64+0x4] ;  /* 0x0000041c04060981 */ /* 0x0002e2000c1e1900 */
[----:B------:R-:W-:Y:S02]  /*0390*/  IMAD.U32 R8, RZ, RZ, UR8 ;  /* 0x00000008ff087e24 */ /* 0x000fe4000f8e00ff */
[----:B------:R-:W-:-:S05]  /*03a0*/  IMAD.U32 R9, RZ, RZ, UR9 ;  /* 0x00000009ff097e24 */ /* 0x000fca000f8e00ff */
[----:B------:R-:W4:Y:S01]  /*03b0*/  @P1 LDG.E R3, [R8.64] ;  /* 0x0000001c08031981 */ /* 0x000f22000c1e1900 */
[----:B-1----:R-:W-:Y:S01]  /*03c0*/  MOV R4, UR4 ;  /* 0x0000000400047c02 */ /* 0x002fe20008000f00 */
[----:B------:R-:W-:-:S05]  /*03d0*/  IMAD.U32 R5, RZ, RZ, UR5 ;  /* 0x00000005ff057e24 */ /* 0x000fca000f8e00ff */
[----:B------:R-:W5:Y:S01]  /*03e0*/  @!P2 LDG.E R0, [R4.64] ;  /* 0x0000001c0400a981 */ /* 0x000f62000c1e1900 */
[----:B------:R-:W-:Y:S01]  /*03f0*/  UMOV UR25, 0xffffffff ;  /* 0xffffffff00197882 */ /* 0x000fe20000000000 */
[----:B------:R-:W-:Y:S01]  /*0400*/  SHF.R.S32.HI R10, RZ, 0x1f, R2 ;  /* 0x0000001fff0a7819 */ /* 0x000fe20000011402 */
[----:B------:R-:W-:Y:S02]  /*0410*/  UMOV UR14, 0xffffffff ;  /* 0xffffffff000e7882 */ /* 0x000fe40000000000 */
[----:B------:R-:W-:Y:S02]  /*0420*/  ULDC UR4, c[0x0][0x1c0] ;  /* 0x0000700000047ab9 */ /* 0x000fe40000000800 */
[----:B------:R-:W-:Y:S02]  /*0430*/  UIMAD UR4, UR11, UR4, UR10 ;  /* 0x000000040b0472a4 */ /* 0x000fe4000f8e020a */
[----:B------:R-:W-:Y:S02]  /*0440*/  UMOV UR13, URZ ;  /* 0x0000003f000d7c82 */ /* 0x000fe40008000000 */
[----:B------:R-:W-:-:S04]  /*0450*/  USHF.L.U32 UR5, UR4, 0x5, URZ ;  /* 0x0000000504057899 */ /* 0x000fc8000800063f */
[----:B------:R-:W-:Y:S01]  /*0460*/  USHF.R.S32.HI UR4, URZ, 0x1f, UR5 ;  /* 0x0000001f3f047899 */ /* 0x000fe20008011405 */
[----:B--2---:R-:W1:Y:S08]  /*0470*/  @P0 R2UR UR25, R7 ;  /* 0x00000000071903c2 */ /* 0x004e7000000e0000 */
[----:B---3--:R2:W1:Y:S08]  /*0480*/  @P0 R2UR UR27, R6 ;  /* 0x00000000061b03c2 */ /* 0x00847000000e0000 */
[----:B----4-:R3:W4:Y:S01]  /*0490*/  @P1 R2UR UR13, R3 ;  /* 0x00000000030d13c2 */ /* 0x01072200000e0000 */
[----:B--2---:R-:W-:-:S07]  /*04a0*/  LEA.HI R6, R10, R2, RZ, 0x5 ;  /* 0x000000020a067211 */ /* 0x004fce00078f28ff */
[----:B-----5:R2:W3:Y:S01]  /*04b0*/  @!P2 R2UR UR14, R0 ;  /* 0x00000000000ea3c2 */ /* 0x0204e200000e0000 */
[----:B------:R-:W-:Y:S02]  /*04c0*/  ISETP.NE.U32.AND P2, PT, RZ, c[0x0][0x248], PT ;  /* 0x00009200ff007a0c */ /* 0x000fe40003f45070 */
[----:B------:R-:W-:Y:S02]  /*04d0*/  LOP3.LUT R12, R6, 0xffffffe0, RZ, 0xc0, !PT ;  /* 0xffffffe0060c7812 */ /* 0x000fe400078ec0ff */
[----:B------:R-:W-:Y:S01]  /*04e0*/  ISETP.NE.AND.EX P2, PT, RZ, c[0x0][0x24c], PT, P2 ;  /* 0x00009300ff007a0c */ /* 0x000fe20003f45320 */
[----:B-1----:R-:W-:Y:S02]  /*04f0*/  @UP2 UIADD3 UR27, UR27, -UR25, URZ ;  /* 0x800000191b1b2290 */ /* 0x002fe4000fffe03f */
[----:B------:R-:W-:-:S05]  /*0500*/  IMAD.IADD R12, R2, 0x1, -R12 ;  /* 0x00000001020c7824 */ /* 0x000fca00078e0a0c */
[--C-:B------:R-:W-:Y:S01]  /*0510*/  IADD3 R233, P1, P0, R233, UR5, R12.reuse ;  /* 0x00000005e9e97c10 */ /* 0x100fe2000f83e00c */
[----:B------:R-:W-:Y:S01]  /*0520*/  @!UP2 ULDC UR27, c[0x0][0x214] ;  /* 0x00008500001baab9 */ /* 0x000fe20000000800 */
[----:B--2---:R-:W-:-:S04]  /*0530*/  SHF.R.S32.HI R0, RZ, 0x1f, R12 ;  /* 0x0000001fff007819 */ /* 0x004fc8000001140c */
[----:B------:R-:W-:Y:S01]  /*0540*/  IADD3.X R117, R117, UR4, R0, P1, P0 ;  /* 0x0000000475757c10 */ /* 0x000fe20008fe0400 */
[----:B---34-:R-:W-:Y:S05]  /*0550*/  @!P2 BRA `(.L_x_256) ;  /* 0x000000700000a947 */ /* 0x018fea0003800000 */
[----:B------:R-:W-:-:S13]  /*0560*/  PLOP3.LUT P0, PT, PT, PT, UP3, 0x80, 0x0 ;  /* 0x000000000000781c */ /* 0x000fda0003f0f038 */
[----:B------:R-:W2:Y:S04]  /*0570*/  @P0 LDG.E R0, [R4.64+0x4] ;  /* 0x0000041c04000981 */ /* 0x000ea8000c1e1900 */
[----:B------:R-:W3:Y:S01]  /*0580*/  @!P0 LDG.E R4, [R4.64] ;  /* 0x0000001c04048981 */ /* 0x000ee2000c1e1900 */
[----:B--2---:R-:W1:Y:S02]  /*0590*/  @P0 R2UR UR6, R0 ;  /* 0x00000000000603c2 */ /* 0x004e6400000e0000 */
[----:B-1----:R-:W-:-:S11]  /*05a0*/  @UP3 UIADD3 UR6, UR6, -UR14, URZ ;  /* 0x8000000e06063290 */ /* 0x002fd6000fffe03f */
[----:B---3--:R1:W2:Y:S02]  /*05b0*/  @!P0 R2UR UR6, R4 ;  /* 0x00000000040683c2 */ /* 0x0082a400000e0000 */
[----:B-12---:R-:W-:Y:S05]  /*05c0*/  BRA `(.L_x_257) ;  /* 0x0000001000007947 */ /* 0x006fea0003800000 */
.L_x_256:
[----:B------:R-:W-:Y:S02]  /*05d0*/  ULDC UR6, c[0x0][0x218] ;  /* 0x0000860000067ab9 */ /* 0x000fe40000000800 */
.L_x_257:
        /* <DEDUP_REMOVED lines=21> */
[----:B------:R-:W-:Y:S02]  /*0730*/  UIADD3 UR4, -UR27, 0xbf, UR9 ;  /* 0x000000bf1b047890 */ /* 0x000fe4000fffe109 */
        /* <DEDUP_REMOVED lines=14> */
[----:B------:R-:W-:Y:S01]  /*0820*/  UISETP.NE.AND UP1, UPT, UR25, -0x1, UPT ;  /* 0xffffffff1900788c */ /* 0x000fe2000bf25270 */
[----:B------:R-:W1:Y:S01]  /*0830*/  LDC.U8 R116, c[0x0][0x2d8] ;  /* 0x0000b600ff747b82 */ /* 0x000e620000000000 */
        /* <DEDUP_REMOVED lines=8> */
[----:B------:R-:W-:Y:S02]  /*08c0*/  @!UP1 UIMAD UR15, UR15, UR6, URZ ;  /* 0x000000060f0f92a4 */ /* 0x000fe4000f8e023f */
[----:B------:R-:W-:-:S02]  /*08d0*/  ULDC.64 UR4, c[0x0][0x198] ;  /* 0x0000660000047ab9 */ /* 0x000fc40000000a00 */
[----:B------:R-:W-:Y:S02]  /*08e0*/  @!UP1 UIMAD.WIDE.U32 UR18, UR11, UR6, URZ ;  /* 0x000000060b1292a5 */ /* 0x000fe4000f8e003f */
[----:B------:R-:W-:Y:S02]  /*08f0*/  @UP0 UIMAD.WIDE.U32 UR22, UR16, UR4, URZ ;  /* 0x00000004101602a5 */ /* 0x000fe4000f8e003f */
[----:B------:R-:W-:Y:S02]  /*0900*/  @!UP1 UIMAD UR15, UR11, UR7, UR15 ;  /* 0x000000070b0f92a4 */ /* 0x000fe4000f8e020f */
[----:B------:R-:W-:Y:S02]  /*0910*/  @UP0 UIMAD UR7, UR16, UR5, UR23 ;  /* 0x00000005100702a4 */ /* 0x000fe4000f8e0217 */
[----:B------:R-:W-:Y:S02]  /*0920*/  @UP1 UMOV UR6, UR20 ;  /* 0x0000001400061c82 */ /* 0x000fe40008000000 */
[----:B------:R-:W-:-:S02]  /*0930*/  @!UP1 UIADD3 UR12, UR19, UR15, URZ ;  /* 0x0000000f130c9290 */ /* 0x000fc4000fffe03f */
[----:B------:R-:W-:Y:S02]  /*0940*/  @!UP1 UMOV UR6, UR18 ;  /* 0x0000001200069c82 */ /* 0x000fe40008000000 */
[----:B------:R-:W-:Y:S01]  /*0950*/  @UP0 UMOV UR16, UR22 ;  /* 0x0000001600100c82 */ /* 0x000fe20008000000 */
[----:B------:R-:W-:Y:S05]  /*0960*/  @P0 BRA `(.L_x_259) ;  /* 0x000000c000000947 */ /* 0x000fea0003800000 */
[----:B-1----:R-:W-:Y:S02]  /*0970*/  USHF.R.S32.HI UR15, URZ, 0x1f, UR13 ;  /* 0x0000001f3f0f7899 */ /* 0x002fe4000801140d */
        /* <DEDUP_REMOVED lines=11> */
.L_x_259:
[----:B-1----:R-:W-:Y:S01]  /*0a30*/  IABS R4, c[0x0][0x1c8] ;  /* 0x0000720000047a13 */ /* 0x002fe20000000000 */
        /* <DEDUP_REMOVED lines=10> */
[----:B------:R-:W-:Y:S02]  /*0ae0*/  USHF.R.S32.HI UR14, URZ, 0x1f, UR10 ;  /* 0x0000001f3f0e7899 */ /* 0x000fe4000801140a */
[----:B------:R-:W-:Y:S01]  /*0af0*/  @UP0 UMOV UR4, UR18 ;  /* 0x0000001200040c82 */ /* 0x000fe20008000000 */
[----:B-1----:R-:W-:Y:S02]  /*0b00*/  IABS R0, R0 ;  /* 0x0000000000007213 */ /* 0x002fe40000000000 */
[----:B--2---:R-:W-:-:S04]  /*0b10*/  IADD3 R8, R8, 0xffffffe, RZ ;  /* 0x0ffffffe08087810 */ /* 0x004fc80007ffe0ff */
[----:B------:R-:W1:Y:S02]  /*0b20*/  F2I.FTZ.U32.TRUNC.NTZ R9, R8 ;  /* 0x0000000800097305 */ /* 0x000e64000021f000 */
[----:B-1----:R-:W-:Y:S02]  /*0b30*/  IMAD.MOV R3, RZ, RZ, -R9 ;  /* 0x000000ffff037224 */ /* 0x002fe400078e0a09 */
[----:B------:R-:W-:Y:S02]  /*0b40*/  IMAD.MOV.U32 R8, RZ, RZ, RZ ;  /* 0x000000ffff087224 */ /* 0x000fe400078e00ff */
[----:B------:R-:W-:-:S04]  /*0b50*/  IMAD R3, R3, R4, RZ ;  /* 0x0000000403037224 */ /* 0x000fc800078e02ff */
[----:B------:R-:W-:-:S04]  /*0b60*/  IMAD.HI.U32 R8, R9, R3, R8 ;  /* 0x0000000309087227 */ /* 0x000fc800078e0008 */
[----:B------:R-:W-:-:S04]  /*0b70*/  IMAD.MOV.U32 R3, RZ, RZ, R0 ;  /* 0x000000ffff037224 */ /* 0x000fc800078e0000 */
        /* <DEDUP_REMOVED lines=18> */
[----:B------:R-:W-:Y:S02]  /*0ca0*/  UIADD3 UR19, UR19, UR15, URZ ;  /* 0x0000000f13137290 */ /* 0x000fe4000fffe03f */
[----:B------:R-:W-:Y:S02]  /*0cb0*/  ULDC.64 UR4, c[0x0][0x188] ;  /* 0x0000620000047ab9 */ /* 0x000fe40000000a00 */
[----:B------:R-:W-:Y:S02]  /*0cc0*/  UIMAD UR13, UR13, UR4, URZ ;  /* 0x000000040d0d72a4 */ /* 0x000fe4000f8e023f */
[----:B------:R-:W-:Y:S02]  /*0cd0*/  UIMAD.WIDE.U32 UR18, UR11, UR4, UR18 ;  /* 0x000000040b1272a5 */ /* 0x000fe4000f8e0012 */
[----:B------:R-:W-:-:S04]  /*0ce0*/  UIMAD UR5, UR11, UR5, UR13 ;  /* 0x000000050b0572a4 */ /* 0x000fc8000f8e020d */
[----:B------:R-:W-:Y:S02]  /*0cf0*/  UIADD3 UR15, UR19, UR5, URZ ;  /* 0x00000005130f7290 */ /* 0x000fe4000fffe03f */
[----:B------:R-:W-:Y:S02]  /*0d00*/  UMOV UR4, UR18 ;  /* 0x0000001200047c82 */ /* 0x000fe40008000000 */
.L_x_260:
[CC--:B------:R-:W-:Y:S01]  /*0d10*/  LEA.HI R219, R10.reuse, R2.reuse, RZ, 0x2 ;  /* 0x000000020adb7211 */ /* 0x0c0fe200078f10ff */
[----:B------:R-:W1:Y:S01]  /*0d20*/  S2R R18, SR_CTAID.Z ;  /* 0x0000000000127919 */ /* 0x000e620000002700 */
[CC--:B------:R-:W-:Y:S01]  /*0d30*/  LEA.HI R11, R10.reuse, R2.reuse, RZ, 0x3 ;  /* 0x000000020a0b7211 */ /* 0x0c0fe200078f18ff */
[----:B------:R-:W-:Y:S01]  /*0d40*/  UIADD3 UR18, -UR9, UR27, URZ ;  /* 0x0000001b09127290 */ /* 0x000fe2000fffe13f */
[----:B------:R-:W-:Y:S01]  /*0d50*/  LOP3.LUT R226, R219, 0xfffffffc, RZ, 0xc0, !PT ;  /* 0xfffffffcdbe27812 */ /* 0x000fe200078ec0ff */
[----:B------:R-:W-:Y:S01]  /*0d60*/  IMAD.U32 R22, RZ, RZ, UR26 ;  /* 0x0000001aff167e24 */ /* 0x000fe2000f8e00ff */
[----:B------:R-:W-:Y:S01]  /*0d70*/  SHF.R.S32.HI R7, RZ, 0x3, R11 ;  /* 0x00000003ff077819 */ /* 0x000fe2000001140b */
[----:B------:R-:W-:Y:S01]  /*0d80*/  BSSY B0, `(.L_x_261) ;  /* 0x000005d000007945 */ /* 0x000fe20003800000 */
[----:B------:R-:W-:Y:S01]  /*0d90*/  LEA.HI R10, R10, R2, RZ, 0x4 ;  /* 0x000000020a0a7211 */ /* 0x000fe200078f20ff */
[----:B------:R-:W-:Y:S01]  /*0da0*/  IMAD.IADD R226, R2, 0x1, -R226 ;  /* 0x0000000102e27824 */ /* 0x000fe200078e0ae2 */
[----:B------:R-:W-:Y:S01]  /*0db0*/  SHF.R.S32.HI R16, RZ, 0x2, R219 ;  /* 0x00000002ff107819 */ /* 0x000fe200000114db */
[----:B------:R-:W-:Y:S01]  /*0dc0*/  IMAD.SHL.U32 R4, R7, 0x40, RZ ;  /* 0x0000004007047824 */ /* 0x000fe200078e00ff */
[----:B------:R-:W-:Y:S01]  /*0dd0*/  LOP3.LUT R9, R10, 0xfffffff0, RZ, 0xc0, !PT ;  /* 0xfffffff00a097812 */ /* 0x000fe200078ec0ff */
[----:B------:R-:W-:Y:S01]  /*0de0*/  IMAD.SHL.U32 R226, R226, 0x8, RZ ;  /* 0x00000008e2e27824 */ /* 0x000fe200078e00ff */
[----:B------:R-:W-:-:S02]  /*0df0*/  SHF.R.S32.HI R17, RZ, 0x1f, R16 ;  /* 0x0000001fff117819 */ /* 0x000fc40000011410 */
[----:B------:R-:W-:Y:S01]  /*0e00*/  LOP3.LUT R4, R4, 0xc0, RZ, 0xc0, !PT ;  /* 0x000000c004047812 */ /* 0x000fe200078ec0ff */
[----:B------:R-:W-:Y:S01]  /*0e10*/  IMAD.IADD R9, R2, 0x1, -R9 ;  /* 0x0000000102097824 */ /* 0x000fe200078e0a09 */
[--C-:B------:R-:W-:Y:S01]  /*0e20*/  SHF.R.S32.HI R227, RZ, 0x1f, R226.reuse ;  /* 0x0000001fffe37819 */ /* 0x100fe200000114e2 */
[----:B------:R-:W-:Y:S01]  /*0e30*/  IMAD R3, R17, c[0x0][0x198], RZ ;  /* 0x0000660011037a24 */ /* 0x000fe200078e02ff */
[----:B------:R-:W-:Y:S01]  /*0e40*/  LOP3.LUT R0, R4, 0x18, R226, 0xf8, !PT ;  /* 0x0000001804007812 */ /* 0x000fe200078ef8e2 */
[----:B------:R-:W-:Y:S01]  /*0e50*/  IMAD.WIDE R22, R22, 0x80, R16 ;  /* 0x0000008016167825 */ /* 0x000fe200078e0210 */
[----:B------:R-:W-:Y:S02]  /*0e60*/  SHF.R.U32.HI R4, RZ, 0x3, R4 ;  /* 0x00000003ff047819 */ /* 0x000fe40000011604 */
[----:B------:R-:W-:Y:S01]  /*0e70*/  LEA.HI R8, R9, R9, RZ, 0x1 ;  /* 0x0000000909087211 */ /* 0x000fe200078f08ff */
[----:B------:R-:W-:Y:S01]  /*0e80*/  IMAD.WIDE.U32 R14, R16, c[0x0][0x198], R226 ;  /* 0x00006600100e7a25 */ /* 0x000fe200078e00e2 */
[----:B------:R-:W-:-:S02]  /*0e90*/  LOP3.LUT R4, R0, R4, RZ, 0x3c, !PT ;  /* 0x0000000400047212 */ /* 0x000fc400078e3cff */
[--C-:B------:R-:W-:Y:S01]  /*0ea0*/  SHF.R.S32.HI R0, RZ, 0x1, R8.reuse ;  /* 0x00000001ff007819 */ /* 0x100fe20000011408 */
[----:B------:R-:W-:Y:S01]  /*0eb0*/  IMAD R3, R16, c[0x0][0x19c], R3 ;  /* 0x0000670010037a24 */ /* 0x000fe200078e0203 */
[----:B------:R-:W-:Y:S02]  /*0ec0*/  SHF.R.S32.HI R5, RZ, 0x1f, R8 ;  /* 0x0000001fff057819 */ /* 0x000fe40000011408 */
[----:B------:R-:W-:Y:S02]  /*0ed0*/  IADD3 R20, P0, R226, UR6, RZ ;  /* 0x00000006e2147c10 */ /* 0x000fe4000ff1e0ff */
[----:B------:R-:W-:Y:S02]  /*0ee0*/  LEA.HI R5, R5, R0, RZ, 0x2 ;  /* 0x0000000005057211 */ /* 0x000fe400078f10ff */
[----:B------:R-:W-:Y:S02]  /*0ef0*/  IADD3.X R21, R227, UR12, RZ, P0, !PT ;  /* 0x0000000ce3157c10 */ /* 0x000fe400087fe4ff */
[----:B------:R-:W-:-:S02]  /*0f00*/  LOP3.LUT R5, R5, 0xfffffffc, RZ, 0xc0, !PT ;  /* 0xfffffffc05057812 */ /* 0x000fc400078ec0ff */
[----:B------:R-:W-:Y:S01]  /*0f10*/  IADD3 R222, P0, R14, UR16, RZ ;  /* 0x000000100ede7c10 */ /* 0x000fe2000ff1e0ff */
[----:B-1----:R-:W-:Y:S01]  /*0f20*/  IMAD.WIDE.U32 R18, R18, c[0x0][0x1a8], R20 ;  /* 0x00006a0012127a25 */ /* 0x002fe200078e0014 */
[----:B------:R-:W-:Y:S02]  /*0f30*/  LEA.HI R219, R219, R16, RZ, 0x1 ;  /* 0x00000010dbdb7211 */ /* 0x000fe400078f08ff */
[----:B------:R-:W-:Y:S01]  /*0f40*/  IADD3.X R223, R15, UR7, R3, P0, !PT ;  /* 0x000000070fdf7c10 */ /* 0x000fe200087fe403 */
[----:B------:R-:W-:Y:S01]  /*0f50*/  IMAD.IADD R5, R0, 0x1, -R5 ;  /* 0x0000000100057824 */ /* 0x000fe200078e0a05 */
[----:B------:R-:W-:Y:S01]  /*0f60*/  LOP3.LUT R219, R219, 0x7fffffe, RZ, 0xc0, !PT ;  /* 0x07fffffedbdb7812 */ /* 0x000fe200078ec0ff */
[----:B------:R-:W-:Y:S01]  /*0f70*/  IMAD R0, R17, c[0x0][0x1a0], RZ ;  /* 0x0000680011007a24 */ /* 0x000fe200078e02ff */
[----:B------:R-:W-:Y:S01]  /*0f80*/  SHF.R.S32.HI R246, RZ, 0x1f, R244 ;  /* 0x0000001ffff67819 */ /* 0x000fe200000114f4 */
[----:B------:R-:W-:Y:S01]  /*0f90*/  IMAD.WIDE.U32 R20, R16, c[0x0][0x1a0], R226 ;  /* 0x0000680010147a25 */ /* 0x000fe200078e00e2 */
[----:B------:R-:W-:-:S02]  /*0fa0*/  SHF.R.S32.HI R6, RZ, 0x5, R6 ;  /* 0x00000005ff067819 */ /* 0x000fc40000011406 */
[----:B------:R-:W-:Y:S01]  /*0fb0*/  LOP3.LUT P1, RZ, R5, 0x2, RZ, 0xc0, !PT ;  /* 0x0000000205ff7812 */ /* 0x000fe2000782c0ff */
[----:B------:R-:W-:Y:S01]  /*0fc0*/  IMAD R0, R16, c[0x0][0x1a4], R0 ;  /* 0x0000690010007a24 */ /* 0x000fe200078e0200 */
[----:B------:R-:W-:Y:S01]  /*0fd0*/  IADD3 R14, P0, R20, UR4, RZ ;  /* 0x00000004140e7c10 */ /* 0x000fe2000ff1e0ff */
[----:B------:R-:W-:Y:S01]  /*0fe0*/  ULDC.64 UR4, c[0x0][0x1a8] ;  /* 0x00006a0000047ab9 */ /* 0x000fe20000000a00 */
[----:B------:R-:W-:Y:S01]  /*0ff0*/  IMAD.IADD R219, R16, 0x1, -R219 ;  /* 0x0000000110db7824 */ /* 0x000fe200078e0adb */
[----:B------:R-:W-:Y:S01]  /*1000*/  UIMAD UR4, UR14, UR4, URZ ;  /* 0x000000040e0472a4 */ /* 0x000fe2000f8e023f */
[----:B------:R-:W-:Y:S01]  /*1010*/  IADD3.X R15, R21, UR15, R0, P0, !PT ;  /* 0x0000000f150f7c10 */ /* 0x000fe200087fe400 */
[----:B------:R-:W-:Y:S01]  /*1020*/  IMAD R224, R246, c[0x0][0x1b0], RZ ;  /* 0x00006c00f6e07a24 */ /* 0x000fe200078e02ff */
[----:B------:R-:W-:Y:S01]  /*1030*/  ISETP.GE.AND P0, PT, R16, UR18, PT ;  /* 0x0000001210007c0c */ /* 0x000fe2000bf06270 */
[----:B------:R-:W-:Y:S01]  /*1040*/  IMAD R246, R246, c[0x0][0x1b8], RZ ;  /* 0x00006e00f6f67a24 */ /* 0x000fe200078e02ff */
[----:B------:R-:W-:Y:S01]  /*1050*/  UIMAD UR4, UR10, UR5, UR4 ;  /* 0x000000050a0472a4 */ /* 0x000fe2000f8e0204 */
[----:B------:R-:W-:Y:S01]  /*1060*/  IMAD R219, R6, 0x8, R219 ;  /* 0x0000000806db7824 */ /* 0x000fe200078e02db */
[----:B------:R-:W-:Y:S01]  /*1070*/  IADD3 R221, R226, 0x20, RZ ;  /* 0x00000020e2dd7810 */ /* 0x000fe20007ffe0ff */
[----:B------:R-:W-:Y:S01]  /*1080*/  IMAD R224, R244, c[0x0][0x1b4], R224 ;  /* 0x00006d00f4e07a24 */ /* 0x000fe200078e02e0 */
[----:B------:R-:W-:Y:S01]  /*1090*/  IADD3 R220, R226, 0x40, RZ ;  /* 0x00000040e2dc7810 */ /* 0x000fe20007ffe0ff */
[C---:B------:R-:W-:Y:S01]  /*10a0*/  IMAD R246, R244.reuse, c[0x0][0x1bc], R246 ;  /* 0x00006f00f4f67a24 */ /* 0x040fe200078e02f6 */
[----:B------:R-:W-:Y:S01]  /*10b0*/  IADD3 R21, R19, UR4, RZ ;  /* 0x0000000413157c10 */ /* 0x000fe2000fffe0ff */
[----:B------:R-:W-:-:S04]  /*10c0*/  IMAD.WIDE.U32 R222, R244, c[0x0][0x1b0], R222 ;  /* 0x00006c00f4de7a25 */ /* 0x000fc800078e00de */
[----:B------:R-:W-:Y:S02]  /*10d0*/  IMAD.MOV.U32 R3, RZ, RZ, 0x10 ;  /* 0x00000010ff037424 */ /* 0x000fe400078e00ff */
[----:B------:R-:W-:Y:S02]  /*10e0*/  IMAD.U32 R219, R219, 0x20, R4 ;  /* 0x00000020dbdb7824 */ /* 0x000fe400078e0004 */
[----:B------:R-:W-:Y:S01]  /*10f0*/  IMAD.WIDE.U32 R244, R244, c[0x0][0x1b8], R14 ;  /* 0x00006e00f4f47a25 */ /* 0x000fe200078e000e */
[----:B------:R-:W-:-:S03]  /*1100*/  SEL R0, R3, 0xfffffff0, !P1 ;  /* 0xfffffff003007807 */ /* 0x000fc60004800000 */
        /* <DEDUP_REMOVED lines=36> */
.L_x_262:
[----:B------:R-:W-:Y:S05]  /*1350*/  BSYNC B0 ;  /* 0x0000000000007941 */ /* 0x000fea0003800000 */
.L_x_261:
        /* <DEDUP_REMOVED lines=37> */
.L_x_264:
[----:B------:R-:W-:Y:S05]  /*15b0*/  BSYNC B0 ;  /* 0x0000000000007941 */ /* 0x000fea0003800000 */
.L_x_263:
        /* <DEDUP_REMOVED lines=37> */
.L_x_266:
[----:B------:R-:W-:Y:S05]  /*1810*/  BSYNC B0 ;  /* 0x0000000000007941 */ /* 0x000fea0003800000 */
.L_x_265:
        /* <DEDUP_REMOVED lines=40> */
.L_x_268:
[----:B------:R-:W-:Y:S05]  /*1aa0*/  BSYNC B0 ;  /* 0x0000000000007941 */ /* 0x000fea0003800000 */
.L_x_267:
        /* <DEDUP_REMOVED lines=39> */
.L_x_270:
[----:B------:R-:W-:Y:S05]  /*1d20*/  BSYNC B0 ;  /* 0x0000000000007941 */ /* 0x000fea0003800000 */
.L_x_269:
[----:B------:R-:W-:Y:S01]  /*1d30*/  ISETP.GE.AND P0, PT, R4, UR11, PT ;  /* 0x0000000b04007c0c */ /* 0x000fe2000bf06270 */
[----:B------:R-:W-:Y:S01]  /*1d40*/  UMOV UR23, 0x5 ;  /* 0x0000000500177882 */ /* 0x000fe20000000000 */
[----:B------:R-:W-:Y:S01]  /*1d50*/  BSSY B0, `(.L_x_271) ;  /* 0x0000023000007945 */ /* 0x000fe20003800000 */
[----:B------:R-:W-:Y:S02]  /*1d60*/  ULDC UR21, c[0x0][0x19c] ;  /* 0x0000670000157ab9 */ /* 0x000fe40000000800 */
[----:B------:R-:W-:Y:S02]  /*1d70*/  ULDC.64 UR4, c[0x0][0x1a0] ;  /* 0x0000680000047ab9 */ /* 0x000fe40000000a00 */
[----:B------:R-:W-:Y:S02]  /*1d80*/  USHF.L.U32 UR22, UR6, 0x5, URZ ;  /* 0x0000000506167899 */ /* 0x000fe4000800063f */
        /* <DEDUP_REMOVED lines=31> */
.L_x_272:
[----:B------:R-:W-:Y:S05]  /*1f80*/  BSYNC B0 ;  /* 0x0000000000007941 */ /* 0x000fea0003800000 */
.L_x_271:
[----:B------:R-:W0:Y:S01]  /*1f90*/  LDGDEPBAR ;  /* 0x00000000000079af */ /* 0x000e220000000000 */
[----:B------:R-:W-:Y:S01]  /*1fa0*/  LOP3.LUT R8, R8, 0x7fffffe, RZ, 0xc0, !PT ;  /* 0x07fffffe08087812 */ /* 0x000fe200078ec0ff */
[----:B------:R-:W-:Y:S01]  /*1fb0*/  IMAD.SHL.U32 R5, R5, 0x40, RZ ;  /* 0x0000004005057824 */ /* 0x000fe200078e00ff */
[----:B-1----:R-:W-:Y:S01]  /*1fc0*/  SHF.R.S32.HI R15, RZ, 0x1f, R9 ;  /* 0x0000001fff0f7819 */ /* 0x002fe20000011409 */
[----:B------:R-:W-:Y:S01]  /*1fd0*/  IMAD.SHL.U32 R7, R7, 0x8, RZ ;  /* 0x0000000807077824 */ /* 0x000fe200078e00ff */
[----:B------:R-:W-:Y:S01]  /*1fe0*/  SHF.R.S32.HI R14, RZ, 0x1f, R12 ;  /* 0x0000001fff0e7819 */ /* 0x000fe2000001140c */
[----:B------:R-:W-:Y:S01]  /*1ff0*/  IMAD.IADD R8, R9, 0x1, -R8 ;  /* 0x0000000109087824 */ /* 0x000fe200078e0a08 */
[----:B------:R-:W-:Y:S01]  /*2000*/  LOP3.LUT R11, R11, 0xfffffff8, RZ, 0xc0, !PT ;  /* 0xfffffff80b0b7812 */ /* 0x000fe200078ec0ff */
[----:B------:R-:W-:Y:S01]  /*2010*/  IMAD.U32 R119, RZ, RZ, UR8 ;  /* 0x00000008ff777e24 */ /* 0x000fe2000f8e00ff */
[----:B------:R-:W-:Y:S01]  /*2020*/  SHF.R.S32.HI R13, RZ, 0x4, R10 ;  /* 0x00000004ff0d7819 */ /* 0x000fe2000001140a */
[----:B------:R-:W-:Y:S01]  /*2030*/  IMAD.U32 R235, RZ, RZ, UR26 ;  /* 0x0000001affeb7e24 */ /* 0x000fe2000f8e00ff */
[----:B------:R-:W-:Y:S01]  /*2040*/  LEA.HI R9, R15, R9, RZ, 0x3 ;  /* 0x000000090f097211 */ /* 0x000fe200078f18ff */
[----:B------:R-:W-:Y:S01]  /*2050*/  UIMAD UR5, UR19, UR31, URZ ;  /* 0x0000001f130572a4 */ /* 0x000fe2000f8e023f */
[----:B------:R-:W-:Y:S01]  /*2060*/  LEA.HI R15, R14, R12, RZ, 0x2 ;  /* 0x0000000c0e0f7211 */ /* 0x000fe200078f10ff */
[----:B------:R-:W-:Y:S01]  /*2070*/  IMAD.IADD R14, R2, 0x1, -R11 ;  /* 0x00000001020e7824 */ /* 0x000fe200078e0a0b */
[----:B------:R-:W-:Y:S01]  /*2080*/  LEA.HI R10, R10, R13, RZ, 0x1 ;  /* 0x0000000d0a0a7211 */ /* 0x000fe200078f08ff */
[----:B------:R-:W-:Y:S01]  /*2090*/  IMAD.SHL.U32 R11, R9, 0x20, RZ ;  /* 0x00000020090b7824 */ /* 0x000fe200078e00ff */
[----:B------:R-:W-:Y:S01]  /*20a0*/  ISETP.GE.AND P0, PT, R16, UR11, PT ;  /* 0x0000000b10007c0c */ /* 0x000fe2000bf06270 */
[----:B------:R-:W-:Y:S01]  /*20b0*/  IMAD.U32 R218, RZ, RZ, UR20 ;  /* 0x00000014ffda7e24 */ /* 0x000fe2000f8e00ff */
[----:B------:R-:W-:Y:S01]  /*20c0*/  LOP3.LUT R12, R10, 0xfffffffe, RZ, 0xc0, !PT ;  /* 0xfffffffe0a0c7812 */ /* 0x000fe200078ec0ff */
[----:B------:R-:W-:Y:S01]  /*20d0*/  IMAD.MOV.U32 R246, RZ, RZ, R244 ;  /* 0x000000fffff67224 */ /* 0x000fe200078e00f4 */
[----:B------:R-:W-:Y:S01]  /*20e0*/  LEA.HI R10, R14, R14, RZ, 0x1 ;  /* 0x0000000e0e0a7211 */ /* 0x000fe200078f08ff */
[----:B------:R-:W-:Y:S01]  /*20f0*/  IMAD R235, R235, 0x8, R6 ;  /* 0x00000008ebeb7824 */ /* 0x000fe200078e0206 */
[----:B------:R-:W-:Y:S01]  /*2100*/  LEA R16, R6, UR9, 0x4 ;  /* 0x0000000906107c11 */ /* 0x000fe2000f8e20ff */
[----:B------:R-:W-:-:S04]  /*2110*/  DEPBAR.LE SB0, 0x0 ;  /* 0x000080000000791a */ /* 0x000fc80000000000 */
[----:B------:R-:W-:Y:S01]  /*2120*/  BAR.SYNC.DEFER_BLOCKING 0x0 ;  /* 0x0000000000007b1d */ /* 0x000fe20000010000 */
[----:B------:R-:W-:Y:S01]  /*2130*/  LOP3.LUT R9, R10, 0x7fffffe, RZ, 0xc0, !PT ;  /* 0x07fffffe0a097812 */ /* 0x000fe200078ec0ff */
[----:B------:R-:W-:Y:S01]  /*2140*/  IMAD.IADD R12, R13, 0x1, -R12 ;  /* 0x000000010d0c7824 */ /* 0x000fe200078e0a0c */
[----:B------:R-:W-:Y:S01]  /*2150*/  SHF.R.S32.HI R10, RZ, 0x1, R10 ;  /* 0x00000001ff0a7819 */ /* 0x000fe2000001140a */
[----:B------:R-:W-:Y:S01]  /*2160*/  UIMAD UR12, UR12, UR20, UR5 ;  /* 0x000000140c0c72a4 */ /* 0x000fe2000f8e0205 */
[----:B------:R-:W-:Y:S01]  /*2170*/  SHF.R.S32.HI R15, RZ, 0x2, R15 ;  /* 0x00000002ff0f7819 */ /* 0x000fe2000001140f */
[----:B------:R-:W-:Y:S01]  /*2180*/  IMAD.SHL.U32 R217, R12, 0x8, RZ ;  /* 0x000000080cd97824 */ /* 0x000fe200078e00ff */
[----:B------:R-:W-:Y:S01]  /*2190*/  LOP3.LUT R5, R5, 0xc0, RZ, 0xc0, !PT ;  /* 0x000000c005057812 */ /* 0x000fe200078ec0ff */
[----:B------:R-:W-:Y:S01]  /*21a0*/  IMAD.SHL.U32 R216, R10, 0x40, RZ ;  /* 0x000000400ad87824 */ /* 0x000fe200078e00ff */
[----:B------:R-:W-:Y:S01]  /*21b0*/  IADD3 R13, R16, 0x1, R15 ;  /* 0x00000001100d7810 */ /* 0x000fe20007ffe00f */
[----:B------:R-:W-:Y:S01]  /*21c0*/  IMAD.IADD R9, R14, 0x1, -R9 ;  /* 0x000000010e097824 */ /* 0x000fe200078e0a09 */
[----:B------:R-:W-:Y:S01]  /*21d0*/  LOP3.LUT R11, R11, 0xffffff00, RZ, 0xc0, !PT ;  /* 0xffffff000b0b7812 */ /* 0x000fe200078ec0ff */
[----:B------:R-:W-:Y:S01]  /*21e0*/  IMAD.SHL.U32 R228, R2, 0x2, RZ ;  /* 0x0000000202e47824 */ /* 0x000fe200078e00ff */
[----:B------:R-:W-:Y:S01]  /*21f0*/  LOP3.LUT R216, R216, 0xc0, RZ, 0xc0, !PT ;  /* 0x000000c0d8d87812 */ /* 0x000fe200078ec0ff */
[----:B------:R-:W-:Y:S01]  /*2200*/  IMAD R9, R12, 0x8, R9 ;  /* 0x000000080c097824 */ /* 0x000fe200078e0209 */
[----:B------:R-:W-:Y:S01]  /*2210*/  LOP3.LUT R217, R5, 0x8, R217, 0xf8, !PT ;  /* 0x0000000805d97812 */ /* 0x000fe200078ef8d9 */
[----:B------:R-:W-:Y:S01]  /*2220*/  IMAD R6, R6, 0x200, R11 ;  /* 0x0000020006067824 */ /* 0x000fe200078e020b */
[----:B------:R-:W-:Y:S01]  /*2230*/  SHF.R.U32.HI R5, RZ, 0x3, R5 ;  /* 0x00000003ff057819 */ /* 0x000fe20000011605 */
[----:B------:R-:W-:Y:S01]  /*2240*/  IMAD R11, R8, 0x20, R11 ;  /* 0x00000020080b7824 */ /* 0x000fe200078e020b */
[----:B------:R-:W-:Y:S01]  /*2250*/  LOP3.LUT R7, R216, 0x8, R7, 0xf8, !PT ;  /* 0x00000008d8077812 */ /* 0x000fe200078ef807 */
[----:B------:R-:W-:Y:S01]  /*2260*/  IMAD R6, R8, 0x20, R6 ;  /* 0x0000002008067824 */ /* 0x000fe200078e0206 */
[----:B------:R-:W-:Y:S01]  /*2270*/  IADD3 R119, R119, -UR27, R13 ;  /* 0x8000001b77777c10 */ /* 0x000fe2000fffe00d */
[----:B------:R-:W-:Y:S01]  /*2280*/  IMAD.WIDE.U32 R12, R218, UR31, R246 ;  /* 0x0000001fda0c7c25 */ /* 0x000fe2000f8e00f6 */
[----:B------:R-:W-:Y:S01]  /*2290*/  SHF.R.U32.HI R216, RZ, 0x3, R216 ;  /* 0x00000003ffd87819 */ /* 0x000fe200000116d8 */
[----:B------:R1:W-:Y:S01]  /*22a0*/  @P0 STS [R219+0x9000], RZ ;  /* 0x009000ffdb000388 */ /* 0x0003e20000000800 */
[----:B------:R-:W-:Y:S01]  /*22b0*/  LOP3.LUT R217, R217, R5, RZ, 0x3c, !PT ;  /* 0x00000005d9d97212 */ /* 0x000fe200078e3cff */
[----:B------:R-:W-:Y:S01]  /*22c0*/  UIADD3 UR17, UR32, -0x4ab325aa, URZ ;  /* 0xb54cda5620117890 */ /* 0x000fe2000fffe03f */
[----:B------:R-:W-:Y:S01]  /*22d0*/  LOP3.LUT R216, R7, R216, RZ, 0x3c, !PT ;  /* 0x000000d807d87212 */ /* 0x000fe200078e3cff */
[----:B------:R1:W-:Y:S01]  /*22e0*/  @P0 STS [R219+0x9004], RZ ;  /* 0x009004ffdb000388 */ /* 0x0003e20000000800 */
[----:B------:R-:W-:Y:S01]  /*22f0*/  LOP3.LUT P1, RZ, R10, 0x2, RZ, 0xc0, !PT ;  /* 0x000000020aff7812 */ /* 0x000fe2000782c0ff */
[----:B------:R-:W-:Y:S01]  /*2300*/  UIADD3 UR16, UR33, 0x646e171e, URZ ;  /* 0x646e171e21107890 */ /* 0x000fe2000fffe03f */
[----:B------:R-:W-:Y:S01]  /*2310*/  IADD3 R5, R13, UR12, RZ ;  /* 0x0000000c0d057c10 */ /* 0x000fe2000fffe0ff */
[----:B------:R1:W-:Y:S01]  /*2320*/  @P0 STS.64 [R219+0x9008], RZ ;  /* 0x009008ffdb000388 */ /* 0x0003e20000000a00 */
[----:B------:R-:W-:Y:S01]  /*2330*/  BSSY B0, `(.L_x_273) ;  /* 0x0000025000007945 */ /* 0x000fe20003800000 */
[C---:B------:R-:W-:Y:S01]  /*2340*/  IMAD.IADD R2, R217.reuse, 0x1, R11 ;  /* 0x00000001d9027824 */ /* 0x040fe200078e020b */
[----:B------:R-:W-:Y:S01]  /*2350*/  LOP3.LUT R228, R228, 0x6, RZ, 0xc0, !PT ;  /* 0x00000006e4e47812 */ /* 0x000fe200078ec0ff */
[----:B------:R1:W-:Y:S01]  /*2360*/  @P0 STS.128 [R219+0xa000], RZ ;  /* 0x00a000ffdb000388 */ /* 0x0003e20000000c00 */
[----:B------:R-:W-:Y:S01]  /*2370*/  IMAD.IADD R217, R217, 0x1, R6 ;  /* 0x00000001d9d97824 */ /* 0x000fe200078e0206 */
[----:B------:R-:W-:Y:S01]  /*2380*/  SEL R3, R3, 0xfffffff0, !P1 ;  /* 0xfffffff003037807 */ /* 0x000fe20004800000 */
[----:B------:R-:W-:Y:S01]  /*2390*/  IMAD.U32 R216, R9, 0x20, R216 ;  /* 0x0000002009d87824 */ /* 0x000fe200078e00d8 */
[----:B------:R1:W-:Y:S01]  /*23a0*/  @P0 STS.128 [R219+0xb000], RZ ;  /* 0x00b000ffdb000388 */ /* 0x0003e20000000c00 */
[----:B------:R-:W-:Y:S01]  /*23b0*/  IADD3 R119, R119, c[0x0][0x2e8], RZ ;  /* 0x0000ba0077777a10 */ /* 0x000fe20007ffe0ff */
        /* <DEDUP_REMOVED lines=28> */
.L_x_274:
[----:B------:R-:W-:Y:S05]  /*2580*/  BSYNC B0 ;  /* 0x0000000000007941 */ /* 0x000fea0003800000 */
.L_x_273:
        /* <DEDUP_REMOVED lines=36> */
.L_x_276:
[----:B------:R-:W-:Y:S05]  /*27d0*/  BSYNC B0 ;  /* 0x0000000000007941 */ /* 0x000fea0003800000 */
.L_x_275:
[----:B------:R-:W-:Y:S01]  /*27e0*/  IMAD.SHL.U32 R217, R217, 0x2, RZ ;  /* 0x00000002d9d97824 */ /* 0x000fe200078e00ff */
[C---:B------:R-:W-:Y:S01]  /*27f0*/  IADD3 R241, R119.reuse, 0x8, RZ ;  /* 0x0000000877f17810 */ /* 0x040fe20007ffe0ff */
[----:B------:R-:W-:Y:S01]  /*2800*/  IMAD.SHL.U32 R216, R216, 0x2, RZ ;  /* 0x00000002d8d87824 */ /* 0x000fe200078e00ff */
[----:B------:R-:W-:Y:S01]  /*2810*/  IADD3 R240, R119, 0x40, RZ ;  /* 0x0000004077f07810 */ /* 0x000fe20007ffe0ff */
[----:B------:R-:W-:Y:S01]  /*2820*/  IMAD R215, R0, 0x2, R217 ;  /* 0x0000000200d77824 */ /* 0x000fe200078e02d9 */
[----:B------:R-:W-:Y:S01]  /*2830*/  LDSM.16.M88.4 R88, [R217] ;  /* 0x00000000d958783b */ /* 0x000fe20000000200 */
[----:B------:R-:W-:Y:S01]  /*2840*/  IMAD R213, R3, 0x2, R216 ;  /* 0x0000000203d57824 */ /* 0x000fe200078e02d8 */
[C---:B------:R-:W-:Y:S01]  /*2850*/  IADD3 R3, R119.reuse, 0x48, RZ ;  /* 0x0000004877037810 */ /* 0x040fe20007ffe0ff */
        /* <DEDUP_REMOVED lines=18> */
[----:B------:R-:W-:Y:S01]  /*2980*/  LDSM.16.M88.4 R84, [R217+0x3000] ;  /* 0x00300000d954783b */ /* 0x000fe20000000200 */
[----:B------:R-:W-:Y:S03]  /*2990*/  HMMA.16816.F32 R36, R16, R34, RZ ;  /* 0x000000221024723c */ /* 0x000fe600000018ff */
[----:B------:R-:W-:Y:S04]  /*29a0*/  LDSM.16.M88.4 R76, [R216+0x7400] ;  /* 0x00740000d84c783b */ /* 0x000fe80000000200 */
[----:B------:R-:W-:Y:S01]  /*29b0*/  LDSM.16.M88.4 R72, [R216+0x7800] ;  /* 0x00780000d848783b */ /* 0x000fe20000000200 */
[C---:B------:R-:W-:Y:S03]  /*29c0*/  HMMA.16816.F32 R44, R88.reuse, R32, RZ ;  /* 0x00000020582c723c */ /* 0x040fe600000018ff */
[----:B------:R-:W-:Y:S04]  /*29d0*/  LDSM.16.M88.4 R112, [R215+0x2000] ;  /* 0x00200000d770783b */ /* 0x000fe80000000200 */
[----:B------:R-:W0:Y:S01]  /*29e0*/  LDGDEPBAR ;  /* 0x00000000000079af */ /* 0x000e220000000000 */
[C---:B------:R-:W-:Y:S08]  /*29f0*/  HMMA.16816.F32 R32, R88.reuse, R34, RZ ;  /* 0x000000225820723c */ /* 0x040ff000000018ff */
[-C--:B-1----:R-:W-:Y:S08]  /*2a00*/  HMMA.16816.F32 R60, R88, R48.reuse, RZ ;  /* 0x00000030583c723c */ /* 0x082ff000000018ff */
[C---:B------:R-:W-:Y:S08]  /*2a10*/  HMMA.16816.F32 R56, R16.reuse, R48, RZ ;  /* 0x000000301038723c */ /* 0x040ff000000018ff */
        /* <DEDUP_REMOVED lines=14> */
[C---:B------:R-:W-:Y:S01]  /*2b00*/  HMMA.16816.F32 R32, R4.reuse, R66, R32 ;  /* 0x000000420420723c */ /* 0x040fe20000001820 */
[----:B------:R-:W1:Y:S07]  /*2b10*/  LDSM.16.M88.4 R64, [R217+0x2000] ;  /* 0x00200000d940783b */ /* 0x000e6e0000000200 */
[----:B----4-:R-:W-:Y:S08]  /*2b20*/  HMMA.16816.F32 R48, R4, R106, R48 ;  /* 0x0000006a0430723c */ /* 0x010ff00000001830 */
        /* <DEDUP_REMOVED lines=16> */
[----:B-1----:R-:W-:Y:S08]  /*2c30*/  HMMA.16816.F32 R48, R64, R82, R48 ;  /* 0x000000524030723c */ /* 0x002ff00000001830 */
        /* <DEDUP_REMOVED lines=13> */
[----:B------:R-:W4:Y:S07]  /*2d10*/  LDSM.16.M88.4 R80, [R217+0x5000] ;  /* 0x00500000d950783b */ /* 0x000f2e0000000200 */
[C---:B------:R-:W-:Y:S08]  /*2d20*/  HMMA.16816.F32 R92, R64.reuse, R68, R92 ;  /* 0x00000044405c723c */ /* 0x040ff0000000185c */
[C---:B------:R-:W-:Y:S01]  /*2d30*/  HMMA.16816.F32 R88, R64.reuse, R70, R88 ;  /* 0x000000464058723c */ /* 0x040fe20000001858 */
[----:B------:R-:W-:Y:S07]  /*2d40*/  LDSM.16.M88.4 R68, [R216+0x8800] ;  /* 0x00880000d844783b */ /* 0x000fee0000000200 */
[C---:B------:R-:W-:Y:S08]  /*2d50*/  HMMA.16816.F32 R100, R64.reuse, R72, R100 ;  /* 0x000000484064723c */ /* 0x040ff00000001864 */
[----:B------:R-:W-:Y:S01]  /*2d60*/  HMMA.16816.F32 R96, R64, R74, R96 ;  /* 0x0000004a4060723c */ /* 0x000fe20000001860 */
[----:B------:R-:W5:Y:S04]  /*2d70*/  LDSM.16.M88.4 R72, [R216+0x8400] ;  /* 0x00840000d848783b */ /* 0x000f680000000200 */
[----:B------:R-:W1:Y:S03]  /*2d80*/  LDSM.16.M88.4 R64, [R216+0x8c00] ;  /* 0x008c0000d840783b */ /* 0x000e660000000200 */
[----:B--2---:R-:W-:Y:S08]  /*2d90*/  HMMA.16816.F32 R48, R112, R6, R48 ;  /* 0x000000067030723c */ /* 0x004ff00000001830 */
[C---:B------:R-:W-:Y:S08]  /*2da0*/  HMMA.16816.F32 R56, R12.reuse, R4, R56 ;  /* 0x000000040c38723c */ /* 0x040ff00000001838 */
        /* <DEDUP_REMOVED lines=11> */
[C---:B------:R-:W-:Y:S01]  /*2e60*/  HMMA.16816.F32 R32, R112.reuse, R10, R32 ;  /* 0x0000000a7020723c */ /* 0x040fe20000001820 */
[----:B------:R-:W3:Y:S07]  /*2e70*/  LDSM.16.M88.4 R8, [R215+0x4000] ;  /* 0x00400000d708783b */ /* 0x000eee0000000200 */
[C---:B------:R-:W-:Y:S08]  /*2e80*/  HMMA.16816.F32 R92, R112.reuse, R104, R92 ;  /* 0x00000068705c723c */ /* 0x040ff0000000185c */
[----:B------:R-:W-:Y:S08]  /*2e90*/  HMMA.16816.F32 R88, R112, R106, R88 ;  /* 0x0000006a7058723c */ /* 0x000ff00000001858 */
[----:B-1----:R-:W-:Y:S01]  /*2ea0*/  HMMA.16816.F32 R104, R84, R78, R48 ;  /* 0x0000004e5468723c */ /* 0x002fe20000001830 */
[----:B------:R-:W1:Y:S07]  /*2eb0*/  LDSM.16.M88.4 R48, [R213+0x8400] ;  /* 0x00840000d530783b */ /* 0x000e6e0000000200 */
[C---:B----4-:R-:W-:Y:S08]  /*2ec0*/  HMMA.16816.F32 R56, R80.reuse, R76, R56 ;  /* 0x0000004c5038723c */ /* 0x050ff00000001838 */
[----:B------:R-:W-:Y:S08]  /*2ed0*/  HMMA.16816.F32 R52, R80, R78, R52 ;  /* 0x0000004e5034723c */ /* 0x000ff00000001834 */
[----:B------:R-:W-:Y:S08]  /*2ee0*/  HMMA.16816.F32 R100, R112, R108, R100 ;  /* 0x0000006c7064723c */ /* 0x000ff00000001864 */
[----:B-----5:R-:W-:Y:S08]  /*2ef0*/  HMMA.16816.F32 R44, R84, R72, R44 ;  /* 0x00000048542c723c */ /* 0x020ff0000000182c */
[C---:B------:R-:W-:Y:S08]  /*2f00*/  HMMA.16816.F32 R20, R80.reuse, R64, R20 ;  /* 0x000000405014723c */ /* 0x040ff00000001814 */
[----:B------:R-:W-:Y:S08]  /*2f10*/  HMMA.16816.F32 R16, R80, R66, R16 ;  /* 0x000000425010723c */ /* 0x000ff00000001810 */
[C---:B------:R-:W-:Y:S08]  /*2f20*/  HMMA.16816.F32 R92, R84.reuse, R64, R92 ;  /* 0x00000040545c723c */ /* 0x040ff0000000185c */
[----:B------:R-:W-:Y:S01]  /*2f30*/  HMMA.16816.F32 R88, R84, R66, R88 ;  /* 0x000000425458723c */ /* 0x000fe20000001858 */
[----:B------:R-:W4:Y:S07]  /*2f40*/  LDSM.16.M88.4 R64, [R213+0x8800] ;  /* 0x00880000d540783b */ /* 0x000f2e0000000200 */
[C---:B------:R-:W-:Y:S08]  /*2f50*/  HMMA.16816.F32 R40, R80.reuse, R72, R40 ;  /* 0x000000485028723c */ /* 0x040ff00000001828 */
[-C--:B------:R-:W-:Y:S08]  /*2f60*/  HMMA.16816.F32 R36, R80, R74.reuse, R36 ;  /* 0x0000004a5024723c */ /* 0x080ff00000001824 */
[----:B------:R-:W-:Y:S08]  /*2f70*/  HMMA.16816.F32 R32, R84, R74, R32 ;  /* 0x0000004a5420723c */ /* 0x000ff00000001820 */
[----:B------:R-:W-:Y:S08]  /*2f80*/  HMMA.16816.F32 R96, R112, R110, R96 ;  /* 0x0000006e7060723c */ /* 0x000ff00000001860 */
[----:B--2---:R-:W-:Y:S08]  /*2f90*/  HMMA.16816.F32 R56, R4, R12, R56 ;  /* 0x0000000c0438723c */ /* 0x004ff00000001838 */
[----:B---3--:R-:W-:Y:S08]  /*2fa0*/  HMMA.16816.F32 R104, R8, R14, R104 ;  /* 0x0000000e0868723c */ /* 0x008ff00000001868 */
[C---:B------:R-:W-:Y:S08]  /*2fb0*/  HMMA.16816.F32 R28, R80.reuse, R68, R28 ;  /* 0x00000044501c723c */ /* 0x040ff0000000181c */
[----:B------:R-:W-:Y:S07]  /*2fc0*/  HMMA.16816.F32 R24, R80, R70, R24 ;  /* 0x000000465018723c */ /* 0x000fee0000001818 */
[----:B------:R-:W-:Y:S01]  /*2fd0*/  IMAD.U32 R80, RZ, RZ, UR31 ;  /* 0x0000001fff507e24 */ /* 0x000fe2000f8e00ff */
[----:B------:R-:W-:Y:S03]  /*2fe0*/  HMMA.16816.F32 R52, R4, R14, R52 ;  /* 0x0000000e0434723c */ /* 0x000fe60000001834 */
[----:B------:R-:W-:-:S05]  /*2ff0*/  IMAD R80, R80, 0x40, R228 ;  /* 0x0000004050507824 */ /* 0x000fca00078e02e4 */
[----:B------:R-:W-:Y:S01]  /*3000*/  HMMA.16816.F32 R100, R84, R68, R100 ;  /* 0x000000445464723c */ /* 0x000fe20000001864 */
[C---:B------:R-:W-:Y:S02]  /*3010*/  IADD3 R14, R80.reuse, 0x1, RZ ;  /* 0x00000001500e7810 */ /* 0x040fe40007ffe0ff */
[----:B------:R-:W-:Y:S02]  /*3020*/  IADD3 R15, R80, 0x8, RZ ;  /* 0x00000008500f7810 */ /* 0x000fe40007ffe0ff */
[C---:B------:R-:W-:Y:S02]  /*3030*/  ISETP.GE.AND P5, PT, R14.reuse, R243, PT ;  /* 0x000000f30e00720c */ /* 0x040fe40003fa6270 */
[C---:B------:R-:W-:Y:S01]  /*3040*/  ISETP.GE.AND P1, PT, R14.reuse, R241, PT ;  /* 0x000000f10e00720c */ /* 0x040fe20003f26270 */
[----:B-1----:R-:W-:Y:S01]  /*3050*/  HMMA.16816.F32 R44, R8, R48, R44 ;  /* 0x00000030082c723c */ /* 0x002fe2000000182c */
[C---:B------:R-:W-:Y:S02]  /*3060*/  ISETP.GE.AND P2, PT, R14.reuse, R240, PT ;  /* 0x000000f00e00720c */ /* 0x040fe40003f46270 */
[----:B------:R-:W-:-:S02]  /*3070*/  ISETP.GE.AND P0, PT, R14, R3, PT ;  /* 0x000000030e00720c */ /* 0x000fc40003f06270 */
[----:B------:R-:W-:Y:S02]  /*3080*/  IADD3 R14, R80, 0x9, RZ ;  /* 0x00000009500e7810 */ /* 0x000fe40007ffe0ff */
[----:B------:R-:W-:Y:S01]  /*3090*/  FSEL R72, R59, -INF , !P0 ;  /* 0xff8000003b487808 */ /* 0x000fe20004000000 */
[C---:B------:R-:W-:Y:S01]  /*30a0*/  HMMA.16816.F32 R40, R4.reuse, R48, R40 ;  /* 0x000000300428723c */ /* 0x040fe20000001828 */
[C---:B------:R-:W-:Y:S02]  /*30b0*/  ISETP.GE.AND P6, PT, R15.reuse, R243, PT ;  /* 0x000000f30f00720c */ /* 0x040fe40003fc6270 */
[----:B------:R-:W-:Y:S02]  /*30c0*/  ISETP.GE.AND P3, PT, R15, R241, PT ;  /* 0x000000f10f00720c */ /* 0x000fe40003f66270 */
[----:B------:R-:W-:Y:S02]  /*30d0*/  ISETP.GE.AND P0, PT, R14, R243, PT ;  /* 0x000000f30e00720c */ /* 0x000fe40003f06270 */
[----:B------:R-:W-:Y:S01]  /*30e0*/  FSEL R73, R57, -INF , !P2 ;  /* 0xff80000039497808 */ /* 0x000fe20005000000 */
[----:B------:R-:W-:Y:S01]  /*30f0*/  HMMA.16816.F32 R36, R4, R50, R36 ;  /* 0x000000320424723c */ /* 0x000fe20000001824 */
[----:B------:R-:W-:-:S02]  /*3100*/  FSEL R68, R106, -INF , !P3 ;  /* 0xff8000006a447808 */ /* 0x000fc40005800000 */
[----:B------:R-:W-:Y:S02]  /*3110*/  FSEL R69, R105, -INF , !P0 ;  /* 0xff80000069457808 */ /* 0x000fe40004000000 */
[CC--:B------:R-:W-:Y:S02]  /*3120*/  ISETP.GE.AND P4, PT, R15.reuse, R240.reuse, PT ;  /* 0x000000f00f00720c */ /* 0x0c0fe40003f86270 */
[----:B------:R-:W-:Y:S01]  /*3130*/  ISETP.GE.AND P2, PT, R15, R3, PT ;  /* 0x000000030f00720c */ /* 0x000fe20003f46270 */
[----:B------:R-:W-:Y:S01]  /*3140*/  HMMA.16816.F32 R48, R8, R50, R32 ;  /* 0x000000320830723c */ /* 0x000fe20000001820 */
[----:B------:R-:W1:Y:S01]  /*3150*/  LDSM.16.M88.4 R32, [R213+0x8c00] ;  /* 0x008c0000d520783b */ /* 0x000e620000000200 */
[----:B------:R-:W-:Y:S01]  /*3160*/  ISETP.GE.AND P3, PT, R14, R240, PT ;  /* 0x000000f00e00720c */ /* 0x000fe20003f66270 */
[----:B------:R-:W-:-:S04]  /*3170*/  DEPBAR.LE SB0, 0x0 ;  /* 0x000080000000791a */ /* 0x000fc80000000000 */
[----:B------:R-:W-:Y:S01]  /*3180*/  ISETP.GE.AND P0, PT, R14, R3, PT ;  /* 0x000000030e00720c */ /* 0x000fe20003f06270 */
[----:B------:R-:W-:Y:S01]  /*3190*/  HMMA.16816.F32 R96, R84, R70, R96 ;  /* 0x000000465460723c */ /* 0x000fe20000001860 */
[----:B------:R-:W-:Y:S02]  /*31a0*/  IADD3 R15, R80, 0x10, RZ ;  /* 0x00000010500f7810 */ /* 0x000fe40007ffe0ff */
[----:B------:R-:W-:Y:S02]  /*31b0*/  FSEL R74, R54, -INF , !P2 ;  /* 0xff800000364a7808 */ /* 0x000fe40005000000 */
[----:B------:R-:W-:Y:S02]  /*31c0*/  FSEL R79, R55, -INF , !P0 ;  /* 0xff800000374f7808 */ /* 0x000fe40004000000 */
[----:B------:R-:W-:Y:S01]  /*31d0*/  FSEL R70, R104, -INF , !P6 ;  /* 0xff80000068467808 */ /* 0x000fe20007000000 */
[----:B----4-:R-:W-:Y:S01]  /*31e0*/  HMMA.16816.F32 R100, R8, R64, R100 ;  /* 0x000000400864723c */ /* 0x010fe20000001864 */
[----:B------:R-:W-:-:S02]  /*31f0*/  ISETP.GE.AND P6, PT, R14, R241, PT ;  /* 0x000000f10e00720c */ /* 0x000fc40003fc6270 */
[----:B------:R-:W-:Y:S02]  /*3200*/  IADD3 R14, R80, 0x11, RZ ;  /* 0x00000011500e7810 */ /* 0x000fe40007ffe0ff */
        /* <DEDUP_REMOVED lines=17> */
[----:B------:R-:W-:Y:S01]  /*3320*/  HMMA.16816.F32 R24, R4, R66, R24 ;  /* 0x000000420418723c */ /* 0x000fe20000001818 */
[C---:B------:R-:W-:Y:S02]  /*3330*/  IADD3 R15, R80.reuse, 0x18, RZ ;  /* 0x00000018500f7810 */ /* 0x040fe40007ffe0ff */
[----:B------:R-:W-:Y:S02]  /*3340*/  IADD3 R14, R80, 0x19, RZ ;  /* 0x00000019500e7810 */ /* 0x000fe40007ffe0ff */
[----:B------:R-:W-:-:S02]  /*3350*/  FSEL R180, R47, -INF , !P6 ;  /* 0xff8000002fb47808 */ /* 0x000fc40007000000 */
[----:B------:R-:W-:Y:S01]  /*3360*/  FSEL R53, R42, -INF , !P3 ;  /* 0xff8000002a357808 */ /* 0x000fe20005800000 */
[-C--:B-1----:R-:W-:Y:S01]  /*3370*/  HMMA.16816.F32 R92, R8, R32.reuse, R92 ;  /* 0x00000020085c723c */ /* 0x082fe2000000185c */
[----:B------:R-:W-:Y:S01]  /*3380*/  FSEL R52, R43, -INF , !P0 ;  /* 0xff8000002b347808 */ /* 0x000fe20004000000 */
[----:B------:R-:W-:Y:S01]  /*3390*/  BAR.SYNC.DEFER_BLOCKING 0x0 ;  /* 0x0000000000007b1d */ /* 0x000fe20000010000 */
[C---:B------:R-:W-:Y:S02]  /*33a0*/  ISETP.GE.AND P6, PT, R15.reuse, R243, PT ;  /* 0x000000f30f00720c */ /* 0x040fe40003fc6270 */
[----:B------:R-:W-:Y:S02]  /*33b0*/  ISETP.GE.AND P3, PT, R15, R241, PT ;  /* 0x000000f10f00720c */ /* 0x000fe40003f66270 */
[----:B------:R-:W-:Y:S01]  /*33c0*/  ISETP.GE.AND P0, PT, R14, R243, PT ;  /* 0x000000f30e00720c */ /* 0x000fe20003f06270 */
[----:B------:R-:W-:Y:S01]  /*33d0*/  HMMA.16816.F32 R20, R4, R32, R20 ;  /* 0x000000200414723c */ /* 0x000fe20000001814 */
[----:B------:R-:W-:-:S02]  /*33e0*/  FSEL R76, R40, -INF , !P4 ;  /* 0xff800000284c7808 */ /* 0x000fc40006000000 */
[----:B------:R-:W-:Y:S02]  /*33f0*/  FSEL R40, R41, -INF , !P2 ;  /* 0xff80000029287808 */ /* 0x000fe40005000000 */
        /* <DEDUP_REMOVED lines=8> */
[C---:B------:R-:W-:Y:S02]  /*3480*/  ISETP.GE.AND P3, PT, R14.reuse, R240, PT ;  /* 0x000000f00e00720c */ /* 0x040fe40003f66270 */
[----:B------:R-:W-:Y:S02]  /*3490*/  ISETP.GE.AND P0, PT, R14, R3, PT ;  /* 0x000000030e00720c */ /* 0x000fe40003f06270 */
[C---:B------:R-:W-:Y:S02]  /*34a0*/  IADD3 R15, R80.reuse, 0x20, RZ ;  /* 0x00000020500f7810 */ /* 0x040fe40007ffe0ff */
        /* <DEDUP_REMOVED lines=10> */
[----:B------:R-:W-:Y:S02]  /*3550*/  FSEL R187, R102, -INF , !P2 ;  /* 0xff80000066bb7808 */ /* 0x000fe40005000000 */
[----:B------:R-:W-:Y:S02]  /*3560*/  FSEL R188, R101, -INF , !P0 ;  /* 0xff80000065bc7808 */ /* 0x000fe40004000000 */
[C---:B------:R-:W-:Y:S02]  /*3570*/  ISETP.GE.AND P4, PT, R15.reuse, R240, PT ;  /* 0x000000f00f00720c */ /* 0x040fe40003f86270 */
[----:B------:R-:W-:-:S02]  /*3580*/  ISETP.GE.AND P3, PT, R15, R3, PT ;  /* 0x000000030f00720c */ /* 0x000fc40003f66270 */
[C---:B------:R-:W-:Y:S02]  /*3590*/  ISETP.GE.AND P6, PT, R14.reuse, R241, PT ;  /* 0x000000f10e00720c */ /* 0x040fe40003fc6270 */
        /* <DEDUP_REMOVED lines=20> */
[----:B------:R-:W-:Y:S01]  /*36e0*/  HMMA.16816.F32 R12, R8, R12, R60 ;  /* 0x0000000c080c723c */ /* 0x000fe2000000183c */
[----:B------:R-:W-:Y:S02]  /*36f0*/  IADD3 R28, R80, 0x31, RZ ;  /* 0x00000031501c7810 */ /* 0x000fe40007ffe0ff */
[----:B------:R-:W-:Y:S02]  /*3700*/  FSEL R200, R27, -INF , !P0 ;  /* 0xff8000001bc87808 */ /* 0x000fe40004000000 */
[----:B------:R-:W-:-:S02]  /*3710*/  ISETP.GE.AND P0, PT, R28, R243, PT ;  /* 0x000000f31c00720c */ /* 0x000fc40003f06270 */
[----:B------:R-:W-:Y:S02]  /*3720*/  IADD3 R29, R80, 0x30, RZ ;  /* 0x00000030501d7810 */ /* 0x000fe40007ffe0ff */
[----:B------:R-:W-:Y:S02]  /*3730*/  FSEL R64, R93, -INF , !P0 ;  /* 0xff8000005d407808 */ /* 0x000fe40004000000 */
        /* <DEDUP_REMOVED lines=8> */
[----:B------:R-:W-:Y:S02]  /*37c0*/  ISETP.GE.AND P0, PT, R80, R3, PT ;  /* 0x000000035000720c */ /* 0x000fe40003f06270 */
[----:B------:R-:W-:-:S02]  /*37d0*/  FSEL R61, R94, -INF , !P2 ;  /* 0xff8000005e3d7808 */ /* 0x000fc40005000000 */
[----:B------:R-:W-:Y:S02]  /*37e0*/  FSEL R6, R58, -INF , !P0 ;  /* 0xff8000003a067808 */ /* 0x000fe40004000000 */
[----:B------:R-:W-:Y:S02]  /*37f0*/  PLOP3.LUT P0, PT, PT, PT, UP0, 0x80, 0x0 ;  /* 0x000000000000781c */ /* 0x000fe40003f0f008 */
[----:B------:R-:W-:Y:S02]  /*3800*/  FSEL R203, R24, -INF , !P4 ;  /* 0xff80000018cb7808 */ /* 0x000fe40006000000 */
[C---:B------:R-:W-:Y:S02]  /*3810*/  ISETP.GE.AND P6, PT, R29.reuse, R243, PT ;  /* 0x000000f31d00720c */ /* 0x040fe40003fc6270 */
[----:B------:R-:W-:Y:S02]  /*3820*/  ISETP.GE.AND P3, PT, R29, R3, PT ;  /* 0x000000031d00720c */ /* 0x000fe40003f66270 */
        /* <DEDUP_REMOVED lines=8> */
[----:B------:R-:W-:Y:S02]  /*38b0*/  ISETP.GE.AND P6, PT, R28, R241, PT ;  /* 0x000000f11c00720c */ /* 0x000fe40003fc6270 */
[CC--:B------:R-:W-:Y:S02]  /*38c0*/  ISETP.GE.AND P3, PT, R24.reuse, R240.reuse, PT ;  /* 0x000000f01800720c */ /* 0x0c0fe40003f66270 */
        /* <DEDUP_REMOVED lines=80> */
.L_x_279:
[----:B------:R-:W-:Y:S05]  /*3dd0*/  BSYNC B0 ;  /* 0x0000000000007941 */ /* 0x000fea0003800000 */
.L_x_278:
[----:B------:R-:W0:Y:S02]  /*3de0*/  LDGDEPBAR ;  /* 0x00000000000079af */ /* 0x000e240000000000 */
.L_x_277:
[----:B------:R-:W-:Y:S01]  /*3df0*/  FMNMX.FTZ R4, R56, R73, !PT ;  /* 0x0000004938047209 */ /* 0x000fe20007810000 */
[----:B------:R-:W-:Y:S01]  /*3e00*/  USHF.L.U32 UR4, UR31, 0x1, URZ ;  /* 0x000000011f047899 */ /* 0x000fe2000800063f */
[----:B-1----:R-:W-:Y:S01]  /*3e10*/  FMNMX.FTZ R8, R6, R72, !PT ;  /* 0x0000004806087209 */ /* 0x002fe20007810000 */
[----:B------:R-:W-:Y:S01]  /*3e20*/  UIADD3 UR14, UR33, -0x4498517b, URZ ;  /* 0xbb67ae85210e7890 */ /* 0x000fe2000fffe03f */
[----:B------:R-:W-:Y:S01]  /*3e30*/  FMNMX.FTZ R4, R75, R4, !PT ;  /* 0x000000044b047209 */ /* 0x000fe20007810000 */
[----:B------:R-:W-:Y:S01]  /*3e40*/  IMAD.WIDE.U32 R238, R233, -0x2daee0ad, RZ ;  /* 0xd2511f53e9ee7825 */ /* 0x000fe200078e00ff */
[----:B------:R-:W-:Y:S01]  /*3e50*/  FMNMX.FTZ R8, R74, R8, !PT ;  /* 0x000000084a087209 */ /* 0x000fe20007810000 */
[----:B------:R-:W-:Y:S01]  /*3e60*/  UIADD3 UR15, UR32, -0x61c88647, URZ ;  /* 0x9e3779b9200f7890 */ /* 0x000fe2000fffe03f */
[----:B------:R-:W-:Y:S01]  /*3e70*/  FMNMX.FTZ R4, R78, R4, !PT ;  /* 0x000000044e047209 */ /* 0x000fe20007810000 */
[----:B------:R-:W-:Y:S01]  /*3e80*/  IMAD.U32 R66, RZ, RZ, UR4 ;  /* 0x00000004ff427e24 */ /* 0x000fe2000f8e00ff */
[----:B------:R-:W-:Y:S01]  /*3e90*/  FMNMX.FTZ R8, R79, R8, !PT ;  /* 0x000000084f087209 */ /* 0x000fe20007810000 */
[----:B------:R-:W-:Y:S01]  /*3ea0*/  UIADD3 UR13, UR32, 0x3c6ef372, URZ ;  /* 0x3c6ef372200d7890 */ /* 0x000fe2000fffe03f */
[----:B------:R-:W-:Y:S01]  /*3eb0*/  FMNMX.FTZ R4, R76, R4, !PT ;  /* 0x000000044c047209 */ /* 0x000fe20007810000 */
[----:B------:R-:W-:Y:S01]  /*3ec0*/  UIADD3 UR12, UR33, 0x76cf5d0a, URZ ;  /* 0x76cf5d0a210c7890 */ /* 0x000fe2000fffe03f */
[----:B------:R-:W-:Y:S01]  /*3ed0*/  FMNMX.FTZ R8, R53, R8, !PT ;  /* 0x0000000835087209 */ /* 0x000fe20007810000 */
[----:B------:R-:W-:Y:S01]  /*3ee0*/  UIADD3 UR10, UR33, 0x32370b8f, URZ ;  /* 0x32370b8f210a7890 */ /* 0x000fe2000fffe03f */
[----:B------:R-:W-:Y:S01]  /*3ef0*/  FMNMX.FTZ R4, R40, R4, !PT ;  /* 0x0000000428047209 */ /* 0x000fe20007810000 */
[----:B------:R-:W-:Y:S01]  /*3f00*/  UIADD3 UR11, UR32, -0x255992d5, URZ ;  /* 0xdaa66d2b200b7890 */ /* 0x000fe2000fffe03f */
[----:B------:R-:W-:Y:S01]  /*3f10*/  FMNMX.FTZ R8, R52, R8, !PT ;  /* 0x0000000834087209 */ /* 0x000fe20007810000 */
[----:B------:R-:W-:Y:S01]  /*3f20*/  UIADD3 UR9, UR32, 0x78dde6e4, URZ ;  /* 0x78dde6e420097890 */ /* 0x000fe2000fffe03f */
[----:B------:R-:W-:Y:S01]  /*3f30*/  FMNMX.FTZ R4, R36, R4, !PT ;  /* 0x0000000424047209 */ /* 0x000fe20007810000 */
[----:B------:R-:W-:Y:S01]  /*3f40*/  UIADD3 UR6, UR33, -0x56f99767, URZ ;  /* 0xa906689921067890 */ /* 0x000fe2000fffe03f */
[----:B------:R-:W-:Y:S01]  /*3f50*/  FMNMX.FTZ R8, R55, R8, !PT ;  /* 0x0000000837087209 */ /* 0x000fe20007810000 */
[----:B------:R-:W-:Y:S01]  /*3f60*/  UIADD3 UR8, UR33, -0x126145ec, URZ ;  /* 0xed9eba1421087890 */ /* 0x000fe2000fffe03f */
[----:B------:R-:W-:Y:S01]  /*3f70*/  FMNMX.FTZ R4, R77, R4, !PT ;  /* 0x000000044d047209 */ /* 0x000fe20007810000 */
[----:B------:R-:W-:Y:S01]  /*3f80*/  IMAD.SHL.U32 R214, R2, 0x2, RZ ;  /* 0x0000000202d67824 */ /* 0x000fe200078e00ff */
[----:B------:R-:W-:Y:S01]  /*3f90*/  FMNMX.FTZ R8, R38, R8, !PT ;  /* 0x0000000826087209 */ /* 0x000fe20007810000 */
[----:B------:R-:W-:Y:S01]  /*3fa0*/  IMAD R58, R116, 0x10000, R116 ;  /* 0x00010000743a7824 */ /* 0x000fe200078e0274 */
[----:B------:R-:W-:Y:S01]  /*3fb0*/  FMNMX.FTZ R4, R190, R4, !PT ;  /* 0x00000004be047209 */ /* 0x000fe20007810000 */
[----:B------:R-:W-:Y:S01]  /*3fc0*/  UIADD3 UR7, UR32, 0x1715609d, URZ ;  /* 0x1715609d20077890 */ /* 0x000fe2000fffe03f */
[----:B------:R-:W-:Y:S01]  /*3fd0*/  FMNMX.FTZ R8, R194, R8, !PT ;  /* 0x00000008c2087209 */ /* 0x000fe20007810000 */
[----:B------:R-:W-:Y:S01]  /*3fe0*/  IMAD.WIDE.U32 R206, R235, -0x326172a9, RZ ;  /* 0xcd9e8d57ebce7825 */ /* 0x000fe200078e00ff */
[----:B------:R-:W-:Y:S01]  /*3ff0*/  FMNMX.FTZ R4, R183, R4, !PT ;  /* 0x00000004b7047209 */ /* 0x000fe20007810000 */
[----:B------:R-:W-:Y:S01]  /*4000*/  LDSM.16.MT88.4 R148, [R214+0x9000] ;  /* 0x00900000d694783b */ /* 0x000fe20000004200 */
[----:B------:R-:W-:Y:S01]  /*4010*/  FMNMX.FTZ R8, R202, R8, !PT ;  /* 0x00000008ca087209 */ /* 0x000fe20007810000 */
[----:B------:R-:W-:Y:S01]  /*4020*/  IMAD R212, R0, 0x2, R214 ;  /* 0x0000000200d47824 */ /* 0x000fe200078e02d6 */
[----:B------:R-:W-:Y:S01]  /*4030*/  FMNMX.FTZ R4, R203, R4, !PT ;  /* 0x00000004cb047209 */ /* 0x000fe20007810000 */
[----:B------:R-:W-:Y:S01]  /*4040*/  LDSM.16.MT88.4 R96, [R214+0xa000] ;  /* 0x00a00000d660783b */ /* 0x000fe20000004200 */
[----:B------:R-:W-:Y:S01]  /*4050*/  IADD3 R242, R235, 0x4, RZ ;  /* 0x00000004ebf27810 */ /* 0x000fe20007ffe0ff */
[----:B------:R-:W-:Y:S01]  /*4060*/  UIADD3 UR4, UR4, 0x1, URZ ;  /* 0x0000000104047890 */ /* 0x000fe2000fffe03f */
[----:B------:R-:W-:Y:S01]  /*4070*/  FMNMX.FTZ R4, R195, R4, !PT ;  /* 0x00000004c3047209 */ /* 0x000fe20007810000 */
[----:B------:R-:W-:Y:S01]  /*4080*/  LDSM.16.MT88.4 R80, [R212+0x9000] ;  /* 0x00900000d450783b */ /* 0x000fe20000004200 */
[----:B------:R-:W-:Y:S01]  /*4090*/  FMNMX.FTZ R8, R201, R8, !PT ;  /* 0x00000008c9087209 */ /* 0x000fe20007810000 */
[----:B------:R-:W-:Y:S01]  /*40a0*/  IMAD.WIDE.U32 R248, R242, -0x326172a9, RZ ;  /* 0xcd9e8d57f2f87825 */ /* 0x000fe200078e00ff */
[----:B------:R-:W-:Y:S01]  /*40b0*/  FMNMX.FTZ R4, R192, R4, !PT ;  /* 0x00000004c0047209 */ /* 0x000fe20007810000 */
[----:B------:R-:W-:Y:S01]  /*40c0*/  LDSM.16.MT88.4 R120, [R214+0xb000] ;  /* 0x00b00000d678783b */ /* 0x000fe20000004200 */
[----:B------:R-:W-:-:S02]  /*40d0*/  LOP3.LUT R234, R117, UR32, RZ, 0x3c, !PT ;  /* 0x0000002075ea7c12 */ /* 0x000fc4000f8e3cff */
[----:B------:R-:W-:Y:S01]  /*40e0*/  FMNMX.FTZ R4, R184, R4, !PT ;  /* 0x00000004b8047209 */ /* 0x000fe20007810000 */
[----:B------:R-:W-:Y:S01]  /*40f0*/  LDSM.16.MT88.4 R108, [R212+0xa000] ;  /* 0x00a00000d46c783b */ /* 0x000fe20000004200 */
[----:B------:R-:W-:Y:S02]  /*4100*/  FMNMX.FTZ R8, R200, R8, !PT ;  /* 0x00000008c8087209 */ /* 0x000fe40007810000 */
[----:B------:R-:W-:Y:S01]  /*4110*/  FMNMX.FTZ R4, R191, R4, !PT ;  /* 0x00000004bf047209 */ /* 0x000fe20007810000 */
[----:B------:R-:W-:Y:S01]  /*4120*/  LDSM.16.MT88.4 R28, [R214+0x9400] ;  /* 0x00940000d61c783b */ /* 0x000fe20000004200 */
[----:B------:R-:W-:Y:S02]  /*4130*/  LOP3.LUT R236, R249, R234, RZ, 0x3c, !PT ;  /* 0x000000eaf9ec7212 */ /* 0x000fe400078e3cff */
[----:B------:R-:W-:Y:S01]  /*4140*/  FMNMX.FTZ R4, R185, R4, !PT ;  /* 0x00000004b9047209 */ /* 0x000fe20007810000 */
[----:B------:R-:W-:Y:S01]  /*4150*/  LDSM.16.MT88.4 R24, [R212+0x9400] ;  /* 0x00940000d418783b */ /* 0x000fe20000004200 */
[----:B------:R-:W-:Y:S01]  /*4160*/  FMNMX.FTZ R8, R179, R8, !PT ;  /* 0x00000008b3087209 */ /* 0x000fe20007810000 */
[----:B------:R-:W-:Y:S01]  /*4170*/  IMAD.WIDE.U32 R236, R236, -0x2daee0ad, RZ ;  /* 0xd2511f53ecec7825 */ /* 0x000fe200078e00ff */
[----:B------:R-:W-:Y:S01]  /*4180*/  LOP3.LUT R66, R239, UR33, R66, 0x96, !PT ;  /* 0x00000021ef427c12 */ /* 0x000fe2000f8e9642 */
[----:B------:R-:W1:Y:S01]  /*4190*/  SHFL.BFLY PT, R5, R4, 0x2, 0x1f ;  /* 0x0c401f0004057f89 */ /* 0x000e6200000e0000 */
[----:B------:R-:W-:-:S02]  /*41a0*/  FMNMX.FTZ R8, R182, R8, !PT ;  /* 0x00000008b6087209 */ /* 0x000fc40007810000 */
[----:B------:R-:W-:Y:S01]  /*41b0*/  LOP3.LUT R230, R237, UR14, R238, 0x96, !PT ;  /* 0x0000000eede67c12 */ /* 0x000fe2000f8e96ee */
[----:B------:R-:W-:Y:S01]  /*41c0*/  IMAD.WIDE.U32 R66, R66, -0x326172a9, RZ ;  /* 0xcd9e8d5742427825 */ /* 0x000fe200078e00ff */
[----:B------:R-:W-:Y:S01]  /*41d0*/  FMNMX.FTZ R8, R178, R8, !PT ;  /* 0x00000008b2087209 */ /* 0x000fe20007810000 */
[----:B------:R-:W-:Y:S01]  /*41e0*/  LDSM.16.MT88.4 R20, [R214+0xa400] ;  /* 0x00a40000d614783b */ /* 0x000fe20000004200 */
[----:B------:R-:W-:Y:S01]  /*41f0*/  FMNMX.FTZ R168, R50, R51, !PT ;  /* 0x0000003332a87209 */ /* 0x000fe20007810000 */
[----:B------:R-:W-:Y:S01]  /*4200*/  IMAD.WIDE.U32 R230, R230, -0x326172a9, RZ ;  /* 0xcd9e8d57e6e67825 */ /* 0x000fe200078e00ff */
[----:B------:R-:W-:Y:S02]  /*4210*/  FMNMX.FTZ R8, R177, R8, !PT ;  /* 0x00000008b1087209 */ /* 0x000fe40007810000 */
[----:B------:R-:W-:Y:S02]  /*4220*/  FMNMX.FTZ R168, R70, R168, !PT ;  /* 0x000000a846a87209 */ /* 0x000fe40007810000 */
[----:B------:R-:W-:Y:S01]  /*4230*/  LOP3.LUT R16, R231, UR13, R66, 0x96, !PT ;  /* 0x0000000de7107c12 */ /* 0x000fe2000f8e9642 */
[----:B------:R-:W2:Y:S01]  /*4240*/  SHFL.BFLY PT, R7, R8, 0x2, 0x1f ;  /* 0x0c401f0008077f89 */ /* 0x000ea200000e0000 */
[----:B------:R-:W-:-:S02]  /*4250*/  FMNMX.FTZ R168, R69, R168, !PT ;  /* 0x000000a845a87209 */ /* 0x000fc40007810000 */
[----:B------:R-:W-:Y:S01]  /*4260*/  LOP3.LUT R204, R207, R234, RZ, 0x3c, !PT ;  /* 0x000000eacfcc7212 */ /* 0x000fe200078e3cff */
[----:B------:R-:W-:Y:S01]  /*4270*/  IMAD.WIDE.U32 R16, R16, -0x2daee0ad, RZ ;  /* 0xd2511f5310107825 */ /* 0x000fe200078e00ff */
[----:B------:R-:W-:-:S03]  /*4280*/  FMNMX.FTZ R168, R164, R168, !PT ;  /* 0x000000a8a4a87209 */ /* 0x000fc60007810000 */
[----:B------:R-:W-:Y:S01]  /*4290*/  IMAD.WIDE.U32 R204, R204, -0x2daee0ad, RZ ;  /* 0xd2511f53cccc7825 */ /* 0x000fe200078e00ff */
[----:B------:R-:W-:Y:S02]  /*42a0*/  FMNMX.FTZ R168, R172, R168, !PT ;  /* 0x000000a8aca87209 */ /* 0x000fe40007810000 */
[----:B-1----:R-:W-:Y:S02]  /*42b0*/  FMNMX.FTZ R5, R4, R5, !PT ;  /* 0x0000000504057209 */ /* 0x002fe40007810000 */
[----:B------:R-:W-:Y:S02]  /*42c0*/  LOP3.LUT R4, R67, UR15, R248, 0x96, !PT ;  /* 0x0000000f43047c12 */ /* 0x000fe4000f8e96f8 */
[----:B------:R-:W-:Y:S01]  /*42d0*/  FMNMX.FTZ R168, R211, R168, !PT ;  /* 0x000000a8d3a87209 */ /* 0x000fe20007810000 */
[----:B------:R-:W1:Y:S01]  /*42e0*/  SHFL.BFLY PT, R166, R5, 0x1, 0x1f ;  /* 0x0c201f0005a67f89 */ /* 0x000e6200000e0000 */
[----:B------:R-:W-:Y:S01]  /*42f0*/  LOP3.LUT R208, R205, UR14, R238, 0x96, !PT ;  /* 0x0000000ecdd07c12 */ /* 0x000fe2000f8e96ee */
[----:B------:R-:W-:Y:S01]  /*4300*/  IMAD.WIDE.U32 R12, R4, -0x2daee0ad, RZ ;  /* 0xd2511f53040c7825 */ /* 0x000fe200078e00ff */
[----:B------:R-:W-:-:S03]  /*4310*/  FMNMX.FTZ R168, R229, R168, !PT ;  /* 0x000000a8e5a87209 */ /* 0x000fc60007810000 */
[----:B------:R-:W-:Y:S01]  /*4320*/  IMAD.WIDE.U32 R208, R208, -0x326172a9, RZ ;  /* 0xcd9e8d57d0d07825 */ /* 0x000fe200078e00ff */
[----:B------:R-:W-:Y:S02]  /*4330*/  LOP3.LUT R4, R13, UR12, R236, 0x96, !PT ;  /* 0x0000000c0d047c12 */ /* 0x000fe4000f8e96ec */
[----:B------:R-:W-:Y:S01]  /*4340*/  LOP3.LUT R12, R17, UR10, R12, 0x96, !PT ;  /* 0x0000000a110c7c12 */ /* 0x000fe2000f8e960c */
[----:B------:R-:W-:Y:S01]  /*4350*/  IMAD.U32 R238, RZ, RZ, UR4 ;  /* 0x00000004ffee7e24 */ /* 0x000fe2000f8e00ff */
[----:B------:R-:W-:Y:S01]  /*4360*/  FMNMX.FTZ R168, R189, R168, !PT ;  /* 0x000000a8bda87209 */ /* 0x000fe20007810000 */
[----:B------:R-:W-:Y:S01]  /*4370*/  IMAD.WIDE.U32 R10, R4, -0x326172a9, RZ ;  /* 0xcd9e8d57040a7825 */ /* 0x000fe200078e00ff */
[----:B------:R-:W-:Y:S02]  /*4380*/  LOP3.LUT R84, R209, UR13, R66, 0x96, !PT ;  /* 0x0000000dd1547c12 */ /* 0x000fe4000f8e9642 */
[----:B------:R-:W-:Y:S01]  /*4390*/  FMNMX.FTZ R168, R188, R168, !PT ;  /* 0x000000a8bca87209 */ /* 0x000fe20007810000 */
[----:B------:R-:W-:Y:S01]  /*43a0*/  IMAD.WIDE.U32 R12, R12, -0x326172a9, RZ ;  /* 0xcd9e8d570c0c7825 */ /* 0x000fe200078e00ff */
[----:B------:R-:W-:-:S02]  /*43b0*/  LOP3.LUT R4, R11, UR11, R230, 0x96, !PT ;  /* 0x0000000b0b047c12 */ /* 0x000fc4000f8e96e6 */
[----:B------:R-:W-:Y:S01]  /*43c0*/  FMNMX.FTZ R168, R198, R168, !PT ;  /* 0x000000a8c6a87209 */ /* 0x000fe20007810000 */
[----:B------:R-:W-:Y:S01]  /*43d0*/  IMAD.WIDE.U32 R84, R84, -0x2daee0ad, RZ ;  /* 0xd2511f5354547825 */ /* 0x000fe200078e00ff */
[----:B------:R-:W-:Y:S02]  /*43e0*/  LOP3.LUT R10, R13, UR9, R10, 0x96, !PT ;  /* 0x000000090d0a7c12 */ /* 0x000fe4000f8e960a */
[----:B--2---:R-:W-:Y:S02]  /*43f0*/  FMNMX.FTZ R13, R8, R7, !PT ;  /* 0x00000007080d7209 */ /* 0x004fe40007810000 */
[----:B-1----:R-:W-:Y:S01]  /*4400*/  FMNMX.FTZ R166, R5, R166, !PT ;  /* 0x000000a605a67209 */ /* 0x002fe20007810000 */
[----:B------:R-:W-:Y:S01]  /*4410*/  IMAD.WIDE.U32 R4, R4, -0x2daee0ad, RZ ;  /* 0xd2511f5304047825 */ /* 0x000fe200078e00ff */
[----:B------:R-:W-:Y:S01]  /*4420*/  FMNMX.FTZ R168, R197, R168, !PT ;  /* 0x000000a8c5a87209 */ /* 0x000fe20007810000 */
[----:B------:R-:W1:Y:S01]  /*4430*/  SHFL.BFLY PT, R165, R13, 0x1, 0x1f ;  /* 0x0c201f000da57f89 */ /* 0x000e6200000e0000 */
[----:B------:R-:W-:Y:S01]  /*4440*/  FSETP.NEU.FTZ.AND P1, PT, R166, -INF , PT ;  /* 0xff800000a600780b */ /* 0x000fe20003f3d000 */
[----:B------:R-:W-:Y:S01]  /*4450*/  IMAD.WIDE.U32 R10, R10, -0x2daee0ad, RZ ;  /* 0xd2511f530a0a7825 */ /* 0x000fe200078e00ff */
[----:B------:R-:W-:-:S02]  /*4460*/  LOP3.LUT R8, R5, UR8, R16, 0x96, !PT ;  /* 0x0000000805087c12 */ /* 0x000fc4000f8e9610 */
[----:B------:R-:W-:Y:S01]  /*4470*/  FMNMX.FTZ R168, R170, R168, !PT ;  /* 0x000000a8aaa87209 */ /* 0x000fe20007810000 */
[----:B------:R-:W-:Y:S01]  /*4480*/  FMUL.FTZ R193, R166, c[0x0][0x23c] ;  /* 0x00008f00a6c17a20 */ /* 0x000fe20000410000 */
[----:B------:R-:W-:Y:S01]  /*4490*/  LOP3.LUT R4, R11, UR6, R4, 0x96, !PT ;  /* 0x000000060b047c12 */ /* 0x000fe2000f8e9604 */
[----:B------:R-:W-:Y:S01]  /*44a0*/  IMAD.WIDE.U32 R8, R8, -0x326172a9, RZ ;  /* 0xcd9e8d5708087825 */ /* 0x000fe200078e00ff */
[----:B------:R-:W-:Y:S01]  /*44b0*/  FMNMX.FTZ R168, R64, R168, !PT ;  /* 0x000000a840a87209 */ /* 0x000fe20007810000 */
[----:B------:R-:W-:Y:S01]  /*44c0*/  LDSM.16.MT88.4 R16, [R212+0xa400] ;  /* 0x00a40000d410783b */ /* 0x000fe20000004200 */
[----:B------:R-:W-:Y:S01]  /*44d0*/  FSEL R193, R193, RZ, P1 ;  /* 0x000000ffc1c17208 */ /* 0x000fe20000800000 */
[----:B------:R-:W-:Y:S01]  /*44e0*/  IMAD.WIDE.U32 R14, R4, -0x326172a9, RZ ;  /* 0xcd9e8d57040e7825 */ /* 0x000fe200078e00ff */
[----:B------:R-:W-:Y:S02]  /*44f0*/  FMNMX.FTZ R168, R169, R168, !PT ;  /* 0x000000a8a9a87209 */ /* 0x000fe40007810000 */
[----:B------:R-:W-:Y:S01]  /*4500*/  LOP3.LUT R0, R9, UR7, R12, 0x96, !PT ;  /* 0x0000000709007c12 */ /* 0x000fe2000f8e960c */
[--C-:B------:R-:W-:Y:S01]  /*4510*/  FFMA.FTZ R47, R56, c[0x0][0x23c], -R193.reuse ;  /* 0x00008f00382f7a23 */ /* 0x100fe200000108c1 */
[C---:B------:R-:W-:Y:S01]  /*4520*/  LOP3.LUT R11, R14.reuse, 0xffff, RZ, 0xc0, !PT ;  /* 0x0000ffff0e0b7812 */ /* 0x040fe200078ec0ff */
[--C-:B------:R-:W-:Y:S01]  /*4530*/  FFMA.FTZ R46, R73, c[0x0][0x23c], -R193.reuse ;  /* 0x00008f00492e7a23 */ /* 0x100fe200000108c1 */
[----:B------:R-:W-:Y:S01]  /*4540*/  LOP3.LUT R7, R14, 0xff, RZ, 0xc0, !PT ;  /* 0x000000ff0e077812 */ /* 0x000fe200078ec0ff */
[----:B------:R-:W-:Y:S01]  /*4550*/  FFMA.FTZ R44, R75, c[0x0][0x23c], -R193 ;  /* 0x00008f004b2c7a23 */ /* 0x000fe200000108c1 */
[----:B------:R-:W-:Y:S01]  /*4560*/  SHF.R.U32.HI R11, RZ, 0x8, R11 ;  /* 0x00000008ff0b7819 */ /* 0x000fe2000001160b */
[----:B------:R-:W-:Y:S01]  /*4570*/  FFMA.FTZ R43, R78, c[0x0][0x23c], -R193 ;  /* 0x00008f004e2b7a23 */ /* 0x000fe200000108c1 */
[----:B------:R-:W-:Y:S01]  /*4580*/  LOP3.LUT R4, R15, UR17, R8, 0x96, !PT ;  /* 0x000000110f047c12 */ /* 0x000fe2000f8e9608 */
[----:B------:R-:W-:Y:S01]  /*4590*/  MUFU.EX2 R47, R47 ;  /* 0x0000002f002f7308 */ /* 0x000fe20000000800 */
[----:B------:R-:W-:Y:S01]  /*45a0*/  PRMT R7, R7, 0x5410, R11 ;  /* 0x0000541007077816 */ /* 0x000fe2000000000b */
[--C-:B------:R-:W-:Y:S01]  /*45b0*/  FFMA.FTZ R37, R36, c[0x0][0x23c], -R193.reuse ;  /* 0x00008f0024257a23 */ /* 0x100fe200000108c1 */
[----:B------:R-:W-:Y:S01]  /*45c0*/  SHF.R.U32.HI R11, RZ, 0x10, R4 ;  /* 0x00000010ff0b7819 */ /* 0x000fe20000011604 */
[--C-:B------:R-:W-:Y:S01]  /*45d0*/  FFMA.FTZ R36, R77, c[0x0][0x23c], -R193.reuse ;  /* 0x00008f004d247a23 */ /* 0x100fe200000108c1 */
[--C-:B------:R-:W-:Y:S01]  /*45e0*/  SHF.R.U32.HI R8, RZ, 0x10, R14.reuse ;  /* 0x00000010ff087819 */ /* 0x100fe2000001160e */
[--C-:B------:R-:W-:Y:S01]  /*45f0*/  FFMA.FTZ R41, R76, c[0x0][0x23c], -R193.reuse ;  /* 0x00008f004c297a23 */ /* 0x100fe200000108c1 */
[----:B------:R-:W-:Y:S01]  /*4600*/  SHF.R.U32.HI R5, RZ, 0x18, R14 ;  /* 0x00000018ff057819 */ /* 0x000fe2000001160e */
[----:B------:R-:W-:Y:S01]  /*4610*/  MUFU.EX2 R46, R46 ;  /* 0x0000002e002e7308 */ /* 0x000fe20000000800 */
[----:B-1----:R-:W-:Y:S01]  /*4620*/  FMNMX.FTZ R165, R13, R165, !PT ;  /* 0x000000a50da57209 */ /* 0x002fe20007810000 */
[--C-:B------:R-:W-:Y:S01]  /*4630*/  FFMA.FTZ R40, R40, c[0x0][0x23c], -R193.reuse ;  /* 0x00008f0028287a23 */ /* 0x100fe200000108c1 */
[C---:B------:R-:W-:Y:S01]  /*4640*/  LOP3.LUT R14, R4.reuse, 0xffff, RZ, 0xc0, !PT ;  /* 0x0000ffff040e7812 */ /* 0x040fe200078ec0ff */
[--C-:B------:R-:W-:Y:S01]  /*4650*/  HSET2.LE.AND R7, R7, R58.reuse, PT ;  /* 0x0000003a07077233 */ /* 0x100fe20003803000 */
[----:B------:R-:W-:Y:S01]  /*4660*/  LOP3.LUT R13, R4, 0xff, RZ, 0xc0, !PT ;  /* 0x000000ff040d7812 */ /* 0x000fe200078ec0ff */
[----:B------:R-:W-:Y:S01]  /*4670*/  FMUL.FTZ R181, R165, c[0x0][0x23c] ;  /* 0x00008f00a5b57a20 */ /* 0x000fe20000410000 */
[----:B------:R-:W-:Y:S01]  /*4680*/  SHF.R.U32.HI R4, RZ, 0x18, R4 ;  /* 0x00000018ff047819 */ /* 0x000fe20000011604 */
[----:B------:R-:W-:Y:S01]  /*4690*/  MUFU.EX2 R44, R44 ;  /* 0x0000002c002c7308 */ /* 0x000fe20000000800 */
[----:B------:R-:W-:Y:S01]  /*46a0*/  LOP3.LUT R11, R11, 0xff, RZ, 0xc0, !PT ;  /* 0x000000ff0b0b7812 */ /* 0x000fe200078ec0ff */
[--C-:B------:R-:W-:Y:S01]  /*46b0*/  FFMA.FTZ R183, R183, c[0x0][0x23c], -R193.reuse ;  /* 0x00008f00b7b77a23 */ /* 0x100fe200000108c1 */
[----:B------:R-:W-:Y:S01]  /*46c0*/  FSETP.NEU.FTZ.AND P1, PT, R165, -INF , PT ;  /* 0xff800000a500780b */ /* 0x000fe20003f3d000 */
[--C-:B------:R-:W-:Y:S01]  /*46d0*/  FFMA.FTZ R195, R195, c[0x0][0x23c], -R193.reuse ;  /* 0x00008f00c3c37a23 */ /* 0x100fe200000108c1 */
[----:B------:R-:W-:Y:S01]  /*46e0*/  PRMT R4, R11, 0x5410, R4 ;  /* 0x000054100b047816 */ /* 0x000fe20000000004 */
[--C-:B------:R-:W-:Y:S01]  /*46f0*/  FFMA.FTZ R192, R192, c[0x0][0x23c], -R193.reuse ;  /* 0x00008f00c0c07a23 */ /* 0x100fe200000108c1 */
[----:B------:R-:W-:Y:S01]  /*4700*/  FMNMX.FTZ R11, R54, R71, !PT ;  /* 0x00000047360b7209 */ /* 0x000fe20007810000 */
[----:B------:R-:W-:Y:S01]  /*4710*/  MUFU.EX2 R43, R43 ;  /* 0x0000002b002b7308 */ /* 0x000fe20000000800 */
[----:B------:R-:W-:Y:S01]  /*4720*/  FSEL R181, R181, RZ, P1 ;  /* 0x000000ffb5b57208 */ /* 0x000fe20000800000 */
[--C-:B------:R-:W-:Y:S01]  /*4730*/  HSET2.LE.AND R4, R4, R58.reuse, PT ;  /* 0x0000003a04047233 */ /* 0x100fe20003803000 */
[----:B------:R-:W-:Y:S01]  /*4740*/  FMNMX.FTZ R2, R68, R11, !PT ;  /* 0x0000000b44027209 */ /* 0x000fe20007810000 */
[----:B------:R-:W-:Y:S01]  /*4750*/  FFMA.FTZ R184, R184, c[0x0][0x23c], -R193 ;  /* 0x00008f00b8b87a23 */ /* 0x000fe200000108c1 */
[----:B------:R-:W-:Y:S01]  /*4760*/  LOP3.LUT R8, R8, 0xff, RZ, 0xc0, !PT ;  /* 0x000000ff08087812 */ /* 0x000fe200078ec0ff */
[--C-:B------:R-:W-:Y:S01]  /*4770*/  FFMA.FTZ R42, R74, c[0x0][0x23c], -R181.reuse ;  /* 0x00008f004a2a7a23 */ /* 0x100fe200000108b5 */
[----:B------:R-:W-:Y:S01]  /*4780*/  FMNMX.FTZ R2, R57, R2, !PT ;  /* 0x0000000239027209 */ /* 0x000fe20007810000 */
[----:B------:R-:W-:Y:S01]  /*4790*/  FFMA.FTZ R45, R79, c[0x0][0x23c], -R181 ;  /* 0x00008f004f2d7a23 */ /* 0x000fe200000108b5 */
[----:B------:R-:W-:Y:S01]  /*47a0*/  PRMT R8, R8, 0x5410, R5 ;  /* 0x0000541008087816 */ /* 0x000fe20000000005 */
[--C-:B------:R-:W-:Y:S01]  /*47b0*/  FFMA.FTZ R49, R6, c[0x0][0x23c], -R181.reuse ;  /* 0x00008f0006317a23 */ /* 0x100fe200000108b5 */
[----:B------:R-:W-:Y:S01]  /*47c0*/  FMNMX.FTZ R2, R171, R2, !PT ;  /* 0x00000002ab027209 */ /* 0x000fe20007810000 */
[----:B------:R-:W-:Y:S01]  /*47d0*/  MUFU.EX2 R42, R42 ;  /* 0x0000002a002a7308 */ /* 0x000fe20000000800 */
[----:B------:R-:W-:Y:S01]  /*47e0*/  FMNMX.FTZ R168, R63, R168, !PT ;  /* 0x000000a83fa87209 */ /* 0x000fe20007810000 */
[----:B------:R-:W-:Y:S01]  /*47f0*/  HSET2.LE.AND R8, R8, R58, PT ;  /* 0x0000003a08087233 */ /* 0x000fe20003803000 */
[----:B------:R-:W-:Y:S01]  /*4800*/  FMNMX.FTZ R2, R180, R2, !PT ;  /* 0x00000002b4027209 */ /* 0x000fe20007810000 */
[--C-:B------:R-:W-:Y:S01]  /*4810*/  FFMA.FTZ R48, R72, c[0x0][0x23c], -R181.reuse ;  /* 0x00008f0048307a23 */ /* 0x100fe200000108b5 */
[----:B------:R-:W-:Y:S01]  /*4820*/  SHF.R.U32.HI R14, RZ, 0x8, R14 ;  /* 0x00000008ff0e7819 */ /* 0x000fe2000001160e */
[----:B------:R-:W-:Y:S01]  /*4830*/  FFMA.FTZ R39, R53, c[0x0][0x23c], -R181 ;  /* 0x00008f0035277a23 */ /* 0x000fe200000108b5 */
[----:B------:R-:W-:Y:S01]  /*4840*/  FMNMX.FTZ R2, R65, R2, !PT ;  /* 0x0000000241027209 */ /* 0x000fe20007810000 */
[----:B------:R-:W1:Y:S01]  /*4850*/  MUFU.EX2 R45, R45 ;  /* 0x0000002d002d7308 */ /* 0x000e620000000800 */
[----:B------:R-:W-:Y:S01]  /*4860*/  PRMT R5, R13, 0x5410, R14 ;  /* 0x000054100d057816 */ /* 0x000fe2000000000e */
[----:B------:R-:W-:Y:S01]  /*4870*/  IMAD.WIDE.U32 R12, R0, -0x2daee0ad, RZ ;  /* 0xd2511f53000c7825 */ /* 0x000fe200078e00ff */
[----:B------:R-:W-:-:S02]  /*4880*/  FMNMX.FTZ R2, R210, R2, !PT ;  /* 0x00000002d2027209 */ /* 0x000fc40007810000 */
[----:B------:R-:W-:Y:S01]  /*4890*/  LOP3.LUT R53, R67, UR15, R206, 0x96, !PT ;  /* 0x0000000f43357c12 */ /* 0x000fe2000f8e96ce */
[--C-:B------:R-:W-:Y:S01]  /*48a0*/  HSET2.LE.AND R5, R5, R58.reuse, PT ;  /* 0x0000003a05057233 */ /* 0x100fe20003803000 */
[----:B------:R-:W-:Y:S01]  /*48b0*/  FMNMX.FTZ R2, R187, R2, !PT ;  /* 0x00000002bb027209 */ /* 0x000fe20007810000 */
[----:B------:R-:W-:Y:S01]  /*48c0*/  MUFU.EX2 R49, R49 ;  /* 0x0000003100317308 */ /* 0x000fe20000000800 */
[----:B------:R-:W-:Y:S01]  /*48d0*/  LOP3.LUT R33, R13, UR16, R10, 0x96, !PT ;  /* 0x000000100d217c12 */ /* 0x000fe2000f8e960a */
[----:B------:R-:W-:Y:S01]  /*48e0*/  IMAD.WIDE.U32 R112, R53, -0x2daee0ad, RZ ;  /* 0xd2511f5335707825 */ /* 0x000fe200078e00ff */
[----:B------:R-:W-:Y:S02]  /*48f0*/  FMNMX.FTZ R2, R186, R2, !PT ;  /* 0x00000002ba027209 */ /* 0x000fe40007810000 */
[--C-:B------:R-:W-:Y:S01]  /*4900*/  SHF.R.U32.HI R0, RZ, 0x10, R12.reuse ;  /* 0x00000010ff007819 */ /* 0x100fe2000001160c */
[--C-:B------:R-:W-:Y:S01]  /*4910*/  FFMA.FTZ R194, R194, c[0x0][0x23c], -R181.reuse ;  /* 0x00008f00c2c27a23 */ /* 0x100fe200000108b5 */
[----:B------:R-:W-:Y:S01]  /*4920*/  FMNMX.FTZ R2, R196, R2, !PT ;  /* 0x00000002c4027209 */ /* 0x000fe20007810000 */
[----:B------:R-:W2:Y:S01]  /*4930*/  MUFU.EX2 R48, R48 ;  /* 0x0000003000307308 */ /* 0x000ea20000000800 */
[----:B-1----:R-:W-:Y:S01]  /*4940*/  F2FP.PACK_AB R131, R45, R42 ;  /* 0x0000002a2d83723e */ /* 0x002fe200000000ff */
[--C-:B------:R-:W-:Y:S01]  /*4950*/  FFMA.FTZ R202, R202, c[0x0][0x23c], -R181.reuse ;  /* 0x00008f00caca7a23 */ /* 0x100fe200000108b5 */
[----:B------:R-:W-:Y:S01]  /*4960*/  FMNMX.FTZ R2, R199, R2, !PT ;  /* 0x00000002c7027209 */ /* 0x000fe20007810000 */
[--C-:B------:R-:W-:Y:S01]  /*4970*/  FFMA.FTZ R201, R201, c[0x0][0x23c], -R181.reuse ;  /* 0x00008f00c9c97a23 */ /* 0x100fe200000108b5 */
[----:B------:R-:W-:Y:S01]  /*4980*/  LOP3.LUT R131, R8, R131, RZ, 0xc0, !PT ;  /* 0x0000008308837212 */ /* 0x000fe200078ec0ff */
[----:B------:R-:W-:Y:S01]  /*4990*/  FFMA.FTZ R200, R200, c[0x0][0x23c], -R181 ;  /* 0x00008f00c8c87a23 */ /* 0x000fe200000108b5 */
[----:B------:R-:W-:Y:S01]  /*49a0*/  FMNMX.FTZ R2, R61, R2, !PT ;  /* 0x000000023d027209 */ /* 0x000fe20007810000 */
[----:B------:R-:W1:Y:S01]  /*49b0*/  SHFL.BFLY PT, R8, R168, 0x2, 0x1f ;  /* 0x0c401f00a8087f89 */ /* 0x000e6200000e0000 */
[----:B------:R-:W-:Y:S01]  /*49c0*/  LOP3.LUT R32, R33, 0xff, RZ, 0xc0, !PT ;  /* 0x000000ff21207812 */ /* 0x000fe200078ec0ff */
[----:B------:R-:W-:Y:S01]  /*49d0*/  MUFU.EX2 R37, R37 ;  /* 0x0000002500257308 */ /* 0x000fe20000000800 */
[----:B------:R-:W-:Y:S01]  /*49e0*/  FMNMX.FTZ R2, R59, R2, !PT ;  /* 0x000000023b027209 */ /* 0x000fe20007810000 */
[----:B------:R-:W-:Y:S01]  /*49f0*/  FFMA.FTZ R191, R191, c[0x0][0x23c], -R193 ;  /* 0x00008f00bfbf7a23 */ /* 0x000fe200000108c1 */
[----:B------:R-:W-:Y:S01]  /*4a00*/  SHF.R.U32.HI R35, RZ, 0x18, R12 ;  /* 0x00000018ff237819 */ /* 0x000fe2000001160c */
[--C-:B------:R-:W-:Y:S01]  /*4a10*/  FFMA.FTZ R179, R179, c[0x0][0x23c], -R181.reuse ;  /* 0x00008f00b3b37a23 */ /* 0x100fe200000108b5 */
[----:B------:R-:W-:Y:S01]  /*4a20*/  FMNMX.FTZ R2, R62, R2, !PT ;  /* 0x000000023e027209 */ /* 0x000fe20007810000 */
[--C-:B------:R-:W-:Y:S01]  /*4a30*/  FFMA.FTZ R182, R182, c[0x0][0x23c], -R181.reuse ;  /* 0x00008f00b6b67a23 */ /* 0x100fe200000108b5 */
[----:B------:R-:W-:Y:S01]  /*4a40*/  LOP3.LUT R0, R0, 0xff, RZ, 0xc0, !PT ;  /* 0x000000ff00007812 */ /* 0x000fe200078ec0ff */
[----:B------:R-:W3:Y:S01]  /*4a50*/  MUFU.EX2 R36, R36 ;  /* 0x0000002400247308 */ /* 0x000ee20000000800 */
[----:B------:R-:W-:Y:S01]  /*4a60*/  FMNMX.FTZ R2, R60, R2, !PT ;  /* 0x000000023c027209 */ /* 0x000fe20007810000 */
[----:B------:R-:W-:Y:S01]  /*4a70*/  FFMA.FTZ R178, R178, c[0x0][0x23c], -R181 ;  /* 0x00008f00b2b27a23 */ /* 0x000fe200000108b5 */
[----:B------:R-:W-:Y:S01]  /*4a80*/  PRMT R35, R0, 0x5410, R35 ;  /* 0x0000541000237816 */ /* 0x000fe20000000023 */
[--C-:B------:R-:W-:Y:S01]  /*4a90*/  FFMA.FTZ R0, R38, c[0x0][0x23c], -R181.reuse ;  /* 0x00008f0026007a23 */ /* 0x100fe200000108b5 */
[----:B------:R-:W-:Y:S01]  /*4aa0*/  F2FP.PACK_AB R130, R43, R44 ;  /* 0x0000002c2b82723e */ /* 0x000fe200000000ff */
[----:B------:R-:W4:Y:S01]  /*4ab0*/  SHFL.BFLY PT, R167, R2, 0x2, 0x1f ;  /* 0x0c401f0002a77f89 */ /* 0x000f2200000e0000 */
[--C-:B------:R-:W-:Y:S01]  /*4ac0*/  FFMA.FTZ R38, R52, c[0x0][0x23c], -R181.reuse ;  /* 0x00008f0034267a23 */ /* 0x100fe200000108b5 */
[----:B------:R-:W-:Y:S01]  /*4ad0*/  F2FP.PACK_AB R128, R46, R47 ;  /* 0x0000002f2e80723e */ /* 0x000fe200000000ff */
[----:B------:R-:W-:Y:S01]  /*4ae0*/  MUFU.EX2 R41, R41 ;  /* 0x0000002900297308 */ /* 0x000fe20000000800 */
[----:B--2---:R-:W-:Y:S01]  /*4af0*/  F2FP.PACK_AB R129, R48, R49 ;  /* 0x000000313081723e */ /* 0x004fe200000000ff */
[--C-:B------:R-:W-:Y:S01]  /*4b00*/  HSET2.LE.AND R35, R35, R58.reuse, PT ;  /* 0x0000003a23237233 */ /* 0x100fe20003803000 */
[----:B------:R-:W-:Y:S01]  /*4b10*/  LOP3.LUT R9, R12, 0xffff, RZ, 0xc0, !PT ;  /* 0x0000ffff0c097812 */ /* 0x000fe200078ec0ff */
[----:B------:R-:W-:Y:S01]  /*4b20*/  FADD.FTZ R46, R47, R46 ;  /* 0x0000002e2f2e7221 */ /* 0x000fe20000010000 */
[----:B-1----:R-:W-:Y:S01]  /*4b30*/  FMNMX.FTZ R168, R168, R8, !PT ;  /* 0x00000008a8a87209 */ /* 0x002fe20007810000 */
[----:B------:R-:W-:Y:S01]  /*4b40*/  FADD.FTZ R48, R49, R48 ;  /* 0x0000003031307221 */ /* 0x000fe20000010000 */
[----:B------:R-:W-:Y:S01]  /*4b50*/  LOP3.LUT R8, R33, 0xffff, RZ, 0xc0, !PT ;  /* 0x0000ffff21087812 */ /* 0x000fe200078ec0ff */
[----:B------:R-:W1:Y:S01]  /*4b60*/  MUFU.EX2 R40, R40 ;  /* 0x0000002800287308 */ /* 0x000e620000000800 */
[----:B------:R-:W-:Y:S01]  /*4b70*/  LOP3.LUT R53, R113, UR12, R204, 0x96, !PT ;  /* 0x0000000c71357c12 */ /* 0x000fe2000f8e96cc */
[----:B------:R-:W-:Y:S01]  /*4b80*/  FADD.FTZ R46, R44, R46 ;  /* 0x0000002e2c2e7221 */ /* 0x000fe20000010000 */
[----:B------:R-:W-:Y:S01]  /*4b90*/  SHF.R.U32.HI R8, RZ, 0x8, R8 ;  /* 0x00000008ff087819 */ /* 0x000fe20000011608 */
[----:B------:R-:W-:Y:S01]  /*4ba0*/  FADD.FTZ R48, R42, R48 ;  /* 0x000000302a307221 */ /* 0x000fe20000010000 */
[----:B------:R-:W-:Y:S01]  /*4bb0*/  LOP3.LUT R112, R85, UR10, R112, 0x96, !PT ;  /* 0x0000000a55707c12 */ /* 0x000fe2000f8e9670 */
[----:B------:R-:W-:Y:S01]  /*4bc0*/  IMAD.WIDE.U32 R66, R53, -0x326172a9, RZ ;  /* 0xcd9e8d5735427825 */ /* 0x000fe200078e00ff */
[----:B------:R-:W-:Y:S01]  /*4bd0*/  PRMT R32, R32, 0x5410, R8 ;  /* 0x0000541020207816 */ /* 0x000fe20000000008 */
[----:B------:R-:W-:Y:S01]  /*4be0*/  MUFU.EX2 R39, R39 ;  /* 0x0000002700277308 */ /* 0x000fe20000000800 */
[----:B------:R-:W2:Y:S01]  /*4bf0*/  SHFL.BFLY PT, R8, R168, 0x1, 0x1f ;  /* 0x0c201f00a8087f89 */ /* 0x000ea200000e0000 */
[----:B------:R-:W-:Y:S01]  /*4c00*/  LOP3.LUT R130, R7, R130, RZ, 0xc0, !PT ;  /* 0x0000008207827212 */ /* 0x000fe200078ec0ff */
[----:B------:R-:W-:Y:S01]  /*4c10*/  IMAD.WIDE.U32 R112, R112, -0x326172a9, RZ ;  /* 0xcd9e8d5770707825 */ /* 0x000fe200078e00ff */
[----:B------:R-:W-:Y:S01]  /*4c20*/  LOP3.LUT R128, R5, R128, RZ, 0xc0, !PT ;  /* 0x0000008005807212 */ /* 0x000fe200078ec0ff */
[--C-:B------:R-:W-:Y:S01]  /*4c30*/  HSET2.LE.AND R32, R32, R58.reuse, PT ;  /* 0x0000003a20207233 */ /* 0x100fe20003803000 */
[----:B----4-:R-:W-:Y:S01]  /*4c40*/  FMNMX.FTZ R167, R2, R167, !PT ;  /* 0x000000a702a77209 */ /* 0x010fe20007810000 */
[----:B------:R-:W-:Y:S01]  /*4c50*/  FFMA.FTZ R2, R55, c[0x0][0x23c], -R181 ;  /* 0x00008f0037027a23 */ /* 0x000fe200000108b5 */
[----:B------:R-:W-:Y:S01]  /*4c60*/  LOP3.LUT R129, R4, R129, RZ, 0xc0, !PT ;  /* 0x0000008104817212 */ /* 0x000fe200078ec0ff */
[----:B------:R-:W-:Y:S01]  /*4c70*/  MUFU.EX2 R0, R0 ;  /* 0x0000000000007308 */ /* 0x000fe20000000800 */
[----:B------:R-:W-:Y:S01]  /*4c80*/  LOP3.LUT R34, R12, 0xff, RZ, 0xc0, !PT ;  /* 0x000000ff0c227812 */ /* 0x000fe200078ec0ff */
[----:B------:R-:W4:Y:S01]  /*4c90*/  SHFL.BFLY PT, R52, R167, 0x1, 0x1f ;  /* 0x0c201f00a7347f89 */ /* 0x000f2200000e0000 */
[----:B------:R-:W-:Y:S01]  /*4ca0*/  SHF.R.U32.HI R9, RZ, 0x8, R9 ;  /* 0x00000008ff097819 */ /* 0x000fe20000011609 */
[----:B------:R-:W-:Y:S01]  /*4cb0*/  FADD.FTZ R46, R43, R46 ;  /* 0x0000002e2b2e7221 */ /* 0x000fe20000010000 */
[----:B------:R-:W-:Y:S01]  /*4cc0*/  SHF.R.U32.HI R10, RZ, 0x10, R33 ;  /* 0x00000010ff0a7819 */ /* 0x000fe20000011621 */
[----:B------:R-:W5:Y:S01]  /*4cd0*/  LDSM.16.MT88.4 R4, [R212+0xb000] ;  /* 0x00b00000d404783b */ /* 0x000f620000004200 */
[----:B------:R-:W-:Y:S01]  /*4ce0*/  PRMT R34, R34, 0x5410, R9 ;  /* 0x0000541022227816 */ /* 0x000fe20000000009 */
[----:B------:R-:W1:Y:S01]  /*4cf0*/  MUFU.EX2 R2, R2 ;  /* 0x0000000200027308 */ /* 0x000e620000000800 */
[----:B------:R-:W-:Y:S01]  /*4d00*/  LOP3.LUT R53, R67, UR11, R208, 0x96, !PT ;  /* 0x0000000b43357c12 */ /* 0x000fe2000f8e96d0 */
[----:B------:R-:W5:Y:S01]  /*4d10*/  LDSM.16.MT88.4 R12, [R214+0xb400] ;  /* 0x00b40000d60c783b */ /* 0x000f620000004200 */
[----:B------:R-:W-:Y:S01]  /*4d20*/  LOP3.LUT R66, R113, UR9, R66, 0x96, !PT ;  /* 0x0000000971427c12 */ /* 0x000fe2000f8e9642 */
[--C-:B------:R-:W-:Y:S01]  /*4d30*/  HSET2.LE.AND R34, R34, R58.reuse, PT ;  /* 0x0000003a22227233 */ /* 0x100fe20003803000 */
[----:B---3--:R-:W-:Y:S01]  /*4d40*/  F2FP.PACK_AB R9, R36, R37 ;  /* 0x000000252409723e */ /* 0x008fe200000000ff */
[----:B------:R-:W-:Y:S01]  /*4d50*/  IMAD.WIDE.U32 R114, R53, -0x2daee0ad, RZ ;  /* 0xd2511f5335727825 */ /* 0x000fe200078e00ff */
[----:B------:R-:W-:Y:S01]  /*4d60*/  SHF.R.U32.HI R33, RZ, 0x18, R33 ;  /* 0x00000018ff217819 */ /* 0x000fe20000011621 */
[----:B------:R-:W3:Y:S01]  /*4d70*/  MUFU.EX2 R38, R38 ;  /* 0x0000002600267308 */ /* 0x000ee20000000800 */
[----:B------:R-:W-:Y:S01]  /*4d80*/  LOP3.LUT R10, R10, 0xff, RZ, 0xc0, !PT ;  /* 0x000000ff0a0a7812 */ /* 0x000fe200078ec0ff */
[----:B------:R-:W-:Y:S01]  /*4d90*/  IMAD.WIDE.U32 R66, R66, -0x2daee0ad, RZ ;  /* 0xd2511f5342427825 */ /* 0x000fe200078e00ff */
[----:B--2---:R-:W-:Y:S01]  /*4da0*/  FMNMX.FTZ R168, R168, R8, !PT ;  /* 0x00000008a8a87209 */ /* 0x004fe20007810000 */
[C---:B------:R-:W-:Y:S01]  /*4db0*/  HMMA.16816.F32 R156, R128.reuse, R148, RZ ;  /* 0x00000094809c723c */ /* 0x040fe200000018ff */
[----:B------:R-:W-:Y:S01]  /*4dc0*/  LOP3.LUT R34, R34, R9, RZ, 0xc0, !PT ;  /* 0x0000000922227212 */ /* 0x000fe200078ec0ff */
[----:B------:R-:W-:Y:S01]  /*4dd0*/  FADD.FTZ R48, R45, R48 ;  /* 0x000000302d307221 */ /* 0x000fe20000010000 */
[----:B------:R-:W-:Y:S01]  /*4de0*/  PRMT R33, R10, 0x5410, R33 ;  /* 0x000054100a217816 */ /* 0x000fe20000000021 */
[----:B------:R-:W-:Y:S01]  /*4df0*/  FMUL.FTZ R176, R168, c[0x0][0x23c] ;  /* 0x00008f00a8b07a20 */ /* 0x000fe20000410000 */
[----:B-1----:R-:W-:Y:S01]  /*4e00*/  F2FP.PACK_AB R9, R40, R41 ;  /* 0x000000292809723e */ /* 0x002fe200000000ff */
[----:B------:R-:W-:Y:S01]  /*4e10*/  MUFU.EX2 R183, R183 ;  /* 0x000000b700b77308 */ /* 0x000fe20000000800 */
[----:B------:R-:W-:Y:S01]  /*4e20*/  LOP3.LUT R55, R67, UR6, R114, 0x96, !PT ;  /* 0x0000000643377c12 */ /* 0x000fe2000f8e9672 */
[----:B------:R-:W-:Y:S01]  /*4e30*/  HSET2.LE.AND R33, R33, R58, PT ;  /* 0x0000003a21217233 */ /* 0x000fe20003803000 */
[----:B----4-:R-:W-:Y:S01]  /*4e40*/  FMNMX.FTZ R167, R167, R52, !PT ;  /* 0x00000034a7a77209 */ /* 0x010fe20007810000 */
[C---:B------:R-:W-:Y:S01]  /*4e50*/  HMMA.16816.F32 R72, R128.reuse, R80, RZ ;  /* 0x000000508048723c */ /* 0x040fe200000018ff */
[----:B------:R-:W-:Y:S01]  /*4e60*/  LOP3.LUT R32, R32, R9, RZ, 0xc0, !PT ;  /* 0x0000000920207212 */ /* 0x000fe200078ec0ff */
[----:B------:R-:W-:Y:S01]  /*4e70*/  FADD.FTZ R46, R41, R46 ;  /* 0x0000002e292e7221 */ /* 0x000fe20000010000 */
[----:B------:R-:W-:Y:S01]  /*4e80*/  FSETP.NEU.FTZ.AND P1, PT, R168, -INF , PT ;  /* 0xff800000a800780b */ /* 0x000fe20003f3d000 */
[----:B------:R-:W-:Y:S01]  /*4e90*/  FMUL.FTZ R174, R167, c[0x0][0x23c] ;  /* 0x00008f00a7ae7a20 */ /* 0x000fe20000410000 */
[----:B------:R-:W-:Y:S01]  /*4ea0*/  F2FP.PACK_AB R10, R0, R2 ;  /* 0x00000002000a723e */ /* 0x000fe200000000ff */
[----:B------:R-:W-:Y:S01]  /*4eb0*/  MUFU.EX2 R194, R194 ;  /* 0x000000c200c27308 */ /* 0x000fe20000000800 */
[----:B---3--:R-:W-:Y:S01]  /*4ec0*/  F2FP.PACK_AB R9, R38, R39 ;  /* 0x000000272609723e */ /* 0x008fe200000000ff */
[----:B------:R-:W-:Y:S01]  /*4ed0*/  HMMA.16816.F32 R88, R128, R96, RZ ;  /* 0x000000608058723c */ /* 0x000fe200000018ff */
[----:B------:R-:W-:Y:S01]  /*4ee0*/  LOP3.LUT R114, R115, UR8, R84, 0x96, !PT ;  /* 0x0000000873727c12 */ /* 0x000fe2000f8e9654 */
[----:B------:R-:W-:Y:S01]  /*4ef0*/  IMAD.WIDE.U32 R84, R55, -0x326172a9, RZ ;  /* 0xcd9e8d5737547825 */ /* 0x000fe200078e00ff */
[----:B------:R-:W-:-:S02]  /*4f00*/  FSEL R176, R176, RZ, P1 ;  /* 0x000000ffb0b07208 */ /* 0x000fc40000800000 */
[----:B------:R-:W-:Y:S01]  /*4f10*/  FSETP.NEU.FTZ.AND P1, PT, R167, -INF , PT ;  /* 0xff800000a700780b */ /* 0x000fe20003f3d000 */
[----:B------:R-:W-:Y:S01]  /*4f20*/  IMAD.WIDE.U32 R114, R114, -0x326172a9, RZ ;  /* 0xcd9e8d5772727825 */ /* 0x000fe200078e00ff */
[----:B------:R-:W-:Y:S01]  /*4f30*/  LOP3.LUT R35, R35, R10, RZ, 0xc0, !PT ;  /* 0x0000000a23237212 */ /* 0x000fe200078ec0ff */
[C---:B------:R-:W-:Y:S01]  /*4f40*/  HMMA.16816.F32 R104, R128.reuse, R108, RZ ;  /* 0x0000006c8068723c */ /* 0x040fe200000018ff */
[----:B------:R-:W-:Y:S01]  /*4f50*/  LOP3.LUT R33, R33, R9, RZ, 0xc0, !PT ;  /* 0x0000000921217212 */ /* 0x000fe200078ec0ff */
[--C-:B------:R-:W-:Y:S01]  /*4f60*/  FFMA.FTZ R70, R70, c[0x0][0x23c], -R176.reuse ;  /* 0x00008f0046467a23 */ /* 0x100fe200000108b0 */
[----:B------:R-:W1:Y:S01]  /*4f70*/  LDSM.16.MT88.4 R8, [R212+0xb400] ;  /* 0x00b40000d408783b */ /* 0x000e620000004200 */
[----:B------:R-:W-:Y:S01]  /*4f80*/  LOP3.LUT R55, R84, 0xffff, RZ, 0xc0, !PT ;  /* 0x0000ffff54377812 */ /* 0x000fe200078ec0ff */
[--C-:B------:R-:W-:Y:S01]  /*4f90*/  FFMA.FTZ R50, R50, c[0x0][0x23c], -R176.reuse ;  /* 0x00008f0032327a23 */ /* 0x100fe200000108b0 */
[----:B------:R-:W-:Y:S01]  /*4fa0*/  FSEL R174, R174, RZ, P1 ;  /* 0x000000ffaeae7208 */ /* 0x000fe20000800000 */
[--C-:B------:R-:W-:Y:S01]  /*4fb0*/  FFMA.FTZ R51, R51, c[0x0][0x23c], -R176.reuse ;  /* 0x00008f0033337a23 */ /* 0x100fe200000108b0 */
[----:B------:R-:W-:Y:S01]  /*4fc0*/  SHF.R.U32.HI R55, RZ, 0x8, R55 ;  /* 0x00000008ff377819 */ /* 0x000fe20000011637 */
[----:B------:R-:W-:Y:S01]  /*4fd0*/  FFMA.FTZ R52, R69, c[0x0][0x23c], -R176 ;  /* 0x00008f0045347a23 */ /* 0x000fe200000108b0 */
[----:B------:R-:W-:Y:S01]  /*4fe0*/  LOP3.LUT R67, R84, 0xff, RZ, 0xc0, !PT ;  /* 0x000000ff54437812 */ /* 0x000fe200078ec0ff */
[--C-:B------:R-:W-:Y:S01]  /*4ff0*/  FFMA.FTZ R57, R57, c[0x0][0x23c], -R174.reuse ;  /* 0x00008f0039397a23 */ /* 0x100fe200000108ae */
[----:B------:R2:W-:Y:S01]  /*5000*/  MUFU.EX2 R53, R70 ;  /* 0x0000004600357308 */ /* 0x0005e20000000800 */
[--C-:B------:R-:W-:Y:S01]  /*5010*/  FFMA.FTZ R54, R54, c[0x0][0x23c], -R174.reuse ;  /* 0x00008f0036367a23 */ /* 0x100fe200000108ae */
[----:B------:R-:W-:Y:S01]  /*5020*/  PRMT R67, R67, 0x5410, R55 ;  /* 0x0000541043437816 */ /* 0x000fe20000000037 */
[----:B------:R-:W-:Y:S01]  /*5030*/  FFMA.FTZ R56, R68, c[0x0][0x23c], -R174 ;  /* 0x00008f0044387a23 */ /* 0x000fe200000108ae */
[C---:B------:R-:W-:Y:S01]  /*5040*/  HMMA.16816.F32 R140, R128.reuse, R120, RZ ;  /* 0x00000078808c723c */ /* 0x040fe200000018ff */
[----:B------:R-:W-:Y:S01]  /*5050*/  SHF.R.U32.HI R68, RZ, 0x10, R84 ;  /* 0x00000010ff447819 */ /* 0x000fe20000011654 */
[----:B------:R-:W-:Y:S01]  /*5060*/  FFMA.FTZ R175, R164, c[0x0][0x23c], -R176 ;  /* 0x00008f00a4af7a23 */ /* 0x000fe200000108b0 */
[----:B------:R-:W-:Y:S01]  /*5070*/  SHF.R.U32.HI R69, RZ, 0x18, R84 ;  /* 0x00000018ff457819 */ /* 0x000fe20000011654 */
[----:B------:R3:W-:Y:S01]  /*5080*/  MUFU.EX2 R55, R57 ;  /* 0x0000003900377308 */ /* 0x0007e20000000800 */
[----:B------:R-:W-:Y:S01]  /*5090*/  LOP3.LUT R68, R68, 0xff, RZ, 0xc0, !PT ;  /* 0x000000ff44447812 */ /* 0x000fe200078ec0ff */
[--C-:B------:R-:W-:Y:S01]  /*50a0*/  HSET2.LE.AND R67, R67, R58.reuse, PT ;  /* 0x0000003a43437233 */ /* 0x100fe20003803000 */
[--C-:B------:R-:W-:Y:S01]  /*50b0*/  FFMA.FTZ R164, R211, c[0x0][0x23c], -R176.reuse ;  /* 0x00008f00d3a47a23 */ /* 0x100fe200000108b0 */
[C---:B-----5:R-:W-:Y:S01]  /*50c0*/  HMMA.16816.F32 R124, R128.reuse, R4, RZ ;  /* 0x00000004807c723c */ /* 0x060fe200000018ff */
[----:B------:R-:W-:Y:S01]  /*50d0*/  PRMT R68, R68, 0x5410, R69 ;  /* 0x0000541044447816 */ /* 0x000fe20000000045 */
[----:B------:R-:W-:Y:S01]  /*50e0*/  FFMA.FTZ R173, R172, c[0x0][0x23c], -R176 ;  /* 0x00008f00acad7a23 */ /* 0x000fe200000108b0 */
[----:B------:R-:W-:Y:S01]  /*50f0*/  LOP3.LUT R238, R239, UR33, R238, 0x96, !PT ;  /* 0x00000021efee7c12 */ /* 0x000fe2000f8e96ee */
[----:B------:R-:W-:Y:S01]  /*5100*/  MUFU.EX2 R50, R50 ;  /* 0x0000003200327308 */ /* 0x000fe20000000800 */
[----:B--2---:R-:W-:Y:S01]  /*5110*/  LOP3.LUT R70, R85, UR17, R114, 0x96, !PT ;  /* 0x0000001155467c12 */ /* 0x004fe2000f8e9672 */
[----:B------:R-:W-:Y:S01]  /*5120*/  HSET2.LE.AND R68, R68, R58, PT ;  /* 0x0000003a44447233 */ /* 0x000fe20003803000 */
[--C-:B------:R-:W-:Y:S01]  /*5130*/  FFMA.FTZ R172, R171, c[0x0][0x23c], -R174.reuse ;  /* 0x00008f00abac7a23 */ /* 0x100fe200000108ae */
[C---:B------:R-:W-:Y:S01]  /*5140*/  HMMA.16816.F32 R152, R128.reuse, R150, RZ ;  /* 0x000000968098723c */ /* 0x040fe200000018ff */
[----:B------:R-:W-:Y:S01]  /*5150*/  LOP3.LUT R84, R70, 0xffff, RZ, 0xc0, !PT ;  /* 0x0000ffff46547812 */ /* 0x000fe200078ec0ff */
[----:B------:R-:W-:Y:S01]  /*5160*/  FFMA.FTZ R171, R180, c[0x0][0x23c], -R174 ;  /* 0x00008f00b4ab7a23 */ /* 0x000fe200000108ae */
[----:B------:R-:W-:Y:S01]  /*5170*/  SHF.R.U32.HI R86, RZ, 0x10, R70 ;  /* 0x00000010ff567819 */ /* 0x000fe20000011646 */
[----:B---3--:R-:W-:Y:S01]  /*5180*/  FFMA.FTZ R57, R71, c[0x0][0x23c], -R174 ;  /* 0x00008f0047397a23 */ /* 0x008fe200000108ae */
[----:B------:R-:W2:Y:S01]  /*5190*/  MUFU.EX2 R51, R51 ;  /* 0x0000003300337308 */ /* 0x000ea20000000800 */
[----:B------:R-:W-:Y:S01]  /*51a0*/  LOP3.LUT R71, R70, 0xff, RZ, 0xc0, !PT ;  /* 0x000000ff46477812 */ /* 0x000fe200078ec0ff */
[----:B------:R-:W-:Y:S01]  /*51b0*/  IMAD.WIDE.U32 R238, R238, -0x326172a9, RZ ;  /* 0xcd9e8d57eeee7825 */ /* 0x000fe200078e00ff */
[----:B------:R-:W-:Y:S01]  /*51c0*/  HMMA.16816.F32 R76, R128, R82, RZ ;  /* 0x00000052804c723c */ /* 0x000fe200000018ff */
[----:B------:R-:W-:-:S02]  /*51d0*/  SHF.R.U32.HI R85, RZ, 0x8, R84 ;  /* 0x00000008ff557819 */ /* 0x000fc40000011654 */
[----:B------:R-:W-:Y:S01]  /*51e0*/  SHF.R.U32.HI R70, RZ, 0x18, R70 ;  /* 0x00000018ff467819 */ /* 0x000fe20000011646 */
[--C-:B------:R-:W-:Y:S01]  /*51f0*/  FFMA.FTZ R180, R190, c[0x0][0x23c], -R193.reuse ;  /* 0x00008f00beb47a23 */ /* 0x100fe200000108c1 */
[----:B------:R-:W3:Y:S01]  /*5200*/  MUFU.EX2 R52, R52 ;  /* 0x0000003400347308 */ /* 0x000ee20000000800 */
[----:B------:R-:W-:Y:S01]  /*5210*/  LOP3.LUT R84, R86, 0xff, RZ, 0xc0, !PT ;  /* 0x000000ff56547812 */ /* 0x000fe200078ec0ff */
[----:B------:R-:W-:Y:S01]  /*5220*/  FFMA.FTZ R190, R203, c[0x0][0x23c], -R193 ;  /* 0x00008f00cbbe7a23 */ /* 0x000fe200000108c1 */
[C---:B------:R-:W-:Y:S01]  /*5230*/  HMMA.16816.F32 R92, R128.reuse, R98, RZ ;  /* 0x00000062805c723c */ /* 0x040fe200000018ff */
[----:B------:R-:W-:Y:S01]  /*5240*/  PRMT R71, R71, 0x5410, R85 ;  /* 0x0000541047477816 */ /* 0x000fe20000000055 */
[----:B------:R-:W-:Y:S01]  /*5250*/  FFMA.FTZ R198, R198, c[0x0][0x23c], -R176 ;  /* 0x00008f00c6c67a23 */ /* 0x000fe200000108b0 */
[----:B------:R-:W-:Y:S01]  /*5260*/  PRMT R70, R84, 0x5410, R70 ;  /* 0x0000541054467816 */ /* 0x000fe20000000046 */
[----:B------:R-:W-:Y:S01]  /*5270*/  FFMA.FTZ R197, R197, c[0x0][0x23c], -R176 ;  /* 0x00008f00c5c57a23 */ /* 0x000fe200000108b0 */
[----:B------:R-:W-:Y:S01]  /*5280*/  MUFU.EX2 R54, R54 ;  /* 0x0000003600367308 */ /* 0x000fe20000000800 */
[--C-:B------:R-:W-:Y:S01]  /*5290*/  HSET2.LE.AND R71, R71, R58.reuse, PT ;  /* 0x0000003a47477233 */ /* 0x100fe20003803000 */
[----:B--2---:R-:W-:Y:S01]  /*52a0*/  F2FP.PACK_AB R132, R51, R50 ;  /* 0x000000323384723e */ /* 0x004fe200000000ff */
[C---:B------:R-:W-:Y:S01]  /*52b0*/  HMMA.16816.F32 R144, R128.reuse, R110, RZ ;  /* 0x0000006e8090723c */ /* 0x040fe200000018ff */
[----:B------:R-:W-:Y:S01]  /*52c0*/  HSET2.LE.AND R70, R70, R58, PT ;  /* 0x0000003a46467233 */ /* 0x000fe20003803000 */
[----:B------:R-:W-:Y:S01]  /*52d0*/  LOP3.LUT R248, R239, UR15, R248, 0x96, !PT ;  /* 0x0000000feff87c12 */ /* 0x000fe2000f8e96f8 */
[----:B------:R-:W-:Y:S01]  /*52e0*/  FFMA.FTZ R196, R196, c[0x0][0x23c], -R174 ;  /* 0x00008f00c4c47a23 */ /* 0x000fe200000108ae */
[----:B------:R-:W-:Y:S01]  /*52f0*/  LOP3.LUT R132, R71, R132, RZ, 0xc0, !PT ;  /* 0x0000008447847212 */ /* 0x000fe200078ec0ff */
[----:B------:R-:W2:Y:S01]  /*5300*/  MUFU.EX2 R56, R56 ;  /* 0x0000003800387308 */ /* 0x000ea20000000800 */
[----:B---3--:R-:W-:Y:S01]  /*5310*/  F2FP.PACK_AB R134, R52, R53 ;  /* 0x000000353486723e */ /* 0x008fe200000000ff */
[----:B------:R-:W-:Y:S01]  /*5320*/  IMAD.WIDE.U32 R248, R248, -0x2daee0ad, RZ ;  /* 0xd2511f53f8f87825 */ /* 0x000fe200078e00ff */
[----:B------:R-:W-:Y:S01]  /*5330*/  HMMA.16816.F32 R116, R128, R122, RZ ;  /* 0x0000007a8074723c */ /* 0x000fe200000018ff */
[----:B------:R-:W-:-:S02]  /*5340*/  LOP3.LUT R206, R239, UR15, R206, 0x96, !PT ;  /* 0x0000000fefce7c12 */ /* 0x000fc4000f8e96ce */
[----:B------:R-:W-:Y:S01]  /*5350*/  LOP3.LUT R134, R67, R134, RZ, 0xc0, !PT ;  /* 0x0000008643867212 */ /* 0x000fe200078ec0ff */
[----:B------:R-:W-:Y:S01]  /*5360*/  FFMA.FTZ R67, R229, c[0x0][0x23c], -R176 ;  /* 0x00008f00e5437a23 */ /* 0x000fe200000108b0 */
[----:B------:R-:W3:Y:S01]  /*5370*/  MUFU.EX2 R57, R57 ;  /* 0x0000003900397308 */ /* 0x000ee20000000800 */
[----:B------:R-:W-:Y:S01]  /*5380*/  LOP3.LUT R236, R249, UR12, R236, 0x96, !PT ;  /* 0x0000000cf9ec7c12 */ /* 0x000fe2000f8e96ec */
[----:B------:R-:W-:Y:S01]  /*5390*/  IMAD.WIDE.U32 R206, R206, -0x2daee0ad, RZ ;  /* 0xd2511f53cece7825 */ /* 0x000fe200078e00ff */
[----:B------:R-:W-:Y:S03]  /*53a0*/  HMMA.16816.F32 R128, R128, R6, RZ ;  /* 0x000000068080723c */ /* 0x000fe600000018ff */
[----:B------:R-:W-:Y:S01]  /*53b0*/  IMAD.WIDE.U32 R236, R236, -0x326172a9, RZ ;  /* 0xcd9e8d57ecec7825 */ /* 0x000fe200078e00ff */
[----:B------:R-:W-:Y:S01]  /*53c0*/  LOP3.LUT R204, R207, UR12, R204, 0x96, !PT ;  /* 0x0000000ccfcc7c12 */ /* 0x000fe2000f8e96cc */
[----:B------:R-:W-:Y:S01]  /*53d0*/  MUFU.EX2 R164, R164 ;  /* 0x000000a400a47308 */ /* 0x000fe20000000800 */
[----:B--2---:R-:W-:Y:S01]  /*53e0*/  F2FP.PACK_AB R135, R55, R56 ;  /* 0x000000383787723e */ /* 0x004fe200000000ff */
[----:B------:R-:W-:Y:S01]  /*53f0*/  FFMA.FTZ R199, R199, c[0x0][0x23c], -R174 ;  /* 0x00008f00c7c77a23 */ /* 0x000fe200000108ae */
[----:B------:R-:W-:Y:S01]  /*5400*/  HMMA.16816.F32 R156, R32, R28, R156 ;  /* 0x0000001c209c723c */ /* 0x000fe2000000189c */
[----:B------:R-:W-:Y:S01]  /*5410*/  LOP3.LUT R230, R237, UR11, R230, 0x96, !PT ;  /* 0x0000000bede67c12 */ /* 0x000fe2000f8e96e6 */
[----:B------:R-:W-:Y:S01]  /*5420*/  IMAD.WIDE.U32 R204, R204, -0x326172a9, RZ ;  /* 0xcd9e8d57cccc7825 */ /* 0x000fe200078e00ff */
[----:B------:R-:W-:-:S02]  /*5430*/  LOP3.LUT R135, R68, R135, RZ, 0xc0, !PT ;  /* 0x0000008744877212 */ /* 0x000fc400078ec0ff */
[----:B---3--:R-:W-:Y:S01]  /*5440*/  F2FP.PACK_AB R133, R57, R54 ;  /* 0x000000363985723e */ /* 0x008fe200000000ff */
[----:B------:R-:W-:Y:S01]  /*5450*/  MUFU.EX2 R67, R67 ;  /* 0x0000004300437308 */ /* 0x000fe20000000800 */
[----:B------:R-:W-:Y:S01]  /*5460*/  LOP3.LUT R208, R205, UR11, R208, 0x96, !PT ;  /* 0x0000000bcdd07c12 */ /* 0x000fe2000f8e96d0 */
[C---:B------:R-:W-:Y:S01]  /*5470*/  HMMA.16816.F32 R72, R32.reuse, R24, R72 ;  /* 0x000000182048723c */ /* 0x040fe20000001848 */
[----:B------:R-:W-:Y:S01]  /*5480*/  LOP3.LUT R133, R70, R133, RZ, 0xc0, !PT ;  /* 0x0000008546857212 */ /* 0x000fe200078ec0ff */
[--C-:B------:R-:W-:Y:S02]  /*5490*/  FFMA.FTZ R189, R189, c[0x0][0x23c], -R176.reuse ;  /* 0x00008f00bdbd7a23 */ /* 0x100fe400000108b0 */
[----:B------:R-:W-:Y:S02]  /*54a0*/  FFMA.FTZ R188, R188, c[0x0][0x23c], -R176 ;  /* 0x00008f00bcbc7a23 */ /* 0x000fe400000108b0 */
[----:B------:R-:W2:Y:S01]  /*54b0*/  MUFU.EX2 R175, R175 ;  /* 0x000000af00af7308 */ /* 0x000ea20000000800 */
[--C-:B------:R-:W-:Y:S01]  /*54c0*/  FFMA.FTZ R187, R187, c[0x0][0x23c], -R174.reuse ;  /* 0x00008f00bbbb7a23 */ /* 0x100fe200000108ae */
[----:B------:R-:W-:Y:S01]  /*54d0*/  HMMA.16816.F32 R88, R32, R20, R88 ;  /* 0x000000142058723c */ /* 0x000fe20000001858 */
[----:B------:R-:W-:-:S02]  /*54e0*/  FFMA.FTZ R186, R186, c[0x0][0x23c], -R174 ;  /* 0x00008f00baba7a23 */ /* 0x000fc400000108ae */
[----:B------:R-:W-:Y:S02]  /*54f0*/  FFMA.FTZ R229, R177, c[0x0][0x23c], -R181 ;  /* 0x00008f00b1e57a23 */ /* 0x000fe400000108b5 */
[----:B------:R-:W-:Y:S01]  /*5500*/  FADD.FTZ R50, R50, R51 ;  /* 0x0000003332327221 */ /* 0x000fe20000010000 */
[----:B------:R-:W3:Y:S01]  /*5510*/  MUFU.EX2 R173, R173 ;  /* 0x000000ad00ad7308 */ /* 0x000ee20000000800 */
[----:B------:R-:W-:Y:S01]  /*5520*/  FADD.FTZ R54, R54, R57 ;  /* 0x0000003936367221 */ /* 0x000fe20000010000 */
[C---:B------:R-:W-:Y:S01]  /*5530*/  HMMA.16816.F32 R104, R32.reuse, R16, R104 ;  /* 0x000000102068723c */ /* 0x040fe20000001868 */
[----:B------:R-:W-:Y:S02]  /*5540*/  FADD.FTZ R50, R53, R50 ;  /* 0x0000003235327221 */ /* 0x000fe40000010000 */
[----:B------:R-:W-:Y:S02]  /*5550*/  FADD.FTZ R54, R56, R54 ;  /* 0x0000003638367221 */ /* 0x000fe40000010000 */
[----:B------:R-:W-:Y:S01]  /*5560*/  FADD.FTZ R50, R52, R50 ;  /* 0x0000003234327221 */ /* 0x000fe20000010000 */
[----:B------:R-:W4:Y:S01]  /*5570*/  MUFU.EX2 R172, R172 ;  /* 0x000000ac00ac7308 */ /* 0x000f220000000800 */
[----:B------:R-:W-:Y:S01]  /*5580*/  FADD.FTZ R54, R55, R54 ;  /* 0x0000003637367221 */ /* 0x000fe20000010000 */
[----:B------:R-:W-:Y:S01]  /*5590*/  HMMA.16816.F32 R140, R32, R12, R140 ;  /* 0x0000000c208c723c */ /* 0x000fe2000000188c */
[----:B--2---:R-:W-:-:S02]  /*55a0*/  FADD.FTZ R50, R175, R50 ;  /* 0x00000032af327221 */ /* 0x004fc40000010000 */
[----:B------:R-:W-:Y:S02]  /*55b0*/  FADD.FTZ R48, R39, R48 ;  /* 0x0000003027307221 */ /* 0x000fe40000010000 */
[--C-:B------:R-:W-:Y:S01]  /*55c0*/  FFMA.FTZ R170, R170, c[0x0][0x23c], -R176.reuse ;  /* 0x00008f00aaaa7a23 */ /* 0x100fe200000108b0 */
[----:B------:R-:W2:Y:S01]  /*55d0*/  MUFU.EX2 R171, R171 ;  /* 0x000000ab00ab7308 */ /* 0x000ea20000000800 */
[--C-:B------:R-:W-:Y:S01]  /*55e0*/  FFMA.FTZ R64, R64, c[0x0][0x23c], -R176.reuse ;  /* 0x00008f0040407a23 */ /* 0x100fe200000108b0 */
[C---:B-1----:R-:W-:Y:S01]  /*55f0*/  HMMA.16816.F32 R124, R32.reuse, R8, R124 ;  /* 0x00000008207c723c */ /* 0x042fe2000000187c */
[--C-:B------:R-:W-:Y:S02]  /*5600*/  FFMA.FTZ R169, R169, c[0x0][0x23c], -R176.reuse ;  /* 0x00008f00a9a97a23 */ /* 0x100fe400000108b0 */
[----:B------:R-:W-:Y:S02]  /*5610*/  FFMA.FTZ R232, R63, c[0x0][0x23c], -R176 ;  /* 0x00008f003fe87a23 */ /* 0x000fe400000108b0 */
[----:B---3--:R-:W-:Y:S01]  /*5620*/  FADD.FTZ R50, R173, R50 ;  /* 0x00000032ad327221 */ /* 0x008fe20000010000 */
[----:B------:R-:W1:Y:S01]  /*5630*/  MUFU.EX2 R180, R180 ;  /* 0x000000b400b47308 */ /* 0x000e620000000800 */
[----:B----4-:R-:W-:Y:S01]  /*5640*/  FADD.FTZ R54, R172, R54 ;  /* 0x00000036ac367221 */ /* 0x010fe20000010000 */
[----:B------:R-:W-:Y:S01]  /*5650*/  HMMA.16816.F32 R152, R32, R30, R152 ;  /* 0x0000001e2098723c */ /* 0x000fe20000001898 */
[----:B------:R-:W-:-:S02]  /*5660*/  FADD.FTZ R46, R40, R46 ;  /* 0x0000002e282e7221 */ /* 0x000fc40000010000 */
[----:B------:R-:W-:Y:S02]  /*5670*/  FADD.FTZ R48, R38, R48 ;  /* 0x0000003026307221 */ /* 0x000fe40000010000 */
[----:B------:R-:W-:Y:S01]  /*5680*/  FFMA.FTZ R61, R61, c[0x0][0x23c], -R174 ;  /* 0x00008f003d3d7a23 */ /* 0x000fe200000108ae */
[----:B------:R-:W3:Y:S01]  /*5690*/  MUFU.EX2 R202, R202 ;  /* 0x000000ca00ca7308 */ /* 0x000ee20000000800 */
[----:B--2---:R-:W-:Y:S01]  /*56a0*/  FADD.FTZ R54, R171, R54 ;  /* 0x00000036ab367221 */ /* 0x004fe20000010000 */
[C---:B------:R-:W-:Y:S01]  /*56b0*/  HMMA.16816.F32 R76, R32.reuse, R26, R76 ;  /* 0x0000001a204c723c */ /* 0x040fe2000000184c */
[--C-:B------:R-:W-:Y:S02]  /*56c0*/  FFMA.FTZ R62, R62, c[0x0][0x23c], -R174.reuse ;  /* 0x00008f003e3e7a23 */ /* 0x100fe400000108ae */
[----:B------:R-:W-:Y:S02]  /*56d0*/  FFMA.FTZ R59, R59, c[0x0][0x23c], -R174 ;  /* 0x00008f003b3b7a23 */ /* 0x000fe400000108ae */
[----:B------:R-:W-:Y:S01]  /*56e0*/  FADD.FTZ R50, R164, R50 ;  /* 0x00000032a4327221 */ /* 0x000fe20000010000 */
[----:B------:R-:W2:Y:S01]  /*56f0*/  MUFU.EX2 R190, R190 ;  /* 0x000000be00be7308 */ /* 0x000ea20000000800 */
[----:B------:R-:W-:Y:S01]  /*5700*/  FADD.FTZ R46, R37, R46 ;  /* 0x0000002e252e7221 */ /* 0x000fe20000010000 */
[----:B------:R-:W-:Y:S01]  /*5710*/  HMMA.16816.F32 R92, R32, R22, R92 ;  /* 0x00000016205c723c */ /* 0x000fe2000000185c */
[----:B------:R-:W-:-:S02]  /*5720*/  FADD.FTZ R48, R2, R48 ;  /* 0x0000003002307221 */ /* 0x000fc40000010000 */
[----:B------:R-:W-:Y:S02]  /*5730*/  FADD.FTZ R50, R67, R50 ;  /* 0x0000003243327221 */ /* 0x000fe40000010000 */
[----:B------:R-:W-:Y:S01]  /*5740*/  FADD.FTZ R46, R36, R46 ;  /* 0x0000002e242e7221 */ /* 0x000fe20000010000 */
[----:B------:R-:W4:Y:S01]  /*5750*/  MUFU.EX2 R195, R195 ;  /* 0x000000c300c37308 */ /* 0x000f220000000800 */
[----:B------:R-:W-:Y:S01]  /*5760*/  FADD.FTZ R48, R0, R48 ;  /* 0x0000003000307221 */ /* 0x000fe20000010000 */
[C---:B------:R-:W-:Y:S01]  /*5770*/  HMMA.16816.F32 R144, R32.reuse, R18, R144 ;  /* 0x000000122090723c */ /* 0x040fe20000001890 */
[----:B-1----:R-:W-:Y:S02]  /*5780*/  FADD.FTZ R46, R180, R46 ;  /* 0x0000002eb42e7221 */ /* 0x002fe40000010000 */
[----:B------:R-:W-:Y:S02]  /*5790*/  FADD.FTZ R48, R194, R48 ;  /* 0x00000030c2307221 */ /* 0x000fe40000010000 */
[----:B------:R-:W-:Y:S01]  /*57a0*/  FADD.FTZ R46, R183, R46 ;  /* 0x0000002eb72e7221 */ /* 0x000fe20000010000 */
[----:B------:R-:W1:Y:S01]  /*57b0*/  MUFU.EX2 R201, R201 ;  /* 0x000000c900c97308 */ /* 0x000e620000000800 */
[----:B---3--:R-:W-:Y:S01]  /*57c0*/  FADD.FTZ R48, R202, R48 ;  /* 0x00000030ca307221 */ /* 0x008fe20000010000 */
[----:B------:R-:W-:Y:S01]  /*57d0*/  HMMA.16816.F32 R116, R32, R14, R116 ;  /* 0x0000000e2074723c */ /* 0x000fe20000001874 */
[----:B--2---:R-:W-:-:S05]  /*57e0*/  FADD.FTZ R46, R190, R46 ;  /* 0x0000002ebe2e7221 */ /* 0x004fca0000010000 */
[----:B------:R-:W2:Y:S01]  /*57f0*/  MUFU.EX2 R200, R200 ;  /* 0x000000c800c87308 */ /* 0x000ea20000000800 */
[----:B----4-:R-:W-:Y:S01]  /*5800*/  FADD.FTZ R46, R195, R46 ;  /* 0x0000002ec32e7221 */ /* 0x010fe20000010000 */
[----:B------:R-:W-:Y:S06]  /*5810*/  HMMA.16816.F32 R128, R32, R10, R128 ;  /* 0x0000000a2080723c */ /* 0x000fec0000001880 */
[----:B------:R-:W-:Y:S01]  /*5820*/  MUFU.EX2 R198, R198 ;  /* 0x000000c600c67308 */ /* 0x000fe20000000800 */
[----:B------:R-:W-:Y:S01]  /*5830*/  LOP3.LUT R32, R115, UR7, R112, 0x96, !PT ;  /* 0x0000000773207c12 */ /* 0x000fe2000f8e9670 */
[----:B------:R-:W-:Y:S01]  /*5840*/  HMMA.16816.F32 R136, R132, R4, RZ ;  /* 0x000000048488723c */ /* 0x000fe200000018ff */
[----:B-1----:R-:W-:-:S05]  /*5850*/  FADD.FTZ R48, R201, R48 ;  /* 0x00000030c9307221 */ /* 0x002fca0000010000 */
[----:B------:R-:W-:Y:S01]  /*5860*/  MUFU.EX2 R197, R197 ;  /* 0x000000c500c57308 */ /* 0x000fe20000000800 */
[----:B------:R-:W-:Y:S01]  /*5870*/  IMAD.WIDE.U32 R4, R32, -0x2daee0ad, RZ ;  /* 0xd2511f5320047825 */ /* 0x000fe200078e00ff */
[C---:B------:R-:W-:Y:S03]  /*5880*/  HMMA.16816.F32 R160, R132.reuse, R148, RZ ;  /* 0x0000009484a0723c */ /* 0x040fe600000018ff */
[----:B--2---:R-:W-:Y:S01]  /*5890*/  FADD.FTZ R48, R200, R48 ;  /* 0x00000030c8307221 */ /* 0x004fe20000010000 */
[----:B------:R-:W-:Y:S02]  /*58a0*/  LOP3.LUT R32, R4, 0xffff, RZ, 0xc0, !PT ;  /* 0x0000ffff04207812 */ /* 0x000fe400078ec0ff */
[----:B------:R-:W-:Y:S02]  /*58b0*/  MUFU.EX2 R196, R196 ;  /* 0x000000c400c47308 */ /* 0x000fe40000000800 */
[----:B------:R-:W-:Y:S01]  /*58c0*/  HMMA.16816.F32 R68, R132, R80, RZ ;  /* 0x000000508444723c */ /* 0x000fe200000018ff */
[----:B------:R-:W-:-:S05]  /*58d0*/  SHF.R.U32.HI R32, RZ, 0x8, R32 ;  /* 0x00000008ff207819 */ /* 0x000fca0000011620 */
[----:B------:R-:W-:Y:S02]  /*58e0*/  MUFU.EX2 R199, R199 ;  /* 0x000000c700c77308 */ /* 0x000fe40000000800 */
[C---:B------:R-:W-:Y:S06]  /*58f0*/  HMMA.16816.F32 R84, R132.reuse, R96, RZ ;  /* 0x000000608454723c */ /* 0x040fec00000018ff */
[----:B------:R-:W1:Y:S02]  /*5900*/  MUFU.EX2 R189, R189 ;  /* 0x000000bd00bd7308 */ /* 0x000e640000000800 */
[C---:B------:R-:W-:Y:S06]  /*5910*/  HMMA.16816.F32 R100, R132.reuse, R108, RZ ;  /* 0x0000006c8464723c */ /* 0x040fec00000018ff */
[----:B------:R-:W2:Y:S02]  /*5920*/  MUFU.EX2 R188, R188 ;  /* 0x000000bc00bc7308 */ /* 0x000ea40000000800 */
[C---:B------:R-:W-:Y:S06]  /*5930*/  HMMA.16816.F32 R112, R132.reuse, R120, RZ ;  /* 0x000000788470723c */ /* 0x040fec00000018ff */
[----:B------:R-:W-:Y:S01]  /*5940*/  MUFU.EX2 R187, R187 ;  /* 0x000000bb00bb7308 */ /* 0x000fe20000000800 */
[----:B-1----:R-:W-:Y:S01]  /*5950*/  FADD.FTZ R50, R189, R50 ;  /* 0x00000032bd327221 */ /* 0x002fe20000010000 */
[C---:B------:R-:W-:Y:S06]  /*5960*/  HMMA.16816.F32 R148, R132.reuse, R150, RZ ;  /* 0x000000968494723c */ /* 0x040fec00000018ff */
[----:B------:R-:W-:Y:S01]  /*5970*/  MUFU.EX2 R186, R186 ;  /* 0x000000ba00ba7308 */ /* 0x000fe20000000800 */
[----:B--2---:R-:W-:Y:S01]  /*5980*/  FADD.FTZ R50, R188, R50 ;  /* 0x00000032bc327221 */ /* 0x004fe20000010000 */
[----:B------:R-:W-:Y:S03]  /*5990*/  HMMA.16816.F32 R80, R132, R82, RZ ;  /* 0x000000528450723c */ /* 0x000fe600000018ff */
[----:B------:R-:W-:-:S03]  /*59a0*/  FADD.FTZ R50, R198, R50 ;  /* 0x00000032c6327221 */ /* 0x000fc60000010000 */
[----:B------:R-:W1:Y:S01]  /*59b0*/  MUFU.EX2 R192, R192 ;  /* 0x000000c000c07308 */ /* 0x000e620000000800 */
[----:B------:R-:W-:Y:S01]  /*59c0*/  FADD.FTZ R50, R197, R50 ;  /* 0x00000032c5327221 */ /* 0x000fe20000010000 */
[C---:B------:R-:W-:Y:S06]  /*59d0*/  HMMA.16816.F32 R96, R132.reuse, R98, RZ ;  /* 0x000000628460723c */ /* 0x040fec00000018ff */
[----:B------:R-:W2:Y:S02]  /*59e0*/  MUFU.EX2 R184, R184 ;  /* 0x000000b800b87308 */ /* 0x000ea40000000800 */
[C---:B------:R-:W-:Y:S06]  /*59f0*/  HMMA.16816.F32 R108, R132.reuse, R110, RZ ;  /* 0x0000006e846c723c */ /* 0x040fec00000018ff */
[----:B------:R-:W3:Y:S01]  /*5a00*/  MUFU.EX2 R191, R191 ;  /* 0x000000bf00bf7308 */ /* 0x000ee20000000800 */
[----:B-1----:R-:W-:Y:S01]  /*5a10*/  FADD.FTZ R46, R192, R46 ;  /* 0x0000002ec02e7221 */ /* 0x002fe20000010000 */
[C---:B------:R-:W-:Y:S06]  /*5a20*/  HMMA.16816.F32 R120, R132.reuse, R122, RZ ;  /* 0x0000007a8478723c */ /* 0x040fec00000018ff */
[----:B------:R-:W1:Y:S01]  /*5a30*/  MUFU.EX2 R179, R179 ;  /* 0x000000b300b37308 */ /* 0x000e620000000800 */
[----:B--2---:R-:W-:Y:S01]  /*5a40*/  FADD.FTZ R46, R184, R46 ;  /* 0x0000002eb82e7221 */ /* 0x004fe20000010000 */
[----:B------:R-:W-:Y:S06]  /*5a50*/  HMMA.16816.F32 R132, R132, R6, RZ ;  /* 0x000000068484723c */ /* 0x000fec00000018ff */
[----:B------:R-:W2:Y:S01]  /*5a60*/  MUFU.EX2 R182, R182 ;  /* 0x000000b600b67308 */ /* 0x000ea20000000800 */
[----:B------:R-:W-:Y:S01]  /*5a70*/  LOP3.LUT R7, R5, UR16, R66, 0x96, !PT ;  /* 0x0000001005077c12 */ /* 0x000fe2000f8e9642 */
[----:B------:R-:W-:Y:S01]  /*5a80*/  FFMA.FTZ R66, R65, c[0x0][0x23c], -R174 ;  /* 0x00008f0041427a23 */ /* 0x000fe200000108ae */
[----:B------:R-:W-:Y:S01]  /*5a90*/  SHF.R.U32.HI R5, RZ, 0x10, R4 ;  /* 0x00000010ff057819 */ /* 0x000fe20000011604 */
[----:B------:R-:W-:Y:S01]  /*5aa0*/  FFMA.FTZ R65, R210, c[0x0][0x23c], -R174 ;  /* 0x00008f00d2417a23 */ /* 0x000fe200000108ae */
[----:B------:R-:W-:Y:S01]  /*5ab0*/  LOP3.LUT R6, R4, 0xff, RZ, 0xc0, !PT ;  /* 0x000000ff04067812 */ /* 0x000fe200078ec0ff */
[----:B---3--:R-:W-:Y:S01]  /*5ac0*/  FADD.FTZ R46, R191, R46 ;  /* 0x0000002ebf2e7221 */ /* 0x008fe20000010000 */
[----:B------:R-:W-:Y:S01]  /*5ad0*/  SHF.R.U32.HI R4, RZ, 0x18, R4 ;  /* 0x00000018ff047819 */ /* 0x000fe20000011604 */
[----:B------:R-:W3:Y:S01]  /*5ae0*/  MUFU.EX2 R66, R66 ;  /* 0x0000004200427308 */ /* 0x000ee20000000800 */
[----:B------:R-:W-:Y:S01]  /*5af0*/  LOP3.LUT R5, R5, 0xff, RZ, 0xc0, !PT ;  /* 0x000000ff05057812 */ /* 0x000fe200078ec0ff */
[----:B-1----:R-:W-:Y:S01]  /*5b00*/  FADD.FTZ R48, R179, R48 ;  /* 0x00000030b3307221 */ /* 0x002fe20000010000 */
[----:B------:R-:W-:-:S02]  /*5b10*/  SHF.R.U32.HI R33, RZ, 0x10, R7 ;  /* 0x00000010ff217819 */ /* 0x000fc40000011607 */
[----:B------:R-:W-:Y:S02]  /*5b20*/  PRMT R4, R5, 0x5410, R4 ;  /* 0x0000541005047816 */ /* 0x000fe40000000004 */
[C---:B------:R-:W-:Y:S01]  /*5b30*/  LOP3.LUT R5, R7.reuse, 0xffff, RZ, 0xc0, !PT ;  /* 0x0000ffff07057812 */ /* 0x040fe200078ec0ff */
[----:B------:R-:W1:Y:S01]  /*5b40*/  MUFU.EX2 R65, R65 ;  /* 0x0000004100417308 */ /* 0x000e620000000800 */
[----:B------:R-:W-:Y:S01]  /*5b50*/  PRMT R6, R6, 0x5410, R32 ;  /* 0x0000541006067816 */ /* 0x000fe20000000020 */
[--C-:B------:R-:W-:Y:S01]  /*5b60*/  HSET2.LE.AND R4, R4, R58.reuse, PT ;  /* 0x0000003a04047233 */ /* 0x100fe20003803000 */
[----:B------:R-:W-:Y:S01]  /*5b70*/  LOP3.LUT R32, R7, 0xff, RZ, 0xc0, !PT ;  /* 0x000000ff07207812 */ /* 0x000fe200078ec0ff */
[----:B--2---:R-:W-:Y:S01]  /*5b80*/  FADD.FTZ R48, R182, R48 ;  /* 0x00000030b6307221 */ /* 0x004fe20000010000 */
[----:B------:R-:W-:Y:S01]  /*5b90*/  SHF.R.U32.HI R34, RZ, 0x8, R5 ;  /* 0x00000008ff227819 */ /* 0x000fe20000011605 */
[----:B------:R-:W-:Y:S01]  /*5ba0*/  HSET2.LE.AND R6, R6, R58, PT ;  /* 0x0000003a06067233 */ /* 0x000fe20003803000 */
[----:B------:R-:W-:Y:S01]  /*5bb0*/  SHF.R.U32.HI R7, RZ, 0x18, R7 ;  /* 0x00000018ff077819 */ /* 0x000fe20000011607 */
[----:B------:R-:W2:Y:S01]  /*5bc0*/  MUFU.EX2 R178, R178 ;  /* 0x000000b200b27308 */ /* 0x000ea20000000800 */
[----:B------:R-:W-:Y:S01]  /*5bd0*/  LOP3.LUT R5, R33, 0xff, RZ, 0xc0, !PT ;  /* 0x000000ff21057812 */ /* 0x000fe200078ec0ff */
[----:B---3--:R-:W-:Y:S01]  /*5be0*/  FADD.FTZ R54, R66, R54 ;  /* 0x0000003642367221 */ /* 0x008fe20000010000 */
[----:B------:R-:W-:-:S02]  /*5bf0*/  PRMT R32, R32, 0x5410, R34 ;  /* 0x0000541020207816 */ /* 0x000fc40000000022 */
[----:B------:R-:W-:Y:S02]  /*5c00*/  PRMT R5, R5, 0x5410, R7 ;  /* 0x0000541005057816 */ /* 0x000fe40000000007 */
[----:B------:R-:W-:Y:S01]  /*5c10*/  F2FP.PACK_AB R7, R67, R164 ;  /* 0x000000a44307723e */ /* 0x000fe200000000ff */
[----:B------:R-:W-:Y:S01]  /*5c20*/  MUFU.EX2 R229, R229 ;  /* 0x000000e500e57308 */ /* 0x000fe20000000800 */
[C---:B-1----:R-:W-:Y:S01]  /*5c30*/  FADD.FTZ R54, R65.reuse, R54 ;  /* 0x0000003641367221 */ /* 0x042fe20000010000 */
[--C-:B------:R-:W-:Y:S01]  /*5c40*/  HSET2.LE.AND R5, R5, R58.reuse, PT ;  /* 0x0000003a05057233 */ /* 0x100fe20003803000 */
[----:B------:R-:W-:Y:S02]  /*5c50*/  LOP3.LUT R6, R6, R7, RZ, 0xc0, !PT ;  /* 0x0000000706067212 */ /* 0x000fe400078ec0ff */
[----:B------:R-:W-:Y:S01]  /*5c60*/  F2FP.PACK_AB R7, R65, R66 ;  /* 0x000000424107723e */ /* 0x000fe200000000ff */
[----:B------:R-:W-:Y:S02]  /*5c70*/  FADD.FTZ R54, R187, R54 ;  /* 0x00000036bb367221 */ /* 0x000fe40000010000 */
[----:B------:R-:W1:Y:S01]  /*5c80*/  MUFU.EX2 R170, R170 ;  /* 0x000000aa00aa7308 */ /* 0x000e620000000800 */
[----:B------:R-:W-:Y:S01]  /*5c90*/  LOP3.LUT R7, R4, R7, RZ, 0xc0, !PT ;  /* 0x0000000704077212 */ /* 0x000fe200078ec0ff */
[----:B------:R-:W-:Y:S01]  /*5ca0*/  HSET2.LE.AND R4, R32, R58, PT ;  /* 0x0000003a20047233 */ /* 0x000fe20003803000 */
[----:B------:R-:W-:Y:S01]  /*5cb0*/  F2FP.PACK_AB R32, R173, R175 ;  /* 0x000000afad20723e */ /* 0x000fe200000000ff */
[----:B------:R-:W-:-:S02]  /*5cc0*/  FADD.FTZ R54, R186, R54 ;  /* 0x00000036ba367221 */ /* 0x000fc40000010000 */
[----:B--2---:R-:W-:Y:S01]  /*5cd0*/  FADD.FTZ R48, R178, R48 ;  /* 0x00000030b2307221 */ /* 0x004fe20000010000 */
[----:B------:R-:W-:Y:S01]  /*5ce0*/  LOP3.LUT R4, R4, R32, RZ, 0xc0, !PT ;  /* 0x0000002004047212 */ /* 0x000fe200078ec0ff */
[----:B------:R-:W2:Y:S01]  /*5cf0*/  MUFU.EX2 R64, R64 ;  /* 0x0000004000407308 */ /* 0x000ea20000000800 */
[----:B------:R-:W-:Y:S01]  /*5d00*/  F2FP.PACK_AB R32, R171, R172 ;  /* 0x000000acab20723e */ /* 0x000fe200000000ff */
[----:B------:R-:W-:-:S03]  /*5d10*/  FADD.FTZ R54, R196, R54 ;  /* 0x00000036c4367221 */ /* 0x000fc60000010000 */
[----:B------:R-:W-:Y:S01]  /*5d20*/  LOP3.LUT R5, R5, R32, RZ, 0xc0, !PT ;  /* 0x0000002005057212 */ /* 0x000fe200078ec0ff */
[----:B------:R-:W-:Y:S02]  /*5d30*/  FADD.FTZ R54, R199, R54 ;  /* 0x00000036c7367221 */ /* 0x000fe40000010000 */
[----:B------:R-:W3:Y:S01]  /*5d40*/  MUFU.EX2 R169, R169 ;  /* 0x000000a900a97308 */ /* 0x000ee20000000800 */
[----:B-1----:R-:W-:-:S03]  /*5d50*/  FADD.FTZ R50, R170, R50 ;  /* 0x00000032aa327221 */ /* 0x002fc60000010000 */
[C---:B------:R-:W-:Y:S04]  /*5d60*/  HMMA.16816.F32 R100, R4.reuse, R16, R100 ;  /* 0x000000100464723c */ /* 0x040fe80000001864 */
[----:B------:R-:W-:Y:S01]  /*5d70*/  MUFU.EX2 R232, R232 ;  /* 0x000000e800e87308 */ /* 0x000fe20000000800 */
[----:B--2---:R-:W-:Y:S02]  /*5d80*/  FADD.FTZ R50, R64, R50 ;  /* 0x0000003240327221 */ /* 0x004fe40000010000 */
[--C-:B------:R-:W-:Y:S01]  /*5d90*/  LOP3.LUT R16, R231, UR13, R238.reuse, 0x96, !PT ;  /* 0x0000000de7107c12 */ /* 0x100fe2000f8e96ee */
[----:B------:R-:W-:Y:S01]  /*5da0*/  IMAD.WIDE.U32 R230, R230, -0x2daee0ad, RZ ;  /* 0xd2511f53e6e67825 */ /* 0x000fe200078e00ff */
[----:B------:R-:W-:Y:S01]  /*5db0*/  HMMA.16816.F32 R136, R4, R8, R136 ;  /* 0x000000080488723c */ /* 0x000fe20000001888 */
[----:B------:R-:W-:-:S02]  /*5dc0*/  LOP3.LUT R238, R209, UR13, R238, 0x96, !PT ;  /* 0x0000000dd1ee7c12 */ /* 0x000fc4000f8e96ee */
[----:B------:R-:W-:Y:S01]  /*5dd0*/  IMAD.WIDE.U32 R16, R16, -0x2daee0ad, RZ ;  /* 0xd2511f5310107825 */ /* 0x000fe200078e00ff */
[----:B------:R-:W1:Y:S03]  /*5de0*/  MUFU.EX2 R61, R61 ;  /* 0x0000003d003d7308 */ /* 0x000e660000000800 */
[----:B------:R-:W-:Y:S01]  /*5df0*/  IMAD.WIDE.U32 R238, R238, -0x2daee0ad, RZ ;  /* 0xd2511f53eeee7825 */ /* 0x000fe200078e00ff */
[----:B------:R-:W-:Y:S01]  /*5e00*/  LOP3.LUT R32, R17, UR10, R248, 0x96, !PT ;  /* 0x0000000a11207c12 */ /* 0x000fe2000f8e96f8 */
[C---:B------:R-:W-:Y:S01]  /*5e10*/  HMMA.16816.F32 R112, R4.reuse, R12, R112 ;  /* 0x0000000c0470723c */ /* 0x040fe20000001870 */
[----:B------:R-:W-:Y:S01]  /*5e20*/  LOP3.LUT R210, R231, UR8, R16, 0x96, !PT ;  /* 0x00000008e7d27c12 */ /* 0x000fe2000f8e9610 */
[----:B---3--:R-:W-:Y:S01]  /*5e30*/  FADD.FTZ R50, R169, R50 ;  /* 0x00000032a9327221 */ /* 0x008fe20000010000 */
[----:B------:R-:W-:Y:S01]  /*5e40*/  LOP3.LUT R206, R239, UR10, R206, 0x96, !PT ;  /* 0x0000000aefce7c12 */ /* 0x000fe2000f8e96ce */
[----:B------:R-:W-:Y:S01]  /*5e50*/  IMAD.WIDE.U32 R32, R32, -0x326172a9, RZ ;  /* 0xcd9e8d5720207825 */ /* 0x000fe200078e00ff */
[----:B------:R-:W-:Y:S03]  /*5e60*/  MUFU.EX2 R62, R62 ;  /* 0x0000003e003e7308 */ /* 0x000fe60000000800 */
[----:B------:R-:W-:Y:S01]  /*5e70*/  IMAD.WIDE.U32 R210, R210, -0x326172a9, RZ ;  /* 0xcd9e8d57d2d27825 */ /* 0x000fe200078e00ff */
[----:B------:R-:W-:Y:S01]  /*5e80*/  LOP3.LUT R34, R33, UR9, R236, 0x96, !PT ;  /* 0x0000000921227c12 */ /* 0x000fe2000f8e96ec */
[C---:B------:R-:W-:Y:S02]  /*5e90*/  HMMA.16816.F32 R120, R4.reuse, R14, R120 ;  /* 0x0000000e0478723c */ /* 0x040fe40000001878 */
[----:B------:R-:W-:Y:S01]  /*5ea0*/  IMAD.WIDE.U32 R206, R206, -0x326172a9, RZ ;  /* 0xcd9e8d57cece7825 */ /* 0x000fe200078e00ff */
[----:B------:R-:W2:Y:S03]  /*5eb0*/  MUFU.EX2 R59, R59 ;  /* 0x0000003b003b7308 */ /* 0x000ea60000000800 */
[----:B------:R-:W-:Y:S01]  /*5ec0*/  IMAD.WIDE.U32 R34, R34, -0x2daee0ad, RZ ;  /* 0xd2511f5322227825 */ /* 0x000fe200078e00ff */
[----:B------:R-:W-:Y:S01]  /*5ed0*/  LOP3.LUT R204, R207, UR9, R204, 0x96, !PT ;  /* 0x00000009cfcc7c12 */ /* 0x000fe2000f8e96cc */
[----:B------:R-:W-:Y:S02]  /*5ee0*/  HMMA.16816.F32 R160, R4, R28, R160 ;  /* 0x0000001c04a0723c */ /* 0x000fe400000018a0 */
[----:B-1----:R-:W-:Y:S01]  /*5ef0*/  FADD.FTZ R54, R61, R54 ;  /* 0x000000363d367221 */ /* 0x002fe20000010000 */
[----:B------:R-:W-:Y:S01]  /*5f00*/  LOP3.LUT R8, R35, UR6, R230, 0x96, !PT ;  /* 0x0000000623087c12 */ /* 0x000fe2000f8e96e6 */
[----:B------:R-:W-:-:S04]  /*5f10*/  IMAD.WIDE.U32 R230, R208, -0x2daee0ad, RZ ;  /* 0xd2511f53d0e67825 */ /* 0x000fc800078e00ff */
[----:B------:R-:W-:Y:S01]  /*5f20*/  IMAD.WIDE.U32 R16, R8, -0x326172a9, RZ ;  /* 0xcd9e8d5708107825 */ /* 0x000fe200078e00ff */
[C---:B------:R-:W-:Y:S01]  /*5f30*/  HMMA.16816.F32 R68, R4.reuse, R24, R68 ;  /* 0x000000180444723c */ /* 0x040fe20000001844 */
[----:B------:R-:W-:Y:S02]  /*5f40*/  LOP3.LUT R208, R231, UR8, R238, 0x96, !PT ;  /* 0x00000008e7d07c12 */ /* 0x000fe4000f8e96ee */
[----:B------:R-:W-:Y:S01]  /*5f50*/  IMAD.WIDE.U32 R204, R204, -0x2daee0ad, RZ ;  /* 0xd2511f53cccc7825 */ /* 0x000fe200078e00ff */
[----:B------:R-:W-:Y:S02]  /*5f60*/  LOP3.LUT R12, R17, UR17, R210, 0x96, !PT ;  /* 0x00000011110c7c12 */ /* 0x000fe4000f8e96d2 */
[----:B------:R-:W-:Y:S01]  /*5f70*/  LOP3.LUT R8, R16, 0xffff, RZ, 0xc0, !PT ;  /* 0x0000ffff10087812 */ /* 0x000fe200078ec0ff */
[----:B------:R-:W-:Y:S01]  /*5f80*/  IMAD.WIDE.U32 R208, R208, -0x326172a9, RZ ;  /* 0xcd9e8d57d0d07825 */ /* 0x000fe200078e00ff */
[C---:B------:R-:W-:Y:S01]  /*5f90*/  LOP3.LUT R14, R12.reuse, 0xffff, RZ, 0xc0, !PT ;  /* 0x0000ffff0c0e7812 */ /* 0x040fe200078ec0ff */
[----:B------:R-:W-:Y:S01]  /*5fa0*/  HMMA.16816.F32 R84, R4, R20, R84 ;  /* 0x000000140454723c */ /* 0x000fe20000001854 */
[----:B------:R-:W-:Y:S01]  /*5fb0*/  LOP3.LUT R13, R12, 0xff, RZ, 0xc0, !PT ;  /* 0x000000ff0c0d7812 */ /* 0x000fe200078ec0ff */
[----:B--2---:R-:W-:Y:S01]  /*5fc0*/  FADD.FTZ R54, R59, R54 ;  /* 0x000000363b367221 */ /* 0x004fe20000010000 */
[----:B------:R-:W-:-:S02]  /*5fd0*/  SHF.R.U32.HI R15, RZ, 0x10, R12 ;  /* 0x00000010ff0f7819 */ /* 0x000fc4000001160c */
[----:B------:R-:W-:Y:S01]  /*5fe0*/  SHF.R.U32.HI R203, RZ, 0x18, R12 ;  /* 0x00000018ffcb7819 */ /* 0x000fe2000001160c */
[----:B------:R-:W-:Y:S01]  /*5ff0*/  FADD.FTZ R54, R62, R54 ;  /* 0x000000363e367221 */ /* 0x000fe20000010000 */
[----:B------:R-:W-:Y:S01]  /*6000*/  SHF.R.U32.HI R12, RZ, 0x8, R8 ;  /* 0x00000008ff0c7819 */ /* 0x000fe20000011608 */
[C---:B------:R-:W-:Y:S01]  /*6010*/  HMMA.16816.F32 R148, R4.reuse, R30, R148 ;  /* 0x0000001e0494723c */ /* 0x040fe20000001894 */
[----:B------:R-:W-:Y:S01]  /*6020*/  SHF.R.U32.HI R9, RZ, 0x10, R16 ;  /* 0x00000010ff097819 */ /* 0x000fe20000011610 */
[----:B------:R-:W1:Y:S01]  /*6030*/  LDSM.16.MT88.4 R28, [R214+0x9800] ;  /* 0x00980000d61c783b */ /* 0x000e620000004200 */
[----:B------:R-:W-:Y:S02]  /*6040*/  SHF.R.U32.HI R8, RZ, 0x8, R14 ;  /* 0x00000008ff087819 */ /* 0x000fe4000001160e */
[----:B------:R-:W-:Y:S02]  /*6050*/  LOP3.LUT R9, R9, 0xff, RZ, 0xc0, !PT ;  /* 0x000000ff09097812 */ /* 0x000fe400078ec0ff */
[----:B------:R-:W-:Y:S01]  /*6060*/  LOP3.LUT R15, R15, 0xff, RZ, 0xc0, !PT ;  /* 0x000000ff0f0f7812 */ /* 0x000fe200078ec0ff */
[----:B------:R-:W-:Y:S01]  /*6070*/  HMMA.16816.F32 R80, R4, R26, R80 ;  /* 0x0000001a0450723c */ /* 0x000fe20000001850 */
[----:B------:R-:W-:Y:S01]  /*6080*/  PRMT R8, R13, 0x5410, R8 ;  /* 0x000054100d087816 */ /* 0x000fe20000000008 */
[----:B------:R-:W2:Y:S01]  /*6090*/  LDSM.16.MT88.4 R24, [R212+0x9800] ;  /* 0x00980000d418783b */ /* 0x000ea20000004200 */
[----:B------:R-:W-:-:S02]  /*60a0*/  LOP3.LUT R35, R16, 0xff, RZ, 0xc0, !PT ;  /* 0x000000ff10237812 */ /* 0x000fc400078ec0ff */
[----:B------:R-:W-:Y:S02]  /*60b0*/  SHF.R.U32.HI R33, RZ, 0x18, R16 ;  /* 0x00000018ff217819 */ /* 0x000fe40000011610 */
[----:B------:R-:W-:Y:S01]  /*60c0*/  PRMT R35, R35, 0x5410, R12 ;  /* 0x0000541023237816 */ /* 0x000fe2000000000c */
[C---:B------:R-:W-:Y:S01]  /*60d0*/  HMMA.16816.F32 R96, R4.reuse, R22, R96 ;  /* 0x000000160460723c */ /* 0x040fe20000001860 */
[----:B------:R-:W-:Y:S01]  /*60e0*/  PRMT R33, R9, 0x5410, R33 ;  /* 0x0000541009217816 */ /* 0x000fe20000000021 */
[----:B------:R-:W3:Y:S01]  /*60f0*/  LDSM.16.MT88.4 R20, [R214+0xa800] ;  /* 0x00a80000d614783b */ /* 0x000ee20000004200 */
[----:B------:R-:W-:Y:S02]  /*6100*/  PRMT R203, R15, 0x5410, R203 ;  /* 0x000054100fcb7816 */ /* 0x000fe400000000cb */
[----:B------:R-:W-:Y:S01]  /*6110*/  LOP3.LUT R230, R205, UR6, R230, 0x96, !PT ;  /* 0x00000006cde67c12 */ /* 0x000fe2000f8e96e6 */
[----:B------:R-:W-:Y:S01]  /*6120*/  LDSM.16.MT88.4 R12, [R214+0xb800] ;  /* 0x00b80000d60c783b */ /* 0x000fe20000004200 */
[----:B------:R-:W-:Y:S01]  /*6130*/  LOP3.LUT R176, R209, UR7, R206, 0x96, !PT ;  /* 0x00000007d1b07c12 */ /* 0x000fe2000f8e96ce */
[----:B------:R-:W-:Y:S02]  /*6140*/  HMMA.16816.F32 R108, R4, R18, R108 ;  /* 0x00000012046c723c */ /* 0x000fe4000000186c */
[----:B------:R-:W4:Y:S01]  /*6150*/  LDSM.16.MT88.4 R16, [R212+0xa800] ;  /* 0x00a80000d410783b */ /* 0x000f220000004200 */
[----:B------:R-:W-:-:S04]  /*6160*/  IMAD.WIDE.U32 R230, R230, -0x326172a9, RZ ;  /* 0xcd9e8d57e6e67825 */ /* 0x000fc800078e00ff */
[----:B------:R-:W-:Y:S01]  /*6170*/  IMAD.WIDE.U32 R176, R176, -0x2daee0ad, RZ ;  /* 0xd2511f53b0b07825 */ /* 0x000fe200078e00ff */
[----:B------:R-:W-:Y:S04]  /*6180*/  HMMA.16816.F32 R132, R4, R10, R132 ;  /* 0x0000000a0484723c */ /* 0x000fe80000001884 */
[----:B------:R-:W-:-:S03]  /*6190*/  LOP3.LUT R204, R177, UR16, R204, 0x96, !PT ;  /* 0x00000010b1cc7c12 */ /* 0x000fc6000f8e96cc */
[--C-:B------:R-:W-:Y:S01]  /*61a0*/  HSET2.LE.AND R4, R8, R58.reuse, PT ;  /* 0x0000003a08047233 */ /* 0x100fe20003803000 */
[----:B------:R-:W-:Y:S01]  /*61b0*/  F2FP.PACK_AB R5, R183, R180 ;  /* 0x000000b4b705723e */ /* 0x000fe200000000ff */
[----:B------:R-:W5:Y:S01]  /*61c0*/  LDSM.16.MT88.4 R8, [R212+0xb800] ;  /* 0x00b80000d408783b */ /* 0x000f620000004200 */
[----:B------:R-:W-:Y:S02]  /*61d0*/  F2FP.PACK_AB R6, R202, R194 ;  /* 0x000000c2ca06723e */ /* 0x000fe400000000ff */
[----:B------:R-:W-:Y:S01]  /*61e0*/  LOP3.LUT R4, R4, R5, RZ, 0xc0, !PT ;  /* 0x0000000504047212 */ /* 0x000fe200078ec0ff */
[--C-:B------:R-:W-:Y:S01]  /*61f0*/  HSET2.LE.AND R5, R203, R58.reuse, PT ;  /* 0x0000003acb057233 */ /* 0x100fe20003803000 */
[----:B------:R-:W-:Y:S02]  /*6200*/  F2FP.PACK_AB R7, R195, R190 ;  /* 0x000000bec307723e */ /* 0x000fe400000000ff */
[----:B------:R-:W-:Y:S02]  /*6210*/  LOP3.LUT R63, R204, 0xffff, RZ, 0xc0, !PT ;  /* 0x0000ffffcc3f7812 */ /* 0x000fe400078ec0ff */
[----:B------:R-:W-:Y:S01]  /*6220*/  LOP3.LUT R5, R5, R6, RZ, 0xc0, !PT ;  /* 0x0000000605057212 */ /* 0x000fe200078ec0ff */
[----:B------:R-:W-:Y:S01]  /*6230*/  HSET2.LE.AND R6, R35, R58, PT ;  /* 0x0000003a23067233 */ /* 0x000fe20003803000 */
[----:B------:R-:W-:-:S04]  /*6240*/  SHF.R.U32.HI R63, RZ, 0x8, R63 ;  /* 0x00000008ff3f7819 */ /* 0x000fc8000001163f */
[----:B------:R-:W-:Y:S01]  /*6250*/  LOP3.LUT R6, R6, R7, RZ, 0xc0, !PT ;  /* 0x0000000706067212 */ /* 0x000fe200078ec0ff */
[----:B------:R-:W-:Y:S01]  /*6260*/  HSET2.LE.AND R7, R33, R58, PT ;  /* 0x0000003a21077233 */ /* 0x000fe20003803000 */
[----:B------:R-:W-:-:S04]  /*6270*/  F2FP.PACK_AB R33, R200, R201 ;  /* 0x000000c9c821723e */ /* 0x000fc800000000ff */
[----:B------:R-:W-:-:S07]  /*6280*/  LOP3.LUT R7, R7, R33, RZ, 0xc0, !PT ;  /* 0x0000002107077212 */ /* 0x000fce00078ec0ff */
[C---:B-1----:R-:W-:Y:S08]  /*6290*/  HMMA.16816.F32 R156, R4.reuse, R28, R156 ;  /* 0x0000001c049c723c */ /* 0x042ff0000000189c */
[C---:B--2---:R-:W-:Y:S08]  /*62a0*/  HMMA.16816.F32 R72, R4.reuse, R24, R72 ;  /* 0x000000180448723c */ /* 0x044ff00000001848 */
[C---:B---3--:R-:W-:Y:S08]  /*62b0*/  HMMA.16816.F32 R88, R4.reuse, R20, R88 ;  /* 0x000000140458723c */ /* 0x048ff00000001858 */
[C---:B----4-:R-:W-:Y:S08]  /*62c0*/  HMMA.16816.F32 R104, R4.reuse, R16, R104 ;  /* 0x000000100468723c */ /* 0x050ff00000001868 */
[C---:B------:R-:W-:Y:S08]  /*62d0*/  HMMA.16816.F32 R140, R4.reuse, R12, R140 ;  /* 0x0000000c048c723c */ /* 0x040ff0000000188c */
[C---:B-----5:R-:W-:Y:S08]  /*62e0*/  HMMA.16816.F32 R124, R4.reuse, R8, R124 ;  /* 0x00000008047c723c */ /* 0x060ff0000000187c */
[C---:B------:R-:W-:Y:S08]  /*62f0*/  HMMA.16816.F32 R152, R4.reuse, R30, R152 ;  /* 0x0000001e0498723c */ /* 0x040ff00000001898 */
[C---:B------:R-:W-:Y:S08]  /*6300*/  HMMA.16816.F32 R76, R4.reuse, R26, R76 ;  /* 0x0000001a044c723c */ /* 0x040ff0000000184c */
[C---:B------:R-:W-:Y:S08]  /*6310*/  HMMA.16816.F32 R92, R4.reuse, R22, R92 ;  /* 0x00000016045c723c */ /* 0x040ff0000000185c */
[C---:B------:R-:W-:Y:S08]  /*6320*/  HMMA.16816.F32 R144, R4.reuse, R18, R144 ;  /* 0x000000120490723c */ /* 0x040ff00000001890 */
[C---:B------:R-:W-:Y:S08]  /*6330*/  HMMA.16816.F32 R116, R4.reuse, R14, R116 ;  /* 0x0000000e0474723c */ /* 0x040ff00000001874 */
[----:B------:R-:W-:Y:S07]  /*6340*/  HMMA.16816.F32 R128, R4, R10, R128 ;  /* 0x0000000a0480723c */ /* 0x000fee0000001880 */
[----:B------:R-:W-:-:S02]  /*6350*/  LOP3.LUT R4, R230, 0xffff, RZ, 0xc0, !PT ;  /* 0x0000ffffe6047812 */ /* 0x000fc400078ec0ff */
[----:B------:R-:W-:Y:S02]  /*6360*/  LOP3.LUT R6, R230, 0xff, RZ, 0xc0, !PT ;  /* 0x000000ffe6067812 */ /* 0x000fe400078ec0ff */
[----:B------:R-:W-:Y:S02]  /*6370*/  SHF.R.U32.HI R4, RZ, 0x8, R4 ;  /* 0x00000008ff047819 */ /* 0x000fe40000011604 */
[----:B------:R-:W-:Y:S02]  /*6380*/  SHF.R.U32.HI R5, RZ, 0x18, R230 ;  /* 0x00000018ff057819 */ /* 0x000fe400000116e6 */
[----:B------:R-:W-:Y:S02]  /*6390*/  PRMT R6, R6, 0x5410, R4 ;  /* 0x0000541006067816 */ /* 0x000fe40000000004 */
[----:B------:R-:W-:Y:S01]  /*63a0*/  SHF.R.U32.HI R4, RZ, 0x10, R230 ;  /* 0x00000010ff047819 */ /* 0x000fe200000116e6 */
[----:B------:R-:W-:Y:S01]  /*63b0*/  FFMA.FTZ R230, R185, c[0x0][0x23c], -R193 ;  /* 0x00008f00b9e67a23 */ /* 0x000fe200000108c1 */
[----:B------:R-:W-:Y:S01]  /*63c0*/  LOP3.LUT R7, R231, UR17, R208, 0x96, !PT ;  /* 0x00000011e7077c12 */ /* 0x000fe2000f8e96d0 */
[----:B------:R-:W-:Y:S01]  /*63d0*/  HSET2.LE.AND R6, R6, R58, PT ;  /* 0x0000003a06067233 */ /* 0x000fe20003803000 */
[----:B------:R-:W-:Y:S01]  /*63e0*/  LOP3.LUT R4, R4, 0xff, RZ, 0xc0, !PT ;  /* 0x000000ff04047812 */ /* 0x000fe200078ec0ff */
[----:B------:R-:W-:Y:S01]  /*63f0*/  FFMA.FTZ R231, R60, c[0x0][0x23c], -R174 ;  /* 0x00008f003ce77a23 */ /* 0x000fe200000108ae */
[----:B------:R-:W-:Y:S01]  /*6400*/  LOP3.LUT R35, R7, 0xffff, RZ, 0xc0, !PT ;  /* 0x0000ffff07237812 */ /* 0x000fe200078ec0ff */
[----:B------:R-:W1:Y:S01]  /*6410*/  MUFU.EX2 R230, R230 ;  /* 0x000000e600e67308 */ /* 0x000e620000000800 */
[----:B------:R-:W-:-:S02]  /*6420*/  PRMT R4, R4, 0x5410, R5 ;  /* 0x0000541004047816 */ /* 0x000fc40000000005 */
[--C-:B------:R-:W-:Y:S02]  /*6430*/  SHF.R.U32.HI R5, RZ, 0x10, R7.reuse ;  /* 0x00000010ff057819 */ /* 0x100fe40000011607 */
[----:B------:R-:W-:Y:S01]  /*6440*/  LOP3.LUT R33, R7, 0xff, RZ, 0xc0, !PT ;  /* 0x000000ff07217812 */ /* 0x000fe200078ec0ff */
[----:B------:R-:W-:Y:S01]  /*6450*/  HSET2.LE.AND R4, R4, R58, PT ;  /* 0x0000003a04047233 */ /* 0x000fe20003803000 */
[----:B------:R-:W-:Y:S01]  /*6460*/  SHF.R.U32.HI R7, RZ, 0x18, R7 ;  /* 0x00000018ff077819 */ /* 0x000fe20000011607 */
[----:B------:R-:W2:Y:S01]  /*6470*/  MUFU.EX2 R231, R231 ;  /* 0x000000e700e77308 */ /* 0x000ea20000000800 */
[----:B------:R-:W-:Y:S02]  /*6480*/  LOP3.LUT R5, R5, 0xff, RZ, 0xc0, !PT ;  /* 0x000000ff05057812 */ /* 0x000fe400078ec0ff */
[----:B------:R-:W-:Y:S02]  /*6490*/  SHF.R.U32.HI R35, RZ, 0x8, R35 ;  /* 0x00000008ff237819 */ /* 0x000fe40000011623 */
[----:B------:R-:W-:-:S02]  /*64a0*/  PRMT R5, R5, 0x5410, R7 ;  /* 0x0000541005057816 */ /* 0x000fc40000000007 */
[----:B------:R-:W-:Y:S02]  /*64b0*/  F2FP.PACK_AB R7, R197, R198 ;  /* 0x000000c6c507723e */ /* 0x000fe400000000ff */
[----:B------:R-:W-:Y:S01]  /*64c0*/  PRMT R33, R33, 0x5410, R35 ;  /* 0x0000541021217816 */ /* 0x000fe20000000023 */
[--C-:B------:R-:W-:Y:S01]  /*64d0*/  HSET2.LE.AND R5, R5, R58.reuse, PT ;  /* 0x0000003a05057233 */ /* 0x100fe20003803000 */
[----:B------:R-:W-:Y:S02]  /*64e0*/  LOP3.LUT R6, R6, R7, RZ, 0xc0, !PT ;  /* 0x0000000706067212 */ /* 0x000fe400078ec0ff */
[----:B------:R-:W-:Y:S02]  /*64f0*/  F2FP.PACK_AB R7, R199, R196 ;  /* 0x000000c4c707723e */ /* 0x000fe400000000ff */
[C---:B------:R-:W-:Y:S01]  /*6500*/  F2FP.PACK_AB R35, R229.reuse, R178 ;  /* 0x000000b2e523723e */ /* 0x040fe200000000ff */
[----:B------:R-:W-:Y:S01]  /*6510*/  FADD.FTZ R229, R229, R48 ;  /* 0x00000030e5e57221 */ /* 0x000fe20000010000 */
[----:B------:R-:W-:Y:S01]  /*6520*/  LOP3.LUT R7, R4, R7, RZ, 0xc0, !PT ;  /* 0x0000000704077212 */ /* 0x000fe200078ec0ff */
[----:B------:R-:W-:Y:S01]  /*6530*/  HSET2.LE.AND R4, R33, R58, PT ;  /* 0x0000003a21047233 */ /* 0x000fe20003803000 */
[----:B------:R-:W-:-:S02]  /*6540*/  F2FP.PACK_AB R33, R188, R189 ;  /* 0x000000bdbc21723e */ /* 0x000fc400000000ff */
[----:B------:R-:W-:Y:S02]  /*6550*/  SHF.R.U32.HI R174, RZ, 0x10, R204 ;  /* 0x00000010ffae7819 */ /* 0x000fe400000116cc */
[----:B------:R-:W-:Y:S02]  /*6560*/  LOP3.LUT R4, R4, R33, RZ, 0xc0, !PT ;  /* 0x0000002104047212 */ /* 0x000fe400078ec0ff */
[----:B------:R-:W-:Y:S02]  /*6570*/  F2FP.PACK_AB R33, R186, R187 ;  /* 0x000000bbba21723e */ /* 0x000fe400000000ff */
[----:B------:R-:W-:Y:S02]  /*6580*/  LOP3.LUT R60, R204, 0xff, RZ, 0xc0, !PT ;  /* 0x000000ffcc3c7812 */ /* 0x000fe400078ec0ff */
[----:B------:R-:W-:Y:S02]  /*6590*/  LOP3.LUT R5, R5, R33, RZ, 0xc0, !PT ;  /* 0x0000002105057212 */ /* 0x000fe400078ec0ff */
[----:B------:R-:W-:-:S02]  /*65a0*/  F2FP.PACK_AB R33, R182, R179 ;  /* 0x000000b3b621723e */ /* 0x000fc400000000ff */
[----:B------:R-:W-:Y:S02]  /*65b0*/  SHF.R.U32.HI R204, RZ, 0x18, R204 ;  /* 0x00000018ffcc7819 */ /* 0x000fe400000116cc */
[----:B------:R-:W-:Y:S01]  /*65c0*/  LOP3.LUT R174, R174, 0xff, RZ, 0xc0, !PT ;  /* 0x000000ffaeae7812 */ /* 0x000fe200078ec0ff */
[----:B------:R-:W-:Y:S01]  /*65d0*/  HMMA.16816.F32 R100, R4, R16, R100 ;  /* 0x000000100464723c */ /* 0x000fe20000001864 */
[----:B------:R-:W-:Y:S02]  /*65e0*/  PRMT R60, R60, 0x5410, R63 ;  /* 0x000054103c3c7816 */ /* 0x000fe4000000003f */
[----:B------:R-:W-:-:S04]  /*65f0*/  F2FP.PACK_AB R63, R64, R170 ;  /* 0x000000aa403f723e */ /* 0x000fc800000000ff */
[----:B------:R-:W-:Y:S01]  /*6600*/  LOP3.LUT R16, R211, UR7, R32, 0x96, !PT ;  /* 0x00000007d3107c12 */ /* 0x000fe2000f8e9620 */
[----:B------:R-:W-:Y:S04]  /*6610*/  HMMA.16816.F32 R108, R4, R18, R108 ;  /* 0x00000012046c723c */ /* 0x000fe8000000186c */
[----:B------:R-:W-:-:S04]  /*6620*/  IMAD.WIDE.U32 R16, R16, -0x2daee0ad, RZ ;  /* 0xd2511f5310107825 */ /* 0x000fc800078e00ff */
[C---:B------:R-:W-:Y:S01]  /*6630*/  HMMA.16816.F32 R112, R4.reuse, R12, R112 ;  /* 0x0000000c0470723c */ /* 0x040fe20000001870 */
[----:B------:R-:W-:Y:S02]  /*6640*/  LOP3.LUT R34, R17, UR16, R34, 0x96, !PT ;  /* 0x0000001011227c12 */ /* 0x000fe4000f8e9622 */
[----:B------:R-:W-:Y:S02]  /*6650*/  LOP3.LUT R18, R16, 0xff, RZ, 0xc0, !PT ;  /* 0x000000ff10127812 */ /* 0x000fe400078ec0ff */
[C---:B------:R-:W-:Y:S02]  /*6660*/  LOP3.LUT R19, R34.reuse, 0xffff, RZ, 0xc0, !PT ;  /* 0x0000ffff22137812 */ /* 0x040fe400078ec0ff */
[----:B------:R-:W-:Y:S01]  /*6670*/  LOP3.LUT R12, R34, 0xff, RZ, 0xc0, !PT ;  /* 0x000000ff220c7812 */ /* 0x000fe200078ec0ff */
[----:B------:R-:W-:Y:S01]  /*6680*/  HMMA.16816.F32 R120, R4, R14, R120 ;  /* 0x0000000e0478723c */ /* 0x000fe20000001878 */
[----:B------:R-:W-:Y:S02]  /*6690*/  SHF.R.U32.HI R19, RZ, 0x8, R19 ;  /* 0x00000008ff137819 */ /* 0x000fe40000011613 */
[----:B------:R-:W-:-:S02]  /*66a0*/  LOP3.LUT R13, R16, 0xffff, RZ, 0xc0, !PT ;  /* 0x0000ffff100d7812 */ /* 0x000fc400078ec0ff */
[----:B------:R-:W-:Y:S02]  /*66b0*/  SHF.R.U32.HI R17, RZ, 0x10, R16 ;  /* 0x00000010ff117819 */ /* 0x000fe40000011610 */
[----:B------:R-:W-:Y:S01]  /*66c0*/  SHF.R.U32.HI R14, RZ, 0x10, R34 ;  /* 0x00000010ff0e7819 */ /* 0x000fe20000011622 */
[C---:B------:R-:W-:Y:S01]  /*66d0*/  HMMA.16816.F32 R160, R4.reuse, R28, R160 ;  /* 0x0000001c04a0723c */ /* 0x040fe200000018a0 */
[----:B------:R-:W-:Y:S02]  /*66e0*/  PRMT R12, R12, 0x5410, R19 ;  /* 0x000054100c0c7816 */ /* 0x000fe40000000013 */
[----:B------:R-:W-:Y:S02]  /*66f0*/  SHF.R.U32.HI R16, RZ, 0x18, R16 ;  /* 0x00000018ff107819 */ /* 0x000fe40000011610 */
[----:B------:R-:W-:Y:S01]  /*6700*/  SHF.R.U32.HI R34, RZ, 0x18, R34 ;  /* 0x00000018ff227819 */ /* 0x000fe20000011622 */
[----:B------:R-:W-:Y:S01]  /*6710*/  HSET2.LE.AND R32, R12, R58, PT ;  /* 0x0000003a0c207233 */ /* 0x000fe20003803000 */
[----:B------:R-:W-:Y:S01]  /*6720*/  SHF.R.U32.HI R13, RZ, 0x8, R13 ;  /* 0x00000008ff0d7819 */ /* 0x000fe2000001160d */
[----:B------:R-:W-:Y:S01]  /*6730*/  HMMA.16816.F32 R148, R4, R30, R148 ;  /* 0x0000001e0494723c */ /* 0x000fe20000001894 */
[----:B------:R-:W-:Y:S01]  /*6740*/  LOP3.LUT R17, R17, 0xff, RZ, 0xc0, !PT ;  /* 0x000000ff11117812 */ /* 0x000fe200078ec0ff */
[----:B------:R-:W3:Y:S01]  /*6750*/  LDSM.16.MT88.4 R28, [R214+0x9c00] ;  /* 0x009c0000d61c783b */ /* 0x000ee20000004200 */
[----:B------:R-:W-:-:S02]  /*6760*/  LOP3.LUT R14, R14, 0xff, RZ, 0xc0, !PT ;  /* 0x000000ff0e0e7812 */ /* 0x000fc400078ec0ff */
[----:B------:R-:W-:Y:S02]  /*6770*/  PRMT R18, R18, 0x5410, R13 ;  /* 0x0000541012127816 */ /* 0x000fe4000000000d */
[----:B------:R-:W-:Y:S01]  /*6780*/  PRMT R16, R17, 0x5410, R16 ;  /* 0x0000541011107816 */ /* 0x000fe20000000010 */
[C---:B------:R-:W-:Y:S01]  /*6790*/  HMMA.16816.F32 R68, R4.reuse, R24, R68 ;  /* 0x000000180444723c */ /* 0x040fe20000001844 */
[----:B------:R-:W-:Y:S01]  /*67a0*/  PRMT R12, R14, 0x5410, R34 ;  /* 0x000054100e0c7816 */ /* 0x000fe20000000022 */
[--C-:B------:R-:W-:Y:S01]  /*67b0*/  HSET2.LE.AND R18, R18, R58.reuse, PT ;  /* 0x0000003a12127233 */ /* 0x100fe20003803000 */
[----:B------:R-:W-:Y:S01]  /*67c0*/  F2FP.PACK_AB R15, R184, R192 ;  /* 0x000000c0b80f723e */ /* 0x000fe200000000ff */
[--C-:B------:R-:W-:Y:S01]  /*67d0*/  HSET2.LE.AND R16, R16, R58.reuse, PT ;  /* 0x0000003a10107233 */ /* 0x100fe20003803000 */
[----:B-1----:R-:W-:Y:S01]  /*67e0*/  F2FP.PACK_AB R34, R230, R191 ;  /* 0x000000bfe622723e */ /* 0x002fe200000000ff */
[----:B------:R-:W-:Y:S01]  /*67f0*/  HSET2.LE.AND R12, R12, R58, PT ;  /* 0x0000003a0c0c7233 */ /* 0x000fe20003803000 */
[----:B------:R-:W-:Y:S01]  /*6800*/  LOP3.LUT R32, R32, R15, RZ, 0xc0, !PT ;  /* 0x0000000f20207212 */ /* 0x000fe200078ec0ff */
[C---:B------:R-:W-:Y:S01]  /*6810*/  HMMA.16816.F32 R80, R4.reuse, R26, R80 ;  /* 0x0000001a0450723c */ /* 0x040fe20000001850 */
[----:B------:R-:W-:Y:S01]  /*6820*/  LOP3.LUT R34, R18, R34, RZ, 0xc0, !PT ;  /* 0x0000002212227212 */ /* 0x000fe200078ec0ff */
[----:B------:R-:W1:Y:S01]  /*6830*/  LDSM.16.MT88.4 R24, [R212+0x9c00] ;  /* 0x009c0000d418783b */ /* 0x000e620000004200 */
[----:B------:R-:W-:Y:S01]  /*6840*/  LOP3.LUT R33, R12, R33, RZ, 0xc0, !PT ;  /* 0x000000210c217212 */ /* 0x000fe200078ec0ff */
[----:B------:R-:W-:Y:S01]  /*6850*/  FADD.FTZ R230, R230, R46 ;  /* 0x0000002ee6e67221 */ /* 0x000fe20000010000 */
[----:B------:R-:W-:Y:S01]  /*6860*/  LOP3.LUT R35, R16, R35, RZ, 0xc0, !PT ;  /* 0x0000002310237212 */ /* 0x000fe200078ec0ff */
[----:B------:R-:W-:Y:S02]  /*6870*/  LDSM.16.MT88.4 R12, [R214+0xbc00] ;  /* 0x00bc0000d60c783b */ /* 0x000fe40000004200 */
[C---:B------:R-:W-:Y:S02]  /*6880*/  HMMA.16816.F32 R84, R4.reuse, R20, R84 ;  /* 0x000000140454723c */ /* 0x040fe40000001854 */
[----:B------:R-:W-:Y:S06]  /*6890*/  LDSM.16.MT88.4 R16, [R212+0xac00] ;  /* 0x00ac0000d410783b */ /* 0x000fec0000004200 */
[C---:B------:R-:W-:Y:S01]  /*68a0*/  HMMA.16816.F32 R96, R4.reuse, R22, R96 ;  /* 0x000000160460723c */ /* 0x040fe20000001860 */
[----:B------:R-:W4:Y:S07]  /*68b0*/  LDSM.16.MT88.4 R20, [R214+0xac00] ;  /* 0x00ac0000d614783b */ /* 0x000f2e0000004200 */
[C---:B------:R-:W-:Y:S08]  /*68c0*/  HMMA.16816.F32 R136, R4.reuse, R8, R136 ;  /* 0x000000080488723c */ /* 0x040ff00000001888 */
[----:B------:R-:W-:Y:S01]  /*68d0*/  HMMA.16816.F32 R132, R4, R10, R132 ;  /* 0x0000000a0484723c */ /* 0x000fe20000001884 */
[----:B------:R-:W5:Y:S06]  /*68e0*/  LDSM.16.MT88.4 R8, [R212+0xbc00] ;  /* 0x00bc0000d408783b */ /* 0x000f6c0000004200 */
[----:B------:R-:W-:Y:S01]  /*68f0*/  LOP3.LUT R7, R176, 0xffff, RZ, 0xc0, !PT ;  /* 0x0000ffffb0077812 */ /* 0x000fe200078ec0ff */
[----:B---3--:R-:W-:Y:S01]  /*6900*/  HMMA.16816.F32 R156, R32, R28, R156 ;  /* 0x0000001c209c723c */ /* 0x008fe2000000189c */
[----:B------:R-:W-:-:S02]  /*6910*/  SHF.R.U32.HI R6, RZ, 0x10, R176 ;  /* 0x00000010ff067819 */ /* 0x000fc400000116b0 */
[----:B------:R-:W-:Y:S02]  /*6920*/  LOP3.LUT R4, R176, 0xff, RZ, 0xc0, !PT ;  /* 0x000000ffb0047812 */ /* 0x000fe400078ec0ff */
[----:B------:R-:W-:Y:S02]  /*6930*/  SHF.R.U32.HI R7, RZ, 0x8, R7 ;  /* 0x00000008ff077819 */ /* 0x000fe40000011607 */
[----:B------:R-:W-:Y:S01]  /*6940*/  SHF.R.U32.HI R5, RZ, 0x18, R176 ;  /* 0x00000018ff057819 */ /* 0x000fe200000116b0 */
[----:B------:R-:W-:Y:S01]  /*6950*/  HMMA.16816.F32 R152, R32, R30, R152 ;  /* 0x0000001e2098723c */ /* 0x000fe20000001898 */
[----:B------:R-:W-:Y:S02]  /*6960*/  LOP3.LUT R6, R6, 0xff, RZ, 0xc0, !PT ;  /* 0x000000ff06067812 */ /* 0x000fe400078ec0ff */
[----:B------:R-:W-:Y:S02]  /*6970*/  PRMT R4, R4, 0x5410, R7 ;  /* 0x0000541004047816 */ /* 0x000fe40000000007 */
[----:B------:R-:W-:-:S02]  /*6980*/  PRMT R7, R6, 0x5410, R5 ;  /* 0x0000541006077816 */ /* 0x000fc40000000005 */
[----:B------:R-:W-:Y:S01]  /*6990*/  PRMT R5, R174, 0x5410, R204 ;  /* 0x00005410ae057816 */ /* 0x000fe200000000cc */
[--C-:B------:R-:W-:Y:S01]  /*69a0*/  HSET2.LE.AND R6, R4, R58.reuse, PT ;  /* 0x0000003a04067233 */ /* 0x100fe20003803000 */
[----:B--2---:R-:W-:Y:S01]  /*69b0*/  F2FP.PACK_AB R174, R231, R62 ;  /* 0x0000003ee7ae723e */ /* 0x004fe200000000ff */
[--C-:B------:R-:W-:Y:S01]  /*69c0*/  HSET2.LE.AND R7, R7, R58.reuse, PT ;  /* 0x0000003a07077233 */ /* 0x100fe20003803000 */
[C---:B-1----:R-:W-:Y:S01]  /*69d0*/  HMMA.16816.F32 R72, R32.reuse, R24, R72 ;  /* 0x000000182048723c */ /* 0x042fe20000001848 */
[--C-:B------:R-:W-:Y:S01]  /*69e0*/  HSET2.LE.AND R4, R60, R58.reuse, PT ;  /* 0x0000003a3c047233 */ /* 0x100fe20003803000 */
[C---:B------:R-:W-:Y:S01]  /*69f0*/  F2FP.PACK_AB R60, R232.reuse, R169 ;  /* 0x000000a9e83c723e */ /* 0x040fe200000000ff */
[----:B------:R-:W-:Y:S01]  /*6a00*/  HSET2.LE.AND R5, R5, R58, PT ;  /* 0x0000003a05057233 */ /* 0x000fe20003803000 */
[----:B------:R-:W-:Y:S01]  /*6a10*/  F2FP.PACK_AB R58, R59, R61 ;  /* 0x0000003d3b3a723e */ /* 0x000fe200000000ff */
[----:B------:R-:W-:Y:S01]  /*6a20*/  FADD.FTZ R232, R232, R50 ;  /* 0x00000032e8e87221 */ /* 0x000fe20000010000 */
[----:B------:R-:W-:Y:S01]  /*6a30*/  LOP3.LUT R6, R6, R60, RZ, 0xc0, !PT ;  /* 0x0000003c06067212 */ /* 0x000fe200078ec0ff */
[----:B------:R-:W-:Y:S01]  /*6a40*/  FADD.FTZ R231, R231, R54 ;  /* 0x00000036e7e77221 */ /* 0x000fe20000010000 */
[----:B------:R-:W-:Y:S01]  /*6a50*/  LOP3.LUT R7, R7, R174, RZ, 0xc0, !PT ;  /* 0x000000ae07077212 */ /* 0x000fe200078ec0ff */
[----:B------:R-:W-:Y:S01]  /*6a60*/  HMMA.16816.F32 R76, R32, R26, R76 ;  /* 0x0000001a204c723c */ /* 0x000fe2000000184c */
[----:B------:R-:W-:-:S02]  /*6a70*/  LOP3.LUT R4, R4, R63, RZ, 0xc0, !PT ;  /* 0x0000003f04047212 */ /* 0x000fc400078ec0ff */
[----:B------:R-:W-:-:S05]  /*6a80*/  LOP3.LUT R5, R5, R58, RZ, 0xc0, !PT ;  /* 0x0000003a05057212 */ /* 0x000fca00078ec0ff */
[C---:B----4-:R-:W-:Y:S08]  /*6a90*/  HMMA.16816.F32 R88, R32.reuse, R20, R88 ;  /* 0x000000142058723c */ /* 0x050ff00000001858 */
[C---:B------:R-:W-:Y:S08]  /*6aa0*/  HMMA.16816.F32 R92, R32.reuse, R22, R92 ;  /* 0x00000016205c723c */ /* 0x040ff0000000185c */
[C---:B------:R-:W-:Y:S08]  /*6ab0*/  HMMA.16816.F32 R104, R32.reuse, R16, R104 ;  /* 0x000000102068723c */ /* 0x040ff00000001868 */
[C---:B------:R-:W-:Y:S08]  /*6ac0*/  HMMA.16816.F32 R144, R32.reuse, R18, R144 ;  /* 0x000000122090723c */ /* 0x040ff00000001890 */
[C---:B------:R-:W-:Y:S08]  /*6ad0*/  HMMA.16816.F32 R140, R32.reuse, R12, R140 ;  /* 0x0000000c208c723c */ /* 0x040ff0000000188c */
[C---:B------:R-:W-:Y:S08]  /*6ae0*/  HMMA.16816.F32 R116, R32.reuse, R14, R116 ;  /* 0x0000000e2074723c */ /* 0x040ff00000001874 */
[C---:B-----5:R-:W-:Y:S08]  /*6af0*/  HMMA.16816.F32 R124, R32.reuse, R8, R124 ;  /* 0x00000008207c723c */ /* 0x060ff0000000187c */
[----:B------:R-:W-:Y:S08]  /*6b00*/  HMMA.16816.F32 R128, R32, R10, R128 ;  /* 0x0000000a2080723c */ /* 0x000ff00000001880 */
        /* <DEDUP_REMOVED lines=15> */
[----:B------:R-:W-:Y:S01]  /*6c00*/  BAR.SYNC.DEFER_BLOCKING 0x0 ;  /* 0x0000000000007b1d */ /* 0x000fe20000010000 */
[----:B------:R-:W-:Y:S01]  /*6c10*/  ISETP.GE.AND P4, PT, R226, c[0x0][0x220], PT ;  /* 0x00008800e2007a0c */ /* 0x000fe20003f86270 */
[----:B------:R-:W-:Y:S01]  /*6c20*/  UISETP.GE.AND UP0, UPT, UR30, 0x3, UPT ;  /* 0x000000031e00788c */ /* 0x000fe2000bf06270 */
[----:B------:R-:W-:Y:S01]  /*6c30*/  ISETP.GE.AND P3, PT, R221, c[0x0][0x220], PT ;  /* 0x00008800dd007a0c */ /* 0x000fe20003f66270 */
[----:B------:R-:W-:Y:S01]  /*6c40*/  USHF.R.S32.HI UR31, URZ, 0x1f, UR4 ;  /* 0x0000001f3f1f7899 */ /* 0x000fe20008011404 */
[----:B------:R-:W-:Y:S01]  /*6c50*/  ISETP.GE.AND P2, PT, R220, c[0x0][0x220], PT ;  /* 0x00008800dc007a0c */ /* 0x000fe20003f46270 */
[----:B------:R-:W-:Y:S01]  /*6c60*/  UIMAD UR5, UR19, UR4, URZ ;  /* 0x00000004130572a4 */ /* 0x000fe2000f8e023f */
[----:B------:R-:W-:-:S03]  /*6c70*/  IMAD.WIDE.U32 R8, R218, UR4, R246 ;  /* 0x00000004da087c25 */ /* 0x000fc6000f8e00f6 */
[----:B------:R-:W-:Y:S02]  /*6c80*/  UIMAD UR5, UR31, UR20, UR5 ;  /* 0x000000141f0572a4 */ /* 0x000fe4000f8e0205 */
[C---:B------:R-:W-:Y:S01]  /*6c90*/  IADD3 R2, P5, R8.reuse, UR24, RZ ;  /* 0x0000001808027c10 */ /* 0x040fe2000ffbe0ff */
[----:B------:R-:W-:Y:S01]  /*6ca0*/  UIADD3 UR31, UR30, -0x2, URZ ;  /* 0xfffffffe1e1f7890 */ /* 0x000fe2000fffe03f */
[C---:B------:R-:W-:Y:S02]  /*6cb0*/  @!P4 LEA R10, P6, R8.reuse, c[0x0][0x170], 0x1 ;  /* 0x00005c00080aca11 */ /* 0x040fe400078c08ff */
[----:B------:R-:W-:Y:S02]  /*6cc0*/  IADD3 R0, R9, UR5, RZ ;  /* 0x0000000509007c10 */ /* 0x000fe4000fffe0ff */
[C---:B------:R-:W-:Y:S02]  /*6cd0*/  @!P3 LEA R6, P1, R8.reuse, c[0x0][0x170], 0x1 ;  /* 0x00005c000806ba11 */ /* 0x040fe400078208ff */
[----:B------:R-:W-:-:S02]  /*6ce0*/  @!P2 LEA R4, P0, R8, c[0x0][0x170], 0x1 ;  /* 0x00005c000804aa11 */ /* 0x000fc400078008ff */
[C-C-:B------:R-:W-:Y:S02]  /*6cf0*/  @!P4 LEA.HI.X R11, R8.reuse, c[0x0][0x174], R0.reuse, 0x1, P6 ;  /* 0x00005d00080bca11 */ /* 0x140fe400030f0c00 */
[C-C-:B------:R-:W-:Y:S01]  /*6d00*/  @!P3 LEA.HI.X R7, R8.reuse, c[0x0][0x174], R0.reuse, 0x1, P1 ;  /* 0x00005d000807ba11 */ /* 0x140fe200008f0c00 */
[----:B------:R-:W-:Y:S01]  /*6d10*/  @P4 STS [R219+0x9000], RZ ;  /* 0x009000ffdb004388 */ /* 0x000fe20000000800 */
[----:B------:R-:W-:Y:S02]  /*6d20*/  @!P2 LEA.HI.X R5, R8, c[0x0][0x174], R0, 0x1, P0 ;  /* 0x00005d000805aa11 */ /* 0x000fe400000f0c00 */
[----:B------:R-:W-:Y:S01]  /*6d30*/  @!P4 LEA R8, P0, R2, c[0x0][0x170], 0x1 ;  /* 0x00005c000208ca11 */ /* 0x000fe200078008ff */
        /* <DEDUP_REMOVED lines=39> */
[----:B------:R-:W4:Y:S04]  /*6fb0*/  LDSM.16.M88.4 R180, [R216+0x6400] ;  /* 0x00640000d8b4783b */ /* 0x000f280000000200 */
[----:B------:R-:W5:Y:S04]  /*6fc0*/  LDSM.16.M88.4 R172, [R216+0x6800] ;  /* 0x00680000d8ac783b */ /* 0x000f680000000200 */
[----:B------:R-:W1:Y:S04]  /*6fd0*/  LDSM.16.M88.4 R36, [R216+0x6c00] ;  /* 0x006c0000d824783b */ /* 0x000e680000000200 */
[----:B------:R-:W1:Y:S04]  /*6fe0*/  LDSM.16.M88.4 R60, [R217] ;  /* 0x00000000d93c783b */ /* 0x000e680000000200 */
[----:B------:R-:W-:Y:S04]  /*6ff0*/  LDSM.16.M88.4 R56, [R213+0x6000] ;  /* 0x00600000d538783b */ /* 0x000fe80000000200 */
[----:B------:R-:W1:Y:S04]  /*7000*/  LDSM.16.M88.4 R236, [R215+0x1000] ;  /* 0x00100000d7ec783b */ /* 0x000e680000000200 */
[----:B------:R-:W1:Y:S04]  /*7010*/  LDSM.16.M88.4 R52, [R213+0x6400] ;  /* 0x00640000d534783b */ /* 0x000e680000000200 */
[----:B------:R-:W1:Y:S04]  /*7020*/  LDSM.16.M88.4 R48, [R213+0x6800] ;  /* 0x00680000d530783b */ /* 0x000e680000000200 */
[----:B------:R-:W3:Y:S01]  /*7030*/  LDSM.16.M88.4 R44, [R213+0x6c00] ;  /* 0x006c0000d52c783b */ /* 0x000ee20000000200 */
[C---:B--2---:R-:W-:Y:S03]  /*7040*/  HMMA.16816.F32 R32, R4.reuse, R188, RZ ;  /* 0x000000bc0420723c */ /* 0x044fe600000018ff */
[----:B------:R-:W2:Y:S04]  /*7050*/  LDSM.16.M88.4 R40, [R215] ;  /* 0x00000000d728783b */ /* 0x000ea80000000200 */
[----:B------:R-:W-:Y:S01]  /*7060*/  LDSM.16.M88.4 R208, [R216+0x7000] ;  /* 0x00700000d8d0783b */ /* 0x000fe20000000200 */
[C---:B------:R-:W-:Y:S03]  /*7070*/  HMMA.16816.F32 R28, R4.reuse, R190, RZ ;  /* 0x000000be041c723c */ /* 0x040fe600000018ff */
[----:B------:R-:W-:Y:S04]  /*7080*/  LDSM.16.M88.4 R204, [R216+0x7400] ;  /* 0x00740000d8cc783b */ /* 0x000fe80000000200 */
[----:B------:R-:W-:Y:S01]  /*7090*/  LDSM.16.M88.4 R200, [R216+0x7800] ;  /* 0x00780000d8c8783b */ /* 0x000fe20000000200 */
[C---:B----4-:R-:W-:Y:S03]  /*70a0*/  HMMA.16816.F32 R24, R4.reuse, R180, RZ ;  /* 0x000000b40418723c */ /* 0x050fe600000018ff */
[----:B------:R-:W-:Y:S04]  /*70b0*/  LDSM.16.M88.4 R196, [R216+0x7c00] ;  /* 0x007c0000d8c4783b */ /* 0x000fe80000000200 */
[----:B------:R-:W0:Y:S01]  /*70c0*/  LDGDEPBAR ;  /* 0x00000000000079af */ /* 0x000e220000000000 */
[C---:B-----5:R-:W-:Y:S08]  /*70d0*/  HMMA.16816.F32 R16, R4.reuse, R172, RZ ;  /* 0x000000ac0410723c */ /* 0x060ff000000018ff */
[C---:B-1----:R-:W-:Y:S08]  /*70e0*/  HMMA.16816.F32 R8, R4.reuse, R36, RZ ;  /* 0x000000240408723c */ /* 0x042ff000000018ff */
[C---:B------:R-:W-:Y:S08]  /*70f0*/  HMMA.16816.F32 R20, R4.reuse, R182, RZ ;  /* 0x000000b60414723c */ /* 0x040ff000000018ff */
[C---:B---3--:R-:W-:Y:S08]  /*7100*/  HMMA.16816.F32 R12, R4.reuse, R174, RZ ;  /* 0x000000ae040c723c */ /* 0x048ff000000018ff */
        /* <DEDUP_REMOVED lines=84> */
[----:B-1----:R-:W-:Y:S03]  /*7650*/  HMMA.16816.F32 R184, R204, R36, R184 ;  /* 0x00000024ccb8723c */ /* 0x002fe600000018b8 */
[----:B------:R-:W-:-:S05]  /*7660*/  IMAD R45, R45, 0x40, R228 ;  /* 0x000000402d2d7824 */ /* 0x000fca00078e02e4 */
[-C--:B------:R-:W-:Y:S01]  /*7670*/  HMMA.16816.F32 R20, R48, R42.reuse, R20 ;  /* 0x0000002a3014723c */ /* 0x080fe20000001814 */
[C---:B------:R-:W-:Y:S02]  /*7680*/  IADD3 R0, R45.reuse, 0x8, RZ ;  /* 0x000000082d007810 */ /* 0x040fe40007ffe0ff */
[----:B------:R-:W-:Y:S02]  /*7690*/  IADD3 R2, R45, 0x9, RZ ;  /* 0x000000092d027810 */ /* 0x000fe40007ffe0ff */
[C---:B------:R-:W-:Y:S02]  /*76a0*/  ISETP.GE.AND P1, PT, R0.reuse, R243, PT ;  /* 0x000000f30000720c */ /* 0x040fe40003f26270 */
[C---:B------:R-:W-:Y:S01]  /*76b0*/  ISETP.GE.AND P5, PT, R0.reuse, R241, PT ;  /* 0x000000f10000720c */ /* 0x040fe20003fa6270 */
[----:B------:R-:W-:Y:S01]  /*76c0*/  HMMA.16816.F32 R180, R52, R42, R180 ;  /* 0x0000002a34b4723c */ /* 0x000fe200000018b4 */
[----:B------:R-:W1:Y:S01]  /*76d0*/  LDSM.16.M88.4 R40, [R213+0x8800] ;  /* 0x00880000d528783b */ /* 0x000e620000000200 */
[----:B------:R-:W-:-:S02]  /*76e0*/  ISETP.GE.AND P6, PT, R0, R240, PT ;  /* 0x000000f00000720c */ /* 0x000fc40003fc6270 */
[----:B------:R-:W-:Y:S02]  /*76f0*/  ISETP.GE.AND P0, PT, R0, R3, PT ;  /* 0x000000030000720c */ /* 0x000fe40003f06270 */
[----:B------:R-:W-:Y:S02]  /*7700*/  FSEL R0, R188, -INF , !P1 ;  /* 0xff800000bc007808 */ /* 0x000fe40004800000 */
[----:B------:R-:W-:Y:S01]  /*7710*/  HMMA.16816.F32 R24, R60, R36, R24 ;  /* 0x000000243c18723c */ /* 0x000fe20000001818 */
[----:B------:R-:W-:-:S06]  /*7720*/  ISETP.GE.AND P1, PT, R2, R240, PT ;  /* 0x000000f00200720c */ /* 0x000fcc0003f26270 */
[----:B------:R-:W-:Y:S01]  /*7730*/  IADD3 R36, R45, 0x18, RZ ;  /* 0x000000182d247810 */ /* 0x000fe20007ffe0ff */
[C---:B------:R-:W-:Y:S08]  /*7740*/  HMMA.16816.F32 R176, R52.reuse, R200, R176 ;  /* 0x000000c834b0723c */ /* 0x040ff000000018b0 */
[C---:B------:R-:W-:Y:S08]  /*7750*/  HMMA.16816.F32 R172, R52.reuse, R202, R172 ;  /* 0x000000ca34ac723c */ /* 0x040ff000000018ac */
[C---:B------:R-:W-:Y:S08]  /*7760*/  HMMA.16816.F32 R64, R52.reuse, R196, R64 ;  /* 0x000000c43440723c */ /* 0x040ff00000001840 */
[----:B------:R-:W-:Y:S07]  /*7770*/  HMMA.16816.F32 R208, R52, R198, R208 ;  /* 0x000000c634d0723c */ /* 0x000fee00000018d0 */
[----:B------:R-:W-:Y:S01]  /*7780*/  FSEL R55, R30, -INF , !P0 ;  /* 0xff8000001e377808 */ /* 0x000fe20004000000 */
[----:B------:R-:W-:Y:S01]  /*7790*/  HMMA.16816.F32 R16, R48, R200, R16 ;  /* 0x000000c83010723c */ /* 0x000fe20000001810 */
[----:B------:R-:W-:-:S02]  /*77a0*/  ISETP.GE.AND P0, PT, R2, R3, PT ;  /* 0x000000030200720c */ /* 0x000fc40003f06270 */
[----:B------:R-:W-:Y:S02]  /*77b0*/  FSEL R52, R29, -INF , !P1 ;  /* 0xff8000001d347808 */ /* 0x000fe40004800000 */
[----:B------:R-:W-:Y:S02]  /*77c0*/  IADD3 R29, R45, 0x10, RZ ;  /* 0x000000102d1d7810 */ /* 0x000fe40007ffe0ff */
[----:B------:R-:W-:Y:S01]  /*77d0*/  FSEL R59, R31, -INF , !P0 ;  /* 0xff8000001f3b7808 */ /* 0x000fe20004000000 */
[----:B------:R-:W-:Y:S01]  /*77e0*/  HMMA.16816.F32 R12, R48, R202, R12 ;  /* 0x000000ca300c723c */ /* 0x000fe2000000180c */
[----:B------:R-:W-:Y:S02]  /*77f0*/  ISETP.GE.AND P0, PT, R29, R243, PT ;  /* 0x000000f31d00720c */ /* 0x000fe40003f06270 */
[----:B------:R-:W-:-:S05]  /*7800*/  ISETP.GE.AND P1, PT, R2, R241, PT ;  /* 0x000000f10200720c */ /* 0x000fca0003f26270 */
[C---:B------:R-:W-:Y:S08]  /*7810*/  HMMA.16816.F32 R8, R48.reuse, R196, R8 ;  /* 0x000000c43008723c */ /* 0x040ff00000001808 */
[----:B------:R-:W-:Y:S07]  /*7820*/  HMMA.16816.F32 R4, R48, R198, R4 ;  /* 0x000000c63004723c */ /* 0x000fee0000001804 */
[----:B------:R-:W-:Y:S01]  /*7830*/  FSEL R51, R28, -INF , !P6 ;  /* 0xff8000001c337808 */ /* 0x000fe20007000000 */
[----:B------:R-:W-:Y:S01]  /*7840*/  HMMA.16816.F32 R180, R204, R38, R180 ;  /* 0x00000026ccb4723c */ /* 0x000fe200000018b4 */
[----:B------:R-:W-:-:S02]  /*7850*/  ISETP.GE.AND P6, PT, R2, R243, PT ;  /* 0x000000f30200720c */ /* 0x000fc40003fc6270 */
[----:B------:R-:W-:Y:S02]  /*7860*/  IADD3 R28, R45, 0x11, RZ ;  /* 0x000000112d1c7810 */ /* 0x000fe40007ffe0ff */
[----:B------:R-:W-:Y:S02]  /*7870*/  FSEL R2, R190, -INF , !P5 ;  /* 0xff800000be027808 */ /* 0x000fe40006800000 */
[----:B------:R-:W-:Y:S01]  /*7880*/  FSEL R44, R189, -INF , !P6 ;  /* 0xff800000bd2c7808 */ /* 0x000fe20007000000 */
[----:B------:R-:W-:Y:S01]  /*7890*/  HMMA.16816.F32 R20, R60, R38, R20 ;  /* 0x000000263c14723c */ /* 0x000fe20000001814 */
[----:B------:R-:W-:Y:S02]  /*78a0*/  FSEL R190, R184, -INF , !P0 ;  /* 0xff800000b8be7808 */ /* 0x000fe40004000000 */
[C---:B------:R-:W-:Y:S02]  /*78b0*/  ISETP.GE.AND P6, PT, R29.reuse, R241, PT ;  /* 0x000000f11d00720c */ /* 0x040fe40003fc6270 */
[----:B------:R-:W-:-:S02]  /*78c0*/  ISETP.GE.AND P5, PT, R29, R240, PT ;  /* 0x000000f01d00720c */ /* 0x000fc40003fa6270 */
[----:B------:R-:W-:Y:S01]  /*78d0*/  ISETP.GE.AND P0, PT, R28, R243, PT ;  /* 0x000000f31c00720c */ /* 0x000fe20003f06270 */
[-C--:B-1----:R-:W-:Y:S01]  /*78e0*/  HMMA.16816.F32 R176, R204, R40.reuse, R176 ;  /* 0x00000028ccb0723c */ /* 0x082fe200000018b0 */
[----:B------:R-:W-:Y:S02]  /*78f0*/  FSEL R48, R191, -INF , !P1 ;  /* 0xff800000bf307808 */ /* 0x000fe40004800000 */
[----:B------:R-:W-:Y:S02]  /*7900*/  FSEL R196, R186, -INF , !P6 ;  /* 0xff800000bac47808 */ /* 0x000fe40007000000 */
[----:B------:R-:W-:Y:S02]  /*7910*/  FSEL R252, R24, -INF , !P5 ;  /* 0xff80000018fc7808 */ /* 0x000fe40006800000 */
[----:B------:R-:W-:Y:S01]  /*7920*/  FSEL R198, R185, -INF , !P0 ;  /* 0xff800000b9c67808 */ /* 0x000fe20004000000 */
[----:B------:R-:W-:Y:S01]  /*7930*/  HMMA.16816.F32 R16, R60, R40, R16 ;  /* 0x000000283c10723c */ /* 0x000fe20000001810 */
[----:B------:R-:W-:-:S02]  /*7940*/  ISETP.GE.AND P1, PT, R29, R3, PT ;  /* 0x000000031d00720c */ /* 0x000fc40003f26270 */
[C---:B------:R-:W-:Y:S02]  /*7950*/  ISETP.GE.AND P6, PT, R28.reuse, R241, PT ;  /* 0x000000f11c00720c */ /* 0x040fe40003fc6270 */
[C---:B------:R-:W-:Y:S02]  /*7960*/  ISETP.GE.AND P5, PT, R28.reuse, R240, PT ;  /* 0x000000f01c00720c */ /* 0x040fe40003fa6270 */
[----:B------:R-:W-:Y:S01]  /*7970*/  ISETP.GE.AND P0, PT, R28, R3, PT ;  /* 0x000000031c00720c */ /* 0x000fe20003f06270 */
[----:B------:R-:W-:Y:S01]  /*7980*/  HMMA.16816.F32 R12, R60, R42, R12 ;  /* 0x0000002a3c0c723c */ /* 0x000fe2000000180c */
[----:B------:R-:W1:Y:S01]  /*7990*/  LDSM.16.M88.4 R28, [R213+0x8c00] ;  /* 0x008c0000d51c783b */ /* 0x000e620000000200 */
[----:B------:R-:W-:Y:S01]  /*79a0*/  FSEL R251, R26, -INF , !P1 ;  /* 0xff8000001afb7808 */ /* 0x000fe20004800000 */
[----:B------:R-:W-:-:S04]  /*79b0*/  DEPBAR.LE SB0, 0x0 ;  /* 0x000080000000791a */ /* 0x000fc80000000000 */
[C---:B------:R-:W-:Y:S01]  /*79c0*/  ISETP.GE.AND P1, PT, R36.reuse, R243, PT ;  /* 0x000000f32400720c */ /* 0x040fe20003f26270 */
[C---:B------:R-:W-:Y:S01]  /*79d0*/  HMMA.16816.F32 R172, R204.reuse, R42, R172 ;  /* 0x0000002accac723c */ /* 0x040fe200000018ac */
[----:B------:R-:W-:Y:S02]  /*79e0*/  IADD3 R24, R45, 0x19, RZ ;  /* 0x000000192d187810 */ /* 0x000fe40007ffe0ff */
[----:B------:R-:W-:Y:S02]  /*79f0*/  FSEL R250, R27, -INF , !P0 ;  /* 0xff8000001bfa7808 */ /* 0x000fe40004000000 */
[----:B------:R-:W-:Y:S02]  /*7a00*/  ISETP.GE.AND P0, PT, R36, R3, PT ;  /* 0x000000032400720c */ /* 0x000fe40003f06270 */
[----:B------:R-:W-:Y:S01]  /*7a10*/  FSEL R237, R180, -INF , !P1 ;  /* 0xff800000b4ed7808 */ /* 0x000fe20004800000 */
[----:B------:R-:W-:Y:S01]  /*7a20*/  HMMA.16816.F32 R192, R204, R56, R192 ;  /* 0x00000038ccc0723c */ /* 0x000fe200000018c0 */
[----:B------:R-:W-:-:S02]  /*7a30*/  ISETP.GE.AND P1, PT, R24, R240, PT ;  /* 0x000000f01800720c */ /* 0x000fc40003f26270 */
[----:B------:R-:W-:Y:S02]  /*7a40*/  FSEL R203, R187, -INF , !P6 ;  /* 0xff800000bbcb7808 */ /* 0x000fe40007000000 */
[----:B------:R-:W-:Y:S02]  /*7a50*/  FSEL R47, R22, -INF , !P0 ;  /* 0xff800000162f7808 */ /* 0x000fe40004000000 */
[----:B------:R-:W-:Y:S01]  /*7a60*/  ISETP.GE.AND P6, PT, R36, R240, PT ;  /* 0x000000f02400720c */ /* 0x000fe20003fc6270 */
[----:B------:R-:W-:Y:S01]  /*7a70*/  HMMA.16816.F32 R32, R60, R56, R32 ;  /* 0x000000383c20723c */ /* 0x000fe20000001820 */
[----:B------:R-:W-:Y:S02]  /*7a80*/  ISETP.GE.AND P0, PT, R24, R3, PT ;  /* 0x000000031800720c */ /* 0x000fe40003f06270 */
[----:B------:R-:W-:Y:S02]  /*7a90*/  FSEL R50, R21, -INF , !P1 ;  /* 0xff80000015327808 */ /* 0x000fe40004800000 */
[----:B------:R-:W-:-:S02]  /*7aa0*/  IADD3 R21, R45, 0x20, RZ ;  /* 0x000000202d157810 */ /* 0x000fc40007ffe0ff */
[----:B------:R-:W-:Y:S02]  /*7ab0*/  FSEL R41, R25, -INF , !P5 ;  /* 0xff80000019297808 */ /* 0x000fe40006800000 */
[----:B------:R-:W-:Y:S02]  /*7ac0*/  FSEL R46, R20, -INF , !P6 ;  /* 0xff800000142e7808 */ /* 0x000fe40007000000 */
[----:B------:R-:W-:Y:S02]  /*7ad0*/  FSEL R49, R23, -INF , !P0 ;  /* 0xff80000017317808 */ /* 0x000fe40004000000 */
[----:B------:R-:W-:Y:S02]  /*7ae0*/  ISETP.GE.AND P5, PT, R36, R241, PT ;  /* 0x000000f12400720c */ /* 0x000fe40003fa6270 */
[-C--:B------:R-:W-:Y:S02]  /*7af0*/  ISETP.GE.AND P6, PT, R24, R243.reuse, PT ;  /* 0x000000f31800720c */ /* 0x080fe40003fc6270 */
[----:B------:R-:W-:Y:S01]  /*7b00*/  ISETP.GE.AND P0, PT, R21, R243, PT ;  /* 0x000000f31500720c */ /* 0x000fe20003f06270 */
[----:B-1----:R-:W-:Y:S01]  /*7b10*/  HMMA.16816.F32 R64, R204, R28, R64 ;  /* 0x0000001ccc40723c */ /* 0x002fe20000001840 */
[----:B------:R-:W-:-:S02]  /*7b20*/  IADD3 R20, R45, 0x21, RZ ;  /* 0x000000212d147810 */ /* 0x000fc40007ffe0ff */
[----:B------:R-:W-:Y:S02]  /*7b30*/  FSEL R239, R182, -INF , !P5 ;  /* 0xff800000b6ef7808 */ /* 0x000fe40006800000 */
[----:B------:R-:W-:Y:S02]  /*7b40*/  FSEL R248, R181, -INF , !P6 ;  /* 0xff800000b5f87808 */ /* 0x000fe40007000000 */
[----:B------:R-:W-:Y:S01]  /*7b50*/  FSEL R164, R176, -INF , !P0 ;  /* 0xff800000b0a47808 */ /* 0x000fe20004000000 */
[----:B------:R-:W-:Y:S01]  /*7b60*/  HMMA.16816.F32 R8, R60, R28, R8 ;  /* 0x0000001c3c08723c */ /* 0x000fe20000001808 */
[----:B------:R-:W-:Y:S01]  /*7b70*/  BAR.SYNC.DEFER_BLOCKING 0x0 ;  /* 0x0000000000007b1d */ /* 0x000fe20000010000 */
[-C--:B------:R-:W-:Y:S02]  /*7b80*/  ISETP.GE.AND P1, PT, R24, R241.reuse, PT ;  /* 0x000000f11800720c */ /* 0x080fe40003f26270 */
[C---:B------:R-:W-:Y:S02]  /*7b90*/  ISETP.GE.AND P6, PT, R21.reuse, R241, PT ;  /* 0x000000f11500720c */ /* 0x040fe40003fc6270 */
[----:B------:R-:W-:-:S02]  /*7ba0*/  ISETP.GE.AND P5, PT, R21, R240, PT ;  /* 0x000000f01500720c */ /* 0x000fc40003fa6270 */
[----:B------:R-:W-:Y:S01]  /*7bb0*/  ISETP.GE.AND P0, PT, R20, R243, PT ;  /* 0x000000f31400720c */ /* 0x000fe20003f06270 */
[-C--:B------:R-:W-:Y:S01]  /*7bc0*/  HMMA.16816.F32 R208, R204, R30.reuse, R208 ;  /* 0x0000001eccd0723c */ /* 0x080fe200000018d0 */
        /* <DEDUP_REMOVED lines=8> */
[----:B------:R-:W-:Y:S02]  /*7c50*/  ISETP.GE.AND P0, PT, R20, R3, PT ;  /* 0x000000031400720c */ /* 0x000fe40003f06270 */
[----:B------:R-:W-:Y:S02]  /*7c60*/  IADD3 R20, R45, 0x28, RZ ;  /* 0x000000282d147810 */ /* 0x000fe40007ffe0ff */
[----:B------:R-:W-:Y:S02]  /*7c70*/  FSEL R191, R18, -INF , !P1 ;  /* 0xff80000012bf7808 */ /* 0x000fe40004800000 */
[----:B------:R-:W-:-:S02]  /*7c80*/  FSEL R197, R19, -INF , !P0 ;  /* 0xff80000013c57808 */ /* 0x000fc40004000000 */
[C---:B------:R-:W-:Y:S02]  /*7c90*/  ISETP.GE.AND P1, PT, R20.reuse, R243, PT ;  /* 0x000000f31400720c */ /* 0x040fe40003f26270 */
[C---:B------:R-:W-:Y:S02]  /*7ca0*/  ISETP.GE.AND P0, PT, R20.reuse, R3, PT ;  /* 0x000000031400720c */ /* 0x040fe40003f06270 */
[----:B------:R-:W-:Y:S02]  /*7cb0*/  IADD3 R16, R45, 0x29, RZ ;  /* 0x000000292d107810 */ /* 0x000fe40007ffe0ff */
[----:B------:R-:W-:Y:S02]  /*7cc0*/  FSEL R171, R179, -INF , !P6 ;  /* 0xff800000b3ab7808 */ /* 0x000fe40007000000 */
[----:B------:R-:W-:Y:S02]  /*7cd0*/  ISETP.GE.AND P6, PT, R20, R240, PT ;  /* 0x000000f01400720c */ /* 0x000fe40003fc6270 */
[----:B------:R-:W-:-:S02]  /*7ce0*/  FSEL R172, R172, -INF , !P1 ;  /* 0xff800000acac7808 */ /* 0x000fc40004800000 */
[----:B------:R-:W-:Y:S02]  /*7cf0*/  FSEL R201, R14, -INF , !P0 ;  /* 0xff8000000ec97808 */ /* 0x000fe40004000000 */
[C---:B------:R-:W-:Y:S02]  /*7d00*/  ISETP.GE.AND P1, PT, R16.reuse, R240, PT ;  /* 0x000000f01000720c */ /* 0x040fe40003f26270 */
[----:B------:R-:W-:Y:S02]  /*7d10*/  ISETP.GE.AND P0, PT, R16, R3, PT ;  /* 0x000000031000720c */ /* 0x000fe40003f06270 */
[----:B------:R-:W-:Y:S02]  /*7d20*/  FSEL R202, R17, -INF , !P5 ;  /* 0xff80000011ca7808 */ /* 0x000fe40006800000 */
[----:B------:R-:W-:Y:S02]  /*7d30*/  FSEL R238, R12, -INF , !P6 ;  /* 0xff8000000cee7808 */ /* 0x000fe40007000000 */
[----:B------:R-:W-:-:S02]  /*7d40*/  ISETP.GE.AND P5, PT, R20, R241, PT ;  /* 0x000000f11400720c */ /* 0x000fc40003fa6270 */
[----:B------:R-:W-:Y:S02]  /*7d50*/  ISETP.GE.AND P6, PT, R16, R243, PT ;  /* 0x000000f31000720c */ /* 0x000fe40003fc6270 */
[----:B------:R-:W-:Y:S02]  /*7d60*/  FSEL R236, R13, -INF , !P1 ;  /* 0xff8000000dec7808 */ /* 0x000fe40004800000 */
[----:B------:R-:W-:Y:S02]  /*7d70*/  FSEL R200, R15, -INF , !P0 ;  /* 0xff8000000fc87808 */ /* 0x000fe40004000000 */
[C---:B------:R-:W-:Y:S02]  /*7d80*/  IADD3 R13, R45.reuse, 0x1, RZ ;  /* 0x000000012d0d7810 */ /* 0x040fe40007ffe0ff */
[----:B------:R-:W-:Y:S02]  /*7d90*/  IADD3 R15, R45, 0x30, RZ ;  /* 0x000000302d0f7810 */ /* 0x000fe40007ffe0ff */
[----:B------:R-:W-:-:S02]  /*7da0*/  FSEL R177, R174, -INF , !P5 ;  /* 0xff800000aeb17808 */ /* 0x000fc40006800000 */
[----:B------:R-:W-:Y:S02]  /*7db0*/  FSEL R178, R173, -INF , !P6 ;  /* 0xff800000adb27808 */ /* 0x000fe40007000000 */
[----:B------:R-:W-:Y:S02]  /*7dc0*/  ISETP.GE.AND P5, PT, R13, R243, PT ;  /* 0x000000f30d00720c */ /* 0x000fe40003fa6270 */
[-C--:B------:R-:W-:Y:S02]  /*7dd0*/  ISETP.GE.AND P6, PT, R15, R241.reuse, PT ;  /* 0x000000f10f00720c */ /* 0x080fe40003fc6270 */
[----:B------:R-:W-:Y:S02]  /*7de0*/  IADD3 R14, R45, 0x31, RZ ;  /* 0x000000312d0e7810 */ /* 0x000fe40007ffe0ff */
[-C--:B------:R-:W-:Y:S02]  /*7df0*/  ISETP.GE.AND P0, PT, R13, R241.reuse, PT ;  /* 0x000000f10d00720c */ /* 0x080fe40003f06270 */
[----:B------:R-:W-:-:S02]  /*7e00*/  ISETP.GE.AND P1, PT, R16, R241, PT ;  /* 0x000000f11000720c */ /* 0x000fc40003f26270 */
[----:B------:R-:W-:Y:S02]  /*7e10*/  FSEL R193, R193, -INF , !P5 ;  /* 0xff800000c1c17808 */ /* 0x000fe40006800000 */
[----:B------:R-:W-:Y:S02]  /*7e20*/  FSEL R36, R66, -INF , !P6 ;  /* 0xff80000042247808 */ /* 0x000fe40007000000 */
[----:B------:R-:W-:Y:S02]  /*7e30*/  FSEL R12, R195, -INF , !P0 ;  /* 0xff800000c30c7808 */ /* 0x000fe40004000000 */
[C---:B------:R-:W-:Y:S02]  /*7e40*/  ISETP.GE.AND P5, PT, R15.reuse, R240, PT ;  /* 0x000000f00f00720c */ /* 0x040fe40003fa6270 */
[----:B------:R-:W-:Y:S02]  /*7e50*/  ISETP.GE.AND P6, PT, R14, R241, PT ;  /* 0x000000f10e00720c */ /* 0x000fe40003fc6270 */
[----:B------:R-:W-:-:S02]  /*7e60*/  ISETP.GE.AND P0, PT, R15, R3, PT ;  /* 0x000000030f00720c */ /* 0x000fc40003f06270 */
[----:B------:R-:W-:Y:S02]  /*7e70*/  FSEL R179, R175, -INF , !P1 ;  /* 0xff800000afb37808 */ /* 0x000fe40004800000 */
[----:B------:R-:W-:Y:S02]  /*7e80*/  ISETP.GE.AND P1, PT, R15, R243, PT ;  /* 0x000000f30f00720c */ /* 0x000fe40003f26270 */
[----:B------:R-:W-:Y:S02]  /*7e90*/  FSEL R173, R8, -INF , !P5 ;  /* 0xff80000008ad7808 */ /* 0x000fe40006800000 */
[----:B------:R-:W-:Y:S02]  /*7ea0*/  FSEL R39, R67, -INF , !P6 ;  /* 0xff80000043277808 */ /* 0x000fe40007000000 */
[----:B------:R-:W-:Y:S02]  /*7eb0*/  ISETP.GE.AND P5, PT, R14, R240, PT ;  /* 0x000000f00e00720c */ /* 0x000fe40003fa6270 */
[----:B------:R-:W-:-:S02]  /*7ec0*/  FSEL R67, R10, -INF , !P0 ;  /* 0xff8000000a437808 */ /* 0x000fc40004000000 */
[C---:B------:R-:W-:Y:S02]  /*7ed0*/  ISETP.GE.AND P0, PT, R45.reuse, R243, PT ;  /* 0x000000f32d00720c */ /* 0x040fe40003f06270 */
[----:B------:R-:W-:Y:S02]  /*7ee0*/  ISETP.GE.AND P6, PT, R45, R241, PT ;  /* 0x000000f12d00720c */ /* 0x000fe40003fc6270 */
[----:B------:R-:W-:Y:S02]  /*7ef0*/  FSEL R37, R64, -INF , !P1 ;  /* 0xff80000040257808 */ /* 0x000fe40004800000 */
[----:B------:R-:W-:Y:S02]  /*7f00*/  ISETP.GE.AND P1, PT, R14, R243, PT ;  /* 0x000000f30e00720c */ /* 0x000fe40003f26270 */
[----:B------:R-:W-:Y:S02]  /*7f10*/  FSEL R180, R9, -INF , !P5 ;  /* 0xff80000009b47808 */ /* 0x000fe40006800000 */
[----:B------:R-:W-:-:S02]  /*7f20*/  FSEL R192, R192, -INF , !P0 ;  /* 0xff800000c0c07808 */ /* 0x000fc40004000000 */
[----:B------:R-:W-:Y:S02]  /*7f30*/  FSEL R9, R194, -INF , !P6 ;  /* 0xff800000c2097808 */ /* 0x000fe40007000000 */
[-C--:B------:R-:W-:Y:S02]  /*7f40*/  ISETP.GE.AND P0, PT, R13, R3.reuse, PT ;  /* 0x000000030d00720c */ /* 0x080fe40003f06270 */
[C---:B------:R-:W-:Y:S02]  /*7f50*/  ISETP.GE.AND P6, PT, R45.reuse, R240, PT ;  /* 0x000000f02d00720c */ /* 0x040fe40003fc6270 */
[----:B------:R-:W-:Y:S02]  /*7f60*/  IADD3 R10, R45, 0x38, RZ ;  /* 0x000000382d0a7810 */ /* 0x000fe40007ffe0ff */
[----:B------:R-:W-:Y:S02]  /*7f70*/  FSEL R38, R65, -INF , !P1 ;  /* 0xff80000041267808 */ /* 0x000fe40004800000 */
[----:B------:R-:W-:-:S02]  /*7f80*/  ISETP.GE.AND P1, PT, R14, R3, PT ;  /* 0x000000030e00720c */ /* 0x000fc40003f26270 */
[----:B------:R-:W-:Y:S02]  /*7f90*/  FSEL R8, R35, -INF , !P0 ;  /* 0xff80000023087808 */ /* 0x000fe40004000000 */
[----:B------:R-:W-:Y:S02]  /*7fa0*/  FSEL R14, R32, -INF , !P6 ;  /* 0xff800000200e7808 */ /* 0x000fe40007000000 */
[----:B------:R-:W-:Y:S02]  /*7fb0*/  ISETP.GE.AND P0, PT, R10, R243, PT ;  /* 0x000000f30a00720c */ /* 0x000fe40003f06270 */
[C---:B------:R-:W-:Y:S02]  /*7fc0*/  ISETP.GE.AND P6, PT, R45.reuse, R3, PT ;  /* 0x000000032d00720c */ /* 0x040fe40003fc6270 */
[----:B------:R-:W-:Y:S02]  /*7fd0*/  IADD3 R45, R45, 0x39, RZ ;  /* 0x000000392d2d7810 */ /* 0x000fe40007ffe0ff */
[----:B------:R-:W-:-:S02]  /*7fe0*/  FSEL R65, R208, -INF , !P0 ;  /* 0xff800000d0417808 */ /* 0x000fc40004000000 */
[-C--:B------:R-:W-:Y:S02]  /*7ff0*/  ISETP.GE.AND P0, PT, R45, R240.reuse, PT ;  /* 0x000000f02d00720c */ /* 0x080fe40003f06270 */
[----:B------:R-:W-:Y:S02]  /*8000*/  FSEL R175, R11, -INF , !P1 ;  /* 0xff8000000baf7808 */ /* 0x000fe40004800000 */
[----:B------:R-:W-:Y:S02]  /*8010*/  FSEL R182, R5, -INF , !P0 ;  /* 0xff80000005b67808 */ /* 0x000fe40004000000 */
[----:B------:R-:W-:Y:S02]  /*8020*/  PLOP3.LUT P0, PT, PT, PT, UP0, 0x40, 0x0 ;  /* 0x000000000000781c */ /* 0x000fe40003f0e808 */
[-C--:B------:R-:W-:Y:S02]  /*8030*/  ISETP.GE.AND P5, PT, R13, R240.reuse, PT ;  /* 0x000000f00d00720c */ /* 0x080fe40003fa6270 */
[----:B------:R-:W-:-:S02]  /*8040*/  ISETP.GE.AND P1, PT, R10, R240, PT ;  /* 0x000000f00a00720c */ /* 0x000fc40003f26270 */
[----:B------:R-:W-:Y:S02]  /*8050*/  FSEL R11, R33, -INF , !P5 ;  /* 0xff800000210b7808 */ /* 0x000fe40006800000 */
[----:B------:R-:W-:Y:S02]  /*8060*/  FSEL R181, R4, -INF , !P1 ;  /* 0xff80000004b57808 */ /* 0x000fe40004800000 */
[C---:B------:R-:W-:Y:S02]  /*8070*/  ISETP.GE.AND P1, PT, R10.reuse, R241, PT ;  /* 0x000000f10a00720c */ /* 0x040fe40003f26270 */
[----:B------:R-:W-:Y:S02]  /*8080*/  ISETP.GE.AND P5, PT, R10, R3, PT ;  /* 0x000000030a00720c */ /* 0x000fe40003fa6270 */
[----:B------:R-:W-:Y:S02]  /*8090*/  FSEL R4, R34, -INF , !P6 ;  /* 0xff80000022047808 */ /* 0x000fe40007000000 */
[----:B------:R-:W-:-:S02]  /*80a0*/  FSEL R174, R6, -INF , !P5 ;  /* 0xff80000006ae7808 */ /* 0x000fc40006800000 */
[----:B------:R-:W-:Y:S02]  /*80b0*/  FSEL R54, R210, -INF , !P1 ;  /* 0xff800000d2367808 */ /* 0x000fe40004800000 */
[C---:B------:R-:W-:Y:S02]  /*80c0*/  ISETP.GE.AND P6, PT, R45.reuse, R243, PT ;  /* 0x000000f32d00720c */ /* 0x040fe40003fc6270 */
[C---:B------:R-:W-:Y:S02]  /*80d0*/  ISETP.GE.AND P5, PT, R45.reuse, R241, PT ;  /* 0x000000f12d00720c */ /* 0x040fe40003fa6270 */
[----:B------:R-:W-:Y:S02]  /*80e0*/  ISETP.GE.AND P1, PT, R45, R3, PT ;  /* 0x000000032d00720c */ /* 0x000fe40003f26270 */
[----:B------:R-:W-:Y:S02]  /*80f0*/  FSEL R64, R209, -INF , !P6 ;  /* 0xff800000d1407808 */ /* 0x000fe40007000000 */
[----:B------:R-:W-:-:S02]  /*8100*/  FSEL R176, R7, -INF , !P1 ;  /* 0xff80000007b07808 */ /* 0x000fc40004800000 */
        /* <DEDUP_REMOVED lines=62> */
.L_x_283:
[----:B------:R-:W-:Y:S05]  /*84f0*/  BSYNC B0 ;  /* 0x0000000000007941 */ /* 0x000fea0003800000 */
.L_x_282:
[----:B------:R-:W0:Y:S02]  /*8500*/  LDGDEPBAR ;  /* 0x00000000000079af */ /* 0x000e240000000000 */
.L_x_281:
[----:B------:R-:W-:Y:S01]  /*8510*/  FMNMX.FTZ R13, R168, R192, !PT ;  /* 0x000000c0a80d7209 */ /* 0x000fe20007810000 */
[----:B------:R-:W-:Y:S01]  /*8520*/  IMAD.MOV.U32 R28, RZ, RZ, R48 ;  /* 0x000000ffff1c7224 */ /* 0x000fe200078e0030 */
[----:B------:R-:W-:Y:S01]  /*8530*/  FMNMX.FTZ R7, R167, R9, !PT ;  /* 0x00000009a7077209 */ /* 0x000fe20007810000 */
[----:B------:R-:W-:Y:S01]  /*8540*/  IMAD.WIDE.U32 R188, R235, -0x326172a9, RZ ;  /* 0xcd9e8d57ebbc7825 */ /* 0x000fe200078e00ff */
[----:B------:R-:W-:Y:S01]  /*8550*/  FMNMX.FTZ R13, R193, R13, !PT ;  /* 0x0000000dc10d7209 */ /* 0x000fe20007810000 */
[----:B------:R-:W-:Y:S01]  /*8560*/  USHF.L.U32 UR4, UR31, 0x1, URZ ;  /* 0x000000011f047899 */ /* 0x000fe2000800063f */
[----:B------:R-:W-:Y:S01]  /*8570*/  FMNMX.FTZ R7, R12, R7, !PT ;  /* 0x000000070c077209 */ /* 0x000fe20007810000 */
[----:B-1----:R-:W-:Y:S01]  /*8580*/  IMAD.U32 R20, RZ, RZ, UR33 ;  /* 0x00000021ff147e24 */ /* 0x002fe2000f8e00ff */
[----:B------:R-:W-:Y:S01]  /*8590*/  FMNMX.FTZ R13, R0, R13, !PT ;  /* 0x0000000d000d7209 */ /* 0x000fe20007810000 */
[----:B------:R-:W-:Y:S01]  /*85a0*/  IMAD.WIDE.U32 R194, R233, -0x2daee0ad, RZ ;  /* 0xd2511f53e9c27825 */ /* 0x000fe200078e00ff */
[----:B------:R-:W-:Y:S01]  /*85b0*/  FMNMX.FTZ R7, R2, R7, !PT ;  /* 0x0000000702077209 */ /* 0x000fe20007810000 */
[----:B------:R1:W-:Y:S01]  /*85c0*/  STL.64 [R1+0x8], R216 ;  /* 0x000008d801007387 */ /* 0x0003e20000100a00 */
[----:B------:R-:W-:Y:S01]  /*85d0*/  FMNMX.FTZ R13, R44, R13, !PT ;  /* 0x0000000d2c0d7209 */ /* 0x000fe20007810000 */
[----:B------:R-:W-:Y:S01]  /*85e0*/  IMAD.WIDE.U32 R206, R242, -0x326172a9, RZ ;  /* 0xcd9e8d57f2ce7825 */ /* 0x000fe200078e00ff */
[----:B------:R-:W-:Y:S01]  /*85f0*/  FMNMX.FTZ R7, R28, R7, !PT ;  /* 0x000000071c077209 */ /* 0x000fe20007810000 */
[----:B------:R-:W2:Y:S01]  /*8600*/  LDC.U8 R63, c[0x0][0x2d8] ;  /* 0x0000b600ff3f7b82 */ /* 0x000ea20000000000 */
[----:B------:R-:W-:-:S02]  /*8610*/  FMNMX.FTZ R13, R190, R13, !PT ;  /* 0x0000000dbe0d7209 */ /* 0x000fc40007810000 */
[----:B------:R-:W-:Y:S02]  /*8620*/  FMNMX.FTZ R7, R196, R7, !PT ;  /* 0x00000007c4077209 */ /* 0x000fe40007810000 */
[----:B------:R-:W-:Y:S02]  /*8630*/  FMNMX.FTZ R13, R198, R13, !PT ;  /* 0x0000000dc60d7209 */ /* 0x000fe40007810000 */
[----:B------:R-:W-:Y:S02]  /*8640*/  FMNMX.FTZ R7, R203, R7, !PT ;  /* 0x00000007cb077209 */ /* 0x000fe40007810000 */
[----:B------:R-:W-:Y:S02]  /*8650*/  FMNMX.FTZ R13, R237, R13, !PT ;  /* 0x0000000ded0d7209 */ /* 0x000fe40007810000 */
[----:B------:R-:W-:Y:S01]  /*8660*/  LOP3.LUT R186, R189, R234, RZ, 0x3c, !PT ;  /* 0x000000eabdba7212 */ /* 0x000fe200078e3cff */
[----:B------:R-:W-:Y:S01]  /*8670*/  IMAD.MOV.U32 R189, RZ, RZ, R46 ;  /* 0x000000ffffbd7224 */ /* 0x000fe200078e002e */
[----:B------:R-:W-:-:S02]  /*8680*/  FMNMX.FTZ R13, R248, R13, !PT ;  /* 0x0000000df80d7209 */ /* 0x000fc40007810000 */
[----:B------:R-:W-:Y:S01]  /*8690*/  FMNMX.FTZ R16, R166, R14, !PT ;  /* 0x0000000ea6107209 */ /* 0x000fe20007810000 */
[----:B------:R-:W-:Y:S01]  /*86a0*/  IMAD.WIDE.U32 R186, R186, -0x2daee0ad, RZ ;  /* 0xd2511f53baba7825 */ /* 0x000fe200078e00ff */
        /* <DEDUP_REMOVED lines=10> */
[----:B------:R-:W-:Y:S01]  /*8750*/  LOP3.LUT R20, R195, UR4, R20, 0x96, !PT ;  /* 0x00000004c3147c12 */ /* 0x000fe2000f8e9614 */
[----:B------:R-:W-:Y:S01]  /*8760*/  UIADD3 UR4, UR4, 0x1, URZ ;  /* 0x0000000104047890 */ /* 0x000fe2000fffe03f */
[----:B------:R-:W-:Y:S01]  /*8770*/  LOP3.LUT R184, R187, UR14, R194, 0x96, !PT ;  /* 0x0000000ebbb87c12 */ /* 0x000fe2000f8e96c2 */
[----:B------:R-:W-:Y:S01]  /*8780*/  IMAD.MOV.U32 R187, RZ, RZ, R47 ;  /* 0x000000ffffbb7224 */ /* 0x000fe200078e002f */
[----:B------:R-:W-:Y:S01]  /*8790*/  FMNMX.FTZ R13, R38, R13, !PT ;  /* 0x0000000d260d7209 */ /* 0x000fe20007810000 */
[----:B------:R-:W-:Y:S01]  /*87a0*/  IMAD.WIDE.U32 R20, R20, -0x326172a9, RZ ;  /* 0xcd9e8d5714147825 */ /* 0x000fe200078e00ff */
[----:B------:R-:W-:-:S02]  /*87b0*/  LOP3.LUT R210, R207, R234, RZ, 0x3c, !PT ;  /* 0x000000eacfd27212 */ /* 0x000fc400078e3cff */
[----:B------:R-:W-:Y:S01]  /*87c0*/  FMNMX.FTZ R7, R171, R7, !PT ;  /* 0x00000007ab077209 */ /* 0x000fe20007810000 */
[----:B------:R-:W-:Y:S01]  /*87d0*/  IMAD.WIDE.U32 R184, R184, -0x326172a9, RZ ;  /* 0xcd9e8d57b8b87825 */ /* 0x000fe200078e00ff */
[----:B------:R-:W-:Y:S02]  /*87e0*/  FMNMX.FTZ R16, R52, R16, !PT ;  /* 0x0000001034107209 */ /* 0x000fe40007810000 */
[----:B------:R-:W-:Y:S01]  /*87f0*/  FMNMX.FTZ R13, R65, R13, !PT ;  /* 0x0000000d410d7209 */ /* 0x000fe20007810000 */
[----:B------:R-:W-:Y:S01]  /*8800*/  IMAD.WIDE.U32 R210, R210, -0x2daee0ad, RZ ;  /* 0xd2511f53d2d27825 */ /* 0x000fe200078e00ff */
[----:B------:R-:W-:Y:S02]  /*8810*/  FMNMX.FTZ R7, R177, R7, !PT ;  /* 0x00000007b1077209 */ /* 0x000fe40007810000 */
[----:B------:R-:W-:Y:S01]  /*8820*/  FMNMX.FTZ R16, R252, R16, !PT ;  /* 0x00000010fc107209 */ /* 0x000fe20007810000 */
[----:B------:R-:W-:Y:S01]  /*8830*/  IMAD.MOV.U32 R207, RZ, RZ, R49 ;  /* 0x000000ffffcf7224 */ /* 0x000fe200078e0031 */
[----:B------:R-:W-:-:S02]  /*8840*/  FMNMX.FTZ R13, R64, R13, !PT ;  /* 0x0000000d400d7209 */ /* 0x000fc40007810000 */
[----:B------:R-:W-:Y:S02]  /*8850*/  LOP3.LUT R6, R21, UR15, R188, 0x96, !PT ;  /* 0x0000000f15067c12 */ /* 0x000fe4000f8e96bc */
[----:B------:R-:W-:Y:S01]  /*8860*/  LOP3.LUT R34, R185, UR13, R20, 0x96, !PT ;  /* 0x0000000db9227c12 */ /* 0x000fe2000f8e9614 */
[----:B------:R-:W3:Y:S01]  /*8870*/  SHFL.BFLY PT, R10, R13, 0x2, 0x1f ;  /* 0x0c401f000d0a7f89 */ /* 0x000ee200000e0000 */
[----:B------:R-:W-:Y:S01]  /*8880*/  FMNMX.FTZ R7, R179, R7, !PT ;  /* 0x00000007b3077209 */ /* 0x000fe20007810000 */
[----:B------:R-:W-:Y:S01]  /*8890*/  IMAD.WIDE.U32 R18, R6, -0x2daee0ad, RZ ;  /* 0xd2511f5306127825 */ /* 0x000fe200078e00ff */
[----:B------:R-:W-:Y:S02]  /*88a0*/  FMNMX.FTZ R16, R41, R16, !PT ;  /* 0x0000001029107209 */ /* 0x000fe40007810000 */
[----:B------:R-:W-:Y:S01]  /*88b0*/  LOP3.LUT R204, R211, UR14, R194, 0x96, !PT ;  /* 0x0000000ed3cc7c12 */ /* 0x000fe2000f8e96c2 */
[----:B------:R-:W-:Y:S01]  /*88c0*/  IMAD.MOV.U32 R194, RZ, RZ, R50 ;  /* 0x000000ffffc27224 */ /* 0x000fe200078e0032 */
[----:B------:R-:W-:Y:S01]  /*88d0*/  FMNMX.FTZ R7, R36, R7, !PT ;  /* 0x0000000724077209 */ /* 0x000fe20007810000 */
[----:B------:R-:W-:Y:S01]  /*88e0*/  IMAD.WIDE.U32 R34, R34, -0x2daee0ad, RZ ;  /* 0xd2511f5322227825 */ /* 0x000fe200078e00ff */
[----:B------:R-:W-:-:S02]  /*88f0*/  FMNMX.FTZ R16, R189, R16, !PT ;  /* 0x00000010bd107209 */ /* 0x000fc40007810000 */
[----:B------:R-:W-:Y:S01]  /*8900*/  LOP3.LUT R5, R21, UR15, R206, 0x96, !PT ;  /* 0x0000000f15057c12 */ /* 0x000fe2000f8e96ce */
[----:B------:R-:W-:Y:S01]  /*8910*/  IMAD.WIDE.U32 R204, R204, -0x326172a9, RZ ;  /* 0xcd9e8d57cccc7825 */ /* 0x000fe200078e00ff */
[----:B------:R-:W-:Y:S02]  /*8920*/  FMNMX.FTZ R7, R39, R7, !PT ;  /* 0x0000000727077209 */ /* 0x000fe40007810000 */
[----:B------:R-:W-:Y:S01]  /*8930*/  FMNMX.FTZ R16, R194, R16, !PT ;  /* 0x00000010c2107209 */ /* 0x000fe20007810000 */
[----:B------:R-:W-:Y:S01]  /*8940*/  IMAD.MOV.U32 R211, RZ, RZ, R41 ;  /* 0x000000ffffd37224 */ /* 0x000fe200078e0029 */
[----:B------:R-:W-:Y:S02]  /*8950*/  LOP3.LUT R32, R19, UR12, R186, 0x96, !PT ;  /* 0x0000000c13207c12 */ /* 0x000fe4000f8e96ba */
[----:B------:R-:W-:Y:S01]  /*8960*/  LOP3.LUT R6, R35, UR10, R18, 0x96, !PT ;  /* 0x0000000a23067c12 */ /* 0x000fe2000f8e9612 */
[----:B------:R-:W-:Y:S01]  /*8970*/  IMAD.WIDE.U32 R18, R5, -0x2daee0ad, RZ ;  /* 0xd2511f5305127825 */ /* 0x000fe200078e00ff */
[----:B------:R-:W-:-:S02]  /*8980*/  FMNMX.FTZ R15, R165, R4, !PT ;  /* 0x00000004a50f7209 */ /* 0x000fc40007810000 */
[----:B------:R-:W-:Y:S01]  /*8990*/  FMNMX.FTZ R7, R54, R7, !PT ;  /* 0x0000000736077209 */ /* 0x000fe20007810000 */
[----:B-1----:R-:W-:Y:S01]  /*89a0*/  IMAD.WIDE.U32 R216, R6, -0x326172a9, RZ ;  /* 0xcd9e8d5706d87825 */ /* 0x002fe200078e00ff */
[----:B------:R-:W-:Y:S02]  /*89b0*/  FMNMX.FTZ R16, R199, R16, !PT ;  /* 0x00000010c7107209 */ /* 0x000fe40007810000 */
[----:B------:R-:W-:Y:S01]  /*89c0*/  FMNMX.FTZ R15, R8, R15, !PT ;  /* 0x0000000f080f7209 */ /* 0x000fe20007810000 */
[----:B------:R-:W-:Y:S01]  /*89d0*/  IMAD.WIDE.U32 R32, R32, -0x326172a9, RZ ;  /* 0xcd9e8d5720207825 */ /* 0x000fe200078e00ff */
[----:B------:R-:W-:Y:S02]  /*89e0*/  LOP3.LUT R5, R19, UR12, R210, 0x96, !PT ;  /* 0x0000000c13057c12 */ /* 0x000fe4000f8e96d2 */
[----:B------:R-:W-:Y:S02]  /*89f0*/  FMNMX.FTZ R7, R53, R7, !PT ;  /* 0x0000000735077209 */ /* 0x000fe40007810000 */
[----:B------:R-:W-:Y:S01]  /*8a00*/  FMNMX.FTZ R16, R202, R16, !PT ;  /* 0x00000010ca107209 */ /* 0x000fe20007810000 */
[----:B------:R-:W-:Y:S01]  /*8a10*/  IMAD.WIDE.U32 R24, R5, -0x326172a9, RZ ;  /* 0xcd9e8d5705187825 */ /* 0x000fe200078e00ff */
[----:B------:R-:W-:Y:S01]  /*8a20*/  FMNMX.FTZ R15, R55, R15, !PT ;  /* 0x0000000f370f7209 */ /* 0x000fe20007810000 */
[----:B------:R-:W1:Y:S01]  /*8a30*/  SHFL.BFLY PT, R5, R7, 0x2, 0x1f ;  /* 0x0c401f0007057f89 */ /* 0x000e6200000e0000 */
[----:B------:R-:W-:-:S02]  /*8a40*/  FMNMX.FTZ R16, R238, R16, !PT ;  /* 0x00000010ee107209 */ /* 0x000fc40007810000 */
[----:B------:R-:W-:Y:S02]  /*8a50*/  LOP3.LUT R20, R205, UR13, R20, 0x96, !PT ;  /* 0x0000000dcd147c12 */ /* 0x000fe4000f8e9614 */
[----:B------:R-:W-:Y:S02]  /*8a60*/  FMNMX.FTZ R15, R59, R15, !PT ;  /* 0x0000000f3b0f7209 */ /* 0x000fe40007810000 */
[----:B------:R-:W-:Y:S01]  /*8a70*/  FMNMX.FTZ R16, R236, R16, !PT ;  /* 0x00000010ec107209 */ /* 0x000fe20007810000 */
[----:B------:R-:W-:Y:S01]  /*8a80*/  IMAD.WIDE.U32 R20, R20, -0x2daee0ad, RZ ;  /* 0xd2511f5314147825 */ /* 0x000fe200078e00ff */
[----:B---3--:R-:W-:Y:S02]  /*8a90*/  FMNMX.FTZ R10, R13, R10, !PT ;  /* 0x0000000a0d0a7209 */ /* 0x008fe40007810000 */
[----:B------:R-:W-:Y:S02]  /*8aa0*/  FMNMX.FTZ R15, R251, R15, !PT ;  /* 0x0000000ffb0f7209 */ /* 0x000fe40007810000 */
[----:B------:R-:W-:Y:S01]  /*8ab0*/  FMNMX.FTZ R16, R173, R16, !PT ;  /* 0x00000010ad107209 */ /* 0x000fe20007810000 */
[----:B------:R-:W3:Y:S01]  /*8ac0*/  SHFL.BFLY PT, R209, R10, 0x1, 0x1f ;  /* 0x0c201f000ad17f89 */ /* 0x000ee200000e0000 */
[----:B------:R-:W-:-:S02]  /*8ad0*/  FMNMX.FTZ R15, R250, R15, !PT ;  /* 0x0000000ffa0f7209 */ /* 0x000fc40007810000 */
[----:B------:R-:W-:Y:S02]  /*8ae0*/  FMNMX.FTZ R16, R180, R16, !PT ;  /* 0x00000010b4107209 */ /* 0x000fe40007810000 */
[----:B------:R-:W-:Y:S02]  /*8af0*/  LOP3.LUT R18, R21, UR10, R18, 0x96, !PT ;  /* 0x0000000a15127c12 */ /* 0x000fe4000f8e9612 */
[----:B------:R-:W-:Y:S02]  /*8b00*/  FMNMX.FTZ R15, R187, R15, !PT ;  /* 0x0000000fbb0f7209 */ /* 0x000fe40007810000 */
[----:B------:R-:W-:Y:S01]  /*8b10*/  FMNMX.FTZ R16, R181, R16, !PT ;  /* 0x00000010b5107209 */ /* 0x000fe20007810000 */
[----:B------:R-:W-:Y:S01]  /*8b20*/  IMAD.WIDE.U32 R18, R18, -0x326172a9, RZ ;  /* 0xcd9e8d5712127825 */ /* 0x000fe200078e00ff */
[----:B------:R-:W-:Y:S02]  /*8b30*/  LOP3.LUT R13, R25, UR11, R204, 0x96, !PT ;  /* 0x0000000b190d7c12 */ /* 0x000fe4000f8e96cc */
[----:B------:R-:W-:-:S02]  /*8b40*/  FMNMX.FTZ R15, R207, R15, !PT ;  /* 0x0000000fcf0f7209 */ /* 0x000fc40007810000 */
[----:B------:R-:W-:Y:S02]  /*8b50*/  FMNMX.FTZ R16, R182, R16, !PT ;  /* 0x00000010b6107209 */ /* 0x000fe40007810000 */
[----:B------:R-:W-:Y:S01]  /*8b60*/  LOP3.LUT R6, R19, UR9, R24, 0x96, !PT ;  /* 0x0000000913067c12 */ /* 0x000fe2000f8e9618 */
[----:B------:R-:W-:Y:S01]  /*8b70*/  IMAD.WIDE.U32 R24, R13, -0x2daee0ad, RZ ;  /* 0xd2511f530d187825 */ /* 0x000fe200078e00ff */
[----:B------:R-:W-:Y:S01]  /*8b80*/  FMNMX.FTZ R15, R191, R15, !PT ;  /* 0x0000000fbf0f7209 */ /* 0x000fe20007810000 */
[----:B------:R-:W4:Y:S01]  /*8b90*/  SHFL.BFLY PT, R13, R16, 0x2, 0x1f ;  /* 0x0c401f00100d7f89 */ /* 0x000f2200000e0000 */
[----:B-1----:R-:W-:Y:S01]  /*8ba0*/  FMNMX.FTZ R5, R7, R5, !PT ;  /* 0x0000000507057209 */ /* 0x002fe20007810000 */
[----:B------:R-:W-:Y:S01]  /*8bb0*/  IMAD.WIDE.U32 R26, R6, -0x2daee0ad, RZ ;  /* 0xd2511f53061a7825 */ /* 0x000fe200078e00ff */
[----:B------:R-:W-:Y:S02]  /*8bc0*/  FMNMX.FTZ R15, R197, R15, !PT ;  /* 0x0000000fc50f7209 */ /* 0x000fe40007810000 */
[----:B------:R-:W-:Y:S01]  /*8bd0*/  LOP3.LUT R22, R33, UR11, R184, 0x96, !PT ;  /* 0x0000000b21167c12 */ /* 0x000fe2000f8e96b8 */
[----:B------:R-:W1:Y:S01]  /*8be0*/  SHFL.BFLY PT, R208, R5, 0x1, 0x1f ;  /* 0x0c201f0005d07f89 */ /* 0x000e6200000e0000 */
[----:B------:R-:W-:-:S02]  /*8bf0*/  LOP3.LUT R32, R217, UR9, R32, 0x96, !PT ;  /* 0x00000009d9207c12 */ /* 0x000fc4000f8e9620 */
[----:B------:R-:W-:Y:S01]  /*8c00*/  FMNMX.FTZ R15, R201, R15, !PT ;  /* 0x0000000fc90f7209 */ /* 0x000fe20007810000 */
[----:B------:R-:W-:Y:S01]  /*8c10*/  IMAD.WIDE.U32 R22, R22, -0x2daee0ad, RZ ;  /* 0xd2511f5316167825 */ /* 0x000fe200078e00ff */
[----:B---3--:R-:W-:Y:S02]  /*8c20*/  FMNMX.FTZ R209, R10, R209, !PT ;  /* 0x000000d10ad17209 */ /* 0x008fe40007810000 */
[----:B------:R-:W-:Y:S01]  /*8c30*/  FMNMX.FTZ R15, R200, R15, !PT ;  /* 0x0000000fc80f7209 */ /* 0x000fe20007810000 */
[----:B------:R-:W-:Y:S01]  /*8c40*/  IMAD.WIDE.U32 R32, R32, -0x2daee0ad, RZ ;  /* 0xd2511f5320207825 */ /* 0x000fe200078e00ff */
[----:B------:R-:W-:Y:S02]  /*8c50*/  LOP3.LUT R6, R25, UR8, R20, 0x96, !PT ;  /* 0x0000000819067c12 */ /* 0x000fe4000f8e9614 */
[----:B------:R-:W-:Y:S01]  /*8c60*/  FMNMX.FTZ R15, R67, R15, !PT ;  /* 0x0000000f430f7209 */ /* 0x000fe20007810000 */
[----:B------:R-:W-:Y:S01]  /*8c70*/  FMUL.FTZ R66, R209, c[0x0][0x23c] ;  /* 0x00008f00d1427a20 */ /* 0x000fe20000410000 */
[----:B------:R-:W-:Y:S01]  /*8c80*/  LOP3.LUT R22, R33, UR6, R22, 0x96, !PT ;  /* 0x0000000621167c12 */ /* 0x000fe2000f8e9616 */
[----:B------:R-:W-:Y:S01]  /*8c90*/  IMAD.WIDE.U32 R6, R6, -0x326172a9, RZ ;  /* 0xcd9e8d5706067825 */ /* 0x000fe200078e00ff */
[----:B------:R-:W-:-:S02]  /*8ca0*/  FSETP.NEU.FTZ.AND P6, PT, R209, -INF , PT ;  /* 0xff800000d100780b */ /* 0x000fc40003fdd000 */
[----:B------:R-:W-:Y:S01]  /*8cb0*/  LOP3.LUT R34, R23, UR8, R34, 0x96, !PT ;  /* 0x0000000817227c12 */ /* 0x000fe2000f8e9622 */
[----:B------:R-:W-:Y:S01]  /*8cc0*/  IMAD.WIDE.U32 R22, R22, -0x326172a9, RZ ;  /* 0xcd9e8d5716167825 */ /* 0x000fe200078e00ff */
[----:B------:R-:W-:Y:S02]  /*8cd0*/  LOP3.LUT R24, R27, UR6, R24, 0x96, !PT ;  /* 0x000000061b187c12 */ /* 0x000fe4000f8e9618 */
[----:B------:R-:W-:Y:S01]  /*8ce0*/  FMNMX.FTZ R15, R175, R15, !PT ;  /* 0x0000000faf0f7209 */ /* 0x000fe20007810000 */
[----:B------:R-:W-:Y:S01]  /*8cf0*/  IMAD.WIDE.U32 R34, R34, -0x326172a9, RZ ;  /* 0xcd9e8d5722227825 */ /* 0x000fe200078e00ff */
[----:B------:R-:W-:Y:S02]  /*8d00*/  FSEL R66, R66, RZ, P6 ;  /* 0x000000ff42427208 */ /* 0x000fe40003000000 */
[----:B------:R-:W-:Y:S01]  /*8d10*/  FMNMX.FTZ R15, R174, R15, !PT ;  /* 0x0000000fae0f7209 */ /* 0x000fe20007810000 */
[----:B------:R-:W-:Y:S01]  /*8d20*/  IMAD.WIDE.U32 R24, R24, -0x326172a9, RZ ;  /* 0xcd9e8d5718187825 */ /* 0x000fe200078e00ff */
[----:B------:R-:W-:-:S02]  /*8d30*/  LOP3.LUT R19, R22, 0xffff, RZ, 0xc0, !PT ;  /* 0x0000ffff16137812 */ /* 0x000fc400078ec0ff */
[----:B----4-:R-:W-:Y:S01]  /*8d40*/  FMNMX.FTZ R13, R16, R13, !PT ;  /* 0x0000000d100d7209 */ /* 0x010fe20007810000 */
[----:B------:R-:W-:Y:S01]  /*8d50*/  FFMA.FTZ R48, R0, c[0x0][0x23c], -R66 ;  /* 0x00008f0000307a23 */ /* 0x000fe20000010842 */
[----:B------:R-:W-:Y:S01]  /*8d60*/  SHF.R.U32.HI R16, RZ, 0x10, R22 ;  /* 0x00000010ff107819 */ /* 0x000fe20000011616 */
[----:B------:R-:W-:Y:S01]  /*8d70*/  FFMA.FTZ R47, R44, c[0x0][0x23c], -R66 ;  /* 0x00008f002c2f7a23 */ /* 0x000fe20000010842 */
[----:B------:R-:W-:Y:S01]  /*8d80*/  LOP3.LUT R33, R7, UR7, R18, 0x96, !PT ;  /* 0x0000000707217c12 */ /* 0x000fe2000f8e9612 */
[--C-:B------:R-:W-:Y:S01]  /*8d90*/  FFMA.FTZ R50, R192, c[0x0][0x23c], -R66.reuse ;  /* 0x00008f00c0327a23 */ /* 0x100fe20000010842 */
[----:B------:R-:W-:Y:S01]  /*8da0*/  FMNMX.FTZ R0, R176, R15, !PT ;  /* 0x0000000fb0007209 */ /* 0x000fe20007810000 */
[----:B------:R-:W-:Y:S01]  /*8db0*/  FFMA.FTZ R49, R193, c[0x0][0x23c], -R66 ;  /* 0x00008f00c1317a23 */ /* 0x000fe20000010842 */
[----:B------:R-:W-:Y:S01]  /*8dc0*/  LOP3.LUT R7, R25, UR17, R6, 0x96, !PT ;  /* 0x0000001119077c12 */ /* 0x000fe2000f8e9606 */
[----:B------:R-:W-:Y:S01]  /*8dd0*/  MUFU.EX2 R48, R48 ;  /* 0x0000003000307308 */ /* 0x000fe20000000800 */
[----:B------:R-:W-:Y:S01]  /*8de0*/  SHF.R.U32.HI R19, RZ, 0x8, R19 ;  /* 0x00000008ff137819 */ /* 0x000fe20000011613 */
[----:B------:R-:W-:Y:S01]  /*8df0*/  IMAD.MOV.U32 R192, RZ, RZ, R26 ;  /* 0x000000ffffc07224 */ /* 0x000fe200078e001a */
[----:B------:R-:W-:Y:S01]  /*8e00*/  LOP3.LUT R6, R22, 0xff, RZ, 0xc0, !PT ;  /* 0x000000ff16067812 */ /* 0x000fe200078ec0ff */
[----:B------:R-:W-:Y:S01]  /*8e10*/  IMAD.MOV.U32 R193, RZ, RZ, R27 ;  /* 0x000000ffffc17224 */ /* 0x000fe200078e001b */
[----:B-1----:R-:W-:-:S02]  /*8e20*/  FMNMX.FTZ R208, R5, R208, !PT ;  /* 0x000000d005d07209 */ /* 0x002fc40007810000 */
[----:B------:R-:W-:Y:S01]  /*8e30*/  LOP3.LUT R5, R16, 0xff, RZ, 0xc0, !PT ;  /* 0x000000ff10057812 */ /* 0x000fe200078ec0ff */
[----:B------:R-:W-:Y:S01]  /*8e40*/  MUFU.EX2 R47, R47 ;  /* 0x0000002f002f7308 */ /* 0x000fe20000000800 */
[----:B------:R-:W1:Y:S01]  /*8e50*/  SHFL.BFLY PT, R16, R0, 0x2, 0x1f ;  /* 0x0c401f0000107f89 */ /* 0x000e6200000e0000 */
[----:B------:R-:W-:Y:S01]  /*8e60*/  PRMT R6, R6, 0x5410, R19 ;  /* 0x0000541006067816 */ /* 0x000fe20000000013 */
[----:B------:R-:W-:Y:S01]  /*8e70*/  FMUL.FTZ R58, R208, c[0x0][0x23c] ;  /* 0x00008f00d03a7a20 */ /* 0x000fe20000410000 */
[----:B------:R-:W-:Y:S01]  /*8e80*/  LOP3.LUT R20, R24, 0xffff, RZ, 0xc0, !PT ;  /* 0x0000ffff18147812 */ /* 0x000fe200078ec0ff */
[----:B------:R-:W3:Y:S01]  /*8e90*/  SHFL.BFLY PT, R19, R13, 0x1, 0x1f ;  /* 0x0c201f000d137f89 */ /* 0x000ee200000e0000 */
[----:B------:R-:W-:Y:S02]  /*8ea0*/  FSETP.NEU.FTZ.AND P5, PT, R208, -INF , PT ;  /* 0xff800000d000780b */ /* 0x000fe40003fbd000 */
[----:B------:R-:W-:Y:S01]  /*8eb0*/  LOP3.LUT R10, R24, 0xff, RZ, 0xc0, !PT ;  /* 0x000000ff180a7812 */ /* 0x000fe200078ec0ff */
[----:B------:R-:W-:Y:S01]  /*8ec0*/  MUFU.EX2 R50, R50 ;  /* 0x0000003200327308 */ /* 0x000fe20000000800 */
[----:B------:R-:W-:-:S02]  /*8ed0*/  SHF.R.U32.HI R20, RZ, 0x8, R20 ;  /* 0x00000008ff147819 */ /* 0x000fc40000011614 */
[----:B------:R-:W-:Y:S02]  /*8ee0*/  LOP3.LUT R15, R23, UR17, R34, 0x96, !PT ;  /* 0x00000011170f7c12 */ /* 0x000fe4000f8e9622 */
[----:B------:R-:W-:Y:S02]  /*8ef0*/  FSEL R58, R58, RZ, P5 ;  /* 0x000000ff3a3a7208 */ /* 0x000fe40002800000 */
[----:B------:R-:W-:Y:S01]  /*8f00*/  SHF.R.U32.HI R18, RZ, 0x10, R24 ;  /* 0x00000010ff127819 */ /* 0x000fe20000011618 */
[----:B------:R-:W-:Y:S01]  /*8f10*/  MUFU.EX2 R49, R49 ;  /* 0x0000003100317308 */ /* 0x000fe20000000800 */
[----:B------:R-:W-:Y:S01]  /*8f20*/  PRMT R10, R10, 0x5410, R20 ;  /* 0x000054100a0a7816 */ /* 0x000fe20000000014 */
[--C-:B------:R-:W-:Y:S01]  /*8f30*/  FFMA.FTZ R46, R9, c[0x0][0x23c], -R58.reuse ;  /* 0x00008f00092e7a23 */ /* 0x100fe2000001083a */
[C---:B------:R-:W-:Y:S01]  /*8f40*/  LOP3.LUT R20, R15.reuse, 0xffff, RZ, 0xc0, !PT ;  /* 0x0000ffff0f147812 */ /* 0x040fe200078ec0ff */
[--C-:B------:R-:W-:Y:S01]  /*8f50*/  FFMA.FTZ R45, R12, c[0x0][0x23c], -R58.reuse ;  /* 0x00008f000c2d7a23 */ /* 0x100fe2000001083a */
[----:B------:R-:W-:Y:S01]  /*8f60*/  LOP3.LUT R9, R18, 0xff, RZ, 0xc0, !PT ;  /* 0x000000ff12097812 */ /* 0x000fe200078ec0ff */
[----:B------:R-:W-:Y:S01]  /*8f70*/  FFMA.FTZ R44, R2, c[0x0][0x23c], -R58 ;  /* 0x00008f00022c7a23 */ /* 0x000fe2000001083a */
[----:B------:R-:W-:Y:S01]  /*8f80*/  SHF.R.U32.HI R17, RZ, 0x18, R24 ;  /* 0x00000018ff117819 */ /* 0x000fe20000011618 */
[----:B------:R-:W-:Y:S01]  /*8f90*/  FFMA.FTZ R43, R28, c[0x0][0x23c], -R58 ;  /* 0x00008f001c2b7a23 */ /* 0x000fe2000001083a */
[----:B------:R-:W-:Y:S01]  /*8fa0*/  SHF.R.U32.HI R18, RZ, 0x8, R20 ;  /* 0x00000008ff127819 */ /* 0x000fe20000011614 */
[----:B------:R-:W-:Y:S01]  /*8fb0*/  MUFU.EX2 R46, R46 ;  /* 0x0000002e002e7308 */ /* 0x000fe20000000800 */
[----:B------:R-:W-:Y:S01]  /*8fc0*/  LOP3.LUT R12, R15, 0xff, RZ, 0xc0, !PT ;  /* 0x000000ff0f0c7812 */ /* 0x000fe200078ec0ff */
[----:B------:R-:W-:Y:S01]  /*8fd0*/  LDSM.16.MT88.4 R28, [R212+0x9000] ;  /* 0x00900000d41c783b */ /* 0x000fe20000004200 */
[----:B-1----:R-:W-:Y:S01]  /*8fe0*/  FMNMX.FTZ R0, R0, R16, !PT ;  /* 0x0000001000007209 */ /* 0x002fe20007810000 */
[----:B------:R-:W-:Y:S01]  /*8ff0*/  FFMA.FTZ R196, R196, c[0x0][0x23c], -R58 ;  /* 0x00008f00c4c47a23 */ /* 0x000fe2000001083a */
[----:B---3--:R-:W-:Y:S01]  /*9000*/  FMNMX.FTZ R2, R13, R19, !PT ;  /* 0x000000130d027209 */ /* 0x008fe20007810000 */
[----:B------:R-:W-:Y:S01]  /*9010*/  LDSM.16.MT88.4 R24, [R214+0xa000] ;  /* 0x00a00000d618783b */ /* 0x000fe20000004200 */
[----:B------:R-:W-:Y:S01]  /*9020*/  PRMT R9, R9, 0x5410, R17 ;  /* 0x0000541009097816 */ /* 0x000fe20000000011 */
[----:B------:R-:W-:Y:S01]  /*9030*/  MUFU.EX2 R44, R44 ;  /* 0x0000002c002c7308 */ /* 0x000fe20000000800 */
[----:B------:R-:W-:Y:S01]  /*9040*/  PRMT R13, R12, 0x5410, R18 ;  /* 0x000054100c0d7816 */ /* 0x000fe20000000012 */
[C---:B------:R-:W-:Y:S01]  /*9050*/  FMUL.FTZ R183, R2.reuse, c[0x0][0x23c] ;  /* 0x00008f0002b77a20 */ /* 0x040fe20000410000 */
[--C-:B------:R-:W-:Y:S01]  /*9060*/  SHF.R.U32.HI R12, RZ, 0x10, R15.reuse ;  /* 0x00000010ff0c7819 */ /* 0x100fe2000001160f */
[--C-:B------:R-:W-:Y:S01]  /*9070*/  FFMA.FTZ R203, R203, c[0x0][0x23c], -R58.reuse ;  /* 0x00008f00cbcb7a23 */ /* 0x100fe2000001083a */
[----:B------:R-:W-:Y:S01]  /*9080*/  SHF.R.U32.HI R17, RZ, 0x18, R15 ;  /* 0x00000018ff117819 */ /* 0x000fe2000001160f */
[----:B------:R-:W-:Y:S01]  /*9090*/  FFMA.FTZ R177, R177, c[0x0][0x23c], -R58 ;  /* 0x00008f00b1b17a23 */ /* 0x000fe2000001083a */
[----:B------:R-:W1:Y:S01]  /*90a0*/  SHFL.BFLY PT, R15, R0, 0x1, 0x1f ;  /* 0x0c201f00000f7f89 */ /* 0x000e6200000e0000 */
[----:B------:R-:W-:Y:S01]  /*90b0*/  FSETP.NEU.FTZ.AND P1, PT, R2, -INF , PT ;  /* 0xff8000000200780b */ /* 0x000fe20003f3d000 */
[----:B------:R-:W3:Y:S01]  /*90c0*/  MUFU.EX2 R43, R43 ;  /* 0x0000002b002b7308 */ /* 0x000ee20000000800 */
[----:B------:R-:W-:-:S02]  /*90d0*/  LOP3.LUT R16, R7, 0xffff, RZ, 0xc0, !PT ;  /* 0x0000ffff07107812 */ /* 0x000fc400078ec0ff */
[----:B------:R-:W-:Y:S02]  /*90e0*/  FSEL R183, R183, RZ, P1 ;  /* 0x000000ffb7b77208 */ /* 0x000fe40000800000 */
[----:B------:R-:W-:Y:S02]  /*90f0*/  LOP3.LUT R12, R12, 0xff, RZ, 0xc0, !PT ;  /* 0x000000ff0c0c7812 */ /* 0x000fe400078ec0ff */
[----:B------:R-:W-:Y:S01]  /*9100*/  SHF.R.U32.HI R21, RZ, 0x18, R22 ;  /* 0x00000018ff157819 */ /* 0x000fe20000011616 */
[--C-:B------:R-:W-:Y:S01]  /*9110*/  FFMA.FTZ R42, R14, c[0x0][0x23c], -R183.reuse ;  /* 0x00008f000e2a7a23 */ /* 0x100fe200000108b7 */
[----:B------:R-:W-:Y:S01]  /*9120*/  SHF.R.U32.HI R14, RZ, 0x8, R16 ;  /* 0x00000008ff0e7819 */ /* 0x000fe20000011610 */
[----:B------:R-:W-:Y:S01]  /*9130*/  FFMA.FTZ R40, R51, c[0x0][0x23c], -R183 ;  /* 0x00008f0033287a23 */ /* 0x000fe200000108b7 */
[----:B------:R-:W-:Y:S01]  /*9140*/  SHF.R.U32.HI R16, RZ, 0x10, R7 ;  /* 0x00000010ff107819 */ /* 0x000fe20000011607 */
[----:B------:R-:W-:Y:S01]  /*9150*/  FFMA.FTZ R51, R52, c[0x0][0x23c], -R183 ;  /* 0x00008f0034337a23 */ /* 0x000fe200000108b7 */
[----:B------:R-:W-:Y:S01]  /*9160*/  PRMT R12, R12, 0x5410, R17 ;  /* 0x000054100c0c7816 */ /* 0x000fe20000000011 */
[----:B------:R-:W4:Y:S01]  /*9170*/  MUFU.EX2 R45, R45 ;  /* 0x0000002d002d7308 */ /* 0x000f220000000800 */
[----:B------:R-:W-:Y:S01]  /*9180*/  LOP3.LUT R17, R7, 0xff, RZ, 0xc0, !PT ;  /* 0x000000ff07117812 */ /* 0x000fe200078ec0ff */
[----:B------:R-:W-:Y:S01]  /*9190*/  FFMA.FTZ R41, R11, c[0x0][0x23c], -R183 ;  /* 0x00008f000b297a23 */ /* 0x000fe200000108b7 */
[----:B------:R-:W-:Y:S01]  /*91a0*/  SHF.R.U32.HI R7, RZ, 0x18, R7 ;  /* 0x00000018ff077819 */ /* 0x000fe20000011607 */
[----:B------:R-:W-:Y:S01]  /*91b0*/  FFMA.FTZ R236, R236, c[0x0][0x23c], -R183 ;  /* 0x00008f00ecec7a23 */ /* 0x000fe200000108b7 */
[----:B------:R-:W-:-:S02]  /*91c0*/  LOP3.LUT R16, R16, 0xff, RZ, 0xc0, !PT ;  /* 0x000000ff10107812 */ /* 0x000fc400078ec0ff */
[----:B------:R-:W-:Y:S01]  /*91d0*/  PRMT R17, R17, 0x5410, R14 ;  /* 0x0000541011117816 */ /* 0x000fe2000000000e */
[----:B------:R-:W-:Y:S01]  /*91e0*/  MUFU.EX2 R40, R40 ;  /* 0x0000002800287308 */ /* 0x000fe20000000800 */
[----:B-1----:R-:W-:Y:S02]  /*91f0*/  FMNMX.FTZ R0, R0, R15, !PT ;  /* 0x0000000f00007209 */ /* 0x002fe40007810000 */
[----:B------:R-:W-:Y:S02]  /*9200*/  PRMT R16, R16, 0x5410, R7 ;  /* 0x0000541010107816 */ /* 0x000fe40000000007 */
[----:B------:R-:W-:Y:S01]  /*9210*/  FSEL R14, R209, RZ, P6 ;  /* 0x000000ffd10e7208 */ /* 0x000fe20003000000 */
[C---:B------:R-:W-:Y:S01]  /*9220*/  FMUL.FTZ R7, R0.reuse, c[0x0][0x23c] ;  /* 0x00008f0000077a20 */ /* 0x040fe20000410000 */
[----:B------:R-:W-:Y:S01]  /*9230*/  FSETP.NEU.FTZ.AND P0, PT, R0, -INF , PT ;  /* 0xff8000000000780b */ /* 0x000fe20003f1d000 */
[----:B------:R-:W-:Y:S01]  /*9240*/  MUFU.EX2 R51, R51 ;  /* 0x0000003300337308 */ /* 0x000fe20000000800 */
[----:B--2---:R-:W-:Y:S01]  /*9250*/  PRMT R63, R63, 0x7054, R63 ;  /* 0x000070543f3f7816 */ /* 0x004fe2000000003f */
[----:B------:R-:W-:Y:S01]  /*9260*/  FADD.FTZ R14, R168, -R14 ;  /* 0x8000000ea80e7221 */ /* 0x000fe20000010000 */
[----:B------:R-:W-:-:S02]  /*9270*/  FSEL R168, R7, RZ, P0 ;  /* 0x000000ff07a87208 */ /* 0x000fc40000000000 */
[----:B------:R-:W-:Y:S01]  /*9280*/  PRMT R5, R5, 0x5410, R21 ;  /* 0x0000541005057816 */ /* 0x000fe20000000015 */
[--C-:B------:R-:W-:Y:S01]  /*9290*/  HSET2.LE.AND R6, R6, R63.reuse, PT ;  /* 0x0000003f06067233 */ /* 0x100fe20003803000 */
[----:B---3--:R-:W-:Y:S01]  /*92a0*/  F2FP.PACK_AB R7, R43, R44 ;  /* 0x0000002c2b07723e */ /* 0x008fe200000000ff */
[--C-:B------:R-:W-:Y:S01]  /*92b0*/  FFMA.FTZ R52, R4, c[0x0][0x23c], -R168.reuse ;  /* 0x00008f0004347a23 */ /* 0x100fe200000108a8 */
[----:B------:R-:W-:Y:S01]  /*92c0*/  FSEL R4, R0, RZ, P0 ;  /* 0x000000ff00047208 */ /* 0x000fe20000000000 */
[----:B------:R-:W-:Y:S01]  /*92d0*/  FFMA.FTZ R57, R8, c[0x0][0x23c], -R168 ;  /* 0x00008f0008397a23 */ /* 0x000fe200000108a8 */
[--C-:B------:R-:W-:Y:S01]  /*92e0*/  HSET2.LE.AND R5, R5, R63.reuse, PT ;  /* 0x0000003f05057233 */ /* 0x100fe20003803000 */
[----:B------:R-:W-:Y:S01]  /*92f0*/  FSEL R15, R2, RZ, P1 ;  /* 0x000000ff020f7208 */ /* 0x000fe20000800000 */
[----:B------:R-:W-:Y:S01]  /*9300*/  FMUL.FTZ R14, R14, c[0x0][0x23c] ;  /* 0x00008f000e0e7a20 */ /* 0x000fe20000410000 */
[----:B------:R-:W-:Y:S01]  /*9310*/  FSEL R11, R208, RZ, P5 ;  /* 0x000000ffd00b7208 */ /* 0x000fe20002800000 */
[----:B------:R-:W-:Y:S01]  /*9320*/  FADD.FTZ R8, R165, -R4 ;  /* 0x80000004a5087221 */ /* 0x000fe20000010000 */
[----:B------:R-:W-:Y:S01]  /*9330*/  F2FP.PACK_AB R4, R47, R48 ;  /* 0x000000302f04723e */ /* 0x000fe200000000ff */
[----:B------:R-:W-:Y:S01]  /*9340*/  FADD.FTZ R15, R166, -R15 ;  /* 0x8000000fa60f7221 */ /* 0x000fe20000010000 */
[----:B------:R-:W-:Y:S01]  /*9350*/  LOP3.LUT R7, R5, R7, RZ, 0xc0, !PT ;  /* 0x0000000705077212 */ /* 0x000fe200078ec0ff */
[----:B------:R1:W2:Y:S01]  /*9360*/  MUFU.EX2 R62, R14 ;  /* 0x0000000e003e7308 */ /* 0x0002a20000000800 */
[----:B------:R-:W-:Y:S01]  /*9370*/  LOP3.LUT R6, R6, R4, RZ, 0xc0, !PT ;  /* 0x0000000406067212 */ /* 0x000fe200078ec0ff */
[--C-:B------:R-:W-:Y:S01]  /*9380*/  HSET2.LE.AND R4, R13, R63.reuse, PT ;  /* 0x0000003f0d047233 */ /* 0x100fe20003803000 */
[----:B------:R-:W-:Y:S01]  /*9390*/  F2FP.PACK_AB R5, R49, R50 ;  /* 0x000000323105723e */ /* 0x000fe200000000ff */
[----:B------:R-:W-:Y:S01]  /*93a0*/  FMUL.FTZ R60, R15, c[0x0][0x23c] ;  /* 0x00008f000f3c7a20 */ /* 0x000fe20000410000 */
[--C-:B------:R-:W-:Y:S01]  /*93b0*/  HSET2.LE.AND R10, R10, R63.reuse, PT ;  /* 0x0000003f0a0a7233 */ /* 0x100fe20003803000 */
[--C-:B------:R-:W-:Y:S01]  /*93c0*/  FFMA.FTZ R56, R55, c[0x0][0x23c], -R168.reuse ;  /* 0x00008f0037387a23 */ /* 0x100fe200000108a8 */
[----:B------:R-:W-:Y:S01]  /*93d0*/  LOP3.LUT R4, R4, R5, RZ, 0xc0, !PT ;  /* 0x0000000504047212 */ /* 0x000fe200078ec0ff */
[--C-:B------:R-:W-:Y:S01]  /*93e0*/  HSET2.LE.AND R5, R12, R63.reuse, PT ;  /* 0x0000003f0c057233 */ /* 0x100fe20003803000 */
[----:B----4-:R-:W-:Y:S01]  /*93f0*/  F2FP.PACK_AB R12, R45, R46 ;  /* 0x0000002e2d0c723e */ /* 0x010fe200000000ff */
[----:B------:R-:W-:Y:S01]  /*9400*/  FFMA.FTZ R55, R59, c[0x0][0x23c], -R168 ;  /* 0x00008f003b377a23 */ /* 0x000fe200000108a8 */
[----:B------:R-:W-:Y:S01]  /*9410*/  MUFU.EX2 R42, R42 ;  /* 0x0000002a002a7308 */ /* 0x000fe20000000800 */
[----:B------:R-:W-:Y:S01]  /*9420*/  FADD.FTZ R11, R167, -R11 ;  /* 0x8000000ba70b7221 */ /* 0x000fe20000010000 */
[----:B------:R-:W-:Y:S01]  /*9430*/  LOP3.LUT R5, R5, R12, RZ, 0xc0, !PT ;  /* 0x0000000c05057212 */ /* 0x000fe200078ec0ff */
[----:B------:R-:W-:Y:S01]  /*9440*/  FMUL.FTZ R8, R8, c[0x0][0x23c] ;  /* 0x00008f0008087a20 */ /* 0x000fe20000410000 */
[--C-:B------:R-:W-:Y:S01]  /*9450*/  HSET2.LE.AND R9, R9, R63.reuse, PT ;  /* 0x0000003f09097233 */ /* 0x100fe20003803000 */
[----:B-1----:R-:W1:Y:S01]  /*9460*/  LDSM.16.MT88.4 R12, [R214+0x9000] ;  /* 0x00900000d60c783b */ /* 0x002e620000004200 */
[----:B------:R-:W-:Y:S01]  /*9470*/  FMUL.FTZ R11, R11, c[0x0][0x23c] ;  /* 0x00008f000b0b7a20 */ /* 0x000fe20000410000 */
[----:B------:R-:W-:Y:S01]  /*9480*/  HSET2.LE.AND R17, R17, R63, PT ;  /* 0x0000003f11117233 */ /* 0x000fe20003803000 */
[----:B------:R-:W-:Y:S01]  /*9490*/  MUFU.EX2 R56, R56 ;  /* 0x0000003800387308 */ /* 0x000fe20000000800 */
[-C--:B--2---:R-:W-:Y:S01]  /*94a0*/  FMUL.FTZ R160, R160, R62.reuse ;  /* 0x0000003ea0a07220 */ /* 0x084fe20000410000 */
[----:B------:R-:W2:Y:S01]  /*94b0*/  LDSM.16.MT88.4 R20, [R212+0xa000] ;  /* 0x00a00000d414783b */ /* 0x000ea20000004200 */
[-C--:B------:R-:W-:Y:S01]  /*94c0*/  FMUL.FTZ R161, R161, R62.reuse ;  /* 0x0000003ea1a17220 */ /* 0x080fe20000410000 */
[----:B------:R-:W-:Y:S01]  /*94d0*/  LOP3.LUT R34, R35, UR7, R216, 0x96, !PT ;  /* 0x0000000723227c12 */ /* 0x000fe2000f8e96d8 */
[----:B------:R-:W-:-:S02]  /*94e0*/  FMUL.FTZ R148, R148, R62 ;  /* 0x0000003e94947220 */ /* 0x000fc40000410000 */
[-C--:B------:R-:W-:Y:S01]  /*94f0*/  FMUL.FTZ R149, R149, R62.reuse ;  /* 0x0000003e95957220 */ /* 0x080fe20000410000 */
[----:B------:R-:W-:Y:S01]  /*9500*/  MUFU.EX2 R55, R55 ;  /* 0x0000003700377308 */ /* 0x000fe20000000800 */
[-C--:B------:R-:W-:Y:S02]  /*9510*/  FMUL.FTZ R68, R68, R62.reuse ;  /* 0x0000003e44447220 */ /* 0x080fe40000410000 */
[-C--:B------:R-:W-:Y:S02]  /*9520*/  FMUL.FTZ R69, R69, R62.reuse ;  /* 0x0000003e45457220 */ /* 0x080fe40000410000 */
[-C--:B------:R-:W-:Y:S02]  /*9530*/  FMUL.FTZ R136, R136, R62.reuse ;  /* 0x0000003e88887220 */ /* 0x080fe40000410000 */
[----:B------:R-:W-:Y:S01]  /*9540*/  FMUL.FTZ R137, R137, R62 ;  /* 0x0000003e89897220 */ /* 0x000fe20000410000 */
[----:B------:R-:W-:Y:S01]  /*9550*/  MUFU.EX2 R41, R41 ;  /* 0x0000002900297308 */ /* 0x000fe20000000800 */
[----:B------:R-:W-:-:S02]  /*9560*/  FFMA.FTZ R165, R252, c[0x0][0x23c], -R183 ;  /* 0x00008f00fca57a23 */ /* 0x000fc400000108b7 */
[----:B------:R-:W-:Y:S02]  /*9570*/  FFMA.FTZ R167, R211, c[0x0][0x23c], -R183 ;  /* 0x00008f00d3a77a23 */ /* 0x000fe400000108b7 */
[--C-:B------:R-:W-:Y:S02]  /*9580*/  FFMA.FTZ R187, R187, c[0x0][0x23c], -R168.reuse ;  /* 0x00008f00bbbb7a23 */ /* 0x100fe400000108a8 */
[----:B------:R-:W-:Y:S01]  /*9590*/  FFMA.FTZ R166, R207, c[0x0][0x23c], -R168 ;  /* 0x00008f00cfa67a23 */ /* 0x000fe200000108a8 */
[----:B------:R-:W-:Y:S01]  /*95a0*/  MUFU.EX2 R52, R52 ;  /* 0x0000003400347308 */ /* 0x000fe20000000800 */
[-C--:B------:R-:W-:Y:S02]  /*95b0*/  FMUL.FTZ R80, R80, R62.reuse ;  /* 0x0000003e50507220 */ /* 0x080fe40000410000 */
[-C--:B------:R-:W-:Y:S02]  /*95c0*/  FMUL.FTZ R81, R81, R62.reuse ;  /* 0x0000003e51517220 */ /* 0x080fe40000410000 */
[----:B------:R-:W-:-:S02]  /*95d0*/  FMUL.FTZ R84, R84, R62 ;  /* 0x0000003e54547220 */ /* 0x000fc40000410000 */
[-C--:B------:R-:W-:Y:S01]  /*95e0*/  FMUL.FTZ R85, R85, R62.reuse ;  /* 0x0000003e55557220 */ /* 0x080fe20000410000 */
[----:B------:R-:W-:Y:S01]  /*95f0*/  MUFU.EX2 R57, R57 ;  /* 0x0000003900397308 */ /* 0x000fe20000000800 */
[-C--:B------:R-:W-:Y:S02]  /*9600*/  FMUL.FTZ R96, R96, R62.reuse ;  /* 0x0000003e60607220 */ /* 0x080fe40000410000 */
[-C--:B------:R-:W-:Y:S02]  /*9610*/  FMUL.FTZ R97, R97, R62.reuse ;  /* 0x0000003e61617220 */ /* 0x080fe40000410000 */
[-C--:B------:R-:W-:Y:S02]  /*9620*/  FMUL.FTZ R100, R100, R62.reuse ;  /* 0x0000003e64647220 */ /* 0x080fe40000410000 */
[-C--:B------:R-:W-:Y:S01]  /*9630*/  FMUL.FTZ R101, R101, R62.reuse ;  /* 0x0000003e65657220 */ /* 0x080fe20000410000 */
[----:B------:R3:W4:Y:S01]  /*9640*/  MUFU.EX2 R61, R11 ;  /* 0x0000000b003d7308 */ /* 0x0007220000000800 */
[----:B------:R-:W-:-:S02]  /*9650*/  FMUL.FTZ R108, R108, R62 ;  /* 0x0000003e6c6c7220 */ /* 0x000fc40000410000 */
[-C--:B------:R-:W-:Y:S02]  /*9660*/  FMUL.FTZ R109, R109, R62.reuse ;  /* 0x0000003e6d6d7220 */ /* 0x080fe40000410000 */
[-C--:B------:R-:W-:Y:S02]  /*9670*/  FMUL.FTZ R112, R112, R62.reuse ;  /* 0x0000003e70707220 */ /* 0x080fe40000410000 */
[-C--:B------:R-:W-:Y:S01]  /*9680*/  FMUL.FTZ R113, R113, R62.reuse ;  /* 0x0000003e71717220 */ /* 0x080fe20000410000 */
[----:B------:R-:W1:Y:S01]  /*9690*/  MUFU.EX2 R60, R60 ;  /* 0x0000003c003c7308 */ /* 0x000e620000000800 */
[-C--:B------:R-:W-:Y:S02]  /*96a0*/  FMUL.FTZ R120, R120, R62.reuse ;  /* 0x0000003e78787220 */ /* 0x080fe40000410000 */
[-C--:B------:R-:W-:Y:S02]  /*96b0*/  FMUL.FTZ R121, R121, R62.reuse ;  /* 0x0000003e79797220 */ /* 0x080fe40000410000 */
[----:B------:R-:W-:-:S02]  /*96c0*/  FMUL.FTZ R132, R132, R62 ;  /* 0x0000003e84847220 */ /* 0x000fc40000410000 */
[----:B------:R-:W-:Y:S01]  /*96d0*/  FMUL.FTZ R133, R133, R62 ;  /* 0x0000003e85857220 */ /* 0x000fe20000410000 */
[----:B------:R2:W2:Y:S01]  /*96e0*/  MUFU.EX2 R59, R8 ;  /* 0x00000008003b7308 */ /* 0x0004a20000000800 */
[----:B---3--:R-:W-:Y:S01]  /*96f0*/  F2FP.PACK_AB R11, R51, R40 ;  /* 0x00000028330b723e */ /* 0x008fe200000000ff */
[-C--:B----4-:R-:W-:Y:S02]  /*9700*/  FMUL.FTZ R162, R162, R61.reuse ;  /* 0x0000003da2a27220 */ /* 0x090fe40000410000 */
[----:B------:R-:W-:Y:S01]  /*9710*/  FMUL.FTZ R163, R163, R61 ;  /* 0x0000003da3a37220 */ /* 0x000fe20000410000 */
[----:B------:R-:W-:Y:S01]  /*9720*/  LOP3.LUT R10, R10, R11, RZ, 0xc0, !PT ;  /* 0x0000000b0a0a7212 */ /* 0x000fe200078ec0ff */
[----:B------:R-:W-:Y:S01]  /*9730*/  FMUL.FTZ R150, R150, R61 ;  /* 0x0000003d96967220 */ /* 0x000fe20000410000 */
[----:B------:R-:W-:Y:S01]  /*9740*/  F2FP.PACK_AB R11, R55, R56 ;  /* 0x00000038370b723e */ /* 0x000fe200000000ff */
[-C--:B-1----:R-:W-:Y:S01]  /*9750*/  FMUL.FTZ R156, R156, R60.reuse ;  /* 0x0000003c9c9c7220 */ /* 0x082fe20000410000 */
[----:B------:R-:W-:Y:S01]  /*9760*/  MUFU.EX2 R165, R165 ;  /* 0x000000a500a57308 */ /* 0x000fe20000000800 */
[----:B------:R-:W-:Y:S01]  /*9770*/  FMUL.FTZ R157, R157, R60 ;  /* 0x0000003c9d9d7220 */ /* 0x000fe20000410000 */
[----:B------:R-:W-:Y:S01]  /*9780*/  LOP3.LUT R11, R9, R11, RZ, 0xc0, !PT ;  /* 0x0000000b090b7212 */ /* 0x000fe200078ec0ff */
[----:B------:R-:W-:Y:S01]  /*9790*/  HSET2.LE.AND R9, R16, R63, PT ;  /* 0x0000003f10097233 */ /* 0x000fe20003803000 */
[----:B------:R-:W-:Y:S01]  /*97a0*/  F2FP.PACK_AB R16, R57, R52 ;  /* 0x000000343910723e */ /* 0x000fe200000000ff */
[----:B------:R-:W-:Y:S01]  /*97b0*/  FMUL.FTZ R152, R152, R60 ;  /* 0x0000003c98987220 */ /* 0x000fe20000410000 */
[----:B------:R-:W-:Y:S01]  /*97c0*/  HMMA.16816.F32 R160, R4, R12, R160 ;  /* 0x0000000c04a0723c */ /* 0x000fe200000018a0 */
[----:B--2---:R-:W-:Y:S01]  /*97d0*/  F2FP.PACK_AB R8, R41, R42 ;  /* 0x0000002a2908723e */ /* 0x004fe200000000ff */
[-C--:B------:R-:W-:Y:S01]  /*97e0*/  FMUL.FTZ R158, R158, R59.reuse ;  /* 0x0000003b9e9e7220 */ /* 0x080fe20000410000 */
[----:B------:R-:W-:Y:S01]  /*97f0*/  LOP3.LUT R9, R9, R16, RZ, 0xc0, !PT ;  /* 0x0000001009097212 */ /* 0x000fe200078ec0ff */
[-C--:B------:R-:W-:Y:S01]  /*9800*/  FMUL.FTZ R159, R159, R59.reuse ;  /* 0x0000003b9f9f7220 */ /* 0x080fe20000410000 */
[----:B------:R-:W-:Y:S01]  /*9810*/  LOP3.LUT R8, R17, R8, RZ, 0xc0, !PT ;  /* 0x0000000811087212 */ /* 0x000fe200078ec0ff */
[----:B------:R-:W-:Y:S01]  /*9820*/  FMUL.FTZ R153, R153, R60 ;  /* 0x0000003c99997220 */ /* 0x000fe20000410000 */
[----:B------:R-:W1:Y:S01]  /*9830*/  LDSM.16.MT88.4 R16, [R214+0xb000] ;  /* 0x00b00000d610783b */ /* 0x000e620000004200 */
[-C--:B------:R-:W-:Y:S01]  /*9840*/  FMUL.FTZ R154, R154, R59.reuse ;  /* 0x0000003b9a9a7220 */ /* 0x080fe20000410000 */
[----:B------:R-:W2:Y:S01]  /*9850*/  MUFU.EX2 R167, R167 ;  /* 0x000000a700a77308 */ /* 0x000ea20000000800 */
[----:B------:R-:W-:-:S02]  /*9860*/  FMUL.FTZ R155, R155, R59 ;  /* 0x0000003b9b9b7220 */ /* 0x000fc40000410000 */
[-C--:B------:R-:W-:Y:S01]  /*9870*/  FMUL.FTZ R151, R151, R61.reuse ;  /* 0x0000003d97977220 */ /* 0x080fe20000410000 */
[C---:B------:R-:W-:Y:S01]  /*9880*/  HMMA.16816.F32 R156, R8.reuse, R12, R156 ;  /* 0x0000000c089c723c */ /* 0x040fe2000000189c */
[-C--:B------:R-:W-:Y:S02]  /*9890*/  FMUL.FTZ R70, R70, R61.reuse ;  /* 0x0000003d46467220 */ /* 0x080fe40000410000 */
[----:B------:R-:W-:Y:S01]  /*98a0*/  FMUL.FTZ R71, R71, R61 ;  /* 0x0000003d47477220 */ /* 0x000fe20000410000 */
[----:B------:R-:W-:Y:S01]  /*98b0*/  MUFU.EX2 R187, R187 ;  /* 0x000000bb00bb7308 */ /* 0x000fe20000000800 */
[-C--:B------:R-:W-:Y:S02]  /*98c0*/  FMUL.FTZ R72, R72, R60.reuse ;  /* 0x0000003c48487220 */ /* 0x080fe40000410000 */
[----:B------:R-:W-:Y:S01]  /*98d0*/  FMUL.FTZ R73, R73, R60 ;  /* 0x0000003c49497220 */ /* 0x000fe20000410000 */
[----:B------:R-:W-:Y:S01]  /*98e0*/  HMMA.16816.F32 R152, R8, R14, R152 ;  /* 0x0000000e0898723c */ /* 0x000fe20000001898 */
[----:B------:R-:W-:-:S02]  /*98f0*/  FMUL.FTZ R74, R74, R59 ;  /* 0x0000003b4a4a7220 */ /* 0x000fc40000410000 */
[-C--:B------:R-:W-:Y:S01]  /*9900*/  FMUL.FTZ R75, R75, R59.reuse ;  /* 0x0000003b4b4b7220 */ /* 0x080fe20000410000 */
[----:B------:R-:W-:Y:S01]  /*9910*/  MUFU.EX2 R166, R166 ;  /* 0x000000a600a67308 */ /* 0x000fe20000000800 */
[-C--:B------:R-:W-:Y:S02]  /*9920*/  FMUL.FTZ R76, R76, R60.reuse ;  /* 0x0000003c4c4c7220 */ /* 0x080fe40000410000 */
[-C--:B------:R-:W-:Y:S01]  /*9930*/  FMUL.FTZ R77, R77, R60.reuse ;  /* 0x0000003c4d4d7220 */ /* 0x080fe20000410000 */
[----:B------:R-:W-:Y:S01]  /*9940*/  HMMA.16816.F32 R148, R4, R14, R148 ;  /* 0x0000000e0494723c */ /* 0x000fe20000001894 */
[----:B------:R-:W3:Y:S01]  /*9950*/  LDSM.16.MT88.4 R12, [R212+0xb000] ;  /* 0x00b00000d40c783b */ /* 0x000ee20000004200 */
[-C--:B------:R-:W-:Y:S02]  /*9960*/  FMUL.FTZ R78, R78, R59.reuse ;  /* 0x0000003b4e4e7220 */ /* 0x080fe40000410000 */
[----:B------:R-:W-:Y:S01]  /*9970*/  FMUL.FTZ R79, R79, R59 ;  /* 0x0000003b4f4f7220 */ /* 0x000fe20000410000 */
[----:B------:R-:W-:Y:S01]  /*9980*/  MUFU.EX2 R196, R196 ;  /* 0x000000c400c47308 */ /* 0x000fe20000000800 */
[----:B------:R-:W-:-:S02]  /*9990*/  FMUL.FTZ R88, R88, R60 ;  /* 0x0000003c58587220 */ /* 0x000fc40000410000 */
[-C--:B------:R-:W-:Y:S01]  /*99a0*/  FMUL.FTZ R89, R89, R60.reuse ;  /* 0x0000003c59597220 */ /* 0x080fe20000410000 */
[-C--:B------:R-:W-:Y:S01]  /*99b0*/  HMMA.16816.F32 R68, R4, R28.reuse, R68 ;  /* 0x0000001c0444723c */ /* 0x080fe20000001844 */
[-C--:B------:R-:W-:Y:S02]  /*99c0*/  FMUL.FTZ R90, R90, R59.reuse ;  /* 0x0000003b5a5a7220 */ /* 0x080fe40000410000 */
[----:B------:R-:W-:Y:S01]  /*99d0*/  FMUL.FTZ R91, R91, R59 ;  /* 0x0000003b5b5b7220 */ /* 0x000fe20000410000 */
[----:B------:R-:W-:Y:S01]  /*99e0*/  MUFU.EX2 R203, R203 ;  /* 0x000000cb00cb7308 */ /* 0x000fe20000000800 */
[-C--:B------:R-:W-:Y:S02]  /*99f0*/  FMUL.FTZ R92, R92, R60.reuse ;  /* 0x0000003c5c5c7220 */ /* 0x080fe40000410000 */
[-C--:B------:R-:W-:Y:S01]  /*9a00*/  FMUL.FTZ R93, R93, R60.reuse ;  /* 0x0000003c5d5d7220 */ /* 0x080fe20000410000 */
[----:B------:R-:W-:Y:S01]  /*9a10*/  HMMA.16816.F32 R72, R8, R28, R72 ;  /* 0x0000001c0848723c */ /* 0x000fe20000001848 */
[----:B------:R-:W-:-:S02]  /*9a20*/  FMUL.FTZ R104, R104, R60 ;  /* 0x0000003c68687220 */ /* 0x000fc40000410000 */
[-C--:B------:R-:W-:Y:S02]  /*9a30*/  FMUL.FTZ R94, R94, R59.reuse ;  /* 0x0000003b5e5e7220 */ /* 0x080fe40000410000 */
[-C--:B------:R-:W-:Y:S02]  /*9a40*/  FMUL.FTZ R95, R95, R59.reuse ;  /* 0x0000003b5f5f7220 */ /* 0x080fe40000410000 */
[-C--:B------:R-:W-:Y:S01]  /*9a50*/  FMUL.FTZ R105, R105, R60.reuse ;  /* 0x0000003c69697220 */ /* 0x080fe20000410000 */
[----:B------:R-:W-:Y:S01]  /*9a60*/  HMMA.16816.F32 R76, R8, R30, R76 ;  /* 0x0000001e084c723c */ /* 0x000fe2000000184c */
[-C--:B------:R-:W-:Y:S02]  /*9a70*/  FMUL.FTZ R144, R144, R60.reuse ;  /* 0x0000003c90907220 */ /* 0x080fe40000410000 */
[----:B------:R-:W-:Y:S02]  /*9a80*/  FMUL.FTZ R145, R145, R60 ;  /* 0x0000003c91917220 */ /* 0x000fe40000410000 */
[----:B------:R-:W-:-:S02]  /*9a90*/  FMUL.FTZ R106, R106, R59 ;  /* 0x0000003b6a6a7220 */ /* 0x000fc40000410000 */
[-C--:B------:R-:W-:Y:S01]  /*9aa0*/  FMUL.FTZ R107, R107, R59.reuse ;  /* 0x0000003b6b6b7220 */ /* 0x080fe20000410000 */
[C---:B------:R-:W-:Y:S01]  /*9ab0*/  HMMA.16816.F32 R88, R8.reuse, R24, R88 ;  /* 0x000000180858723c */ /* 0x040fe20000001858 */
        /* <DEDUP_REMOVED lines=19> */
[----:B-1----:R-:W-:Y:S01]  /*9bf0*/  HMMA.16816.F32 R140, R8, R16, R140 ;  /* 0x00000010088c723c */ /* 0x002fe2000000188c */
[----:B------:R-:W-:-:S02]  /*9c00*/  FMUL.FTZ R130, R130, R59 ;  /* 0x0000003b82827220 */ /* 0x000fc40000410000 */
[----:B------:R-:W-:Y:S02]  /*9c10*/  FMUL.FTZ R131, R131, R59 ;  /* 0x0000003b83837220 */ /* 0x000fe40000410000 */
[----:B------:R-:W-:Y:S02]  /*9c20*/  IMAD.MOV.U32 R28, RZ, RZ, R192 ;  /* 0x000000ffff1c7224 */ /* 0x000fe400078e00c0 */
[-C--:B------:R-:W-:Y:S01]  /*9c30*/  FMUL.FTZ R138, R138, R61.reuse ;  /* 0x0000003d8a8a7220 */ /* 0x080fe20000410000 */
[----:B------:R-:W-:Y:S01]  /*9c40*/  HMMA.16816.F32 R116, R8, R18, R116 ;  /* 0x000000120874723c */ /* 0x000fe20000001874 */
[----:B------:R-:W-:Y:S02]  /*9c50*/  FMUL.FTZ R139, R139, R61 ;  /* 0x0000003d8b8b7220 */ /* 0x000fe40000410000 */
[----:B------:R-:W-:Y:S02]  /*9c60*/  FFMA.FTZ R192, R189, c[0x0][0x23c], -R183 ;  /* 0x00008f00bdc07a23 */ /* 0x000fe400000108b7 */
[----:B------:R-:W-:-:S02]  /*9c70*/  IMAD.MOV.U32 R29, RZ, RZ, R193 ;  /* 0x000000ffff1d7224 */ /* 0x000fc400078e00c1 */
[----:B------:R-:W-:Y:S01]  /*9c80*/  FFMA.FTZ R189, R194, c[0x0][0x23c], -R183 ;  /* 0x00008f00c2bd7a23 */ /* 0x000fe200000108b7 */
[C---:B---3--:R-:W-:Y:S01]  /*9c90*/  HMMA.16816.F32 R124, R8.reuse, R12, R124 ;  /* 0x0000000c087c723c */ /* 0x048fe2000000187c */
[--C-:B------:R-:W-:Y:S01]  /*9ca0*/  FFMA.FTZ R194, R251, c[0x0][0x23c], -R168.reuse ;  /* 0x00008f00fbc27a23 */ /* 0x100fe200000108a8 */
[----:B------:R-:W-:Y:S01]  /*9cb0*/  MUFU.EX2 R192, R192 ;  /* 0x000000c000c07308 */ /* 0x000fe20000000800 */
[----:B------:R-:W-:Y:S02]  /*9cc0*/  FFMA.FTZ R193, R250, c[0x0][0x23c], -R168 ;  /* 0x00008f00fac17a23 */ /* 0x000fe400000108a8 */
[-C--:B------:R-:W-:Y:S02]  /*9cd0*/  FMUL.FTZ R82, R82, R61.reuse ;  /* 0x0000003d52527220 */ /* 0x080fe40000410000 */
[-C--:B------:R-:W-:Y:S01]  /*9ce0*/  FMUL.FTZ R83, R83, R61.reuse ;  /* 0x0000003d53537220 */ /* 0x080fe20000410000 */
[----:B------:R-:W-:Y:S01]  /*9cf0*/  HMMA.16816.F32 R128, R8, R14, R128 ;  /* 0x0000000e0880723c */ /* 0x000fe20000001880 */
[-C--:B------:R-:W-:Y:S01]  /*9d00*/  FMUL.FTZ R86, R86, R61.reuse ;  /* 0x0000003d56567220 */ /* 0x080fe20000410000 */
[----:B------:R-:W1:Y:S01]  /*9d10*/  MUFU.EX2 R189, R189 ;  /* 0x000000bd00bd7308 */ /* 0x000e620000000800 */
[----:B------:R-:W-:-:S02]  /*9d20*/  FMUL.FTZ R87, R87, R61 ;  /* 0x0000003d57577220 */ /* 0x000fc40000410000 */
[-C--:B------:R-:W-:Y:S02]  /*9d30*/  FMUL.FTZ R98, R98, R61.reuse ;  /* 0x0000003d62627220 */ /* 0x080fe40000410000 */
[----:B------:R-:W-:Y:S01]  /*9d40*/  IMAD.WIDE.U32 R8, R33, -0x2daee0ad, RZ ;  /* 0xd2511f5321087825 */ /* 0x000fe200078e00ff */
[C---:B------:R-:W-:Y:S02]  /*9d50*/  HMMA.16816.F32 R136, R4.reuse, R12, R136 ;  /* 0x0000000c0488723c */ /* 0x040fe40000001888 */
[----:B------:R-:W-:Y:S01]  /*9d60*/  MUFU.EX2 R194, R194 ;  /* 0x000000c200c27308 */ /* 0x000fe20000000800 */
[-C--:B------:R-:W-:Y:S01]  /*9d70*/  FMUL.FTZ R99, R99, R61.reuse ;  /* 0x0000003d63637220 */ /* 0x080fe20000410000 */
[----:B------:R-:W-:Y:S01]  /*9d80*/  LOP3.LUT R10, R9, UR16, R28, 0x96, !PT ;  /* 0x00000010090a7c12 */ /* 0x000fe2000f8e961c */
[-C--:B------:R-:W-:Y:S01]  /*9d90*/  FMUL.FTZ R102, R102, R61.reuse ;  /* 0x0000003d66667220 */ /* 0x080fe20000410000 */
[C---:B------:R-:W-:Y:S01]  /*9da0*/  LOP3.LUT R9, R8.reuse, 0xffff, RZ, 0xc0, !PT ;  /* 0x0000ffff08097812 */ /* 0x040fe200078ec0ff */
[-C--:B------:R-:W-:Y:S01]  /*9db0*/  FMUL.FTZ R103, R103, R61.reuse ;  /* 0x0000003d67677220 */ /* 0x080fe20000410000 */
[----:B------:R-:W-:Y:S01]  /*9dc0*/  LOP3.LUT R11, R8, 0xff, RZ, 0xc0, !PT ;  /* 0x000000ff080b7812 */ /* 0x000fe200078ec0ff */
[-C--:B------:R-:W-:Y:S01]  /*9dd0*/  FMUL.FTZ R110, R110, R61.reuse ;  /* 0x0000003d6e6e7220 */ /* 0x080fe20000410000 */
[--C-:B------:R-:W-:Y:S01]  /*9de0*/  SHF.R.U32.HI R12, RZ, 0x10, R8.reuse ;  /* 0x00000010ff0c7819 */ /* 0x100fe20000011608 */
[----:B------:R-:W3:Y:S01]  /*9df0*/  MUFU.EX2 R193, R193 ;  /* 0x000000c100c17308 */ /* 0x000ee20000000800 */
[----:B------:R-:W-:Y:S01]  /*9e00*/  SHF.R.U32.HI R9, RZ, 0x8, R9 ;  /* 0x00000008ff097819 */ /* 0x000fe20000011609 */
[-C--:B------:R-:W-:Y:S01]  /*9e10*/  FMUL.FTZ R111, R111, R61.reuse ;  /* 0x0000003d6f6f7220 */ /* 0x080fe20000410000 */
[----:B------:R-:W-:Y:S01]  /*9e20*/  SHF.R.U32.HI R8, RZ, 0x18, R8 ;  /* 0x00000018ff087819 */ /* 0x000fe20000011608 */
[-C--:B------:R-:W-:Y:S01]  /*9e30*/  FMUL.FTZ R114, R114, R61.reuse ;  /* 0x0000003d72727220 */ /* 0x080fe20000410000 */
[----:B------:R-:W-:Y:S01]  /*9e40*/  PRMT R11, R11, 0x5410, R9 ;  /* 0x000054100b0b7816 */ /* 0x000fe20000000009 */
[-C--:B------:R-:W-:Y:S01]  /*9e50*/  FMUL.FTZ R115, R115, R61.reuse ;  /* 0x0000003d73737220 */ /* 0x080fe20000410000 */
[----:B------:R-:W-:Y:S01]  /*9e60*/  LOP3.LUT R12, R12, 0xff, RZ, 0xc0, !PT ;  /* 0x000000ff0c0c7812 */ /* 0x000fe200078ec0ff */
[-C--:B------:R-:W-:Y:S01]  /*9e70*/  FMUL.FTZ R122, R122, R61.reuse ;  /* 0x0000003d7a7a7220 */ /* 0x080fe20000410000 */
[----:B------:R-:W-:Y:S01]  /*9e80*/  LOP3.LUT R9, R10, 0xffff, RZ, 0xc0, !PT ;  /* 0x0000ffff0a097812 */ /* 0x000fe200078ec0ff */
[-C--:B------:R-:W-:Y:S01]  /*9e90*/  FMUL.FTZ R123, R123, R61.reuse ;  /* 0x0000003d7b7b7220 */ /* 0x080fe20000410000 */
[----:B------:R-:W-:Y:S01]  /*9ea0*/  PRMT R8, R12, 0x5410, R8 ;  /* 0x000054100c087816 */ /* 0x000fe20000000008 */
[-C--:B------:R-:W-:Y:S01]  /*9eb0*/  FMUL.FTZ R134, R134, R61.reuse ;  /* 0x0000003d86867220 */ /* 0x080fe20000410000 */
[----:B------:R-:W-:Y:S01]  /*9ec0*/  SHF.R.U32.HI R9, RZ, 0x8, R9 ;  /* 0x00000008ff097819 */ /* 0x000fe20000011609 */
[----:B------:R-:W-:Y:S01]  /*9ed0*/  FMUL.FTZ R135, R135, R61 ;  /* 0x0000003d87877220 */ /* 0x000fe20000410000 */
[----:B------:R-:W-:Y:S01]  /*9ee0*/  LOP3.LUT R12, R10, 0xff, RZ, 0xc0, !PT ;  /* 0x000000ff0a0c7812 */ /* 0x000fe200078ec0ff */
[----:B------:R-:W-:Y:S01]  /*9ef0*/  HMMA.16816.F32 R80, R4, R30, R80 ;  /* 0x0000001e0450723c */ /* 0x000fe20000001850 */
[--C-:B------:R-:W-:Y:S01]  /*9f00*/  HSET2.LE.AND R11, R11, R63.reuse, PT ;  /* 0x0000003f0b0b7233 */ /* 0x100fe20003803000 */
[----:B--2---:R-:W-:Y:S01]  /*9f10*/  F2FP.PACK_AB R28, R167, R165 ;  /* 0x000000a5a71c723e */ /* 0x004fe200000000ff */
[----:B------:R-:W-:Y:S01]  /*9f20*/  HSET2.LE.AND R8, R8, R63, PT ;  /* 0x0000003f08087233 */ /* 0x000fe20003803000 */
[----:B------:R-:W-:Y:S01]  /*9f30*/  PRMT R9, R12, 0x5410, R9 ;  /* 0x000054100c097816 */ /* 0x000fe20000000009 */
[----:B------:R-:W-:Y:S01]  /*9f40*/  IMAD.WIDE.U32 R34, R34, -0x2daee0ad, RZ ;  /* 0xd2511f5322227825 */ /* 0x000fe200078e00ff */
[----:B------:R-:W-:-:S02]  /*9f50*/  SHF.R.U32.HI R12, RZ, 0x10, R10 ;  /* 0x00000010ff0c7819 */ /* 0x000fc4000001160a */
[----:B------:R-:W-:Y:S01]  /*9f60*/  SHF.R.U32.HI R10, RZ, 0x18, R10 ;  /* 0x00000018ff0a7819 */ /* 0x000fe2000001160a */
[--C-:B------:R-:W-:Y:S01]  /*9f70*/  HSET2.LE.AND R9, R9, R63.reuse, PT ;  /* 0x0000003f09097233 */ /* 0x100fe20003803000 */
[----:B------:R-:W-:Y:S01]  /*9f80*/  LOP3.LUT R12, R12, 0xff, RZ, 0xc0, !PT ;  /* 0x000000ff0c0c7812 */ /* 0x000fe200078ec0ff */
[C---:B------:R-:W-:Y:S01]  /*9f90*/  HMMA.16816.F32 R84, R4.reuse, R24, R84 ;  /* 0x000000180454723c */ /* 0x040fe20000001854 */
[----:B-1----:R-:W-:Y:S01]  /*9fa0*/  F2FP.PACK_AB R30, R189, R192 ;  /* 0x000000c0bd1e723e */ /* 0x002fe200000000ff */
[----:B------:R-:W-:Y:S01]  /*9fb0*/  FFMA.FTZ R251, R190, c[0x0][0x23c], -R66 ;  /* 0x00008f00befb7a23 */ /* 0x000fe20000010842 */
[----:B------:R-:W-:Y:S01]  /*9fc0*/  PRMT R10, R12, 0x5410, R10 ;  /* 0x000054100c0a7816 */ /* 0x000fe2000000000a */
[--C-:B------:R-:W-:Y:S01]  /*9fd0*/  FFMA.FTZ R250, R198, c[0x0][0x23c], -R66.reuse ;  /* 0x00008f00c6fa7a23 */ /* 0x100fe20000010842 */
[----:B------:R-:W-:Y:S01]  /*9fe0*/  F2FP.PACK_AB R31, R166, R187 ;  /* 0x000000bba61f723e */ /* 0x000fe200000000ff */
[--C-:B------:R-:W-:Y:S01]  /*9ff0*/  FFMA.FTZ R190, R237, c[0x0][0x23c], -R66.reuse ;  /* 0x00008f00edbe7a23 */ /* 0x100fe20000010842 */
[----:B---3--:R-:W-:Y:S01]  /*a000*/  F2FP.PACK_AB R29, R193, R194 ;  /* 0x000000c2c11d723e */ /* 0x008fe200000000ff */
[----:B------:R-:W-:Y:S01]  /*a010*/  HSET2.LE.AND R10, R10, R63, PT ;  /* 0x0000003f0a0a7233 */ /* 0x000fe20003803000 */
[C---:B------:R-:W-:Y:S01]  /*a020*/  HMMA.16816.F32 R96, R4.reuse, R26, R96 ;  /* 0x0000001a0460723c */ /* 0x040fe20000001860 */
[----:B------:R-:W-:Y:S01]  /*a030*/  LOP3.LUT R30, R11, R30, RZ, 0xc0, !PT ;  /* 0x0000001e0b1e7212 */ /* 0x000fe200078ec0ff */
[----:B------:R-:W1:Y:S01]  /*a040*/  LDSM.16.MT88.4 R24, [R214+0x9400] ;  /* 0x00940000d618783b */ /* 0x000e620000004200 */
[----:B------:R-:W-:Y:S01]  /*a050*/  LOP3.LUT R31, R8, R31, RZ, 0xc0, !PT ;  /* 0x0000001f081f7212 */ /* 0x000fe200078ec0ff */
[----:B------:R-:W-:Y:S01]  /*a060*/  FFMA.FTZ R198, R248, c[0x0][0x23c], -R66 ;  /* 0x00008f00f8c67a23 */ /* 0x000fe20000010842 */
[----:B------:R-:W-:Y:S01]  /*a070*/  LOP3.LUT R28, R9, R28, RZ, 0xc0, !PT ;  /* 0x0000001c091c7212 */ /* 0x000fe200078ec0ff */
[--C-:B------:R-:W-:Y:S01]  /*a080*/  FFMA.FTZ R207, R239, c[0x0][0x23c], -R58.reuse ;  /* 0x00008f00efcf7a23 */ /* 0x100fe2000001083a */
[----:B------:R-:W-:Y:S01]  /*a090*/  LOP3.LUT R29, R10, R29, RZ, 0xc0, !PT ;  /* 0x0000001d0a1d7212 */ /* 0x000fe200078ec0ff */
[----:B------:R-:W-:Y:S01]  /*a0a0*/  HMMA.16816.F32 R100, R4, R20, R100 ;  /* 0x000000140464723c */ /* 0x000fe20000001864 */
[----:B------:R-:W-:Y:S01]  /*a0b0*/  LDSM.16.MT88.4 R8, [R214+0xb400] ;  /* 0x00b40000d608783b */ /* 0x000fe20000004200 */
[----:B------:R-:W-:Y:S01]  /*a0c0*/  FFMA.FTZ R211, R249, c[0x0][0x23c], -R58 ;  /* 0x00008f00f9d37a23 */ /* 0x000fe2000001083a */
[----:B------:R-:W-:Y:S01]  /*a0d0*/  LOP3.LUT R32, R35, UR16, R32, 0x96, !PT ;  /* 0x0000001023207c12 */ /* 0x000fe2000f8e9620 */
[----:B------:R-:W-:Y:S01]  /*a0e0*/  MUFU.EX2 R251, R251 ;  /* 0x000000fb00fb7308 */ /* 0x000fe20000000800 */
[----:B------:R-:W-:-:S02]  /*a0f0*/  FFMA.FTZ R191, R191, c[0x0][0x23c], -R168 ;  /* 0x00008f00bfbf7a23 */ /* 0x000fc400000108a8 */
[----:B------:R-:W-:Y:S01]  /*a100*/  SHF.R.U32.HI R33, RZ, 0x10, R32 ;  /* 0x00000010ff217819 */ /* 0x000fe20000011620 */
[C---:B------:R-:W-:Y:S01]  /*a110*/  HMMA.16816.F32 R108, R4.reuse, R22, R108 ;  /* 0x00000016046c723c */ /* 0x040fe2000000186c */
[----:B------:R-:W2:Y:S01]  /*a120*/  LDSM.16.MT88.4 R20, [R212+0x9400] ;  /* 0x00940000d414783b */ /* 0x000ea20000004200 */
[--C-:B------:R-:W-:Y:S02]  /*a130*/  FFMA.FTZ R197, R197, c[0x0][0x23c], -R168.reuse ;  /* 0x00008f00c5c57a23 */ /* 0x100fe400000108a8 */
[----:B------:R-:W-:Y:S01]  /*a140*/  MUFU.EX2 R250, R250 ;  /* 0x000000fa00fa7308 */ /* 0x000fe20000000800 */
[--C-:B------:R-:W-:Y:S02]  /*a150*/  FFMA.FTZ R201, R201, c[0x0][0x23c], -R168.reuse ;  /* 0x00008f00c9c97a23 */ /* 0x100fe400000108a8 */
[----:B------:R-:W-:Y:S01]  /*a160*/  FFMA.FTZ R200, R200, c[0x0][0x23c], -R168 ;  /* 0x00008f00c8c87a23 */ /* 0x000fe200000108a8 */
[C---:B------:R-:W-:Y:S04]  /*a170*/  HMMA.16816.F32 R112, R4.reuse, R16, R112 ;  /* 0x000000100470723c */ /* 0x040fe80000001870 */
[----:B------:R-:W-:Y:S04]  /*a180*/  MUFU.EX2 R190, R190 ;  /* 0x000000be00be7308 */ /* 0x000fe80000000800 */
[C---:B------:R-:W-:Y:S01]  /*a190*/  HMMA.16816.F32 R120, R4.reuse, R18, R120 ;  /* 0x000000120478723c */ /* 0x040fe20000001878 */
[----:B------:R-:W3:Y:S03]  /*a1a0*/  LDSM.16.MT88.4 R16, [R214+0xa400] ;  /* 0x00a40000d610783b */ /* 0x000ee60000004200 */
[----:B------:R-:W4:Y:S04]  /*a1b0*/  MUFU.EX2 R198, R198 ;  /* 0x000000c600c67308 */ /* 0x000f280000000800 */
[----:B------:R-:W-:Y:S01]  /*a1c0*/  HMMA.16816.F32 R132, R4, R14, R132 ;  /* 0x0000000e0484723c */ /* 0x000fe20000001884 */
[----:B------:R-:W4:Y:S03]  /*a1d0*/  LDSM.16.MT88.4 R12, [R212+0xa400] ;  /* 0x00a40000d40c783b */ /* 0x000f260000004200 */
[----:B------:R-:W-:Y:S01]  /*a1e0*/  MUFU.EX2 R207, R207 ;  /* 0x000000cf00cf7308 */ /* 0x000fe20000000800 */
[----:B------:R-:W4:Y:S03]  /*a1f0*/  LDSM.16.MT88.4 R4, [R212+0xb400] ;  /* 0x00b40000d404783b */ /* 0x000f260000004200 */
[C---:B-1----:R-:W-:Y:S04]  /*a200*/  HMMA.16816.F32 R156, R28.reuse, R24, R156 ;  /* 0x000000181c9c723c */ /* 0x042fe8000000189c */
[----:B------:R-:W1:Y:S04]  /*a210*/  MUFU.EX2 R211, R211 ;  /* 0x000000d300d37308 */ /* 0x000e680000000800 */
[C---:B------:R-:W-:Y:S04]  /*a220*/  HMMA.16816.F32 R152, R28.reuse, R26, R152 ;  /* 0x0000001a1c98723c */ /* 0x040fe80000001898 */
[----:B------:R-:W-:Y:S04]  /*a230*/  MUFU.EX2 R191, R191 ;  /* 0x000000bf00bf7308 */ /* 0x000fe80000000800 */
[C---:B--2---:R-:W-:Y:S04]  /*a240*/  HMMA.16816.F32 R72, R28.reuse, R20, R72 ;  /* 0x000000141c48723c */ /* 0x044fe80000001848 */
[----:B------:R-:W-:Y:S04]  /*a250*/  MUFU.EX2 R197, R197 ;  /* 0x000000c500c57308 */ /* 0x000fe80000000800 */
[C---:B------:R-:W-:Y:S04]  /*a260*/  HMMA.16816.F32 R76, R28.reuse, R22, R76 ;  /* 0x000000161c4c723c */ /* 0x040fe8000000184c */
[----:B------:R-:W-:Y:S04]  /*a270*/  MUFU.EX2 R201, R201 ;  /* 0x000000c900c97308 */ /* 0x000fe80000000800 */
[C---:B---3--:R-:W-:Y:S04]  /*a280*/  HMMA.16816.F32 R88, R28.reuse, R16, R88 ;  /* 0x000000101c58723c */ /* 0x048fe80000001858 */
[----:B------:R-:W-:Y:S04]  /*a290*/  MUFU.EX2 R200, R200 ;  /* 0x000000c800c87308 */ /* 0x000fe80000000800 */
[C---:B------:R-:W-:Y:S08]  /*a2a0*/  HMMA.16816.F32 R92, R28.reuse, R18, R92 ;  /* 0x000000121c5c723c */ /* 0x040ff0000000185c */
[C---:B----4-:R-:W-:Y:S08]  /*a2b0*/  HMMA.16816.F32 R104, R28.reuse, R12, R104 ;  /* 0x0000000c1c68723c */ /* 0x050ff00000001868 */
[C---:B------:R-:W-:Y:S08]  /*a2c0*/  HMMA.16816.F32 R144, R28.reuse, R14, R144 ;  /* 0x0000000e1c90723c */ /* 0x040ff00000001890 */
[C---:B------:R-:W-:Y:S08]  /*a2d0*/  HMMA.16816.F32 R140, R28.reuse, R8, R140 ;  /* 0x000000081c8c723c */ /* 0x040ff0000000188c */
[C---:B------:R-:W-:Y:S08]  /*a2e0*/  HMMA.16816.F32 R116, R28.reuse, R10, R116 ;  /* 0x0000000a1c74723c */ /* 0x040ff00000001874 */
[C---:B------:R-:W-:Y:S08]  /*a2f0*/  HMMA.16816.F32 R124, R28.reuse, R4, R124 ;  /* 0x000000041c7c723c */ /* 0x040ff0000000187c */
[----:B------:R-:W-:Y:S07]  /*a300*/  HMMA.16816.F32 R128, R28, R6, R128 ;  /* 0x000000061c80723c */ /* 0x000fee0000001880 */
[----:B------:R-:W-:-:S02]  /*a310*/  SHF.R.U32.HI R28, RZ, 0x10, R34 ;  /* 0x00000010ff1c7819 */ /* 0x000fc40000011622 */
[----:B------:R-:W-:Y:S02]  /*a320*/  LOP3.LUT R30, R34, 0xffff, RZ, 0xc0, !PT ;  /* 0x0000ffff221e7812 */ /* 0x000fe400078ec0ff */
[----:B------:R-:W-:Y:S02]  /*a330*/  SHF.R.U32.HI R29, RZ, 0x18, R34 ;  /* 0x00000018ff1d7819 */ /* 0x000fe40000011622 */
[----:B------:R-:W-:Y:S02]  /*a340*/  LOP3.LUT R28, R28, 0xff, RZ, 0xc0, !PT ;  /* 0x000000ff1c1c7812 */ /* 0x000fe400078ec0ff */
[----:B------:R-:W-:Y:S02]  /*a350*/  LOP3.LUT R31, R34, 0xff, RZ, 0xc0, !PT ;  /* 0x000000ff221f7812 */ /* 0x000fe400078ec0ff */
[----:B------:R-:W-:Y:S02]  /*a360*/  SHF.R.U32.HI R30, RZ, 0x8, R30 ;  /* 0x00000008ff1e7819 */ /* 0x000fe4000001161e */
[----:B------:R-:W-:-:S02]  /*a370*/  PRMT R29, R28, 0x5410, R29 ;  /* 0x000054101c1d7816 */ /* 0x000fc4000000001d */
[C---:B------:R-:W-:Y:S02]  /*a380*/  LOP3.LUT R28, R32.reuse, 0xffff, RZ, 0xc0, !PT ;  /* 0x0000ffff201c7812 */ /* 0x040fe400078ec0ff */
[----:B------:R-:W-:Y:S01]  /*a390*/  PRMT R31, R31, 0x5410, R30 ;  /* 0x000054101f1f7816 */ /* 0x000fe2000000001e */
[--C-:B------:R-:W-:Y:S01]  /*a3a0*/  HSET2.LE.AND R29, R29, R63.reuse, PT ;  /* 0x0000003f1d1d7233 */ /* 0x100fe20003803000 */
[----:B------:R-:W-:Y:S02]  /*a3b0*/  LOP3.LUT R30, R32, 0xff, RZ, 0xc0, !PT ;  /* 0x000000ff201e7812 */ /* 0x000fe400078ec0ff */
[----:B------:R-:W-:Y:S01]  /*a3c0*/  SHF.R.U32.HI R34, RZ, 0x8, R28 ;  /* 0x00000008ff227819 */ /* 0x000fe2000001161c */
[----:B------:R-:W-:Y:S01]  /*a3d0*/  HSET2.LE.AND R31, R31, R63, PT ;  /* 0x0000003f1f1f7233 */ /* 0x000fe20003803000 */
[----:B------:R-:W-:Y:S02]  /*a3e0*/  SHF.R.U32.HI R32, RZ, 0x18, R32 ;  /* 0x00000018ff207819 */ /* 0x000fe40000011620 */
[----:B------:R-:W-:-:S02]  /*a3f0*/  LOP3.LUT R28, R33, 0xff, RZ, 0xc0, !PT ;  /* 0x000000ff211c7812 */ /* 0x000fc400078ec0ff */
[----:B------:R-:W-:Y:S02]  /*a400*/  PRMT R30, R30, 0x5410, R34 ;  /* 0x000054101e1e7816 */ /* 0x000fe40000000022 */
[----:B------:R-:W-:Y:S02]  /*a410*/  PRMT R28, R28, 0x5410, R32 ;  /* 0x000054101c1c7816 */ /* 0x000fe40000000020 */
[----:B------:R-:W-:Y:S01]  /*a420*/  F2FP.PACK_AB R34, R198, R190 ;  /* 0x000000bec622723e */ /* 0x000fe200000000ff */
[--C-:B------:R-:W-:Y:S01]  /*a430*/  HSET2.LE.AND R30, R30, R63.reuse, PT ;  /* 0x0000003f1e1e7233 */ /* 0x100fe20003803000 */
[----:B-1----:R-:W-:Y:S01]  /*a440*/  F2FP.PACK_AB R35, R211, R207 ;  /* 0x000000cfd323723e */ /* 0x002fe200000000ff */
[----:B------:R-:W-:Y:S01]  /*a450*/  HSET2.LE.AND R28, R28, R63, PT ;  /* 0x0000003f1c1c7233 */ /* 0x000fe20003803000 */
[----:B------:R-:W-:Y:S02]  /*a460*/  F2FP.PACK_AB R32, R250, R251 ;  /* 0x000000fbfa20723e */ /* 0x000fe400000000ff */
[----:B------:R-:W-:-:S02]  /*a470*/  F2FP.PACK_AB R33, R203, R196 ;  /* 0x000000c4cb21723e */ /* 0x000fc400000000ff */
[----:B------:R-:W-:Y:S02]  /*a480*/  LOP3.LUT R34, R31, R34, RZ, 0xc0, !PT ;  /* 0x000000221f227212 */ /* 0x000fe400078ec0ff */
[----:B------:R-:W-:Y:S02]  /*a490*/  LOP3.LUT R35, R29, R35, RZ, 0xc0, !PT ;  /* 0x000000231d237212 */ /* 0x000fe400078ec0ff */
[----:B------:R-:W-:Y:S02]  /*a4a0*/  LOP3.LUT R32, R30, R32, RZ, 0xc0, !PT ;  /* 0x000000201e207212 */ /* 0x000fe400078ec0ff */
[----:B------:R-:W-:-:S07]  /*a4b0*/  LOP3.LUT R33, R28, R33, RZ, 0xc0, !PT ;  /* 0x000000211c217212 */ /* 0x000fce00078ec0ff */
[C---:B------:R-:W-:Y:S07]  /*a4c0*/  HMMA.16816.F32 R68, R32.reuse, R20, R68 ;  /* 0x000000142044723c */ /* 0x040fee0000001844 */
[----:B------:R-:W-:Y:S01]  /*a4d0*/  IMAD.U32 R20, RZ, RZ, UR33 ;  /* 0x00000021ff147e24 */ /* 0x000fe2000f8e00ff */
[----:B------:R-:W-:Y:S04]  /*a4e0*/  HMMA.16816.F32 R84, R32, R16, R84 ;  /* 0x000000102054723c */ /* 0x000fe80000001854 */
[----:B------:R-:W-:-:S04]  /*a4f0*/  LOP3.LUT R195, R195, UR4, R20, 0x96, !PT ;  /* 0x00000004c3c37c12 */ /* 0x000fc8000f8e9614 */
[----:B------:R-:W-:Y:S01]  /*a500*/  HMMA.16816.F32 R100, R32, R12, R100 ;  /* 0x0000000c2064723c */ /* 0x000fe20000001864 */
[----:B------:R-:W-:-:S04]  /*a510*/  IMAD.WIDE.U32 R30, R195, -0x326172a9, RZ ;  /* 0xcd9e8d57c31e7825 */ /* 0x000fc800078e00ff */
[--C-:B------:R-:W-:Y:S01]  /*a520*/  FFMA.FTZ R195, R199, c[0x0][0x23c], -R183.reuse ;  /* 0x00008f00c7c37a23 */ /* 0x100fe200000108b7 */
[----:B------:R-:W-:Y:S01]  /*a530*/  LOP3.LUT R206, R31, UR15, R206, 0x96, !PT ;  /* 0x0000000f1fce7c12 */ /* 0x000fe2000f8e96ce */
[--C-:B------:R-:W-:Y:S01]  /*a540*/  FFMA.FTZ R199, R202, c[0x0][0x23c], -R183.reuse ;  /* 0x00008f00cac77a23 */ /* 0x100fe200000108b7 */
[----:B------:R-:W-:Y:S01]  /*a550*/  LOP3.LUT R16, R205, UR13, R30, 0x96, !PT ;  /* 0x0000000dcd107c12 */ /* 0x000fe2000f8e961e */
[----:B------:R-:W-:Y:S01]  /*a560*/  HMMA.16816.F32 R108, R32, R14, R108 ;  /* 0x0000000e206c723c */ /* 0x000fe2000000186c */
[----:B------:R-:W-:Y:S01]  /*a570*/  FFMA.FTZ R202, R238, c[0x0][0x23c], -R183 ;  /* 0x00008f00eeca7a23 */ /* 0x000fe200000108b7 */
[----:B------:R-:W-:Y:S01]  /*a580*/  MUFU.EX2 R195, R195 ;  /* 0x000000c300c37308 */ /* 0x000fe20000000800 */
[----:B------:R-:W-:-:S04]  /*a590*/  IMAD.WIDE.U32 R248, R206, -0x2daee0ad, RZ ;  /* 0xd2511f53cef87825 */ /* 0x000fc800078e00ff */
[----:B------:R-:W-:Y:S01]  /*a5a0*/  IMAD.WIDE.U32 R16, R16, -0x2daee0ad, RZ ;  /* 0xd2511f5310107825 */ /* 0x000fe200078e00ff */
[----:B------:R-:W-:Y:S01]  /*a5b0*/  LOP3.LUT R210, R249, UR12, R210, 0x96, !PT ;  /* 0x0000000cf9d27c12 */ /* 0x000fe2000f8e96d2 */
[----:B------:R-:W-:Y:S01]  /*a5c0*/  HMMA.16816.F32 R120, R32, R10, R120 ;  /* 0x0000000a2078723c */ /* 0x000fe20000001878 */
[----:B------:R-:W1:Y:S01]  /*a5d0*/  MUFU.EX2 R199, R199 ;  /* 0x000000c700c77308 */ /* 0x000e620000000800 */
[----:B------:R-:W-:Y:S01]  /*a5e0*/  IMAD.MOV.U32 R238, RZ, RZ, R30 ;  /* 0x000000ffffee7224 */ /* 0x000fe200078e001e */
[----:B------:R-:W-:Y:S01]  /*a5f0*/  LOP3.LUT R248, R17, UR10, R248, 0x96, !PT ;  /* 0x0000000a11f87c12 */ /* 0x000fe2000f8e96f8 */
[----:B------:R-:W-:-:S04]  /*a600*/  IMAD.WIDE.U32 R12, R210, -0x326172a9, RZ ;  /* 0xcd9e8d57d20c7825 */ /* 0x000fc800078e00ff */
[----:B------:R-:W-:Y:S01]  /*a610*/  IMAD.WIDE.U32 R248, R248, -0x326172a9, RZ ;  /* 0xcd9e8d57f8f87825 */ /* 0x000fe200078e00ff */
[----:B------:R-:W-:Y:S01]  /*a620*/  LOP3.LUT R204, R13, UR11, R204, 0x96, !PT ;  /* 0x0000000b0dcc7c12 */ /* 0x000fe2000f8e96cc */
[----:B------:R-:W-:Y:S01]  /*a630*/  HMMA.16816.F32 R112, R32, R8, R112 ;  /* 0x000000082070723c */ /* 0x000fe20000001870 */
[----:B------:R-:W-:Y:S01]  /*a640*/  MUFU.EX2 R202, R202 ;  /* 0x000000ca00ca7308 */ /* 0x000fe20000000800 */
[----:B------:R-:W-:Y:S01]  /*a650*/  IMAD.MOV.U32 R239, RZ, RZ, R31 ;  /* 0x000000ffffef7224 */ /* 0x000fe200078e001f */
[----:B------:R-:W-:Y:S01]  /*a660*/  LOP3.LUT R12, R249, UR9, R12, 0x96, !PT ;  /* 0x00000009f90c7c12 */ /* 0x000fe2000f8e960c */
[----:B------:R-:W-:Y:S01]  /*a670*/  IMAD.WIDE.U32 R14, R204, -0x2daee0ad, RZ ;  /* 0xd2511f53cc0e7825 */ /* 0x000fe200078e00ff */
[----:B-1----:R-:W-:-:S03]  /*a680*/  F2FP.PACK_AB R28, R199, R195 ;  /* 0x000000c3c71c723e */ /* 0x002fc600000000ff */
[----:B------:R-:W-:Y:S01]  /*a690*/  IMAD.WIDE.U32 R216, R12, -0x2daee0ad, RZ ;  /* 0xd2511f530cd87825 */ /* 0x000fe200078e00ff */
[----:B------:R-:W-:Y:S01]  /*a6a0*/  LOP3.LUT R204, R15, UR8, R16, 0x96, !PT ;  /* 0x000000080fcc7c12 */ /* 0x000fe2000f8e9610 */
[----:B------:R-:W-:Y:S01]  /*a6b0*/  HMMA.16816.F32 R136, R32, R4, R136 ;  /* 0x000000042088723c */ /* 0x000fe20000001888 */
[----:B------:R-:W-:Y:S02]  /*a6c0*/  LOP3.LUT R188, R239, UR15, R188, 0x96, !PT ;  /* 0x0000000fefbc7c12 */ /* 0x000fe4000f8e96bc */
[----:B------:R-:W-:Y:S01]  /*a6d0*/  LOP3.LUT R12, R217, UR6, R14, 0x96, !PT ;  /* 0x00000006d90c7c12 */ /* 0x000fe2000f8e960e */
[----:B------:R-:W-:-:S04]  /*a6e0*/  IMAD.WIDE.U32 R204, R204, -0x326172a9, RZ ;  /* 0xcd9e8d57cccc7825 */ /* 0x000fc800078e00ff */
[----:B------:R-:W-:Y:S01]  /*a6f0*/  IMAD.WIDE.U32 R14, R12, -0x326172a9, RZ ;  /* 0xcd9e8d570c0e7825 */ /* 0x000fe200078e00ff */
[C---:B------:R-:W-:Y:S04]  /*a700*/  HMMA.16816.F32 R160, R32.reuse, R24, R160 ;  /* 0x0000001820a0723c */ /* 0x040fe800000018a0 */
[----:B------:R-:W-:Y:S02]  /*a710*/  LOP3.LUT R10, R15, UR17, R204, 0x96, !PT ;  /* 0x000000110f0a7c12 */ /* 0x000fe4000f8e96cc */
[----:B------:R-:W-:Y:S01]  /*a720*/  LOP3.LUT R8, R14, 0xffff, RZ, 0xc0, !PT ;  /* 0x0000ffff0e087812 */ /* 0x000fe200078ec0ff */
[----:B------:R-:W1:Y:S01]  /*a730*/  MUFU.EX2 R204, R236 ;  /* 0x000000ec00cc7308 */ /* 0x000e620000000800 */
[----:B------:R-:W-:Y:S01]  /*a740*/  LOP3.LUT R12, R10, 0xffff, RZ, 0xc0, !PT ;  /* 0x0000ffff0a0c7812 */ /* 0x000fe200078ec0ff */
[----:B------:R-:W-:Y:S01]  /*a750*/  HMMA.16816.F32 R148, R32, R26, R148 ;  /* 0x0000001a2094723c */ /* 0x000fe20000001894 */
[----:B------:R-:W-:Y:S01]  /*a760*/  LOP3.LUT R30, R14, 0xff, RZ, 0xc0, !PT ;  /* 0x000000ff0e1e7812 */ /* 0x000fe200078ec0ff */
[----:B------:R-:W2:Y:S01]  /*a770*/  LDSM.16.MT88.4 R24, [R214+0x9800] ;  /* 0x00980000d618783b */ /* 0x000ea20000004200 */
[----:B------:R-:W-:-:S02]  /*a780*/  SHF.R.U32.HI R8, RZ, 0x8, R8 ;  /* 0x00000008ff087819 */ /* 0x000fc40000011608 */
[----:B------:R-:W-:Y:S02]  /*a790*/  LOP3.LUT R11, R10, 0xff, RZ, 0xc0, !PT ;  /* 0x000000ff0a0b7812 */ /* 0x000fe400078ec0ff */
[----:B------:R-:W-:Y:S01]  /*a7a0*/  SHF.R.U32.HI R12, RZ, 0x8, R12 ;  /* 0x00000008ff0c7819 */ /* 0x000fe2000001160c */
[C---:B------:R-:W-:Y:S01]  /*a7b0*/  HMMA.16816.F32 R80, R32.reuse, R22, R80 ;  /* 0x000000162050723c */ /* 0x040fe20000001850 */
[----:B------:R-:W-:Y:S01]  /*a7c0*/  PRMT R30, R30, 0x5410, R8 ;  /* 0x000054101e1e7816 */ /* 0x000fe20000000008 */
[----:B------:R-:W3:Y:S01]  /*a7d0*/  LDSM.16.MT88.4 R20, [R212+0x9800] ;  /* 0x00980000d414783b */ /* 0x000ee20000004200 */
[----:B------:R-:W-:Y:S02]  /*a7e0*/  PRMT R8, R11, 0x5410, R12 ;  /* 0x000054100b087816 */ /* 0x000fe4000000000c */
[----:B------:R-:W-:Y:S01]  /*a7f0*/  SHF.R.U32.HI R9, RZ, 0x10, R14 ;  /* 0x00000010ff097819 */ /* 0x000fe2000001160e */
[--C-:B------:R-:W-:Y:S01]  /*a800*/  HSET2.LE.AND R30, R30, R63.reuse, PT ;  /* 0x0000003f1e1e7233 */ /* 0x100fe20003803000 */
[----:B------:R-:W-:Y:S01]  /*a810*/  SHF.R.U32.HI R4, RZ, 0x10, R10 ;  /* 0x00000010ff047819 */ /* 0x000fe2000001160a */
[----:B------:R-:W-:Y:S01]  /*a820*/  HSET2.LE.AND R8, R8, R63, PT ;  /* 0x0000003f08087233 */ /* 0x000fe20003803000 */
[----:B------:R-:W-:Y:S01]  /*a830*/  LOP3.LUT R9, R9, 0xff, RZ, 0xc0, !PT ;  /* 0x000000ff09097812 */ /* 0x000fe200078ec0ff */
[----:B------:R-:W-:Y:S01]  /*a840*/  HMMA.16816.F32 R96, R32, R18, R96 ;  /* 0x000000122060723c */ /* 0x000fe20000001860 */
[----:B------:R-:W-:Y:S01]  /*a850*/  LOP3.LUT R4, R4, 0xff, RZ, 0xc0, !PT ;  /* 0x000000ff04047812 */ /* 0x000fe200078ec0ff */
[----:B------:R-:W4:Y:S01]  /*a860*/  LDSM.16.MT88.4 R16, [R214+0xa800] ;  /* 0x00a80000d610783b */ /* 0x000f220000004200 */
[----:B------:R-:W-:-:S02]  /*a870*/  SHF.R.U32.HI R31, RZ, 0x18, R14 ;  /* 0x00000018ff1f7819 */ /* 0x000fc4000001160e */
[----:B------:R-:W-:Y:S01]  /*a880*/  SHF.R.U32.HI R29, RZ, 0x18, R10 ;  /* 0x00000018ff1d7819 */ /* 0x000fe2000001160a */
[----:B------:R-:W3:Y:S01]  /*a890*/  LDSM.16.MT88.4 R12, [R212+0xa800] ;  /* 0x00a80000d40c783b */ /* 0x000ee20000004200 */
[----:B------:R-:W-:Y:S01]  /*a8a0*/  PRMT R31, R9, 0x5410, R31 ;  /* 0x00005410091f7816 */ /* 0x000fe2000000001f */
[----:B------:R-:W-:Y:S01]  /*a8b0*/  HMMA.16816.F32 R132, R32, R6, R132 ;  /* 0x000000062084723c */ /* 0x000fe20000001884 */
[----:B------:R-:W-:Y:S02]  /*a8c0*/  PRMT R29, R4, 0x5410, R29 ;  /* 0x00005410041d7816 */ /* 0x000fe4000000001d */
[----:B------:R-:W-:Y:S01]  /*a8d0*/  LOP3.LUT R28, R8, R28, RZ, 0xc0, !PT ;  /* 0x0000001c081c7212 */ /* 0x000fe200078ec0ff */
[----:B------:R-:W-:Y:S01]  /*a8e0*/  LDSM.16.MT88.4 R4, [R212+0xb800] ;  /* 0x00b80000d404783b */ /* 0x000fe20000004200 */
[--C-:B------:R-:W-:Y:S02]  /*a8f0*/  HSET2.LE.AND R31, R31, R63.reuse, PT ;  /* 0x0000003f1f1f7233 */ /* 0x100fe40003803000 */
[----:B------:R-:W-:Y:S01]  /*a900*/  HSET2.LE.AND R29, R29, R63, PT ;  /* 0x0000003f1d1d7233 */ /* 0x000fe20003803000 */
[----:B------:R-:W3:Y:S01]  /*a910*/  LDSM.16.MT88.4 R8, [R214+0xb800] ;  /* 0x00b80000d608783b */ /* 0x000ee20000004200 */
[----:B------:R-:W-:-:S04]  /*a920*/  F2FP.PACK_AB R32, R197, R191 ;  /* 0x000000bfc520723e */ /* 0x000fc800000000ff */
[----:B------:R-:W-:Y:S02]  /*a930*/  LOP3.LUT R29, R29, R32, RZ, 0xc0, !PT ;  /* 0x000000201d1d7212 */ /* 0x000fe400078ec0ff */
[----:B-1----:R-:W-:-:S04]  /*a940*/  F2FP.PACK_AB R32, R204, R202 ;  /* 0x000000cacc20723e */ /* 0x002fc800000000ff */
[----:B------:R-:W-:Y:S02]  /*a950*/  LOP3.LUT R30, R30, R32, RZ, 0xc0, !PT ;  /* 0x000000201e1e7212 */ /* 0x000fe400078ec0ff */
[----:B------:R-:W-:-:S04]  /*a960*/  F2FP.PACK_AB R32, R200, R201 ;  /* 0x000000c9c820723e */ /* 0x000fc800000000ff */
[----:B------:R-:W-:-:S07]  /*a970*/  LOP3.LUT R31, R31, R32, RZ, 0xc0, !PT ;  /* 0x000000201f1f7212 */ /* 0x000fce00078ec0ff */
[C---:B--2---:R-:W-:Y:S08]  /*a980*/  HMMA.16816.F32 R156, R28.reuse, R24, R156 ;  /* 0x000000181c9c723c */ /* 0x044ff0000000189c */
[C---:B------:R-:W-:Y:S08]  /*a990*/  HMMA.16816.F32 R152, R28.reuse, R26, R152 ;  /* 0x0000001a1c98723c */ /* 0x040ff00000001898 */
[C---:B---3--:R-:W-:Y:S08]  /*a9a0*/  HMMA.16816.F32 R72, R28.reuse, R20, R72 ;  /* 0x000000141c48723c */ /* 0x048ff00000001848 */
[C---:B------:R-:W-:Y:S08]  /*a9b0*/  HMMA.16816.F32 R76, R28.reuse, R22, R76 ;  /* 0x000000161c4c723c */ /* 0x040ff0000000184c */
[C---:B----4-:R-:W-:Y:S08]  /*a9c0*/  HMMA.16816.F32 R88, R28.reuse, R16, R88 ;  /* 0x000000101c58723c */ /* 0x050ff00000001858 */
[C---:B------:R-:W-:Y:S08]  /*a9d0*/  HMMA.16816.F32 R92, R28.reuse, R18, R92 ;  /* 0x000000121c5c723c */ /* 0x040ff0000000185c */
[C---:B------:R-:W-:Y:S08]  /*a9e0*/  HMMA.16816.F32 R104, R28.reuse, R12, R104 ;  /* 0x0000000c1c68723c */ /* 0x040ff00000001868 */
[C---:B------:R-:W-:Y:S08]  /*a9f0*/  HMMA.16816.F32 R144, R28.reuse, R14, R144 ;  /* 0x0000000e1c90723c */ /* 0x040ff00000001890 */
[C---:B------:R-:W-:Y:S08]  /*aa00*/  HMMA.16816.F32 R140, R28.reuse, R8, R140 ;  /* 0x000000081c8c723c */ /* 0x040ff0000000188c */
[C---:B------:R-:W-:Y:S08]  /*aa10*/  HMMA.16816.F32 R116, R28.reuse, R10, R116 ;  /* 0x0000000a1c74723c */ /* 0x040ff00000001874 */
[C---:B------:R-:W-:Y:S08]  /*aa20*/  HMMA.16816.F32 R124, R28.reuse, R4, R124 ;  /* 0x000000041c7c723c */ /* 0x040ff0000000187c */
[----:B------:R-:W-:Y:S07]  /*aa30*/  HMMA.16816.F32 R128, R28, R6, R128 ;  /* 0x000000061c80723c */ /* 0x000fee0000001880 */
[----:B------:R-:W-:Y:S01]  /*aa40*/  LOP3.LUT R28, R185, UR13, R238, 0x96, !PT ;  /* 0x0000000db91c7c12 */ /* 0x000fe2000f8e96ee */
[----:B------:R-:W-:-:S04]  /*aa50*/  IMAD.WIDE.U32 R238, R188, -0x2daee0ad, RZ ;  /* 0xd2511f53bcee7825 */ /* 0x000fc800078e00ff */
[----:B------:R-:W-:Y:S01]  /*aa60*/  IMAD.WIDE.U32 R28, R28, -0x2daee0ad, RZ ;  /* 0xd2511f531c1c7825 */ /* 0x000fe200078e00ff */
[----:B------:R-:W-:-:S04]  /*aa70*/  LOP3.LUT R186, R239, UR12, R186, 0x96, !PT ;  /* 0x0000000cefba7c12 */ /* 0x000fc8000f8e96ba */
[----:B------:R-:W-:Y:S01]  /*aa80*/  LOP3.LUT R238, R29, UR10, R238, 0x96, !PT ;  /* 0x0000000a1dee7c12 */ /* 0x000fe2000f8e96ee */
[----:B------:R-:W-:-:S04]  /*aa90*/  IMAD.WIDE.U32 R236, R186, -0x326172a9, RZ ;  /* 0xcd9e8d57baec7825 */ /* 0x000fc800078e00ff */
[----:B------:R-:W-:Y:S01]  /*aaa0*/  IMAD.WIDE.U32 R238, R238, -0x326172a9, RZ ;  /* 0xcd9e8d57eeee7825 */ /* 0x000fe200078e00ff */
[----:B------:R-:W-:-:S03]  /*aab0*/  LOP3.LUT R185, R237, UR11, R184, 0x96, !PT ;  /* 0x0000000bedb97c12 */ /* 0x000fc6000f8e96b8 */
[----:B------:R-:W-:Y:S01]  /*aac0*/  FFMA.FTZ R184, R164, c[0x0][0x23c], -R66 ;  /* 0x00008f00a4b87a23 */ /* 0x000fe20000010842 */
[----:B------:R-:W-:Y:S01]  /*aad0*/  LOP3.LUT R236, R239, UR9, R236, 0x96, !PT ;  /* 0x00000009efec7c12 */ /* 0x000fe2000f8e96ec */
[----:B------:R-:W-:-:S04]  /*aae0*/  IMAD.WIDE.U32 R32, R185, -0x2daee0ad, RZ ;  /* 0xd2511f53b9207825 */ /* 0x000fc800078e00ff */
[----:B------:R-:W-:Y:S01]  /*aaf0*/  IMAD.WIDE.U32 R236, R236, -0x2daee0ad, RZ ;  /* 0xd2511f53ecec7825 */ /* 0x000fe200078e00ff */
[----:B------:R-:W-:Y:S01]  /*ab00*/  LOP3.LUT R28, R33, UR8, R28, 0x96, !PT ;  /* 0x00000008211c7c12 */ /* 0x000fe2000f8e961c */
[----:B------:R-:W-:Y:S02]  /*ab10*/  MUFU.EX2 R177, R177 ;  /* 0x000000b100b17308 */ /* 0x000fe40000000800 */
[----:B------:R-:W-:Y:S01]  /*ab20*/  FFMA.FTZ R185, R170, c[0x0][0x23c], -R66 ;  /* 0x00008f00aab97a23 */ /* 0x000fe20000010842 */
[----:B------:R-:W-:Y:S01]  /*ab30*/  LOP3.LUT R32, R237, UR6, R32, 0x96, !PT ;  /* 0x00000006ed207c12 */ /* 0x000fe2000f8e9620 */
[----:B------:R-:W-:-:S04]  /*ab40*/  IMAD.WIDE.U32 R34, R28, -0x326172a9, RZ ;  /* 0xcd9e8d571c227825 */ /* 0x000fc800078e00ff */
[----:B------:R-:W-:Y:S01]  /*ab50*/  IMAD.WIDE.U32 R32, R32, -0x326172a9, RZ ;  /* 0xcd9e8d5720207825 */ /* 0x000fe200078e00ff */
[----:B------:R-:W-:Y:S03]  /*ab60*/  MUFU.EX2 R184, R184 ;  /* 0x000000b800b87308 */ /* 0x000fe60000000800 */
[--C-:B------:R-:W-:Y:S01]  /*ab70*/  FFMA.FTZ R170, R172, c[0x0][0x23c], -R66.reuse ;  /* 0x00008f00acaa7a23 */ /* 0x100fe20000010842 */
[----:B------:R-:W-:Y:S01]  /*ab80*/  LOP3.LUT R29, R32, 0xffff, RZ, 0xc0, !PT ;  /* 0x0000ffff201d7812 */ /* 0x000fe200078ec0ff */
[----:B------:R-:W-:Y:S01]  /*ab90*/  FFMA.FTZ R172, R178, c[0x0][0x23c], -R66 ;  /* 0x00008f00b2ac7a23 */ /* 0x000fe20000010842 */
[----:B------:R-:W-:Y:S02]  /*aba0*/  LOP3.LUT R30, R32, 0xff, RZ, 0xc0, !PT ;  /* 0x000000ff201e7812 */ /* 0x000fe400078ec0ff */
[----:B------:R-:W-:Y:S01]  /*abb0*/  SHF.R.U32.HI R29, RZ, 0x8, R29 ;  /* 0x00000008ff1d7819 */ /* 0x000fe2000001161d */
[----:B------:R-:W-:Y:S01]  /*abc0*/  FFMA.FTZ R164, R179, c[0x0][0x23c], -R58 ;  /* 0x00008f00b3a47a23 */ /* 0x000fe2000001083a */
[----:B------:R-:W-:Y:S01]  /*abd0*/  SHF.R.U32.HI R28, RZ, 0x10, R32 ;  /* 0x00000010ff1c7819 */ /* 0x000fe20000011620 */
[----:B------:R-:W-:Y:S01]  /*abe0*/  MUFU.EX2 R170, R170 ;  /* 0x000000aa00aa7308 */ /* 0x000fe20000000800 */
[----:B------:R-:W-:-:S02]  /*abf0*/  PRMT R30, R30, 0x5410, R29 ;  /* 0x000054101e1e7816 */ /* 0x000fc4000000001d */
[----:B------:R-:W-:Y:S01]  /*ac00*/  SHF.R.U32.HI R29, RZ, 0x18, R32 ;  /* 0x00000018ff1d7819 */ /* 0x000fe20000011620 */
[----:B------:R-:W-:Y:S01]  /*ac10*/  IMAD.MOV.U32 R32, RZ, RZ, R216 ;  /* 0x000000ffff207224 */ /* 0x000fe200078e00d8 */
[----:B------:R-:W-:Y:S01]  /*ac20*/  LOP3.LUT R31, R33, UR17, R34, 0x96, !PT ;  /* 0x00000011211f7c12 */ /* 0x000fe2000f8e9622 */
[----:B------:R-:W-:Y:S02]  /*ac30*/  IMAD.MOV.U32 R33, RZ, RZ, R217 ;  /* 0x000000ffff217224 */ /* 0x000fe400078e00d9 */
[----:B------:R1:W5:Y:S01]  /*ac40*/  LDL.LU.64 R216, [R1+0x8] ;  /* 0x0000080001d87983 */ /* 0x0003620000300a00 */
[----:B------:R-:W2:Y:S01]  /*ac50*/  MUFU.EX2 R172, R172 ;  /* 0x000000ac00ac7308 */ /* 0x000ea20000000800 */
[----:B------:R-:W-:Y:S01]  /*ac60*/  LOP3.LUT R28, R28, 0xff, RZ, 0xc0, !PT ;  /* 0x000000ff1c1c7812 */ /* 0x000fe200078ec0ff */
[----:B------:R-:W-:-:S03]  /*ac70*/  IMAD.MOV.U32 R178, RZ, RZ, R32 ;  /* 0x000000ffffb27224 */ /* 0x000fc600078e0020 */
[----:B------:R-:W-:-:S03]  /*ac80*/  PRMT R28, R28, 0x5410, R29 ;  /* 0x000054101c1c7816 */ /* 0x000fc6000000001d */
[----:B------:R-:W3:Y:S01]  /*ac90*/  MUFU.EX2 R164, R164 ;  /* 0x000000a400a47308 */ /* 0x000ee20000000800 */
[----:B------:R-:W-:Y:S01]  /*aca0*/  SHF.R.U32.HI R29, RZ, 0x10, R31 ;  /* 0x00000010ff1d7819 */ /* 0x000fe2000001161f */
[----:B------:R-:W-:Y:S01]  /*acb0*/  IMAD.MOV.U32 R179, RZ, RZ, R33 ;  /* 0x000000ffffb37224 */ /* 0x000fe200078e0021 */
[----:B------:R-:W-:Y:S01]  /*acc0*/  LOP3.LUT R33, R31, 0xffff, RZ, 0xc0, !PT ;  /* 0x0000ffff1f217812 */ /* 0x000fe200078ec0ff */
[--C-:B------:R-:W-:Y:S01]  /*acd0*/  FFMA.FTZ R169, R169, c[0x0][0x23c], -R58.reuse ;  /* 0x00008f00a9a97a23 */ /* 0x100fe2000001083a */
[----:B------:R-:W-:Y:S01]  /*ace0*/  LOP3.LUT R32, R31, 0xff, RZ, 0xc0, !PT ;  /* 0x000000ff1f207812 */ /* 0x000fe200078ec0ff */
[----:B------:R-:W-:Y:S01]  /*acf0*/  FFMA.FTZ R171, R171, c[0x0][0x23c], -R58 ;  /* 0x00008f00abab7a23 */ /* 0x000fe2000001083a */
[----:B------:R-:W-:Y:S01]  /*ad00*/  SHF.R.U32.HI R31, RZ, 0x18, R31 ;  /* 0x00000018ff1f7819 */ /* 0x000fe2000001161f */
[----:B------:R-:W4:Y:S01]  /*ad10*/  MUFU.EX2 R185, R185 ;  /* 0x000000b900b97308 */ /* 0x000f220000000800 */
[----:B------:R-:W-:Y:S01]  /*ad20*/  LOP3.LUT R29, R29, 0xff, RZ, 0xc0, !PT ;  /* 0x000000ff1d1d7812 */ /* 0x000fe200078ec0ff */
[----:B------:R-:W-:Y:S01]  /*ad30*/  HSET2.LE.AND R30, R30, R63, PT ;  /* 0x0000003f1e1e7233 */ /* 0x000fe20003803000 */
[----:B------:R-:W-:-:S02]  /*ad40*/  SHF.R.U32.HI R33, RZ, 0x8, R33 ;  /* 0x00000008ff217819 */ /* 0x000fc40000011621 */
[----:B------:R-:W-:Y:S02]  /*ad50*/  PRMT R29, R29, 0x5410, R31 ;  /* 0x000054101d1d7816 */ /* 0x000fe4000000001f */
[----:B--2---:R-:W-:Y:S01]  /*ad60*/  F2FP.PACK_AB R31, R172, R170 ;  /* 0x000000aaac1f723e */ /* 0x004fe200000000ff */
[----:B------:R-:W-:Y:S01]  /*ad70*/  MUFU.EX2 R169, R169 ;  /* 0x000000a900a97308 */ /* 0x000fe20000000800 */
[----:B------:R-:W-:Y:S01]  /*ad80*/  HSET2.LE.AND R28, R28, R63, PT ;  /* 0x0000003f1c1c7233 */ /* 0x000fe20003803000 */
[----:B------:R-:W-:Y:S02]  /*ad90*/  PRMT R32, R32, 0x5410, R33 ;  /* 0x0000541020207816 */ /* 0x000fe40000000021 */
[----:B------:R-:W-:-:S04]  /*ada0*/  LOP3.LUT R30, R30, R31, RZ, 0xc0, !PT ;  /* 0x0000001f1e1e7212 */ /* 0x000fc800078ec0ff */
[----:B------:R-:W2:Y:S01]  /*adb0*/  MUFU.EX2 R171, R171 ;  /* 0x000000ab00ab7308 */ /* 0x000ea20000000800 */
[----:B---3--:R-:W-:-:S04]  /*adc0*/  F2FP.PACK_AB R31, R164, R177 ;  /* 0x000000b1a41f723e */ /* 0x008fc800000000ff */
[----:B------:R-:W-:Y:S01]  /*add0*/  LOP3.LUT R31, R28, R31, RZ, 0xc0, !PT ;  /* 0x0000001f1c1f7212 */ /* 0x000fe200078ec0ff */
[--C-:B------:R-:W-:Y:S01]  /*ade0*/  HSET2.LE.AND R28, R32, R63.reuse, PT ;  /* 0x0000003f201c7233 */ /* 0x100fe20003803000 */
[----:B----4-:R-:W-:Y:S01]  /*adf0*/  F2FP.PACK_AB R32, R185, R184 ;  /* 0x000000b8b920723e */ /* 0x010fe200000000ff */
[----:B------:R-:W-:-:S03]  /*ae00*/  HSET2.LE.AND R29, R29, R63, PT ;  /* 0x0000003f1d1d7233 */ /* 0x000fc60003803000 */
[----:B------:R-:W-:Y:S02]  /*ae10*/  LOP3.LUT R28, R28, R32, RZ, 0xc0, !PT ;  /* 0x000000201c1c7212 */ /* 0x000fe400078ec0ff */
[----:B--2---:R-:W-:-:S04]  /*ae20*/  F2FP.PACK_AB R32, R171, R169 ;  /* 0x000000a9ab20723e */ /* 0x004fc800000000ff */
[----:B------:R-:W-:Y:S01]  /*ae30*/  LOP3.LUT R29, R29, R32, RZ, 0xc0, !PT ;  /* 0x000000201d1d7212 */ /* 0x000fe200078ec0ff */
[----:B------:R-:W-:-:S06]  /*ae40*/  IMAD.MOV.U32 R32, RZ, RZ, R178 ;  /* 0x000000ffff207224 */ /* 0x000fcc00078e00b2 */
[C---:B------:R-:W-:Y:S07]  /*ae50*/  HMMA.16816.F32 R96, R28.reuse, R18, R96 ;  /* 0x000000121c60723c */ /* 0x040fee0000001860 */
[----:B------:R-:W-:Y:S01]  /*ae60*/  LOP3.LUT R18, R205, UR7, R248, 0x96, !PT ;  /* 0x00000007cd127c12 */ /* 0x000fe2000f8e96f8 */
[----:B------:R-:W-:Y:S04]  /*ae70*/  HMMA.16816.F32 R100, R28, R12, R100 ;  /* 0x0000000c1c64723c */ /* 0x000fe80000001864 */
[----:B------:R-:W-:-:S04]  /*ae80*/  IMAD.WIDE.U32 R18, R18, -0x2daee0ad, RZ ;  /* 0xd2511f5312127825 */ /* 0x000fc800078e00ff */
[----:B------:R-:W-:Y:S01]  /*ae90*/  FFMA.FTZ R178, R173, c[0x0][0x23c], -R183 ;  /* 0x00008f00adb27a23 */ /* 0x000fe200000108b7 */
[----:B------:R-:W-:Y:S01]  /*aea0*/  LOP3.LUT R12, R19, UR16, R32, 0x96, !PT ;  /* 0x00000010130c7c12 */ /* 0x000fe2000f8e9620 */
[----:B------:R-:W-:Y:S02]  /*aeb0*/  IMAD.MOV.U32 R33, RZ, RZ, R179 ;  /* 0x000000ffff217224 */ /* 0x000fe400078e00b3 */
[--C-:B------:R-:W-:Y:S02]  /*aec0*/  FFMA.FTZ R173, R180, c[0x0][0x23c], -R183.reuse ;  /* 0x00008f00b4ad7a23 */ /* 0x100fe400000108b7 */
[--C-:B------:R-:W-:Y:S02]  /*aed0*/  FFMA.FTZ R67, R67, c[0x0][0x23c], -R168.reuse ;  /* 0x00008f0043437a23 */ /* 0x100fe400000108a8 */
[--C-:B------:R-:W-:Y:S02]  /*aee0*/  FFMA.FTZ R175, R175, c[0x0][0x23c], -R168.reuse ;  /* 0x00008f00afaf7a23 */ /* 0x100fe400000108a8 */
[----:B------:R-:W-:Y:S01]  /*aef0*/  FFMA.FTZ R174, R174, c[0x0][0x23c], -R168 ;  /* 0x00008f00aeae7a23 */ /* 0x000fe200000108a8 */
[----:B------:R-:W-:Y:S01]  /*af00*/  HMMA.16816.F32 R84, R28, R16, R84 ;  /* 0x000000101c54723c */ /* 0x000fe20000001854 */
[----:B------:R-:W-:-:S02]  /*af10*/  FFMA.FTZ R179, R181, c[0x0][0x23c], -R183 ;  /* 0x00008f00b5b37a23 */ /* 0x000fc400000108b7 */
[----:B------:R-:W-:Y:S02]  /*af20*/  FFMA.FTZ R180, R182, c[0x0][0x23c], -R183 ;  /* 0x00008f00b6b47a23 */ /* 0x000fe400000108b7 */
[----:B------:R-:W-:Y:S02]  /*af30*/  FFMA.FTZ R168, R176, c[0x0][0x23c], -R168 ;  /* 0x00008f00b0a87a23 */ /* 0x000fe400000108a8 */
[----:B------:R-:W-:Y:S01]  /*af40*/  LOP3.LUT R16, R12, 0xffff, RZ, 0xc0, !PT ;  /* 0x0000ffff0c107812 */ /* 0x000fe200078ec0ff */
[----:B------:R-:W-:Y:S01]  /*af50*/  MUFU.EX2 R178, R178 ;  /* 0x000000b200b27308 */ /* 0x000fe20000000800 */
[----:B------:R-:W-:Y:S02]  /*af60*/  HMMA.16816.F32 R112, R28, R8, R112 ;  /* 0x000000081c70723c */ /* 0x000fe40000001870 */
[----:B------:R-:W-:Y:S01]  /*af70*/  SHF.R.U32.HI R16, RZ, 0x8, R16 ;  /* 0x00000008ff107819 */ /* 0x000fe20000011610 */
[----:B------:R-:W-:-:S04]  /*af80*/  FFMA.FTZ R52, R229, R59, R52 ;  /* 0x0000003be5347223 */ /* 0x000fc80000010034 */
[----:B------:R-:W2:Y:S01]  /*af90*/  MUFU.EX2 R173, R173 ;  /* 0x000000ad00ad7308 */ /* 0x000ea20000000800 */
[----:B------:R-:W-:Y:S01]  /*afa0*/  LOP3.LUT R8, R12, 0xff, RZ, 0xc0, !PT ;  /* 0x000000ff0c087812 */ /* 0x000fe200078ec0ff */
[----:B------:R-:W-:Y:S01]  /*afb0*/  HMMA.16816.F32 R108, R28, R14, R108 ;  /* 0x0000000e1c6c723c */ /* 0x000fe2000000186c */
[----:B------:R-:W-:Y:S01]  /*afc0*/  LOP3.LUT R9, R18, 0xffff, RZ, 0xc0, !PT ;  /* 0x0000ffff12097812 */ /* 0x000fe200078ec0ff */
[----:B------:R-:W-:-:S04]  /*afd0*/  FFMA.FTZ R50, R232, R62, R50 ;  /* 0x0000003ee8327223 */ /* 0x000fc80000010032 */
[----:B------:R-:W-:Y:S01]  /*afe0*/  MUFU.EX2 R179, R179 ;  /* 0x000000b300b37308 */ /* 0x000fe20000000800 */
[----:B------:R-:W-:Y:S01]  /*aff0*/  SHF.R.U32.HI R14, RZ, 0x10, R18 ;  /* 0x00000010ff0e7819 */ /* 0x000fe20000011612 */
[----:B------:R-:W-:Y:S01]  /*b000*/  HMMA.16816.F32 R120, R28, R10, R120 ;  /* 0x0000000a1c78723c */ /* 0x000fe20000001878 */
[----:B------:R-:W-:Y:S01]  /*b010*/  PRMT R8, R8, 0x5410, R16 ;  /* 0x0000541008087816 */ /* 0x000fe20000000010 */
[----:B------:R-:W-:-:S04]  /*b020*/  FFMA.FTZ R46, R231, R61, R46 ;  /* 0x0000003de72e7223 */ /* 0x000fc8000001002e */
[----:B------:R-:W-:Y:S01]  /*b030*/  MUFU.EX2 R180, R180 ;  /* 0x000000b400b47308 */ /* 0x000fe20000000800 */
[----:B------:R-:W-:Y:S01]  /*b040*/  SHF.R.U32.HI R10, RZ, 0x10, R12 ;  /* 0x00000010ff0a7819 */ /* 0x000fe2000001160c */
[----:B------:R-:W-:-:S06]  /*b050*/  FFMA.FTZ R42, R230, R60, R42 ;  /* 0x0000003ce62a7223 */ /* 0x000fcc000001002a */
[----:B------:R-:W-:Y:S01]  /*b060*/  MUFU.EX2 R67, R67 ;  /* 0x0000004300437308 */ /* 0x000fe20000000800 */
[----:B------:R-:W-:-:S07]  /*b070*/  LOP3.LUT R15, R18, 0xff, RZ, 0xc0, !PT ;  /* 0x000000ff120f7812 */ /* 0x000fce00078ec0ff */
[----:B------:R-:W3:Y:S01]  /*b080*/  MUFU.EX2 R175, R175 ;  /* 0x000000af00af7308 */ /* 0x000ee20000000800 */
[----:B------:R-:W-:-:S07]  /*b090*/  SHF.R.U32.HI R13, RZ, 0x18, R18 ;  /* 0x00000018ff0d7819 */ /* 0x000fce0000011612 */
[----:B------:R-:W-:Y:S01]  /*b0a0*/  MUFU.EX2 R174, R174 ;  /* 0x000000ae00ae7308 */ /* 0x000fe20000000800 */
[----:B------:R-:W-:-:S07]  /*b0b0*/  SHF.R.U32.HI R12, RZ, 0x18, R12 ;  /* 0x00000018ff0c7819 */ /* 0x000fce000001160c */
[----:B------:R-:W4:Y:S01]  /*b0c0*/  MUFU.EX2 R168, R168 ;  /* 0x000000a800a87308 */ /* 0x000f220000000800 */
[----:B------:R-:W-:Y:S01]  /*b0d0*/  SHF.R.U32.HI R9, RZ, 0x8, R9 ;  /* 0x00000008ff097819 */ /* 0x000fe20000011609 */
[----:B------:R-:W-:Y:S01]  /*b0e0*/  FADD.FTZ R52, R57, R52 ;  /* 0x0000003439347221 */ /* 0x000fe20000010000 */
[----:B------:R-:W-:Y:S02]  /*b0f0*/  LOP3.LUT R14, R14, 0xff, RZ, 0xc0, !PT ;  /* 0x000000ff0e0e7812 */ /* 0x000fe400078ec0ff */
[----:B------:R-:W-:Y:S01]  /*b100*/  LOP3.LUT R10, R10, 0xff, RZ, 0xc0, !PT ;  /* 0x000000ff0a0a7812 */ /* 0x000fe200078ec0ff */
[----:B------:R-:W-:Y:S01]  /*b110*/  FADD.FTZ R50, R49, R50 ;  /* 0x0000003231327221 */ /* 0x000fe20000010000 */
[----:B------:R-:W-:Y:S01]  /*b120*/  HSET2.LE.AND R32, R8, R63, PT ;  /* 0x0000003f08207233 */ /* 0x000fe20003803000 */
[----:B------:R-:W-:Y:S02]  /*b130*/  FADD.FTZ R46, R45, R46 ;  /* 0x0000002e2d2e7221 */ /* 0x000fe40000010000 */
[----:B------:R-:W-:Y:S01]  /*b140*/  FADD.FTZ R42, R41, R42 ;  /* 0x0000002a292a7221 */ /* 0x000fe20000010000 */
[----:B------:R-:W-:Y:S01]  /*b150*/  PRMT R15, R15, 0x5410, R9 ;  /* 0x000054100f0f7816 */ /* 0x000fe20000000009 */
[----:B------:R-:W-:Y:S01]  /*b160*/  IMAD.MOV.U32 R183, RZ, RZ, R35 ;  /* 0x000000ffffb77224 */ /* 0x000fe200078e0023 */
[----:B------:R-:W-:Y:S01]  /*b170*/  PRMT R13, R14, 0x5410, R13 ;  /* 0x000054100e0d7816 */ /* 0x000fe2000000000d */
[----:B------:R-:W-:Y:S01]  /*b180*/  FADD.FTZ R52, R56, R52 ;  /* 0x0000003438347221 */ /* 0x000fe20000010000 */
[----:B------:R-:W-:Y:S01]  /*b190*/  PRMT R8, R10, 0x5410, R12 ;  /* 0x000054100a087816 */ /* 0x000fe2000000000c */
[----:B------:R-:W-:-:S02]  /*b1a0*/  FADD.FTZ R50, R48, R50 ;  /* 0x0000003230327221 */ /* 0x000fc40000010000 */
[----:B------:R-:W-:Y:S01]  /*b1b0*/  IMAD.MOV.U32 R182, RZ, RZ, R34 ;  /* 0x000000ffffb67224 */ /* 0x000fe200078e0022 */
[----:B--2---:R-:W-:Y:S01]  /*b1c0*/  F2FP.PACK_AB R11, R173, R178 ;  /* 0x000000b2ad0b723e */ /* 0x004fe200000000ff */
[----:B------:R-:W-:Y:S01]  /*b1d0*/  FADD.FTZ R46, R44, R46 ;  /* 0x0000002e2c2e7221 */ /* 0x000fe20000010000 */
[----:B---3--:R-:W-:Y:S01]  /*b1e0*/  F2FP.PACK_AB R33, R175, R67 ;  /* 0x00000043af21723e */ /* 0x008fe200000000ff */
[----:B------:R-:W-:Y:S01]  /*b1f0*/  FADD.FTZ R42, R40, R42 ;  /* 0x0000002a282a7221 */ /* 0x000fe20000010000 */
[----:B------:R-:W-:Y:S01]  /*b200*/  LOP3.LUT R182, R183, UR7, R238, 0x96, !PT ;  /* 0x00000007b7b67c12 */ /* 0x000fe2000f8e96ee */
[--C-:B------:R-:W-:Y:S01]  /*b210*/  HSET2.LE.AND R15, R15, R63.reuse, PT ;  /* 0x0000003f0f0f7233 */ /* 0x100fe20003803000 */
[----:B------:R-:W-:Y:S01]  /*b220*/  FADD.FTZ R52, R55, R52 ;  /* 0x0000003437347221 */ /* 0x000fe20000010000 */
[--C-:B------:R-:W-:Y:S01]  /*b230*/  HSET2.LE.AND R8, R8, R63.reuse, PT ;  /* 0x0000003f08087233 */ /* 0x100fe20003803000 */
[----:B------:R-:W-:Y:S01]  /*b240*/  F2FP.PACK_AB R34, R180, R179 ;  /* 0x000000b3b422723e */ /* 0x000fe200000000ff */
[----:B------:R-:W-:Y:S01]  /*b250*/  HSET2.LE.AND R13, R13, R63, PT ;  /* 0x0000003f0d0d7233 */ /* 0x000fe20003803000 */
[----:B----4-:R-:W-:Y:S01]  /*b260*/  F2FP.PACK_AB R35, R168, R174 ;  /* 0x000000aea823723e */ /* 0x010fe200000000ff */
[----:B------:R-:W-:Y:S01]  /*b270*/  FADD.FTZ R50, R47, R50 ;  /* 0x000000322f327221 */ /* 0x000fe20000010000 */
[----:B------:R-:W-:Y:S01]  /*b280*/  HMMA.16816.F32 R160, R28, R24, R160 ;  /* 0x000000181ca0723c */ /* 0x000fe200000018a0 */
[----:B------:R-:W-:Y:S01]  /*b290*/  FADD.FTZ R46, R43, R46 ;  /* 0x0000002e2b2e7221 */ /* 0x000fe20000010000 */
[----:B------:R-:W-:Y:S01]  /*b2a0*/  LDSM.16.MT88.4 R16, [R214+0xac00] ;  /* 0x00ac0000d610783b */ /* 0x000fe20000004200 */
[----:B------:R-:W-:Y:S01]  /*b2b0*/  FADD.FTZ R42, R51, R42 ;  /* 0x0000002a332a7221 */ /* 0x000fe20000010000 */
[----:B------:R-:W-:Y:S01]  /*b2c0*/  LOP3.LUT R32, R32, R11, RZ, 0xc0, !PT ;  /* 0x0000000b20207212 */ /* 0x000fe200078ec0ff */
[----:B------:R-:W-:Y:S01]  /*b2d0*/  IMAD.WIDE.U32 R182, R182, -0x2daee0ad, RZ ;  /* 0xd2511f53b6b67825 */ /* 0x000fe200078e00ff */
[----:B------:R-:W-:-:S02]  /*b2e0*/  LOP3.LUT R33, R8, R33, RZ, 0xc0, !PT ;  /* 0x0000002108217212 */ /* 0x000fc400078ec0ff */
[C---:B------:R-:W-:Y:S01]  /*b2f0*/  HMMA.16816.F32 R148, R28.reuse, R26, R148 ;  /* 0x0000001a1c94723c */ /* 0x040fe20000001894 */
[----:B------:R-:W-:Y:S01]  /*b300*/  FADD.FTZ R52, R194, R52 ;  /* 0x00000034c2347221 */ /* 0x000fe20000010000 */
[----:B------:R-:W-:Y:S01]  /*b310*/  LOP3.LUT R34, R15, R34, RZ, 0xc0, !PT ;  /* 0x000000220f227212 */ /* 0x000fe200078ec0ff */
[----:B------:R-:W-:Y:S01]  /*b320*/  FADD.FTZ R50, R251, R50 ;  /* 0x00000032fb327221 */ /* 0x000fe20000010000 */
[----:B------:R-:W-:Y:S01]  /*b330*/  LOP3.LUT R35, R13, R35, RZ, 0xc0, !PT ;  /* 0x000000230d237212 */ /* 0x000fe200078ec0ff */
[----:B------:R-:W-:Y:S01]  /*b340*/  FADD.FTZ R46, R196, R46 ;  /* 0x0000002ec42e7221 */ /* 0x000fe20000010000 */
[----:B------:R-:W2:Y:S01]  /*b350*/  LDSM.16.MT88.4 R24, [R214+0x9c00] ;  /* 0x009c0000d618783b */ /* 0x000ea20000004200 */
[----:B------:R-:W-:Y:S01]  /*b360*/  FADD.FTZ R42, R165, R42 ;  /* 0x0000002aa52a7221 */ /* 0x000fe20000010000 */
[----:B------:R-:W-:Y:S02]  /*b370*/  HMMA.16816.F32 R68, R28, R20, R68 ;  /* 0x000000141c44723c */ /* 0x000fe40000001844 */
[----:B------:R-:W-:Y:S01]  /*b380*/  LDSM.16.MT88.4 R12, [R212+0xac00] ;  /* 0x00ac0000d40c783b */ /* 0x000fe20000004200 */
[----:B------:R-:W-:-:S03]  /*b390*/  FFMA.FTZ R65, R65, c[0x0][0x23c], -R66 ;  /* 0x00008f0041417a23 */ /* 0x000fc60000010842 */
[----:B------:R-:W-:Y:S02]  /*b3a0*/  LDSM.16.MT88.4 R8, [R214+0xbc00] ;  /* 0x00bc0000d608783b */ /* 0x000fe40000004200 */
[----:B------:R-:W-:Y:S02]  /*b3b0*/  HMMA.16816.F32 R80, R28, R22, R80 ;  /* 0x000000161c50723c */ /* 0x000fe40000001850 */
[----:B------:R-:W3:Y:S01]  /*b3c0*/  LDSM.16.MT88.4 R20, [R212+0x9c00] ;  /* 0x009c0000d414783b */ /* 0x000ee20000004200 */
[----:B------:R-:W-:Y:S01]  /*b3d0*/  FFMA.FTZ R64, R64, c[0x0][0x23c], -R66 ;  /* 0x00008f0040407a23 */ /* 0x000fe20000010842 */
[----:B------:R-:W-:Y:S01]  /*b3e0*/  LOP3.LUT R236, R183, UR16, R236, 0x96, !PT ;  /* 0x00000010b7ec7c12 */ /* 0x000fe2000f8e96ec */
[----:B------:R-:W-:-:S03]  /*b3f0*/  FFMA.FTZ R53, R53, c[0x0][0x23c], -R58 ;  /* 0x00008f0035357a23 */ /* 0x000fc6000001083a */
[----:B------:R-:W-:Y:S01]  /*b400*/  HMMA.16816.F32 R136, R28, R4, R136 ;  /* 0x000000041c88723c */ /* 0x000fe20000001888 */
[----:B------:R-:W-:Y:S02]  /*b410*/  FADD.FTZ R52, R193, R52 ;  /* 0x00000034c1347221 */ /* 0x000fe40000010000 */
[----:B------:R-:W-:-:S05]  /*b420*/  FADD.FTZ R50, R250, R50 ;  /* 0x00000032fa327221 */ /* 0x000fca0000010000 */
[----:B------:R-:W-:Y:S01]  /*b430*/  HMMA.16816.F32 R132, R28, R6, R132 ;  /* 0x000000061c84723c */ /* 0x000fe20000001884 */
[----:B------:R-:W4:Y:S01]  /*b440*/  LDSM.16.MT88.4 R4, [R212+0xbc00] ;  /* 0x00bc0000d404783b */ /* 0x000f220000004200 */
[----:B------:R-:W-:Y:S02]  /*b450*/  FADD.FTZ R46, R203, R46 ;  /* 0x0000002ecb2e7221 */ /* 0x000fe40000010000 */
[----:B------:R-:W-:Y:S02]  /*b460*/  FADD.FTZ R42, R167, R42 ;  /* 0x0000002aa72a7221 */ /* 0x000fe40000010000 */
[--C-:B------:R-:W-:Y:S01]  /*b470*/  FFMA.FTZ R36, R36, c[0x0][0x23c], -R58.reuse ;  /* 0x00008f0024247a23 */ /* 0x100fe2000001083a */
[----:B------:R-:W-:Y:S01]  /*b480*/  LOP3.LUT R28, R182, 0xffff, RZ, 0xc0, !PT ;  /* 0x0000ffffb61c7812 */ /* 0x000fe200078ec0ff */
[--C-:B------:R-:W-:Y:S02]  /*b490*/  FFMA.FTZ R54, R54, c[0x0][0x23c], -R58.reuse ;  /* 0x00008f0036367a23 */ /* 0x100fe4000001083a */
[----:B------:R-:W-:-:S02]  /*b4a0*/  FFMA.FTZ R58, R39, c[0x0][0x23c], -R58 ;  /* 0x00008f00273a7a23 */ /* 0x000fc4000001083a */
[----:B------:R1:W-:Y:S01]  /*b4b0*/  MUFU.EX2 R39, R53 ;  /* 0x0000003500277308 */ /* 0x0003e20000000800 */
[----:B------:R-:W-:Y:S01]  /*b4c0*/  FADD.FTZ R52, R187, R52 ;  /* 0x00000034bb347221 */ /* 0x000fe20000010000 */
[----:B------:R-:W-:Y:S01]  /*b4d0*/  LOP3.LUT R29, R182, 0xff, RZ, 0xc0, !PT ;  /* 0x000000ffb61d7812 */ /* 0x000fe200078ec0ff */
[----:B------:R-:W-:Y:S01]  /*b4e0*/  FFMA.FTZ R37, R37, c[0x0][0x23c], -R66 ;  /* 0x00008f0025257a23 */ /* 0x000fe20000010842 */
[----:B------:R-:W-:Y:S01]  /*b4f0*/  SHF.R.U32.HI R31, RZ, 0x8, R28 ;  /* 0x00000008ff1f7819 */ /* 0x000fe2000001161c */
[----:B------:R-:W-:Y:S02]  /*b500*/  FFMA.FTZ R38, R38, c[0x0][0x23c], -R66 ;  /* 0x00008f0026267a23 */ /* 0x000fe40000010842 */
[----:B------:R-:W-:Y:S01]  /*b510*/  FADD.FTZ R50, R190, R50 ;  /* 0x00000032be327221 */ /* 0x000fe20000010000 */
[----:B------:R-:W-:Y:S01]  /*b520*/  MUFU.EX2 R65, R65 ;  /* 0x0000004100417308 */ /* 0x000fe20000000800 */
[----:B------:R-:W-:Y:S02]  /*b530*/  FADD.FTZ R46, R207, R46 ;  /* 0x0000002ecf2e7221 */ /* 0x000fe40000010000 */
[----:B------:R-:W-:Y:S01]  /*b540*/  FADD.FTZ R42, R192, R42 ;  /* 0x0000002ac02a7221 */ /* 0x000fe20000010000 */
[----:B------:R-:W-:Y:S01]  /*b550*/  SHF.R.U32.HI R30, RZ, 0x10, R182 ;  /* 0x00000010ff1e7819 */ /* 0x000fe200000116b6 */
[----:B------:R-:W-:Y:S01]  /*b560*/  FADD.FTZ R52, R166, R52 ;  /* 0x00000034a6347221 */ /* 0x000fe20000010000 */
[----:B-1----:R-:W-:-:S02]  /*b570*/  LOP3.LUT R53, R236, 0xffff, RZ, 0xc0, !PT ;  /* 0x0000ffffec357812 */ /* 0x002fc400078ec0ff */
[----:B------:R-:W1:Y:S01]  /*b580*/  MUFU.EX2 R64, R64 ;  /* 0x0000004000407308 */ /* 0x000e620000000800 */
[----:B------:R-:W-:Y:S01]  /*b590*/  FADD.FTZ R50, R198, R50 ;  /* 0x00000032c6327221 */ /* 0x000fe20000010000 */
[----:B------:R-:W-:Y:S01]  /*b5a0*/  PRMT R29, R29, 0x5410, R31 ;  /* 0x000054101d1d7816 */ /* 0x000fe2000000001f */
[----:B------:R-:W-:Y:S01]  /*b5b0*/  FADD.FTZ R46, R211, R46 ;  /* 0x0000002ed32e7221 */ /* 0x000fe20000010000 */
[----:B------:R-:W-:Y:S01]  /*b5c0*/  SHF.R.U32.HI R66, RZ, 0x8, R53 ;  /* 0x00000008ff427819 */ /* 0x000fe20000011635 */
[----:B------:R-:W-:Y:S01]  /*b5d0*/  FADD.FTZ R42, R189, R42 ;  /* 0x0000002abd2a7221 */ /* 0x000fe20000010000 */
[----:B------:R-:W-:Y:S01]  /*b5e0*/  SHF.R.U32.HI R28, RZ, 0x18, R182 ;  /* 0x00000018ff1c7819 */ /* 0x000fe200000116b6 */
[----:B------:R-:W-:Y:S01]  /*b5f0*/  FADD.FTZ R52, R191, R52 ;  /* 0x00000034bf347221 */ /* 0x000fe20000010000 */
[----:B------:R-:W-:Y:S01]  /*b600*/  MUFU.EX2 R37, R37 ;  /* 0x0000002500257308 */ /* 0x000fe20000000800 */
[----:B------:R-:W-:Y:S01]  /*b610*/  LOP3.LUT R31, R30, 0xff, RZ, 0xc0, !PT ;  /* 0x000000ff1e1f7812 */ /* 0x000fe200078ec0ff */
[----:B------:R-:W-:Y:S01]  /*b620*/  FADD.FTZ R50, R184, R50 ;  /* 0x00000032b8327221 */ /* 0x000fe20000010000 */
[----:B------:R-:W-:Y:S01]  /*b630*/  LOP3.LUT R30, R236, 0xff, RZ, 0xc0, !PT ;  /* 0x000000ffec1e7812 */ /* 0x000fe200078ec0ff */
[----:B------:R-:W-:Y:S01]  /*b640*/  FADD.FTZ R46, R169, R46 ;  /* 0x0000002ea92e7221 */ /* 0x000fe20000010000 */
[----:B------:R-:W-:Y:S01]  /*b650*/  SHF.R.U32.HI R176, RZ, 0x10, R236 ;  /* 0x00000010ffb07819 */ /* 0x000fe200000116ec */
[----:B------:R-:W-:-:S02]  /*b660*/  FADD.FTZ R42, R195, R42 ;  /* 0x0000002ac32a7221 */ /* 0x000fc40000010000 */
[----:B------:R-:W-:Y:S01]  /*b670*/  MUFU.EX2 R38, R38 ;  /* 0x0000002600267308 */ /* 0x000fe20000000800 */
[----:B------:R-:W-:Y:S01]  /*b680*/  PRMT R28, R31, 0x5410, R28 ;  /* 0x000054101f1c7816 */ /* 0x000fe2000000001c */
[----:B------:R-:W-:Y:S01]  /*b690*/  FADD.FTZ R52, R197, R52 ;  /* 0x00000034c5347221 */ /* 0x000fe20000010000 */
[----:B------:R-:W-:-:S05]  /*b6a0*/  PRMT R30, R30, 0x5410, R66 ;  /* 0x000054101e1e7816 */ /* 0x000fca0000000042 */
[----:B------:R-:W-:Y:S01]  /*b6b0*/  MUFU.EX2 R36, R36 ;  /* 0x0000002400247308 */ /* 0x000fe20000000800 */
[----:B------:R-:W-:Y:S01]  /*b6c0*/  SHF.R.U32.HI R236, RZ, 0x18, R236 ;  /* 0x00000018ffec7819 */ /* 0x000fe200000116ec */
[----:B------:R-:W-:-:S06]  /*b6d0*/  FADD.FTZ R50, R185, R50 ;  /* 0x00000032b9327221 */ /* 0x000fcc0000010000 */
[----:B------:R-:W1:Y:S01]  /*b6e0*/  MUFU.EX2 R54, R54 ;  /* 0x0000003600367308 */ /* 0x000e620000000800 */
[----:B------:R-:W-:-:S07]  /*b6f0*/  FADD.FTZ R46, R171, R46 ;  /* 0x0000002eab2e7221 */ /* 0x000fce0000010000 */
[----:B------:R2:W2:Y:S01]  /*b700*/  MUFU.EX2 R53, R58 ;  /* 0x0000003a00357308 */ /* 0x0004a20000000800 */
[----:B------:R-:W-:Y:S01]  /*b710*/  FADD.FTZ R42, R199, R42 ;  /* 0x0000002ac72a7221 */ /* 0x000fe20000010000 */
[--C-:B------:R-:W-:Y:S01]  /*b720*/  HSET2.LE.AND R31, R28, R63.reuse, PT ;  /* 0x0000003f1c1f7233 */ /* 0x100fe20003803000 */
[----:B------:R-:W-:Y:S01]  /*b730*/  FADD.FTZ R52, R201, R52 ;  /* 0x00000034c9347221 */ /* 0x000fe20000010000 */
[--C-:B------:R-:W-:Y:S01]  /*b740*/  HSET2.LE.AND R29, R29, R63.reuse, PT ;  /* 0x0000003f1d1d7233 */ /* 0x100fe20003803000 */
[----:B------:R-:W-:Y:S01]  /*b750*/  FADD.FTZ R50, R170, R50 ;  /* 0x00000032aa327221 */ /* 0x000fe20000010000 */
[----:B------:R-:W-:Y:S01]  /*b760*/  HSET2.LE.AND R28, R30, R63, PT ;  /* 0x0000003f1e1c7233 */ /* 0x000fe20003803000 */
[----:B------:R-:W-:Y:S01]  /*b770*/  FADD.FTZ R46, R177, R46 ;  /* 0x0000002eb12e7221 */ /* 0x000fe20000010000 */
[----:B-1----:R-:W-:Y:S01]  /*b780*/  F2FP.PACK_AB R30, R64, R65 ;  /* 0x00000041401e723e */ /* 0x002fe200000000ff */
[----:B------:R-:W-:Y:S01]  /*b790*/  FADD.FTZ R42, R202, R42 ;  /* 0x0000002aca2a7221 */ /* 0x000fe20000010000 */
[----:B--2---:R-:W-:Y:S01]  /*b7a0*/  LOP3.LUT R58, R176, 0xff, RZ, 0xc0, !PT ;  /* 0x000000ffb03a7812 */ /* 0x004fe200078ec0ff */
[----:B------:R-:W-:-:S03]  /*b7b0*/  FADD.FTZ R52, R200, R52 ;  /* 0x00000034c8347221 */ /* 0x000fc60000010000 */
[----:B------:R-:W-:Y:S01]  /*b7c0*/  PRMT R58, R58, 0x5410, R236 ;  /* 0x000054103a3a7816 */ /* 0x000fe200000000ec */
[----:B------:R-:W-:Y:S01]  /*b7d0*/  FADD.FTZ R50, R172, R50 ;  /* 0x00000032ac327221 */ /* 0x000fe20000010000 */
[----:B------:R-:W-:Y:S01]  /*b7e0*/  LOP3.LUT R30, R29, R30, RZ, 0xc0, !PT ;  /* 0x0000001e1d1e7212 */ /* 0x000fe200078ec0ff */
[----:B------:R-:W-:Y:S01]  /*b7f0*/  FADD.FTZ R46, R164, R46 ;  /* 0x0000002ea42e7221 */ /* 0x000fe20000010000 */
[----:B------:R-:W-:Y:S01]  /*b800*/  PLOP3.LUT P0, PT, PT, PT, UP0, 0x40, 0x0 ;  /* 0x000000000000781c */ /* 0x000fe20003f0e808 */
[----:B------:R-:W-:Y:S01]  /*b810*/  FADD.FTZ R42, R204, R42 ;  /* 0x0000002acc2a7221 */ /* 0x000fe20000010000 */
[----:B------:R-:W-:Y:S01]  /*b820*/  HSET2.LE.AND R58, R58, R63, PT ;  /* 0x0000003f3a3a7233 */ /* 0x000fe20003803000 */
[----:B------:R-:W-:Y:S01]  /*b830*/  F2FP.PACK_AB R66, R39, R54 ;  /* 0x000000362742723e */ /* 0x000fe200000000ff */
[----:B------:R-:W-:Y:S01]  /*b840*/  FADD.FTZ R52, R67, R52 ;  /* 0x0000003443347221 */ /* 0x000fe20000010000 */
[----:B------:R-:W-:Y:S02]  /*b850*/  F2FP.PACK_AB R63, R38, R37 ;  /* 0x00000025263f723e */ /* 0x000fe400000000ff */
[----:B------:R-:W-:Y:S01]  /*b860*/  F2FP.PACK_AB R29, R53, R36 ;  /* 0x00000024351d723e */ /* 0x000fe200000000ff */
[----:B------:R-:W-:-:S02]  /*b870*/  FADD.FTZ R50, R37, R50 ;  /* 0x0000003225327221 */ /* 0x000fc40000010000 */
[----:B------:R-:W-:Y:S02]  /*b880*/  FADD.FTZ R46, R36, R46 ;  /* 0x0000002e242e7221 */ /* 0x000fe40000010000 */
[----:B------:R-:W-:Y:S01]  /*b890*/  FADD.FTZ R42, R178, R42 ;  /* 0x0000002ab22a7221 */ /* 0x000fe20000010000 */
[----:B------:R-:W-:Y:S01]  /*b8a0*/  LOP3.LUT R31, R31, R66, RZ, 0xc0, !PT ;  /* 0x000000421f1f7212 */ /* 0x000fe200078ec0ff */
[----:B------:R-:W-:Y:S01]  /*b8b0*/  FADD.FTZ R52, R175, R52 ;  /* 0x00000034af347221 */ /* 0x000fe20000010000 */
[----:B------:R-:W-:Y:S02]  /*b8c0*/  LOP3.LUT R28, R28, R63, RZ, 0xc0, !PT ;  /* 0x0000003f1c1c7212 */ /* 0x000fe400078ec0ff */
[----:B------:R-:W-:Y:S01]  /*b8d0*/  LOP3.LUT R29, R58, R29, RZ, 0xc0, !PT ;  /* 0x0000001d3a1d7212 */ /* 0x000fe200078ec0ff */
[----:B------:R-:W-:Y:S02]  /*b8e0*/  FADD.FTZ R50, R38, R50 ;  /* 0x0000003226327221 */ /* 0x000fe40000010000 */
[----:B------:R-:W-:-:S02]  /*b8f0*/  FADD.FTZ R46, R53, R46 ;  /* 0x0000002e352e7221 */ /* 0x000fc40000010000 */
[----:B------:R-:W-:Y:S02]  /*b900*/  FADD.FTZ R42, R173, R42 ;  /* 0x0000002aad2a7221 */ /* 0x000fe40000010000 */
[----:B------:R-:W-:Y:S01]  /*b910*/  FADD.FTZ R52, R174, R52 ;  /* 0x00000034ae347221 */ /* 0x000fe20000010000 */
[----:B------:R-:W-:Y:S01]  /*b920*/  HMMA.16816.F32 R156, R32, R24, R156 ;  /* 0x00000018209c723c */ /* 0x000fe2000000189c */
[----:B------:R-:W-:Y:S02]  /*b930*/  FADD.FTZ R50, R65, R50 ;  /* 0x0000003241327221 */ /* 0x000fe40000010000 */
[----:B------:R-:W-:Y:S02]  /*b940*/  FADD.FTZ R46, R54, R46 ;  /* 0x0000002e362e7221 */ /* 0x000fe40000010000 */
[----:B------:R-:W-:-:S03]  /*b950*/  FADD.FTZ R42, R179, R42 ;  /* 0x0000002ab32a7221 */ /* 0x000fc60000010000 */
[----:B------:R-:W-:Y:S01]  /*b960*/  HMMA.16816.F32 R152, R32, R26, R152 ;  /* 0x0000001a2098723c */ /* 0x000fe20000001898 */
[----:B------:R-:W-:Y:S02]  /*b970*/  FADD.FTZ R229, R168, R52 ;  /* 0x00000034a8e57221 */ /* 0x000fe40000010000 */
[----:B------:R-:W-:Y:S02]  /*b980*/  FADD.FTZ R232, R64, R50 ;  /* 0x0000003240e87221 */ /* 0x000fe40000010000 */
[----:B------:R-:W-:-:S03]  /*b990*/  FADD.FTZ R231, R39, R46 ;  /* 0x0000002e27e77221 */ /* 0x000fc60000010000 */
[----:B---3--:R-:W-:Y:S01]  /*b9a0*/  HMMA.16816.F32 R72, R32, R20, R72 ;  /* 0x000000142048723c */ /* 0x008fe20000001848 */
[----:B------:R-:W-:Y:S02]  /*b9b0*/  FADD.FTZ R230, R180, R42 ;  /* 0x0000002ab4e67221 */ /* 0x000fe40000010000 */
[----:B------:R-:W-:Y:S02]  /*b9c0*/  IMAD.MOV.U32 R167, RZ, RZ, R208 ;  /* 0x000000ffffa77224 */ /* 0x000fe400078e00d0 */
[----:B------:R-:W-:-:S03]  /*b9d0*/  IMAD.MOV.U32 R168, RZ, RZ, R209 ;  /* 0x000000ffffa87224 */ /* 0x000fc600078e00d1 */
[----:B------:R-:W-:Y:S01]  /*b9e0*/  HMMA.16816.F32 R76, R32, R22, R76 ;  /* 0x00000016204c723c */ /* 0x000fe2000000184c */
[----:B------:R-:W-:Y:S02]  /*b9f0*/  IMAD.MOV.U32 R165, RZ, RZ, R0 ;  /* 0x000000ffffa57224 */ /* 0x000fe400078e0000 */
[----:B------:R-:W-:-:S05]  /*ba00*/  IMAD.MOV.U32 R166, RZ, RZ, R2 ;  /* 0x000000ffffa67224 */ /* 0x000fca00078e0002 */
[C---:B------:R-:W-:Y:S08]  /*ba10*/  HMMA.16816.F32 R88, R32.reuse, R16, R88 ;  /* 0x000000102058723c */ /* 0x040ff00000001858 */
[C---:B------:R-:W-:Y:S08]  /*ba20*/  HMMA.16816.F32 R92, R32.reuse, R18, R92 ;  /* 0x00000012205c723c */ /* 0x040ff0000000185c */
[C---:B------:R-:W-:Y:S08]  /*ba30*/  HMMA.16816.F32 R104, R32.reuse, R12, R104 ;  /* 0x0000000c2068723c */ /* 0x040ff00000001868 */
[C---:B------:R-:W-:Y:S08]  /*ba40*/  HMMA.16816.F32 R144, R32.reuse, R14, R144 ;  /* 0x0000000e2090723c */ /* 0x040ff00000001890 */
[C---:B------:R-:W-:Y:S08]  /*ba50*/  HMMA.16816.F32 R140, R32.reuse, R8, R140 ;  /* 0x00000008208c723c */ /* 0x040ff0000000188c */
[C---:B------:R-:W-:Y:S08]  /*ba60*/  HMMA.16816.F32 R116, R32.reuse, R10, R116 ;  /* 0x0000000a2074723c */ /* 0x040ff00000001874 */
[C---:B----4-:R-:W-:Y:S08]  /*ba70*/  HMMA.16816.F32 R124, R32.reuse, R4, R124 ;  /* 0x00000004207c723c */ /* 0x050ff0000000187c */
        /* <DEDUP_REMOVED lines=22> */
[----:B------:R-:W-:-:S04]  /*bbe0*/  UIMAD UR5, UR31, UR5, UR34 ;  /* 0x000000051f0572a4 */ /* 0x000fc8000f8e0222 */
[----:B------:R-:W-:Y:S01]  /*bbf0*/  UIADD3 UR5, UR37, UR5, URZ ;  /* 0x0000000525057290 */ /* 0x000fe2000fffe03f */
[----:B------:R-:W-:Y:S02]  /*bc00*/  IMAD.U32 R4, RZ, RZ, UR36 ;  /* 0x00000024ff047e24 */ /* 0x000fe4000f8e00ff */
        /* <DEDUP_REMOVED lines=50> */
[----:B-----5:R-:W-:Y:S04]  /*bf30*/  LDSM.16.M88.4 R180, [R216+0x6000] ;  /* 0x00600000d8b4783b */ /* 0x020fe80000000200 */
[----:B------:R-:W-:Y:S04]  /*bf40*/  LDSM.16.M88.4 R172, [R216+0x6400] ;  /* 0x00640000d8ac783b */ /* 0x000fe80000000200 */
[----:B------:R-:W-:Y:S04]  /*bf50*/  LDSM.16.M88.4 R40, [R216+0x6c00] ;  /* 0x006c0000d828783b */ /* 0x000fe80000000200 */
[----:B------:R-:W-:Y:S04]  /*bf60*/  LDSM.16.M88.4 R164, [R216+0x6800] ;  /* 0x00680000d8a4783b */ /* 0x000fe80000000200 */
[----:B------:R-:W1:Y:S04]  /*bf70*/  LDSM.16.M88.4 R60, [R217] ;  /* 0x00000000d93c783b */ /* 0x000e680000000200 */
[----:B------:R-:W-:Y:S04]  /*bf80*/  LDSM.16.M88.4 R200, [R213+0x6000] ;  /* 0x00600000d5c8783b */ /* 0x000fe80000000200 */
[----:B----4-:R-:W4:Y:S04]  /*bf90*/  LDSM.16.M88.4 R4, [R217+0x1000] ;  /* 0x00100000d904783b */ /* 0x010f280000000200 */
[----:B------:R-:W2:Y:S04]  /*bfa0*/  LDSM.16.M88.4 R36, [R215+0x1000] ;  /* 0x00100000d724783b */ /* 0x000ea80000000200 */
[----:B------:R-:W2:Y:S04]  /*bfb0*/  LDSM.16.M88.4 R196, [R213+0x6400] ;  /* 0x00640000d5c4783b */ /* 0x000ea80000000200 */
[----:B------:R-:W2:Y:S04]  /*bfc0*/  LDSM.16.M88.4 R188, [R213+0x6c00] ;  /* 0x006c0000d5bc783b */ /* 0x000ea80000000200 */
[----:B------:R-:W2:Y:S04]  /*bfd0*/  LDSM.16.M88.4 R192, [R213+0x6800] ;  /* 0x00680000d5c0783b */ /* 0x000ea80000000200 */
[----:B------:R-:W2:Y:S04]  /*bfe0*/  LDSM.16.M88.4 R204, [R215] ;  /* 0x00000000d7cc783b */ /* 0x000ea80000000200 */
[----:B------:R-:W-:Y:S04]  /*bff0*/  LDSM.16.M88.4 R52, [R217+0x3000] ;  /* 0x00300000d934783b */ /* 0x000fe80000000200 */
[----:B------:R-:W2:Y:S01]  /*c000*/  LDSM.16.M88.4 R48, [R216+0x7000] ;  /* 0x00700000d830783b */ /* 0x000ea20000000200 */
[-C--:B-1----:R-:W-:Y:S03]  /*c010*/  HMMA.16816.F32 R184, R60, R180.reuse, RZ ;  /* 0x000000b43cb8723c */ /* 0x082fe600000018ff */
[----:B------:R-:W1:Y:S04]  /*c020*/  LDSM.16.M88.4 R56, [R217+0x2000] ;  /* 0x00200000d938783b */ /* 0x000e680000000200 */
[----:B------:R-:W1:Y:S01]  /*c030*/  LDSM.16.M88.4 R44, [R216+0x7400] ;  /* 0x00740000d82c783b */ /* 0x000e620000000200 */
[C---:B----4-:R-:W-:Y:S03]  /*c040*/  HMMA.16816.F32 R32, R4.reuse, R180, RZ ;  /* 0x000000b40420723c */ /* 0x050fe600000018ff */
[----:B------:R-:W0:Y:S05]  /*c050*/  LDGDEPBAR ;  /* 0x00000000000079af */ /* 0x000e2a0000000000 */
[C---:B------:R-:W-:Y:S08]  /*c060*/  HMMA.16816.F32 R28, R4.reuse, R182, RZ ;  /* 0x000000b6041c723c */ /* 0x040ff000000018ff */
[C---:B------:R-:W-:Y:S08]  /*c070*/  HMMA.16816.F32 R24, R4.reuse, R172, RZ ;  /* 0x000000ac0418723c */ /* 0x040ff000000018ff */
[C---:B------:R-:W-:Y:S08]  /*c080*/  HMMA.16816.F32 R20, R4.reuse, R174, RZ ;  /* 0x000000ae0414723c */ /* 0x040ff000000018ff */
[C---:B------:R-:W-:Y:S08]  /*c090*/  HMMA.16816.F32 R8, R4.reuse, R40, RZ ;  /* 0x000000280408723c */ /* 0x040ff000000018ff */
        /* <DEDUP_REMOVED lines=10> */
[----:B------:R-:W2:Y:S07]  /*c140*/  LDSM.16.M88.4 R40, [R216+0x7800] ;  /* 0x00780000d828783b */ /* 0x000eae0000000200 */
        /* <DEDUP_REMOVED lines=20> */
[----:B------:R-:W4:Y:S07]  /*c290*/  LDSM.16.M88.4 R188, [R213+0x7000] ;  /* 0x00700000d5bc783b */ /* 0x000f2e0000000200 */
[C---:B------:R-:W-:Y:S08]  /*c2a0*/  HMMA.16816.F32 R32, R52.reuse, R48, R32 ;  /* 0x000000303420723c */ /* 0x040ff00000001820 */
[----:B------:R-:W-:Y:S08]  /*c2b0*/  HMMA.16816.F32 R28, R52, R50, R28 ;  /* 0x00000032341c723c */ /* 0x000ff0000000181c */
[C---:B-1----:R-:W-:Y:S08]  /*c2c0*/  HMMA.16816.F32 R184, R56.reuse, R48, R184 ;  /* 0x0000003038b8723c */ /* 0x042ff000000018b8 */
[----:B------:R-:W-:Y:S01]  /*c2d0*/  HMMA.16816.F32 R180, R56, R50, R180 ;  /* 0x0000003238b4723c */ /* 0x000fe200000018b4 */
[----:B------:R-:W-:Y:S07]  /*c2e0*/  LDSM.16.M88.4 R48, [R213+0x7800] ;  /* 0x00780000d530783b */ /* 0x000fee0000000200 */
[C---:B------:R-:W-:Y:S08]  /*c2f0*/  HMMA.16816.F32 R24, R52.reuse, R44, R24 ;  /* 0x0000002c3418723c */ /* 0x040ff00000001818 */
[C---:B------:R-:W-:Y:S08]  /*c300*/  HMMA.16816.F32 R20, R52.reuse, R46, R20 ;  /* 0x0000002e3414723c */ /* 0x040ff00000001814 */
[C---:B--2---:R-:W-:Y:S08]  /*c310*/  HMMA.16816.F32 R16, R52.reuse, R40, R16 ;  /* 0x000000283410723c */ /* 0x044ff00000001810 */
[----:B------:R-:W-:Y:S08]  /*c320*/  HMMA.16816.F32 R12, R52, R42, R12 ;  /* 0x0000002a340c723c */ /* 0x000ff0000000180c */
[C---:B------:R-:W-:Y:S08]  /*c330*/  HMMA.16816.F32 R176, R56.reuse, R44, R176 ;  /* 0x0000002c38b0723c */ /* 0x040ff000000018b0 */
[C---:B------:R-:W-:Y:S01]  /*c340*/  HMMA.16816.F32 R172, R56.reuse, R46, R172 ;  /* 0x0000002e38ac723c */ /* 0x040fe200000018ac */
[----:B------:R-:W-:Y:S07]  /*c350*/  LDSM.16.M88.4 R44, [R217+0x5000] ;  /* 0x00500000d92c783b */ /* 0x000fee0000000200 */
[C---:B------:R-:W-:Y:S08]  /*c360*/  HMMA.16816.F32 R168, R56.reuse, R40, R168 ;  /* 0x0000002838a8723c */ /* 0x040ff000000018a8 */
[C---:B------:R-:W-:Y:S01]  /*c370*/  HMMA.16816.F32 R164, R56.reuse, R42, R164 ;  /* 0x0000002a38a4723c */ /* 0x040fe200000018a4 */
[----:B------:R-:W1:Y:S07]  /*c380*/  LDSM.16.M88.4 R40, [R216+0x8000] ;  /* 0x00800000d828783b */ /* 0x000e6e0000000200 */
[-C--:B---3--:R-:W-:Y:S01]  /*c390*/  HMMA.16816.F32 R204, R56, R36.reuse, R64 ;  /* 0x0000002438cc723c */ /* 0x088fe20000001840 */
[----:B------:R-:W2:Y:S07]  /*c3a0*/  LDSM.16.M88.4 R64, [R217+0x4000] ;  /* 0x00400000d940783b */ /* 0x000eae0000000200 */
[C---:B------:R-:W-:Y:S08]  /*c3b0*/  HMMA.16816.F32 R8, R52.reuse, R36, R8 ;  /* 0x000000243408723c */ /* 0x040ff00000001808 */
[----:B------:R-:W-:Y:S01]  /*c3c0*/  HMMA.16816.F32 R4, R52, R38, R4 ;  /* 0x000000263404723c */ /* 0x000fe20000001804 */
[----:B------:R-:W3:Y:S07]  /*c3d0*/  LDSM.16.M88.4 R52, [R213+0x7400] ;  /* 0x00740000d534783b */ /* 0x000eee0000000200 */
[-C--:B----4-:R-:W-:Y:S08]  /*c3e0*/  HMMA.16816.F32 R32, R192, R188.reuse, R32 ;  /* 0x000000bcc020723c */ /* 0x090ff00000001820 */
[----:B------:R-:W-:Y:S08]  /*c3f0*/  HMMA.16816.F32 R184, R196, R188, R184 ;  /* 0x000000bcc4b8723c */ /* 0x000ff000000018b8 */
[-C--:B------:R-:W-:Y:S08]  /*c400*/  HMMA.16816.F32 R28, R192, R190.reuse, R28 ;  /* 0x000000bec01c723c */ /* 0x080ff0000000181c */
[----:B------:R-:W-:Y:S01]  /*c410*/  HMMA.16816.F32 R180, R196, R190, R180 ;  /* 0x000000bec4b4723c */ /* 0x000fe200000018b4 */
[----:B------:R-:W-:Y:S07]  /*c420*/  LDSM.16.M88.4 R188, [R215+0x4000] ;  /* 0x00400000d7bc783b */ /* 0x000fee0000000200 */
[----:B------:R-:W-:Y:S01]  /*c430*/  HMMA.16816.F32 R60, R56, R38, R60 ;  /* 0x00000026383c723c */ /* 0x000fe2000000183c */
[----:B------:R-:W4:Y:S04]  /*c440*/  LDSM.16.M88.4 R36, [R216+0x8400] ;  /* 0x00840000d824783b */ /* 0x000f280000000200 */
[----:B------:R-:W-:Y:S03]  /*c450*/  LDSM.16.M88.4 R56, [R215+0x5000] ;  /* 0x00500000d738783b */ /* 0x000fe60000000200 */
[-C--:B-1----:R-:W-:Y:S08]  /*c460*/  HMMA.16816.F32 R32, R44, R40.reuse, R32 ;  /* 0x000000282c20723c */ /* 0x082ff00000001820 */
[----:B--2---:R-:W-:Y:S08]  /*c470*/  HMMA.16816.F32 R184, R64, R40, R184 ;  /* 0x0000002840b8723c */ /* 0x004ff000000018b8 */
[-C--:B------:R-:W-:Y:S08]  /*c480*/  HMMA.16816.F32 R28, R44, R42.reuse, R28 ;  /* 0x0000002a2c1c723c */ /* 0x080ff0000000181c */
[----:B------:R-:W-:Y:S01]  /*c490*/  HMMA.16816.F32 R180, R64, R42, R180 ;  /* 0x0000002a40b4723c */ /* 0x000fe200000018b4 */
[----:B------:R-:W1:Y:S07]  /*c4a0*/  LDSM.16.M88.4 R40, [R213+0x8000] ;  /* 0x00800000d528783b */ /* 0x000e6e0000000200 */
[C---:B---3--:R-:W-:Y:S08]  /*c4b0*/  HMMA.16816.F32 R24, R192.reuse, R52, R24 ;  /* 0x00000034c018723c */ /* 0x048ff00000001818 */
[----:B------:R-:W-:Y:S08]  /*c4c0*/  HMMA.16816.F32 R20, R192, R54, R20 ;  /* 0x00000036c014723c */ /* 0x000ff00000001814 */
[C---:B------:R-:W-:Y:S08]  /*c4d0*/  HMMA.16816.F32 R176, R196.reuse, R52, R176 ;  /* 0x00000034c4b0723c */ /* 0x040ff000000018b0 */
[----:B------:R-:W-:Y:S01]  /*c4e0*/  HMMA.16816.F32 R172, R196, R54, R172 ;  /* 0x00000036c4ac723c */ /* 0x000fe200000018ac */
[----:B------:R-:W-:Y:S07]  /*c4f0*/  LDSM.16.M88.4 R52, [R216+0x8800] ;  /* 0x00880000d834783b */ /* 0x000fee0000000200 */
[C---:B------:R-:W-:Y:S08]  /*c500*/  HMMA.16816.F32 R16, R192.reuse, R48, R16 ;  /* 0x00000030c010723c */ /* 0x040ff00000001810 */
[----:B------:R-:W-:Y:S08]  /*c510*/  HMMA.16816.F32 R12, R192, R50, R12 ;  /* 0x00000032c00c723c */ /* 0x000ff0000000180c */
[C---:B------:R-:W-:Y:S08]  /*c520*/  HMMA.16816.F32 R168, R196.reuse, R48, R168 ;  /* 0x00000030c4a8723c */ /* 0x040ff000000018a8 */
[----:B------:R-:W-:Y:S01]  /*c530*/  HMMA.16816.F32 R164, R196, R50, R164 ;  /* 0x00000032c4a4723c */ /* 0x000fe200000018a4 */
[----:B------:R-:W2:Y:S07]  /*c540*/  LDSM.16.M88.4 R48, [R216+0x8c00] ;  /* 0x008c0000d830783b */ /* 0x000eae0000000200 */
[-C--:B------:R-:W-:Y:S08]  /*c550*/  HMMA.16816.F32 R4, R192, R202.reuse, R4 ;  /* 0x000000cac004723c */ /* 0x080ff00000001804 */
[----:B------:R-:W-:Y:S08]  /*c560*/  HMMA.16816.F32 R60, R196, R202, R60 ;  /* 0x000000cac43c723c */ /* 0x000ff0000000183c */
[-C--:B----4-:R-:W-:Y:S08]  /*c570*/  HMMA.16816.F32 R176, R64, R36.reuse, R176 ;  /* 0x0000002440b0723c */ /* 0x090ff000000018b0 */
[C---:B------:R-:W-:Y:S08]  /*c580*/  HMMA.16816.F32 R24, R44.reuse, R36, R24 ;  /* 0x000000242c18723c */ /* 0x040ff00000001818 */
[-C--:B------:R-:W-:Y:S08]  /*c590*/  HMMA.16816.F32 R20, R44, R38.reuse, R20 ;  /* 0x000000262c14723c */ /* 0x080ff00000001814 */
[----:B------:R-:W-:Y:S01]  /*c5a0*/  HMMA.16816.F32 R172, R64, R38, R172 ;  /* 0x0000002640ac723c */ /* 0x000fe200000018ac */
[----:B------:R-:W3:Y:S07]  /*c5b0*/  LDSM.16.M88.4 R36, [R213+0x8400] ;  /* 0x00840000d524783b */ /* 0x000eee0000000200 */
[----:B------:R-:W-:Y:S08]  /*c5c0*/  HMMA.16816.F32 R8, R192, R200, R8 ;  /* 0x000000c8c008723c */ /* 0x000ff00000001808 */
[-C--:B-1----:R-:W-:Y:S08]  /*c5d0*/  HMMA.16816.F32 R184, R188, R40.reuse, R184 ;  /* 0x00000028bcb8723c */ /* 0x082ff000000018b8 */
[----:B------:R-:W-:Y:S08]  /*c5e0*/  HMMA.16816.F32 R32, R56, R40, R32 ;  /* 0x000000283820723c */ /* 0x000ff00000001820 */
[-C--:B--2---:R-:W-:Y:S08]  /*c5f0*/  HMMA.16816.F32 R4, R44, R50.reuse, R4 ;  /* 0x000000322c04723c */ /* 0x084ff00000001804 */
[----:B------:R-:W-:Y:S07]  /*c600*/  HMMA.16816.F32 R60, R64, R50, R60 ;  /* 0x00000032403c723c */ /* 0x000fee000000183c */
[----:B------:R-:W-:Y:S01]  /*c610*/  IMAD.U32 R51, RZ, RZ, UR31 ;  /* 0x0000001fff337e24 */ /* 0x000fe2000f8e00ff */
[----:B------:R-:W-:Y:S03]  /*c620*/  HMMA.16816.F32 R28, R56, R42, R28 ;  /* 0x0000002a381c723c */ /* 0x000fe6000000181c */
[----:B------:R-:W-:-:S05]  /*c630*/  IMAD R51, R51, 0x40, R228 ;  /* 0x0000004033337824 */ /* 0x000fca00078e02e4 */
[----:B------:R-:W-:Y:S01]  /*c640*/  HMMA.16816.F32 R180, R188, R42, R180 ;  /* 0x0000002abcb4723c */ /* 0x000fe200000018b4 */
[----:B------:R-:W1:Y:S01]  /*c650*/  LDSM.16.M88.4 R40, [R213+0x8800] ;  /* 0x00880000d528783b */ /* 0x000e620000000200 */
[C---:B------:R-:W-:Y:S02]  /*c660*/  ISETP.GE.AND P0, PT, R51.reuse, R243, PT ;  /* 0x000000f33300720c */ /* 0x040fe40003f06270 */
[----:B------:R-:W-:-:S04]  /*c670*/  ISETP.GE.AND P5, PT, R51, R241, PT ;  /* 0x000000f13300720c */ /* 0x000fc80003fa6270 */
[----:B------:R-:W-:Y:S01]  /*c680*/  HMMA.16816.F32 R16, R44, R52, R16 ;  /* 0x000000342c10723c */ /* 0x000fe20000001810 */
[----:B------:R-:W-:Y:S02]  /*c690*/  FSEL R250, R186, -INF , !P5 ;  /* 0xff800000bafa7808 */ /* 0x000fe40006800000 */
[----:B------:R-:W-:-:S05]  /*c6a0*/  ISETP.GE.AND P5, PT, R51, R240, PT ;  /* 0x000000f03300720c */ /* 0x000fca0003fa6270 */
[C---:B------:R-:W-:Y:S08]  /*c6b0*/  HMMA.16816.F32 R12, R44.reuse, R54, R12 ;  /* 0x000000362c0c723c */ /* 0x040ff0000000180c */
[----:B------:R-:W-:Y:S07]  /*c6c0*/  HMMA.16816.F32 R8, R44, R48, R8 ;  /* 0x000000302c08723c */ /* 0x000fee0000001808 */
[----:B------:R-:W-:Y:S01]  /*c6d0*/  IADD3 R44, R51, 0x1, RZ ;  /* 0x00000001332c7810 */ /* 0x000fe20007ffe0ff */
[----:B------:R-:W-:Y:S01]  /*c6e0*/  HMMA.16816.F32 R204, R196, R200, R204 ;  /* 0x000000c8c4cc723c */ /* 0x000fe200000018cc */
[----:B------:R-:W-:-:S02]  /*c6f0*/  FSEL R46, R184, -INF , !P0 ;  /* 0xff800000b82e7808 */ /* 0x000fc40004000000 */
[C---:B------:R-:W-:Y:S02]  /*c700*/  ISETP.GE.AND P1, PT, R44.reuse, R243, PT ;  /* 0x000000f32c00720c */ /* 0x040fe40003f26270 */
[C---:B------:R-:W-:Y:S02]  /*c710*/  ISETP.GE.AND P0, PT, R44.reuse, R240, PT ;  /* 0x000000f02c00720c */ /* 0x040fe40003f06270 */
[----:B------:R-:W-:Y:S01]  /*c720*/  FSEL R251, R185, -INF , !P1 ;  /* 0xff800000b9fb7808 */ /* 0x000fe20004800000 */
[----:B---3--:R-:W-:Y:S01]  /*c730*/  HMMA.16816.F32 R176, R188, R36, R176 ;  /* 0x00000024bcb0723c */ /* 0x008fe200000018b0 */
[C---:B------:R-:W-:Y:S02]  /*c740*/  ISETP.GE.AND P6, PT, R44.reuse, R241, PT ;  /* 0x000000f12c00720c */ /* 0x040fe40003fc6270 */
[----:B------:R-:W-:Y:S02]  /*c750*/  ISETP.GE.AND P1, PT, R44, R3, PT ;  /* 0x000000032c00720c */ /* 0x000fe40003f26270 */
[----:B------:R-:W-:-:S02]  /*c760*/  FSEL R44, R33, -INF , !P0 ;  /* 0xff800000212c7808 */ /* 0x000fc40004000000 */
[----:B------:R-:W-:Y:S01]  /*c770*/  ISETP.GE.AND P0, PT, R51, R3, PT ;  /* 0x000000033300720c */ /* 0x000fe20003f06270 */
[----:B------:R-:W-:Y:S01]  /*c780*/  HMMA.16816.F32 R24, R56, R36, R24 ;  /* 0x000000243818723c */ /* 0x000fe20000001818 */
[----:B------:R-:W-:Y:S02]  /*c790*/  FSEL R249, R187, -INF , !P6 ;  /* 0xff800000bbf97808 */ /* 0x000fe40007000000 */
[----:B------:R-:W-:Y:S02]  /*c7a0*/  FSEL R45, R32, -INF , !P5 ;  /* 0xff800000202d7808 */ /* 0x000fe40006800000 */
[----:B------:R-:W-:Y:S02]  /*c7b0*/  FSEL R34, R34, -INF , !P0 ;  /* 0xff80000022227808 */ /* 0x000fe40004000000 */
[C---:B------:R-:W-:Y:S01]  /*c7c0*/  IADD3 R37, R51.reuse, 0x8, RZ ;  /* 0x0000000833257810 */ /* 0x040fe20007ffe0ff */
[----:B------:R-:W-:Y:S01]  /*c7d0*/  HMMA.16816.F32 R168, R64, R52, R168 ;  /* 0x0000003440a8723c */ /* 0x000fe200000018a8 */
[----:B------:R-:W-:-:S02]  /*c7e0*/  IADD3 R36, R51, 0x9, RZ ;  /* 0x0000000933247810 */ /* 0x000fc40007ffe0ff */
[----:B------:R-:W-:Y:S02]  /*c7f0*/  FSEL R35, R35, -INF , !P1 ;  /* 0xff80000023237808 */ /* 0x000fe40004800000 */
[CC--:B------:R-:W-:Y:S02]  /*c800*/  ISETP.GE.AND P6, PT, R37.reuse, R240.reuse, PT ;  /* 0x000000f02500720c */ /* 0x0c0fe40003fc6270 */
[C---:B------:R-:W-:Y:S01]  /*c810*/  ISETP.GE.AND P5, PT, R36.reuse, R240, PT ;  /* 0x000000f02400720c */ /* 0x040fe20003fa6270 */
[----:B------:R-:W-:Y:S01]  /*c820*/  HMMA.16816.F32 R164, R64, R54, R164 ;  /* 0x0000003640a4723c */ /* 0x000fe200000018a4 */
[-C--:B------:R-:W-:Y:S02]  /*c830*/  ISETP.GE.AND P0, PT, R37, R3.reuse, PT ;  /* 0x000000032500720c */ /* 0x080fe40003f06270 */
[----:B------:R-:W-:Y:S02]  /*c840*/  ISETP.GE.AND P1, PT, R36, R3, PT ;  /* 0x000000032400720c */ /* 0x000fe40003f26270 */
[----:B------:R-:W-:-:S02]  /*c850*/  FSEL R33, R28, -INF , !P6 ;  /* 0xff8000001c217808 */ /* 0x000fc40007000000 */
[----:B------:R-:W-:Y:S01]  /*c860*/  FSEL R32, R29, -INF , !P5 ;  /* 0xff8000001d207808 */ /* 0x000fe20006800000 */
[----:B------:R-:W-:Y:S01]  /*c870*/  HMMA.16816.F32 R20, R56, R38, R20 ;  /* 0x000000263814723c */ /* 0x000fe20000001814 */
[----:B------:R-:W-:Y:S02]  /*c880*/  FSEL R54, R30, -INF , !P0 ;  /* 0xff8000001e367808 */ /* 0x000fe40004000000 */
[----:B------:R-:W-:Y:S02]  /*c890*/  FSEL R238, R31, -INF , !P1 ;  /* 0xff8000001fee7808 */ /* 0x000fe40004800000 */
[----:B------:R-:W2:Y:S01]  /*c8a0*/  LDSM.16.M88.4 R28, [R213+0x8c00] ;  /* 0x008c0000d51c783b */ /* 0x000ea20000000200 */
[----:B------:R-:W-:Y:S01]  /*c8b0*/  ISETP.GE.AND P6, PT, R37, R243, PT ;  /* 0x000000f32500720c */ /* 0x000fe20003fc6270 */
[----:B------:R-:W-:-:S04]  /*c8c0*/  DEPBAR.LE SB0, 0x0 ;  /* 0x000080000000791a */ /* 0x000fc80000000000 */
[----:B------:R-:W-:Y:S01]  /*c8d0*/  HMMA.16816.F32 R204, R64, R48, R204 ;  /* 0x0000003040cc723c */ /* 0x000fe200000018cc */
[-C--:B------:R-:W-:Y:S02]  /*c8e0*/  ISETP.GE.AND P0, PT, R36, R241.reuse, PT ;  /* 0x000000f12400720c */ /* 0x080fe40003f06270 */
[----:B------:R-:W-:Y:S02]  /*c8f0*/  ISETP.GE.AND P5, PT, R37, R241, PT ;  /* 0x000000f12500720c */ /* 0x000fe40003fa6270 */
[C---:B------:R-:W-:Y:S02]  /*c900*/  IADD3 R37, R51.reuse, 0x10, RZ ;  /* 0x0000001033257810 */ /* 0x040fe40007ffe0ff */
[----:B------:R-:W-:Y:S01]  /*c910*/  FSEL R48, R180, -INF , !P6 ;  /* 0xff800000b4307808 */ /* 0x000fe20007000000 */
[----:B------:R-:W-:Y:S01]  /*c920*/  HMMA.16816.F32 R172, R188, R38, R172 ;  /* 0x00000026bcac723c */ /* 0x000fe200000018ac */
[----:B------:R-:W-:Y:S02]  /*c930*/  ISETP.GE.AND P6, PT, R36, R243, PT ;  /* 0x000000f32400720c */ /* 0x000fe40003fc6270 */
[----:B------:R-:W-:-:S02]  /*c940*/  IADD3 R36, R51, 0x11, RZ ;  /* 0x0000001133247810 */ /* 0x000fc40007ffe0ff */
[----:B------:R-:W-:Y:S02]  /*c950*/  FSEL R50, R181, -INF , !P6 ;  /* 0xff800000b5327808 */ /* 0x000fe40007000000 */
[C---:B------:R-:W-:Y:S01]  /*c960*/  ISETP.GE.AND P1, PT, R36.reuse, R243, PT ;  /* 0x000000f32400720c */ /* 0x040fe20003f26270 */
[-C--:B-1----:R-:W-:Y:S01]  /*c970*/  HMMA.16816.F32 R168, R188, R40.reuse, R168 ;  /* 0x00000028bca8723c */ /* 0x082fe200000018a8 */
[----:B------:R-:W-:Y:S02]  /*c980*/  FSEL R47, R183, -INF , !P0 ;  /* 0xff800000b72f7808 */ /* 0x000fe40004000000 */
[----:B------:R-:W-:Y:S02]  /*c990*/  ISETP.GE.AND P6, PT, R37, R241, PT ;  /* 0x000000f12500720c */ /* 0x000fe40003fc6270 */
[----:B------:R-:W-:Y:S02]  /*c9a0*/  FSEL R193, R177, -INF , !P1 ;  /* 0xff800000b1c17808 */ /* 0x000fe40004800000 */
[----:B------:R-:W-:Y:S01]  /*c9b0*/  ISETP.GE.AND P0, PT, R37, R243, PT ;  /* 0x000000f32500720c */ /* 0x000fe20003f06270 */
        /* <DEDUP_REMOVED lines=8> */
[----:B------:R-:W-:-:S02]  /*ca40*/  ISETP.GE.AND P6, PT, R38, R240, PT ;  /* 0x000000f02600720c */ /* 0x000fc40003fc6270 */
[CC--:B------:R-:W-:Y:S01]  /*ca50*/  ISETP.GE.AND P5, PT, R37.reuse, R240.reuse, PT ;  /* 0x000000f02500720c */ /* 0x0c0fe20003fa6270 */
[C---:B------:R-:W-:Y:S01]  /*ca60*/  HMMA.16816.F32 R164, R188.reuse, R42, R164 ;  /* 0x0000002abca4723c */ /* 0x040fe200000018a4 */
[----:B------:R-:W-:Y:S02]  /*ca70*/  ISETP.GE.AND P0, PT, R37, R3, PT ;  /* 0x000000032500720c */ /* 0x000fe40003f06270 */
[----:B------:R-:W-:Y:S02]  /*ca80*/  ISETP.GE.AND P1, PT, R36, R240, PT ;  /* 0x000000f02400720c */ /* 0x000fe40003f26270 */
[----:B------:R-:W-:Y:S02]  /*ca90*/  IADD3 R37, R51, 0x19, RZ ;  /* 0x0000001933257810 */ /* 0x000fe40007ffe0ff */
[----:B------:R-:W-:Y:S01]  /*caa0*/  FSEL R20, R20, -INF , !P6 ;  /* 0xff80000014147808 */ /* 0x000fe20007000000 */
[----:B--2---:R-:W-:Y:S01]  /*cab0*/  HMMA.16816.F32 R204, R188, R28, R204 ;  /* 0x0000001cbccc723c */ /* 0x004fe200000018cc */
[----:B------:R-:W-:-:S02]  /*cac0*/  FSEL R239, R24, -INF , !P5 ;  /* 0xff80000018ef7808 */ /* 0x000fc40006800000 */
[----:B------:R-:W-:Y:S01]  /*cad0*/  FSEL R248, R25, -INF , !P1 ;  /* 0xff80000019f87808 */ /* 0x000fe20004800000 */
[----:B------:R1:W-:Y:S04]  /*cae0*/  STL [R1+0x4], R20 ;  /* 0x0000041401007387 */ /* 0x0003e80000100800 */
[----:B------:R-:W-:Y:S01]  /*caf0*/  BAR.SYNC.DEFER_BLOCKING 0x0 ;  /* 0x0000000000007b1d */ /* 0x000fe20000010000 */
[----:B------:R-:W-:Y:S01]  /*cb00*/  ISETP.GE.AND P5, PT, R37, R240, PT ;  /* 0x000000f02500720c */ /* 0x000fe20003fa6270 */
[----:B------:R-:W-:Y:S01]  /*cb10*/  HMMA.16816.F32 R8, R56, R28, R8 ;  /* 0x0000001c3808723c */ /* 0x000fe20000001808 */
[----:B------:R-:W-:Y:S02]  /*cb20*/  ISETP.GE.AND P1, PT, R36, R3, PT ;  /* 0x000000032400720c */ /* 0x000fe40003f26270 */
[----:B------:R-:W-:-:S02]  /*cb30*/  FSEL R252, R26, -INF , !P0 ;  /* 0xff8000001afc7808 */ /* 0x000fc40004000000 */
[-C--:B------:R-:W-:Y:S02]  /*cb40*/  ISETP.GE.AND P0, PT, R38, R3.reuse, PT ;  /* 0x000000032600720c */ /* 0x080fe40003f06270 */
[----:B------:R-:W-:Y:S01]  /*cb50*/  FSEL R237, R27, -INF , !P1 ;  /* 0xff8000001bed7808 */ /* 0x000fe20004800000 */
[-C--:B------:R-:W-:Y:S01]  /*cb60*/  HMMA.16816.F32 R4, R56, R30.reuse, R4 ;  /* 0x0000001e3804723c */ /* 0x080fe20000001804 */
[C---:B------:R-:W-:Y:S02]  /*cb70*/  ISETP.GE.AND P1, PT, R37.reuse, R3, PT ;  /* 0x000000032500720c */ /* 0x040fe40003f26270 */
[----:B------:R-:W-:Y:S02]  /*cb80*/  FSEL R199, R22, -INF , !P0 ;  /* 0xff80000016c77808 */ /* 0x000fe40004000000 */
[----:B------:R-:W-:Y:S02]  /*cb90*/  ISETP.GE.AND P6, PT, R38, R243, PT ;  /* 0x000000f32600720c */ /* 0x000fe40003fc6270 */
[----:B------:R-:W-:Y:S01]  /*cba0*/  ISETP.GE.AND P0, PT, R37, R241, PT ;  /* 0x000000f12500720c */ /* 0x000fe20003f06270 */
[----:B------:R-:W-:Y:S01]  /*cbb0*/  HMMA.16816.F32 R60, R188, R30, R60 ;  /* 0x0000001ebc3c723c */ /* 0x000fe2000000183c */
[----:B------:R-:W-:-:S02]  /*cbc0*/  FSEL R203, R23, -INF , !P1 ;  /* 0xff80000017cb7808 */ /* 0x000fc40004800000 */
[----:B-1----:R-:W-:Y:S02]  /*cbd0*/  FSEL R20, R21, -INF , !P5 ;  /* 0xff80000015147808 */ /* 0x002fe40006800000 */
[----:B------:R-:W-:Y:S02]  /*cbe0*/  IADD3 R21, R51, 0x20, RZ ;  /* 0x0000002033157810 */ /* 0x000fe40007ffe0ff */
[----:B------:R-:W-:Y:S01]  /*cbf0*/  ISETP.GE.AND P5, PT, R38, R241, PT ;  /* 0x000000f12600720c */ /* 0x000fe20003fa6270 */
[----:B------:R1:W-:Y:S01]  /*cc00*/  STL [R1], R20 ;  /* 0x0000001401007387 */ /* 0x0003e20000100800 */
[----:B------:R-:W-:Y:S02]  /*cc10*/  ISETP.GE.AND P1, PT, R21, R243, PT ;  /* 0x000000f31500720c */ /* 0x000fe40003f26270 */
[----:B------:R-:W-:Y:S02]  /*cc20*/  FSEL R210, R172, -INF , !P6 ;  /* 0xff800000acd27808 */ /* 0x000fe40007000000 */
[----:B------:R-:W-:-:S02]  /*cc30*/  FSEL R236, R175, -INF , !P0 ;  /* 0xff800000afec7808 */ /* 0x000fc40004000000 */
[----:B------:R-:W-:Y:S02]  /*cc40*/  ISETP.GE.AND P6, PT, R37, R243, PT ;  /* 0x000000f32500720c */ /* 0x000fe40003fc6270 */
[----:B------:R-:W-:Y:S02]  /*cc50*/  FSEL R228, R174, -INF , !P5 ;  /* 0xff800000aee47808 */ /* 0x000fe40006800000 */
[----:B------:R-:W-:Y:S02]  /*cc60*/  FSEL R64, R168, -INF , !P1 ;  /* 0xff800000a8407808 */ /* 0x000fe40004800000 */
[----:B------:R-:W-:Y:S02]  /*cc70*/  ISETP.GE.AND P5, PT, R21, R241, PT ;  /* 0x000000f11500720c */ /* 0x000fe40003fa6270 */
[----:B------:R-:W-:Y:S02]  /*cc80*/  FSEL R211, R173, -INF , !P6 ;  /* 0xff800000add37808 */ /* 0x000fe40007000000 */
[----:B------:R-:W-:-:S02]  /*cc90*/  ISETP.GE.AND P6, PT, R21, R240, PT ;  /* 0x000000f01500720c */ /* 0x000fc40003fc6270 */
[----:B------:R-:W-:Y:S02]  /*cca0*/  FSEL R170, R170, -INF , !P5 ;  /* 0xff800000aaaa7808 */ /* 0x000fe40006800000 */
[----:B------:R-:W-:Y:S02]  /*ccb0*/  FSEL R202, R16, -INF , !P6 ;  /* 0xff80000010ca7808 */ /* 0x000fe40007000000 */
[----:B-1----:R-:W-:-:S04]  /*ccc0*/  IADD3 R20, R51, 0x21, RZ ;  /* 0x0000002133147810 */ /* 0x002fc80007ffe0ff */
[C---:B------:R-:W-:Y:S02]  /*ccd0*/  ISETP.GE.AND P0, PT, R20.reuse, R243, PT ;  /* 0x000000f31400720c */ /* 0x040fe40003f06270 */
[----:B------:R-:W-:Y:S02]  /*cce0*/  ISETP.GE.AND P1, PT, R20, R241, PT ;  /* 0x000000f11400720c */ /* 0x000fe40003f26270 */
[----:B------:R-:W-:Y:S02]  /*ccf0*/  FSEL R65, R169, -INF , !P0 ;  /* 0xff800000a9417808 */ /* 0x000fe40004000000 */
[----:B------:R-:W-:Y:S02]  /*cd00*/  ISETP.GE.AND P0, PT, R21, R3, PT ;  /* 0x000000031500720c */ /* 0x000fe40003f06270 */
[----:B------:R-:W-:Y:S02]  /*cd10*/  FSEL R171, R171, -INF , !P1 ;  /* 0xff800000abab7808 */ /* 0x000fe40004800000 */
[----:B------:R-:W-:-:S02]  /*cd20*/  IADD3 R21, R51, 0x28, RZ ;  /* 0x0000002833157810 */ /* 0x000fc40007ffe0ff */
[C---:B------:R-:W-:Y:S02]  /*cd30*/  ISETP.GE.AND P5, PT, R20.reuse, R240, PT ;  /* 0x000000f01400720c */ /* 0x040fe40003fa6270 */
[-C--:B------:R-:W-:Y:S02]  /*cd40*/  ISETP.GE.AND P1, PT, R20, R3.reuse, PT ;  /* 0x000000031400720c */ /* 0x080fe40003f26270 */
[----:B------:R-:W-:Y:S02]  /*cd50*/  IADD3 R20, R51, 0x29, RZ ;  /* 0x0000002933147810 */ /* 0x000fe40007ffe0ff */
[----:B------:R-:W-:Y:S02]  /*cd60*/  FSEL R200, R18, -INF , !P0 ;  /* 0xff80000012c87808 */ /* 0x000fe40004000000 */
[----:B------:R-:W-:Y:S02]  /*cd70*/  FSEL R198, R17, -INF , !P5 ;  /* 0xff80000011c67808 */ /* 0x000fe40006800000 */
[----:B------:R-:W-:-:S02]  /*cd80*/  ISETP.GE.AND P0, PT, R21, R3, PT ;  /* 0x000000031500720c */ /* 0x000fc40003f06270 */
[----:B------:R-:W-:Y:S02]  /*cd90*/  ISETP.GE.AND P5, PT, R20, R240, PT ;  /* 0x000000f01400720c */ /* 0x000fe40003fa6270 */
[----:B------:R-:W-:Y:S02]  /*cda0*/  FSEL R196, R14, -INF , !P0 ;  /* 0xff8000000ec47808 */ /* 0x000fe40004000000 */
[----:B------:R-:W-:Y:S02]  /*cdb0*/  FSEL R197, R13, -INF , !P5 ;  /* 0xff8000000dc57808 */ /* 0x000fe40006800000 */
[----:B------:R-:W-:Y:S02]  /*cdc0*/  ISETP.GE.AND P0, PT, R20, R241, PT ;  /* 0x000000f11400720c */ /* 0x000fe40003f06270 */
[----:B------:R-:W-:Y:S02]  /*cdd0*/  IADD3 R13, R51, 0x31, RZ ;  /* 0x00000031330d7810 */ /* 0x000fe40007ffe0ff */
[----:B------:R-:W-:-:S02]  /*cde0*/  FSEL R181, R167, -INF , !P0 ;  /* 0xff800000a7b57808 */ /* 0x000fc40004000000 */
[----:B------:R-:W-:Y:S02]  /*cdf0*/  ISETP.GE.AND P0, PT, R13, R243, PT ;  /* 0x000000f30d00720c */ /* 0x000fe40003f06270 */
[----:B------:R-:W-:Y:S02]  /*ce00*/  ISETP.GE.AND P6, PT, R21, R240, PT ;  /* 0x000000f01500720c */ /* 0x000fe40003fc6270 */
[----:B------:R-:W-:Y:S02]  /*ce10*/  FSEL R41, R205, -INF , !P0 ;  /* 0xff800000cd297808 */ /* 0x000fe40004000000 */
[----:B------:R-:W-:Y:S02]  /*ce20*/  ISETP.GE.AND P0, PT, R13, R241, PT ;  /* 0x000000f10d00720c */ /* 0x000fe40003f06270 */
[----:B------:R-:W-:Y:S02]  /*ce30*/  FSEL R201, R12, -INF , !P6 ;  /* 0xff8000000cc97808 */ /* 0x000fe40007000000 */
[----:B------:R-:W-:-:S02]  /*ce40*/  FSEL R37, R207, -INF , !P0 ;  /* 0xff800000cf257808 */ /* 0x000fc40004000000 */
[C---:B------:R-:W-:Y:S02]  /*ce50*/  IADD3 R14, R51.reuse, 0x30, RZ ;  /* 0x00000030330e7810 */ /* 0x040fe40007ffe0ff */
[----:B------:R-:W-:Y:S02]  /*ce60*/  IADD3 R12, R51, 0x38, RZ ;  /* 0x00000038330c7810 */ /* 0x000fe40007ffe0ff */
[----:B------:R-:W-:Y:S02]  /*ce70*/  ISETP.GE.AND P0, PT, R13, R240, PT ;  /* 0x000000f00d00720c */ /* 0x000fe40003f06270 */
[----:B------:R-:W-:Y:S02]  /*ce80*/  ISETP.GE.AND P6, PT, R21, R243, PT ;  /* 0x000000f31500720c */ /* 0x000fe40003fc6270 */
[----:B------:R-:W-:Y:S02]  /*ce90*/  IADD3 R51, R51, 0x39, RZ ;  /* 0x0000003933337810 */ /* 0x000fe40007ffe0ff */
[----:B------:R-:W-:-:S02]  /*cea0*/  FSEL R174, R9, -INF , !P0 ;  /* 0xff80000009ae7808 */ /* 0x000fc40004000000 */
[----:B------:R-:W-:Y:S02]  /*ceb0*/  FSEL R175, R164, -INF , !P6 ;  /* 0xff800000a4af7808 */ /* 0x000fe40007000000 */
[----:B------:R-:W-:Y:S02]  /*cec0*/  ISETP.GE.AND P0, PT, R51, R240, PT ;  /* 0x000000f03300720c */ /* 0x000fe40003f06270 */
[----:B------:R-:W-:Y:S02]  /*ced0*/  ISETP.GE.AND P5, PT, R21, R241, PT ;  /* 0x000000f11500720c */ /* 0x000fe40003fa6270 */
[----:B------:R-:W-:Y:S02]  /*cee0*/  ISETP.GE.AND P6, PT, R20, R243, PT ;  /* 0x000000f31400720c */ /* 0x000fe40003fc6270 */
[----:B------:R-:W-:Y:S02]  /*cef0*/  FSEL R172, R5, -INF , !P0 ;  /* 0xff80000005ac7808 */ /* 0x000fe40004000000 */
[----:B------:R-:W-:-:S02]  /*cf00*/  FSEL R191, R19, -INF , !P1 ;  /* 0xff80000013bf7808 */ /* 0x000fc40004800000 */
[----:B------:R-:W-:Y:S02]  /*cf10*/  FSEL R179, R165, -INF , !P6 ;  /* 0xff800000a5b37808 */ /* 0x000fe40007000000 */
[----:B------:R-:W-:Y:S02]  /*cf20*/  FSEL R180, R166, -INF , !P5 ;  /* 0xff800000a6b47808 */ /* 0x000fe40006800000 */
[-C--:B------:R-:W-:Y:S02]  /*cf30*/  ISETP.GE.AND P0, PT, R12, R3.reuse, PT ;  /* 0x000000030c00720c */ /* 0x080fe40003f06270 */
        /* <DEDUP_REMOVED lines=9> */
[C---:B------:R-:W-:Y:S02]  /*cfd0*/  ISETP.GE.AND P5, PT, R14.reuse, R241, PT ;  /* 0x000000f10e00720c */ /* 0x040fe40003fa6270 */
[----:B------:R-:W-:Y:S02]  /*cfe0*/  ISETP.GE.AND P6, PT, R14, R240, PT ;  /* 0x000000f00e00720c */ /* 0x000fe40003fc6270 */
[----:B------:R-:W-:Y:S02]  /*cff0*/  FSEL R36, R206, -INF , !P5 ;  /* 0xff800000ce247808 */ /* 0x000fe40006800000 */
[----:B------:R-:W-:Y:S02]  /*d000*/  FSEL R40, R61, -INF , !P1 ;  /* 0xff8000003d287808 */ /* 0x000fe40004800000 */
[----:B------:R-:W-:Y:S02]  /*d010*/  FSEL R176, R8, -INF , !P6 ;  /* 0xff80000008b07808 */ /* 0x000fe40007000000 */
[----:B------:R-:W-:-:S02]  /*d020*/  ISETP.GE.AND P5, PT, R14, R3, PT ;  /* 0x000000030e00720c */ /* 0x000fc40003fa6270 */
[----:B------:R-:W-:Y:S02]  /*d030*/  ISETP.GE.AND P1, PT, R13, R3, PT ;  /* 0x000000030d00720c */ /* 0x000fe40003f26270 */
[----:B------:R-:W-:Y:S02]  /*d040*/  ISETP.GE.AND P6, PT, R12, R240, PT ;  /* 0x000000f00c00720c */ /* 0x000fe40003fc6270 */
[----:B------:R-:W-:Y:S02]  /*d050*/  FSEL R164, R10, -INF , !P5 ;  /* 0xff8000000aa47808 */ /* 0x000fe40006800000 */
[----:B------:R-:W-:Y:S02]  /*d060*/  FSEL R173, R4, -INF , !P6 ;  /* 0xff80000004ad7808 */ /* 0x000fe40007000000 */
[----:B------:R-:W-:Y:S02]  /*d070*/  FSEL R169, R11, -INF , !P1 ;  /* 0xff8000000ba97808 */ /* 0x000fe40004800000 */
[----:B------:R-:W-:-:S02]  /*d080*/  ISETP.GE.AND P6, PT, R12, R241, PT ;  /* 0x000000f10c00720c */ /* 0x000fc40003fc6270 */
[C---:B------:R-:W-:Y:S02]  /*d090*/  ISETP.GE.AND P5, PT, R51.reuse, R241, PT ;  /* 0x000000f13300720c */ /* 0x040fe40003fa6270 */
        /* <DEDUP_REMOVED lines=65> */
.L_x_286:
[----:B------:R-:W-:Y:S05]  /*d4b0*/  BSYNC B0 ;  /* 0x0000000000007941 */ /* 0x000fea0003800000 */
.L_x_285:
[----:B------:R-:W0:Y:S02]  /*d4c0*/  LDGDEPBAR ;  /* 0x00000000000079af */ /* 0x000e240000000000 */
.L_x_284:
[----:B------:R-:W-:Y:S01]  /*d4d0*/  STL.64 [R1+0x10], R216 ;  /* 0x000010d801007387 */ /* 0x000fe20000100a00 */
[----:B------:R-:W-:Y:S02]  /*d4e0*/  IMAD.MOV.U32 R28, RZ, RZ, R251 ;  /* 0x000000ffff1c7224 */ /* 0x000fe400078e00fb */
[----:B------:R-:W-:Y:S01]  /*d4f0*/  IMAD.MOV.U32 R23, RZ, RZ, R250 ;  /* 0x000000ffff177224 */ /* 0x000fe200078e00fa */
[----:B------:R2:W-:Y:S01]  /*d500*/  STL [R1+0x8], R213 ;  /* 0x000008d501007387 */ /* 0x0005e20000100800 */
[----:B------:R-:W-:Y:S02]  /*d510*/  IMAD.MOV.U32 R22, RZ, RZ, R249 ;  /* 0x000000ffff167224 */ /* 0x000fe400078e00f9 */
[----:B------:R-:W-:Y:S02]  /*d520*/  IMAD.MOV.U32 R21, RZ, RZ, R239 ;  /* 0x000000ffff157224 */ /* 0x000fe400078e00ef */
[----:B------:R-:W-:Y:S02]  /*d530*/  IMAD.MOV.U32 R20, RZ, RZ, R248 ;  /* 0x000000ffff147224 */ /* 0x000fe400078e00f8 */
[----:B------:R-:W-:Y:S01]  /*d540*/  IMAD.MOV.U32 R24, RZ, RZ, R238 ;  /* 0x000000ffff187224 */ /* 0x000fe200078e00ee */
[----:B--2---:R-:W2:Y:S04]  /*d550*/  LDL.LU R213, [R1+0x4] ;  /* 0x0000040001d57983 */ /* 0x004ea80000300800 */
[----:B------:R-:W3:Y:S01]  /*d560*/  LDL.LU R243, [R1] ;  /* 0x0000000001f37983 */ /* 0x000ee20000300800 */
        /* <DEDUP_REMOVED lines=52> */
[----:B------:R-:W-:Y:S01]  /*d8b0*/  LOP3.LUT R184, R187, R234, RZ, 0x3c, !PT ;  /* 0x000000eabbb87212 */ /* 0x000fe200078e3cff */
[----:B------:R-:W-:Y:S01]  /*d8c0*/  IMAD.MOV.U32 R187, RZ, RZ, R21 ;  /* 0x000000ffffbb7224 */ /* 0x000fe200078e0015 */
[----:B------:R-:W-:Y:S01]  /*d8d0*/  FMNMX.FTZ R12, R37, R12, !PT ;  /* 0x0000000c250c7209 */ /* 0x000fe20007810000 */
[----:B------:R-:W1:Y:S01]  /*d8e0*/  SHFL.BFLY PT, R168, R6, 0x1, 0x1f ;  /* 0x0c201f0006a87f89 */ /* 0x000e6200000e0000 */
[----:B------:R-:W-:Y:S01]  /*d8f0*/  FMNMX.FTZ R7, R196, R7, !PT ;  /* 0x00000007c4077209 */ /* 0x000fe20007810000 */
[----:B------:R-:W-:Y:S01]  /*d900*/  IMAD.WIDE.U32 R184, R184, -0x2daee0ad, RZ ;  /* 0xd2511f53b8b87825 */ /* 0x000fe200078e00ff */
[----:B------:R-:W-:-:S02]  /*d910*/  FMNMX.FTZ R12, R53, R12, !PT ;  /* 0x0000000c350c7209 */ /* 0x000fc40007810000 */
[----:B------:R-:W-:Y:S02]  /*d920*/  FMNMX.FTZ R7, R190, R7, !PT ;  /* 0x00000007be077209 */ /* 0x000fe40007810000 */
[----:B------:R-:W-:Y:S02]  /*d930*/  LOP3.LUT R14, R249, UR4, R14, 0x96, !PT ;  /* 0x00000004f90e7c12 */ /* 0x000fe4000f8e960e */
[----:B------:R-:W-:Y:S02]  /*d940*/  FMNMX.FTZ R12, R55, R12, !PT ;  /* 0x0000000c370c7209 */ /* 0x000fe40007810000 */
[----:B------:R-:W-:Y:S01]  /*d950*/  LOP3.LUT R182, R185, UR14, R248, 0x96, !PT ;  /* 0x0000000eb9b67c12 */ /* 0x000fe2000f8e96f8 */
[----:B------:R-:W-:Y:S01]  /*d960*/  IMAD.WIDE.U32 R14, R14, -0x326172a9, RZ ;  /* 0xcd9e8d570e0e7825 */ /* 0x000fe200078e00ff */
[----:B------:R-:W-:Y:S01]  /*d970*/  FMNMX.FTZ R7, R164, R7, !PT ;  /* 0x00000007a4077209 */ /* 0x000fe20007810000 */
[----:B------:R-:W4:Y:S01]  /*d980*/  SHFL.BFLY PT, R9, R12, 0x2, 0x1f ;  /* 0x0c401f000c097f89 */ /* 0x000f2200000e0000 */
[----:B------:R-:W-:Y:S01]  /*d990*/  LOP3.LUT R238, R241, R234, RZ, 0x3c, !PT ;  /* 0x000000eaf1ee7212 */ /* 0x000fe200078e3cff */
[----:B------:R-:W-:Y:S01]  /*d9a0*/  IMAD.WIDE.U32 R182, R182, -0x326172a9, RZ ;  /* 0xcd9e8d57b6b67825 */ /* 0x000fe200078e00ff */
[----:B------:R-:W-:-:S02]  /*d9b0*/  FMNMX.FTZ R7, R169, R7, !PT ;  /* 0x00000007a9077209 */ /* 0x000fc40007810000 */
[----:B------:R-:W-:Y:S01]  /*d9c0*/  LOP3.LUT R3, R15, UR15, R186, 0x96, !PT ;  /* 0x0000000f0f037c12 */ /* 0x000fe2000f8e96ba */
[----:B------:R-:W-:Y:S01]  /*d9d0*/  IMAD.WIDE.U32 R238, R238, -0x2daee0ad, RZ ;  /* 0xd2511f53eeee7825 */ /* 0x000fe200078e00ff */
[----:B------:R-:W-:Y:S02]  /*d9e0*/  FMNMX.FTZ R7, R66, R7, !PT ;  /* 0x0000000742077209 */ /* 0x000fe40007810000 */
[----:B------:R-:W-:Y:S01]  /*d9f0*/  LOP3.LUT R10, R183, UR13, R14, 0x96, !PT ;  /* 0x0000000db70a7c12 */ /* 0x000fe2000f8e960e */
[----:B------:R-:W-:Y:S01]  /*da00*/  IMAD.WIDE.U32 R16, R3, -0x2daee0ad, RZ ;  /* 0xd2511f5303107825 */ /* 0x000fe200078e00ff */
[----:B------:R-:W-:Y:S02]  /*da10*/  FMNMX.FTZ R7, R67, R7, !PT ;  /* 0x0000000743077209 */ /* 0x000fe40007810000 */
[----:B------:R-:W-:Y:S01]  /*da20*/  LOP3.LUT R3, R15, UR15, R240, 0x96, !PT ;  /* 0x0000000f0f037c12 */ /* 0x000fe2000f8e96f0 */
[----:B------:R-:W-:Y:S01]  /*da30*/  IMAD.WIDE.U32 R10, R10, -0x2daee0ad, RZ ;  /* 0xd2511f530a0a7825 */ /* 0x000fe200078e00ff */
[----:B------:R-:W-:Y:S01]  /*da40*/  LOP3.LUT R206, R239, UR14, R248, 0x96, !PT ;  /* 0x0000000eefce7c12 */ /* 0x000fe2000f8e96f8 */
[----:B------:R-:W4:Y:S01]  /*da50*/  SHFL.BFLY PT, R165, R7, 0x2, 0x1f ;  /* 0x0c401f0007a57f89 */ /* 0x000f2200000e0000 */
[----:B------:R-:W-:Y:S01]  /*da60*/  LOP3.LUT R250, R17, UR12, R184, 0x96, !PT ;  /* 0x0000000c11fa7c12 */ /* 0x000fe2000f8e96b8 */
[----:B------:R-:W-:Y:S01]  /*da70*/  IMAD.WIDE.U32 R188, R3, -0x2daee0ad, RZ ;  /* 0xd2511f5303bc7825 */ /* 0x000fe200078e00ff */
[----:B-1----:R-:W-:-:S02]  /*da80*/  FMNMX.FTZ R168, R6, R168, !PT ;  /* 0x000000a806a87209 */ /* 0x002fc40007810000 */
[----:B------:R-:W-:Y:S01]  /*da90*/  LOP3.LUT R5, R11, UR10, R16, 0x96, !PT ;  /* 0x0000000a0b057c12 */ /* 0x000fe2000f8e9610 */
[----:B------:R-:W-:Y:S01]  /*daa0*/  IMAD.WIDE.U32 R206, R206, -0x326172a9, RZ ;  /* 0xcd9e8d57cece7825 */ /* 0x000fe200078e00ff */
[----:B------:R-:W-:Y:S02]  /*dab0*/  LOP3.LUT R204, R189, UR12, R238, 0x96, !PT ;  /* 0x0000000cbdcc7c12 */ /* 0x000fe4000f8e96ee */
[----:B----4-:R-:W-:Y:S01]  /*dac0*/  FMNMX.FTZ R3, R12, R9, !PT ;  /* 0x000000090c037209 */ /* 0x010fe20007810000 */
[----:B------:R-:W-:Y:S01]  /*dad0*/  IMAD.WIDE.U32 R250, R250, -0x326172a9, RZ ;  /* 0xcd9e8d57fafa7825 */ /* 0x000fe200078e00ff */
[----:B------:R-:W-:Y:S02]  /*dae0*/  LOP3.LUT R8, R207, UR13, R14, 0x96, !PT ;  /* 0x0000000dcf087c12 */ /* 0x000fe4000f8e960e */
[C---:B------:R-:W-:Y:S01]  /*daf0*/  FSETP.NEU.FTZ.AND P4, PT, R168.reuse, -INF , PT ;  /* 0xff800000a800780b */ /* 0x040fe20003f9d000 */
[----:B------:R-:W-:Y:S01]  /*db00*/  IMAD.WIDE.U32 R216, R5, -0x326172a9, RZ ;  /* 0xcd9e8d5705d87825 */ /* 0x000fe200078e00ff */
[----:B------:R-:W-:Y:S01]  /*db10*/  LOP3.LUT R12, R251, UR11, R182, 0x96, !PT ;  /* 0x0000000bfb0c7c12 */ /* 0x000fe2000f8e96b6 */
[----:B------:R-:W1:Y:S01]  /*db20*/  SHFL.BFLY PT, R167, R3, 0x1, 0x1f ;  /* 0x0c201f0003a77f89 */ /* 0x000e6200000e0000 */
[----:B------:R-:W-:Y:S01]  /*db30*/  FSEL R178, R168, RZ, P4 ;  /* 0x000000ffa8b27208 */ /* 0x000fe20002000000 */
[----:B------:R-:W-:Y:S01]  /*db40*/  IMAD.WIDE.U32 R204, R204, -0x326172a9, RZ ;  /* 0xcd9e8d57cccc7825 */ /* 0x000fe200078e00ff */
[----:B------:R-:W-:-:S03]  /*db50*/  LOP3.LUT R250, R217, UR9, R250, 0x96, !PT ;  /* 0x00000009d9fa7c12 */ /* 0x000fc6000f8e96fa */
[----:B------:R-:W-:Y:S01]  /*db60*/  IMAD.WIDE.U32 R8, R8, -0x2daee0ad, RZ ;  /* 0xd2511f5308087825 */ /* 0x000fe200078e00ff */
[----:B------:R-:W-:-:S03]  /*db70*/  FMNMX.FTZ R165, R7, R165, !PT ;  /* 0x000000a507a57209 */ /* 0x000fc60007810000 */
[----:B------:R-:W-:Y:S01]  /*db80*/  IMAD.WIDE.U32 R12, R12, -0x2daee0ad, RZ ;  /* 0xd2511f530c0c7825 */ /* 0x000fe200078e00ff */
[----:B------:R-:W-:-:S03]  /*db90*/  LOP3.LUT R188, R9, UR10, R188, 0x96, !PT ;  /* 0x0000000a09bc7c12 */ /* 0x000fc6000f8e96bc */
[----:B------:R-:W-:Y:S01]  /*dba0*/  IMAD.WIDE.U32 R250, R250, -0x2daee0ad, RZ ;  /* 0xd2511f53fafa7825 */ /* 0x000fe200078e00ff */
[----:B------:R-:W-:-:S03]  /*dbb0*/  LOP3.LUT R5, R13, UR8, R10, 0x96, !PT ;  /* 0x000000080d057c12 */ /* 0x000fc6000f8e960a */
[----:B------:R-:W-:-:S04]  /*dbc0*/  IMAD.WIDE.U32 R188, R188, -0x326172a9, RZ ;  /* 0xcd9e8d57bcbc7825 */ /* 0x000fc800078e00ff */
[----:B------:R-:W-:Y:S01]  /*dbd0*/  IMAD.WIDE.U32 R18, R5, -0x326172a9, RZ ;  /* 0xcd9e8d5705127825 */ /* 0x000fe200078e00ff */
[----:B------:R-:W-:Y:S02]  /*dbe0*/  LOP3.LUT R204, R189, UR9, R204, 0x96, !PT ;  /* 0x00000009bdcc7c12 */ /* 0x000fe4000f8e96cc */
[----:B-1----:R-:W-:Y:S01]  /*dbf0*/  FMNMX.FTZ R167, R3, R167, !PT ;  /* 0x000000a703a77209 */ /* 0x002fe20007810000 */
[----:B------:R-:W-:Y:S02]  /*dc00*/  FMUL.FTZ R61, R168, c[0x0][0x23c] ;  /* 0x00008f00a83d7a20 */ /* 0x000fe40000410000 */
[----:B------:R-:W-:Y:S01]  /*dc10*/  FADD.FTZ R178, R209, -R178 ;  /* 0x800000b2d1b27221 */ /* 0x000fe20000010000 */
[C---:B------:R-:W-:Y:S01]  /*dc20*/  FSETP.NEU.FTZ.AND P3, PT, R167.reuse, -INF , PT ;  /* 0xff800000a700780b */ /* 0x040fe20003f7d000 */
[----:B------:R-:W-:Y:S01]  /*dc30*/  FMUL.FTZ R57, R167, c[0x0][0x23c] ;  /* 0x00008f00a7397a20 */ /* 0x000fe20000410000 */
[----:B------:R-:W-:Y:S01]  /*dc40*/  FSEL R61, R61, RZ, P4 ;  /* 0x000000ff3d3d7208 */ /* 0x000fe20002000000 */
[----:B------:R-:W-:Y:S01]  /*dc50*/  IMAD.MOV.U32 R248, RZ, RZ, R20 ;  /* 0x000000fffff87224 */ /* 0x000fe200078e0014 */
[----:B------:R-:W-:Y:S01]  /*dc60*/  FSEL R177, R167, RZ, P3 ;  /* 0x000000ffa7b17208 */ /* 0x000fe20001800000 */
[----:B------:R-:W-:Y:S01]  /*dc70*/  IMAD.MOV.U32 R209, RZ, RZ, R19 ;  /* 0x000000ffffd17224 */ /* 0x000fe200078e0013 */
[----:B------:R-:W-:Y:S01]  /*dc80*/  FSEL R57, R57, RZ, P3 ;  /* 0x000000ff39397208 */ /* 0x000fe20001800000 */
[----:B------:R-:W-:-:S02]  /*dc90*/  FFMA.FTZ R52, R46, c[0x0][0x23c], -R61 ;  /* 0x00008f002e347a23 */ /* 0x000fc4000001083d */
[--C-:B------:R-:W-:Y:S02]  /*dca0*/  FFMA.FTZ R58, R28, c[0x0][0x23c], -R61.reuse ;  /* 0x00008f001c3a7a23 */ /* 0x100fe4000001083d */
[----:B------:R-:W-:Y:S02]  /*dcb0*/  FFMA.FTZ R51, R48, c[0x0][0x23c], -R61 ;  /* 0x00008f0030337a23 */ /* 0x000fe4000001083d */
[--C-:B------:R-:W-:Y:S01]  /*dcc0*/  FFMA.FTZ R48, R47, c[0x0][0x23c], -R57.reuse ;  /* 0x00008f002f307a23 */ /* 0x100fe20000010839 */
[----:B------:R-:W-:Y:S01]  /*dcd0*/  MUFU.EX2 R52, R52 ;  /* 0x0000003400347308 */ /* 0x000fe20000000800 */
[--C-:B------:R-:W-:Y:S02]  /*dce0*/  FFMA.FTZ R56, R23, c[0x0][0x23c], -R57.reuse ;  /* 0x00008f0017387a23 */ /* 0x100fe40000010839 */
[----:B------:R-:W-:Y:S02]  /*dcf0*/  FFMA.FTZ R49, R49, c[0x0][0x23c], -R57 ;  /* 0x00008f0031317a23 */ /* 0x000fe40000010839 */
[----:B------:R-:W-:-:S02]  /*dd00*/  FFMA.FTZ R50, R50, c[0x0][0x23c], -R61 ;  /* 0x00008f0032327a23 */ /* 0x000fc4000001083d */
[----:B------:R-:W-:Y:S01]  /*dd10*/  FADD.FTZ R177, R208, -R177 ;  /* 0x800000b1d0b17221 */ /* 0x000fe20000010000 */
[----:B------:R-:W-:Y:S01]  /*dd20*/  MUFU.EX2 R58, R58 ;  /* 0x0000003a003a7308 */ /* 0x000fe20000000800 */
[----:B--2---:R-:W-:-:S07]  /*dd30*/  FMNMX.FTZ R4, R213, R4, !PT ;  /* 0x00000004d5047209 */ /* 0x004fce0007810000 */
[----:B------:R-:W-:Y:S01]  /*dd40*/  MUFU.EX2 R56, R56 ;  /* 0x0000003800387308 */ /* 0x000fe20000000800 */
[----:B------:R-:W-:Y:S01]  /*dd50*/  FMUL.FTZ R178, R178, c[0x0][0x23c] ;  /* 0x00008f00b2b27a20 */ /* 0x000fe20000410000 */
[----:B---3--:R-:W-:Y:S01]  /*dd60*/  FMNMX.FTZ R4, R243, R4, !PT ;  /* 0x00000004f3047209 */ /* 0x008fe20007810000 */
[----:B------:R-:W-:-:S03]  /*dd70*/  IMAD.MOV.U32 R208, RZ, RZ, R18 ;  /* 0x000000ffffd07224 */ /* 0x000fc600078e0012 */
[----:B------:R-:W-:Y:S02]  /*dd80*/  FMNMX.FTZ R4, R202, R4, !PT ;  /* 0x00000004ca047209 */ /* 0x000fe40007810000 */
[----:B------:R-:W-:Y:S02]  /*dd90*/  MUFU.EX2 R49, R49 ;  /* 0x0000003100317308 */ /* 0x000fe40000000800 */
[----:B------:R-:W-:-:S04]  /*dda0*/  FMNMX.FTZ R4, R198, R4, !PT ;  /* 0x00000004c6047209 */ /* 0x000fc80007810000 */
        /* <DEDUP_REMOVED lines=8> */
[----:B------:R-:W-:-:S05]  /*de30*/  FMNMX.FTZ R4, R172, R4, !PT ;  /* 0x00000004ac047209 */ /* 0x000fca0007810000 */
[----:B------:R-:W1:Y:S02]  /*de40*/  SHFL.BFLY PT, R166, R4, 0x2, 0x1f ;  /* 0x0c401f0004a67f89 */ /* 0x000e6400000e0000 */
[----:B-1----:R-:W-:Y:S02]  /*de50*/  FMNMX.FTZ R166, R4, R166, !PT ;  /* 0x000000a604a67209 */ /* 0x002fe40007810000 */
[----:B------:R-:W-:Y:S01]  /*de60*/  LOP3.LUT R4, R205, UR11, R206, 0x96, !PT ;  /* 0x0000000bcd047c12 */ /* 0x000fe2000f8e96ce */
[----:B------:R-:W-:Y:S02]  /*de70*/  IMAD.WIDE.U32 R204, R204, -0x2daee0ad, RZ ;  /* 0xd2511f53cccc7825 */ /* 0x000fe400078e00ff */
[----:B------:R-:W1:Y:S02]  /*de80*/  SHFL.BFLY PT, R6, R166, 0x1, 0x1f ;  /* 0x0c201f00a6067f89 */ /* 0x000e6400000e0000 */
[----:B------:R-:W-:Y:S01]  /*de90*/  IMAD.WIDE.U32 R10, R4, -0x2daee0ad, RZ ;  /* 0xd2511f53040a7825 */ /* 0x000fe200078e00ff */
[----:B------:R-:W-:-:S04]  /*dea0*/  LOP3.LUT R4, R251, UR6, R12, 0x96, !PT ;  /* 0x00000006fb047c12 */ /* 0x000fc8000f8e960c */
[----:B------:R-:W-:Y:S02]  /*deb0*/  LOP3.LUT R8, R11, UR8, R8, 0x96, !PT ;  /* 0x000000080b087c12 */ /* 0x000fe4000f8e9608 */
[----:B------:R-:W-:-:S03]  /*dec0*/  LOP3.LUT R3, R205, UR6, R10, 0x96, !PT ;  /* 0x00000006cd037c12 */ /* 0x000fc6000f8e960a */
[----:B------:R-:W-:-:S04]  /*ded0*/  IMAD.WIDE.U32 R8, R8, -0x326172a9, RZ ;  /* 0xcd9e8d5708087825 */ /* 0x000fc800078e00ff */
[----:B------:R-:W-:Y:S01]  /*dee0*/  IMAD.WIDE.U32 R14, R3, -0x326172a9, RZ ;  /* 0xcd9e8d57030e7825 */ /* 0x000fe200078e00ff */
[----:B------:R-:W-:-:S04]  /*def0*/  LOP3.LUT R188, R9, UR7, R188, 0x96, !PT ;  /* 0x0000000709bc7c12 */ /* 0x000fc8000f8e96bc */
[--C-:B------:R-:W-:Y:S02]  /*df00*/  SHF.R.U32.HI R9, RZ, 0x10, R14.reuse ;  /* 0x00000010ff097819 */ /* 0x100fe4000001160e */
[----:B------:R-:W-:Y:S02]  /*df10*/  SHF.R.U32.HI R3, RZ, 0x18, R14 ;  /* 0x00000018ff037819 */ /* 0x000fe4000001160e */
[----:B-1----:R-:W-:Y:S01]  /*df20*/  FMNMX.FTZ R166, R166, R6, !PT ;  /* 0x00000006a6a67209 */ /* 0x002fe20007810000 */
[----:B------:R-:W-:Y:S01]  /*df30*/  IMAD.WIDE.U32 R6, R4, -0x326172a9, RZ ;  /* 0xcd9e8d5704067825 */ /* 0x000fe200078e00ff */
[----:B------:R-:W-:Y:S01]  /*df40*/  LOP3.LUT R9, R9, 0xff, RZ, 0xc0, !PT ;  /* 0x000000ff09097812 */ /* 0x000fe200078ec0ff */
[----:B------:R-:W1:Y:S01]  /*df50*/  SHFL.BFLY PT, R4, R165, 0x1, 0x1f ;  /* 0x0c201f00a5047f89 */ /* 0x000e6200000e0000 */
[----:B------:R-:W-:Y:S01]  /*df60*/  LOP3.LUT R10, R14, 0xffff, RZ, 0xc0, !PT ;  /* 0x0000ffff0e0a7812 */ /* 0x000fe200078ec0ff */
[----:B------:R-:W-:Y:S01]  /*df70*/  FMUL.FTZ R63, R166, c[0x0][0x23c] ;  /* 0x00008f00a63f7a20 */ /* 0x000fe20000410000 */
[----:B------:R-:W-:-:S02]  /*df80*/  SHF.R.U32.HI R12, RZ, 0x10, R6 ;  /* 0x00000010ff0c7819 */ /* 0x000fc40000011606 */
[----:B------:R-:W-:Y:S02]  /*df90*/  LOP3.LUT R5, R7, UR17, R18, 0x96, !PT ;  /* 0x0000001107057c12 */ /* 0x000fe4000f8e9612 */
[C---:B------:R-:W-:Y:S01]  /*dfa0*/  LOP3.LUT R13, R6.reuse, 0xffff, RZ, 0xc0, !PT ;  /* 0x0000ffff060d7812 */ /* 0x040fe200078ec0ff */
[----:B------:R-:W-:Y:S01]  /*dfb0*/  FMUL.FTZ R177, R177, c[0x0][0x23c] ;  /* 0x00008f00b1b17a20 */ /* 0x000fe20000410000 */
[----:B------:R-:W-:Y:S01]  /*dfc0*/  LOP3.LUT R7, R6, 0xff, RZ, 0xc0, !PT ;  /* 0x000000ff06077812 */ /* 0x000fe200078ec0ff */
[----:B------:R-:W-:Y:S01]  /*dfd0*/  LDSM.16.MT88.4 R16, [R214+0xa000] ;  /* 0x00a00000d610783b */ /* 0x000fe20000004200 */
[----:B------:R-:W-:Y:S02]  /*dfe0*/  SHF.R.U32.HI R6, RZ, 0x18, R6 ;  /* 0x00000018ff067819 */ /* 0x000fe40000011606 */
[----:B------:R-:W-:Y:S02]  /*dff0*/  LOP3.LUT R12, R12, 0xff, RZ, 0xc0, !PT ;  /* 0x000000ff0c0c7812 */ /* 0x000fe400078ec0ff */
[----:B------:R-:W-:-:S02]  /*e000*/  PRMT R9, R9, 0x5410, R3 ;  /* 0x0000541009097816 */ /* 0x000fc40000000003 */
[----:B------:R-:W-:Y:S01]  /*e010*/  LOP3.LUT R8, R15, UR17, R8, 0x96, !PT ;  /* 0x000000110f087c12 */ /* 0x000fe2000f8e9608 */
[----:B------:R-:W2:Y:S01]  /*e020*/  LDC.U8 R3, c[0x0][0x2d8] ;  /* 0x0000b600ff037b82 */ /* 0x000ea20000000000 */
[----:B------:R-:W-:Y:S02]  /*e030*/  LOP3.LUT R11, R14, 0xff, RZ, 0xc0, !PT ;  /* 0x000000ff0e0b7812 */ /* 0x000fe400078ec0ff */
[----:B------:R-:W-:Y:S02]  /*e040*/  SHF.R.U32.HI R13, RZ, 0x8, R13 ;  /* 0x00000008ff0d7819 */ /* 0x000fe4000001160d */
[----:B------:R-:W-:Y:S02]  /*e050*/  SHF.R.U32.HI R10, RZ, 0x8, R10 ;  /* 0x00000008ff0a7819 */ /* 0x000fe4000001160a */
[----:B-1----:R-:W-:Y:S02]  /*e060*/  FMNMX.FTZ R165, R165, R4, !PT ;  /* 0x00000004a5a57209 */ /* 0x002fe40007810000 */
[----:B------:R-:W-:-:S02]  /*e070*/  PRMT R6, R12, 0x5410, R6 ;  /* 0x000054100c067816 */ /* 0x000fc40000000006 */
[C---:B------:R-:W-:Y:S01]  /*e080*/  FSETP.NEU.FTZ.AND P1, PT, R165.reuse, -INF , PT ;  /* 0xff800000a500780b */ /* 0x040fe20003f3d000 */
[----:B------:R-:W-:Y:S01]  /*e090*/  FMUL.FTZ R62, R165, c[0x0][0x23c] ;  /* 0x00008f00a53e7a20 */ /* 0x000fe20000410000 */
[----:B------:R-:W-:Y:S02]  /*e0a0*/  SHF.R.U32.HI R12, RZ, 0x10, R8 ;  /* 0x00000010ff0c7819 */ /* 0x000fe40000011608 */
[----:B------:R-:W-:Y:S02]  /*e0b0*/  PRMT R7, R7, 0x5410, R13 ;  /* 0x0000541007077816 */ /* 0x000fe4000000000d */
[----:B------:R-:W-:Y:S02]  /*e0c0*/  FSEL R62, R62, RZ, P1 ;  /* 0x000000ff3e3e7208 */ /* 0x000fe40000800000 */
[----:B------:R-:W-:Y:S02]  /*e0d0*/  PRMT R11, R11, 0x5410, R10 ;  /* 0x000054100b0b7816 */ /* 0x000fe4000000000a */
[----:B------:R-:W-:Y:S01]  /*e0e0*/  LOP3.LUT R13, R8, 0xffff, RZ, 0xc0, !PT ;  /* 0x0000ffff080d7812 */ /* 0x000fe200078ec0ff */
[--C-:B------:R-:W-:Y:S01]  /*e0f0*/  FFMA.FTZ R43, R34, c[0x0][0x23c], -R62.reuse ;  /* 0x00008f00222b7a23 */ /* 0x100fe2000001083e */
[----:B------:R-:W-:Y:S01]  /*e100*/  LOP3.LUT R10, R8, 0xff, RZ, 0xc0, !PT ;  /* 0x000000ff080a7812 */ /* 0x000fe200078ec0ff */
[----:B------:R-:W-:Y:S01]  /*e110*/  FFMA.FTZ R42, R35, c[0x0][0x23c], -R62 ;  /* 0x00008f00232a7a23 */ /* 0x000fe2000001083e */
[----:B------:R-:W-:-:S02]  /*e120*/  SHF.R.U32.HI R8, RZ, 0x18, R8 ;  /* 0x00000018ff087819 */ /* 0x000fc40000011608 */
[----:B------:R-:W-:Y:S01]  /*e130*/  LOP3.LUT R12, R12, 0xff, RZ, 0xc0, !PT ;  /* 0x000000ff0c0c7812 */ /* 0x000fe200078ec0ff */
[----:B------:R-:W-:Y:S01]  /*e140*/  MUFU.EX2 R43, R43 ;  /* 0x0000002b002b7308 */ /* 0x000fe20000000800 */
[----:B------:R-:W-:Y:S02]  /*e150*/  FSETP.NEU.FTZ.AND P2, PT, R166, -INF , PT ;  /* 0xff800000a600780b */ /* 0x000fe40003f5d000 */
[----:B------:R-:W-:Y:S02]  /*e160*/  PRMT R8, R12, 0x5410, R8 ;  /* 0x000054100c087816 */ /* 0x000fe40000000008 */
[----:B------:R-:W-:Y:S02]  /*e170*/  FSEL R59, R165, RZ, P1 ;  /* 0x000000ffa53b7208 */ /* 0x000fe40000800000 */
[----:B------:R-:W-:Y:S01]  /*e180*/  FSEL R63, R63, RZ, P2 ;  /* 0x000000ff3f3f7208 */ /* 0x000fe20001000000 */
[----:B------:R-:W1:Y:S01]  /*e190*/  MUFU.EX2 R42, R42 ;  /* 0x0000002a002a7308 */ /* 0x000e620000000800 */
[----:B------:R-:W-:Y:S01]  /*e1a0*/  FSEL R12, R166, RZ, P2 ;  /* 0x000000ffa60c7208 */ /* 0x000fe20001000000 */
[----:B------:R-:W-:Y:S01]  /*e1b0*/  FADD.FTZ R59, R0, -R59 ;  /* 0x8000003b003b7221 */ /* 0x000fe20000010000 */
[----:B------:R-:W-:Y:S01]  /*e1c0*/  SHF.R.U32.HI R13, RZ, 0x8, R13 ;  /* 0x00000008ff0d7819 */ /* 0x000fe2000001160d */
[--C-:B------:R-:W-:Y:S01]  /*e1d0*/  FFMA.FTZ R47, R45, c[0x0][0x23c], -R63.reuse ;  /* 0x00008f002d2f7a23 */ /* 0x100fe2000001083f */
[C---:B------:R-:W-:Y:S01]  /*e1e0*/  LOP3.LUT R15, R5.reuse, 0xffff, RZ, 0xc0, !PT ;  /* 0x0000ffff050f7812 */ /* 0x040fe200078ec0ff */
[----:B------:R-:W-:Y:S01]  /*e1f0*/  FFMA.FTZ R46, R44, c[0x0][0x23c], -R63 ;  /* 0x00008f002c2e7a23 */ /* 0x000fe2000001083f */
[----:B------:R-:W-:Y:S01]  /*e200*/  PRMT R10, R10, 0x5410, R13 ;  /* 0x000054100a0a7816 */ /* 0x000fe2000000000d */
[----:B------:R-:W-:Y:S01]  /*e210*/  FADD.FTZ R12, R2, -R12 ;  /* 0x8000000c020c7221 */ /* 0x000fe20000010000 */
[----:B------:R-:W-:Y:S01]  /*e220*/  LOP3.LUT R4, R5, 0xff, RZ, 0xc0, !PT ;  /* 0x000000ff05047812 */ /* 0x000fe200078ec0ff */
[----:B------:R-:W-:Y:S01]  /*e230*/  FFMA.FTZ R0, R22, c[0x0][0x23c], -R57 ;  /* 0x00008f0016007a23 */ /* 0x000fe20000010839 */
[----:B------:R-:W-:Y:S01]  /*e240*/  MUFU.EX2 R47, R47 ;  /* 0x0000002f002f7308 */ /* 0x000fe20000000800 */
[----:B------:R-:W-:Y:S01]  /*e250*/  FFMA.FTZ R45, R33, c[0x0][0x23c], -R63 ;  /* 0x00008f00212d7a23 */ /* 0x000fe2000001083f */
[----:B------:R-:W-:Y:S01]  /*e260*/  SHF.R.U32.HI R15, RZ, 0x8, R15 ;  /* 0x00000008ff0f7819 */ /* 0x000fe2000001160f */
[----:B------:R-:W-:Y:S01]  /*e270*/  FFMA.FTZ R44, R32, c[0x0][0x23c], -R63 ;  /* 0x00008f00202c7a23 */ /* 0x000fe2000001083f */
[----:B------:R-:W-:Y:S01]  /*e280*/  SHF.R.U32.HI R14, RZ, 0x10, R5 ;  /* 0x00000010ff0e7819 */ /* 0x000fe20000011605 */
[--C-:B------:R-:W-:Y:S01]  /*e290*/  FFMA.FTZ R2, R24, c[0x0][0x23c], -R62.reuse ;  /* 0x00008f0018027a23 */ /* 0x100fe2000001083e */
[----:B------:R-:W-:Y:S01]  /*e2a0*/  PRMT R4, R4, 0x5410, R15 ;  /* 0x0000541004047816 */ /* 0x000fe2000000000f */
[----:B------:R-:W-:Y:S01]  /*e2b0*/  FFMA.FTZ R13, R54, c[0x0][0x23c], -R62 ;  /* 0x00008f00360d7a23 */ /* 0x000fe2000001083e */
[----:B--2---:R-:W-:Y:S01]  /*e2c0*/  PRMT R54, R3, 0x7054, R3 ;  /* 0x0000705403367816 */ /* 0x004fe20000000003 */
[----:B------:R-:W2:Y:S01]  /*e2d0*/  MUFU.EX2 R0, R0 ;  /* 0x0000000000007308 */ /* 0x000ea20000000800 */
[----:B-1----:R-:W-:Y:S01]  /*e2e0*/  F2FP.PACK_AB R29, R42, R43 ;  /* 0x0000002b2a1d723e */ /* 0x002fe200000000ff */
[----:B------:R-:W-:Y:S01]  /*e2f0*/  FMUL.FTZ R12, R12, c[0x0][0x23c] ;  /* 0x00008f000c0c7a20 */ /* 0x000fe20000410000 */
[----:B------:R-:W-:Y:S01]  /*e300*/  SHF.R.U32.HI R5, RZ, 0x18, R5 ;  /* 0x00000018ff057819 */ /* 0x000fe20000011605 */
[--C-:B------:R-:W-:Y:S01]  /*e310*/  HSET2.LE.AND R8, R8, R54.reuse, PT ;  /* 0x0000003608087233 */ /* 0x100fe20003803000 */
[----:B------:R-:W-:Y:S01]  /*e320*/  LOP3.LUT R14, R14, 0xff, RZ, 0xc0, !PT ;  /* 0x000000ff0e0e7812 */ /* 0x000fe200078ec0ff */
[--C-:B------:R-:W-:Y:S01]  /*e330*/  HSET2.LE.AND R4, R4, R54.reuse, PT ;  /* 0x0000003604047233 */ /* 0x100fe20003803000 */
[----:B------:R-:W-:Y:S01]  /*e340*/  FMUL.FTZ R59, R59, c[0x0][0x23c] ;  /* 0x00008f003b3b7a20 */ /* 0x000fe20000410000 */
[----:B------:R-:W1:Y:S01]  /*e350*/  MUFU.EX2 R46, R46 ;  /* 0x0000002e002e7308 */ /* 0x000e620000000800 */
[----:B------:R-:W-:Y:S01]  /*e360*/  LOP3.LUT R29, R8, R29, RZ, 0xc0, !PT ;  /* 0x0000001d081d7212 */ /* 0x000fe200078ec0ff */
[--C-:B------:R-:W-:Y:S01]  /*e370*/  HSET2.LE.AND R11, R11, R54.reuse, PT ;  /* 0x000000360b0b7233 */ /* 0x100fe20003803000 */
[----:B------:R-:W-:Y:S01]  /*e380*/  PRMT R5, R14, 0x5410, R5 ;  /* 0x000054100e057816 */ /* 0x000fe20000000005 */
[--C-:B------:R-:W-:Y:S01]  /*e390*/  HSET2.LE.AND R9, R9, R54.reuse, PT ;  /* 0x0000003609097233 */ /* 0x100fe20003803000 */
[----:B------:R-:W-:Y:S01]  /*e3a0*/  F2FP.PACK_AB R8, R58, R52 ;  /* 0x000000343a08723e */ /* 0x000fe200000000ff */
[--C-:B------:R-:W-:Y:S01]  /*e3b0*/  HSET2.LE.AND R10, R10, R54.reuse, PT ;  /* 0x000000360a0a7233 */ /* 0x100fe20003803000 */
[----:B------:R-:W-:Y:S01]  /*e3c0*/  F2FP.PACK_AB R14, R48, R49 ;  /* 0x00000031300e723e */ /* 0x000fe200000000ff */
[----:B------:R-:W-:Y:S01]  /*e3d0*/  MUFU.EX2 R45, R45 ;  /* 0x0000002d002d7308 */ /* 0x000fe20000000800 */
[----:B------:R-:W-:Y:S01]  /*e3e0*/  LOP3.LUT R4, R4, R8, RZ, 0xc0, !PT ;  /* 0x0000000804047212 */ /* 0x000fe200078ec0ff */
[----:B------:R-:W-:Y:S01]  /*e3f0*/  HSET2.LE.AND R5, R5, R54, PT ;  /* 0x0000003605057233 */ /* 0x000fe20003803000 */
[----:B--2---:R-:W-:Y:S01]  /*e400*/  F2FP.PACK_AB R8, R0, R56 ;  /* 0x000000380008723e */ /* 0x004fe200000000ff */
[----:B------:R-:W-:Y:S03]  /*e410*/  LDSM.16.MT88.4 R24, [R214+0x9000] ;  /* 0x00900000d618783b */ /* 0x000fe60000004200 */
[----:B------:R-:W-:Y:S01]  /*e420*/  LOP3.LUT R5, R5, R8, RZ, 0xc0, !PT ;  /* 0x0000000805057212 */ /* 0x000fe200078ec0ff */
[----:B------:R-:W2:Y:S01]  /*e430*/  MUFU.EX2 R44, R44 ;  /* 0x0000002c002c7308 */ /* 0x000ea20000000800 */
[----:B-1----:R-:W-:Y:S01]  /*e440*/  F2FP.PACK_AB R28, R46, R47 ;  /* 0x0000002f2e1c723e */ /* 0x002fe200000000ff */
[----:B------:R-:W-:Y:S03]  /*e450*/  LDSM.16.MT88.4 R20, [R212+0x9000] ;  /* 0x00900000d414783b */ /* 0x000fe60000004200 */
[----:B------:R-:W-:Y:S01]  /*e460*/  LOP3.LUT R28, R10, R28, RZ, 0xc0, !PT ;  /* 0x0000001c0a1c7212 */ /* 0x000fe200078ec0ff */
[----:B------:R-:W-:Y:S02]  /*e470*/  LDSM.16.MT88.4 R32, [R212+0xb000] ;  /* 0x00b00000d420783b */ /* 0x000fe40000004200 */
[----:B------:R1:W-:Y:S08]  /*e480*/  MUFU.EX2 R3, R13 ;  /* 0x0000000d00037308 */ /* 0x0003f00000000800 */
[----:B------:R-:W3:Y:S01]  /*e490*/  MUFU.EX2 R2, R2 ;  /* 0x0000000200027308 */ /* 0x000ee20000000800 */
[----:B--2---:R-:W-:-:S04]  /*e4a0*/  F2FP.PACK_AB R30, R44, R45 ;  /* 0x0000002d2c1e723e */ /* 0x004fc800000000ff */
[----:B------:R-:W-:Y:S01]  /*e4b0*/  LOP3.LUT R30, R11, R30, RZ, 0xc0, !PT ;  /* 0x0000001e0b1e7212 */ /* 0x000fe200078ec0ff */
[--C-:B-1----:R-:W-:Y:S02]  /*e4c0*/  HSET2.LE.AND R13, R7, R54.reuse, PT ;  /* 0x00000036070d7233 */ /* 0x102fe40003803000 */
[----:B------:R-:W1:Y:S01]  /*e4d0*/  MUFU.EX2 R60, R12 ;  /* 0x0000000c003c7308 */ /* 0x000e620000000800 */
[----:B------:R-:W-:Y:S01]  /*e4e0*/  HSET2.LE.AND R7, R6, R54, PT ;  /* 0x0000003606077233 */ /* 0x000fe20003803000 */
[----:B------:R-:W-:-:S04]  /*e4f0*/  F2FP.PACK_AB R6, R50, R51 ;  /* 0x000000333206723e */ /* 0x000fc800000000ff */
[----:B------:R-:W-:Y:S02]  /*e500*/  LOP3.LUT R6, R13, R6, RZ, 0xc0, !PT ;  /* 0x000000060d067212 */ /* 0x000fe400078ec0ff */
[----:B---3--:R-:W-:Y:S01]  /*e510*/  F2FP.PACK_AB R31, R2, R3 ;  /* 0x00000003021f723e */ /* 0x008fe200000000ff */
[----:B------:R-:W2:Y:S01]  /*e520*/  MUFU.EX2 R59, R59 ;  /* 0x0000003b003b7308 */ /* 0x000ea20000000800 */
[----:B------:R-:W-:Y:S02]  /*e530*/  LOP3.LUT R7, R7, R14, RZ, 0xc0, !PT ;  /* 0x0000000e07077212 */ /* 0x000fe400078ec0ff */
[----:B------:R-:W-:Y:S02]  /*e540*/  LOP3.LUT R31, R9, R31, RZ, 0xc0, !PT ;  /* 0x0000001f091f7212 */ /* 0x000fe400078ec0ff */
[----:B------:R-:W3:Y:S01]  /*e550*/  LDSM.16.MT88.4 R8, [R214+0xb000] ;  /* 0x00b00000d608783b */ /* 0x000ee20000004200 */
[----:B-1----:R-:W-:-:S03]  /*e560*/  FMUL.FTZ R140, R140, R60 ;  /* 0x0000003c8c8c7220 */ /* 0x002fc60000410000 */
[----:B------:R-:W1:Y:S01]  /*e570*/  LDSM.16.MT88.4 R12, [R212+0xa000] ;  /* 0x00a00000d40c783b */ /* 0x000e620000004200 */
[----:B------:R-:W4:Y:S01]  /*e580*/  MUFU.EX2 R178, R178 ;  /* 0x000000b200b27308 */ /* 0x000f220000000800 */
[-C--:B------:R-:W-:Y:S02]  /*e590*/  FMUL.FTZ R141, R141, R60.reuse ;  /* 0x0000003c8d8d7220 */ /* 0x080fe40000410000 */
[-C--:B------:R-:W-:Y:S02]  /*e5a0*/  FMUL.FTZ R104, R104, R60.reuse ;  /* 0x0000003c68687220 */ /* 0x080fe40000410000 */
[----:B------:R-:W-:Y:S02]  /*e5b0*/  FMUL.FTZ R105, R105, R60 ;  /* 0x0000003c69697220 */ /* 0x000fe40000410000 */
[-C--:B--2---:R-:W-:Y:S01]  /*e5c0*/  FMUL.FTZ R142, R142, R59.reuse ;  /* 0x0000003b8e8e7220 */ /* 0x084fe20000410000 */
[----:B------:R-:W2:Y:S01]  /*e5d0*/  MUFU.EX2 R177, R177 ;  /* 0x000000b100b17308 */ /* 0x000ea20000000800 */
[----:B------:R-:W-:-:S02]  /*e5e0*/  FMUL.FTZ R143, R143, R59 ;  /* 0x0000003b8f8f7220 */ /* 0x000fc40000410000 */
[-C--:B------:R-:W-:Y:S02]  /*e5f0*/  FMUL.FTZ R106, R106, R59.reuse ;  /* 0x0000003b6a6a7220 */ /* 0x080fe40000410000 */
[----:B------:R-:W-:Y:S02]  /*e600*/  FMUL.FTZ R107, R107, R59 ;  /* 0x0000003b6b6b7220 */ /* 0x000fe40000410000 */
[----:B------:R-:W-:Y:S02]  /*e610*/  FMUL.FTZ R116, R116, R60 ;  /* 0x0000003c74747220 */ /* 0x000fe40000410000 */
[-C--:B----4-:R-:W-:Y:S02]  /*e620*/  FMUL.FTZ R112, R112, R178.reuse ;  /* 0x000000b270707220 */ /* 0x090fe40000410000 */
[-C--:B------:R-:W-:Y:S02]  /*e630*/  FMUL.FTZ R113, R113, R178.reuse ;  /* 0x000000b271717220 */ /* 0x080fe40000410000 */
[----:B------:R-:W-:-:S02]  /*e640*/  FMUL.FTZ R100, R100, R178 ;  /* 0x000000b264647220 */ /* 0x000fc40000410000 */
[----:B------:R-:W-:Y:S02]  /*e650*/  FMUL.FTZ R101, R101, R178 ;  /* 0x000000b265657220 */ /* 0x000fe40000410000 */
[-C--:B--2---:R-:W-:Y:S02]  /*e660*/  FMUL.FTZ R114, R114, R177.reuse ;  /* 0x000000b172727220 */ /* 0x084fe40000410000 */
[-C--:B------:R-:W-:Y:S02]  /*e670*/  FMUL.FTZ R115, R115, R177.reuse ;  /* 0x000000b173737220 */ /* 0x080fe40000410000 */
[-C--:B------:R-:W-:Y:S02]  /*e680*/  FMUL.FTZ R102, R102, R177.reuse ;  /* 0x000000b166667220 */ /* 0x080fe40000410000 */
[----:B------:R-:W-:Y:S02]  /*e690*/  FMUL.FTZ R103, R103, R177 ;  /* 0x000000b167677220 */ /* 0x000fe40000410000 */
[----:B------:R-:W-:-:S02]  /*e6a0*/  FMUL.FTZ R117, R117, R60 ;  /* 0x0000003c75757220 */ /* 0x000fc40000410000 */
[-C--:B------:R-:W-:Y:S01]  /*e6b0*/  FMUL.FTZ R118, R118, R59.reuse ;  /* 0x0000003b76767220 */ /* 0x080fe20000410000 */
[-C--:B---3--:R-:W-:Y:S01]  /*e6c0*/  HMMA.16816.F32 R140, R28, R8.reuse, R140 ;  /* 0x000000081c8c723c */ /* 0x088fe2000000188c */
[----:B------:R-:W-:Y:S02]  /*e6d0*/  FMUL.FTZ R119, R119, R59 ;  /* 0x0000003b77777220 */ /* 0x000fe40000410000 */
[-C--:B------:R-:W-:Y:S02]  /*e6e0*/  FMUL.FTZ R120, R120, R178.reuse ;  /* 0x000000b278787220 */ /* 0x080fe40000410000 */
[----:B------:R-:W-:Y:S02]  /*e6f0*/  FMUL.FTZ R121, R121, R178 ;  /* 0x000000b279797220 */ /* 0x000fe40000410000 */
[-C--:B------:R-:W-:Y:S01]  /*e700*/  FMUL.FTZ R122, R122, R177.reuse ;  /* 0x000000b17a7a7220 */ /* 0x080fe20000410000 */
[----:B------:R-:W-:Y:S01]  /*e710*/  HMMA.16816.F32 R112, R4, R8, R112 ;  /* 0x000000080470723c */ /* 0x000fe20000001870 */
[----:B------:R-:W-:-:S02]  /*e720*/  FMUL.FTZ R123, R123, R177 ;  /* 0x000000b17b7b7220 */ /* 0x000fc40000410000 */
[--C-:B------:R-:W-:Y:S02]  /*e730*/  FFMA.FTZ R189, R243, c[0x0][0x23c], -R63.reuse ;  /* 0x00008f00f3bd7a23 */ /* 0x100fe4000001083f */
[-C--:B------:R-:W-:Y:S02]  /*e740*/  FMUL.FTZ R156, R156, R60.reuse ;  /* 0x0000003c9c9c7220 */ /* 0x080fe40000410000 */
[----:B------:R-:W-:Y:S01]  /*e750*/  FFMA.FTZ R8, R213, c[0x0][0x23c], -R63 ;  /* 0x00008f00d5087a23 */ /* 0x000fe2000001083f */
[----:B-1----:R-:W-:Y:S01]  /*e760*/  HMMA.16816.F32 R104, R28, R12, R104 ;  /* 0x0000000c1c68723c */ /* 0x002fe20000001868 */
[----:B------:R-:W-:Y:S01]  /*e770*/  MUFU.EX2 R189, R189 ;  /* 0x000000bd00bd7308 */ /* 0x000fe20000000800 */
[----:B------:R-:W-:Y:S02]  /*e780*/  FMUL.FTZ R157, R157, R60 ;  /* 0x0000003c9d9d7220 */ /* 0x000fe40000410000 */
[-C--:B------:R-:W-:Y:S02]  /*e790*/  FMUL.FTZ R158, R158, R59.reuse ;  /* 0x0000003b9e9e7220 */ /* 0x080fe40000410000 */
[----:B------:R-:W-:-:S02]  /*e7a0*/  FMUL.FTZ R159, R159, R59 ;  /* 0x0000003b9f9f7220 */ /* 0x000fc40000410000 */
[----:B------:R-:W-:Y:S01]  /*e7b0*/  HMMA.16816.F32 R100, R4, R12, R100 ;  /* 0x0000000c0464723c */ /* 0x000fe20000001864 */
[-C--:B------:R-:W-:Y:S02]  /*e7c0*/  FMUL.FTZ R152, R152, R60.reuse ;  /* 0x0000003c98987220 */ /* 0x080fe40000410000 */
[----:B------:R-:W-:Y:S02]  /*e7d0*/  FMUL.FTZ R153, R153, R60 ;  /* 0x0000003c99997220 */ /* 0x000fe40000410000 */
[-C--:B------:R-:W-:Y:S02]  /*e7e0*/  FMUL.FTZ R154, R154, R59.reuse ;  /* 0x0000003b9a9a7220 */ /* 0x080fe40000410000 */
[----:B------:R-:W-:Y:S01]  /*e7f0*/  IMAD.WIDE.U32 R12, R188, -0x2daee0ad, RZ ;  /* 0xd2511f53bc0c7825 */ /* 0x000fe200078e00ff */
[----:B------:R-:W-:Y:S01]  /*e800*/  HMMA.16816.F32 R116, R28, R10, R116 ;  /* 0x0000000a1c74723c */ /* 0x000fe20000001874 */
[----:B------:R1:W2:Y:S02]  /*e810*/  MUFU.EX2 R188, R8 ;  /* 0x0000000800bc7308 */ /* 0x0002a40000000800 */
[----:B------:R-:W-:-:S02]  /*e820*/  FMUL.FTZ R155, R155, R59 ;  /* 0x0000003b9b9b7220 */ /* 0x000fc40000410000 */
[-C--:B------:R-:W-:Y:S02]  /*e830*/  FMUL.FTZ R72, R72, R60.reuse ;  /* 0x0000003c48487220 */ /* 0x080fe40000410000 */
[-C--:B------:R-:W-:Y:S01]  /*e840*/  FMUL.FTZ R73, R73, R60.reuse ;  /* 0x0000003c49497220 */ /* 0x080fe20000410000 */
[----:B------:R-:W-:Y:S01]  /*e850*/  HMMA.16816.F32 R120, R4, R10, R120 ;  /* 0x0000000a0478723c */ /* 0x000fe20000001878 */
[-C--:B------:R-:W-:Y:S02]  /*e860*/  FMUL.FTZ R74, R74, R59.reuse ;  /* 0x0000003b4a4a7220 */ /* 0x080fe40000410000 */
[----:B------:R-:W-:Y:S02]  /*e870*/  FMUL.FTZ R75, R75, R59 ;  /* 0x0000003b4b4b7220 */ /* 0x000fe40000410000 */
[-C--:B------:R-:W-:Y:S02]  /*e880*/  FMUL.FTZ R76, R76, R60.reuse ;  /* 0x0000003c4c4c7220 */ /* 0x080fe40000410000 */
[----:B------:R-:W-:Y:S01]  /*e890*/  LOP3.LUT R10, R12, 0xffff, RZ, 0xc0, !PT ;  /* 0x0000ffff0c0a7812 */ /* 0x000fe200078ec0ff */
[-C--:B------:R-:W-:Y:S01]  /*e8a0*/  FMUL.FTZ R77, R77, R60.reuse ;  /* 0x0000003c4d4d7220 */ /* 0x080fe20000410000 */
[----:B-1----:R-:W-:Y:S01]  /*e8b0*/  SHF.R.U32.HI R8, RZ, 0x10, R12 ;  /* 0x00000010ff087819 */ /* 0x002fe2000001160c */
[----:B------:R-:W-:-:S02]  /*e8c0*/  FMUL.FTZ R88, R88, R60 ;  /* 0x0000003c58587220 */ /* 0x000fc40000410000 */
[-C--:B------:R-:W-:Y:S02]  /*e8d0*/  FMUL.FTZ R78, R78, R59.reuse ;  /* 0x0000003b4e4e7220 */ /* 0x080fe40000410000 */
[-C--:B------:R-:W-:Y:S02]  /*e8e0*/  FMUL.FTZ R79, R79, R59.reuse ;  /* 0x0000003b4f4f7220 */ /* 0x080fe40000410000 */
[-C--:B------:R-:W-:Y:S02]  /*e8f0*/  FMUL.FTZ R89, R89, R60.reuse ;  /* 0x0000003c59597220 */ /* 0x080fe40000410000 */
[-C--:B------:R-:W-:Y:S02]  /*e900*/  FMUL.FTZ R92, R92, R60.reuse ;  /* 0x0000003c5c5c7220 */ /* 0x080fe40000410000 */
[----:B------:R-:W-:Y:S02]  /*e910*/  FMUL.FTZ R93, R93, R60 ;  /* 0x0000003c5d5d7220 */ /* 0x000fe40000410000 */
        /* <DEDUP_REMOVED lines=15> */
[----:B------:R-:W-:Y:S01]  /*ea10*/  FMUL.FTZ R131, R131, R59 ;  /* 0x0000003b83837220 */ /* 0x000fe20000410000 */
[----:B------:R-:W-:Y:S01]  /*ea20*/  LOP3.LUT R9, R12, 0xff, RZ, 0xc0, !PT ;  /* 0x000000ff0c097812 */ /* 0x000fe200078ec0ff */
[-C--:B------:R-:W-:Y:S01]  /*ea30*/  FMUL.FTZ R160, R160, R178.reuse ;  /* 0x000000b2a0a07220 */ /* 0x080fe20000410000 */
[----:B------:R-:W-:Y:S01]  /*ea40*/  SHF.R.U32.HI R10, RZ, 0x8, R10 ;  /* 0x00000008ff0a7819 */ /* 0x000fe2000001160a */
[----:B------:R-:W-:Y:S01]  /*ea50*/  FMUL.FTZ R161, R161, R178 ;  /* 0x000000b2a1a17220 */ /* 0x000fe20000410000 */
[----:B------:R-:W-:Y:S01]  /*ea60*/  LOP3.LUT R8, R8, 0xff, RZ, 0xc0, !PT ;  /* 0x000000ff08087812 */ /* 0x000fe200078ec0ff */
[-C--:B------:R-:W-:Y:S01]  /*ea70*/  FMUL.FTZ R162, R162, R177.reuse ;  /* 0x000000b1a2a27220 */ /* 0x080fe20000410000 */
[----:B------:R-:W-:Y:S01]  /*ea80*/  SHF.R.U32.HI R11, RZ, 0x18, R12 ;  /* 0x00000018ff0b7819 */ /* 0x000fe2000001160c */
[----:B------:R-:W-:Y:S01]  /*ea90*/  FMUL.FTZ R163, R163, R177 ;  /* 0x000000b1a3a37220 */ /* 0x000fe20000410000 */
[----:B------:R-:W-:Y:S01]  /*eaa0*/  LOP3.LUT R205, R13, UR16, R204, 0x96, !PT ;  /* 0x000000100dcd7c12 */ /* 0x000fe2000f8e96cc */
[----:B------:R-:W-:Y:S01]  /*eab0*/  HMMA.16816.F32 R156, R28, R24, R156 ;  /* 0x000000181c9c723c */ /* 0x000fe2000000189c */
[----:B------:R-:W-:-:S02]  /*eac0*/  PRMT R9, R9, 0x5410, R10 ;  /* 0x0000541009097816 */ /* 0x000fc4000000000a */
[----:B------:R-:W-:Y:S01]  /*ead0*/  PRMT R8, R8, 0x5410, R11 ;  /* 0x0000541008087816 */ /* 0x000fe2000000000b */
[-C--:B------:R-:W-:Y:S01]  /*eae0*/  FMUL.FTZ R132, R132, R178.reuse ;  /* 0x000000b284847220 */ /* 0x080fe20000410000 */
[----:B------:R-:W-:Y:S01]  /*eaf0*/  LOP3.LUT R11, R205, 0xffff, RZ, 0xc0, !PT ;  /* 0x0000ffffcd0b7812 */ /* 0x000fe200078ec0ff */
[-C--:B------:R-:W-:Y:S01]  /*eb00*/  FMUL.FTZ R133, R133, R178.reuse ;  /* 0x000000b285857220 */ /* 0x080fe20000410000 */
[----:B------:R-:W-:Y:S01]  /*eb10*/  SHF.R.U32.HI R10, RZ, 0x10, R205 ;  /* 0x00000010ff0a7819 */ /* 0x000fe200000116cd */
[----:B------:R-:W-:Y:S01]  /*eb20*/  HMMA.16816.F32 R152, R28, R26, R152 ;  /* 0x0000001a1c98723c */ /* 0x000fe20000001898 */
[-C--:B------:R-:W-:Y:S02]  /*eb30*/  FMUL.FTZ R134, R134, R177.reuse ;  /* 0x000000b186867220 */ /* 0x080fe40000410000 */
[----:B------:R-:W-:Y:S02]  /*eb40*/  FMUL.FTZ R135, R135, R177 ;  /* 0x000000b187877220 */ /* 0x000fe40000410000 */
[----:B------:R-:W-:-:S03]  /*eb50*/  FMUL.FTZ R148, R148, R178 ;  /* 0x000000b294947220 */ /* 0x000fc60000410000 */
[----:B------:R-:W-:Y:S01]  /*eb60*/  HMMA.16816.F32 R72, R28, R20, R72 ;  /* 0x000000141c48723c */ /* 0x000fe20000001848 */
[----:B------:R-:W-:Y:S02]  /*eb70*/  FMUL.FTZ R149, R149, R178 ;  /* 0x000000b295957220 */ /* 0x000fe40000410000 */
[-C--:B------:R-:W-:Y:S02]  /*eb80*/  FMUL.FTZ R150, R150, R177.reuse ;  /* 0x000000b196967220 */ /* 0x080fe40000410000 */
[----:B------:R-:W-:-:S03]  /*eb90*/  FMUL.FTZ R151, R151, R177 ;  /* 0x000000b197977220 */ /* 0x000fc60000410000 */
        /* <DEDUP_REMOVED lines=21> */
[-C--:B------:R-:W-:Y:S02]  /*ecf0*/  FMUL.FTZ R99, R99, R177.reuse ;  /* 0x000000b163637220 */ /* 0x080fe40000410000 */
[-C--:B------:R-:W-:Y:S02]  /*ed00*/  FMUL.FTZ R108, R108, R178.reuse ;  /* 0x000000b26c6c7220 */ /* 0x080fe40000410000 */
[----:B------:R-:W-:Y:S02]  /*ed10*/  FMUL.FTZ R109, R109, R178 ;  /* 0x000000b26d6d7220 */ /* 0x000fe40000410000 */
[----:B------:R-:W-:Y:S02]  /*ed20*/  IMAD.MOV.U32 R30, RZ, RZ, R216 ;  /* 0x000000ffff1e7224 */ /* 0x000fe400078e00d8 */
[----:B------:R-:W-:Y:S01]  /*ed30*/  IMAD.MOV.U32 R31, RZ, RZ, R217 ;  /* 0x000000ffff1f7224 */ /* 0x000fe200078e00d9 */
[----:B------:R-:W-:Y:S01]  /*ed40*/  HMMA.16816.F32 R160, R4, R24, R160 ;  /* 0x0000001804a0723c */ /* 0x000fe200000018a0 */
[----:B------:R-:W-:-:S02]  /*ed50*/  FMUL.FTZ R110, R110, R177 ;  /* 0x000000b16e6e7220 */ /* 0x000fc40000410000 */
[-C--:B------:R-:W-:Y:S02]  /*ed60*/  FMUL.FTZ R111, R111, R177.reuse ;  /* 0x000000b16f6f7220 */ /* 0x080fe40000410000 */
[-C--:B------:R-:W-:Y:S02]  /*ed70*/  FMUL.FTZ R136, R136, R178.reuse ;  /* 0x000000b288887220 */ /* 0x080fe40000410000 */
[----:B------:R-:W-:Y:S02]  /*ed80*/  FMUL.FTZ R137, R137, R178 ;  /* 0x000000b289897220 */ /* 0x000fe40000410000 */
[-C--:B------:R-:W-:Y:S02]  /*ed90*/  FMUL.FTZ R138, R138, R177.reuse ;  /* 0x000000b18a8a7220 */ /* 0x080fe40000410000 */
[----:B------:R-:W-:Y:S01]  /*eda0*/  FMUL.FTZ R139, R139, R177 ;  /* 0x000000b18b8b7220 */ /* 0x000fe20000410000 */
[----:B------:R-:W-:Y:S01]  /*edb0*/  SHF.R.U32.HI R11, RZ, 0x8, R11 ;  /* 0x00000008ff0b7819 */ /* 0x000fe2000001160b */
[----:B------:R-:W-:Y:S01]  /*edc0*/  IMAD.MOV.U32 R24, RZ, RZ, R30 ;  /* 0x000000ffff187224 */ /* 0x000fe200078e001e */
[----:B------:R-:W-:Y:S01]  /*edd0*/  LOP3.LUT R10, R10, 0xff, RZ, 0xc0, !PT ;  /* 0x000000ff0a0a7812 */ /* 0x000fe200078ec0ff */
[----:B------:R-:W-:Y:S01]  /*ede0*/  IMAD.MOV.U32 R25, RZ, RZ, R31 ;  /* 0x000000ffff197224 */ /* 0x000fe200078e001f */
[----:B------:R-:W-:Y:S01]  /*edf0*/  HSET2.LE.AND R9, R9, R54, PT ;  /* 0x0000003609097233 */ /* 0x000fe20003803000 */
[----:B------:R-:W-:-:S02]  /*ee00*/  LOP3.LUT R28, R205, 0xff, RZ, 0xc0, !PT ;  /* 0x000000ffcd1c7812 */ /* 0x000fc400078ec0ff */
[----:B------:R-:W-:Y:S01]  /*ee10*/  SHF.R.U32.HI R29, RZ, 0x18, R205 ;  /* 0x00000018ff1d7819 */ /* 0x000fe200000116cd */
[--C-:B------:R-:W-:Y:S01]  /*ee20*/  FFMA.FTZ R199, R199, c[0x0][0x23c], -R62.reuse ;  /* 0x00008f00c7c77a23 */ /* 0x100fe2000001083e */
[----:B--2---:R-:W-:Y:S01]  /*ee30*/  F2FP.PACK_AB R30, R189, R188 ;  /* 0x000000bcbd1e723e */ /* 0x004fe200000000ff */
[--C-:B------:R-:W-:Y:S01]  /*ee40*/  FFMA.FTZ R203, R203, c[0x0][0x23c], -R62.reuse ;  /* 0x00008f00cbcb7a23 */ /* 0x100fe2000001083e */
[C---:B------:R-:W-:Y:S01]  /*ee50*/  HMMA.16816.F32 R132, R4.reuse, R34, R132 ;  /* 0x000000220484723c */ /* 0x040fe20000001884 */
[----:B------:R-:W-:Y:S01]  /*ee60*/  PRMT R28, R28, 0x5410, R11 ;  /* 0x000054101c1c7816 */ /* 0x000fe2000000000b */
[----:B------:R-:W-:Y:S01]  /*ee70*/  HSET2.LE.AND R31, R8, R54, PT ;  /* 0x00000036081f7233 */ /* 0x000fe20003803000 */
[----:B------:R-:W-:Y:S01]  /*ee80*/  PRMT R29, R10, 0x5410, R29 ;  /* 0x000054100a1d7816 */ /* 0x000fe2000000001d */
[----:B------:R-:W-:Y:S01]  /*ee90*/  FFMA.FTZ R185, R187, c[0x0][0x23c], -R63 ;  /* 0x00008f00bbb97a23 */ /* 0x000fe2000001083f */
[----:B------:R-:W-:Y:S01]  /*eea0*/  LOP3.LUT R30, R9, R30, RZ, 0xc0, !PT ;  /* 0x0000001e091e7212 */ /* 0x000fe200078ec0ff */
[----:B------:R-:W-:Y:S01]  /*eeb0*/  FFMA.FTZ R204, R252, c[0x0][0x23c], -R62 ;  /* 0x00008f00fccc7a23 */ /* 0x000fe2000001083e */
[----:B------:R-:W-:Y:S01]  /*eec0*/  LDSM.16.MT88.4 R8, [R214+0xb400] ;  /* 0x00b40000d608783b */ /* 0x000fe20000004200 */
[----:B------:R-:W-:Y:S01]  /*eed0*/  HMMA.16816.F32 R148, R4, R26, R148 ;  /* 0x0000001a0494723c */ /* 0x000fe20000001894 */
[----:B------:R-:W-:-:S02]  /*eee0*/  IMAD.MOV.U32 R34, RZ, RZ, R24 ;  /* 0x000000ffff227224 */ /* 0x000fc400078e0018 */
[----:B------:R-:W-:Y:S01]  /*eef0*/  IMAD.MOV.U32 R35, RZ, RZ, R25 ;  /* 0x000000ffff237224 */ /* 0x000fe200078e0019 */
[----:B------:R1:W5:Y:S01]  /*ef00*/  LDL.LU.64 R216, [R1+0x10] ;  /* 0x0000100001d87983 */ /* 0x0003620000300a00 */
[----:B------:R-:W-:-:S03]  /*ef10*/  FFMA.FTZ R187, R248, c[0x0][0x23c], -R63 ;  /* 0x00008f00f8bb7a23 */ /* 0x000fc6000001083f */
[C---:B------:R-:W-:Y:S01]  /*ef20*/  HMMA.16816.F32 R68, R4.reuse, R20, R68 ;  /* 0x000000140444723c */ /* 0x040fe20000001844 */
[----:B------:R-:W2:Y:S01]  /*ef30*/  LDSM.16.MT88.4 R24, [R214+0x9400] ;  /* 0x00940000d618783b */ /* 0x000ea20000004200 */
[----:B------:R-:W-:Y:S06]  /*ef40*/  MUFU.EX2 R199, R199 ;  /* 0x000000c700c77308 */ /* 0x000fec0000000800 */
[C---:B------:R-:W-:Y:S01]  /*ef50*/  HMMA.16816.F32 R80, R4.reuse, R22, R80 ;  /* 0x000000160450723c */ /* 0x040fe20000001850 */
[----:B------:R-:W3:Y:S01]  /*ef60*/  LDSM.16.MT88.4 R20, [R212+0x9400] ;  /* 0x00940000d414783b */ /* 0x000ee20000004200 */
[----:B------:R-:W4:Y:S06]  /*ef70*/  MUFU.EX2 R203, R203 ;  /* 0x000000cb00cb7308 */ /* 0x000f2c0000000800 */
[C---:B------:R-:W-:Y:S08]  /*ef80*/  HMMA.16816.F32 R84, R4.reuse, R16, R84 ;  /* 0x000000100454723c */ /* 0x040ff00000001854 */
[C---:B------:R-:W-:Y:S01]  /*ef90*/  HMMA.16816.F32 R96, R4.reuse, R18, R96 ;  /* 0x000000120460723c */ /* 0x040fe20000001860 */
[----:B------:R-:W1:Y:S07]  /*efa0*/  LDSM.16.MT88.4 R16, [R214+0xa400] ;  /* 0x00a40000d610783b */ /* 0x000e6e0000004200 */
[C---:B------:R-:W-:Y:S01]  /*efb0*/  HMMA.16816.F32 R108, R4.reuse, R14, R108 ;  /* 0x0000000e046c723c */ /* 0x040fe2000000186c */
[----:B------:R-:W1:Y:S07]  /*efc0*/  LDSM.16.MT88.4 R12, [R212+0xa400] ;  /* 0x00a40000d40c783b */ /* 0x000e6e0000004200 */
[----:B------:R-:W-:Y:S01]  /*efd0*/  HMMA.16816.F32 R136, R4, R32, R136 ;  /* 0x000000200488723c */ /* 0x000fe20000001888 */
[----:B------:R-:W1:Y:S01]  /*efe0*/  LDSM.16.MT88.4 R4, [R212+0xb400] ;  /* 0x00b40000d404783b */ /* 0x000e620000004200 */
[----:B------:R-:W-:Y:S01]  /*eff0*/  FFMA.FTZ R205, R237, c[0x0][0x23c], -R62 ;  /* 0x00008f00edcd7a23 */ /* 0x000fe2000001083e */
[----:B------:R-:W-:Y:S01]  /*f000*/  MUFU.EX2 R185, R185 ;  /* 0x000000b900b97308 */ /* 0x000fe20000000800 */
[----:B------:R-:W-:Y:S01]  /*f010*/  HSET2.LE.AND R28, R28, R54, PT ;  /* 0x000000361c1c7233 */ /* 0x000fe20003803000 */
[----:B------:R1:W5:Y:S06]  /*f020*/  LDL.LU R213, [R1+0x8] ;  /* 0x0000080001d57983 */ /* 0x00036c0000300800 */
[----:B------:R-:W2:Y:S01]  /*f030*/  MUFU.EX2 R187, R187 ;  /* 0x000000bb00bb7308 */ /* 0x000ea20000000800 */
[----:B----4-:R-:W-:-:S07]  /*f040*/  F2FP.PACK_AB R32, R203, R199 ;  /* 0x000000c7cb20723e */ /* 0x010fce00000000ff */
[----:B------:R-:W-:Y:S08]  /*f050*/  MUFU.EX2 R204, R204 ;  /* 0x000000cc00cc7308 */ /* 0x000ff00000000800 */
[----:B------:R-:W4:Y:S01]  /*f060*/  MUFU.EX2 R205, R205 ;  /* 0x000000cd00cd7308 */ /* 0x000f220000000800 */
[----:B------:R-:W-:Y:S02]  /*f070*/  LOP3.LUT R31, R31, R32, RZ, 0xc0, !PT ;  /* 0x000000201f1f7212 */ /* 0x000fe400078ec0ff */
[----:B--2---:R-:W-:Y:S01]  /*f080*/  F2FP.PACK_AB R32, R187, R185 ;  /* 0x000000b9bb20723e */ /* 0x004fe200000000ff */
[----:B------:R-:W-:-:S03]  /*f090*/  HSET2.LE.AND R29, R29, R54, PT ;  /* 0x000000361d1d7233 */ /* 0x000fc60003803000 */
[----:B------:R-:W-:Y:S02]  /*f0a0*/  LOP3.LUT R28, R28, R32, RZ, 0xc0, !PT ;  /* 0x000000201c1c7212 */ /* 0x000fe400078ec0ff */
[----:B----4-:R-:W-:-:S04]  /*f0b0*/  F2FP.PACK_AB R32, R205, R204 ;  /* 0x000000cccd20723e */ /* 0x010fc800000000ff */
[----:B------:R-:W-:-:S07]  /*f0c0*/  LOP3.LUT R29, R29, R32, RZ, 0xc0, !PT ;  /* 0x000000201d1d7212 */ /* 0x000fce00078ec0ff */
[C---:B------:R-:W-:Y:S08]  /*f0d0*/  HMMA.16816.F32 R156, R28.reuse, R24, R156 ;  /* 0x000000181c9c723c */ /* 0x040ff0000000189c */
[C---:B------:R-:W-:Y:S08]  /*f0e0*/  HMMA.16816.F32 R152, R28.reuse, R26, R152 ;  /* 0x0000001a1c98723c */ /* 0x040ff00000001898 */
[C---:B---3--:R-:W-:Y:S08]  /*f0f0*/  HMMA.16816.F32 R72, R28.reuse, R20, R72 ;  /* 0x000000141c48723c */ /* 0x048ff00000001848 */
        /* <DEDUP_REMOVED lines=10> */
[----:B------:R-:W-:-:S04]  /*f1a0*/  FFMA.FTZ R237, R192, c[0x0][0x23c], -R61 ;  /* 0x00008f00c0ed7a23 */ /* 0x000fc8000001083d */
[----:B------:R-:W-:-:S04]  /*f1b0*/  IMAD.WIDE.U32 R28, R28, -0x2daee0ad, RZ ;  /* 0xd2511f531c1c7825 */ /* 0x000fc800078e00ff */
[--C-:B------:R-:W-:Y:S02]  /*f1c0*/  FFMA.FTZ R209, R210, c[0x0][0x23c], -R61.reuse ;  /* 0x00008f00d2d17a23 */ /* 0x100fe4000001083d */
[--C-:B------:R-:W-:Y:S01]  /*f1d0*/  FFMA.FTZ R192, R211, c[0x0][0x23c], -R61.reuse ;  /* 0x00008f00d3c07a23 */ /* 0x100fe2000001083d */
[----:B------:R-:W-:Y:S02]  /*f1e0*/  LOP3.LUT R31, R29, UR16, R250, 0x96, !PT ;  /* 0x000000101d1f7c12 */ /* 0x000fe4000f8e96fa */
[----:B------:R-:W-:Y:S01]  /*f1f0*/  LOP3.LUT R32, R28, 0xffff, RZ, 0xc0, !PT ;  /* 0x0000ffff1c207812 */ /* 0x000fe200078ec0ff */
[----:B------:R-:W-:Y:S01]  /*f200*/  FFMA.FTZ R208, R193, c[0x0][0x23c], -R61 ;  /* 0x00008f00c1d07a23 */ /* 0x000fe2000001083d */
[----:B------:R-:W-:Y:S01]  /*f210*/  SHF.R.U32.HI R29, RZ, 0x10, R28 ;  /* 0x00000010ff1d7819 */ /* 0x000fe2000001161c */
[--C-:B------:R-:W-:Y:S01]  /*f220*/  FFMA.FTZ R210, R228, c[0x0][0x23c], -R57.reuse ;  /* 0x00008f00e4d27a23 */ /* 0x100fe20000010839 */
[----:B------:R-:W-:Y:S01]  /*f230*/  MUFU.EX2 R209, R209 ;  /* 0x000000d100d17308 */ /* 0x000fe20000000800 */
[----:B------:R-:W-:Y:S01]  /*f240*/  FFMA.FTZ R193, R236, c[0x0][0x23c], -R57 ;  /* 0x00008f00ecc17a23 */ /* 0x000fe20000010839 */
[----:B------:R-:W-:-:S02]  /*f250*/  LOP3.LUT R30, R28, 0xff, RZ, 0xc0, !PT ;  /* 0x000000ff1c1e7812 */ /* 0x000fc400078ec0ff */
[----:B------:R-:W-:Y:S02]  /*f260*/  SHF.R.U32.HI R28, RZ, 0x18, R28 ;  /* 0x00000018ff1c7819 */ /* 0x000fe4000001161c */
[----:B------:R-:W-:Y:S02]  /*f270*/  LOP3.LUT R29, R29, 0xff, RZ, 0xc0, !PT ;  /* 0x000000ff1d1d7812 */ /* 0x000fe400078ec0ff */
[----:B------:R-:W1:Y:S01]  /*f280*/  MUFU.EX2 R192, R192 ;  /* 0x000000c000c07308 */ /* 0x000e620000000800 */
[----:B------:R-:W-:Y:S02]  /*f290*/  SHF.R.U32.HI R32, RZ, 0x8, R32 ;  /* 0x00000008ff207819 */ /* 0x000fe40000011620 */
[----:B------:R-:W-:Y:S02]  /*f2a0*/  PRMT R28, R29, 0x5410, R28 ;  /* 0x000054101d1c7816 */ /* 0x000fe4000000001c */
[----:B------:R-:W-:-:S03]  /*f2b0*/  LOP3.LUT R29, R31, 0xffff, RZ, 0xc0, !PT ;  /* 0x0000ffff1f1d7812 */ /* 0x000fc600078ec0ff */
[----:B------:R-:W-:Y:S01]  /*f2c0*/  MUFU.EX2 R210, R210 ;  /* 0x000000d200d27308 */ /* 0x000fe20000000800 */
[----:B------:R-:W-:Y:S01]  /*f2d0*/  SHF.R.U32.HI R33, RZ, 0x10, R31 ;  /* 0x00000010ff217819 */ /* 0x000fe2000001161f */
[----:B------:R-:W-:Y:S01]  /*f2e0*/  FFMA.FTZ R211, R194, c[0x0][0x23c], -R57 ;  /* 0x00008f00c2d37a23 */ /* 0x000fe20000010839 */
[----:B------:R-:W-:-:S05]  /*f2f0*/  PRMT R30, R30, 0x5410, R32 ;  /* 0x000054101e1e7816 */ /* 0x000fca0000000020 */
[----:B------:R-:W2:Y:S01]  /*f300*/  MUFU.EX2 R193, R193 ;  /* 0x000000c100c17308 */ /* 0x000ea20000000800 */
[----:B------:R-:W-:Y:S01]  /*f310*/  LOP3.LUT R32, R31, 0xff, RZ, 0xc0, !PT ;  /* 0x000000ff1f207812 */ /* 0x000fe200078ec0ff */
[----:B------:R-:W-:Y:S01]  /*f320*/  FFMA.FTZ R194, R195, c[0x0][0x23c], -R57 ;  /* 0x00008f00c3c27a23 */ /* 0x000fe20000010839 */
[----:B------:R-:W-:Y:S02]  /*f330*/  SHF.R.U32.HI R34, RZ, 0x8, R29 ;  /* 0x00000008ff227819 */ /* 0x000fe4000001161d */
[----:B------:R-:W-:Y:S02]  /*f340*/  SHF.R.U32.HI R31, RZ, 0x18, R31 ;  /* 0x00000018ff1f7819 */ /* 0x000fe4000001161f */
[----:B------:R-:W-:Y:S01]  /*f350*/  LOP3.LUT R29, R33, 0xff, RZ, 0xc0, !PT ;  /* 0x000000ff211d7812 */ /* 0x000fe200078ec0ff */
[----:B------:R-:W-:Y:S01]  /*f360*/  MUFU.EX2 R237, R237 ;  /* 0x000000ed00ed7308 */ /* 0x000fe20000000800 */
[----:B------:R-:W-:Y:S02]  /*f370*/  HSET2.LE.AND R30, R30, R54, PT ;  /* 0x000000361e1e7233 */ /* 0x000fe40003803000 */
[----:B------:R-:W-:-:S05]  /*f380*/  PRMT R29, R29, 0x5410, R31 ;  /* 0x000054101d1d7816 */ /* 0x000fca000000001f */
[----:B------:R-:W3:Y:S01]  /*f390*/  MUFU.EX2 R208, R208 ;  /* 0x000000d000d07308 */ /* 0x000ee20000000800 */
[----:B-1----:R-:W-:Y:S01]  /*f3a0*/  F2FP.PACK_AB R31, R192, R209 ;  /* 0x000000d1c01f723e */ /* 0x002fe200000000ff */
[----:B------:R-:W-:Y:S01]  /*f3b0*/  HSET2.LE.AND R28, R28, R54, PT ;  /* 0x000000361c1c7233 */ /* 0x000fe20003803000 */
[----:B------:R-:W-:-:S05]  /*f3c0*/  PRMT R32, R32, 0x5410, R34 ;  /* 0x0000541020207816 */ /* 0x000fca0000000022 */
[----:B------:R-:W-:Y:S01]  /*f3d0*/  MUFU.EX2 R211, R211 ;  /* 0x000000d300d37308 */ /* 0x000fe20000000800 */
[----:B------:R-:W-:Y:S02]  /*f3e0*/  LOP3.LUT R30, R30, R31, RZ, 0xc0, !PT ;  /* 0x0000001f1e1e7212 */ /* 0x000fe400078ec0ff */
[----:B--2---:R-:W-:-:S05]  /*f3f0*/  F2FP.PACK_AB R31, R193, R210 ;  /* 0x000000d2c11f723e */ /* 0x004fca00000000ff */
[----:B------:R-:W1:Y:S01]  /*f400*/  MUFU.EX2 R194, R194 ;  /* 0x000000c200c27308 */ /* 0x000e620000000800 */
[----:B------:R-:W-:Y:S01]  /*f410*/  LOP3.LUT R31, R28, R31, RZ, 0xc0, !PT ;  /* 0x0000001f1c1f7212 */ /* 0x000fe200078ec0ff */
[--C-:B------:R-:W-:Y:S01]  /*f420*/  HSET2.LE.AND R28, R32, R54.reuse, PT ;  /* 0x00000036201c7233 */ /* 0x100fe20003803000 */
[----:B---3--:R-:W-:Y:S01]  /*f430*/  F2FP.PACK_AB R32, R208, R237 ;  /* 0x000000edd020723e */ /* 0x008fe200000000ff */
[----:B------:R-:W-:Y:S01]  /*f440*/  UIADD3 UR4, UR4, 0x1, URZ ;  /* 0x0000000104047890 */ /* 0x000fe2000fffe03f */
[----:B------:R-:W-:Y:S01]  /*f450*/  IMAD.U32 R248, RZ, RZ, UR33 ;  /* 0x00000021fff87e24 */ /* 0x000fe2000f8e00ff */
[----:B------:R-:W-:Y:S01]  /*f460*/  HSET2.LE.AND R29, R29, R54, PT ;  /* 0x000000361d1d7233 */ /* 0x000fe20003803000 */
[----:B------:R-:W-:-:S03]  /*f470*/  LOP3.LUT R28, R28, R32, RZ, 0xc0, !PT ;  /* 0x000000201c1c7212 */ /* 0x000fc600078ec0ff */
[----:B------:R-:W-:Y:S02]  /*f480*/  LOP3.LUT R248, R249, UR4, R248, 0x96, !PT ;  /* 0x00000004f9f87c12 */ /* 0x000fe4000f8e96f8 */
[----:B-1----:R-:W-:-:S03]  /*f490*/  F2FP.PACK_AB R32, R194, R211 ;  /* 0x000000d3c220723e */ /* 0x002fc600000000ff */
[----:B------:R-:W-:Y:S01]  /*f4a0*/  IMAD.WIDE.U32 R248, R248, -0x326172a9, RZ ;  /* 0xcd9e8d57f8f87825 */ /* 0x000fe200078e00ff */
[----:B------:R-:W-:-:S04]  /*f4b0*/  LOP3.LUT R29, R29, R32, RZ, 0xc0, !PT ;  /* 0x000000201d1d7212 */ /* 0x000fc800078ec0ff */
[----:B------:R-:W-:-:S03]  /*f4c0*/  LOP3.LUT R240, R249, UR15, R240, 0x96, !PT ;  /* 0x0000000ff9f07c12 */ /* 0x000fc6000f8e96f0 */
[----:B------:R-:W-:Y:S02]  /*f4d0*/  HMMA.16816.F32 R84, R28, R16, R84 ;  /* 0x000000101c54723c */ /* 0x000fe40000001854 */
[----:B------:R-:W-:-:S05]  /*f4e0*/  IMAD.WIDE.U32 R240, R240, -0x2daee0ad, RZ ;  /* 0xd2511f53f0f07825 */ /* 0x000fca00078e00ff */
[----:B------:R-:W-:-:S05]  /*f4f0*/  LOP3.LUT R16, R207, UR13, R248, 0x96, !PT ;  /* 0x0000000dcf107c12 */ /* 0x000fca000f8e96f8 */
[----:B------:R-:W-:Y:S01]  /*f500*/  IMAD.WIDE.U32 R16, R16, -0x2daee0ad, RZ ;  /* 0xd2511f5310107825 */ /* 0x000fe200078e00ff */
[----:B------:R-:W-:Y:S01]  /*f510*/  LOP3.LUT R239, R241, UR12, R238, 0x96, !PT ;  /* 0x0000000cf1ef7c12 */ /* 0x000fe2000f8e96ee */
[----:B------:R-:W-:Y:S03]  /*f520*/  HMMA.16816.F32 R100, R28, R12, R100 ;  /* 0x0000000c1c64723c */ /* 0x000fe60000001864 */
[----:B------:R-:W-:-:S04]  /*f530*/  LOP3.LUT R238, R17, UR10, R240, 0x96, !PT ;  /* 0x0000000a11ee7c12 */ /* 0x000fc8000f8e96f0 */
[----:B------:R-:W-:-:S04]  /*f540*/  IMAD.WIDE.U32 R12, R239, -0x326172a9, RZ ;  /* 0xcd9e8d57ef0c7825 */ /* 0x000fc800078e00ff */
[----:B------:R-:W-:Y:S01]  /*f550*/  IMAD.WIDE.U32 R238, R238, -0x326172a9, RZ ;  /* 0xcd9e8d57eeee7825 */ /* 0x000fe200078e00ff */
[----:B------:R-:W-:-:S04]  /*f560*/  LOP3.LUT R207, R13, UR11, R206, 0x96, !PT ;  /* 0x0000000b0dcf7c12 */ /* 0x000fc8000f8e96ce */
[----:B------:R-:W-:Y:S01]  /*f570*/  LOP3.LUT R206, R239, UR9, R12, 0x96, !PT ;  /* 0x00000009efce7c12 */ /* 0x000fe2000f8e960c */
[----:B------:R-:W-:-:S04]  /*f580*/  IMAD.WIDE.U32 R12, R207, -0x2daee0ad, RZ ;  /* 0xd2511f53cf0c7825 */ /* 0x000fc800078e00ff */
[----:B------:R-:W-:Y:S01]  /*f590*/  IMAD.WIDE.U32 R206, R206, -0x2daee0ad, RZ ;  /* 0xd2511f53cece7825 */ /* 0x000fe200078e00ff */
[----:B------:R-:W-:-:S04]  /*f5a0*/  LOP3.LUT R240, R13, UR8, R16, 0x96, !PT ;  /* 0x000000080df07c12 */ /* 0x000fc8000f8e9610 */
[----:B------:R-:W-:Y:S01]  /*f5b0*/  LOP3.LUT R12, R207, UR6, R12, 0x96, !PT ;  /* 0x00000006cf0c7c12 */ /* 0x000fe2000f8e960c */
[----:B------:R-:W-:Y:S01]  /*f5c0*/  HMMA.16816.F32 R108, R28, R14, R108 ;  /* 0x0000000e1c6c723c */ /* 0x000fe2000000186c */
[----:B------:R-:W-:-:S04]  /*f5d0*/  IMAD.WIDE.U32 R240, R240, -0x326172a9, RZ ;  /* 0xcd9e8d57f0f07825 */ /* 0x000fc800078e00ff */
[--C-:B------:R-:W-:Y:S02]  /*f5e0*/  FFMA.FTZ R195, R202, c[0x0][0x23c], -R63.reuse ;  /* 0x00008f00cac37a23 */ /* 0x100fe4000001083f */
[----:B------:R-:W-:Y:S01]  /*f5f0*/  IMAD.WIDE.U32 R14, R12, -0x326172a9, RZ ;  /* 0xcd9e8d570c0e7825 */ /* 0x000fe200078e00ff */
[----:B------:R-:W-:Y:S03]  /*f600*/  HMMA.16816.F32 R112, R28, R8, R112 ;  /* 0x000000081c70723c */ /* 0x000fe60000001870 */
[----:B------:R-:W-:Y:S01]  /*f610*/  FFMA.FTZ R198, R198, c[0x0][0x23c], -R63 ;  /* 0x00008f00c6c67a23 */ /* 0x000fe2000001083f */
[----:B------:R-:W-:Y:S01]  /*f620*/  MUFU.EX2 R195, R195 ;  /* 0x000000c300c37308 */ /* 0x000fe20000000800 */
[----:B------:R-:W-:Y:S02]  /*f630*/  FFMA.FTZ R200, R200, c[0x0][0x23c], -R62 ;  /* 0x00008f00c8c87a23 */ /* 0x000fe4000001083e */
[----:B------:R-:W-:Y:S01]  /*f640*/  LOP3.LUT R9, R15, UR17, R240, 0x96, !PT ;  /* 0x000000110f097c12 */ /* 0x000fe2000f8e96f0 */
[----:B------:R-:W-:-:S04]  /*f650*/  FFMA.FTZ R202, R191, c[0x0][0x23c], -R62 ;  /* 0x00008f00bfca7a23 */ /* 0x000fc8000001083e */
[----:B------:R-:W1:Y:S01]  /*f660*/  MUFU.EX2 R198, R198 ;  /* 0x000000c600c67308 */ /* 0x000e620000000800 */
[----:B------:R-:W-:Y:S01]  /*f670*/  LOP3.LUT R12, R9, 0xffff, RZ, 0xc0, !PT ;  /* 0x0000ffff090c7812 */ /* 0x000fe200078ec0ff */
[--C-:B------:R-:W-:Y:S01]  /*f680*/  FFMA.FTZ R201, R201, c[0x0][0x23c], -R63.reuse ;  /* 0x00008f00c9c97a23 */ /* 0x100fe2000001083f */
[----:B------:R-:W-:Y:S01]  /*f690*/  LOP3.LUT R8, R9, 0xff, RZ, 0xc0, !PT ;  /* 0x000000ff09087812 */ /* 0x000fe200078ec0ff */
[----:B------:R-:W-:Y:S01]  /*f6a0*/  FFMA.FTZ R197, R197, c[0x0][0x23c], -R63 ;  /* 0x00008f00c5c57a23 */ /* 0x000fe2000001083f */
[----:B------:R-:W-:Y:S01]  /*f6b0*/  SHF.R.U32.HI R12, RZ, 0x8, R12 ;  /* 0x00000008ff0c7819 */ /* 0x000fe2000001160c */
[----:B------:R-:W-:Y:S02]  /*f6c0*/  HMMA.16816.F32 R136, R28, R4, R136 ;  /* 0x000000041c88723c */ /* 0x000fe40000001888 */
[----:B------:R-:W-:Y:S01]  /*f6d0*/  MUFU.EX2 R200, R200 ;  /* 0x000000c800c87308 */ /* 0x000fe20000000800 */
[----:B------:R-:W-:Y:S01]  /*f6e0*/  PRMT R8, R8, 0x5410, R12 ;  /* 0x0000541008087816 */ /* 0x000fe2000000000c */
[----:B------:R-:W-:-:S03]  /*f6f0*/  FFMA.FTZ R191, R196, c[0x0][0x23c], -R62 ;  /* 0x00008f00c4bf7a23 */ /* 0x000fc6000001083e */
[----:B------:R-:W-:-:S03]  /*f700*/  SHF.R.U32.HI R5, RZ, 0x10, R9 ;  /* 0x00000010ff057819 */ /* 0x000fc60000011609 */
[----:B------:R-:W2:Y:S01]  /*f710*/  MUFU.EX2 R202, R202 ;  /* 0x000000ca00ca7308 */ /* 0x000ea20000000800 */
[----:B------:R-:W-:Y:S01]  /*f720*/  HMMA.16816.F32 R120, R28, R10, R120 ;  /* 0x0000000a1c78723c */ /* 0x000fe20000001878 */
[----:B------:R-:W-:Y:S01]  /*f730*/  FFMA.FTZ R190, R190, c[0x0][0x23c], -R62 ;  /* 0x00008f00bebe7a23 */ /* 0x000fe2000001083e */
[----:B------:R-:W-:Y:S02]  /*f740*/  SHF.R.U32.HI R4, RZ, 0x18, R9 ;  /* 0x00000018ff047819 */ /* 0x000fe40000011609 */
[----:B------:R-:W-:-:S03]  /*f750*/  LOP3.LUT R5, R5, 0xff, RZ, 0xc0, !PT ;  /* 0x000000ff05057812 */ /* 0x000fc600078ec0ff */
[----:B------:R-:W-:Y:S01]  /*f760*/  MUFU.EX2 R201, R201 ;  /* 0x000000c900c97308 */ /* 0x000fe20000000800 */
[----:B------:R-:W-:Y:S02]  /*f770*/  LOP3.LUT R11, R14, 0xffff, RZ, 0xc0, !PT ;  /* 0x0000ffff0e0b7812 */ /* 0x000fe400078ec0ff */
[----:B------:R-:W-:Y:S01]  /*f780*/  SHF.R.U32.HI R10, RZ, 0x10, R14 ;  /* 0x00000010ff0a7819 */ /* 0x000fe2000001160e */
[----:B------:R-:W-:-:S04]  /*f790*/  HSET2.LE.AND R8, R8, R54, PT ;  /* 0x0000003608087233 */ /* 0x000fc80003803000 */
[----:B------:R-:W3:Y:S01]  /*f7a0*/  MUFU.EX2 R197, R197 ;  /* 0x000000c500c57308 */ /* 0x000ee20000000800 */
[----:B------:R-:W-:Y:S02]  /*f7b0*/  SHF.R.U32.HI R11, RZ, 0x8, R11 ;  /* 0x00000008ff0b7819 */ /* 0x000fe4000001160b */
[----:B------:R-:W-:Y:S02]  /*f7c0*/  LOP3.LUT R10, R10, 0xff, RZ, 0xc0, !PT ;  /* 0x000000ff0a0a7812 */ /* 0x000fe400078ec0ff */
[----:B------:R-:W-:Y:S02]  /*f7d0*/  PRMT R4, R5, 0x5410, R4 ;  /* 0x0000541005047816 */ /* 0x000fe40000000004 */
[----:B------:R-:W-:Y:S01]  /*f7e0*/  LOP3.LUT R34, R14, 0xff, RZ, 0xc0, !PT ;  /* 0x000000ff0e227812 */ /* 0x000fe200078ec0ff */
[----:B------:R-:W-:Y:S01]  /*f7f0*/  MUFU.EX2 R191, R191 ;  /* 0x000000bf00bf7308 */ /* 0x000fe20000000800 */
[----:B------:R-:W-:Y:S02]  /*f800*/  SHF.R.U32.HI R35, RZ, 0x18, R14 ;  /* 0x00000018ff237819 */ /* 0x000fe4000001160e */
[----:B-1----:R-:W-:Y:S01]  /*f810*/  F2FP.PACK_AB R32, R198, R195 ;  /* 0x000000c3c620723e */ /* 0x002fe200000000ff */
[C---:B------:R-:W-:Y:S04]  /*f820*/  HMMA.16816.F32 R160, R28.reuse, R24, R160 ;  /* 0x000000181ca0723c */ /* 0x040fe800000018a0 */
[----:B------:R-:W1:Y:S01]  /*f830*/  MUFU.EX2 R190, R190 ;  /* 0x000000be00be7308 */ /* 0x000e620000000800 */
[----:B------:R-:W-:Y:S01]  /*f840*/  PRMT R34, R34, 0x5410, R11 ;  /* 0x0000541022227816 */ /* 0x000fe2000000000b */
[--C-:B------:R-:W-:Y:S01]  /*f850*/  HSET2.LE.AND R33, R4, R54.reuse, PT ;  /* 0x0000003604217233 */ /* 0x100fe20003803000 */
[----:B------:R-:W-:Y:S01]  /*f860*/  PRMT R35, R10, 0x5410, R35 ;  /* 0x000054100a237816 */ /* 0x000fe20000000023 */
[C---:B------:R-:W-:Y:S01]  /*f870*/  HMMA.16816.F32 R148, R28.reuse, R26, R148 ;  /* 0x0000001a1c94723c */ /* 0x040fe20000001894 */
[----:B------:R-:W-:Y:S01]  /*f880*/  LOP3.LUT R32, R8, R32, RZ, 0xc0, !PT ;  /* 0x0000002008207212 */ /* 0x000fe200078ec0ff */
[----:B------:R-:W4:Y:S04]  /*f890*/  LDSM.16.MT88.4 R24, [R214+0x9800] ;  /* 0x00980000d618783b */ /* 0x000f280000004200 */
[----:B------:R-:W-:Y:S02]  /*f8a0*/  LDSM.16.MT88.4 R12, [R212+0xa800] ;  /* 0x00a80000d40c783b */ /* 0x000fe40000004200 */
[C---:B------:R-:W-:Y:S02]  /*f8b0*/  HMMA.16816.F32 R68, R28.reuse, R20, R68 ;  /* 0x000000141c44723c */ /* 0x040fe40000001844 */
[----:B------:R-:W-:Y:S06]  /*f8c0*/  LDSM.16.MT88.4 R8, [R214+0xb800] ;  /* 0x00b80000d608783b */ /* 0x000fec0000004200 */
[----:B------:R-:W-:Y:S01]  /*f8d0*/  HMMA.16816.F32 R80, R28, R22, R80 ;  /* 0x000000161c50723c */ /* 0x000fe20000001850 */
[----:B------:R-:W4:Y:S01]  /*f8e0*/  LDSM.16.MT88.4 R20, [R212+0x9800] ;  /* 0x00980000d414783b */ /* 0x000f220000004200 */
[----:B------:R-:W-:-:S06]  /*f8f0*/  HSET2.LE.AND R34, R34, R54, PT ;  /* 0x0000003622227233 */ /* 0x000fcc0003803000 */
[C---:B------:R-:W-:Y:S01]  /*f900*/  HMMA.16816.F32 R96, R28.reuse, R18, R96 ;  /* 0x000000121c60723c */ /* 0x040fe20000001860 */
[----:B------:R-:W4:Y:S07]  /*f910*/  LDSM.16.MT88.4 R16, [R214+0xa800] ;  /* 0x00a80000d610783b */ /* 0x000f2e0000004200 */
[----:B------:R-:W-:Y:S01]  /*f920*/  HMMA.16816.F32 R132, R28, R6, R132 ;  /* 0x000000061c84723c */ /* 0x000fe20000001884 */
[----:B------:R-:W4:Y:S06]  /*f930*/  LDSM.16.MT88.4 R4, [R212+0xb800] ;  /* 0x00b80000d404783b */ /* 0x000f2c0000004200 */
[----:B--2---:R-:W-:-:S04]  /*f940*/  F2FP.PACK_AB R28, R202, R200 ;  /* 0x000000c8ca1c723e */ /* 0x004fc800000000ff */
[----:B------:R-:W-:Y:S02]  /*f950*/  LOP3.LUT R33, R33, R28, RZ, 0xc0, !PT ;  /* 0x0000001c21217212 */ /* 0x000fe400078ec0ff */
[----:B---3--:R-:W-:Y:S01]  /*f960*/  F2FP.PACK_AB R28, R197, R201 ;  /* 0x000000c9c51c723e */ /* 0x008fe200000000ff */
[----:B------:R-:W-:Y:S01]  /*f970*/  HSET2.LE.AND R35, R35, R54, PT ;  /* 0x0000003623237233 */ /* 0x000fe20003803000 */
[----:B------:R-:W-:Y:S02]  /*f980*/  LOP3.LUT R186, R249, UR15, R186, 0x96, !PT ;  /* 0x0000000ff9ba7c12 */ /* 0x000fe4000f8e96ba */
[----:B------:R-:W-:Y:S02]  /*f990*/  LOP3.LUT R34, R34, R28, RZ, 0xc0, !PT ;  /* 0x0000001c22227212 */ /* 0x000fe400078ec0ff */
[----:B-1----:R-:W-:Y:S02]  /*f9a0*/  F2FP.PACK_AB R28, R190, R191 ;  /* 0x000000bfbe1c723e */ /* 0x002fe400000000ff */
[----:B------:R-:W-:Y:S01]  /*f9b0*/  LOP3.LUT R248, R183, UR13, R248, 0x96, !PT ;  /* 0x0000000db7f87c12 */ /* 0x000fe2000f8e96f8 */
[----:B------:R-:W-:Y:S01]  /*f9c0*/  IMAD.WIDE.U32 R250, R186, -0x2daee0ad, RZ ;  /* 0xd2511f53bafa7825 */ /* 0x000fe200078e00ff */
[----:B------:R-:W-:-:S03]  /*f9d0*/  LOP3.LUT R35, R35, R28, RZ, 0xc0, !PT ;  /* 0x0000001c23237212 */ /* 0x000fc600078ec0ff */
[----:B------:R-:W-:Y:S01]  /*f9e0*/  IMAD.WIDE.U32 R28, R248, -0x2daee0ad, RZ ;  /* 0xd2511f53f81c7825 */ /* 0x000fe200078e00ff */
[----:B------:R-:W-:-:S04]  /*f9f0*/  LOP3.LUT R184, R251, UR12, R184, 0x96, !PT ;  /* 0x0000000cfbb87c12 */ /* 0x000fc8000f8e96b8 */
[----:B------:R-:W-:Y:S01]  /*fa00*/  LOP3.LUT R250, R29, UR10, R250, 0x96, !PT ;  /* 0x0000000a1dfa7c12 */ /* 0x000fe2000f8e96fa */
[----:B------:R-:W-:-:S04]  /*fa10*/  IMAD.WIDE.U32 R248, R184, -0x326172a9, RZ ;  /* 0xcd9e8d57b8f87825 */ /* 0x000fc800078e00ff */
[----:B------:R-:W-:Y:S01]  /*fa20*/  IMAD.WIDE.U32 R250, R250, -0x326172a9, RZ ;  /* 0xcd9e8d57fafa7825 */ /* 0x000fe200078e00ff */
[----:B------:R-:W-:-:S04]  /*fa30*/  LOP3.LUT R182, R249, UR11, R182, 0x96, !PT ;  /* 0x0000000bf9b67c12 */ /* 0x000fc8000f8e96b6 */
[----:B------:R-:W-:Y:S01]  /*fa40*/  LOP3.LUT R248, R251, UR9, R248, 0x96, !PT ;  /* 0x00000009fbf87c12 */ /* 0x000fe2000f8e96f8 */
[----:B------:R-:W-:-:S04]  /*fa50*/  IMAD.WIDE.U32 R182, R182, -0x2daee0ad, RZ ;  /* 0xd2511f53b6b67825 */ /* 0x000fc800078e00ff */
[----:B------:R-:W-:Y:S01]  /*fa60*/  IMAD.WIDE.U32 R248, R248, -0x2daee0ad, RZ ;  /* 0xd2511f53f8f87825 */ /* 0x000fe200078e00ff */
[C---:B----4-:R-:W-:Y:S08]  /*fa70*/  HMMA.16816.F32 R156, R32.reuse, R24, R156 ;  /* 0x00000018209c723c */ /* 0x050ff0000000189c */
        /* <DEDUP_REMOVED lines=11> */
[----:B------:R-:W-:-:S05]  /*fb30*/  LOP3.LUT R32, R249, UR6, R182, 0x96, !PT ;  /* 0x00000006f9207c12 */ /* 0x000fca000f8e96b6 */
[----:B------:R-:W-:Y:S01]  /*fb40*/  IMAD.WIDE.U32 R32, R32, -0x326172a9, RZ ;  /* 0xcd9e8d5720207825 */ /* 0x000fe200078e00ff */
[----:B------:R-:W-:-:S03]  /*fb50*/  LOP3.LUT R28, R183, UR8, R28, 0x96, !PT ;  /* 0x00000008b71c7c12 */ /* 0x000fc6000f8e961c */
[--C-:B------:R-:W-:Y:S01]  /*fb60*/  FFMA.FTZ R184, R64, c[0x0][0x23c], -R61.reuse ;  /* 0x00008f0040b87a23 */ /* 0x100fe2000001083d */
[----:B------:R-:W-:Y:S01]  /*fb70*/  LOP3.LUT R29, R32, 0xffff, RZ, 0xc0, !PT ;  /* 0x0000ffff201d7812 */ /* 0x000fe200078ec0ff */
[--C-:B------:R-:W-:Y:S02]  /*fb80*/  FFMA.FTZ R183, R175, c[0x0][0x23c], -R61.reuse ;  /* 0x00008f00afb77a23 */ /* 0x100fe4000001083d */
[----:B------:R-:W-:Y:S01]  /*fb90*/  FFMA.FTZ R64, R179, c[0x0][0x23c], -R61 ;  /* 0x00008f00b3407a23 */ /* 0x000fe2000001083d */
[----:B------:R-:W-:Y:S01]  /*fba0*/  SHF.R.U32.HI R29, RZ, 0x8, R29 ;  /* 0x00000008ff1d7819 */ /* 0x000fe2000001161d */
[----:B------:R-:W-:Y:S01]  /*fbb0*/  IMAD.WIDE.U32 R34, R28, -0x326172a9, RZ ;  /* 0xcd9e8d571c227825 */ /* 0x000fe200078e00ff */
[----:B------:R-:W-:Y:S02]  /*fbc0*/  LOP3.LUT R30, R32, 0xff, RZ, 0xc0, !PT ;  /* 0x000000ff201e7812 */ /* 0x000fe400078ec0ff */
[----:B------:R-:W-:Y:S01]  /*fbd0*/  SHF.R.U32.HI R28, RZ, 0x10, R32 ;  /* 0x00000010ff1c7819 */ /* 0x000fe20000011620 */
[----:B------:R-:W-:Y:S01]  /*fbe0*/  FFMA.FTZ R182, R65, c[0x0][0x23c], -R61 ;  /* 0x00008f0041b67a23 */ /* 0x000fe2000001083d */
[----:B------:R-:W-:Y:S01]  /*fbf0*/  MUFU.EX2 R183, R183 ;  /* 0x000000b700b77308 */ /* 0x000fe20000000800 */
[----:B------:R-:W-:-:S02]  /*fc00*/  FFMA.FTZ R65, R180, c[0x0][0x23c], -R57 ;  /* 0x00008f00b4417a23 */ /* 0x000fc40000010839 */
[----:B------:R-:W-:Y:S01]  /*fc10*/  FFMA.FTZ R175, R181, c[0x0][0x23c], -R57 ;  /* 0x00008f00b5af7a23 */ /* 0x000fe20000010839 */
[----:B------:R-:W-:Y:S02]  /*fc20*/  PRMT R30, R30, 0x5410, R29 ;  /* 0x000054101e1e7816 */ /* 0x000fe4000000001d */
[----:B------:R-:W-:Y:S02]  /*fc30*/  SHF.R.U32.HI R29, RZ, 0x18, R32 ;  /* 0x00000018ff1d7819 */ /* 0x000fe40000011620 */
[----:B------:R-:W1:Y:S01]  /*fc40*/  MUFU.EX2 R64, R64 ;  /* 0x0000004000407308 */ /* 0x000e620000000800 */
[----:B------:R-:W-:Y:S02]  /*fc50*/  LOP3.LUT R28, R28, 0xff, RZ, 0xc0, !PT ;  /* 0x000000ff1c1c7812 */ /* 0x000fe400078ec0ff */
[----:B------:R-:W-:Y:S02]  /*fc60*/  LOP3.LUT R31, R33, UR17, R34, 0x96, !PT ;  /* 0x00000011211f7c12 */ /* 0x000fe4000f8e9622 */
[----:B------:R-:W-:-:S03]  /*fc70*/  PRMT R28, R28, 0x5410, R29 ;  /* 0x000054101c1c7816 */ /* 0x000fc6000000001d */
[----:B------:R-:W-:Y:S01]  /*fc80*/  MUFU.EX2 R65, R65 ;  /* 0x0000004100417308 */ /* 0x000fe20000000800 */
[----:B------:R-:W-:Y:S01]  /*fc90*/  SHF.R.U32.HI R29, RZ, 0x10, R31 ;  /* 0x00000010ff1d7819 */ /* 0x000fe2000001161f */
[----:B------:R-:W-:Y:S01]  /*fca0*/  FFMA.FTZ R179, R170, c[0x0][0x23c], -R57 ;  /* 0x00008f00aab37a23 */ /* 0x000fe20000010839 */
[----:B------:R-:W-:-:S05]  /*fcb0*/  LOP3.LUT R33, R31, 0xffff, RZ, 0xc0, !PT ;  /* 0x0000ffff1f217812 */ /* 0x000fca00078ec0ff */
[----:B------:R-:W2:Y:S01]  /*fcc0*/  MUFU.EX2 R175, R175 ;  /* 0x000000af00af7308 */ /* 0x000ea20000000800 */
[----:B------:R-:W-:Y:S01]  /*fcd0*/  LOP3.LUT R32, R31, 0xff, RZ, 0xc0, !PT ;  /* 0x000000ff1f207812 */ /* 0x000fe200078ec0ff */
[----:B------:R-:W-:Y:S01]  /*fce0*/  FFMA.FTZ R170, R171, c[0x0][0x23c], -R57 ;  /* 0x00008f00abaa7a23 */ /* 0x000fe20000010839 */
[----:B------:R-:W-:Y:S02]  /*fcf0*/  SHF.R.U32.HI R31, RZ, 0x18, R31 ;  /* 0x00000018ff1f7819 */ /* 0x000fe4000001161f */
[----:B------:R-:W-:-:S03]  /*fd00*/  LOP3.LUT R29, R29, 0xff, RZ, 0xc0, !PT ;  /* 0x000000ff1d1d7812 */ /* 0x000fc600078ec0ff */
[----:B------:R-:W-:Y:S01]  /*fd10*/  MUFU.EX2 R184, R184 ;  /* 0x000000b800b87308 */ /* 0x000fe20000000800 */
[----:B------:R-:W-:Y:S01]  /*fd20*/  PRMT R29, R29, 0x5410, R31 ;  /* 0x000054101d1d7816 */ /* 0x000fe2000000001f */
[----:B------:R-:W-:Y:S01]  /*fd30*/  HSET2.LE.AND R30, R30, R54, PT ;  /* 0x000000361e1e7233 */ /* 0x000fe20003803000 */
[----:B-1----:R-:W-:-:S05]  /*fd40*/  F2FP.PACK_AB R31, R64, R183 ;  /* 0x000000b7401f723e */ /* 0x002fca00000000ff */
[----:B------:R-:W1:Y:S01]  /*fd50*/  MUFU.EX2 R182, R182 ;  /* 0x000000b600b67308 */ /* 0x000e620000000800 */
[----:B------:R-:W-:Y:S01]  /*fd60*/  SHF.R.U32.HI R33, RZ, 0x8, R33 ;  /* 0x00000008ff217819 */ /* 0x000fe20000011621 */
[----:B------:R-:W-:Y:S01]  /*fd70*/  HSET2.LE.AND R28, R28, R54, PT ;  /* 0x000000361c1c7233 */ /* 0x000fe20003803000 */
[----:B------:R-:W-:-:S05]  /*fd80*/  LOP3.LUT R30, R30, R31, RZ, 0xc0, !PT ;  /* 0x0000001f1e1e7212 */ /* 0x000fca00078ec0ff */
[----:B------:R-:W-:Y:S01]  /*fd90*/  MUFU.EX2 R179, R179 ;  /* 0x000000b300b37308 */ /* 0x000fe20000000800 */
[----:B------:R-:W-:Y:S02]  /*fda0*/  PRMT R32, R32, 0x5410, R33 ;  /* 0x0000541020207816 */ /* 0x000fe40000000021 */
[----:B--2---:R-:W-:-:S05]  /*fdb0*/  F2FP.PACK_AB R31, R175, R65 ;  /* 0x00000041af1f723e */ /* 0x004fca00000000ff */
[----:B------:R-:W2:Y:S01]  /*fdc0*/  MUFU.EX2 R170, R170 ;  /* 0x000000aa00aa7308 */ /* 0x000ea20000000800 */
[----:B------:R-:W-:Y:S01]  /*fdd0*/  LOP3.LUT R31, R28, R31, RZ, 0xc0, !PT ;  /* 0x0000001f1c1f7212 */ /* 0x000fe200078ec0ff */
[--C-:B------:R-:W-:Y:S01]  /*fde0*/  HSET2.LE.AND R28, R32, R54.reuse, PT ;  /* 0x00000036201c7233 */ /* 0x100fe20003803000 */
[----:B-1----:R-:W-:Y:S01]  /*fdf0*/  F2FP.PACK_AB R32, R182, R184 ;  /* 0x000000b8b620723e */ /* 0x002fe200000000ff */
[----:B------:R-:W-:-:S03]  /*fe00*/  HSET2.LE.AND R29, R29, R54, PT ;  /* 0x000000361d1d7233 */ /* 0x000fc60003803000 */
[----:B------:R-:W-:Y:S02]  /*fe10*/  LOP3.LUT R28, R28, R32, RZ, 0xc0, !PT ;  /* 0x000000201c1c7212 */ /* 0x000fe400078ec0ff */
[----:B--2---:R-:W-:-:S04]  /*fe20*/  F2FP.PACK_AB R32, R170, R179 ;  /* 0x000000b3aa20723e */ /* 0x004fc800000000ff */
[----:B------:R-:W-:-:S07]  /*fe30*/  LOP3.LUT R29, R29, R32, RZ, 0xc0, !PT ;  /* 0x000000201d1d7212 */ /* 0x000fce00078ec0ff */
[----:B------:R-:W-:Y:S07]  /*fe40*/  HMMA.16816.F32 R100, R28, R12, R100 ;  /* 0x0000000c1c64723c */ /* 0x000fee0000001864 */
[----:B------:R-:W-:-:S05]  /*fe50*/  LOP3.LUT R12, R241, UR7, R238, 0x96, !PT ;  /* 0x00000007f10c7c12 */ /* 0x000fca000f8e96ee */
[----:B------:R-:W-:Y:S01]  /*fe60*/  IMAD.WIDE.U32 R12, R12, -0x2daee0ad, RZ ;  /* 0xd2511f530c0c7825 */ /* 0x000fe200078e00ff */
[----:B------:R-:W-:Y:S03]  /*fe70*/  HMMA.16816.F32 R108, R28, R14, R108 ;  /* 0x0000000e1c6c723c */ /* 0x000fe6000000186c */
[--C-:B------:R-:W-:Y:S01]  /*fe80*/  FFMA.FTZ R171, R176, c[0x0][0x23c], -R63.reuse ;  /* 0x00008f00b0ab7a23 */ /* 0x100fe2000001083f */
[----:B------:R-:W-:Y:S01]  /*fe90*/  LOP3.LUT R206, R13, UR16, R206, 0x96, !PT ;  /* 0x000000100dce7c12 */ /* 0x000fe2000f8e96ce */
[--C-:B------:R-:W-:Y:S02]  /*fea0*/  FFMA.FTZ R174, R174, c[0x0][0x23c], -R63.reuse ;  /* 0x00008f00aeae7a23 */ /* 0x100fe4000001083f */
[----:B------:R-:W-:Y:S02]  /*feb0*/  FFMA.FTZ R173, R173, c[0x0][0x23c], -R63 ;  /* 0x00008f00adad7a23 */ /* 0x000fe4000001083f */
[----:B------:R-:W-:-:S02]  /*fec0*/  FFMA.FTZ R164, R164, c[0x0][0x23c], -R62 ;  /* 0x00008f00a4a47a23 */ /* 0x000fc4000001083e */
[--C-:B------:R-:W-:Y:S02]  /*fed0*/  FFMA.FTZ R169, R169, c[0x0][0x23c], -R62.reuse ;  /* 0x00008f00a9a97a23 */ /* 0x100fe4000001083e */
[--C-:B------:R-:W-:Y:S02]  /*fee0*/  FFMA.FTZ R66, R66, c[0x0][0x23c], -R62.reuse ;  /* 0x00008f0042427a23 */ /* 0x100fe4000001083e */
[----:B------:R-:W-:Y:S02]  /*fef0*/  FFMA.FTZ R63, R172, c[0x0][0x23c], -R63 ;  /* 0x00008f00ac3f7a23 */ /* 0x000fe4000001083f */
[----:B------:R-:W-:Y:S01]  /*ff00*/  FFMA.FTZ R62, R67, c[0x0][0x23c], -R62 ;  /* 0x00008f00433e7a23 */ /* 0x000fe2000001083e */
[----:B------:R-:W-:Y:S01]  /*ff10*/  LOP3.LUT R15, R206, 0xffff, RZ, 0xc0, !PT ;  /* 0x0000ffffce0f7812 */ /* 0x000fe200078ec0ff */
[----:B------:R-:W-:Y:S01]  /*ff20*/  MUFU.EX2 R171, R171 ;  /* 0x000000ab00ab7308 */ /* 0x000fe20000000800 */
[----:B------:R-:W-:Y:S02]  /*ff30*/  HMMA.16816.F32 R112, R28, R8, R112 ;  /* 0x000000081c70723c */ /* 0x000fe40000001870 */
[----:B------:R-:W-:-:S05]  /*ff40*/  SHF.R.U32.HI R15, RZ, 0x8, R15 ;  /* 0x00000008ff0f7819 */ /* 0x000fca000001160f */
[----:B------:R-:W1:Y:S01]  /*ff50*/  MUFU.EX2 R174, R174 ;  /* 0x000000ae00ae7308 */ /* 0x000e620000000800 */
[----:B------:R-:W-:Y:S01]  /*ff60*/  LOP3.LUT R8, R206, 0xff, RZ, 0xc0, !PT ;  /* 0x000000ffce087812 */ /* 0x000fe200078ec0ff */
[----:B------:R-:W-:Y:S01]  /*ff70*/  HMMA.16816.F32 R120, R28, R10, R120 ;  /* 0x0000000a1c78723c */ /* 0x000fe20000001878 */
[----:B------:R-:W-:Y:S02]  /*ff80*/  LOP3.LUT R9, R12, 0xffff, RZ, 0xc0, !PT ;  /* 0x0000ffff0c097812 */ /* 0x000fe400078ec0ff */
[----:B------:R-:W-:-:S03]  /*ff90*/  SHF.R.U32.HI R13, RZ, 0x10, R12 ;  /* 0x00000010ff0d7819 */ /* 0x000fc6000001160c */
[----:B------:R-:W-:Y:S01]  /*ffa0*/  MUFU.EX2 R173, R173 ;  /* 0x000000ad00ad7308 */ /* 0x000fe20000000800 */
[----:B------:R-:W-:Y:S01]  /*ffb0*/  SHF.R.U32.HI R10, RZ, 0x10, R206 ;  /* 0x00000010ff0a7819 */ /* 0x000fe200000116ce */
[----:B------:R-:W-:Y:S01]  /*ffc0*/  FFMA.FTZ R52, R232, R178, R52 ;  /* 0x000000b2e8347223 */ /* 0x000fe20000010034 */
[----:B------:R-:W-:Y:S01]  /*ffd0*/  PRMT R8, R8, 0x5410, R15 ;  /* 0x0000541008087816 */ /* 0x000fe2000000000f */
[----:B------:R-:W-:-:S04]  /*ffe0*/  FFMA.FTZ R56, R231, R177, R56 ;  /* 0x000000b1e7387223 */ /* 0x000fc80000010038 */
[----:B------:R-:W-:Y:S01]  /*fff0*/  MUFU.EX2 R63, R63 ;  /* 0x0000003f003f7308 */ /* 0x000fe20000000800 */
[----:B------:R-:W-:Y:S01]  /*10000*/  FFMA.FTZ R47, R230, R60, R47 ;  /* 0x0000003ce62f7223 */ /* 0x000fe2000001002f */
[----:B------:R-:W-:Y:S01]  /*10010*/  LOP3.LUT R14, R12, 0xff, RZ, 0xc0, !PT ;  /* 0x000000ff0c0e7812 */ /* 0x000fe200078ec0ff */
[----:B------:R-:W-:-:S05]  /*10020*/  FFMA.FTZ R43, R229, R59, R43 ;  /* 0x0000003be52b7223 */ /* 0x000fca000001002b */
[----:B------:R-:W-:Y:S01]  /*10030*/  MUFU.EX2 R164, R164 ;  /* 0x000000a400a47308 */ /* 0x000fe20000000800 */
[----:B------:R-:W-:-:S07]  /*10040*/  SHF.R.U32.HI R12, RZ, 0x18, R12 ;  /* 0x00000018ff0c7819 */ /* 0x000fce000001160c */
[----:B------:R-:W2:Y:S01]  /*10050*/  MUFU.EX2 R169, R169 ;  /* 0x000000a900a97308 */ /* 0x000ea20000000800 */
[----:B------:R-:W-:-:S07]  /*10060*/  SHF.R.U32.HI R206, RZ, 0x18, R206 ;  /* 0x00000018ffce7819 */ /* 0x000fce00000116ce */
[----:B------:R-:W-:Y:S01]  /*10070*/  MUFU.EX2 R66, R66 ;  /* 0x0000004200427308 */ /* 0x000fe20000000800 */
[----:B------:R-:W-:-:S07]  /*10080*/  SHF.R.U32.HI R9, RZ, 0x8, R9 ;  /* 0x00000008ff097819 */ /* 0x000fce0000011609 */
[----:B------:R-:W3:Y:S01]  /*10090*/  MUFU.EX2 R62, R62 ;  /* 0x0000003e003e7308 */ /* 0x000ee20000000800 */
[----:B------:R-:W-:Y:S02]  /*100a0*/  LOP3.LUT R13, R13, 0xff, RZ, 0xc0, !PT ;  /* 0x000000ff0d0d7812 */ /* 0x000fe400078ec0ff */
[----:B------:R-:W-:Y:S01]  /*100b0*/  LOP3.LUT R10, R10, 0xff, RZ, 0xc0, !PT ;  /* 0x000000ff0a0a7812 */ /* 0x000fe200078ec0ff */
[----:B------:R-:W-:Y:S01]  /*100c0*/  FADD.FTZ R52, R58, R52 ;  /* 0x000000343a347221 */ /* 0x000fe20000010000 */
[----:B------:R-:W-:Y:S01]  /*100d0*/  HSET2.LE.AND R32, R8, R54, PT ;  /* 0x0000003608207233 */ /* 0x000fe20003803000 */
[----:B------:R-:W-:Y:S02]  /*100e0*/  FADD.FTZ R56, R0, R56 ;  /* 0x0000003800387221 */ /* 0x000fe40000010000 */
[----:B------:R-:W-:Y:S02]  /*100f0*/  FADD.FTZ R47, R46, R47 ;  /* 0x0000002f2e2f7221 */ /* 0x000fe40000010000 */
[----:B------:R-:W-:Y:S01]  /*10100*/  FADD.FTZ R43, R42, R43 ;  /* 0x0000002b2a2b7221 */ /* 0x000fe20000010000 */
[----:B------:R-:W-:-:S02]  /*10110*/  PRMT R14, R14, 0x5410, R9 ;  /* 0x000054100e0e7816 */ /* 0x000fc40000000009 */
[----:B------:R-:W-:Y:S02]  /*10120*/  PRMT R12, R13, 0x5410, R12 ;  /* 0x000054100d0c7816 */ /* 0x000fe4000000000c */
[----:B------:R-:W-:Y:S01]  /*10130*/  PRMT R8, R10, 0x5410, R206 ;  /* 0x000054100a087816 */ /* 0x000fe200000000ce */
[----:B------:R-:W-:Y:S02]  /*10140*/  FADD.FTZ R52, R51, R52 ;  /* 0x0000003433347221 */ /* 0x000fe40000010000 */
[----:B------:R-:W-:Y:S02]  /*10150*/  FADD.FTZ R56, R49, R56 ;  /* 0x0000003831387221 */ /* 0x000fe40000010000 */
[----:B------:R-:W-:Y:S02]  /*10160*/  FADD.FTZ R47, R45, R47 ;  /* 0x0000002f2d2f7221 */ /* 0x000fe40000010000 */
[----:B------:R-:W-:Y:S01]  /*10170*/  FADD.FTZ R43, R3, R43 ;  /* 0x0000002b032b7221 */ /* 0x000fe20000010000 */
[----:B-1----:R-:W-:Y:S01]  /*10180*/  F2FP.PACK_AB R11, R174, R171 ;  /* 0x000000abae0b723e */ /* 0x002fe200000000ff */
[----:B------:R-:W-:Y:S01]  /*10190*/  IMAD.MOV.U32 R180, RZ, RZ, R34 ;  /* 0x000000ffffb47224 */ /* 0x000fe200078e0022 */
[--C-:B------:R-:W-:Y:S01]  /*101a0*/  HSET2.LE.AND R14, R14, R54.reuse, PT ;  /* 0x000000360e0e7233 */ /* 0x100fe20003803000 */
[----:B------:R-:W-:Y:S01]  /*101b0*/  IMAD.MOV.U32 R181, RZ, RZ, R35 ;  /* 0x000000ffffb57224 */ /* 0x000fe200078e0023 */
[--C-:B------:R-:W-:Y:S01]  /*101c0*/  HSET2.LE.AND R8, R8, R54.reuse, PT ;  /* 0x0000003608087233 */ /* 0x100fe20003803000 */
[----:B--2---:R-:W-:Y:S01]  /*101d0*/  F2FP.PACK_AB R33, R169, R164 ;  /* 0x000000a4a921723e */ /* 0x004fe200000000ff */
[----:B------:R-:W-:Y:S01]  /*101e0*/  HSET2.LE.AND R12, R12, R54, PT ;  /* 0x000000360c0c7233 */ /* 0x000fe20003803000 */
[----:B------:R-:W-:Y:S01]  /*101f0*/  F2FP.PACK_AB R34, R63, R173 ;  /* 0x000000ad3f22723e */ /* 0x000fe200000000ff */
[----:B------:R-:W-:Y:S01]  /*10200*/  FADD.FTZ R52, R50, R52 ;  /* 0x0000003432347221 */ /* 0x000fe20000010000 */
[----:B---3--:R-:W-:Y:S01]  /*10210*/  F2FP.PACK_AB R35, R62, R66 ;  /* 0x000000423e23723e */ /* 0x008fe200000000ff */
[----:B------:R-:W-:-:S02]  /*10220*/  FADD.FTZ R56, R48, R56 ;  /* 0x0000003830387221 */ /* 0x000fc40000010000 */
[----:B------:R-:W-:Y:S02]  /*10230*/  FADD.FTZ R47, R44, R47 ;  /* 0x0000002f2c2f7221 */ /* 0x000fe40000010000 */
[----:B------:R-:W-:Y:S01]  /*10240*/  FADD.FTZ R43, R2, R43 ;  /* 0x0000002b022b7221 */ /* 0x000fe20000010000 */
[C---:B------:R-:W-:Y:S01]  /*10250*/  HMMA.16816.F32 R160, R28.reuse, R24, R160 ;  /* 0x000000181ca0723c */ /* 0x040fe200000018a0 */
[----:B------:R-:W-:Y:S01]  /*10260*/  LOP3.LUT R32, R32, R11, RZ, 0xc0, !PT ;  /* 0x0000000b20207212 */ /* 0x000fe200078ec0ff */
[----:B------:R-:W-:Y:S01]  /*10270*/  FADD.FTZ R52, R237, R52 ;  /* 0x00000034ed347221 */ /* 0x000fe20000010000 */
[----:B------:R-:W-:Y:S01]  /*10280*/  LOP3.LUT R33, R8, R33, RZ, 0xc0, !PT ;  /* 0x0000002108217212 */ /* 0x000fe200078ec0ff */
[----:B------:R-:W-:Y:S01]  /*10290*/  FADD.FTZ R56, R211, R56 ;  /* 0x00000038d3387221 */ /* 0x000fe20000010000 */
[----:B------:R-:W-:Y:S01]  /*102a0*/  LOP3.LUT R34, R14, R34, RZ, 0xc0, !PT ;  /* 0x000000220e227212 */ /* 0x000fe200078ec0ff */
[----:B------:R-:W-:Y:S01]  /*102b0*/  FADD.FTZ R47, R185, R47 ;  /* 0x0000002fb92f7221 */ /* 0x000fe20000010000 */
[----:B------:R-:W-:Y:S01]  /*102c0*/  LOP3.LUT R35, R12, R35, RZ, 0xc0, !PT ;  /* 0x000000230c237212 */ /* 0x000fe200078ec0ff */
[----:B------:R-:W-:Y:S01]  /*102d0*/  HMMA.16816.F32 R148, R28, R26, R148 ;  /* 0x0000001a1c94723c */ /* 0x000fe20000001894 */
[----:B------:R-:W-:Y:S01]  /*102e0*/  FADD.FTZ R43, R204, R43 ;  /* 0x0000002bcc2b7221 */ /* 0x000fe20000010000 */
[----:B------:R-:W1:Y:S01]  /*102f0*/  LDSM.16.MT88.4 R24, [R214+0x9c00] ;  /* 0x009c0000d618783b */ /* 0x000e620000004200 */
[----:B------:R-:W-:-:S03]  /*10300*/  LOP3.LUT R180, R181, UR7, R250, 0x96, !PT ;  /* 0x00000007b5b47c12 */ /* 0x000fc6000f8e96fa */
[----:B------:R-:W-:Y:S02]  /*10310*/  LDSM.16.MT88.4 R12, [R212+0xac00] ;  /* 0x00ac0000d40c783b */ /* 0x000fe40000004200 */
[----:B------:R-:W-:Y:S02]  /*10320*/  HMMA.16816.F32 R68, R28, R20, R68 ;  /* 0x000000141c44723c */ /* 0x000fe40000001844 */
[----:B------:R-:W-:Y:S01]  /*10330*/  LDSM.16.MT88.4 R8, [R214+0xbc00] ;  /* 0x00bc0000d608783b */ /* 0x000fe20000004200 */
[----:B------:R-:W-:-:S05]  /*10340*/  FADD.FTZ R52, R208, R52 ;  /* 0x00000034d0347221 */ /* 0x000fca0000010000 */
[----:B------:R-:W-:Y:S01]  /*10350*/  HMMA.16816.F32 R80, R28, R22, R80 ;  /* 0x000000161c50723c */ /* 0x000fe20000001850 */
[----:B------:R-:W2:Y:S01]  /*10360*/  LDSM.16.MT88.4 R20, [R212+0x9c00] ;  /* 0x009c0000d414783b */ /* 0x000ea20000004200 */
[----:B------:R-:W-:Y:S02]  /*10370*/  FADD.FTZ R56, R194, R56 ;  /* 0x00000038c2387221 */ /* 0x000fe40000010000 */
[----:B------:R-:W-:-:S04]  /*10380*/  FADD.FTZ R47, R187, R47 ;  /* 0x0000002fbb2f7221 */ /* 0x000fc80000010000 */
[----:B------:R-:W-:Y:S01]  /*10390*/  HMMA.16816.F32 R84, R28, R16, R84 ;  /* 0x000000101c54723c */ /* 0x000fe20000001854 */
[----:B------:R-:W-:-:S07]  /*103a0*/  FADD.FTZ R43, R205, R43 ;  /* 0x0000002bcd2b7221 */ /* 0x000fce0000010000 */
[----:B------:R-:W-:Y:S01]  /*103b0*/  HMMA.16816.F32 R96, R28, R18, R96 ;  /* 0x000000121c60723c */ /* 0x000fe20000001860 */
[----:B------:R-:W3:Y:S01]  /*103c0*/  LDSM.16.MT88.4 R16, [R214+0xac00] ;  /* 0x00ac0000d610783b */ /* 0x000ee20000004200 */
[----:B------:R-:W-:-:S06]  /*103d0*/  FFMA.FTZ R39, R39, c[0x0][0x23c], -R61 ;  /* 0x00008f0027277a23 */ /* 0x000fcc000001083d */
[----:B------:R-:W-:Y:S01]  /*103e0*/  HMMA.16816.F32 R136, R28, R4, R136 ;  /* 0x000000041c88723c */ /* 0x000fe20000001888 */
[----:B------:R-:W-:-:S07]  /*103f0*/  FFMA.FTZ R41, R41, c[0x0][0x23c], -R61 ;  /* 0x00008f0029297a23 */ /* 0x000fce000001083d */
[----:B------:R-:W-:Y:S01]  /*10400*/  HMMA.16816.F32 R132, R28, R6, R132 ;  /* 0x000000061c84723c */ /* 0x000fe20000001884 */
[----:B------:R-:W4:Y:S01]  /*10410*/  LDSM.16.MT88.4 R4, [R212+0xbc00] ;  /* 0x00bc0000d404783b */ /* 0x000f220000004200 */
[--C-:B------:R-:W-:Y:S02]  /*10420*/  FFMA.FTZ R38, R38, c[0x0][0x23c], -R61.reuse ;  /* 0x00008f0026267a23 */ /* 0x100fe4000001083d */
[----:B------:R-:W-:Y:S02]  /*10430*/  FFMA.FTZ R40, R40, c[0x0][0x23c], -R61 ;  /* 0x00008f0028287a23 */ /* 0x000fe4000001083d */
[----:B------:R-:W-:-:S04]  /*10440*/  IMAD.WIDE.U32 R180, R180, -0x2daee0ad, RZ ;  /* 0xd2511f53b4b47825 */ /* 0x000fc800078e00ff */
[--C-:B------:R-:W-:Y:S02]  /*10450*/  FFMA.FTZ R61, R55, c[0x0][0x23c], -R57.reuse ;  /* 0x00008f00373d7a23 */ /* 0x100fe40000010839 */
[--C-:B------:R-:W-:Y:S02]  /*10460*/  FFMA.FTZ R36, R36, c[0x0][0x23c], -R57.reuse ;  /* 0x00008f0024247a23 */ /* 0x100fe40000010839 */
[--C-:B------:R-:W-:Y:S02]  /*10470*/  FFMA.FTZ R53, R53, c[0x0][0x23c], -R57.reuse ;  /* 0x00008f0035357a23 */ /* 0x100fe40000010839 */
[----:B------:R-:W-:Y:S02]  /*10480*/  FFMA.FTZ R55, R37, c[0x0][0x23c], -R57 ;  /* 0x00008f0025377a23 */ /* 0x000fe40000010839 */
[----:B------:R-:W-:Y:S02]  /*10490*/  FADD.FTZ R52, R209, R52 ;  /* 0x00000034d1347221 */ /* 0x000fe40000010000 */
[----:B------:R-:W-:-:S02]  /*104a0*/  FADD.FTZ R56, R210, R56 ;  /* 0x00000038d2387221 */ /* 0x000fc40000010000 */
[----:B------:R-:W-:Y:S02]  /*104b0*/  FADD.FTZ R47, R188, R47 ;  /* 0x0000002fbc2f7221 */ /* 0x000fe40000010000 */
[----:B------:R-:W-:Y:S01]  /*104c0*/  FADD.FTZ R43, R199, R43 ;  /* 0x0000002bc72b7221 */ /* 0x000fe20000010000 */
[----:B------:R-:W-:Y:S01]  /*104d0*/  LOP3.LUT R248, R181, UR16, R248, 0x96, !PT ;  /* 0x00000010b5f87c12 */ /* 0x000fe2000f8e96f8 */
[----:B------:R-:W-:Y:S02]  /*104e0*/  FADD.FTZ R52, R192, R52 ;  /* 0x00000034c0347221 */ /* 0x000fe40000010000 */
[----:B------:R-:W-:Y:S02]  /*104f0*/  FADD.FTZ R56, R193, R56 ;  /* 0x00000038c1387221 */ /* 0x000fe40000010000 */
[----:B------:R-:W-:Y:S02]  /*10500*/  FADD.FTZ R47, R189, R47 ;  /* 0x0000002fbd2f7221 */ /* 0x000fe40000010000 */
[----:B------:R-:W-:Y:S01]  /*10510*/  FADD.FTZ R43, R203, R43 ;  /* 0x0000002bcb2b7221 */ /* 0x000fe20000010000 */
[----:B------:R-:W-:Y:S01]  /*10520*/  MUFU.EX2 R39, R39 ;  /* 0x0000002700277308 */ /* 0x000fe20000000800 */
[----:B------:R-:W-:Y:S01]  /*10530*/  LOP3.LUT R31, R180, 0xffff, RZ, 0xc0, !PT ;  /* 0x0000ffffb41f7812 */ /* 0x000fe200078ec0ff */
[----:B------:R-:W-:Y:S01]  /*10540*/  FADD.FTZ R52, R184, R52 ;  /* 0x00000034b8347221 */ /* 0x000fe20000010000 */
[----:B------:R-:W-:Y:S01]  /*10550*/  SHF.R.U32.HI R30, RZ, 0x10, R180 ;  /* 0x00000010ff1e7819 */ /* 0x000fe200000116b4 */
[----:B------:R-:W-:Y:S01]  /*10560*/  FADD.FTZ R56, R179, R56 ;  /* 0x00000038b3387221 */ /* 0x000fe20000010000 */
[----:B------:R-:W-:Y:S01]  /*10570*/  SHF.R.U32.HI R67, RZ, 0x10, R248 ;  /* 0x00000010ff437819 */ /* 0x000fe200000116f8 */
[----:B------:R-:W-:-:S02]  /*10580*/  FADD.FTZ R47, R195, R47 ;  /* 0x0000002fc32f7221 */ /* 0x000fc40000010000 */
[----:B------:R-:W-:Y:S01]  /*10590*/  MUFU.EX2 R41, R41 ;  /* 0x0000002900297308 */ /* 0x000fe20000000800 */
[----:B------:R-:W-:Y:S01]  /*105a0*/  FADD.FTZ R43, R200, R43 ;  /* 0x0000002bc82b7221 */ /* 0x000fe20000010000 */
[----:B------:R-:W-:Y:S02]  /*105b0*/  LOP3.LUT R28, R180, 0xff, RZ, 0xc0, !PT ;  /* 0x000000ffb41c7812 */ /* 0x000fe400078ec0ff */
[----:B------:R-:W-:-:S04]  /*105c0*/  SHF.R.U32.HI R31, RZ, 0x8, R31 ;  /* 0x00000008ff1f7819 */ /* 0x000fc8000001161f */
[----:B------:R-:W-:Y:S01]  /*105d0*/  MUFU.EX2 R38, R38 ;  /* 0x0000002600267308 */ /* 0x000fe20000000800 */
[----:B------:R-:W-:Y:S01]  /*105e0*/  SHF.R.U32.HI R29, RZ, 0x18, R180 ;  /* 0x00000018ff1d7819 */ /* 0x000fe200000116b4 */
[----:B------:R-:W-:Y:S01]  /*105f0*/  FADD.FTZ R52, R182, R52 ;  /* 0x00000034b6347221 */ /* 0x000fe20000010000 */
[----:B------:R-:W-:-:S05]  /*10600*/  LOP3.LUT R30, R30, 0xff, RZ, 0xc0, !PT ;  /* 0x000000ff1e1e7812 */ /* 0x000fca00078ec0ff */
[----:B------:R-:W1:Y:S01]  /*10610*/  MUFU.EX2 R40, R40 ;  /* 0x0000002800287308 */ /* 0x000e620000000800 */
[----:B------:R-:W-:Y:S01]  /*10620*/  LOP3.LUT R57, R248, 0xff, RZ, 0xc0, !PT ;  /* 0x000000fff8397812 */ /* 0x000fe200078ec0ff */
[----:B------:R-:W-:-:S06]  /*10630*/  FADD.FTZ R56, R170, R56 ;  /* 0x00000038aa387221 */ /* 0x000fcc0000010000 */
[----:B------:R-:W-:Y:S01]  /*10640*/  MUFU.EX2 R36, R36 ;  /* 0x0000002400247308 */ /* 0x000fe20000000800 */
[----:B------:R-:W-:Y:S01]  /*10650*/  LOP3.LUT R67, R67, 0xff, RZ, 0xc0, !PT ;  /* 0x000000ff43437812 */ /* 0x000fe200078ec0ff */
[----:B------:R-:W-:-:S06]  /*10660*/  FADD.FTZ R47, R198, R47 ;  /* 0x0000002fc62f7221 */ /* 0x000fcc0000010000 */
[----:B------:R-:W-:Y:S01]  /*10670*/  MUFU.EX2 R53, R53 ;  /* 0x0000003500357308 */ /* 0x000fe20000000800 */
[----:B------:R-:W-:-:S07]  /*10680*/  FADD.FTZ R43, R202, R43 ;  /* 0x0000002bca2b7221 */ /* 0x000fce0000010000 */
[----:B------:R1:W1:Y:S08]  /*10690*/  MUFU.EX2 R37, R61 ;  /* 0x0000003d00257308 */ /* 0x0002700000000800 */
[----:B------:R-:W2:Y:S01]  /*106a0*/  MUFU.EX2 R55, R55 ;  /* 0x0000003700377308 */ /* 0x000ea20000000800 */
[----:B------:R-:W-:Y:S02]  /*106b0*/  PRMT R28, R28, 0x5410, R31 ;  /* 0x000054101c1c7816 */ /* 0x000fe4000000001f */
[----:B-1----:R-:W-:-:S02]  /*106c0*/  LOP3.LUT R61, R248, 0xffff, RZ, 0xc0, !PT ;  /* 0x0000fffff83d7812 */ /* 0x002fc400078ec0ff */
[----:B------:R-:W-:Y:S02]  /*106d0*/  SHF.R.U32.HI R248, RZ, 0x18, R248 ;  /* 0x00000018fff87819 */ /* 0x000fe400000116f8 */
[----:B------:R-:W-:Y:S01]  /*106e0*/  SHF.R.U32.HI R61, RZ, 0x8, R61 ;  /* 0x00000008ff3d7819 */ /* 0x000fe2000001163d */
[----:B------:R-:W-:Y:S01]  /*106f0*/  FADD.FTZ R52, R183, R52 ;  /* 0x00000034b7347221 */ /* 0x000fe20000010000 */
[----:B------:R-:W-:Y:S01]  /*10700*/  PRMT R31, R30, 0x5410, R29 ;  /* 0x000054101e1f7816 */ /* 0x000fe2000000001d */
[----:B------:R-:W-:Y:S01]  /*10710*/  FADD.FTZ R56, R65, R56 ;  /* 0x0000003841387221 */ /* 0x000fe20000010000 */
[----:B------:R-:W-:Y:S01]  /*10720*/  PRMT R57, R57, 0x5410, R61 ;  /* 0x0000541039397816 */ /* 0x000fe2000000003d */
[----:B------:R-:W-:Y:S01]  /*10730*/  FADD.FTZ R47, R201, R47 ;  /* 0x0000002fc92f7221 */ /* 0x000fe20000010000 */
[----:B------:R-:W-:Y:S01]  /*10740*/  PRMT R29, R67, 0x5410, R248 ;  /* 0x00005410431d7816 */ /* 0x000fe200000000f8 */
[----:B------:R-:W-:Y:S01]  /*10750*/  FADD.FTZ R43, R191, R43 ;  /* 0x0000002bbf2b7221 */ /* 0x000fe20000010000 */
[--C-:B------:R-:W-:Y:S01]  /*10760*/  HSET2.LE.AND R30, R28, R54.reuse, PT ;  /* 0x000000361c1e7233 */ /* 0x100fe20003803000 */
[----:B------:R-:W-:Y:S01]  /*10770*/  FADD.FTZ R52, R64, R52 ;  /* 0x0000003440347221 */ /* 0x000fe20000010000 */
[--C-:B------:R-:W-:Y:S01]  /*10780*/  HSET2.LE.AND R31, R31, R54.reuse, PT ;  /* 0x000000361f1f7233 */ /* 0x100fe20003803000 */
[----:B------:R-:W-:Y:S01]  /*10790*/  FADD.FTZ R56, R175, R56 ;  /* 0x00000038af387221 */ /* 0x000fe20000010000 */
[--C-:B------:R-:W-:Y:S01]  /*107a0*/  HSET2.LE.AND R28, R57, R54.reuse, PT ;  /* 0x00000036391c7233 */ /* 0x100fe20003803000 */
[----:B------:R-:W-:Y:S01]  /*107b0*/  FADD.FTZ R47, R197, R47 ;  /* 0x0000002fc52f7221 */ /* 0x000fe20000010000 */
[----:B------:R-:W-:Y:S01]  /*107c0*/  HSET2.LE.AND R29, R29, R54, PT ;  /* 0x000000361d1d7233 */ /* 0x000fe20003803000 */
[----:B------:R-:W-:Y:S01]  /*107d0*/  FADD.FTZ R43, R190, R43 ;  /* 0x0000002bbe2b7221 */ /* 0x000fe20000010000 */
[----:B------:R-:W-:-:S02]  /*107e0*/  F2FP.PACK_AB R57, R40, R38 ;  /* 0x000000262839723e */ /* 0x000fc400000000ff */
[----:B------:R-:W-:Y:S02]  /*107f0*/  F2FP.PACK_AB R67, R37, R53 ;  /* 0x000000352543723e */ /* 0x000fe400000000ff */
[----:B------:R-:W-:Y:S02]  /*10800*/  F2FP.PACK_AB R61, R41, R39 ;  /* 0x00000027293d723e */ /* 0x000fe400000000ff */
[----:B--2---:R-:W-:Y:S01]  /*10810*/  F2FP.PACK_AB R54, R55, R36 ;  /* 0x000000243736723e */ /* 0x004fe200000000ff */
[----:B------:R-:W-:Y:S02]  /*10820*/  FADD.FTZ R52, R39, R52 ;  /* 0x0000003427347221 */ /* 0x000fe40000010000 */
[----:B------:R-:W-:Y:S02]  /*10830*/  FADD.FTZ R56, R36, R56 ;  /* 0x0000003824387221 */ /* 0x000fe40000010000 */
[----:B------:R-:W-:Y:S02]  /*10840*/  FADD.FTZ R47, R171, R47 ;  /* 0x0000002fab2f7221 */ /* 0x000fe40000010000 */
[----:B------:R-:W-:Y:S01]  /*10850*/  FADD.FTZ R43, R164, R43 ;  /* 0x0000002ba42b7221 */ /* 0x000fe20000010000 */
[----:B------:R-:W-:-:S02]  /*10860*/  LOP3.LUT R30, R30, R57, RZ, 0xc0, !PT ;  /* 0x000000391e1e7212 */ /* 0x000fc400078ec0ff */
[----:B------:R-:W-:Y:S02]  /*10870*/  LOP3.LUT R31, R31, R67, RZ, 0xc0, !PT ;  /* 0x000000431f1f7212 */ /* 0x000fe400078ec0ff */
[----:B------:R-:W-:Y:S02]  /*10880*/  LOP3.LUT R28, R28, R61, RZ, 0xc0, !PT ;  /* 0x0000003d1c1c7212 */ /* 0x000fe400078ec0ff */
[----:B------:R-:W-:Y:S01]  /*10890*/  LOP3.LUT R29, R29, R54, RZ, 0xc0, !PT ;  /* 0x000000361d1d7212 */ /* 0x000fe200078ec0ff */
[----:B------:R-:W-:Y:S02]  /*108a0*/  FADD.FTZ R52, R41, R52 ;  /* 0x0000003429347221 */ /* 0x000fe40000010000 */
[----:B------:R-:W-:Y:S02]  /*108b0*/  FADD.FTZ R56, R55, R56 ;  /* 0x0000003837387221 */ /* 0x000fe40000010000 */
[----:B------:R-:W-:Y:S02]  /*108c0*/  FADD.FTZ R47, R174, R47 ;  /* 0x0000002fae2f7221 */ /* 0x000fe40000010000 */
[----:B------:R-:W-:Y:S01]  /*108d0*/  FADD.FTZ R43, R169, R43 ;  /* 0x0000002ba92b7221 */ /* 0x000fe20000010000 */
[----:B------:R-:W-:Y:S01]  /*108e0*/  HMMA.16816.F32 R156, R32, R24, R156 ;  /* 0x00000018209c723c */ /* 0x000fe2000000189c */
[----:B------:R-:W-:Y:S01]  /*108f0*/  FADD.FTZ R52, R38, R52 ;  /* 0x0000003426347221 */ /* 0x000fe20000010000 */
[----:B------:R-:W-:Y:S01]  /*10900*/  @UP0 UIADD3 UR30, UR30, -0x4, URZ ;  /* 0xfffffffc1e1e0890 */ /* 0x000fe2000fffe03f */
        /* <DEDUP_REMOVED lines=8> */
[----:B------:R-:W-:-:S07]  /*10990*/  FADD.FTZ R229, R62, R43 ;  /* 0x0000002b3ee57221 */ /* 0x000fce0000010000 */
[C---:B------:R-:W-:Y:S08]  /*109a0*/  HMMA.16816.F32 R76, R32.reuse, R22, R76 ;  /* 0x00000016204c723c */ /* 0x040ff0000000184c */
[C---:B---3--:R-:W-:Y:S08]  /*109b0*/  HMMA.16816.F32 R88, R32.reuse, R16, R88 ;  /* 0x000000102058723c */ /* 0x048ff00000001858 */
        /* <DEDUP_REMOVED lines=20> */
.L_x_280:
[----:B------:R-:W-:-:S12]  /*10b00*/  UIADD3 UR30, UR31, -0x1, URZ ;  /* 0xffffffff1f1e7890 */ /* 0x000fd8000fffe03f */
.L_x_287:
[----:B------:R-:W-:-:S13]  /*10b10*/  ISETP.LE.AND P0, PT, RZ, UR30, PT ;  /* 0x0000001eff007c0c */ /* 0x000fda000bf03270 */
[----:B------:R-:W-:Y:S05]  /*10b20*/  @!P0 BRA `(.L_x_288) ;  /* 0x0000457000008947 */ /* 0x000fea0003800000 */
[----:B------:R-:W1:Y:S01]  /*10b30*/  LDC.U8 R228, c[0x0][0x2d8] ;  /* 0x0000b600ffe47b82 */ /* 0x000e620000000000 */
[----:B------:R-:W-:Y:S01]  /*10b40*/  IMAD.WIDE.U32 R240, R235, -0x326172a9, RZ ;  /* 0xcd9e8d57ebf07825 */ /* 0x000fe200078e00ff */
[----:B------:R-:W-:Y:S02]  /*10b50*/  MOV R164, R168 ;  /* 0x000000a800a47202 */ /* 0x000fe40000000f00 */
[----:B------:R-:W-:Y:S01]  /*10b60*/  MOV R2, R166 ;  /* 0x000000a600027202 */ /* 0x000fe20000000f00 */
[----:B------:R-:W-:Y:S01]  /*10b70*/  IMAD.WIDE.U32 R236, R242, -0x326172a9, RZ ;  /* 0xcd9e8d57f2ec7825 */ /* 0x000fe200078e00ff */
[-C--:B------:R-:W-:Y:S02]  /*10b80*/  LOP3.LUT R238, R241, R234.reuse, RZ, 0x3c, !PT ;  /* 0x000000eaf1ee7212 */ /* 0x080fe400078e3cff */
[----:B------:R-:W-:Y:S01]  /*10b90*/  ISETP.GE.AND P4, PT, R226, c[0x0][0x220], PT ;  /* 0x00008800e2007a0c */ /* 0x000fe20003f86270 */
[----:B------:R-:W-:Y:S01]  /*10ba0*/  IMAD.MOV.U32 R3, RZ, RZ, R167 ;  /* 0x000000ffff037224 */ /* 0x000fe200078e00a7 */
[----:B------:R-:W-:Y:S01]  /*10bb0*/  LOP3.LUT R234, R237, R234, RZ, 0x3c, !PT ;  /* 0x000000eaedea7212 */ /* 0x000fe200078e3cff */
[----:B------:R-:W-:Y:S01]  /*10bc0*/  IMAD.MOV.U32 R0, RZ, RZ, R165 ;  /* 0x000000ffff007224 */ /* 0x000fe200078e00a5 */
[----:B------:R-:W-:Y:S01]  /*10bd0*/  ISETP.GE.AND P3, PT, R221, c[0x0][0x220], PT ;  /* 0x00008800dd007a0c */ /* 0x000fe20003f66270 */
[----:B------:R-:W-:Y:S01]  /*10be0*/  IMAD.WIDE.U32 R242, R233, -0x2daee0ad, RZ ;  /* 0xd2511f53e9f27825 */ /* 0x000fe200078e00ff */
[----:B------:R-:W-:-:S03]  /*10bf0*/  ISETP.GE.AND P2, PT, R220, c[0x0][0x220], PT ;  /* 0x00008800dc007a0c */ /* 0x000fc60003f46270 */
[----:B------:R-:W-:-:S04]  /*10c00*/  IMAD.WIDE.U32 R238, R238, -0x2daee0ad, RZ ;  /* 0xd2511f53eeee7825 */ /* 0x000fc800078e00ff */
[----:B------:R-:W-:Y:S01]  /*10c10*/  IMAD.WIDE.U32 R234, R234, -0x2daee0ad, RZ ;  /* 0xd2511f53eaea7825 */ /* 0x000fe200078e00ff */
[----:B-1----:R-:W-:-:S03]  /*10c20*/  PRMT R228, R228, 0x7054, R228 ;  /* 0x00007054e4e47816 */ /* 0x002fc600000000e4 */
[----:B------:R-:W-:Y:S01]  /*10c30*/  IMAD.MOV.U32 R245, RZ, RZ, R247 ;  /* 0x000000fffff57224 */ /* 0x000fe200078e00f7 */
[----:B------:R-:W-:Y:S05]  /*10c40*/  BRA `(.L_x_289) ;  /* 0x000003c000007947 */ /* 0x000fea0003800000 */
.L_x_291:
        /* <DEDUP_REMOVED lines=15> */
[C---:B------:R-:W-:Y:S02]  /*10d40*/  @!P3 LEA R172, P6, R167.reuse, c[0x0][0x168], 0x1 ;  /* 0x00005a00a7acba11 */ /* 0x040fe400078c08ff */
        /* <DEDUP_REMOVED lines=44> */
.L_x_289:
        /* <DEDUP_REMOVED lines=54> */
[----:B-----5:R-:W-:Y:S06]  /*11370*/  LDSM.16.M88.4 R64, [R217] ;  /* 0x00000000d940783b */ /* 0x020fec0000000200 */
[----:B---3--:R-:W3:Y:S06]  /*11380*/  LDSM.16.M88.4 R16, [R216+0x6000] ;  /* 0x00600000d810783b */ /* 0x008eec0000000200 */
[----:B------:R-:W4:Y:S06]  /*11390*/  LDSM.16.M88.4 R60, [R217+0x1000] ;  /* 0x00100000d93c783b */ /* 0x000f2c0000000200 */
[----:B------:R-:W1:Y:S06]  /*113a0*/  LDSM.16.M88.4 R32, [R216+0x6400] ;  /* 0x00640000d820783b */ /* 0x000e6c0000000200 */
[----:B------:R-:W0:Y:S06]  /*113b0*/  LDGDEPBAR ;  /* 0x00000000000079af */ /* 0x000e2c0000000000 */
[----:B------:R-:W1:Y:S06]  /*113c0*/  LDSM.16.M88.4 R48, [R216+0x6800] ;  /* 0x00680000d830783b */ /* 0x000e6c0000000200 */
[----:B------:R-:W1:Y:S06]  /*113d0*/  LDSM.16.M88.4 R168, [R216+0x6c00] ;  /* 0x006c0000d8a8783b */ /* 0x000e6c0000000200 */
[----:B------:R-:W-:Y:S01]  /*113e0*/  LDSM.16.M88.4 R172, [R215] ;  /* 0x00000000d7ac783b */ /* 0x000fe20000000200 */
[-C--:B---3--:R-:W-:Y:S05]  /*113f0*/  HMMA.16816.F32 R4, R64, R16.reuse, RZ ;  /* 0x000000104004723c */ /* 0x088fea00000018ff */
[----:B------:R-:W3:Y:S03]  /*11400*/  LDSM.16.M88.4 R176, [R213+0x6000] ;  /* 0x00600000d5b0783b */ /* 0x000ee60000000200 */
[C---:B----4-:R-:W-:Y:S03]  /*11410*/  HMMA.16816.F32 R8, R60.reuse, R16, RZ ;  /* 0x000000103c08723c */ /* 0x050fe600000018ff */
[----:B------:R-:W4:Y:S06]  /*11420*/  LDSM.16.M88.4 R180, [R215+0x1000] ;  /* 0x00100000d7b4783b */ /* 0x000f2c0000000200 */
[----:B------:R-:W3:Y:S01]  /*11430*/  LDSM.16.M88.4 R184, [R213+0x6400] ;  /* 0x00640000d5b8783b */ /* 0x000ee20000000200 */
[-C--:B--2---:R-:W-:Y:S05]  /*11440*/  HMMA.16816.F32 R12, R60, R18.reuse, RZ ;  /* 0x000000123c0c723c */ /* 0x084fea00000018ff */
[----:B------:R-:W2:Y:S03]  /*11450*/  LDSM.16.M88.4 R188, [R213+0x6800] ;  /* 0x00680000d5bc783b */ /* 0x000ea60000000200 */
[C---:B------:R-:W-:Y:S03]  /*11460*/  HMMA.16816.F32 R16, R64.reuse, R18, RZ ;  /* 0x000000124010723c */ /* 0x040fe600000018ff */
[----:B------:R-:W2:Y:S05]  /*11470*/  LDSM.16.M88.4 R192, [R213+0x6c00] ;  /* 0x006c0000d5c0783b */ /* 0x000eaa0000000200 */
[-C--:B-1----:R-:W-:Y:S01]  /*11480*/  HMMA.16816.F32 R20, R64, R32.reuse, RZ ;  /* 0x000000204014723c */ /* 0x082fe200000018ff */
[----:B------:R-:W-:Y:S06]  /*11490*/  LDSM.16.M88.4 R196, [R216+0x7000] ;  /* 0x00700000d8c4783b */ /* 0x000fec0000000200 */
[----:B------:R-:W-:Y:S01]  /*114a0*/  LDSM.16.M88.4 R200, [R217+0x3000] ;  /* 0x00300000d9c8783b */ /* 0x000fe20000000200 */
[C---:B------:R-:W-:Y:S05]  /*114b0*/  HMMA.16816.F32 R24, R60.reuse, R32, RZ ;  /* 0x000000203c18723c */ /* 0x040fea00000018ff */
[----:B------:R-:W-:Y:S03]  /*114c0*/  LDSM.16.M88.4 R204, [R213+0x7800] ;  /* 0x00780000d5cc783b */ /* 0x000fe60000000200 */
[-C--:B------:R-:W-:Y:S03]  /*114d0*/  HMMA.16816.F32 R28, R60, R34.reuse, RZ ;  /* 0x000000223c1c723c */ /* 0x080fe600000018ff */
[----:B------:R-:W-:Y:S05]  /*114e0*/  LDSM.16.M88.4 R208, [R213+0x7c00] ;  /* 0x007c0000d5d0783b */ /* 0x000fea0000000200 */
[C---:B------:R-:W-:Y:S08]  /*114f0*/  HMMA.16816.F32 R32, R64.reuse, R34, RZ ;  /* 0x000000224020723c */ /* 0x040ff000000018ff */
[-C--:B------:R-:W-:Y:S08]  /*11500*/  HMMA.16816.F32 R36, R64, R48.reuse, RZ ;  /* 0x000000304024723c */ /* 0x080ff000000018ff */
[C---:B------:R-:W-:Y:S08]  /*11510*/  HMMA.16816.F32 R40, R60.reuse, R48, RZ ;  /* 0x000000303c28723c */ /* 0x040ff000000018ff */
[-C--:B------:R-:W-:Y:S08]  /*11520*/  HMMA.16816.F32 R44, R60, R50.reuse, RZ ;  /* 0x000000323c2c723c */ /* 0x080ff000000018ff */
[C---:B------:R-:W-:Y:S08]  /*11530*/  HMMA.16816.F32 R48, R64.reuse, R50, RZ ;  /* 0x000000324030723c */ /* 0x040ff000000018ff */
[-C--:B------:R-:W-:Y:S08]  /*11540*/  HMMA.16816.F32 R52, R64, R168.reuse, RZ ;  /* 0x000000a84034723c */ /* 0x080ff000000018ff */
[C---:B------:R-:W-:Y:S08]  /*11550*/  HMMA.16816.F32 R56, R60.reuse, R168, RZ ;  /* 0x000000a83c38723c */ /* 0x040ff000000018ff */
[-C--:B------:R-:W-:Y:S08]  /*11560*/  HMMA.16816.F32 R60, R60, R170.reuse, RZ ;  /* 0x000000aa3c3c723c */ /* 0x080ff000000018ff */
[----:B------:R-:W-:Y:S01]  /*11570*/  HMMA.16816.F32 R64, R64, R170, RZ ;  /* 0x000000aa4040723c */ /* 0x000fe200000018ff */
[----:B------:R-:W1:Y:S07]  /*11580*/  LDSM.16.M88.4 R168, [R217+0x2000] ;  /* 0x00200000d9a8783b */ /* 0x000e6e0000000200 */
[-C--:B---3--:R-:W-:Y:S08]  /*11590*/  HMMA.16816.F32 R4, R172, R176.reuse, R4 ;  /* 0x000000b0ac04723c */ /* 0x088ff00000001804 */
[C---:B----4-:R-:W-:Y:S08]  /*115a0*/  HMMA.16816.F32 R8, R180.reuse, R176, R8 ;  /* 0x000000b0b408723c */ /* 0x050ff00000001808 */
[-C--:B------:R-:W-:Y:S08]  /*115b0*/  HMMA.16816.F32 R12, R180, R178.reuse, R12 ;  /* 0x000000b2b40c723c */ /* 0x080ff0000000180c */
[C---:B------:R-:W-:Y:S01]  /*115c0*/  HMMA.16816.F32 R16, R172.reuse, R178, R16 ;  /* 0x000000b2ac10723c */ /* 0x040fe20000001810 */
[----:B------:R-:W3:Y:S07]  /*115d0*/  LDSM.16.M88.4 R176, [R216+0x7400] ;  /* 0x00740000d8b0783b */ /* 0x000eee0000000200 */
        /* <DEDUP_REMOVED lines=13> */
[----:B------:R-:W2:Y:S07]  /*116b0*/  LDSM.16.M88.4 R180, [R216+0x7800] ;  /* 0x00780000d8b4783b */ /* 0x000eae0000000200 */
[----:B------:R-:W-:Y:S01]  /*116c0*/  HMMA.16816.F32 R64, R172, R194, R64 ;  /* 0x000000c2ac40723c */ /* 0x000fe20000001840 */
[----:B------:R-:W4:Y:S06]  /*116d0*/  LDSM.16.M88.4 R172, [R215+0x2000] ;  /* 0x00200000d7ac783b */ /* 0x000f2c0000000200 */
[----:B------:R-:W2:Y:S01]  /*116e0*/  LDSM.16.M88.4 R192, [R215+0x3000] ;  /* 0x00300000d7c0783b */ /* 0x000ea20000000200 */
        /* <DEDUP_REMOVED lines=21> */
[----:B------:R-:W3:Y:S01]  /*11840*/  LDSM.16.M88.4 R184, [R216+0x8400] ;  /* 0x00840000d8b8783b */ /* 0x000ee20000000200 */
[-C--:B----4-:R-:W-:Y:S08]  /*11850*/  HMMA.16816.F32 R4, R172, R188.reuse, R4 ;  /* 0x000000bcac04723c */ /* 0x090ff00000001804 */
[C---:B------:R-:W-:Y:S08]  /*11860*/  HMMA.16816.F32 R8, R192.reuse, R188, R8 ;  /* 0x000000bcc008723c */ /* 0x040ff00000001808 */
[-C--:B------:R-:W-:Y:S08]  /*11870*/  HMMA.16816.F32 R12, R192, R190.reuse, R12 ;  /* 0x000000bec00c723c */ /* 0x080ff0000000180c */
[C---:B------:R-:W-:Y:S01]  /*11880*/  HMMA.16816.F32 R16, R172.reuse, R190, R16 ;  /* 0x000000beac10723c */ /* 0x040fe20000001810 */
[----:B------:R-:W4:Y:S07]  /*11890*/  LDSM.16.M88.4 R188, [R216+0x8800] ;  /* 0x00880000d8bc783b */ /* 0x000f2e0000000200 */
[-C--:B-1----:R-:W-:Y:S08]  /*118a0*/  HMMA.16816.F32 R20, R172, R196.reuse, R20 ;  /* 0x000000c4ac14723c */ /* 0x082ff00000001814 */
[C---:B------:R-:W-:Y:S08]  /*118b0*/  HMMA.16816.F32 R24, R192.reuse, R196, R24 ;  /* 0x000000c4c018723c */ /* 0x040ff00000001818 */
[-C--:B------:R-:W-:Y:S08]  /*118c0*/  HMMA.16816.F32 R28, R192, R198.reuse, R28 ;  /* 0x000000c6c01c723c */ /* 0x080ff0000000181c */
[C---:B------:R-:W-:Y:S01]  /*118d0*/  HMMA.16816.F32 R32, R172.reuse, R198, R32 ;  /* 0x000000c6ac20723c */ /* 0x040fe20000001820 */
[----:B------:R-:W-:Y:S07]  /*118e0*/  LDSM.16.M88.4 R196, [R213+0x8000] ;  /* 0x00800000d5c4783b */ /* 0x000fee0000000200 */
        /* <DEDUP_REMOVED lines=8> */
[----:B------:R-:W1:Y:S07]  /*11970*/  LDSM.16.M88.4 R192, [R216+0x8c00] ;  /* 0x008c0000d8c0783b */ /* 0x000e6e0000000200 */
[----:B------:R-:W-:Y:S01]  /*11980*/  HMMA.16816.F32 R64, R172, R210, R64 ;  /* 0x000000d2ac40723c */ /* 0x000fe20000001840 */
[----:B------:R-:W1:Y:S06]  /*11990*/  LDSM.16.M88.4 R172, [R215+0x4000] ;  /* 0x00400000d7ac783b */ /* 0x000e6c0000000200 */
[----:B------:R-:W1:Y:S01]  /*119a0*/  LDSM.16.M88.4 R208, [R213+0x8800] ;  /* 0x00880000d5d0783b */ /* 0x000e620000000200 */
[-C--:B--2---:R-:W-:Y:S08]  /*119b0*/  HMMA.16816.F32 R4, R168, R176.reuse, R4 ;  /* 0x000000b0a804723c */ /* 0x084ff00000001804 */
[C---:B------:R-:W-:Y:S08]  /*119c0*/  HMMA.16816.F32 R8, R180.reuse, R176, R8 ;  /* 0x000000b0b408723c */ /* 0x040ff00000001808 */
[-C--:B------:R-:W-:Y:S08]  /*119d0*/  HMMA.16816.F32 R12, R180, R178.reuse, R12 ;  /* 0x000000b2b40c723c */ /* 0x080ff0000000180c */
[C---:B------:R-:W-:Y:S01]  /*119e0*/  HMMA.16816.F32 R16, R168.reuse, R178, R16 ;  /* 0x000000b2a810723c */ /* 0x040fe20000001810 */
[----:B------:R-:W2:Y:S01]  /*119f0*/  LDSM.16.M88.4 R176, [R213+0x8c00] ;  /* 0x008c0000d5b0783b */ /* 0x000ea20000000200 */
[----:B------:R-:W-:Y:S05]  /*11a00*/  DEPBAR.LE SB0, 0x0 ;  /* 0x000080000000791a */ /* 0x000fea0000000000 */
[----:B------:R-:W-:Y:S01]  /*11a10*/  BAR.SYNC.DEFER_BLOCKING 0x0 ;  /* 0x0000000000007b1d */ /* 0x000fe20000010000 */
[-C--:B---3--:R-:W-:Y:S08]  /*11a20*/  HMMA.16816.F32 R20, R168, R184.reuse, R20 ;  /* 0x000000b8a814723c */ /* 0x088ff00000001814 */
        /* <DEDUP_REMOVED lines=10> */
[----:B------:R-:W-:Y:S08]  /*11ad0*/  HMMA.16816.F32 R64, R168, R194, R64 ;  /* 0x000000c2a840723c */ /* 0x000ff00000001840 */
        /* <DEDUP_REMOVED lines=17> */
.L_x_290:
[----:B------:R-:W-:Y:S01]  /*11bf0*/  FMNMX.FTZ R166, R8, R2, !PT ;  /* 0x0000000208a67209 */ /* 0x000fe20007810000 */
[----:B------:R-:W-:Y:S01]  /*11c00*/  USHF.L.U32 UR4, UR30, 0x1, URZ ;  /* 0x000000011e047899 */ /* 0x000fe2000800063f */
[----:B-1----:R-:W-:Y:S01]  /*11c10*/  FMNMX.FTZ R168, R4, R164, !PT ;  /* 0x000000a404a87209 */ /* 0x002fe20007810000 */
[----:B------:R-:W-:Y:S01]  /*11c20*/  LDSM.16.MT88.4 R176, [R214+0x9000] ;  /* 0x00900000d6b0783b */ /* 0x000fe20000004200 */
        /* <DEDUP_REMOVED lines=54> */
[----:B--2---:R-:W-:Y:S02]  /*11f90*/  FMNMX.FTZ R171, R168, R171, !PT ;  /* 0x000000aba8ab7209 */ /* 0x004fe40007810000 */
[----:B------:R-:W-:Y:S01]  /*11fa0*/  FMNMX.FTZ R167, R55, R167, !PT ;  /* 0x000000a737a77209 */ /* 0x000fe20007810000 */
[----:B------:R-:W1:Y:S01]  /*11fb0*/  SHFL.BFLY PT, R166, R165, 0x1, 0x1f ;  /* 0x0c201f00a5a67f89 */ /* 0x000e6200000e0000 */
[----:B------:R-:W-:Y:S02]  /*11fc0*/  FMNMX.FTZ R169, R31, R169, !PT ;  /* 0x000000a91fa97209 */ /* 0x000fe40007810000 */
[----:B------:R-:W-:Y:S02]  /*11fd0*/  FMNMX.FTZ R167, R66, R167, !PT ;  /* 0x000000a742a77209 */ /* 0x000fe40007810000 */
[----:B------:R-:W-:Y:S02]  /*11fe0*/  FMNMX.FTZ R169, R42, R169, !PT ;  /* 0x000000a92aa97209 */ /* 0x000fe40007810000 */
[----:B------:R-:W-:Y:S01]  /*11ff0*/  FMNMX.FTZ R167, R67, R167, !PT ;  /* 0x000000a743a77209 */ /* 0x000fe20007810000 */
[----:B------:R-:W2:Y:S01]  /*12000*/  SHFL.BFLY PT, R168, R171, 0x1, 0x1f ;  /* 0x0c201f00aba87f89 */ /* 0x000ea200000e0000 */
[--C-:B------:R-:W-:Y:S02]  /*12010*/  LOP3.LUT R248, R239, UR14, R242.reuse, 0x96, !PT ;  /* 0x0000000eeff87c12 */ /* 0x100fe4000f8e96f2 */
[----:B------:R-:W-:Y:S03]  /*12020*/  LOP3.LUT R246, R235, UR14, R242, 0x96, !PT ;  /* 0x0000000eebf67c12 */ /* 0x000fe6000f8e96f2 */
[----:B------:R-:W-:Y:S02]  /*12030*/  IMAD.WIDE.U32 R248, R248, -0x326172a9, RZ ;  /* 0xcd9e8d57f8f87825 */ /* 0x000fe400078e00ff */
[----:B------:R-:W3:Y:S02]  /*12040*/  SHFL.BFLY PT, R170, R167, 0x2, 0x1f ;  /* 0x0c401f00a7aa7f89 */ /* 0x000ee400000e0000 */
[----:B------:R-:W-:Y:S01]  /*12050*/  IMAD.WIDE.U32 R246, R246, -0x326172a9, RZ ;  /* 0xcd9e8d57f6f67825 */ /* 0x000fe200078e00ff */
[----:B-1----:R-:W-:Y:S02]  /*12060*/  FMNMX.FTZ R166, R165, R166, !PT ;  /* 0x000000a6a5a67209 */ /* 0x002fe40007810000 */
[----:B------:R-:W-:Y:S03]  /*12070*/  FMNMX.FTZ R165, R43, R169, !PT ;  /* 0x000000a92ba57209 */ /* 0x000fe60007810000 */
[----:B------:R-:W-:Y:S01]  /*12080*/  FMUL.FTZ R198, R166, c[0x0][0x23c] ;  /* 0x00008f00a6c67a20 */ /* 0x000fe20000410000 */
[----:B------:R-:W-:Y:S01]  /*12090*/  FMNMX.FTZ R165, R46, R165, !PT ;  /* 0x000000a52ea57209 */ /* 0x000fe20007810000 */
[----:B------:R-:W-:Y:S01]  /*120a0*/  FADD.FTZ R2, -R166, R2 ;  /* 0x00000002a6027221 */ /* 0x000fe20000010100 */
[----:B--2---:R-:W-:Y:S02]  /*120b0*/  FMNMX.FTZ R168, R171, R168, !PT ;  /* 0x000000a8aba87209 */ /* 0x004fe40007810000 */
[----:B------:R-:W-:Y:S01]  /*120c0*/  FMNMX.FTZ R165, R47, R165, !PT ;  /* 0x000000a52fa57209 */ /* 0x000fe20007810000 */
[----:B------:R-:W-:Y:S01]  /*120d0*/  FMUL.FTZ R2, R2, c[0x0][0x23c] ;  /* 0x00008f0002027a20 */ /* 0x000fe20000410000 */
[C---:B------:R-:W-:Y:S01]  /*120e0*/  FSETP.NEU.FTZ.AND P0, PT, R168.reuse, -INF , PT ;  /* 0xff800000a800780b */ /* 0x040fe20003f1d000 */
[----:B------:R-:W-:Y:S01]  /*120f0*/  FMUL.FTZ R200, R168, c[0x0][0x23c] ;  /* 0x00008f00a8c87a20 */ /* 0x000fe20000410000 */
[----:B------:R-:W-:Y:S01]  /*12100*/  FMNMX.FTZ R165, R58, R165, !PT ;  /* 0x000000a53aa57209 */ /* 0x000fe20007810000 */
[----:B------:R-:W-:Y:S01]  /*12110*/  FADD.FTZ R164, -R168, R164 ;  /* 0x000000a4a8a47221 */ /* 0x000fe20000010100 */
[----:B---3--:R-:W-:Y:S01]  /*12120*/  FMNMX.FTZ R170, R167, R170, !PT ;  /* 0x000000aaa7aa7209 */ /* 0x008fe20007810000 */
[----:B------:R-:W1:Y:S01]  /*12130*/  MUFU.EX2 R2, R2 ;  /* 0x0000000200027308 */ /* 0x000e620000000800 */
[----:B------:R-:W-:Y:S01]  /*12140*/  FMNMX.FTZ R165, R59, R165, !PT ;  /* 0x000000a53ba57209 */ /* 0x000fe20007810000 */
[----:B------:R-:W-:Y:S01]  /*12150*/  FMUL.FTZ R164, R164, c[0x0][0x23c] ;  /* 0x00008f00a4a47a20 */ /* 0x000fe20000410000 */
[----:B------:R-:W-:Y:S01]  /*12160*/  FSEL R200, R200, RZ, P0 ;  /* 0x000000ffc8c87208 */ /* 0x000fe20000000000 */
[----:B------:R-:W2:Y:S01]  /*12170*/  SHFL.BFLY PT, R167, R170, 0x1, 0x1f ;  /* 0x0c201f00aaa77f89 */ /* 0x000ea200000e0000 */
[----:B------:R-:W-:Y:S03]  /*12180*/  FMNMX.FTZ R165, R62, R165, !PT ;  /* 0x000000a53ea57209 */ /* 0x000fe60007810000 */
[--C-:B------:R-:W-:Y:S01]  /*12190*/  FFMA.FTZ R169, R16, c[0x0][0x23c], -R200.reuse ;  /* 0x00008f0010a97a23 */ /* 0x100fe200000108c8 */
[----:B------:R-:W-:Y:S01]  /*121a0*/  FMNMX.FTZ R165, R63, R165, !PT ;  /* 0x000000a53fa57209 */ /* 0x000fe20007810000 */
[--C-:B------:R-:W-:Y:S01]  /*121b0*/  FFMA.FTZ R185, R4, c[0x0][0x23c], -R200.reuse ;  /* 0x00008f0004b97a23 */ /* 0x100fe200000108c8 */
[----:B------:R-:W3:Y:S01]  /*121c0*/  MUFU.EX2 R164, R164 ;  /* 0x000000a400a47308 */ /* 0x000ee20000000800 */
[--C-:B------:R-:W-:Y:S02]  /*121d0*/  FFMA.FTZ R186, R5, c[0x0][0x23c], -R200.reuse ;  /* 0x00008f0005ba7a23 */ /* 0x100fe400000108c8 */
[----:B------:R-:W4:Y:S01]  /*121e0*/  SHFL.BFLY PT, R16, R165, 0x2, 0x1f ;  /* 0x0c401f00a5107f89 */ /* 0x000f2200000e0000 */
[--C-:B------:R-:W-:Y:S02]  /*121f0*/  FFMA.FTZ R201, R20, c[0x0][0x23c], -R200.reuse ;  /* 0x00008f0014c97a23 */ /* 0x100fe400000108c8 */
[--C-:B------:R-:W-:Y:S02]  /*12200*/  FFMA.FTZ R52, R52, c[0x0][0x23c], -R200.reuse ;  /* 0x00008f0034347a23 */ /* 0x100fe400000108c8 */
[--C-:B------:R-:W-:Y:S02]  /*12210*/  FFMA.FTZ R64, R64, c[0x0][0x23c], -R200.reuse ;  /* 0x00008f0040407a23 */ /* 0x100fe400000108c8 */
[----:B------:R-:W-:Y:S01]  /*12220*/  MUFU.EX2 R169, R169 ;  /* 0x000000a900a97308 */ /* 0x000fe20000000800 */
[--C-:B------:R-:W-:Y:S02]  /*12230*/  FFMA.FTZ R65, R65, c[0x0][0x23c], -R200.reuse ;  /* 0x00008f0041417a23 */ /* 0x100fe400000108c8 */
[C---:B-1----:R-:W-:Y:S02]  /*12240*/  FMUL.FTZ R72, R2.reuse, R72 ;  /* 0x0000004802487220 */ /* 0x042fe40000410000 */
[----:B------:R-:W-:Y:S01]  /*12250*/  FMUL.FTZ R73, R2, R73 ;  /* 0x0000004902497220 */ /* 0x000fe20000410000 */
[----:B--2---:R-:W-:Y:S01]  /*12260*/  FMNMX.FTZ R167, R170, R167, !PT ;  /* 0x000000a7aaa77209 */ /* 0x004fe20007810000 */
[----:B------:R-:W-:Y:S02]  /*12270*/  FFMA.FTZ R170, R17, c[0x0][0x23c], -R200 ;  /* 0x00008f0011aa7a23 */ /* 0x000fe400000108c8 */
[----:B------:R-:W-:Y:S01]  /*12280*/  IMAD.U32 R17, RZ, RZ, UR33 ;  /* 0x00000021ff117e24 */ /* 0x000fe2000f8e00ff */
[C---:B------:R-:W-:Y:S01]  /*12290*/  FSETP.NEU.FTZ.AND P0, PT, R167.reuse, -INF , PT ;  /* 0xff800000a700780b */ /* 0x040fe20003f1d000 */
[C---:B------:R-:W-:Y:S01]  /*122a0*/  FMUL.FTZ R199, R167.reuse, c[0x0][0x23c] ;  /* 0x00008f00a7c77a20 */ /* 0x040fe20000410000 */
[----:B------:R-:W-:Y:S01]  /*122b0*/  MUFU.EX2 R185, R185 ;  /* 0x000000b900b97308 */ /* 0x000fe20000000800 */
[----:B------:R-:W-:Y:S01]  /*122c0*/  FADD.FTZ R3, -R167, R3 ;  /* 0x00000003a7037221 */ /* 0x000fe20000010100 */
[----:B------:R-:W-:Y:S01]  /*122d0*/  LOP3.LUT R17, R243, UR4, R17, 0x96, !PT ;  /* 0x00000004f3117c12 */ /* 0x000fe2000f8e9611 */
[----:B---3--:R-:W-:Y:S01]  /*122e0*/  FMUL.FTZ R68, R164, R68 ;  /* 0x00000044a4447220 */ /* 0x008fe20000410000 */
[----:B----4-:R-:W-:Y:S01]  /*122f0*/  FMNMX.FTZ R4, R165, R16, !PT ;  /* 0x00000010a5047209 */ /* 0x010fe20007810000 */
[----:B------:R-:W-:Y:S01]  /*12300*/  FMUL.FTZ R3, R3, c[0x0][0x23c] ;  /* 0x00008f0003037a20 */ /* 0x000fe20000410000 */
[----:B------:R-:W-:Y:S01]  /*12310*/  FSEL R199, R199, RZ, P0 ;  /* 0x000000ffc7c77208 */ /* 0x000fe20000000000 */
[----:B------:R-:W-:Y:S01]  /*12320*/  IMAD.WIDE.U32 R202, R17, -0x326172a9, RZ ;  /* 0xcd9e8d5711ca7825 */ /* 0x000fe200078e00ff */
[----:B------:R-:W-:Y:S01]  /*12330*/  FSETP.NEU.FTZ.AND P0, PT, R166, -INF , PT ;  /* 0xff800000a600780b */ /* 0x000fe20003f1d000 */
[----:B------:R-:W1:Y:S01]  /*12340*/  SHFL.BFLY PT, R165, R4, 0x1, 0x1f ;  /* 0x0c201f0004a57f89 */ /* 0x000e6200000e0000 */
[----:B------:R-:W-:Y:S01]  /*12350*/  MUFU.EX2 R170, R170 ;  /* 0x000000aa00aa7308 */ /* 0x000fe20000000800 */
[--C-:B------:R-:W-:Y:S01]  /*12360*/  FFMA.FTZ R187, R6, c[0x0][0x23c], -R199.reuse ;  /* 0x00008f0006bb7a23 */ /* 0x100fe200000108c7 */
[----:B------:R-:W-:Y:S01]  /*12370*/  LOP3.LUT R16, R203, UR15, R240, 0x96, !PT ;  /* 0x0000000fcb107c12 */ /* 0x000fe2000f8e96f0 */
[--C-:B------:R-:W-:Y:S01]  /*12380*/  FFMA.FTZ R188, R7, c[0x0][0x23c], -R199.reuse ;  /* 0x00008f0007bc7a23 */ /* 0x100fe200000108c7 */
[----:B------:R-:W-:Y:S01]  /*12390*/  LOP3.LUT R250, R249, UR13, R202, 0x96, !PT ;  /* 0x0000000df9fa7c12 */ /* 0x000fe2000f8e96ca */
[--C-:B------:R-:W-:Y:S01]  /*123a0*/  FFMA.FTZ R171, R18, c[0x0][0x23c], -R199.reuse ;  /* 0x00008f0012ab7a23 */ /* 0x100fe200000108c7 */
[----:B------:R-:W-:Y:S01]  /*123b0*/  LOP3.LUT R5, R203, UR15, R236, 0x96, !PT ;  /* 0x0000000fcb057c12 */ /* 0x000fe2000f8e96ec */
[----:B------:R-:W-:Y:S01]  /*123c0*/  IMAD.WIDE.U32 R16, R16, -0x2daee0ad, RZ ;  /* 0xd2511f5310107825 */ /* 0x000fe200078e00ff */
[----:B------:R-:W-:Y:S01]  /*123d0*/  LOP3.LUT R202, R247, UR13, R202, 0x96, !PT ;  /* 0x0000000df7ca7c12 */ /* 0x000fe2000f8e96ca */
[----:B------:R-:W-:Y:S01]  /*123e0*/  UIADD3 UR4, UR4, 0x1, URZ ;  /* 0x0000000104047890 */ /* 0x000fe2000fffe03f */
[----:B------:R-:W-:Y:S01]  /*123f0*/  FSEL R198, R198, RZ, P0 ;  /* 0x000000ffc6c67208 */ /* 0x000fe20000000000 */
[----:B------:R-:W-:Y:S01]  /*12400*/  IMAD.WIDE.U32 R250, R250, -0x2daee0ad, RZ ;  /* 0xd2511f53fafa7825 */ /* 0x000fe200078e00ff */
[----:B------:R-:W-:Y:S01]  /*12410*/  LOP3.LUT R6, R17, UR12, R238, 0x96, !PT ;  /* 0x0000000c11067c12 */ /* 0x000fe2000f8e96ee */
[----:B------:R-:W-:Y:S02]  /*12420*/  MUFU.EX2 R171, R171 ;  /* 0x000000ab00ab7308 */ /* 0x000fe40000000800 */
[----:B------:R-:W-:Y:S01]  /*12430*/  IMAD.WIDE.U32 R204, R5, -0x2daee0ad, RZ ;  /* 0xd2511f5305cc7825 */ /* 0x000fe200078e00ff */
[----:B------:R-:W-:Y:S03]  /*12440*/  LOP3.LUT R210, R251, UR10, R16, 0x96, !PT ;  /* 0x0000000afbd27c12 */ /* 0x000fe6000f8e9610 */
[----:B------:R-:W-:Y:S01]  /*12450*/  IMAD.WIDE.U32 R202, R202, -0x2daee0ad, RZ ;  /* 0xd2511f53caca7825 */ /* 0x000fe200078e00ff */
[----:B------:R-:W-:Y:S03]  /*12460*/  LOP3.LUT R5, R205, UR12, R234, 0x96, !PT ;  /* 0x0000000ccd057c12 */ /* 0x000fe6000f8e96ea */
[----:B------:R-:W-:Y:S01]  /*12470*/  IMAD.WIDE.U32 R6, R6, -0x326172a9, RZ ;  /* 0xcd9e8d5706067825 */ /* 0x000fe200078e00ff */
[----:B------:R-:W-:Y:S01]  /*12480*/  LOP3.LUT R204, R203, UR10, R204, 0x96, !PT ;  /* 0x0000000acbcc7c12 */ /* 0x000fe2000f8e96cc */
[----:B------:R-:W-:Y:S01]  /*12490*/  MUFU.EX2 R186, R186 ;  /* 0x000000ba00ba7308 */ /* 0x000fe20000000800 */
[----:B-1----:R-:W-:Y:S01]  /*124a0*/  FMNMX.FTZ R165, R4, R165, !PT ;  /* 0x000000a504a57209 */ /* 0x002fe20007810000 */
[----:B------:R-:W-:Y:S03]  /*124b0*/  IMAD.WIDE.U32 R210, R210, -0x326172a9, RZ ;  /* 0xcd9e8d57d2d27825 */ /* 0x000fe600078e00ff */
[----:B------:R-:W-:Y:S01]  /*124c0*/  FSETP.NEU.FTZ.AND P0, PT, R165, -INF , PT ;  /* 0xff800000a500780b */ /* 0x000fe20003f1d000 */
[----:B------:R-:W-:Y:S01]  /*124d0*/  IMAD.WIDE.U32 R206, R5, -0x326172a9, RZ ;  /* 0xcd9e8d5705ce7825 */ /* 0x000fe200078e00ff */
[----:B------:R-:W-:Y:S02]  /*124e0*/  LOP3.LUT R5, R7, UR11, R248, 0x96, !PT ;  /* 0x0000000b07057c12 */ /* 0x000fe4000f8e96f8 */
[----:B------:R-:W-:Y:S01]  /*124f0*/  LOP3.LUT R208, R211, UR9, R6, 0x96, !PT ;  /* 0x00000009d3d07c12 */ /* 0x000fe2000f8e9606 */
[----:B------:R-:W-:Y:S01]  /*12500*/  IMAD.WIDE.U32 R204, R204, -0x326172a9, RZ ;  /* 0xcd9e8d57cccc7825 */ /* 0x000fe200078e00ff */
[----:B------:R-:W-:Y:S01]  /*12510*/  LOP3.LUT R4, R207, UR11, R246, 0x96, !PT ;  /* 0x0000000bcf047c12 */ /* 0x000fe2000f8e96f6 */
[----:B------:R-:W-:Y:S02]  /*12520*/  MUFU.EX2 R187, R187 ;  /* 0x000000bb00bb7308 */ /* 0x000fe40000000800 */
[----:B------:R-:W-:Y:S01]  /*12530*/  FMUL.FTZ R197, R165, c[0x0][0x23c] ;  /* 0x00008f00a5c57a20 */ /* 0x000fe20000410000 */
[----:B------:R-:W-:Y:S01]  /*12540*/  LOP3.LUT R206, R205, UR9, R206, 0x96, !PT ;  /* 0x00000009cdce7c12 */ /* 0x000fe2000f8e96ce */
[--C-:B------:R-:W-:Y:S02]  /*12550*/  FFMA.FTZ R189, R8, c[0x0][0x23c], -R198.reuse ;  /* 0x00008f0008bd7a23 */ /* 0x100fe400000108c6 */
[----:B------:R-:W-:Y:S01]  /*12560*/  FFMA.FTZ R190, R9, c[0x0][0x23c], -R198 ;  /* 0x00008f0009be7a23 */ /* 0x000fe200000108c6 */
[----:B------:R-:W-:Y:S01]  /*12570*/  FSEL R197, R197, RZ, P0 ;  /* 0x000000ffc5c57208 */ /* 0x000fe20000000000 */
[----:B------:R-:W-:Y:S02]  /*12580*/  IMAD.WIDE.U32 R208, R208, -0x2daee0ad, RZ ;  /* 0xd2511f53d0d07825 */ /* 0x000fe400078e00ff */
[----:B------:R-:W-:Y:S02]  /*12590*/  MUFU.EX2 R188, R188 ;  /* 0x000000bc00bc7308 */ /* 0x000fe40000000800 */
[----:B------:R-:W-:Y:S04]  /*125a0*/  IMAD.WIDE.U32 R206, R206, -0x2daee0ad, RZ ;  /* 0xd2511f53cece7825 */ /* 0x000fe800078e00ff */
[----:B------:R-:W-:Y:S04]  /*125b0*/  IMAD.WIDE.U32 R6, R5, -0x2daee0ad, RZ ;  /* 0xd2511f5305067825 */ /* 0x000fe800078e00ff */
[----:B------:R-:W-:Y:S01]  /*125c0*/  IMAD.WIDE.U32 R8, R4, -0x2daee0ad, RZ ;  /* 0xd2511f5304087825 */ /* 0x000fe200078e00ff */
[----:B------:R-:W-:Y:S01]  /*125d0*/  LOP3.LUT R5, R209, UR6, R6, 0x96, !PT ;  /* 0x00000006d1057c12 */ /* 0x000fe2000f8e9606 */
[----:B------:R-:W-:Y:S01]  /*125e0*/  MUFU.EX2 R189, R189 ;  /* 0x000000bd00bd7308 */ /* 0x000fe20000000800 */
[----:B------:R-:W-:Y:S01]  /*125f0*/  LOP3.LUT R250, R7, UR8, R250, 0x96, !PT ;  /* 0x0000000807fa7c12 */ /* 0x000fe2000f8e96fa */
[----:B------:R-:W-:Y:S01]  /*12600*/  FFMA.FTZ R184, R19, c[0x0][0x23c], -R199 ;  /* 0x00008f0013b87a23 */ /* 0x000fe200000108c7 */
[----:B------:R-:W-:Y:S01]  /*12610*/  LOP3.LUT R4, R207, UR6, R8, 0x96, !PT ;  /* 0x00000006cf047c12 */ /* 0x000fe2000f8e9608 */
[--C-:B------:R-:W-:Y:S01]  /*12620*/  FFMA.FTZ R191, R10, c[0x0][0x23c], -R197.reuse ;  /* 0x00008f000abf7a23 */ /* 0x100fe200000108c5 */
[----:B------:R-:W-:Y:S01]  /*12630*/  LOP3.LUT R202, R9, UR8, R202, 0x96, !PT ;  /* 0x0000000809ca7c12 */ /* 0x000fe2000f8e96ca */
[--C-:B------:R-:W-:Y:S02]  /*12640*/  FFMA.FTZ R192, R11, c[0x0][0x23c], -R197.reuse ;  /* 0x00008f000bc07a23 */ /* 0x100fe400000108c5 */
[----:B------:R-:W-:Y:S02]  /*12650*/  IMAD.WIDE.U32 R6, R5, -0x326172a9, RZ ;  /* 0xcd9e8d5705067825 */ /* 0x000fe400078e00ff */
[----:B------:R-:W-:Y:S02]  /*12660*/  MUFU.EX2 R184, R184 ;  /* 0x000000b800b87308 */ /* 0x000fe40000000800 */
[----:B------:R-:W-:Y:S01]  /*12670*/  IMAD.WIDE.U32 R10, R4, -0x326172a9, RZ ;  /* 0xcd9e8d57040a7825 */ /* 0x000fe200078e00ff */
[----:B------:R-:W-:Y:S02]  /*12680*/  SHF.R.U32.HI R8, RZ, 0x10, R6 ;  /* 0x00000010ff087819 */ /* 0x000fe40000011606 */
[----:B------:R-:W-:Y:S01]  /*12690*/  LOP3.LUT R9, R6, 0xffff, RZ, 0xc0, !PT ;  /* 0x0000ffff06097812 */ /* 0x000fe200078ec0ff */
[----:B------:R-:W-:Y:S01]  /*126a0*/  IMAD.WIDE.U32 R250, R250, -0x326172a9, RZ ;  /* 0xcd9e8d57fafa7825 */ /* 0x000fe200078e00ff */
[----:B------:R-:W-:Y:S02]  /*126b0*/  LOP3.LUT R4, R10, 0xffff, RZ, 0xc0, !PT ;  /* 0x0000ffff0a047812 */ /* 0x000fe400078ec0ff */
[----:B------:R-:W-:Y:S01]  /*126c0*/  LOP3.LUT R174, R6, 0xff, RZ, 0xc0, !PT ;  /* 0x000000ff06ae7812 */ /* 0x000fe200078ec0ff */
[----:B------:R-:W-:Y:S01]  /*126d0*/  MUFU.EX2 R190, R190 ;  /* 0x000000be00be7308 */ /* 0x000fe20000000800 */
[----:B------:R-:W-:Y:S01]  /*126e0*/  IMAD.WIDE.U32 R202, R202, -0x326172a9, RZ ;  /* 0xcd9e8d57caca7825 */ /* 0x000fe200078e00ff */
[----:B------:R-:W-:Y:S02]  /*126f0*/  LOP3.LUT R5, R7, UR17, R250, 0x96, !PT ;  /* 0x0000001107057c12 */ /* 0x000fe4000f8e96fa */
[----:B------:R-:W-:Y:S01]  /*12700*/  SHF.R.U32.HI R175, RZ, 0x18, R6 ;  /* 0x00000018ffaf7819 */ /* 0x000fe20000011606 */
[----:B------:R-:W-:Y:S01]  /*12710*/  FFMA.FTZ R193, R12, c[0x0][0x23c], -R198 ;  /* 0x00008f000cc17a23 */ /* 0x000fe200000108c6 */
[----:B------:R-:W-:Y:S01]  /*12720*/  LOP3.LUT R6, R11, UR17, R202, 0x96, !PT ;  /* 0x000000110b067c12 */ /* 0x000fe2000f8e96ca */
[----:B------:R-:W-:Y:S01]  /*12730*/  FFMA.FTZ R194, R13, c[0x0][0x23c], -R198 ;  /* 0x00008f000dc27a23 */ /* 0x000fe200000108c6 */
[----:B------:R-:W-:Y:S01]  /*12740*/  LOP3.LUT R182, R10, 0xff, RZ, 0xc0, !PT ;  /* 0x000000ff0ab67812 */ /* 0x000fe200078ec0ff */
[--C-:B------:R-:W-:Y:S01]  /*12750*/  FFMA.FTZ R195, R14, c[0x0][0x23c], -R197.reuse ;  /* 0x00008f000ec37a23 */ /* 0x100fe200000108c5 */
[----:B------:R-:W-:Y:S01]  /*12760*/  MUFU.EX2 R191, R191 ;  /* 0x000000bf00bf7308 */ /* 0x000fe20000000800 */
[----:B------:R-:W-:Y:S01]  /*12770*/  FFMA.FTZ R196, R15, c[0x0][0x23c], -R197 ;  /* 0x00008f000fc47a23 */ /* 0x000fe200000108c5 */
[----:B------:R-:W-:Y:S01]  /*12780*/  LOP3.LUT R8, R8, 0xff, RZ, 0xc0, !PT ;  /* 0x000000ff08087812 */ /* 0x000fe200078ec0ff */
[----:B------:R-:W-:Y:S01]  /*12790*/  FADD.FTZ R0, -R165, R0 ;  /* 0x00000000a5007221 */ /* 0x000fe20000010100 */
[----:B------:R-:W-:Y:S01]  /*127a0*/  SHF.R.U32.HI R4, RZ, 0x8, R4 ;  /* 0x00000008ff047819 */ /* 0x000fe20000011604 */
[----:B------:R-:W-:Y:S01]  /*127b0*/  FMUL.FTZ R12, R2, R152 ;  /* 0x00000098020c7220 */ /* 0x000fe20000410000 */
[----:B------:R-:W-:Y:S01]  /*127c0*/  SHF.R.U32.HI R9, RZ, 0x8, R9 ;  /* 0x00000008ff097819 */ /* 0x000fe20000011609 */
[----:B------:R-:W-:Y:S01]  /*127d0*/  FMUL.FTZ R0, R0, c[0x0][0x23c] ;  /* 0x00008f0000007a20 */ /* 0x000fe20000410000 */
[----:B------:R-:W-:Y:S01]  /*127e0*/  PRMT R175, R8, 0x5410, R175 ;  /* 0x0000541008af7816 */ /* 0x000fe200000000af */
[----:B------:R-:W-:Y:S01]  /*127f0*/  FMUL.FTZ R13, R2, R153 ;  /* 0x00000099020d7220 */ /* 0x000fe20000410000 */
[----:B------:R-:W-:Y:S01]  /*12800*/  MUFU.EX2 R192, R192 ;  /* 0x000000c000c07308 */ /* 0x000fe20000000800 */
[----:B------:R-:W-:Y:S01]  /*12810*/  PRMT R182, R182, 0x5410, R4 ;  /* 0x00005410b6b67816 */ /* 0x000fe20000000004 */
[----:B------:R-:W-:Y:S01]  /*12820*/  FMUL.FTZ R16, R164, R148 ;  /* 0x00000094a4107220 */ /* 0x000fe20000410000 */
[----:B------:R-:W-:Y:S01]  /*12830*/  LOP3.LUT R4, R6, 0xffff, RZ, 0xc0, !PT ;  /* 0x0000ffff06047812 */ /* 0x000fe200078ec0ff */
[--C-:B------:R-:W-:Y:S01]  /*12840*/  HSET2.LE.AND R175, R175, R228.reuse, PT ;  /* 0x000000e4afaf7233 */ /* 0x100fe20003803000 */
[--C-:B------:R-:W-:Y:S01]  /*12850*/  SHF.R.U32.HI R181, RZ, 0x10, R6.reuse ;  /* 0x00000010ffb57819 */ /* 0x100fe20000011606 */
[--C-:B------:R-:W-:Y:S01]  /*12860*/  HSET2.LE.AND R182, R182, R228.reuse, PT ;  /* 0x000000e4b6b67233 */ /* 0x100fe20003803000 */
[----:B------:R-:W-:Y:S01]  /*12870*/  LOP3.LUT R8, R5, 0xffff, RZ, 0xc0, !PT ;  /* 0x0000ffff05087812 */ /* 0x000fe200078ec0ff */
[----:B------:R-:W-:Y:S01]  /*12880*/  FMUL.FTZ R17, R164, R149 ;  /* 0x00000095a4117220 */ /* 0x000fe20000410000 */
[----:B------:R-:W-:Y:S01]  /*12890*/  SHF.R.U32.HI R173, RZ, 0x10, R5 ;  /* 0x00000010ffad7819 */ /* 0x000fe20000011605 */
[----:B------:R-:W1:Y:S01]  /*128a0*/  MUFU.EX2 R3, R3 ;  /* 0x0000000300037308 */ /* 0x000e620000000800 */
[----:B------:R-:W-:Y:S01]  /*128b0*/  PRMT R174, R174, 0x5410, R9 ;  /* 0x00005410aeae7816 */ /* 0x000fe20000000009 */
[----:B------:R-:W-:Y:S01]  /*128c0*/  FMUL.FTZ R69, R164, R69 ;  /* 0x00000045a4457220 */ /* 0x000fe20000410000 */
[----:B------:R-:W-:Y:S01]  /*128d0*/  LOP3.LUT R180, R6, 0xff, RZ, 0xc0, !PT ;  /* 0x000000ff06b47812 */ /* 0x000fe200078ec0ff */
[C---:B------:R-:W-:Y:S01]  /*128e0*/  FMUL.FTZ R76, R2.reuse, R76 ;  /* 0x0000004c024c7220 */ /* 0x040fe20000410000 */
[----:B------:R-:W-:Y:S01]  /*128f0*/  SHF.R.U32.HI R6, RZ, 0x18, R6 ;  /* 0x00000018ff067819 */ /* 0x000fe20000011606 */
[--C-:B------:R-:W-:Y:S01]  /*12900*/  HSET2.LE.AND R174, R174, R228.reuse, PT ;  /* 0x000000e4aeae7233 */ /* 0x100fe20003803000 */
[----:B------:R-:W-:Y:S01]  /*12910*/  SHF.R.U32.HI R8, RZ, 0x8, R8 ;  /* 0x00000008ff087819 */ /* 0x000fe20000011608 */
[----:B------:R-:W-:Y:S01]  /*12920*/  FMUL.FTZ R77, R2, R77 ;  /* 0x0000004d024d7220 */ /* 0x000fe20000410000 */
[----:B------:R-:W-:Y:S01]  /*12930*/  SHF.R.U32.HI R4, RZ, 0x8, R4 ;  /* 0x00000008ff047819 */ /* 0x000fe20000011604 */
[----:B------:R-:W-:Y:S01]  /*12940*/  MUFU.EX2 R193, R193 ;  /* 0x000000c100c17308 */ /* 0x000fe20000000800 */
[----:B------:R-:W-:Y:S01]  /*12950*/  LOP3.LUT R181, R181, 0xff, RZ, 0xc0, !PT ;  /* 0x000000ffb5b57812 */ /* 0x000fe200078ec0ff */
[C---:B------:R-:W-:Y:S01]  /*12960*/  FMUL.FTZ R80, R164.reuse, R80 ;  /* 0x00000050a4507220 */ /* 0x040fe20000410000 */
[----:B------:R-:W-:Y:S01]  /*12970*/  LOP3.LUT R172, R5, 0xff, RZ, 0xc0, !PT ;  /* 0x000000ff05ac7812 */ /* 0x000fe200078ec0ff */
[C---:B------:R-:W-:Y:S01]  /*12980*/  FMUL.FTZ R81, R164.reuse, R81 ;  /* 0x00000051a4517220 */ /* 0x040fe20000410000 */
[----:B------:R-:W-:Y:S01]  /*12990*/  SHF.R.U32.HI R5, RZ, 0x18, R5 ;  /* 0x00000018ff057819 */ /* 0x000fe20000011605 */
[C---:B------:R-:W-:Y:S01]  /*129a0*/  FMUL.FTZ R84, R164.reuse, R84 ;  /* 0x00000054a4547220 */ /* 0x040fe20000410000 */
[----:B------:R-:W-:Y:S01]  /*129b0*/  LOP3.LUT R173, R173, 0xff, RZ, 0xc0, !PT ;  /* 0x000000ffadad7812 */ /* 0x000fe200078ec0ff */
[----:B------:R-:W-:Y:S01]  /*129c0*/  FMUL.FTZ R85, R164, R85 ;  /* 0x00000055a4557220 */ /* 0x000fe20000410000 */
[----:B------:R-:W-:Y:S01]  /*129d0*/  SHF.R.U32.HI R183, RZ, 0x10, R10 ;  /* 0x00000010ffb77819 */ /* 0x000fe2000001160a */
[----:B------:R-:W2:Y:S01]  /*129e0*/  MUFU.EX2 R194, R194 ;  /* 0x000000c200c27308 */ /* 0x000ea20000000800 */
[----:B------:R-:W-:Y:S01]  /*129f0*/  PRMT R181, R181, 0x5410, R6 ;  /* 0x00005410b5b57816 */ /* 0x000fe20000000006 */
[----:B------:R-:W-:Y:S01]  /*12a00*/  FMUL.FTZ R88, R2, R88 ;  /* 0x0000005802587220 */ /* 0x000fe20000410000 */
[----:B------:R-:W-:Y:S01]  /*12a10*/  PRMT R172, R172, 0x5410, R8 ;  /* 0x00005410acac7816 */ /* 0x000fe20000000008 */
[----:B-1----:R-:W-:Y:S01]  /*12a20*/  FMUL.FTZ R18, R3, R150 ;  /* 0x0000009603127220 */ /* 0x002fe20000410000 */
[----:B------:R-:W-:Y:S01]  /*12a30*/  PRMT R173, R173, 0x5410, R5 ;  /* 0x00005410adad7816 */ /* 0x000fe20000000005 */
[--C-:B------:R-:W-:Y:S01]  /*12a40*/  HSET2.LE.AND R181, R181, R228.reuse, PT ;  /* 0x000000e4b5b57233 */ /* 0x100fe20003803000 */
[----:B------:R-:W-:Y:S01]  /*12a50*/  PRMT R180, R180, 0x5410, R4 ;  /* 0x00005410b4b47816 */ /* 0x000fe20000000004 */
[--C-:B------:R-:W-:Y:S01]  /*12a60*/  HSET2.LE.AND R172, R172, R228.reuse, PT ;  /* 0x000000e4acac7233 */ /* 0x100fe20003803000 */
[----:B------:R-:W-:Y:S01]  /*12a70*/  SHF.R.U32.HI R7, RZ, 0x18, R10 ;  /* 0x00000018ff077819 */ /* 0x000fe2000001160a */
[----:B------:R-:W-:Y:S01]  /*12a80*/  MUFU.EX2 R195, R195 ;  /* 0x000000c300c37308 */ /* 0x000fe20000000800 */
[----:B------:R-:W-:Y:S01]  /*12a90*/  F2FP.PACK_AB R5, R170, R169 ;  /* 0x000000a9aa05723e */ /* 0x000fe200000000ff */
[--C-:B------:R-:W-:Y:S01]  /*12aa0*/  HSET2.LE.AND R173, R173, R228.reuse, PT ;  /* 0x000000e4adad7233 */ /* 0x100fe20003803000 */
[----:B------:R-:W-:Y:S01]  /*12ab0*/  F2FP.PACK_AB R4, R184, R171 ;  /* 0x000000abb804723e */ /* 0x000fe200000000ff */
[--C-:B------:R-:W-:Y:S01]  /*12ac0*/  HSET2.LE.AND R180, R180, R228.reuse, PT ;  /* 0x000000e4b4b47233 */ /* 0x100fe20003803000 */
[----:B------:R-:W-:Y:S01]  /*12ad0*/  LOP3.LUT R183, R183, 0xff, RZ, 0xc0, !PT ;  /* 0x000000ffb7b77812 */ /* 0x000fe200078ec0ff */
[----:B------:R-:W-:Y:S01]  /*12ae0*/  FMUL.FTZ R19, R3, R151 ;  /* 0x0000009703137220 */ /* 0x000fe20000410000 */
[----:B------:R-:W-:Y:S01]  /*12af0*/  LOP3.LUT R174, R174, R5, RZ, 0xc0, !PT ;  /* 0x00000005aeae7212 */ /* 0x000fe200078ec0ff */
[----:B------:R-:W-:Y:S01]  /*12b00*/  LDSM.16.MT88.4 R148, [R214+0xa000] ;  /* 0x00a00000d694783b */ /* 0x000fe20000004200 */
[----:B------:R-:W-:Y:S01]  /*12b10*/  LOP3.LUT R175, R175, R4, RZ, 0xc0, !PT ;  /* 0x00000004afaf7212 */ /* 0x000fe200078ec0ff */
[----:B------:R-:W1:Y:S01]  /*12b20*/  MUFU.EX2 R196, R196 ;  /* 0x000000c400c47308 */ /* 0x000e620000000800 */
[----:B------:R-:W-:Y:S01]  /*12b30*/  F2FP.PACK_AB R6, R188, R187 ;  /* 0x000000bbbc06723e */ /* 0x000fe200000000ff */
[C---:B------:R-:W-:Y:S01]  /*12b40*/  FMUL.FTZ R70, R3.reuse, R70 ;  /* 0x0000004603467220 */ /* 0x040fe20000410000 */
[----:B------:R-:W-:Y:S01]  /*12b50*/  F2FP.PACK_AB R5, R190, R189 ;  /* 0x000000bdbe05723e */ /* 0x000fe200000000ff */
[C---:B------:R-:W-:Y:S01]  /*12b60*/  FMUL.FTZ R71, R3.reuse, R71 ;  /* 0x0000004703477220 */ /* 0x040fe20000410000 */
[----:B------:R-:W-:Y:S01]  /*12b70*/  F2FP.PACK_AB R4, R192, R191 ;  /* 0x000000bfc004723e */ /* 0x000fe200000000ff */
[----:B------:R-:W-:Y:S01]  /*12b80*/  FMUL.FTZ R82, R3, R82 ;  /* 0x0000005203527220 */ /* 0x000fe20000410000 */
[----:B------:R-:W-:Y:S01]  /*12b90*/  PRMT R183, R183, 0x5410, R7 ;  /* 0x00005410b7b77816 */ /* 0x000fe20000000007 */
[----:B------:R-:W-:Y:S01]  /*12ba0*/  FMUL.FTZ R83, R3, R83 ;  /* 0x0000005303537220 */ /* 0x000fe20000410000 */
[----:B------:R-:W-:Y:S01]  /*12bb0*/  F2FP.PACK_AB R7, R186, R185 ;  /* 0x000000b9ba07723e */ /* 0x000fe200000000ff */
[----:B------:R-:W3:Y:S01]  /*12bc0*/  MUFU.EX2 R0, R0 ;  /* 0x0000000000007308 */ /* 0x000ee20000000800 */
[----:B------:R-:W-:Y:S01]  /*12bd0*/  LOP3.LUT R173, R173, R6, RZ, 0xc0, !PT ;  /* 0x00000006adad7212 */ /* 0x000fe200078ec0ff */
[C---:B------:R-:W-:Y:S01]  /*12be0*/  FMUL.FTZ R6, R3.reuse, R162 ;  /* 0x000000a203067220 */ /* 0x040fe20000410000 */
[----:B------:R-:W-:Y:S01]  /*12bf0*/  LOP3.LUT R172, R172, R7, RZ, 0xc0, !PT ;  /* 0x00000007acac7212 */ /* 0x000fe200078ec0ff */
[----:B------:R-:W-:Y:S01]  /*12c00*/  FMUL.FTZ R7, R3, R163 ;  /* 0x000000a303077220 */ /* 0x000fe20000410000 */
[----:B------:R-:W-:Y:S01]  /*12c10*/  LOP3.LUT R180, R180, R5, RZ, 0xc0, !PT ;  /* 0x00000005b4b47212 */ /* 0x000fe200078ec0ff */
[C---:B------:R-:W-:Y:S01]  /*12c20*/  FMUL.FTZ R5, R164.reuse, R161 ;  /* 0x000000a1a4057220 */ /* 0x040fe20000410000 */
[----:B------:R-:W-:Y:S01]  /*12c30*/  LOP3.LUT R181, R181, R4, RZ, 0xc0, !PT ;  /* 0x00000004b5b57212 */ /* 0x000fe200078ec0ff */
[----:B------:R-:W-:Y:S01]  /*12c40*/  FMUL.FTZ R4, R164, R160 ;  /* 0x000000a0a4047220 */ /* 0x000fe20000410000 */
[--C-:B------:R-:W-:Y:S01]  /*12c50*/  HSET2.LE.AND R183, R183, R228.reuse, PT ;  /* 0x000000e4b7b77233 */ /* 0x100fe20003803000 */
[----:B------:R-:W4:Y:S01]  /*12c60*/  LDSM.16.MT88.4 R160, [R212+0x9000] ;  /* 0x00900000d4a0783b */ /* 0x000f220000004200 */
[----:B--2---:R-:W-:Y:S01]  /*12c70*/  F2FP.PACK_AB R9, R194, R193 ;  /* 0x000000c1c209723e */ /* 0x004fe200000000ff */
[----:B------:R-:W-:Y:S01]  /*12c80*/  FMUL.FTZ R20, R2, R140 ;  /* 0x0000008c02147220 */ /* 0x000fe20000410000 */
[----:B------:R-:W-:Y:S01]  /*12c90*/  LOP3.LUT R210, R251, UR7, R210, 0x96, !PT ;  /* 0x00000007fbd27c12 */ /* 0x000fe2000f8e96d2 */
[--C-:B------:R-:W-:Y:S01]  /*12ca0*/  FFMA.FTZ R46, R46, c[0x0][0x23c], -R197.reuse ;  /* 0x00008f002e2e7a23 */ /* 0x100fe200000108c5 */
[-C--:B------:R-:W-:Y:S01]  /*12cb0*/  HMMA.16816.F32 R4, R172, R176.reuse, R4 ;  /* 0x000000b0ac04723c */ /* 0x080fe20000001804 */
[----:B-1----:R-:W-:Y:S01]  /*12cc0*/  F2FP.PACK_AB R8, R196, R195 ;  /* 0x000000c3c408723e */ /* 0x002fe200000000ff */
[----:B------:R-:W-:Y:S01]  /*12cd0*/  FMUL.FTZ R86, R3, R86 ;  /* 0x0000005603567220 */ /* 0x000fe20000410000 */
[----:B------:R-:W-:Y:S01]  /*12ce0*/  LOP3.LUT R182, R182, R9, RZ, 0xc0, !PT ;  /* 0x00000009b6b67212 */ /* 0x000fe200078ec0ff */
[C---:B------:R-:W-:Y:S01]  /*12cf0*/  FMUL.FTZ R9, R2.reuse, R157 ;  /* 0x0000009d02097220 */ /* 0x040fe20000410000 */
[----:B------:R-:W-:Y:S01]  /*12d00*/  LOP3.LUT R183, R183, R8, RZ, 0xc0, !PT ;  /* 0x00000008b7b77212 */ /* 0x000fe200078ec0ff */
[----:B------:R-:W-:Y:S01]  /*12d10*/  FMUL.FTZ R8, R2, R156 ;  /* 0x0000009c02087220 */ /* 0x000fe20000410000 */
[----:B------:R-:W-:Y:S01]  /*12d20*/  LOP3.LUT R156, R203, UR7, R204, 0x96, !PT ;  /* 0x00000007cb9c7c12 */ /* 0x000fe2000f8e96cc */
[----:B------:R-:W-:Y:S01]  /*12d30*/  FMUL.FTZ R87, R3, R87 ;  /* 0x0000005703577220 */ /* 0x000fe20000410000 */
[----:B------:R-:W-:Y:S03]  /*12d40*/  MUFU.EX2 R201, R201 ;  /* 0x000000c900c97308 */ /* 0x000fe60000000800 */
[C---:B---3--:R-:W-:Y:S02]  /*12d50*/  FMUL.FTZ R10, R0.reuse, R158 ;  /* 0x0000009e000a7220 */ /* 0x048fe40000410000 */
[C---:B------:R-:W-:Y:S02]  /*12d60*/  FMUL.FTZ R11, R0.reuse, R159 ;  /* 0x0000009f000b7220 */ /* 0x040fe40000410000 */
[C---:B------:R-:W-:Y:S02]  /*12d70*/  FMUL.FTZ R14, R0.reuse, R154 ;  /* 0x0000009a000e7220 */ /* 0x040fe40000410000 */
[----:B------:R-:W-:Y:S01]  /*12d80*/  FMUL.FTZ R15, R0, R155 ;  /* 0x0000009b000f7220 */ /* 0x000fe20000410000 */
[----:B------:R-:W-:Y:S01]  /*12d90*/  MUFU.EX2 R158, R52 ;  /* 0x00000034009e7308 */ /* 0x000fe20000000800 */
[----:B------:R-:W1:Y:S01]  /*12da0*/  LDSM.16.MT88.4 R152, [R212+0xa000] ;  /* 0x00a00000d498783b */ /* 0x000e620000004200 */
[C---:B------:R-:W-:Y:S01]  /*12db0*/  HMMA.16816.F32 R8, R180.reuse, R176, R8 ;  /* 0x000000b0b408723c */ /* 0x040fe20000001808 */
[--C-:B------:R-:W-:Y:S02]  /*12dc0*/  FFMA.FTZ R252, R47, c[0x0][0x23c], -R197.reuse ;  /* 0x00008f002ffc7a23 */ /* 0x100fe400000108c5 */
[----:B------:R-:W-:Y:S02]  /*12dd0*/  FFMA.FTZ R57, R57, c[0x0][0x23c], -R198 ;  /* 0x00008f0039397a23 */ /* 0x000fe400000108c6 */
[--C-:B------:R-:W-:Y:S02]  /*12de0*/  FFMA.FTZ R58, R58, c[0x0][0x23c], -R197.reuse ;  /* 0x00008f003a3a7a23 */ /* 0x100fe400000108c5 */
[--C-:B------:R-:W-:Y:S01]  /*12df0*/  FFMA.FTZ R59, R59, c[0x0][0x23c], -R197.reuse ;  /* 0x00008f003b3b7a23 */ /* 0x100fe200000108c5 */
[-C--:B------:R-:W-:Y:S01]  /*12e00*/  HMMA.16816.F32 R12, R180, R178.reuse, R12 ;  /* 0x000000b2b40c723c */ /* 0x080fe2000000180c */
[----:B------:R-:W-:Y:S01]  /*12e10*/  FFMA.FTZ R62, R62, c[0x0][0x23c], -R197 ;  /* 0x00008f003e3e7a23 */ /* 0x000fe200000108c5 */
[----:B------:R-:W-:Y:S02]  /*12e20*/  MUFU.EX2 R252, R252 ;  /* 0x000000fc00fc7308 */ /* 0x000fe40000000800 */
[----:B------:R-:W-:Y:S02]  /*12e30*/  FMUL.FTZ R89, R2, R89 ;  /* 0x0000005902597220 */ /* 0x000fe40000410000 */
[C---:B------:R-:W-:Y:S02]  /*12e40*/  FMUL.FTZ R90, R0.reuse, R90 ;  /* 0x0000005a005a7220 */ /* 0x040fe40000410000 */
[C---:B------:R-:W-:Y:S01]  /*12e50*/  HMMA.16816.F32 R16, R172.reuse, R178, R16 ;  /* 0x000000b2ac10723c */ /* 0x040fe20000001810 */
[----:B------:R-:W-:Y:S03]  /*12e60*/  FMUL.FTZ R91, R0, R91 ;  /* 0x0000005b005b7220 */ /* 0x000fe60000410000 */
[C---:B------:R-:W-:Y:S01]  /*12e70*/  FMUL.FTZ R92, R2.reuse, R92 ;  /* 0x0000005c025c7220 */ /* 0x040fe20000410000 */
[----:B------:R-:W-:Y:S01]  /*12e80*/  MUFU.EX2 R64, R64 ;  /* 0x0000004000407308 */ /* 0x000fe20000000800 */
[----:B------:R-:W-:Y:S02]  /*12e90*/  FMUL.FTZ R93, R2, R93 ;  /* 0x0000005d025d7220 */ /* 0x000fe40000410000 */
[-C--:B----4-:R-:W-:Y:S01]  /*12ea0*/  HMMA.16816.F32 R68, R172, R160.reuse, R68 ;  /* 0x000000a0ac44723c */ /* 0x090fe20000001844 */
[C---:B------:R-:W-:Y:S03]  /*12eb0*/  FMUL.FTZ R74, R0.reuse, R74 ;  /* 0x0000004a004a7220 */ /* 0x040fe60000410000 */
[C---:B------:R-:W-:Y:S02]  /*12ec0*/  FMUL.FTZ R75, R0.reuse, R75 ;  /* 0x0000004b004b7220 */ /* 0x040fe40000410000 */
[C---:B------:R-:W-:Y:S01]  /*12ed0*/  FMUL.FTZ R94, R0.reuse, R94 ;  /* 0x0000005e005e7220 */ /* 0x040fe20000410000 */
[----:B------:R-:W-:Y:S01]  /*12ee0*/  MUFU.EX2 R65, R65 ;  /* 0x0000004100417308 */ /* 0x000fe20000000800 */
[C---:B------:R-:W-:Y:S03]  /*12ef0*/  FMUL.FTZ R95, R0.reuse, R95 ;  /* 0x0000005f005f7220 */ /* 0x040fe60000410000 */
[C---:B------:R-:W-:Y:S01]  /*12f00*/  HMMA.16816.F32 R72, R180.reuse, R160, R72 ;  /* 0x000000a0b448723c */ /* 0x040fe20000001848 */
[C---:B------:R-:W-:Y:S02]  /*12f10*/  FMUL.FTZ R78, R0.reuse, R78 ;  /* 0x0000004e004e7220 */ /* 0x040fe40000410000 */
[----:B------:R-:W-:Y:S02]  /*12f20*/  FMUL.FTZ R79, R0, R79 ;  /* 0x0000004f004f7220 */ /* 0x000fe40000410000 */
[C---:B------:R-:W-:Y:S01]  /*12f30*/  FMUL.FTZ R96, R164.reuse, R96 ;  /* 0x00000060a4607220 */ /* 0x040fe20000410000 */
[----:B------:R-:W-:Y:S01]  /*12f40*/  MUFU.EX2 R160, R58 ;  /* 0x0000003a00a07308 */ /* 0x000fe20000000800 */
[----:B------:R-:W-:Y:S02]  /*12f50*/  FMUL.FTZ R97, R164, R97 ;  /* 0x00000061a4617220 */ /* 0x000fe40000410000 */
[C---:B------:R-:W-:Y:S01]  /*12f60*/  FMUL.FTZ R98, R3.reuse, R98 ;  /* 0x0000006203627220 */ /* 0x040fe20000410000 */
[-C--:B------:R-:W-:Y:S02]  /*12f70*/  HMMA.16816.F32 R76, R180, R162.reuse, R76 ;  /* 0x000000a2b44c723c */ /* 0x080fe4000000184c */
[----:B------:R-:W-:Y:S02]  /*12f80*/  FMUL.FTZ R99, R3, R99 ;  /* 0x0000006303637220 */ /* 0x000fe40000410000 */
[----:B------:R-:W-:Y:S02]  /*12f90*/  FFMA.FTZ R202, R21, c[0x0][0x23c], -R200 ;  /* 0x00008f0015ca7a23 */ /* 0x000fe400000108c8 */
[----:B------:R-:W-:Y:S02]  /*12fa0*/  FMUL.FTZ R21, R2, R141 ;  /* 0x0000008d02157220 */ /* 0x000fe40000410000 */
[C---:B------:R-:W-:Y:S01]  /*12fb0*/  HMMA.16816.F32 R80, R172.reuse, R162, R80 ;  /* 0x000000a2ac50723c */ /* 0x040fe20000001850 */
[----:B------:R-:W-:Y:S03]  /*12fc0*/  MUFU.EX2 R163, R57 ;  /* 0x0000003900a37308 */ /* 0x000fe60000000800 */
[--C-:B------:R-:W-:Y:S02]  /*12fd0*/  FFMA.FTZ R203, R22, c[0x0][0x23c], -R199.reuse ;  /* 0x00008f0016cb7a23 */ /* 0x100fe400000108c7 */
[C---:B------:R-:W-:Y:S02]  /*12fe0*/  FMUL.FTZ R22, R0.reuse, R142 ;  /* 0x0000008e00167220 */ /* 0x040fe40000410000 */
[-C--:B------:R-:W-:Y:S01]  /*12ff0*/  HMMA.16816.F32 R84, R172, R148.reuse, R84 ;  /* 0x00000094ac54723c */ /* 0x080fe20000001854 */
[----:B------:R-:W-:Y:S02]  /*13000*/  FFMA.FTZ R204, R23, c[0x0][0x23c], -R199 ;  /* 0x00008f0017cc7a23 */ /* 0x000fe400000108c7 */
[----:B------:R-:W-:Y:S01]  /*13010*/  MUFU.EX2 R202, R202 ;  /* 0x000000ca00ca7308 */ /* 0x000fe20000000800 */
[----:B------:R-:W-:Y:S02]  /*13020*/  FMUL.FTZ R23, R0, R143 ;  /* 0x0000008f00177220 */ /* 0x000fe40000410000 */
[----:B------:R-:W-:Y:S01]  /*13030*/  LDSM.16.MT88.4 R140, [R212+0xb000] ;  /* 0x00b00000d48c783b */ /* 0x000fe20000004200 */
[--C-:B------:R-:W-:Y:S01]  /*13040*/  FFMA.FTZ R31, R31, c[0x0][0x23c], -R197.reuse ;  /* 0x00008f001f1f7a23 */ /* 0x100fe200000108c5 */
[C---:B------:R-:W-:Y:S01]  /*13050*/  HMMA.16816.F32 R88, R180.reuse, R148, R88 ;  /* 0x00000094b458723c */ /* 0x040fe20000001858 */
[----:B------:R-:W-:Y:S04]  /*13060*/  IMAD.WIDE.U32 R156, R156, -0x2daee0ad, RZ ;  /* 0xd2511f539c9c7825 */ /* 0x000fe800078e00ff */
[----:B------:R-:W-:Y:S01]  /*13070*/  FFMA.FTZ R205, R28, c[0x0][0x23c], -R198 ;  /* 0x00008f001ccd7a23 */ /* 0x000fe200000108c6 */
[----:B------:R-:W-:Y:S01]  /*13080*/  LOP3.LUT R28, R156, 0xffff, RZ, 0xc0, !PT ;  /* 0x0000ffff9c1c7812 */ /* 0x000fe200078ec0ff */
[----:B------:R-:W-:Y:S01]  /*13090*/  FFMA.FTZ R207, R30, c[0x0][0x23c], -R197 ;  /* 0x00008f001ecf7a23 */ /* 0x000fe200000108c5 */
[-C--:B------:R-:W-:Y:S01]  /*130a0*/  HMMA.16816.F32 R92, R180, R150.reuse, R92 ;  /* 0x00000096b45c723c */ /* 0x080fe2000000185c */
[C---:B------:R-:W-:Y:S01]  /*130b0*/  FMUL.FTZ R30, R3.reuse, R138 ;  /* 0x0000008a031e7220 */ /* 0x040fe20000410000 */
[----:B------:R-:W-:Y:S02]  /*130c0*/  MUFU.EX2 R203, R203 ;  /* 0x000000cb00cb7308 */ /* 0x000fe40000000800 */
[C---:B------:R-:W-:Y:S02]  /*130d0*/  FMUL.FTZ R124, R2.reuse, R124 ;  /* 0x0000007c027c7220 */ /* 0x040fe40000410000 */
[----:B------:R-:W-:Y:S02]  /*130e0*/  FMUL.FTZ R125, R2, R125 ;  /* 0x0000007d027d7220 */ /* 0x000fe40000410000 */
[C---:B------:R-:W-:Y:S01]  /*130f0*/  HMMA.16816.F32 R96, R172.reuse, R150, R96 ;  /* 0x00000096ac60723c */ /* 0x040fe20000001860 */
[----:B------:R-:W2:Y:S03]  /*13100*/  LDSM.16.MT88.4 R148, [R214+0xb000] ;  /* 0x00b00000d694783b */ /* 0x000ea60000004200 */
[C---:B------:R-:W-:Y:S01]  /*13110*/  FMUL.FTZ R100, R164.reuse, R100 ;  /* 0x00000064a4647220 */ /* 0x040fe20000410000 */
[----:B------:R-:W-:Y:S01]  /*13120*/  MUFU.EX2 R205, R205 ;  /* 0x000000cd00cd7308 */ /* 0x000fe20000000800 */
[----:B------:R-:W-:Y:S02]  /*13130*/  FMUL.FTZ R101, R164, R101 ;  /* 0x00000065a4657220 */ /* 0x000fe40000410000 */
[C---:B------:R-:W-:Y:S04]  /*13140*/  FMUL.FTZ R102, R3.reuse, R102 ;  /* 0x0000006603667220 */ /* 0x040fe80000410000 */
[----:B------:R-:W-:Y:S02]  /*13150*/  FMUL.FTZ R103, R3, R103 ;  /* 0x0000006703677220 */ /* 0x000fe40000410000 */
[C---:B------:R-:W-:Y:S01]  /*13160*/  FMUL.FTZ R126, R0.reuse, R126 ;  /* 0x0000007e007e7220 */ /* 0x040fe20000410000 */
[----:B------:R-:W-:Y:S01]  /*13170*/  MUFU.EX2 R207, R207 ;  /* 0x000000cf00cf7308 */ /* 0x000fe20000000800 */
[----:B------:R-:W-:Y:S02]  /*13180*/  FMUL.FTZ R127, R0, R127 ;  /* 0x0000007f007f7220 */ /* 0x000fe40000410000 */
[C---:B------:R-:W-:Y:S01]  /*13190*/  FMUL.FTZ R128, R2.reuse, R128 ;  /* 0x0000008002807220 */ /* 0x040fe20000410000 */
[-C--:B-1----:R-:W-:Y:S01]  /*131a0*/  HMMA.16816.F32 R100, R172, R152.reuse, R100 ;  /* 0x00000098ac64723c */ /* 0x082fe20000001864 */
[C---:B------:R-:W-:Y:S02]  /*131b0*/  FMUL.FTZ R104, R2.reuse, R104 ;  /* 0x0000006802687220 */ /* 0x040fe40000410000 */
[----:B------:R-:W-:Y:S02]  /*131c0*/  FMUL.FTZ R105, R2, R105 ;  /* 0x0000006902697220 */ /* 0x000fe40000410000 */
[C---:B------:R-:W-:Y:S01]  /*131d0*/  FMUL.FTZ R106, R0.reuse, R106 ;  /* 0x0000006a006a7220 */ /* 0x040fe20000410000 */
[----:B------:R-:W-:Y:S01]  /*131e0*/  MUFU.EX2 R204, R204 ;  /* 0x000000cc00cc7308 */ /* 0x000fe20000000800 */
[----:B------:R-:W-:Y:S02]  /*131f0*/  FMUL.FTZ R107, R0, R107 ;  /* 0x0000006b006b7220 */ /* 0x000fe40000410000 */
[----:B------:R-:W-:Y:S03]  /*13200*/  FMUL.FTZ R129, R2, R129 ;  /* 0x0000008102817220 */ /* 0x000fe60000410000 */
[----:B------:R-:W-:Y:S02]  /*13210*/  FMUL.FTZ R130, R0, R130 ;  /* 0x0000008200827220 */ /* 0x000fe40000410000 */
[C---:B------:R-:W-:Y:S01]  /*13220*/  HMMA.16816.F32 R104, R180.reuse, R152, R104 ;  /* 0x00000098b468723c */ /* 0x040fe20000001868 */
[--C-:B------:R-:W-:Y:S02]  /*13230*/  FFMA.FTZ R176, R32, c[0x0][0x23c], -R200.reuse ;  /* 0x00008f0020b07a23 */ /* 0x100fe400000108c8 */
[C---:B------:R-:W-:Y:S02]  /*13240*/  FMUL.FTZ R32, R2.reuse, R144 ;  /* 0x0000009002207220 */ /* 0x040fe40000410000 */
[----:B------:R-:W-:Y:S02]  /*13250*/  FFMA.FTZ R177, R33, c[0x0][0x23c], -R200 ;  /* 0x00008f0021b17a23 */ /* 0x000fe400000108c8 */
[----:B------:R-:W-:Y:S01]  /*13260*/  FMUL.FTZ R33, R2, R145 ;  /* 0x0000009102217220 */ /* 0x000fe20000410000 */
[----:B------:R-:W-:Y:S01]  /*13270*/  LOP3.LUT R153, R157, UR16, R206, 0x96, !PT ;  /* 0x000000109d997c12 */ /* 0x000fe2000f8e96ce */
[--C-:B------:R-:W-:Y:S01]  /*13280*/  FFMA.FTZ R178, R34, c[0x0][0x23c], -R199.reuse ;  /* 0x00008f0022b27a23 */ /* 0x100fe200000108c7 */
[----:B------:R-:W-:Y:S02]  /*13290*/  MUFU.EX2 R176, R176 ;  /* 0x000000b000b07308 */ /* 0x000fe40000000800 */
[C---:B------:R-:W-:Y:S01]  /*132a0*/  FMUL.FTZ R34, R0.reuse, R146 ;  /* 0x0000009200227220 */ /* 0x040fe20000410000 */
[----:B------:R-:W-:Y:S01]  /*132b0*/  SHF.R.U32.HI R152, RZ, 0x18, R156 ;  /* 0x00000018ff987819 */ /* 0x000fe2000001169c */
[----:B------:R-:W-:Y:S02]  /*132c0*/  FFMA.FTZ R179, R35, c[0x0][0x23c], -R199 ;  /* 0x00008f0023b37a23 */ /* 0x000fe400000108c7 */
[----:B------:R-:W-:Y:S02]  /*132d0*/  FMUL.FTZ R35, R0, R147 ;  /* 0x0000009300237220 */ /* 0x000fe40000410000 */
[----:B------:R-:W-:Y:S02]  /*132e0*/  IMAD.WIDE.U32 R144, R210, -0x2daee0ad, RZ ;  /* 0xd2511f53d2907825 */ /* 0x000fe400078e00ff */
[----:B------:R-:W-:Y:S02]  /*132f0*/  MUFU.EX2 R157, R59 ;  /* 0x0000003b009d7308 */ /* 0x000fe40000000800 */
[----:B------:R-:W-:Y:S01]  /*13300*/  FFMA.FTZ R206, R29, c[0x0][0x23c], -R198 ;  /* 0x00008f001dce7a23 */ /* 0x000fe200000108c6 */
[-C--:B------:R-:W-:Y:S01]  /*13310*/  HMMA.16816.F32 R32, R180, R154.reuse, R32 ;  /* 0x0000009ab420723c */ /* 0x080fe20000001820 */
[----:B------:R-:W-:Y:S01]  /*13320*/  FMUL.FTZ R108, R164, R108 ;  /* 0x0000006ca46c7220 */ /* 0x000fe20000410000 */
[----:B------:R-:W-:Y:S01]  /*13330*/  LOP3.LUT R147, R144, 0xffff, RZ, 0xc0, !PT ;  /* 0x0000ffff90937812 */ /* 0x000fe200078ec0ff */
[----:B------:R-:W-:Y:S01]  /*13340*/  FMUL.FTZ R109, R164, R109 ;  /* 0x0000006da46d7220 */ /* 0x000fe20000410000 */
[----:B------:R-:W-:Y:S01]  /*13350*/  LOP3.LUT R208, R145, UR16, R208, 0x96, !PT ;  /* 0x0000001091d07c12 */ /* 0x000fe2000f8e96d0 */
[C---:B------:R-:W-:Y:S01]  /*13360*/  FMUL.FTZ R110, R3.reuse, R110 ;  /* 0x0000006e036e7220 */ /* 0x040fe20000410000 */
[----:B------:R-:W-:Y:S01]  /*13370*/  LOP3.LUT R146, R144, 0xff, RZ, 0xc0, !PT ;  /* 0x000000ff90927812 */ /* 0x000fe200078ec0ff */
[----:B------:R-:W-:Y:S01]  /*13380*/  FMUL.FTZ R111, R3, R111 ;  /* 0x0000006f036f7220 */ /* 0x000fe20000410000 */
[--C-:B------:R-:W-:Y:S01]  /*13390*/  SHF.R.U32.HI R145, RZ, 0x10, R144.reuse ;  /* 0x00000010ff917819 */ /* 0x100fe20000011690 */
[----:B------:R-:W-:Y:S01]  /*133a0*/  FMUL.FTZ R131, R0, R131 ;  /* 0x0000008300837220 */ /* 0x000fe20000410000 */
[----:B------:R-:W1:Y:S02]  /*133b0*/  MUFU.EX2 R206, R206 ;  /* 0x000000ce00ce7308 */ /* 0x000e640000000800 */
[----:B------:R-:W-:Y:S01]  /*133c0*/  SHF.R.U32.HI R144, RZ, 0x18, R144 ;  /* 0x00000018ff907819 */ /* 0x000fe20000011690 */
[----:B------:R-:W-:Y:S01]  /*133d0*/  FFMA.FTZ R27, R27, c[0x0][0x23c], -R197 ;  /* 0x00008f001b1b7a23 */ /* 0x000fe200000108c5 */
[C---:B------:R-:W-:Y:S01]  /*133e0*/  HMMA.16816.F32 R108, R172.reuse, R154, R108 ;  /* 0x0000009aac6c723c */ /* 0x040fe2000000186c */
[C---:B------:R-:W-:Y:S01]  /*133f0*/  FMUL.FTZ R112, R164.reuse, R112 ;  /* 0x00000070a4707220 */ /* 0x040fe20000410000 */
[----:B------:R-:W-:Y:S01]  /*13400*/  SHF.R.U32.HI R147, RZ, 0x8, R147 ;  /* 0x00000008ff937819 */ /* 0x000fe20000011693 */
[----:B------:R-:W-:Y:S01]  /*13410*/  FMUL.FTZ R113, R164, R113 ;  /* 0x00000071a4717220 */ /* 0x000fe20000410000 */
[----:B------:R-:W-:Y:S01]  /*13420*/  SHF.R.U32.HI R29, RZ, 0x10, R156 ;  /* 0x00000010ff1d7819 */ /* 0x000fe2000001169c */
[C---:B------:R-:W-:Y:S01]  /*13430*/  FMUL.FTZ R114, R3.reuse, R114 ;  /* 0x0000007203727220 */ /* 0x040fe20000410000 */
[----:B------:R-:W3:Y:S01]  /*13440*/  MUFU.EX2 R177, R177 ;  /* 0x000000b100b17308 */ /* 0x000ee20000000800 */
[----:B------:R-:W-:Y:S01]  /*13450*/  FMUL.FTZ R115, R3, R115 ;  /* 0x0000007303737220 */ /* 0x000fe20000410000 */
[----:B------:R-:W-:Y:S01]  /*13460*/  LOP3.LUT R154, R156, 0xff, RZ, 0xc0, !PT ;  /* 0x000000ff9c9a7812 */ /* 0x000fe200078ec0ff */
[--C-:B------:R-:W-:Y:S03]  /*13470*/  FFMA.FTZ R209, R24, c[0x0][0x23c], -R198.reuse ;  /* 0x00008f0018d17a23 */ /* 0x100fe600000108c6 */
[----:B------:R-:W-:Y:S01]  /*13480*/  FFMA.FTZ R210, R25, c[0x0][0x23c], -R198 ;  /* 0x00008f0019d27a23 */ /* 0x000fe200000108c6 */
[----:B------:R-:W-:Y:S01]  /*13490*/  SHF.R.U32.HI R155, RZ, 0x10, R208 ;  /* 0x00000010ff9b7819 */ /* 0x000fe200000116d0 */
[-C--:B--2---:R-:W-:Y:S01]  /*134a0*/  HMMA.16816.F32 R112, R172, R148.reuse, R112 ;  /* 0x00000094ac70723c */ /* 0x084fe20000001870 */
[----:B------:R-:W-:Y:S01]  /*134b0*/  FFMA.FTZ R211, R26, c[0x0][0x23c], -R197 ;  /* 0x00008f001ad37a23 */ /* 0x000fe200000108c5 */
[----:B------:R-:W-:Y:S01]  /*134c0*/  MUFU.EX2 R156, R62 ;  /* 0x0000003e009c7308 */ /* 0x000fe20000000800 */
[----:B------:R-:W-:Y:S01]  /*134d0*/  FMUL.FTZ R26, R3, R134 ;  /* 0x00000086031a7220 */ /* 0x000fe20000410000 */
[----:B------:R-:W-:Y:S01]  /*134e0*/  SHF.R.U32.HI R25, RZ, 0x18, R153 ;  /* 0x00000018ff197819 */ /* 0x000fe20000011699 */
[----:B------:R-:W-:Y:S01]  /*134f0*/  FFMA.FTZ R40, R40, c[0x0][0x23c], -R198 ;  /* 0x00008f0028287a23 */ /* 0x000fe200000108c6 */
[----:B-1----:R-:W-:Y:S01]  /*13500*/  F2FP.PACK_AB R134, R206, R205 ;  /* 0x000000cdce86723e */ /* 0x002fe200000000ff */
[----:B------:R-:W-:Y:S01]  /*13510*/  FFMA.FTZ R233, R39, c[0x0][0x23c], -R199 ;  /* 0x00008f0027e97a23 */ /* 0x000fe200000108c7 */
[C---:B------:R-:W-:Y:S01]  /*13520*/  HMMA.16816.F32 R20, R180.reuse, R148, R20 ;  /* 0x00000094b414723c */ /* 0x040fe20000001814 */
[C---:B------:R-:W-:Y:S03]  /*13530*/  FMUL.FTZ R116, R2.reuse, R116 ;  /* 0x0000007402747220 */ /* 0x040fe60000410000 */
[----:B------:R-:W-:Y:S01]  /*13540*/  FMUL.FTZ R117, R2, R117 ;  /* 0x0000007502757220 */ /* 0x000fe20000410000 */
[----:B------:R-:W-:Y:S01]  /*13550*/  MUFU.EX2 R178, R178 ;  /* 0x000000b200b27308 */ /* 0x000fe20000000800 */
[----:B------:R-:W-:Y:S01]  /*13560*/  FMUL.FTZ R118, R0, R118 ;  /* 0x0000007600767220 */ /* 0x000fe20000410000 */
[----:B------:R-:W-:Y:S01]  /*13570*/  PRMT R148, R146, 0x5410, R147 ;  /* 0x0000541092947816 */ /* 0x000fe20000000093 */
[----:B------:R-:W-:Y:S01]  /*13580*/  FMUL.FTZ R119, R0, R119 ;  /* 0x0000007700777220 */ /* 0x000fe20000410000 */
[C---:B------:R-:W-:Y:S03]  /*13590*/  LOP3.LUT R146, R208.reuse, 0xff, RZ, 0xc0, !PT ;  /* 0x000000ffd0927812 */ /* 0x040fe600078ec0ff */
[----:B------:R-:W-:Y:S01]  /*135a0*/  LOP3.LUT R147, R29, 0xff, RZ, 0xc0, !PT ;  /* 0x000000ff1d937812 */ /* 0x000fe200078ec0ff */
[--C-:B------:R-:W-:Y:S01]  /*135b0*/  HSET2.LE.AND R138, R148, R228.reuse, PT ;  /* 0x000000e4948a7233 */ /* 0x100fe20003803000 */
[----:B------:R-:W-:Y:S01]  /*135c0*/  LOP3.LUT R149, R208, 0xffff, RZ, 0xc0, !PT ;  /* 0x0000ffffd0957812 */ /* 0x000fe200078ec0ff */
[-C--:B------:R-:W-:Y:S01]  /*135d0*/  HMMA.16816.F32 R116, R180, R150.reuse, R116 ;  /* 0x00000096b474723c */ /* 0x080fe20000001874 */
[C---:B------:R-:W-:Y:S01]  /*135e0*/  FMUL.FTZ R120, R164.reuse, R120 ;  /* 0x00000078a4787220 */ /* 0x040fe20000410000 */
[----:B------:R-:W-:Y:S01]  /*135f0*/  PRMT R152, R147, 0x5410, R152 ;  /* 0x0000541093987816 */ /* 0x000fe20000000098 */
[C---:B------:R-:W-:Y:S01]  /*13600*/  FMUL.FTZ R121, R164.reuse, R121 ;  /* 0x00000079a4797220 */ /* 0x040fe20000410000 */
[----:B------:R-:W-:Y:S01]  /*13610*/  SHF.R.U32.HI R149, RZ, 0x8, R149 ;  /* 0x00000008ff957819 */ /* 0x000fe20000011695 */
[C---:B------:R-:W-:Y:S01]  /*13620*/  FMUL.FTZ R122, R3.reuse, R122 ;  /* 0x0000007a037a7220 */ /* 0x040fe20000410000 */
[----:B------:R-:W-:Y:S01]  /*13630*/  MUFU.EX2 R179, R179 ;  /* 0x000000b300b37308 */ /* 0x000fe20000000800 */
[----:B------:R-:W-:Y:S01]  /*13640*/  FMUL.FTZ R123, R3, R123 ;  /* 0x0000007b037b7220 */ /* 0x000fe20000410000 */
[----:B------:R-:W-:Y:S01]  /*13650*/  LOP3.LUT R24, R153, 0xffff, RZ, 0xc0, !PT ;  /* 0x0000ffff99187812 */ /* 0x000fe200078ec0ff */
[----:B------:R-:W-:Y:S03]  /*13660*/  FMUL.FTZ R29, R164, R137 ;  /* 0x00000089a41d7220 */ /* 0x000fe60000410000 */
[----:B------:R-:W-:Y:S01]  /*13670*/  LOP3.LUT R137, R155, 0xff, RZ, 0xc0, !PT ;  /* 0x000000ff9b897812 */ /* 0x000fe200078ec0ff */
[--C-:B------:R-:W-:Y:S01]  /*13680*/  FFMA.FTZ R251, R44, c[0x0][0x23c], -R198.reuse ;  /* 0x00008f002cfb7a23 */ /* 0x100fe200000108c6 */
[C---:B------:R-:W-:Y:S01]  /*13690*/  HMMA.16816.F32 R120, R172.reuse, R150, R120 ;  /* 0x00000096ac78723c */ /* 0x040fe20000001878 */
[----:B------:R-:W-:Y:S01]  /*136a0*/  SHF.R.U32.HI R155, RZ, 0x10, R153 ;  /* 0x00000010ff9b7819 */ /* 0x000fe20000011699 */
[----:B------:R-:W-:Y:S01]  /*136b0*/  MUFU.EX2 R209, R209 ;  /* 0x000000d100d17308 */ /* 0x000fe20000000800 */
[--C-:B------:R-:W-:Y:S02]  /*136c0*/  FFMA.FTZ R250, R45, c[0x0][0x23c], -R198.reuse ;  /* 0x00008f002dfa7a23 */ /* 0x100fe400000108c6 */
[----:B------:R-:W-:Y:S01]  /*136d0*/  LOP3.LUT R155, R155, 0xff, RZ, 0xc0, !PT ;  /* 0x000000ff9b9b7812 */ /* 0x000fe200078ec0ff */
[----:B------:R-:W-:Y:S01]  /*136e0*/  FFMA.FTZ R54, R54, c[0x0][0x23c], -R199 ;  /* 0x00008f0036367a23 */ /* 0x000fe200000108c7 */
[----:B------:R-:W-:Y:S01]  /*136f0*/  LOP3.LUT R151, R145, 0xff, RZ, 0xc0, !PT ;  /* 0x000000ff91977812 */ /* 0x000fe200078ec0ff */
[----:B------:R-:W-:Y:S01]  /*13700*/  FFMA.FTZ R56, R56, c[0x0][0x23c], -R198 ;  /* 0x00008f0038387a23 */ /* 0x000fe200000108c6 */
[----:B------:R-:W-:Y:S03]  /*13710*/  SHF.R.U32.HI R145, RZ, 0x18, R208 ;  /* 0x00000018ff917819 */ /* 0x000fe600000116d0 */
[----:B------:R1:W2:Y:S01]  /*13720*/  MUFU.EX2 R208, R31 ;  /* 0x0000001f00d07308 */ /* 0x0002a20000000800 */
[----:B------:R-:W-:Y:S01]  /*13730*/  SHF.R.U32.HI R150, RZ, 0x8, R28 ;  /* 0x00000008ff967819 */ /* 0x000fe2000001161c */
[----:B------:R-:W-:Y:S01]  /*13740*/  FMUL.FTZ R28, R164, R136 ;  /* 0x00000088a41c7220 */ /* 0x000fe20000410000 */
[----:B------:R-:W-:Y:S01]  /*13750*/  PRMT R136, R146, 0x5410, R149 ;  /* 0x0000541092887816 */ /* 0x000fe20000000095 */
[----:B------:R-:W-:Y:S01]  /*13760*/  FFMA.FTZ R60, R60, c[0x0][0x23c], -R198 ;  /* 0x00008f003c3c7a23 */ /* 0x000fe200000108c6 */
[----:B------:R-:W-:Y:S01]  /*13770*/  PRMT R137, R137, 0x5410, R145 ;  /* 0x0000541089897816 */ /* 0x000fe20000000091 */
[----:B------:R-:W-:Y:S01]  /*13780*/  FFMA.FTZ R66, R66, c[0x0][0x23c], -R199 ;  /* 0x00008f0042427a23 */ /* 0x000fe200000108c7 */
[----:B------:R-:W-:Y:S01]  /*13790*/  PRMT R155, R155, 0x5410, R25 ;  /* 0x000054109b9b7816 */ /* 0x000fe20000000019 */
[----:B------:R-:W-:Y:S01]  /*137a0*/  FMUL.FTZ R25, R164, R133 ;  /* 0x00000085a4197220 */ /* 0x000fe20000410000 */
[--C-:B------:R-:W-:Y:S01]  /*137b0*/  HSET2.LE.AND R136, R136, R228.reuse, PT ;  /* 0x000000e488887233 */ /* 0x100fe20003803000 */
[----:B------:R-:W4:Y:S01]  /*137c0*/  MUFU.EX2 R210, R210 ;  /* 0x000000d200d27308 */ /* 0x000f220000000800 */
[--C-:B------:R-:W-:Y:S01]  /*137d0*/  HSET2.LE.AND R137, R137, R228.reuse, PT ;  /* 0x000000e489897233 */ /* 0x100fe20003803000 */
[----:B------:R-:W-:Y:S01]  /*137e0*/  F2FP.PACK_AB R133, R202, R201 ;  /* 0x000000c9ca85723e */ /* 0x000fe200000000ff */
[----:B------:R-:W-:Y:S01]  /*137f0*/  FFMA.FTZ R67, R67, c[0x0][0x23c], -R199 ;  /* 0x00008f0043437a23 */ /* 0x000fe200000108c7 */
[----:B------:R-:W-:Y:S01]  /*13800*/  PRMT R154, R154, 0x5410, R150 ;  /* 0x000054109a9a7816 */ /* 0x000fe20000000096 */
[----:B------:R-:W-:Y:S01]  /*13810*/  FFMA.FTZ R185, R164, R232, R185 ;  /* 0x000000e8a4b97223 */ /* 0x000fe200000100b9 */
[----:B------:R-:W-:Y:S01]  /*13820*/  LOP3.LUT R136, R136, R133, RZ, 0xc0, !PT ;  /* 0x0000008588887212 */ /* 0x000fe200078ec0ff */
[--C-:B------:R-:W-:Y:S01]  /*13830*/  HSET2.LE.AND R133, R155, R228.reuse, PT ;  /* 0x000000e49b857233 */ /* 0x100fe20003803000 */
[C---:B------:R-:W-:Y:S02]  /*13840*/  FFMA.FTZ R187, R3.reuse, R231, R187 ;  /* 0x000000e703bb7223 */ /* 0x040fe400000100bb */
[----:B------:R-:W-:Y:S01]  /*13850*/  MUFU.EX2 R211, R211 ;  /* 0x000000d300d37308 */ /* 0x000fe20000000800 */
[----:B------:R-:W-:Y:S02]  /*13860*/  FFMA.FTZ R189, R2, R230, R189 ;  /* 0x000000e602bd7223 */ /* 0x000fe400000100bd */
[----:B------:R-:W-:Y:S02]  /*13870*/  FFMA.FTZ R191, R0, R229, R191 ;  /* 0x000000e500bf7223 */ /* 0x000fe400000100bf */
[----:B-1----:R-:W-:Y:S01]  /*13880*/  FMUL.FTZ R31, R3, R139 ;  /* 0x0000008b031f7220 */ /* 0x002fe20000410000 */
[----:B------:R-:W-:Y:S01]  /*13890*/  PRMT R139, R151, 0x5410, R144 ;  /* 0x00005410978b7816 */ /* 0x000fe20000000090 */
[----:B------:R-:W-:Y:S01]  /*138a0*/  FADD.FTZ R185, R186, R185 ;  /* 0x000000b9bab97221 */ /* 0x000fe20000010000 */
[----:B------:R-:W1:Y:S01]  /*138b0*/  LDSM.16.MT88.4 R144, [R214+0x9400] ;  /* 0x00940000d690783b */ /* 0x000e620000004200 */
[----:B------:R-:W-:Y:S01]  /*138c0*/  FADD.FTZ R187, R188, R187 ;  /* 0x000000bbbcbb7221 */ /* 0x000fe20000010000 */
[----:B------:R-:W-:Y:S01]  /*138d0*/  MUFU.EX2 R233, R233 ;  /* 0x000000e900e97308 */ /* 0x000fe20000000800 */
[--C-:B------:R-:W-:Y:S01]  /*138e0*/  HSET2.LE.AND R139, R139, R228.reuse, PT ;  /* 0x000000e48b8b7233 */ /* 0x100fe20003803000 */
[-C--:B------:R-:W-:Y:S01]  /*138f0*/  HMMA.16816.F32 R28, R172, R140.reuse, R28 ;  /* 0x0000008cac1c723c */ /* 0x080fe2000000181c */
[----:B------:R-:W-:Y:S02]  /*13900*/  FADD.FTZ R189, R190, R189 ;  /* 0x000000bdbebd7221 */ /* 0x000fe40000010000 */
[----:B------:R-:W-:Y:S01]  /*13910*/  FADD.FTZ R191, R192, R191 ;  /* 0x000000bfc0bf7221 */ /* 0x000fe20000010000 */
[----:B------:R-:W5:Y:S01]  /*13920*/  LDSM.16.MT88.4 R148, [R212+0x9400] ;  /* 0x00940000d494783b */ /* 0x000f620000004200 */
[----:B------:R-:W-:Y:S02]  /*13930*/  FADD.FTZ R185, R169, R185 ;  /* 0x000000b9a9b97221 */ /* 0x000fe40000010000 */
[----:B------:R-:W-:Y:S01]  /*13940*/  FADD.FTZ R187, R171, R187 ;  /* 0x000000bbabbb7221 */ /* 0x000fe20000010000 */
[C---:B------:R-:W-:Y:S01]  /*13950*/  HMMA.16816.F32 R124, R180.reuse, R140, R124 ;  /* 0x0000008cb47c723c */ /* 0x040fe2000000187c */
[----:B------:R-:W-:Y:S03]  /*13960*/  MUFU.EX2 R159, R54 ;  /* 0x00000036009f7308 */ /* 0x000fe60000000800 */
[----:B------:R-:W-:Y:S02]  /*13970*/  FADD.FTZ R189, R193, R189 ;  /* 0x000000bdc1bd7221 */ /* 0x000fe40000010000 */
[----:B------:R-:W-:Y:S01]  /*13980*/  FADD.FTZ R191, R195, R191 ;  /* 0x000000bfc3bf7221 */ /* 0x000fe20000010000 */
[----:B------:R-:W-:Y:S01]  /*13990*/  LOP3.LUT R140, R153, 0xff, RZ, 0xc0, !PT ;  /* 0x000000ff998c7812 */ /* 0x000fe200078ec0ff */
[-C--:B------:R-:W-:Y:S01]  /*139a0*/  HMMA.16816.F32 R128, R180, R142.reuse, R128 ;  /* 0x0000008eb480723c */ /* 0x080fe20000001880 */
[----:B------:R-:W-:Y:S02]  /*139b0*/  SHF.R.U32.HI R153, RZ, 0x8, R24 ;  /* 0x00000008ff997819 */ /* 0x000fe40000011618 */
[----:B------:R1:W1:Y:S01]  /*139c0*/  MUFU.EX2 R180, R27 ;  /* 0x0000001b00b47308 */ /* 0x0002620000000800 */
[----:B---3--:R-:W-:Y:S01]  /*139d0*/  F2FP.PACK_AB R24, R177, R176 ;  /* 0x000000b0b118723e */ /* 0x008fe200000000ff */
[----:B------:R-:W-:Y:S01]  /*139e0*/  FADD.FTZ R185, R170, R185 ;  /* 0x000000b9aab97221 */ /* 0x000fe20000010000 */
[----:B------:R-:W-:Y:S01]  /*139f0*/  PRMT R153, R140, 0x5410, R153 ;  /* 0x000054108c997816 */ /* 0x000fe20000000099 */
[--C-:B------:R-:W-:Y:S01]  /*13a00*/  HSET2.LE.AND R140, R154, R228.reuse, PT ;  /* 0x000000e49a8c7233 */ /* 0x100fe20003803000 */
[----:B------:R-:W-:Y:S01]  /*13a10*/  LOP3.LUT R138, R138, R24, RZ, 0xc0, !PT ;  /* 0x000000188a8a7212 */ /* 0x000fe200078ec0ff */
[----:B------:R-:W-:Y:S03]  /*13a20*/  FMUL.FTZ R24, R164, R132 ;  /* 0x00000084a4187220 */ /* 0x000fe60000410000 */
[----:B------:R-:W-:Y:S01]  /*13a30*/  F2FP.PACK_AB R132, R204, R203 ;  /* 0x000000cbcc84723e */ /* 0x000fe200000000ff */
[----:B------:R-:W-:Y:S01]  /*13a40*/  MUFU.EX2 R161, R56 ;  /* 0x0000003800a17308 */ /* 0x000fe20000000800 */
[----:B--2---:R-:W-:Y:S01]  /*13a50*/  F2FP.PACK_AB R154, R208, R207 ;  /* 0x000000cfd09a723e */ /* 0x004fe200000000ff */
[--C-:B------:R-:W-:Y:S01]  /*13a60*/  FFMA.FTZ R181, R36, c[0x0][0x23c], -R200.reuse ;  /* 0x00008f0024b57a23 */ /* 0x100fe200000108c8 */
[----:B------:R-:W-:Y:S01]  /*13a70*/  LOP3.LUT R137, R137, R132, RZ, 0xc0, !PT ;  /* 0x0000008489897212 */ /* 0x000fe200078ec0ff */
[--C-:B------:R-:W-:Y:S01]  /*13a80*/  HSET2.LE.AND R132, R153, R228.reuse, PT ;  /* 0x000000e499847233 */ /* 0x100fe20003803000 */
[----:B----4-:R-:W-:Y:S01]  /*13a90*/  F2FP.PACK_AB R153, R210, R209 ;  /* 0x000000d1d299723e */ /* 0x010fe200000000ff */
[--C-:B------:R-:W-:Y:S01]  /*13aa0*/  FFMA.FTZ R182, R37, c[0x0][0x23c], -R200.reuse ;  /* 0x00008f0025b67a23 */ /* 0x100fe200000108c8 */
[----:B------:R-:W-:Y:S01]  /*13ab0*/  LOP3.LUT R134, R140, R134, RZ, 0xc0, !PT ;  /* 0x000000868c867212 */ /* 0x000fe200078ec0ff */
[----:B------:R-:W-:Y:S01]  /*13ac0*/  FFMA.FTZ R183, R38, c[0x0][0x23c], -R199 ;  /* 0x00008f0026b77a23 */ /* 0x000fe200000108c7 */
[----:B------:R-:W-:Y:S01]  /*13ad0*/  LOP3.LUT R132, R132, R153, RZ, 0xc0, !PT ;  /* 0x0000009984847212 */ /* 0x000fe200078ec0ff */
[----:B------:R-:W2:Y:S01]  /*13ae0*/  MUFU.EX2 R181, R181 ;  /* 0x000000b500b57308 */ /* 0x000ea20000000800 */
[----:B------:R-:W-:Y:S02]  /*13af0*/  FADD.FTZ R187, R184, R187 ;  /* 0x000000bbb8bb7221 */ /* 0x000fe40000010000 */
[----:B------:R-:W-:Y:S02]  /*13b00*/  FADD.FTZ R189, R194, R189 ;  /* 0x000000bdc2bd7221 */ /* 0x000fe40000010000 */
[----:B-1----:R-:W-:Y:S01]  /*13b10*/  FMUL.FTZ R27, R3, R135 ;  /* 0x00000087031b7220 */ /* 0x002fe20000410000 */
[----:B------:R-:W-:Y:S01]  /*13b20*/  F2FP.PACK_AB R135, R179, R178 ;  /* 0x000000b2b387723e */ /* 0x000fe200000000ff */
[----:B------:R-:W-:Y:S02]  /*13b30*/  FADD.FTZ R191, R196, R191 ;  /* 0x000000bfc4bf7221 */ /* 0x000fe40000010000 */
[----:B------:R-:W-:Y:S01]  /*13b40*/  FADD.FTZ R185, R201, R185 ;  /* 0x000000b9c9b97221 */ /* 0x000fe20000010000 */
[----:B------:R-:W-:Y:S01]  /*13b50*/  LOP3.LUT R139, R139, R135, RZ, 0xc0, !PT ;  /* 0x000000878b8b7212 */ /* 0x000fe200078ec0ff */
[--C-:B------:R-:W-:Y:S01]  /*13b60*/  HSET2.LE.AND R135, R152, R228.reuse, PT ;  /* 0x000000e498877233 */ /* 0x100fe20003803000 */
[----:B------:R-:W-:Y:S01]  /*13b70*/  HMMA.16816.F32 R24, R172, R142, R24 ;  /* 0x0000008eac18723c */ /* 0x000fe20000001818 */
[----:B------:R-:W-:Y:S01]  /*13b80*/  F2FP.PACK_AB R152, R180, R211 ;  /* 0x000000d3b498723e */ /* 0x000fe200000000ff */
[----:B------:R-:W1:Y:S01]  /*13b90*/  LDSM.16.MT88.4 R140, [R214+0xa400] ;  /* 0x00a40000d68c783b */ /* 0x000e620000004200 */
[----:B------:R-:W-:Y:S01]  /*13ba0*/  MUFU.EX2 R182, R182 ;  /* 0x000000b600b67308 */ /* 0x000fe20000000800 */
[----:B------:R-:W-:Y:S01]  /*13bb0*/  LOP3.LUT R135, R135, R154, RZ, 0xc0, !PT ;  /* 0x0000009a87877212 */ /* 0x000fe200078ec0ff */
[----:B------:R-:W-:Y:S01]  /*13bc0*/  FADD.FTZ R187, R203, R187 ;  /* 0x000000bbcbbb7221 */ /* 0x000fe20000010000 */
[----:B------:R-:W-:Y:S01]  /*13bd0*/  LOP3.LUT R133, R133, R152, RZ, 0xc0, !PT ;  /* 0x0000009885857212 */ /* 0x000fe200078ec0ff */
[--C-:B------:R-:W-:Y:S01]  /*13be0*/  FFMA.FTZ R173, R49, c[0x0][0x23c], -R200.reuse ;  /* 0x00008f0031ad7a23 */ /* 0x100fe200000108c8 */
[-C--:B------:R-:W-:Y:S01]  /*13bf0*/  HMMA.16816.F32 R4, R136, R144.reuse, R4 ;  /* 0x000000908804723c */ /* 0x080fe20000001804 */
[--C-:B------:R-:W-:Y:S03]  /*13c00*/  FFMA.FTZ R174, R50, c[0x0][0x23c], -R199.reuse ;  /* 0x00008f0032ae7a23 */ /* 0x100fe600000108c7 */
[--C-:B------:R-:W-:Y:S01]  /*13c10*/  FFMA.FTZ R175, R51, c[0x0][0x23c], -R199.reuse ;  /* 0x00008f0033af7a23 */ /* 0x100fe200000108c7 */
[----:B------:R-:W3:Y:S01]  /*13c20*/  MUFU.EX2 R183, R183 ;  /* 0x000000b700b77308 */ /* 0x000ee20000000800 */
[----:B------:R-:W-:Y:S02]  /*13c30*/  FFMA.FTZ R172, R48, c[0x0][0x23c], -R200 ;  /* 0x00008f0030ac7a23 */ /* 0x000fe400000108c8 */
[C---:B------:R-:W-:Y:S01]  /*13c40*/  HMMA.16816.F32 R8, R132.reuse, R144, R8 ;  /* 0x000000908408723c */ /* 0x040fe20000001808 */
[----:B------:R-:W-:Y:S03]  /*13c50*/  IMAD.U32 R48, RZ, RZ, UR33 ;  /* 0x00000021ff307e24 */ /* 0x000fe6000f8e00ff */
[----:B------:R-:W-:Y:S02]  /*13c60*/  FFMA.FTZ R199, R55, c[0x0][0x23c], -R199 ;  /* 0x00008f0037c77a23 */ /* 0x000fe400000108c7 */
[----:B------:R-:W-:Y:S01]  /*13c70*/  LOP3.LUT R48, R243, UR4, R48, 0x96, !PT ;  /* 0x00000004f3307c12 */ /* 0x000fe2000f8e9630 */
[----:B------:R-:W-:Y:S01]  /*13c80*/  MUFU.EX2 R174, R174 ;  /* 0x000000ae00ae7308 */ /* 0x000fe20000000800 */
[-C--:B------:R-:W-:Y:S01]  /*13c90*/  HMMA.16816.F32 R12, R132, R146.reuse, R12 ;  /* 0x00000092840c723c */ /* 0x080fe2000000180c */
[----:B------:R-:W-:Y:S03]  /*13ca0*/  FFMA.FTZ R200, R53, c[0x0][0x23c], -R200 ;  /* 0x00008f0035c87a23 */ /* 0x000fe600000108c8 */
[----:B------:R-:W-:Y:S02]  /*13cb0*/  FADD.FTZ R189, R209, R189 ;  /* 0x000000bdd1bd7221 */ /* 0x000fe40000010000 */
[----:B------:R-:W-:Y:S02]  /*13cc0*/  FADD.FTZ R191, R211, R191 ;  /* 0x000000bfd3bf7221 */ /* 0x000fe40000010000 */
[C---:B------:R-:W-:Y:S01]  /*13cd0*/  HMMA.16816.F32 R16, R136.reuse, R146, R16 ;  /* 0x000000928810723c */ /* 0x040fe20000001810 */
[----:B------:R-:W4:Y:S01]  /*13ce0*/  LDSM.16.MT88.4 R144, [R212+0xa400] ;  /* 0x00a40000d490783b */ /* 0x000f220000004200 */
[----:B------:R-:W-:Y:S02]  /*13cf0*/  MUFU.EX2 R175, R175 ;  /* 0x000000af00af7308 */ /* 0x000fe40000000800 */
[----:B------:R-:W-:Y:S02]  /*13d00*/  FADD.FTZ R185, R202, R185 ;  /* 0x000000b9cab97221 */ /* 0x000fe40000010000 */
[----:B------:R-:W-:Y:S02]  /*13d10*/  FADD.FTZ R187, R204, R187 ;  /* 0x000000bbccbb7221 */ /* 0x000fe40000010000 */
[-C--:B-----5:R-:W-:Y:S01]  /*13d20*/  HMMA.16816.F32 R68, R136, R148.reuse, R68 ;  /* 0x000000948844723c */ /* 0x0a0fe20000001844 */
[----:B------:R-:W-:Y:S03]  /*13d30*/  FADD.FTZ R189, R210, R189 ;  /* 0x000000bdd2bd7221 */ /* 0x000fe60000010000 */
[----:B------:R-:W-:Y:S01]  /*13d40*/  MUFU.EX2 R162, R60 ;  /* 0x0000003c00a27308 */ /* 0x000fe20000000800 */
[----:B------:R-:W-:Y:S02]  /*13d50*/  FADD.FTZ R191, R180, R191 ;  /* 0x000000bfb4bf7221 */ /* 0x000fe40000010000 */
[----:B------:R-:W-:Y:S01]  /*13d60*/  FADD.FTZ R185, R176, R185 ;  /* 0x000000b9b0b97221 */ /* 0x000fe20000010000 */
[C---:B------:R-:W-:Y:S01]  /*13d70*/  HMMA.16816.F32 R72, R132.reuse, R148, R72 ;  /* 0x000000948448723c */ /* 0x040fe20000001848 */
[----:B------:R-:W-:Y:S03]  /*13d80*/  FADD.FTZ R187, R178, R187 ;  /* 0x000000bbb2bb7221 */ /* 0x000fe60000010000 */
[----:B------:R-:W-:Y:S02]  /*13d90*/  FADD.FTZ R189, R205, R189 ;  /* 0x000000bdcdbd7221 */ /* 0x000fe40000010000 */
[----:B------:R-:W-:Y:S01]  /*13da0*/  MUFU.EX2 R172, R172 ;  /* 0x000000ac00ac7308 */ /* 0x000fe20000000800 */
[----:B------:R-:W-:Y:S01]  /*13db0*/  IMAD.WIDE.U32 R148, R48, -0x326172a9, RZ ;  /* 0xcd9e8d5730947825 */ /* 0x000fe200078e00ff */
[-C--:B------:R-:W-:Y:S01]  /*13dc0*/  HMMA.16816.F32 R76, R132, R150.reuse, R76 ;  /* 0x00000096844c723c */ /* 0x080fe2000000184c */
[----:B------:R-:W5:Y:S03]  /*13dd0*/  LDSM.16.MT88.4 R48, [R214+0xb400] ;  /* 0x00b40000d630783b */ /* 0x000f660000004200 */
[----:B------:R-:W-:Y:S01]  /*13de0*/  LOP3.LUT R37, R149, UR15, R240, 0x96, !PT ;  /* 0x0000000f95257c12 */ /* 0x000fe2000f8e96f0 */
[----:B------:R-:W-:Y:S01]  /*13df0*/  FADD.FTZ R191, R207, R191 ;  /* 0x000000bfcfbf7221 */ /* 0x000fe20000010000 */
[----:B------:R-:W-:Y:S01]  /*13e00*/  LOP3.LUT R36, R149, UR15, R236, 0x96, !PT ;  /* 0x0000000f95247c12 */ /* 0x000fe2000f8e96ec */
[----:B------:R-:W-:Y:S01]  /*13e10*/  FADD.FTZ R185, R177, R185 ;  /* 0x000000b9b1b97221 */ /* 0x000fe20000010000 */
[C---:B------:R-:W-:Y:S01]  /*13e20*/  HMMA.16816.F32 R80, R136.reuse, R150, R80 ;  /* 0x000000968850723c */ /* 0x040fe20000001850 */
[----:B------:R-:W-:Y:S03]  /*13e30*/  MUFU.EX2 R173, R173 ;  /* 0x000000ad00ad7308 */ /* 0x000fe60000000800 */
[----:B------:R-:W-:Y:S02]  /*13e40*/  FADD.FTZ R187, R179, R187 ;  /* 0x000000bbb3bb7221 */ /* 0x000fe40000010000 */
[----:B------:R-:W-:Y:S01]  /*13e50*/  FADD.FTZ R189, R206, R189 ;  /* 0x000000bdcebd7221 */ /* 0x000fe20000010000 */
[--C-:B------:R-:W-:Y:S01]  /*13e60*/  LOP3.LUT R150, R249, UR13, R148.reuse, 0x96, !PT ;  /* 0x0000000df9967c12 */ /* 0x100fe2000f8e9694 */
[-C--:B-1----:R-:W-:Y:S01]  /*13e70*/  HMMA.16816.F32 R84, R136, R140.reuse, R84 ;  /* 0x0000008c8854723c */ /* 0x082fe20000001854 */
[----:B------:R-:W-:Y:S02]  /*13e80*/  LOP3.LUT R148, R247, UR13, R148, 0x96, !PT ;  /* 0x0000000df7947c12 */ /* 0x000fe4000f8e9694 */
[----:B------:R-:W-:Y:S01]  /*13e90*/  MUFU.EX2 R251, R251 ;  /* 0x000000fb00fb7308 */ /* 0x000fe20000000800 */
[----:B------:R-:W-:Y:S04]  /*13ea0*/  IMAD.WIDE.U32 R150, R150, -0x2daee0ad, RZ ;  /* 0xd2511f5396967825 */ /* 0x000fe800078e00ff */
[C---:B------:R-:W-:Y:S01]  /*13eb0*/  HMMA.16816.F32 R88, R132.reuse, R140, R88 ;  /* 0x0000008c8458723c */ /* 0x040fe20000001858 */
[----:B------:R-:W-:Y:S04]  /*13ec0*/  IMAD.WIDE.U32 R148, R148, -0x2daee0ad, RZ ;  /* 0xd2511f5394947825 */ /* 0x000fe800078e00ff */
[----:B------:R-:W-:Y:S01]  /*13ed0*/  MUFU.EX2 R250, R250 ;  /* 0x000000fa00fa7308 */ /* 0x000fe20000000800 */
[----:B------:R-:W-:Y:S02]  /*13ee0*/  FADD.FTZ R191, R208, R191 ;  /* 0x000000bfd0bf7221 */ /* 0x000fe40000010000 */
[-C--:B------:R-:W-:Y:S01]  /*13ef0*/  HMMA.16816.F32 R92, R132, R142.reuse, R92 ;  /* 0x0000008e845c723c */ /* 0x080fe2000000185c */
[----:B------:R-:W-:Y:S04]  /*13f00*/  IMAD.WIDE.U32 R140, R37, -0x2daee0ad, RZ ;  /* 0xd2511f53258c7825 */ /* 0x000fe800078e00ff */
[----:B--2---:R-:W-:Y:S01]  /*13f10*/  FADD.FTZ R185, R181, R185 ;  /* 0x000000b9b5b97221 */ /* 0x004fe20000010000 */
[----:B------:R-:W-:Y:S01]  /*13f20*/  LOP3.LUT R38, R141, UR12, R238, 0x96, !PT ;  /* 0x0000000c8d267c12 */ /* 0x000fe2000f8e96ee */
[----:B------:R-:W-:Y:S01]  /*13f30*/  MUFU.EX2 R66, R66 ;  /* 0x0000004200427308 */ /* 0x000fe20000000800 */
[C---:B------:R-:W-:Y:S01]  /*13f40*/  HMMA.16816.F32 R96, R136.reuse, R142, R96 ;  /* 0x0000008e8860723c */ /* 0x040fe20000001860 */
[----:B---3--:R-:W-:Y:S03]  /*13f50*/  FADD.FTZ R187, R183, R187 ;  /* 0x000000bbb7bb7221 */ /* 0x008fe60000010000 */
[----:B------:R-:W-:Y:S04]  /*13f60*/  IMAD.WIDE.U32 R38, R38, -0x326172a9, RZ ;  /* 0xcd9e8d5726267825 */ /* 0x000fe800078e00ff */
[-C--:B----4-:R-:W-:Y:S01]  /*13f70*/  HMMA.16816.F32 R100, R136, R144.reuse, R100 ;  /* 0x000000908864723c */ /* 0x090fe20000001864 */
[----:B------:R-:W-:Y:S01]  /*13f80*/  LOP3.LUT R248, R39, UR11, R248, 0x96, !PT ;  /* 0x0000000b27f87c12 */ /* 0x000fe2000f8e96f8 */
[----:B------:R-:W-:Y:S02]  /*13f90*/  MUFU.EX2 R67, R67 ;  /* 0x0000004300437308 */ /* 0x000fe40000000800 */
[----:B------:R-:W-:Y:S01]  /*13fa0*/  IMAD.WIDE.U32 R142, R36, -0x2daee0ad, RZ ;  /* 0xd2511f53248e7825 */ /* 0x000fe200078e00ff */
[----:B------:R-:W-:Y:S03]  /*13fb0*/  LOP3.LUT R36, R151, UR10, R140, 0x96, !PT ;  /* 0x0000000a97247c12 */ /* 0x000fe6000f8e968c */
[C---:B------:R-:W-:Y:S01]  /*13fc0*/  HMMA.16816.F32 R104, R132.reuse, R144, R104 ;  /* 0x000000908468723c */ /* 0x040fe20000001868 */
[----:B------:R-:W-:Y:S03]  /*13fd0*/  LOP3.LUT R37, R143, UR12, R234, 0x96, !PT ;  /* 0x0000000c8f257c12 */ /* 0x000fe6000f8e96ea */
[----:B------:R-:W-:Y:S01]  /*13fe0*/  LOP3.LUT R142, R149, UR10, R142, 0x96, !PT ;  /* 0x0000000a958e7c12 */ /* 0x000fe2000f8e968e */
[----:B------:R-:W-:Y:S01]  /*13ff0*/  IMAD.WIDE.U32 R248, R248, -0x2daee0ad, RZ ;  /* 0xd2511f53f8f87825 */ /* 0x000fe200078e00ff */
[----:B------:R-:W-:Y:S02]  /*14000*/  MUFU.EX2 R200, R200 ;  /* 0x000000c800c87308 */ /* 0x000fe40000000800 */
[-C--:B------:R-:W-:Y:S01]  /*14010*/  HMMA.16816.F32 R32, R132, R146.reuse, R32 ;  /* 0x000000928420723c */ /* 0x080fe20000001820 */
[----:B------:R-:W-:Y:S03]  /*14020*/  IMAD.WIDE.U32 R140, R37, -0x326172a9, RZ ;  /* 0xcd9e8d57258c7825 */ /* 0x000fe600078e00ff */
[----:B------:R-:W-:Y:S01]  /*14030*/  LOP3.LUT R150, R249, UR8, R150, 0x96, !PT ;  /* 0x00000008f9967c12 */ /* 0x000fe2000f8e9696 */
[----:B------:R-:W-:Y:S01]  /*14040*/  IMAD.WIDE.U32 R144, R36, -0x326172a9, RZ ;  /* 0xcd9e8d5724907825 */ /* 0x000fe200078e00ff */
[----:B------:R-:W-:Y:S02]  /*14050*/  LOP3.LUT R247, R141, UR11, R246, 0x96, !PT ;  /* 0x0000000b8df77c12 */ /* 0x000fe4000f8e96f6 */
[C---:B------:R-:W-:Y:S01]  /*14060*/  HMMA.16816.F32 R108, R136.reuse, R146, R108 ;  /* 0x00000092886c723c */ /* 0x040fe2000000186c */
[----:B------:R1:W2:Y:S03]  /*14070*/  MUFU.EX2 R246, R40 ;  /* 0x0000002800f67308 */ /* 0x0002a60000000800 */
[----:B------:R-:W-:Y:S01]  /*14080*/  LOP3.LUT R36, R145, UR9, R38, 0x96, !PT ;  /* 0x0000000991247c12 */ /* 0x000fe2000f8e9626 */
[----:B------:R-:W-:Y:S03]  /*14090*/  IMAD.WIDE.U32 R150, R150, -0x326172a9, RZ ;  /* 0xcd9e8d5796967825 */ /* 0x000fe600078e00ff */
[-C--:B-----5:R-:W-:Y:S01]  /*140a0*/  HMMA.16816.F32 R112, R136, R48.reuse, R112 ;  /* 0x000000308870723c */ /* 0x0a0fe20000001870 */
[----:B------:R-:W-:Y:S02]  /*140b0*/  IMAD.WIDE.U32 R146, R36, -0x2daee0ad, RZ ;  /* 0xd2511f5324927825 */ /* 0x000fe400078e00ff */
[----:B------:R-:W3:Y:S01]  /*140c0*/  LDSM.16.MT88.4 R36, [R212+0xb400] ;  /* 0x00b40000d424783b */ /* 0x000ee20000004200 */
[----:B------:R-:W-:Y:S01]  /*140d0*/  LOP3.LUT R54, R151, UR7, R144, 0x96, !PT ;  /* 0x0000000797367c12 */ /* 0x000fe2000f8e9690 */
[----:B------:R-:W-:Y:S01]  /*140e0*/  IMAD.WIDE.U32 R142, R142, -0x326172a9, RZ ;  /* 0xcd9e8d578e8e7825 */ /* 0x000fe200078e00ff */
[----:B------:R-:W-:Y:S02]  /*140f0*/  MUFU.EX2 R199, R199 ;  /* 0x000000c700c77308 */ /* 0x000fe40000000800 */
[C---:B------:R-:W-:Y:S01]  /*14100*/  HMMA.16816.F32 R20, R132.reuse, R48, R20 ;  /* 0x000000308414723c */ /* 0x040fe20000001814 */
[----:B------:R-:W-:Y:S03]  /*14110*/  IMAD.WIDE.U32 R152, R247, -0x2daee0ad, RZ ;  /* 0xd2511f53f7987825 */ /* 0x000fe600078e00ff */
[----:B------:R-:W-:Y:S01]  /*14120*/  LOP3.LUT R140, R143, UR9, R140, 0x96, !PT ;  /* 0x000000098f8c7c12 */ /* 0x000fe2000f8e968c */
[----:B------:R-:W-:Y:S01]  /*14130*/  FFMA.FTZ R247, R41, c[0x0][0x23c], -R198 ;  /* 0x00008f0029f77a23 */ /* 0x000fe200000108c6 */
[----:B------:R-:W-:Y:S01]  /*14140*/  LOP3.LUT R41, R147, UR6, R248, 0x96, !PT ;  /* 0x0000000693297c12 */ /* 0x000fe2000f8e96f8 */
[----:B------:R-:W-:Y:S01]  /*14150*/  FFMA.FTZ R198, R61, c[0x0][0x23c], -R198 ;  /* 0x00008f003dc67a23 */ /* 0x000fe200000108c6 */
[-C--:B------:R-:W-:Y:S01]  /*14160*/  HMMA.16816.F32 R116, R132, R50.reuse, R116 ;  /* 0x000000328474723c */ /* 0x080fe20000001874 */
[----:B------:R-:W-:Y:S02]  /*14170*/  IMAD.WIDE.U32 R140, R140, -0x2daee0ad, RZ ;  /* 0xd2511f538c8c7825 */ /* 0x000fe400078e00ff */
[----:B------:R-:W4:Y:S01]  /*14180*/  MUFU.EX2 R247, R247 ;  /* 0x000000f700f77308 */ /* 0x000f220000000800 */
[----:B------:R-:W-:Y:S01]  /*14190*/  LOP3.LUT R148, R153, UR8, R148, 0x96, !PT ;  /* 0x0000000899947c12 */ /* 0x000fe2000f8e9694 */
[----:B------:R-:W-:Y:S01]  /*141a0*/  IMAD.WIDE.U32 R154, R41, -0x326172a9, RZ ;  /* 0xcd9e8d57299a7825 */ /* 0x000fe200078e00ff */
[----:B-1----:R-:W-:Y:S02]  /*141b0*/  LOP3.LUT R40, R141, UR6, R152, 0x96, !PT ;  /* 0x000000068d287c12 */ /* 0x002fe4000f8e9698 */
[C---:B------:R-:W-:Y:S01]  /*141c0*/  HMMA.16816.F32 R120, R136.reuse, R50, R120 ;  /* 0x000000328878723c */ /* 0x040fe20000001878 */
[--C-:B------:R-:W-:Y:S03]  /*141d0*/  FFMA.FTZ R249, R42, c[0x0][0x23c], -R197.reuse ;  /* 0x00008f002af97a23 */ /* 0x100fe600000108c5 */
[----:B------:R-:W-:Y:S01]  /*141e0*/  IMAD.WIDE.U32 R152, R40, -0x326172a9, RZ ;  /* 0xcd9e8d5728987825 */ /* 0x000fe200078e00ff */
[----:B------:R-:W-:Y:S01]  /*141f0*/  LOP3.LUT R41, R155, UR17, R150, 0x96, !PT ;  /* 0x000000119b297c12 */ /* 0x000fe2000f8e9696 */
[----:B------:R-:W-:Y:S01]  /*14200*/  MUFU.EX2 R198, R198 ;  /* 0x000000c600c67308 */ /* 0x000fe20000000800 */
[----:B------:R-:W-:Y:S01]  /*14210*/  LOP3.LUT R40, R154, 0xffff, RZ, 0xc0, !PT ;  /* 0x0000ffff9a287812 */ /* 0x000fe200078ec0ff */
[--C-:B------:R-:W-:Y:S01]  /*14220*/  FFMA.FTZ R248, R43, c[0x0][0x23c], -R197.reuse ;  /* 0x00008f002bf87a23 */ /* 0x100fe200000108c5 */
[----:B------:R-:W-:Y:S03]  /*14230*/  LOP3.LUT R48, R152, 0xffff, RZ, 0xc0, !PT ;  /* 0x0000ffff98307812 */ /* 0x000fe600078ec0ff */
[----:B------:R-:W-:Y:S01]  /*14240*/  SHF.R.U32.HI R49, RZ, 0x10, R152 ;  /* 0x00000010ff317819 */ /* 0x000fe20000011698 */
[----:B------:R-:W-:Y:S01]  /*14250*/  IMAD.WIDE.U32 R148, R148, -0x326172a9, RZ ;  /* 0xcd9e8d5794947825 */ /* 0x000fe200078e00ff */
[----:B------:R-:W-:Y:S02]  /*14260*/  SHF.R.U32.HI R141, RZ, 0x10, R154 ;  /* 0x00000010ff8d7819 */ /* 0x000fe4000001169a */
[----:B------:R-:W-:Y:S01]  /*14270*/  SHF.R.U32.HI R48, RZ, 0x8, R48 ;  /* 0x00000008ff307819 */ /* 0x000fe20000011630 */
[----:B------:R-:W-:Y:S01]  /*14280*/  MUFU.EX2 R155, R46 ;  /* 0x0000002e009b7308 */ /* 0x000fe20000000800 */
[----:B------:R-:W-:Y:S01]  /*14290*/  LOP3.LUT R49, R49, 0xff, RZ, 0xc0, !PT ;  /* 0x000000ff31317812 */ /* 0x000fe200078ec0ff */
[-C--:B---3--:R-:W-:Y:S01]  /*142a0*/  HMMA.16816.F32 R28, R136, R36.reuse, R28 ;  /* 0x00000024881c723c */ /* 0x088fe2000000181c */
[----:B------:R-:W-:Y:S01]  /*142b0*/  LOP3.LUT R51, R41, 0xffff, RZ, 0xc0, !PT ;  /* 0x0000ffff29337812 */ /* 0x000fe200078ec0ff */
[----:B------:R-:W-:Y:S01]  /*142c0*/  FFMA.FTZ R197, R63, c[0x0][0x23c], -R197 ;  /* 0x00008f003fc57a23 */ /* 0x000fe200000108c5 */
[----:B------:R-:W-:Y:S01]  /*142d0*/  SHF.R.U32.HI R50, RZ, 0x10, R41 ;  /* 0x00000010ff327819 */ /* 0x000fe20000011629 */
[----:B------:R-:W-:Y:S01]  /*142e0*/  IMAD.WIDE.U32 R54, R54, -0x2daee0ad, RZ ;  /* 0xd2511f5336367825 */ /* 0x000fe200078e00ff */
[----:B------:R-:W-:Y:S02]  /*142f0*/  LOP3.LUT R143, R152, 0xff, RZ, 0xc0, !PT ;  /* 0x000000ff988f7812 */ /* 0x000fe400078ec0ff */
[----:B------:R-:W-:Y:S01]  /*14300*/  SHF.R.U32.HI R147, RZ, 0x8, R40 ;  /* 0x00000008ff937819 */ /* 0x000fe20000011628 */
[C---:B------:R-:W-:Y:S01]  /*14310*/  HMMA.16816.F32 R124, R132.reuse, R36, R124 ;  /* 0x00000024847c723c */ /* 0x040fe2000000187c */
[----:B------:R-:W-:Y:S01]  /*14320*/  LOP3.LUT R43, R141, 0xff, RZ, 0xc0, !PT ;  /* 0x000000ff8d2b7812 */ /* 0x000fe200078ec0ff */
[----:B------:R-:W1:Y:S02]  /*14330*/  MUFU.EX2 R249, R249 ;  /* 0x000000f900f97308 */ /* 0x000e640000000800 */
[----:B------:R-:W-:Y:S01]  /*14340*/  SHF.R.U32.HI R141, RZ, 0x18, R152 ;  /* 0x00000018ff8d7819 */ /* 0x000fe20000011698 */
[----:B--2---:R-:W-:Y:S01]  /*14350*/  FADD.FTZ R189, R246, R189 ;  /* 0x000000bdf6bd7221 */ /* 0x004fe20000010000 */
[----:B------:R-:W-:Y:S01]  /*14360*/  LOP3.LUT R42, R154, 0xff, RZ, 0xc0, !PT ;  /* 0x000000ff9a2a7812 */ /* 0x000fe200078ec0ff */
[----:B------:R-:W-:Y:S01]  /*14370*/  FADD.FTZ R185, R182, R185 ;  /* 0x000000b9b6b97221 */ /* 0x000fe20000010000 */
[-C--:B------:R-:W-:Y:S01]  /*14380*/  HMMA.16816.F32 R128, R132, R38.reuse, R128 ;  /* 0x000000268480723c */ /* 0x080fe20000001880 */
[----:B------:R-:W-:Y:S03]  /*14390*/  SHF.R.U32.HI R44, RZ, 0x18, R41 ;  /* 0x00000018ff2c7819 */ /* 0x000fe60000011629 */
[----:B------:R-:W-:Y:S01]  /*143a0*/  SHF.R.U32.HI R45, RZ, 0x8, R51 ;  /* 0x00000008ff2d7819 */ /* 0x000fe20000011633 */
[----:B------:R-:W2:Y:S01]  /*143b0*/  MUFU.EX2 R248, R248 ;  /* 0x000000f800f87308 */ /* 0x000ea20000000800 */
[----:B------:R-:W-:Y:S01]  /*143c0*/  PRMT R143, R143, 0x5410, R48 ;  /* 0x000054108f8f7816 */ /* 0x000fe20000000030 */
[----:B------:R-:W-:Y:S01]  /*143d0*/  FADD.FTZ R187, R233, R187 ;  /* 0x000000bbe9bb7221 */ /* 0x000fe20000010000 */
[----:B------:R-:W-:Y:S01]  /*143e0*/  HMMA.16816.F32 R24, R136, R38, R24 ;  /* 0x000000268818723c */ /* 0x000fe20000001818 */
[----:B------:R-:W-:Y:S03]  /*143f0*/  PRMT R141, R49, 0x5410, R141 ;  /* 0x00005410318d7816 */ /* 0x000fe6000000008d */
[----:B------:R-:W-:Y:S01]  /*14400*/  PRMT R42, R42, 0x5410, R147 ;  /* 0x000054102a2a7816 */ /* 0x000fe20000000093 */
[----:B----4-:R-:W-:Y:S01]  /*14410*/  FADD.FTZ R189, R247, R189 ;  /* 0x000000bdf7bd7221 */ /* 0x010fe20000010000 */
[----:B------:R-:W-:Y:S01]  /*14420*/  LOP3.LUT R147, R41, 0xff, RZ, 0xc0, !PT ;  /* 0x000000ff29937812 */ /* 0x000fe200078ec0ff */
[--C-:B------:R-:W-:Y:S01]  /*14430*/  HSET2.LE.AND R38, R143, R228.reuse, PT ;  /* 0x000000e48f267233 */ /* 0x100fe20003803000 */
[----:B------:R-:W-:Y:S01]  /*14440*/  LOP3.LUT R41, R50, 0xff, RZ, 0xc0, !PT ;  /* 0x000000ff32297812 */ /* 0x000fe200078ec0ff */
[--C-:B------:R-:W-:Y:S01]  /*14450*/  HSET2.LE.AND R42, R42, R228.reuse, PT ;  /* 0x000000e42a2a7233 */ /* 0x100fe20003803000 */
[----:B------:R-:W3:Y:S01]  /*14460*/  LDSM.16.MT88.4 R48, [R214+0x9800] ;  /* 0x00980000d630783b */ /* 0x000ee20000004200 */
[----:B------:R-:W4:Y:S01]  /*14470*/  MUFU.EX2 R197, R197 ;  /* 0x000000c500c57308 */ /* 0x000f220000000800 */
[----:B------:R-:W-:Y:S01]  /*14480*/  LOP3.LUT R40, R153, UR17, R148, 0x96, !PT ;  /* 0x0000001199287c12 */ /* 0x000fe2000f8e9694 */
[--C-:B------:R-:W-:Y:S01]  /*14490*/  HSET2.LE.AND R39, R141, R228.reuse, PT ;  /* 0x000000e48d277233 */ /* 0x100fe20003803000 */
[----:B------:R-:W-:Y:S01]  /*144a0*/  SHF.R.U32.HI R145, RZ, 0x18, R154 ;  /* 0x00000018ff917819 */ /* 0x000fe2000001169a */
[----:B-1----:R-:W-:Y:S01]  /*144b0*/  FADD.FTZ R191, R249, R191 ;  /* 0x000000bff9bf7221 */ /* 0x002fe20000010000 */
[----:B------:R-:W-:Y:S01]  /*144c0*/  LOP3.LUT R148, R40, 0xffff, RZ, 0xc0, !PT ;  /* 0x0000ffff28947812 */ /* 0x000fe200078ec0ff */
[----:B------:R-:W-:Y:S01]  /*144d0*/  FADD.FTZ R185, R172, R185 ;  /* 0x000000b9acb97221 */ /* 0x000fe20000010000 */
[----:B------:R-:W-:Y:S01]  /*144e0*/  PRMT R43, R43, 0x5410, R145 ;  /* 0x000054102b2b7816 */ /* 0x000fe20000000091 */
[----:B------:R-:W-:Y:S01]  /*144f0*/  FADD.FTZ R187, R174, R187 ;  /* 0x000000bbaebb7221 */ /* 0x000fe20000010000 */
[----:B------:R-:W-:Y:S01]  /*14500*/  SHF.R.U32.HI R145, RZ, 0x10, R40 ;  /* 0x00000010ff917819 */ /* 0x000fe20000011628 */
[----:B--2---:R-:W-:Y:S01]  /*14510*/  FADD.FTZ R191, R248, R191 ;  /* 0x000000bff8bf7221 */ /* 0x004fe20000010000 */
[----:B------:R-:W-:Y:S01]  /*14520*/  SHF.R.U32.HI R148, RZ, 0x8, R148 ;  /* 0x00000008ff947819 */ /* 0x000fe20000011694 */
[--C-:B------:R-:W-:Y:S01]  /*14530*/  HSET2.LE.AND R43, R43, R228.reuse, PT ;  /* 0x000000e42b2b7233 */ /* 0x100fe20003803000 */
[----:B------:R-:W-:Y:S01]  /*14540*/  LOP3.LUT R37, R40, 0xff, RZ, 0xc0, !PT ;  /* 0x000000ff28257812 */ /* 0x000fe200078ec0ff */
[----:B------:R-:W-:Y:S01]  /*14550*/  FADD.FTZ R189, R251, R189 ;  /* 0x000000bdfbbd7221 */ /* 0x000fe20000010000 */
[----:B------:R-:W-:Y:S01]  /*14560*/  PRMT R147, R147, 0x5410, R45 ;  /* 0x0000541093937816 */ /* 0x000fe2000000002d */
[----:B------:R-:W-:Y:S01]  /*14570*/  FADD.FTZ R185, R173, R185 ;  /* 0x000000b9adb97221 */ /* 0x000fe20000010000 */
[----:B------:R-:W-:Y:S01]  /*14580*/  PRMT R41, R41, 0x5410, R44 ;  /* 0x0000541029297816 */ /* 0x000fe2000000002c */
[----:B------:R-:W-:Y:S01]  /*14590*/  FADD.FTZ R187, R175, R187 ;  /* 0x000000bbafbb7221 */ /* 0x000fe20000010000 */
[----:B------:R-:W-:Y:S01]  /*145a0*/  SHF.R.U32.HI R40, RZ, 0x18, R40 ;  /* 0x00000018ff287819 */ /* 0x000fe20000011628 */
[----:B------:R-:W1:Y:S01]  /*145b0*/  LDSM.16.MT88.4 R44, [R212+0x9800] ;  /* 0x00980000d42c783b */ /* 0x000e620000004200 */
[----:B------:R-:W-:Y:S01]  /*145c0*/  LOP3.LUT R145, R145, 0xff, RZ, 0xc0, !PT ;  /* 0x000000ff91917812 */ /* 0x000fe200078ec0ff */
[--C-:B------:R-:W-:Y:S01]  /*145d0*/  HSET2.LE.AND R41, R41, R228.reuse, PT ;  /* 0x000000e429297233 */ /* 0x100fe20003803000 */
[----:B------:R-:W-:Y:S01]  /*145e0*/  PRMT R37, R37, 0x5410, R148 ;  /* 0x0000541025257816 */ /* 0x000fe20000000094 */
[----:B------:R-:W-:Y:S01]  /*145f0*/  FADD.FTZ R189, R250, R189 ;  /* 0x000000bdfabd7221 */ /* 0x000fe20000010000 */
[----:B------:R-:W-:Y:S01]  /*14600*/  F2FP.PACK_AB R36, R173, R172 ;  /* 0x000000acad24723e */ /* 0x000fe200000000ff */
[----:B------:R-:W-:Y:S01]  /*14610*/  IMAD.MOV.U32 R0, RZ, RZ, R165 ;  /* 0x000000ffff007224 */ /* 0x000fe200078e00a5 */
[----:B------:R-:W-:Y:S01]  /*14620*/  PRMT R145, R145, 0x5410, R40 ;  /* 0x0000541091917816 */ /* 0x000fe20000000028 */
[--C-:B------:R-:W-:Y:S01]  /*14630*/  HSET2.LE.AND R40, R147, R228.reuse, PT ;  /* 0x000000e493287233 */ /* 0x100fe20003803000 */
[----:B------:R-:W-:Y:S01]  /*14640*/  F2FP.PACK_AB R134, R175, R174 ;  /* 0x000000aeaf86723e */ /* 0x000fe200000000ff */
[----:B------:R-:W-:Y:S01]  /*14650*/  IMAD.MOV.U32 R3, RZ, RZ, R167 ;  /* 0x000000ffff037224 */ /* 0x000fe200078e00a7 */
[----:B------:R-:W-:Y:S01]  /*14660*/  F2FP.PACK_AB R133, R182, R181 ;  /* 0x000000b5b685723e */ /* 0x000fe200000000ff */
[----:B------:R-:W-:Y:S01]  /*14670*/  IMAD.MOV.U32 R164, RZ, RZ, R168 ;  /* 0x000000ffffa47224 */ /* 0x000fe200078e00a8 */
[----:B------:R-:W-:Y:S01]  /*14680*/  F2FP.PACK_AB R132, R233, R183 ;  /* 0x000000b7e984723e */ /* 0x000fe200000000ff */
[----:B------:R-:W-:Y:S01]  /*14690*/  IMAD.MOV.U32 R2, RZ, RZ, R166 ;  /* 0x000000ffff027224 */ /* 0x000fe200078e00a6 */
[----:B------:R-:W-:Y:S01]  /*146a0*/  LOP3.LUT R42, R42, R36, RZ, 0xc0, !PT ;  /* 0x000000242a2a7212 */ /* 0x000fe200078ec0ff */
[--C-:B------:R-:W-:Y:S01]  /*146b0*/  HSET2.LE.AND R36, R37, R228.reuse, PT ;  /* 0x000000e425247233 */ /* 0x100fe20003803000 */
[----:B------:R-:W-:Y:S02]  /*146c0*/  F2FP.PACK_AB R37, R247, R246 ;  /* 0x000000f6f725723e */ /* 0x000fe400000000ff */
[----:B------:R-:W-:Y:S02]  /*146d0*/  LOP3.LUT R43, R43, R134, RZ, 0xc0, !PT ;  /* 0x000000862b2b7212 */ /* 0x000fe400078ec0ff */
[----:B------:R-:W-:Y:S02]  /*146e0*/  LOP3.LUT R40, R40, R133, RZ, 0xc0, !PT ;  /* 0x0000008528287212 */ /* 0x000fe400078ec0ff */
[----:B------:R-:W-:Y:S02]  /*146f0*/  LOP3.LUT R41, R41, R132, RZ, 0xc0, !PT ;  /* 0x0000008429297212 */ /* 0x000fe400078ec0ff */
[----:B------:R-:W-:Y:S01]  /*14700*/  LOP3.LUT R36, R36, R37, RZ, 0xc0, !PT ;  /* 0x0000002524247212 */ /* 0x000fe200078ec0ff */
[--C-:B------:R-:W-:Y:S01]  /*14710*/  HSET2.LE.AND R37, R145, R228.reuse, PT ;  /* 0x000000e491257233 */ /* 0x100fe20003803000 */
[----:B------:R-:W-:Y:S01]  /*14720*/  F2FP.PACK_AB R138, R248, R249 ;  /* 0x000000f9f88a723e */ /* 0x000fe200000000ff */
[----:B------:R-:W2:Y:S01]  /*14730*/  LDSM.16.MT88.4 R132, [R214+0xa800] ;  /* 0x00a80000d684783b */ /* 0x000ea20000004200 */
[----:B------:R-:W-:Y:S01]  /*14740*/  F2FP.PACK_AB R137, R250, R251 ;  /* 0x000000fbfa89723e */ /* 0x000fe200000000ff */
[-C--:B---3--:R-:W-:Y:S01]  /*14750*/  HMMA.16816.F32 R4, R40, R48.reuse, R4 ;  /* 0x000000302804723c */ /* 0x088fe20000001804 */
[----:B------:R-:W-:Y:S02]  /*14760*/  F2FP.PACK_AB R136, R252, R155 ;  /* 0x0000009bfc88723e */ /* 0x000fe400000000ff */
[----:B------:R-:W-:Y:S02]  /*14770*/  LOP3.LUT R37, R37, R138, RZ, 0xc0, !PT ;  /* 0x0000008a25257212 */ /* 0x000fe400078ec0ff */
[----:B------:R-:W-:Y:S02]  /*14780*/  LOP3.LUT R38, R38, R137, RZ, 0xc0, !PT ;  /* 0x0000008926267212 */ /* 0x000fe400078ec0ff */
[----:B------:R-:W-:Y:S02]  /*14790*/  LOP3.LUT R39, R39, R136, RZ, 0xc0, !PT ;  /* 0x0000008827277212 */ /* 0x000fe400078ec0ff */
[----:B------:R-:W-:Y:S02]  /*147a0*/  LOP3.LUT R142, R149, UR7, R142, 0x96, !PT ;  /* 0x00000007958e7c12 */ /* 0x000fe4000f8e968e */
[----:B------:R-:W-:Y:S01]  /*147b0*/  LDSM.16.MT88.4 R148, [R214+0x9c00] ;  /* 0x009c0000d694783b */ /* 0x000fe20000004200 */
[----:B------:R-:W-:Y:S02]  /*147c0*/  LOP3.LUT R146, R55, UR16, R146, 0x96, !PT ;  /* 0x0000001037927c12 */ /* 0x000fe4000f8e9692 */
[C---:B------:R-:W-:Y:S01]  /*147d0*/  HMMA.16816.F32 R8, R36.reuse, R48, R8 ;  /* 0x000000302408723c */ /* 0x040fe20000001808 */
[----:B------:R-:W-:Y:S01]  /*147e0*/  IMAD.WIDE.U32 R142, R142, -0x2daee0ad, RZ ;  /* 0xd2511f538e8e7825 */ /* 0x000fe200078e00ff */
[----:B------:R-:W-:Y:S02]  /*147f0*/  LOP3.LUT R52, R54, 0xffff, RZ, 0xc0, !PT ;  /* 0x0000ffff36347812 */ /* 0x000fe400078ec0ff */
[----:B------:R-:W-:Y:S02]  /*14800*/  SHF.R.U32.HI R53, RZ, 0x10, R54 ;  /* 0x00000010ff357819 */ /* 0x000fe40000011636 */
[----:B------:R-:W-:Y:S02]  /*14810*/  SHF.R.U32.HI R55, RZ, 0x10, R142 ;  /* 0x00000010ff377819 */ /* 0x000fe4000001168e */
[-C--:B------:R-:W-:Y:S01]  /*14820*/  HMMA.16816.F32 R12, R36, R50.reuse, R12 ;  /* 0x00000032240c723c */ /* 0x080fe2000000180c */
[----:B------:R-:W-:Y:S03]  /*14830*/  LOP3.LUT R56, R142, 0xffff, RZ, 0xc0, !PT ;  /* 0x0000ffff8e387812 */ /* 0x000fe600078ec0ff */
[----:B------:R-:W-:Y:S02]  /*14840*/  LOP3.LUT R53, R53, 0xff, RZ, 0xc0, !PT ;  /* 0x000000ff35357812 */ /* 0x000fe400078ec0ff */
[----:B------:R-:W-:Y:S02]  /*14850*/  LOP3.LUT R140, R143, UR16, R140, 0x96, !PT ;  /* 0x000000108f8c7c12 */ /* 0x000fe4000f8e968c */
[C---:B------:R-:W-:Y:S01]  /*14860*/  HMMA.16816.F32 R16, R40.reuse, R50, R16 ;  /* 0x000000322810723c */ /* 0x040fe20000001810 */
[----:B------:R-:W3:Y:S03]  /*14870*/  LDSM.16.MT88.4 R48, [R212+0xa800] ;  /* 0x00a80000d430783b */ /* 0x000ee60000004200 */
[----:B------:R-:W-:Y:S02]  /*14880*/  LOP3.LUT R60, R140, 0xff, RZ, 0xc0, !PT ;  /* 0x000000ff8c3c7812 */ /* 0x000fe400078ec0ff */
[----:B------:R-:W-:Y:S02]  /*14890*/  SHF.R.U32.HI R136, RZ, 0x18, R142 ;  /* 0x00000018ff887819 */ /* 0x000fe4000001168e */
[-C--:B-1----:R-:W-:Y:S01]  /*148a0*/  HMMA.16816.F32 R68, R40, R44.reuse, R68 ;  /* 0x0000002c2844723c */ /* 0x082fe20000001844 */
[----:B------:R-:W-:Y:S07]  /*148b0*/  LOP3.LUT R137, R142, 0xff, RZ, 0xc0, !PT ;  /* 0x000000ff8e897812 */ /* 0x000fee00078ec0ff */
[C---:B------:R-:W-:Y:S08]  /*148c0*/  HMMA.16816.F32 R72, R36.reuse, R44, R72 ;  /* 0x0000002c2448723c */ /* 0x040ff00000001848 */
[-C--:B------:R-:W-:Y:S08]  /*148d0*/  HMMA.16816.F32 R76, R36, R46.reuse, R76 ;  /* 0x0000002e244c723c */ /* 0x080ff0000000184c */
[C---:B------:R-:W-:Y:S01]  /*148e0*/  HMMA.16816.F32 R80, R40.reuse, R46, R80 ;  /* 0x0000002e2850723c */ /* 0x040fe20000001850 */
[----:B------:R-:W1:Y:S07]  /*148f0*/  LDSM.16.MT88.4 R44, [R214+0xb800] ;  /* 0x00b80000d62c783b */ /* 0x000e6e0000004200 */
[-C--:B--2---:R-:W-:Y:S08]  /*14900*/  HMMA.16816.F32 R84, R40, R132.reuse, R84 ;  /* 0x000000842854723c */ /* 0x084ff00000001854 */
[C---:B------:R-:W-:Y:S07]  /*14910*/  HMMA.16816.F32 R88, R36.reuse, R132, R88 ;  /* 0x000000842458723c */ /* 0x040fee0000001858 */
[----:B------:R-:W-:Y:S01]  /*14920*/  LOP3.LUT R132, R146, 0xff, RZ, 0xc0, !PT ;  /* 0x000000ff92847812 */ /* 0x000fe200078ec0ff */
[-C--:B------:R-:W-:Y:S01]  /*14930*/  HMMA.16816.F32 R92, R36, R134.reuse, R92 ;  /* 0x00000086245c723c */ /* 0x080fe2000000185c */
[----:B------:R-:W-:Y:S04]  /*14940*/  SHF.R.U32.HI R133, RZ, 0x10, R146 ;  /* 0x00000010ff857819 */ /* 0x000fe80000011692 */
[----:B------:R-:W-:Y:S03]  /*14950*/  LOP3.LUT R133, R133, 0xff, RZ, 0xc0, !PT ;  /* 0x000000ff85857812 */ /* 0x000fe600078ec0ff */
[C---:B------:R-:W-:Y:S07]  /*14960*/  HMMA.16816.F32 R96, R40.reuse, R134, R96 ;  /* 0x000000862860723c */ /* 0x040fee0000001860 */
[----:B------:R-:W-:Y:S01]  /*14970*/  LOP3.LUT R134, R54, 0xff, RZ, 0xc0, !PT ;  /* 0x000000ff36867812 */ /* 0x000fe200078ec0ff */
[-C--:B---3--:R-:W-:Y:S01]  /*14980*/  HMMA.16816.F32 R100, R40, R48.reuse, R100 ;  /* 0x000000302864723c */ /* 0x088fe20000001864 */
[----:B------:R-:W-:Y:S03]  /*14990*/  SHF.R.U32.HI R135, RZ, 0x18, R54 ;  /* 0x00000018ff877819 */ /* 0x000fe60000011636 */
[----:B------:R-:W-:Y:S02]  /*149a0*/  SHF.R.U32.HI R54, RZ, 0x8, R52 ;  /* 0x00000008ff367819 */ /* 0x000fe40000011634 */
[----:B------:R-:W-:Y:S02]  /*149b0*/  SHF.R.U32.HI R52, RZ, 0x8, R56 ;  /* 0x00000008ff347819 */ /* 0x000fe40000011638 */
[C---:B------:R-:W-:Y:S01]  /*149c0*/  HMMA.16816.F32 R104, R36.reuse, R48, R104 ;  /* 0x000000302468723c */ /* 0x040fe20000001868 */
[----:B------:R-:W-:Y:S03]  /*149d0*/  LDSM.16.MT88.4 R56, [R212+0xac00] ;  /* 0x00ac0000d438783b */ /* 0x000fe60000004200 */
[----:B------:R-:W-:Y:S02]  /*149e0*/  PRMT R134, R134, 0x5410, R54 ;  /* 0x0000541086867816 */ /* 0x000fe40000000036 */
[----:B------:R-:W-:Y:S02]  /*149f0*/  PRMT R135, R53, 0x5410, R135 ;  /* 0x0000541035877816 */ /* 0x000fe40000000087 */
[-C--:B------:R-:W-:Y:S01]  /*14a00*/  HMMA.16816.F32 R32, R36, R50.reuse, R32 ;  /* 0x000000322420723c */ /* 0x080fe20000001820 */
[----:B------:R-:W-:Y:S03]  /*14a10*/  PRMT R137, R137, 0x5410, R52 ;  /* 0x0000541089897816 */ /* 0x000fe60000000034 */
[----:B------:R-:W-:Y:S01]  /*14a20*/  SHF.R.U32.HI R52, RZ, 0x10, R140 ;  /* 0x00000010ff347819 */ /* 0x000fe2000001168c */
[--C-:B------:R-:W-:Y:S02]  /*14a30*/  HSET2.LE.AND R134, R134, R228.reuse, PT ;  /* 0x000000e486867233 */ /* 0x100fe40003803000 */
[--C-:B------:R-:W-:Y:S01]  /*14a40*/  HSET2.LE.AND R135, R135, R228.reuse, PT ;  /* 0x000000e487877233 */ /* 0x100fe20003803000 */
[C---:B------:R-:W-:Y:S01]  /*14a50*/  HMMA.16816.F32 R108, R40.reuse, R50, R108 ;  /* 0x00000032286c723c */ /* 0x040fe2000000186c */
[----:B------:R-:W2:Y:S03]  /*14a60*/  LDSM.16.MT88.4 R48, [R212+0xb800] ;  /* 0x00b80000d430783b */ /* 0x000ea60000004200 */
[----:B------:R-:W-:Y:S04]  /*14a70*/  LOP3.LUT R52, R52, 0xff, RZ, 0xc0, !PT ;  /* 0x000000ff34347812 */ /* 0x000fe800078ec0ff */
[-C--:B-1----:R-:W-:Y:S08]  /*14a80*/  HMMA.16816.F32 R112, R40, R44.reuse, R112 ;  /* 0x0000002c2870723c */ /* 0x082ff00000001870 */
[C---:B------:R-:W-:Y:S07]  /*14a90*/  HMMA.16816.F32 R20, R36.reuse, R44, R20 ;  /* 0x0000002c2414723c */ /* 0x040fee0000001814 */
[----:B------:R-:W-:Y:S01]  /*14aa0*/  LOP3.LUT R44, R55, 0xff, RZ, 0xc0, !PT ;  /* 0x000000ff372c7812 */ /* 0x000fe200078ec0ff */
[-C--:B------:R-:W-:Y:S01]  /*14ab0*/  HMMA.16816.F32 R116, R36, R46.reuse, R116 ;  /* 0x0000002e2474723c */ /* 0x080fe20000001874 */
[----:B------:R-:W-:Y:S03]  /*14ac0*/  LOP3.LUT R45, R146, 0xffff, RZ, 0xc0, !PT ;  /* 0x0000ffff922d7812 */ /* 0x000fe600078ec0ff */
[----:B------:R-:W-:Y:S02]  /*14ad0*/  PRMT R136, R44, 0x5410, R136 ;  /* 0x000054102c887816 */ /* 0x000fe40000000088 */
[----:B------:R-:W-:Y:S02]  /*14ae0*/  SHF.R.U32.HI R45, RZ, 0x8, R45 ;  /* 0x00000008ff2d7819 */ /* 0x000fe4000001162d */
[C---:B------:R-:W-:Y:S01]  /*14af0*/  HMMA.16816.F32 R120, R40.reuse, R46, R120 ;  /* 0x0000002e2878723c */ /* 0x040fe20000001878 */
[----:B------:R-:W-:Y:S03]  /*14b00*/  LOP3.LUT R44, R140, 0xffff, RZ, 0xc0, !PT ;  /* 0x0000ffff8c2c7812 */ /* 0x000fe600078ec0ff */
[----:B------:R-:W-:Y:S02]  /*14b10*/  PRMT R132, R132, 0x5410, R45 ;  /* 0x0000541084847816 */ /* 0x000fe4000000002d */
[----:B------:R-:W-:Y:S02]  /*14b20*/  SHF.R.U32.HI R44, RZ, 0x8, R44 ;  /* 0x00000008ff2c7819 */ /* 0x000fe4000001162c */
[----:B------:R-:W-:Y:S01]  /*14b30*/  SHF.R.U32.HI R140, RZ, 0x18, R140 ;  /* 0x00000018ff8c7819 */ /* 0x000fe2000001168c */
[-C--:B--2---:R-:W-:Y:S03]  /*14b40*/  HMMA.16816.F32 R28, R40, R48.reuse, R28 ;  /* 0x00000030281c723c */ /* 0x084fe6000000181c */
[----:B------:R-:W-:Y:S01]  /*14b50*/  PRMT R60, R60, 0x5410, R44 ;  /* 0x000054103c3c7816 */ /* 0x000fe2000000002c */
[--C-:B------:R-:W-:Y:S01]  /*14b60*/  HSET2.LE.AND R132, R132, R228.reuse, PT ;  /* 0x000000e484847233 */ /* 0x100fe20003803000 */
[----:B------:R-:W1:Y:S01]  /*14b70*/  LDSM.16.MT88.4 R44, [R212+0x9c00] ;  /* 0x009c0000d42c783b */ /* 0x000e620000004200 */
[----:B------:R-:W-:Y:S02]  /*14b80*/  SHF.R.U32.HI R146, RZ, 0x18, R146 ;  /* 0x00000018ff927819 */ /* 0x000fe40000011692 */
[C---:B------:R-:W-:Y:S04]  /*14b90*/  HMMA.16816.F32 R124, R36.reuse, R48, R124 ;  /* 0x00000030247c723c */ /* 0x040fe8000000187c */
[----:B------:R-:W-:Y:S03]  /*14ba0*/  PRMT R133, R133, 0x5410, R146 ;  /* 0x0000541085857816 */ /* 0x000fe60000000092 */
[----:B------:R-:W-:Y:S01]  /*14bb0*/  PRMT R49, R52, 0x5410, R140 ;  /* 0x0000541034317816 */ /* 0x000fe2000000008c */
[-C--:B------:R-:W-:Y:S01]  /*14bc0*/  HMMA.16816.F32 R128, R36, R50.reuse, R128 ;  /* 0x000000322480723c */ /* 0x080fe20000001880 */
[----:B------:R-:W2:Y:S03]  /*14bd0*/  LDSM.16.MT88.4 R52, [R214+0xac00] ;  /* 0x00ac0000d634783b */ /* 0x000ea60000004200 */
[----:B------:R-:W-:Y:S01]  /*14be0*/  F2FP.PACK_AB R48, R65, R64 ;  /* 0x000000404130723e */ /* 0x000fe200000000ff */
[--C-:B------:R-:W-:Y:S02]  /*14bf0*/  HSET2.LE.AND R133, R133, R228.reuse, PT ;  /* 0x000000e485857233 */ /* 0x100fe40003803000 */
[--C-:B------:R-:W-:Y:S01]  /*14c00*/  HSET2.LE.AND R36, R60, R228.reuse, PT ;  /* 0x000000e43c247233 */ /* 0x100fe20003803000 */
[----:B------:R-:W-:Y:S01]  /*14c10*/  HMMA.16816.F32 R24, R40, R50, R24 ;  /* 0x000000322818723c */ /* 0x000fe20000001818 */
[----:B------:R-:W-:Y:S01]  /*14c20*/  F2FP.PACK_AB R37, R163, R161 ;  /* 0x000000a1a325723e */ /* 0x000fe200000000ff */
[----:B------:R-:W3:Y:S02]  /*14c30*/  LDSM.16.MT88.4 R60, [R214+0xbc00] ;  /* 0x00bc0000d63c783b */ /* 0x000ee40000004200 */
[----:B------:R-:W-:Y:S02]  /*14c40*/  LOP3.LUT R134, R134, R48, RZ, 0xc0, !PT ;  /* 0x0000003086867212 */ /* 0x000fe400078ec0ff */
[----:B------:R-:W-:Y:S01]  /*14c50*/  F2FP.PACK_AB R48, R67, R66 ;  /* 0x000000424330723e */ /* 0x000fe200000000ff */
[----:B------:R-:W-:Y:S01]  /*14c60*/  IMAD.MOV.U32 R50, RZ, RZ, R157 ;  /* 0x000000ffff327224 */ /* 0x000fe200078e009d */
[----:B------:R-:W-:Y:S01]  /*14c70*/  F2FP.PACK_AB R39, R200, R158 ;  /* 0x0000009ec827723e */ /* 0x000fe200000000ff */
[----:B------:R-:W-:Y:S03]  /*14c80*/  IMAD.MOV.U32 R51, RZ, RZ, R162 ;  /* 0x000000ffff337224 */ /* 0x000fe600078e00a2 */
[----:B------:R-:W-:Y:S01]  /*14c90*/  F2FP.PACK_AB R38, R199, R159 ;  /* 0x0000009fc726723e */ /* 0x000fe200000000ff */
[----:B------:R-:W-:Y:S01]  /*14ca0*/  IMAD.MOV.U32 R43, RZ, RZ, R163 ;  /* 0x000000ffff2b7224 */ /* 0x000fe200078e00a3 */
[----:B------:R-:W-:Y:S01]  /*14cb0*/  LOP3.LUT R36, R36, R37, RZ, 0xc0, !PT ;  /* 0x0000002524247212 */ /* 0x000fe200078ec0ff */
[--C-:B------:R-:W-:Y:S01]  /*14cc0*/  HSET2.LE.AND R37, R49, R228.reuse, PT ;  /* 0x000000e431257233 */ /* 0x100fe20003803000 */
[----:B------:R-:W-:Y:S01]  /*14cd0*/  IMAD.MOV.U32 R49, RZ, RZ, R160 ;  /* 0x000000ffff317224 */ /* 0x000fe200078e00a0 */
[----:B------:R-:W-:Y:S01]  /*14ce0*/  LOP3.LUT R135, R135, R48, RZ, 0xc0, !PT ;  /* 0x0000003087877212 */ /* 0x000fe200078ec0ff */
[----:B------:R-:W-:Y:S01]  /*14cf0*/  IMAD.MOV.U32 R48, RZ, RZ, R156 ;  /* 0x000000ffff307224 */ /* 0x000fe200078e009c */
[----:B------:R-:W-:Y:S01]  /*14d00*/  LOP3.LUT R132, R132, R39, RZ, 0xc0, !PT ;  /* 0x0000002784847212 */ /* 0x000fe200078ec0ff */
[--C-:B------:R-:W-:Y:S01]  /*14d10*/  HSET2.LE.AND R39, R136, R228.reuse, PT ;  /* 0x000000e488277233 */ /* 0x100fe20003803000 */
[----:B------:R-:W-:Y:S01]  /*14d20*/  LOP3.LUT R133, R133, R38, RZ, 0xc0, !PT ;  /* 0x0000002685857212 */ /* 0x000fe200078ec0ff */
[----:B------:R-:W-:Y:S01]  /*14d30*/  HSET2.LE.AND R38, R137, R228, PT ;  /* 0x000000e489267233 */ /* 0x000fe20003803000 */
[----:B------:R-:W-:Y:S02]  /*14d40*/  F2FP.PACK_AB R42, R50, R49 ;  /* 0x00000031322a723e */ /* 0x000fe400000000ff */
[----:B------:R-:W-:Y:S02]  /*14d50*/  F2FP.PACK_AB R41, R198, R51 ;  /* 0x00000033c629723e */ /* 0x000fe400000000ff */
[----:B----4-:R-:W-:Y:S02]  /*14d60*/  F2FP.PACK_AB R40, R197, R48 ;  /* 0x00000030c528723e */ /* 0x010fe400000000ff */
[----:B------:R-:W-:Y:S01]  /*14d70*/  LOP3.LUT R37, R37, R42, RZ, 0xc0, !PT ;  /* 0x0000002a25257212 */ /* 0x000fe200078ec0ff */
[----:B------:R-:W-:Y:S01]  /*14d80*/  IMAD.MOV.U32 R42, RZ, RZ, R161 ;  /* 0x000000ffff2a7224 */ /* 0x000fe200078e00a1 */
[----:B------:R-:W-:Y:S01]  /*14d90*/  LOP3.LUT R38, R38, R41, RZ, 0xc0, !PT ;  /* 0x0000002926267212 */ /* 0x000fe200078ec0ff */
[-C--:B------:R-:W-:Y:S01]  /*14da0*/  HMMA.16816.F32 R160, R132, R148.reuse, R4 ;  /* 0x0000009484a0723c */ /* 0x080fe20000001804 */
[----:B------:R-:W-:Y:S01]  /*14db0*/  LOP3.LUT R39, R39, R40, RZ, 0xc0, !PT ;  /* 0x0000002827277212 */ /* 0x000fe200078ec0ff */
[----:B------:R-:W-:Y:S01]  /*14dc0*/  IMAD.MOV.U32 R41, RZ, RZ, R159 ;  /* 0x000000ffff297224 */ /* 0x000fe200078e009f */
[----:B------:R-:W4:Y:S01]  /*14dd0*/  LDSM.16.MT88.4 R4, [R212+0xbc00] ;  /* 0x00bc0000d404783b */ /* 0x000f220000004200 */
[----:B------:R-:W-:Y:S02]  /*14de0*/  IMAD.MOV.U32 R40, RZ, RZ, R158 ;  /* 0x000000ffff287224 */ /* 0x000fe400078e009e */
[----:B------:R-:W-:Y:S02]  /*14df0*/  FADD.FTZ R187, R41, R187 ;  /* 0x000000bb29bb7221 */ /* 0x000fe40000010000 */
[C---:B------:R-:W-:Y:S01]  /*14e00*/  HMMA.16816.F32 R156, R36.reuse, R148, R8 ;  /* 0x00000094249c723c */ /* 0x040fe20000001808 */
[----:B------:R-:W-:Y:S03]  /*14e10*/  FADD.FTZ R185, R40, R185 ;  /* 0x000000b928b97221 */ /* 0x000fe60000010000 */
[----:B------:R-:W-:Y:S02]  /*14e20*/  FADD.FTZ R189, R42, R189 ;  /* 0x000000bd2abd7221 */ /* 0x000fe40000010000 */
[----:B------:R-:W-:Y:S02]  /*14e30*/  FADD.FTZ R185, R200, R185 ;  /* 0x000000b9c8b97221 */ /* 0x000fe40000010000 */
[----:B------:R-:W-:Y:S02]  /*14e40*/  IMAD.MOV.U32 R11, RZ, RZ, R155 ;  /* 0x000000ffff0b7224 */ /* 0x000fe400078e009b */
[-C--:B------:R-:W-:Y:S02]  /*14e50*/  HMMA.16816.F32 R152, R36, R150.reuse, R12 ;  /* 0x000000962498723c */ /* 0x080fe4000000180c */
[----:B------:R-:W-:Y:S02]  /*14e60*/  FADD.FTZ R191, R11, R191 ;  /* 0x000000bf0bbf7221 */ /* 0x000fe40000010000 */
[----:B------:R-:W-:Y:S02]  /*14e70*/  FADD.FTZ R187, R199, R187 ;  /* 0x000000bbc7bb7221 */ /* 0x000fe40000010000 */
[----:B------:R-:W-:Y:S02]  /*14e80*/  FADD.FTZ R191, R252, R191 ;  /* 0x000000bffcbf7221 */ /* 0x000fe40000010000 */
[C---:B------:R-:W-:Y:S01]  /*14e90*/  HMMA.16816.F32 R148, R132.reuse, R150, R16 ;  /* 0x000000968494723c */ /* 0x040fe20000001810 */
[----:B------:R-:W-:Y:S03]  /*14ea0*/  FADD.FTZ R189, R43, R189 ;  /* 0x000000bd2bbd7221 */ /* 0x000fe60000010000 */
[----:B------:R-:W-:Y:S02]  /*14eb0*/  FADD.FTZ R191, R49, R191 ;  /* 0x000000bf31bf7221 */ /* 0x000fe40000010000 */
[----:B------:R-:W-:Y:S02]  /*14ec0*/  FADD.FTZ R185, R64, R185 ;  /* 0x000000b940b97221 */ /* 0x000fe40000010000 */
[-C--:B-1----:R-:W-:Y:S01]  /*14ed0*/  HMMA.16816.F32 R68, R132, R44.reuse, R68 ;  /* 0x0000002c8444723c */ /* 0x082fe20000001844 */
[----:B------:R-:W-:Y:S03]  /*14ee0*/  FADD.FTZ R191, R50, R191 ;  /* 0x000000bf32bf7221 */ /* 0x000fe60000010000 */
[----:B------:R-:W-:Y:S02]  /*14ef0*/  FADD.FTZ R187, R66, R187 ;  /* 0x000000bb42bb7221 */ /* 0x000fe40000010000 */
[----:B------:R-:W-:Y:S02]  /*14f00*/  FADD.FTZ R189, R51, R189 ;  /* 0x000000bd33bd7221 */ /* 0x000fe40000010000 */
[C---:B------:R-:W-:Y:S01]  /*14f10*/  HMMA.16816.F32 R72, R36.reuse, R44, R72 ;  /* 0x0000002c2448723c */ /* 0x040fe20000001848 */
[----:B------:R-:W-:Y:S03]  /*14f20*/  FADD.FTZ R191, R48, R191 ;  /* 0x000000bf30bf7221 */ /* 0x000fe60000010000 */
[----:B------:R-:W-:Y:S02]  /*14f30*/  FADD.FTZ R232, R65, R185 ;  /* 0x000000b941e87221 */ /* 0x000fe40000010000 */
[----:B------:R-:W-:Y:S02]  /*14f40*/  FADD.FTZ R231, R67, R187 ;  /* 0x000000bb43e77221 */ /* 0x000fe40000010000 */
[-C--:B------:R-:W-:Y:S01]  /*14f50*/  HMMA.16816.F32 R76, R36, R46.reuse, R76 ;  /* 0x0000002e244c723c */ /* 0x080fe2000000184c */
[----:B------:R-:W-:Y:S03]  /*14f60*/  FADD.FTZ R230, R198, R189 ;  /* 0x000000bdc6e67221 */ /* 0x000fe60000010000 */
[----:B------:R-:W-:Y:S04]  /*14f70*/  FADD.FTZ R229, R197, R191 ;  /* 0x000000bfc5e57221 */ /* 0x000fe80000010000 */
[C---:B------:R-:W-:Y:S08]  /*14f80*/  HMMA.16816.F32 R80, R132.reuse, R46, R80 ;  /* 0x0000002e8450723c */ /* 0x040ff00000001850 */
        /* <DEDUP_REMOVED lines=8> */
[-C--:B---3--:R-:W-:Y:S08]  /*15010*/  HMMA.16816.F32 R112, R132, R60.reuse, R112 ;  /* 0x0000003c8470723c */ /* 0x088ff00000001870 */
        /* <DEDUP_REMOVED lines=8> */
.L_x_288:
        /* <DEDUP_REMOVED lines=9> */
[----:B------:R-:W-:Y:S01]  /*15130*/  ULDC.U8 UR9, c[0x0][0x328] ;  /* 0x0000ca0000097ab9 */ /* 0x000fe20000000000 */
[----:B------:R-:W4:Y:S01]  /*15140*/  S2UR UR10, SR_CTAID.Z ;  /* 0x00000000000a79c3 */ /* 0x000f220000002700 */
[----:B------:R-:W-:Y:S01]  /*15150*/  UISETP.NE.AND UP3, UPT, UR9, URZ, UPT ;  /* 0x0000003f0900728c */ /* 0x000fe2000bf65270 */
[----:B------:R-:W4:Y:S01]  /*15160*/  SHFL.BFLY PT, R3, R229, 0x2, 0x1f ;  /* 0x0c401f00e5037f89 */ /* 0x000f2200000e0000 */
[----:B------:R-:W-:-:S03]  /*15170*/  ULDC UR8, c[0x0][0x214] ;  /* 0x0000850000087ab9 */ /* 0x000fc60000000800 */
[----:B------:R-:W4:Y:S01]  /*15180*/  S2R R9, SR_TID.X ;  /* 0x0000000000097919 */ /* 0x000f220000002100 */
[----:B------:R-:W-:-:S04]  /*15190*/  @UP0 UIMAD.WIDE.U32 UR12, UR25, UR4, URZ ;  /* 0x00000004190c02a5 */ /* 0x000fc8000f8e003f */
[----:B------:R-:W-:Y:S01]  /*151a0*/  @UP0 UIMAD UR7, UR25, UR5, UR13 ;  /* 0x00000005190702a4 */ /* 0x000fe2000f8e020d */
[----:B-1----:R-:W-:Y:S02]  /*151b0*/  FADD.FTZ R0, R0, R232 ;  /* 0x000000e800007221 */ /* 0x002fe40000010000 */
[----:B------:R-:W-:Y:S02]  /*151c0*/  ULDC.64 UR4, c[0x0][0x1e0] ;  /* 0x0000780000047ab9 */ /* 0x000fe40000000a00 */
[----:B--2---:R-:W-:Y:S01]  /*151d0*/  @!UP0 USHF.R.S32.HI UR11, URZ, 0x1f, UR6 ;  /* 0x0000001f3f0b8899 */ /* 0x004fe20008011406 */
[----:B---3--:R-:W-:Y:S01]  /*151e0*/  FADD.FTZ R231, R2, R231 ;  /* 0x000000e702e77221 */ /* 0x008fe20000010000 */
[----:B------:R-:W1:Y:S01]  /*151f0*/  SHFL.BFLY PT, R5, R0, 0x1, 0x1f ;  /* 0x0c201f0000057f89 */ /* 0x000e6200000e0000 */
[----:B------:R-:W-:Y:S01]  /*15200*/  @!UP0 UIMAD.WIDE.U32 UR20, UR6, UR4, URZ ;  /* 0x00000004061482a5 */ /* 0x000fe2000f8e003f */
[----:B----4-:R-:W-:Y:S02]  /*15210*/  FADD.FTZ R230, R4, R230 ;  /* 0x000000e604e67221 */ /* 0x010fe40000010000 */
[----:B------:R-:W2:Y:S01]  /*15220*/  SHFL.BFLY PT, R2, R231, 0x1, 0x1f ;  /* 0x0c201f00e7027f89 */ /* 0x000ea200000e0000 */
[----:B------:R-:W-:Y:S01]  /*15230*/  MOV R4, 0x3f800000 ;  /* 0x3f80000000047802 */ /* 0x000fe20000000f00 */
[----:B------:R-:W-:Y:S01]  /*15240*/  @!UP0 UIMAD UR11, UR11, UR4, URZ ;  /* 0x000000040b0b82a4 */ /* 0x000fe2000f8e023f */
[----:B------:R-:W-:Y:S01]  /*15250*/  FADD.FTZ R229, R3, R229 ;  /* 0x000000e503e57221 */ /* 0x000fe20000010000 */
[----:B------:R-:W3:Y:S01]  /*15260*/  SHFL.BFLY PT, R6, R230, 0x1, 0x1f ;  /* 0x0c201f00e6067f89 */ /* 0x000ee200000e0000 */
[----:B------:R-:W-:Y:S01]  /*15270*/  MOV R3, 0x3f800000 ;  /* 0x3f80000000037802 */ /* 0x000fe20000000f00 */
[----:B------:R-:W-:Y:S01]  /*15280*/  ULDC.U8 UR4, c[0x0][0x329] ;  /* 0x0000ca4000047ab9 */ /* 0x000fe20000000000 */
[----:B------:R-:W-:Y:S01]  /*15290*/  SHF.R.S32.HI R10, RZ, 0x1f, R9 ;  /* 0x0000001fff0a7819 */ /* 0x000fe20000011409 */
[----:B------:R-:W-:-:S02]  /*152a0*/  UISETP.NE.AND UP2, UPT, UR4, URZ, UPT ;  /* 0x0000003f0400728c */ /* 0x000fc4000bf45270 */
[----:B------:R-:W-:Y:S01]  /*152b0*/  UISETP.EQ.AND UP3, UPT, UR4, URZ, UP3 ;  /* 0x0000003f0400728c */ /* 0x000fe20009f62270 */
[CC--:B------:R-:W-:Y:S01]  /*152c0*/  LEA.HI R11, R10.reuse, R9.reuse, RZ, 0x2 ;  /* 0x000000090a0b7211 */ /* 0x0c0fe200078f10ff */
[----:B------:R-:W-:Y:S01]  /*152d0*/  @!UP0 UIMAD UR11, UR6, UR5, UR11 ;  /* 0x00000005060b82a4 */ /* 0x000fe2000f8e020b */
[----:B------:R-:W-:Y:S01]  /*152e0*/  LEA.HI R10, R10, R9, RZ, 0x5 ;  /* 0x000000090a0a7211 */ /* 0x000fe200078f28ff */
[----:B------:R-:W-:Y:S01]  /*152f0*/  ULDC UR4, c[0x0][0x1c0] ;  /* 0x0000700000047ab9 */ /* 0x000fe20000000800 */
[----:B------:R-:W-:Y:S01]  /*15300*/  SHF.R.S32.HI R12, RZ, 0x2, R11 ;  /* 0x00000002ff0c7819 */ /* 0x000fe2000001140b */
[----:B------:R-:W-:Y:S01]  /*15310*/  ULDC UR5, c[0x0][0x234] ;  /* 0x00008d0000057ab9 */ /* 0x000fe20000000800 */
[----:B------:R-:W-:Y:S01]  /*15320*/  LOP3.LUT R15, R11, 0xfffffffc, RZ, 0xc0, !PT ;  /* 0xfffffffc0b0f7812 */ /* 0x000fe200078ec0ff */
[----:B------:R-:W-:Y:S01]  /*15330*/  @!UP0 UIADD3 UR7, UR21, UR11, URZ ;  /* 0x0000000b15078290 */ /* 0x000fe2000fffe03f */
[----:B------:R-:W-:Y:S01]  /*15340*/  SHF.R.S32.HI R13, RZ, 0x1f, R12 ;  /* 0x0000001fff0d7819 */ /* 0x000fe2000001140c */
[----:B-1----:R-:W-:Y:S01]  /*15350*/  FADD.FTZ R0, R0, R5 ;  /* 0x0000000500007221 */ /* 0x002fe20000010000 */
[----:B------:R-:W-:Y:S01]  /*15360*/  SHF.R.S32.HI R11, RZ, 0x5, R10 ;  /* 0x00000005ff0b7819 */ /* 0x000fe2000001140a */
[----:B------:R-:W1:Y:S01]  /*15370*/  SHFL.BFLY PT, R5, R229, 0x1, 0x1f ;  /* 0x0c201f00e5057f89 */ /* 0x000e6200000e0000 */
[----:B------:R-:W-:Y:S01]  /*15380*/  LEA.HI R13, R13, R12, RZ, 0x3 ;  /* 0x0000000c0d0d7211 */ /* 0x000fe200078f18ff */
[----:B--2---:R-:W-:Y:S01]  /*15390*/  FADD.FTZ R2, R231, R2 ;  /* 0x00000002e7027221 */ /* 0x004fe20000010000 */
[----:B------:R-:W-:Y:S01]  /*153a0*/  FSETP.NE.FTZ.AND P5, PT, R0, RZ, PT ;  /* 0x000000ff0000720b */ /* 0x000fe20003fb5000 */
[----:B------:R-:W-:Y:S01]  /*153b0*/  @!UP2 UISETP.NE.AND UP1, UPT, UR9, URZ, UPT ;  /* 0x0000003f0900a28c */ /* 0x000fe2000bf25270 */
[----:B------:R-:W-:Y:S01]  /*153c0*/  LOP3.LUT R13, R13, 0xfffffff8, RZ, 0xc0, !PT ;  /* 0xfffffff80d0d7812 */ /* 0x000fe200078ec0ff */
[----:B---3--:R-:W-:Y:S01]  /*153d0*/  FADD.FTZ R6, R230, R6 ;  /* 0x00000006e6067221 */ /* 0x008fe20000010000 */
[----:B------:R-:W-:Y:S01]  /*153e0*/  FSETP.NE.FTZ.AND P4, PT, R2, RZ, PT ;  /* 0x000000ff0200720b */ /* 0x000fe20003f95000 */
[----:B------:R-:W2:Y:S01]  /*153f0*/  S2UR UR9, SR_CTAID.X ;  /* 0x00000000000979c3 */ /* 0x000ea20000002500 */
[----:B------:R-:W-:Y:S01]  /*15400*/  IADD3 R13, R12, -R13, RZ ;  /* 0x8000000d0c0d7210 */ /* 0x000fe20007ffe0ff */
[----:B------:R-:W-:Y:S01]  /*15410*/  @UP2 ULDC UR14, c[0x0][0x210] ;  /* 0x00008400000e2ab9 */ /* 0x000fe20000000800 */
[----:B------:R-:W-:Y:S01]  /*15420*/  FSETP.NE.FTZ.AND P3, PT, R6, RZ, PT ;  /* 0x000000ff0600720b */ /* 0x000fe20003f75000 */
[----:B------:R-:W-:Y:S01]  /*15430*/  @UP2 UIMAD UR14, UR14, UR8, URZ ;  /* 0x000000080e0e22a4 */ /* 0x000fe2000f8e023f */
[----:B------:R-:W-:Y:S01]  /*15440*/  LEA.HI R14, R13, R13, RZ, 0x1 ;  /* 0x0000000d0d0e7211 */ /* 0x000fe200078f08ff */
[----:B------:R-:W-:Y:S01]  /*15450*/  @!UP2 USEL UR14, UR8, UR5, !UP1 ;  /* 0x00000005080ea287 */ /* 0x000fe2000c800000 */
[----:B------:R-:W-:Y:S01]  /*15460*/  IADD3 R15, -R15, R9, RZ ;  /* 0x000000090f0f7210 */ /* 0x000fe20007ffe1ff */
[----:B------:R-:W3:Y:S01]  /*15470*/  @P5 MUFU.RCP R3, R0 ;  /* 0x0000000000035308 */ /* 0x000ee20000001000 */
[----:B------:R-:W-:Y:S01]  /*15480*/  SHF.R.S32.HI R16, RZ, 0x1, R14 ;  /* 0x00000001ff107819 */ /* 0x000fe2000001140e */
[----:B------:R-:W-:Y:S01]  /*15490*/  @UP2 UMOV UR13, 0x1 ;  /* 0x00000001000d2882 */ /* 0x000fe20000000000 */
[----:B------:R-:W-:Y:S01]  /*154a0*/  LOP3.LUT R14, R14, 0x3fffffe, RZ, 0xc0, !PT ;  /* 0x03fffffe0e0e7812 */ /* 0x000fe200078ec0ff */
[----:B------:R-:W-:Y:S01]  /*154b0*/  @!UP2 UIMAD UR13, UR14, UR4, URZ ;  /* 0x000000040e0da2a4 */ /* 0x000fe2000f8e023f */
[C---:B------:R-:W-:Y:S01]  /*154c0*/  SHF.L.U32 R17, R16.reuse, 0x6, RZ ;  /* 0x0000000610117819 */ /* 0x040fe200000006ff */
[----:B------:R-:W-:Y:S01]  /*154d0*/  @UP3 UIMAD UR16, UR6, UR8, URZ ;  /* 0x00000008061032a4 */ /* 0x000fe2000f8e023f */
[----:B------:R-:W-:Y:S01]  /*154e0*/  IADD3 R14, R13, -R14, RZ ;  /* 0x8000000e0d0e7210 */ /* 0x000fe20007ffe0ff */
[----:B-1----:R-:W-:Y:S01]  /*154f0*/  FADD.FTZ R5, R229, R5 ;  /* 0x00000005e5057221 */ /* 0x002fe20000010000 */
[----:B------:R-:W1:Y:S01]  /*15500*/  @P4 MUFU.RCP R4, R2 ;  /* 0x0000000200044308 */ /* 0x000e620000001000 */
[----:B------:R-:W-:Y:S01]  /*15510*/  LEA R15, R11, R15, 0x8 ;  /* 0x0000000f0b0f7211 */ /* 0x000fe200078e40ff */
[----:B------:R-:W-:Y:S01]  /*15520*/  @UP2 ULDC UR15, c[0x0][0x210] ;  /* 0x00008400000f2ab9 */ /* 0x000fe20000000800 */
[----:B------:R-:W-:Y:S01]  /*15530*/  LOP3.LUT R17, R17, 0xc0, RZ, 0xc0, !PT ;  /* 0x000000c011117812 */ /* 0x000fe200078ec0ff */
[----:B------:R-:W-:Y:S01]  /*15540*/  UIMAD UR5, UR6, UR13, URZ ;  /* 0x0000000d060572a4 */ /* 0x000fe2000f8e023f */
[----:B------:R-:W-:Y:S01]  /*15550*/  FSETP.NE.FTZ.AND P2, PT, R5, RZ, PT ;  /* 0x000000ff0500720b */ /* 0x000fe20003f55000 */
[----:B------:R-:W-:Y:S01]  /*15560*/  @!UP2 UMOV UR15, 0x1 ;  /* 0x00000001000fa882 */ /* 0x000fe20000000000 */
[----:B------:R-:W-:Y:S01]  /*15570*/  LOP3.LUT R13, R16, 0x1, RZ, 0xc0, !PT ;  /* 0x00000001100d7812 */ /* 0x000fe200078ec0ff */
[----:B------:R-:W4:Y:S01]  /*15580*/  @P3 MUFU.RCP R7, R6 ;  /* 0x0000000600073308 */ /* 0x000f220000001000 */
[----:B------:R-:W-:Y:S01]  /*15590*/  LEA R14, R14, R15, 0x4 ;  /* 0x0000000f0e0e7211 */ /* 0x000fe200078e20ff */
[----:B---3--:R-:W-:Y:S01]  /*155a0*/  FMUL.FTZ R3, R3, c[0x0][0x2dc] ;  /* 0x0000b70003037a20 */ /* 0x008fe20000410000 */
[----:B------:R-:W-:Y:S01]  /*155b0*/  LEA.HI R17, R17, R17, RZ, 0x1d ;  /* 0x0000001111117211 */ /* 0x000fe200078fe8ff */
[----:B------:R-:W-:Y:S01]  /*155c0*/  @UP3 USEL UR16, UR16, UR25, !UP0 ;  /* 0x0000001910103287 */ /* 0x000fe2000c000000 */
[----:B------:R-:W-:Y:S01]  /*155d0*/  ISETP.NE.U32.AND P1, PT, R13, 0x1, PT ;  /* 0x000000010d00780c */ /* 0x000fe20003f25070 */
[C---:B------:R-:W-:Y:S01]  /*155e0*/  FMUL.FTZ R160, R3.reuse, R160 ;  /* 0x000000a003a07220 */ /* 0x040fe20000410000 */
[----:B------:R-:W-:Y:S01]  /*155f0*/  LEA R14, R14, R17, 0x1 ;  /* 0x000000110e0e7211 */ /* 0x000fe200078e08ff */
[----:B-1----:R-:W-:Y:S01]  /*15600*/  FMUL.FTZ R4, R4, c[0x0][0x2dc] ;  /* 0x0000b70004047a20 */ /* 0x002fe20000410000 */
[----:B------:R-:W-:Y:S01]  /*15610*/  LOP3.LUT P0, RZ, R16, 0x2, RZ, 0xc0, !PT ;  /* 0x0000000210ff7812 */ /* 0x000fe2000780c0ff */
[----:B------:R-:W1:Y:S01]  /*15620*/  @P2 MUFU.RCP R8, R5 ;  /* 0x0000000500082308 */ /* 0x000e620000001000 */
[----:B------:R-:W-:Y:S01]  /*15630*/  FMUL.FTZ R161, R3, R161 ;  /* 0x000000a103a17220 */ /* 0x000fe20000410000 */
[----:B------:R-:W-:Y:S01]  /*15640*/  SHF.L.U32 R14, R14, 0x1, RZ ;  /* 0x000000010e0e7819 */ /* 0x000fe200000006ff */
[C---:B------:R-:W-:Y:S01]  /*15650*/  FMUL.FTZ R162, R4.reuse, R162 ;  /* 0x000000a204a27220 */ /* 0x040fe20000410000 */
[----:B------:R-:W-:Y:S01]  /*15660*/  MOV R13, 0x20 ;  /* 0x00000020000d7802 */ /* 0x000fe20000000f00 */
[C---:B------:R-:W-:Y:S01]  /*15670*/  FMUL.FTZ R163, R4.reuse, R163 ;  /* 0x000000a304a37220 */ /* 0x040fe20000410000 */
[----:B------:R-:W-:Y:S01]  /*15680*/  F2FP.PACK_AB R160, R161, R160 ;  /* 0x000000a0a1a0723e */ /* 0x000fe200000000ff */
[C---:B------:R-:W-:Y:S01]  /*15690*/  FMUL.FTZ R150, R4.reuse, R150 ;  /* 0x0000009604967220 */ /* 0x040fe20000410000 */
[----:B------:R-:W-:Y:S01]  /*156a0*/  SEL R13, R13, 0xffffffe0, !P0 ;  /* 0xffffffe00d0d7807 */ /* 0x000fe20004000000 */
[C---:B------:R-:W-:Y:S01]  /*156b0*/  FMUL.FTZ R151, R4.reuse, R151 ;  /* 0x0000009704977220 */ /* 0x040fe20000410000 */
[----:B------:R-:W-:Y:S01]  /*156c0*/  F2FP.PACK_AB R162, R163, R162 ;  /* 0x000000a2a3a2723e */ /* 0x000fe200000000ff */
[----:B------:R-:W-:Y:S01]  /*156d0*/  FMUL.FTZ R70, R4, R70 ;  /* 0x0000004604467220 */ /* 0x000fe20000410000 */
[----:B------:R-:W-:Y:S01]  /*156e0*/  IADD3 R15, R14, R13, RZ ;  /* 0x0000000d0e0f7210 */ /* 0x000fe20007ffe0ff */
[C---:B------:R-:W-:Y:S01]  /*156f0*/  FMUL.FTZ R71, R4.reuse, R71 ;  /* 0x0000004704477220 */ /* 0x040fe20000410000 */
[----:B------:R-:W-:Y:S01]  /*15700*/  F2FP.PACK_AB R150, R151, R150 ;  /* 0x000000969796723e */ /* 0x000fe200000000ff */
[C---:B------:R-:W-:Y:S01]  /*15710*/  FMUL.FTZ R82, R4.reuse, R82 ;  /* 0x0000005204527220 */ /* 0x040fe20000410000 */
[----:B------:R-:W-:Y:S01]  /*15720*/  STS [R14], R160 ;  /* 0x000000a00e007388 */ /* 0x000fe20000000800 */
[C---:B------:R-:W-:Y:S01]  /*15730*/  FMUL.FTZ R83, R4.reuse, R83 ;  /* 0x0000005304537220 */ /* 0x040fe20000410000 */
[----:B------:R-:W-:Y:S01]  /*15740*/  F2FP.PACK_AB R70, R71, R70 ;  /* 0x000000464746723e */ /* 0x000fe200000000ff */
[C---:B------:R-:W-:Y:S01]  /*15750*/  FMUL.FTZ R86, R4.reuse, R86 ;  /* 0x0000005604567220 */ /* 0x040fe20000410000 */
[----:B------:R-:W-:Y:S01]  /*15760*/  STS [R14+0x200], R162 ;  /* 0x000200a20e007388 */ /* 0x000fe20000000800 */
[C---:B------:R-:W-:Y:S01]  /*15770*/  FMUL.FTZ R87, R4.reuse, R87 ;  /* 0x0000005704577220 */ /* 0x040fe20000410000 */
[----:B------:R-:W-:Y:S01]  /*15780*/  F2FP.PACK_AB R82, R83, R82 ;  /* 0x000000525352723e */ /* 0x000fe200000000ff */
[----:B------:R-:W-:Y:S01]  /*15790*/  FMUL.FTZ R98, R4, R98 ;  /* 0x0000006204627220 */ /* 0x000fe20000410000 */
[----:B------:R-:W-:Y:S01]  /*157a0*/  LOP3.LUT R10, R10, 0xffffffe0, RZ, 0xc0, !PT ;  /* 0xffffffe00a0a7812 */ /* 0x000fe200078ec0ff */
[C---:B------:R-:W-:Y:S01]  /*157b0*/  FMUL.FTZ R99, R4.reuse, R99 ;  /* 0x0000006304637220 */ /* 0x040fe20000410000 */
[----:B------:R-:W-:Y:S01]  /*157c0*/  F2FP.PACK_AB R86, R87, R86 ;  /* 0x000000565756723e */ /* 0x000fe200000000ff */
[C---:B------:R-:W-:Y:S01]  /*157d0*/  FMUL.FTZ R102, R4.reuse, R102 ;  /* 0x0000006604667220 */ /* 0x040fe20000410000 */
[----:B------:R-:W3:Y:S01]  /*157e0*/  @P5 MUFU.LG2 R0, R0 ;  /* 0x0000000000005308 */ /* 0x000ee20000000c00 */
[C---:B------:R-:W-:Y:S01]  /*157f0*/  FMUL.FTZ R103, R4.reuse, R103 ;  /* 0x0000006704677220 */ /* 0x040fe20000410000 */
[----:B------:R-:W-:Y:S01]  /*15800*/  F2FP.PACK_AB R98, R99, R98 ;  /* 0x000000626362723e */ /* 0x000fe200000000ff */
[----:B------:R-:W-:Y:S01]  /*15810*/  FMUL.FTZ R110, R4, R110 ;  /* 0x0000006e046e7220 */ /* 0x000fe20000410000 */
[----:B------:R-:W-:Y:S01]  /*15820*/  IADD3 R10, -R10, R9, RZ ;  /* 0x000000090a0a7210 */ /* 0x000fe20007ffe1ff */
[C---:B------:R-:W-:Y:S01]  /*15830*/  FMUL.FTZ R111, R4.reuse, R111 ;  /* 0x0000006f046f7220 */ /* 0x040fe20000410000 */
[----:B------:R-:W-:Y:S01]  /*15840*/  F2FP.PACK_AB R102, R103, R102 ;  /* 0x000000666766723e */ /* 0x000fe200000000ff */
[C---:B------:R-:W-:Y:S01]  /*15850*/  FMUL.FTZ R114, R4.reuse, R114 ;  /* 0x0000007204727220 */ /* 0x040fe20000410000 */
[----:B------:R-:W3:Y:S01]  /*15860*/  @P4 MUFU.LG2 R2, R2 ;  /* 0x0000000200024308 */ /* 0x000ee20000000c00 */
[C---:B------:R-:W-:Y:S01]  /*15870*/  FMUL.FTZ R115, R4.reuse, R115 ;  /* 0x0000007304737220 */ /* 0x040fe20000410000 */
[----:B------:R-:W-:Y:S01]  /*15880*/  F2FP.PACK_AB R110, R111, R110 ;  /* 0x0000006e6f6e723e */ /* 0x000fe200000000ff */
[C---:B------:R-:W-:Y:S01]  /*15890*/  FMUL.FTZ R122, R4.reuse, R122 ;  /* 0x0000007a047a7220 */ /* 0x040fe20000410000 */
[----:B--2---:R-:W-:Y:S01]  /*158a0*/  UIMAD UR4, UR9, UR15, URZ ;  /* 0x0000000f090472a4 */ /* 0x004fe2000f8e023f */
[C---:B------:R-:W-:Y:S01]  /*158b0*/  FMUL.FTZ R123, R4.reuse, R123 ;  /* 0x0000007b047b7220 */ /* 0x040fe20000410000 */
[----:B------:R-:W-:Y:S01]  /*158c0*/  F2FP.PACK_AB R114, R115, R114 ;  /* 0x000000727372723e */ /* 0x000fe200000000ff */
[C---:B------:R-:W-:Y:S01]  /*158d0*/  FMUL.FTZ R138, R4.reuse, R138 ;  /* 0x0000008a048a7220 */ /* 0x040fe20000410000 */
[----:B------:R-:W2:Y:S01]  /*158e0*/  @P3 MUFU.LG2 R6, R6 ;  /* 0x0000000600063308 */ /* 0x000ea20000000c00 */
[----:B------:R-:W-:Y:S01]  /*158f0*/  FMUL.FTZ R139, R4, R139 ;  /* 0x0000008b048b7220 */ /* 0x000fe20000410000 */
[----:B------:R-:W-:Y:S01]  /*15900*/  F2FP.PACK_AB R122, R123, R122 ;  /* 0x0000007a7b7a723e */ /* 0x000fe200000000ff */
[----:B----4-:R-:W-:Y:S01]  /*15910*/  FMUL.FTZ R7, R7, c[0x0][0x2dc] ;  /* 0x0000b70007077a20 */ /* 0x010fe20000410000 */
[----:B------:R-:W-:Y:S01]  /*15920*/  LOP3.LUT P0, RZ, R10, 0x3, RZ, 0xc0, !PT ;  /* 0x000000030aff7812 */ /* 0x000fe2000780c0ff */
[----:B------:R-:W-:Y:S01]  /*15930*/  FMUL.FTZ R134, R4, R134 ;  /* 0x0000008604867220 */ /* 0x000fe20000410000 */
[----:B------:R-:W-:Y:S01]  /*15940*/  F2FP.PACK_AB R138, R139, R138 ;  /* 0x0000008a8b8a723e */ /* 0x000fe200000000ff */
[----:B-1----:R-:W-:Y:S01]  /*15950*/  FMUL.FTZ R8, R8, c[0x0][0x2dc] ;  /* 0x0000b70008087a20 */ /* 0x002fe20000410000 */
[----:B------:R-:W1:Y:S01]  /*15960*/  @P2 MUFU.LG2 R5, R5 ;  /* 0x0000000500052308 */ /* 0x000e620000000c00 */
[----:B------:R-:W-:Y:S01]  /*15970*/  FMUL.FTZ R4, R4, R135 ;  /* 0x0000008704047220 */ /* 0x000fe20000410000 */
[----:B------:R-:W-:Y:S01]  /*15980*/  USEL UR5, UR5, URZ, !UP3 ;  /* 0x0000003f05057287 */ /* 0x000fe2000d800000 */
[C---:B------:R-:W-:Y:S01]  /*15990*/  FMUL.FTZ R148, R3.reuse, R148 ;  /* 0x0000009403947220 */ /* 0x040fe20000410000 */
[----:B------:R-:W-:Y:S01]  /*159a0*/  USHF.L.U32 UR4, UR4, 0x7, URZ ;  /* 0x0000000704047899 */ /* 0x000fe2000800063f */
[----:B------:R-:W-:Y:S01]  /*159b0*/  FMUL.FTZ R149, R3, R149 ;  /* 0x0000009503957220 */ /* 0x000fe20000410000 */
[----:B------:R-:W-:Y:S01]  /*159c0*/  F2FP.PACK_AB R134, R4, R134 ;  /* 0x000000860486723e */ /* 0x000fe200000000ff */
[C---:B------:R-:W-:Y:S01]  /*159d0*/  FMUL.FTZ R156, R7.reuse, R156 ;  /* 0x0000009c079c7220 */ /* 0x040fe20000410000 */
[----:B------:R-:W-:Y:S01]  /*159e0*/  IADD3 R4, R14, -0x10, RZ ;  /* 0xfffffff00e047810 */ /* 0x000fe20007ffe0ff */
[----:B------:R-:W-:Y:S01]  /*159f0*/  FMUL.FTZ R157, R7, R157 ;  /* 0x0000009d079d7220 */ /* 0x000fe20000410000 */
[----:B------:R-:W-:Y:S01]  /*15a00*/  F2FP.PACK_AB R148, R149, R148 ;  /* 0x000000949594723e */ /* 0x000fe200000000ff */
[----:B------:R-:W-:Y:S01]  /*15a10*/  FMUL.FTZ R158, R8, R158 ;  /* 0x0000009e089e7220 */ /* 0x000fe20000410000 */
[----:B------:R-:W-:Y:S01]  /*15a20*/  @P1 IADD3 R4, R14, 0x10, RZ ;  /* 0x000000100e041810 */ /* 0x000fe20007ffe0ff */
[C---:B------:R-:W-:Y:S01]  /*15a30*/  FMUL.FTZ R159, R8.reuse, R159 ;  /* 0x0000009f089f7220 */ /* 0x040fe20000410000 */
[----:B------:R-:W-:Y:S01]  /*15a40*/  F2FP.PACK_AB R156, R157, R156 ;  /* 0x0000009c9d9c723e */ /* 0x000fe200000000ff */
[----:B------:R-:W-:Y:S01]  /*15a50*/  FMUL.FTZ R152, R7, R152 ;  /* 0x0000009807987220 */ /* 0x000fe20000410000 */
[----:B------:R-:W-:Y:S01]  /*15a60*/  IADD3 R13, R13, R4, RZ ;  /* 0x000000040d0d7210 */ /* 0x000fe20007ffe0ff */
        /* <DEDUP_REMOVED lines=121> */
[----:B------:R-:W-:Y:S01]  /*16200*/  UIMAD UR14, UR10, UR14, UR5 ;  /* 0x0000000e0a0e72a4 */ /* 0x000fe2000f8e0205 */
[----:B------:R-:W-:Y:S01]  /*16210*/  FMUL.FTZ R7, R7, R129 ;  /* 0x0000008107077220 */ /* 0x000fe20000410000 */
[----:B------:R-:W-:Y:S01]  /*16220*/  STS [R14+0x4000], R112 ;  /* 0x004000700e007388 */ /* 0x000fe20000000800 */
[----:B------:R-:W-:Y:S01]  /*16230*/  FMUL.FTZ R8, R8, R131 ;  /* 0x0000008308087220 */ /* 0x000fe20000410000 */
[----:B------:R-:W-:Y:S01]  /*16240*/  F2FP.PACK_AB R126, R127, R126 ;  /* 0x0000007e7f7e723e */ /* 0x000fe200000000ff */
[----:B------:R-:W-:Y:S01]  /*16250*/  @!UP3 UMOV UR22, URZ ;  /* 0x0000003f0016bc82 */ /* 0x000fe20008000000 */
[----:B------:R-:W-:Y:S01]  /*16260*/  STS [R14+0x4200], R114 ;  /* 0x004200720e007388 */ /* 0x000fe20000000800 */
[----:B------:R-:W-:Y:S01]  /*16270*/  F2FP.PACK_AB R7, R7, R128 ;  /* 0x000000800707723e */ /* 0x000fe200000000ff */
[----:B------:R-:W-:Y:S01]  /*16280*/  @UP3 UMOV UR22, UR16 ;  /* 0x0000001000163c82 */ /* 0x000fe20008000000 */
[----:B------:R-:W-:Y:S01]  /*16290*/  F2FP.PACK_AB R8, R8, R130 ;  /* 0x000000820808723e */ /* 0x000fe200000000ff */
[----:B------:R-:W-:Y:S01]  /*162a0*/  STS [R4+0x4000], R120 ;  /* 0x0040007804007388 */ /* 0x000fe20000000800 */
[----:B------:R-:W-:Y:S01]  /*162b0*/  @!UP3 UMOV UR23, URZ ;  /* 0x0000003f0017bc82 */ /* 0x000fe20008000000 */
[----:B---3--:R-:W-:Y:S01]  /*162c0*/  @P5 FMUL.FTZ R0, R0, 0.69314718246459960938 ;  /* 0x3f31721800005820 */ /* 0x008fe20000410000 */
[----:B------:R-:W-:Y:S01]  /*162d0*/  USHF.R.S32.HI UR5, URZ, 0x1f, UR4 ;  /* 0x0000001f3f057899 */ /* 0x000fe20008011404 */
[----:B------:R-:W-:Y:S01]  /*162e0*/  STS [R4+0x4200], R122 ;  /* 0x0042007a04007388 */ /* 0x000fe20000000800 */
[----:B------:R-:W-:Y:S01]  /*162f0*/  @UP3 USHF.R.S32.HI UR23, URZ, 0x1f, UR16 ;  /* 0x0000001f3f173899 */ /* 0x000fe20008011410 */
[----:B------:R-:W-:Y:S01]  /*16300*/  @P4 FMUL.FTZ R2, R2, 0.69314718246459960938 ;  /* 0x3f31721802024820 */ /* 0x000fe20000410000 */
[----:B------:R-:W-:Y:S01]  /*16310*/  USHF.R.S32.HI UR6, URZ, 0x1f, UR14 ;  /* 0x0000001f3f067899 */ /* 0x000fe2000801140e */
[----:B------:R-:W-:Y:S01]  /*16320*/  STS [R14+0x5000], R140 ;  /* 0x0050008c0e007388 */ /* 0x000fe20000000800 */
[----:B------:R-:W-:Y:S01]  /*16330*/  UIADD3 UR4, UP2, UP1, UR4, UR22, UR14 ;  /* 0x0000001604047290 */ /* 0x000fe2000f95e00e */
[----:B--2---:R-:W-:Y:S01]  /*16340*/  @P3 FMUL.FTZ R6, R6, 0.69314718246459960938 ;  /* 0x3f31721806063820 */ /* 0x004fe20000410000 */
[----:B------:R-:W-:Y:S01]  /*16350*/  @!UP0 UMOV UR12, UR20 ;  /* 0x00000014000c8c82 */ /* 0x000fe20008000000 */
[----:B------:R-:W-:Y:S01]  /*16360*/  STS [R14+0x5200], R142 ;  /* 0x0052008e0e007388 */ /* 0x000fe20000000800 */
[----:B-1----:R-:W-:Y:S01]  /*16370*/  @P2 FMUL.FTZ R5, R5, 0.69314718246459960938 ;  /* 0x3f31721805052820 */ /* 0x002fe20000410000 */
[----:B------:R-:W-:-:S02]  /*16380*/  UIADD3.X UR5, UR5, UR23, UR6, UP2, UP1 ;  /* 0x0000001705057290 */ /* 0x000fc400097e2406 */
[----:B------:R-:W-:Y:S04]  /*16390*/  STS [R4+0x5000], R116 ;  /* 0x0050007404007388 */ /* 0x000fe80000000800 */
[----:B------:R1:W-:Y:S04]  /*163a0*/  STS [R4+0x5200], R118 ;  /* 0x0052007604007388 */ /* 0x0003e80000000800 */
[----:B------:R-:W-:Y:S04]  /*163b0*/  STS [R15+0x4000], R136 ;  /* 0x004000880f007388 */ /* 0x000fe80000000800 */
[----:B------:R-:W-:Y:S04]  /*163c0*/  STS [R15+0x4200], R138 ;  /* 0x0042008a0f007388 */ /* 0x000fe80000000800 */
[----:B------:R2:W-:Y:S04]  /*163d0*/  STS [R13+0x4000], R3 ;  /* 0x004000030d007388 */ /* 0x0005e80000000800 */
[----:B------:R-:W-:Y:S04]  /*163e0*/  STS [R13+0x4200], R134 ;  /* 0x004200860d007388 */ /* 0x000fe80000000800 */
[----:B------:R-:W-:Y:S04]  /*163f0*/  STS [R15+0x5000], R124 ;  /* 0x0050007c0f007388 */ /* 0x000fe80000000800 */
[----:B------:R-:W-:Y:S01]  /*16400*/  STS [R15+0x5200], R126 ;  /* 0x0052007e0f007388 */ /* 0x000fe20000000800 */
[----:B-1----:R-:W-:Y:S01]  /*16410*/  MOV R4, 0x7f800000 ;  /* 0x7f80000000047802 */ /* 0x002fe20000000f00 */
[----:B------:R-:W-:-:S02]  /*16420*/  @P2 FFMA.FTZ R4, R165, c[0x0][0x238], R5 ;  /* 0x00008e00a5042a23 */ /* 0x000fc40000010005 */
[----:B------:R1:W-:Y:S04]  /*16430*/  STS [R13+0x5000], R7 ;  /* 0x005000070d007388 */ /* 0x0003e80000000800 */
[----:B------:R3:W-:Y:S04]  /*16440*/  STS [R13+0x5200], R8 ;  /* 0x005200080d007388 */ /* 0x0007e80000000800 */
[----:B------:R-:W-:Y:S01]  /*16450*/  BAR.SYNC.DEFER_BLOCKING 0x0 ;  /* 0x0000000000007b1d */ /* 0x000fe20000010000 */
[----:B--2---:R-:W-:Y:S01]  /*16460*/  MOV R3, 0x7f800000 ;  /* 0x7f80000000037802 */ /* 0x004fe20000000f00 */
[----:B------:R-:W-:Y:S01]  /*16470*/  @P3 FFMA.FTZ R3, R166, c[0x0][0x238], R6 ;  /* 0x00008e00a6033a23 */ /* 0x000fe20000010006 */
[----:B-1----:R-:W-:Y:S01]  /*16480*/  MOV R7, 0x7f800000 ;  /* 0x7f80000000077802 */ /* 0x002fe20000000f00 */
[----:B------:R-:W-:Y:S01]  /*16490*/  @P5 FFMA.FTZ R7, R168, c[0x0][0x238], R0 ;  /* 0x00008e00a8075a23 */ /* 0x000fe20000010000 */
[----:B---3--:R-:W-:Y:S01]  /*164a0*/  MOV R8, 0x7f800000 ;  /* 0x7f80000000087802 */ /* 0x008fe20000000f00 */
[----:B------:R-:W-:Y:S01]  /*164b0*/  @P4 FFMA.FTZ R8, R167, c[0x0][0x238], R2 ;  /* 0x00008e00a7084a23 */ /* 0x000fe20000010002 */
        /* <DEDUP_REMOVED lines=13> */
[----:B--23--:R-:W2:Y:S01]  /*16590*/  S2R R2, SR_TID.X ;  /* 0x0000000000027919 */ /* 0x00cea20000002100 */
[----:B------:R-:W-:-:S04]  /*165a0*/  SHF.R.S32.HI R5, RZ, 0x1f, R11 ;  /* 0x0000001fff057819 */ /* 0x000fc8000001140b */
[----:B------:R-:W-:-:S04]  /*165b0*/  LEA.HI R5, R5, R11, RZ, 0x2 ;  /* 0x0000000b05057211 */ /* 0x000fc800078f10ff */
[----:B------:R-:W-:Y:S02]  /*165c0*/  LOP3.LUT R5, R5, 0xffffffc, RZ, 0xc0, !PT ;  /* 0x0ffffffc05057812 */ /* 0x000fe400078ec0ff */
[----:B--2---:R-:W-:-:S04]  /*165d0*/  SHF.R.S32.HI R0, RZ, 0x1f, R2 ;  /* 0x0000001fff007819 */ /* 0x004fc80000011402 */
[----:B------:R-:W-:-:S04]  /*165e0*/  LEA.HI R0, R0, R2, RZ, 0x5 ;  /* 0x0000000200007211 */ /* 0x000fc800078f28ff */
[----:B------:R-:W-:-:S05]  /*165f0*/  LOP3.LUT R0, R0, 0xffffffe0, RZ, 0xc0, !PT ;  /* 0xffffffe000007812 */ /* 0x000fca00078ec0ff */
[----:B------:R-:W-:-:S05]  /*16600*/  IMAD.IADD R0, R2, 0x1, -R0 ;  /* 0x0000000102007824 */ /* 0x000fca00078e0a00 */
[----:B------:R-:W-:-:S04]  /*16610*/  SHF.R.S32.HI R2, RZ, 0x1f, R0 ;  /* 0x0000001fff027819 */ /* 0x000fc80000011400 */
[----:B------:R-:W-:Y:S01]  /*16620*/  LEA.HI R2, R2, R0, RZ, 0x2 ;  /* 0x0000000002027211 */ /* 0x000fe200078f10ff */
[----:B------:R-:W-:-:S03]  /*16630*/  IMAD.IADD R0, R11, 0x1, -R5 ;  /* 0x000000010b007824 */ /* 0x000fc600078e0a05 */
        /* <DEDUP_REMOVED lines=19> */
[----:B------:R-:W-:Y:S01]  /*16770*/  @!P4 IADD3 R5, P1, R10, UR4, RZ ;  /* 0x000000040a05cc10 */ /* 0x000fe2000ff3e0ff */
[----:B------:R2:W-:Y:S01]  /*16780*/  @!P6 STG.E [R14.64], R7 ;  /* 0x000000070e00e986 */ /* 0x0005e2000c10191c */
[----:B------:R-:W-:-:S02]  /*16790*/  @!P3 IADD3 R6, P0, R9, UR4, RZ ;  /* 0x000000040906bc10 */ /* 0x000fc4000ff1e0ff */
[----:B------:R-:W-:Y:S02]  /*167a0*/  @!P5 LEA R64, P2, R2, c[0x0][0x200], 0x2 ;  /* 0x000080000240da11 */ /* 0x000fe400078410ff */
[----:B------:R-:W-:Y:S02]  /*167b0*/  @!P4 LEA.HI.X.SX32 R10, R10, UR5, 0x1, P1 ;  /* 0x000000050a0acc11 */ /* 0x000fe400088f0eff */
[----:B------:R-:W-:Y:S02]  /*167c0*/  @!P3 LEA.HI.X.SX32 R9, R9, UR5, 0x1, P0 ;  /* 0x000000050909bc11 */ /* 0x000fe400080f0eff */
        /* <DEDUP_REMOVED lines=8> */
.L_x_293:
[----:B--23--:R-:W-:Y:S05]  /*16850*/  BSYNC B0 ;  /* 0x0000000000007941 */ /* 0x00cfea0003800000 */
.L_x_292:
[----:B------:R-:W2:Y:S01]  /*16860*/  S2R R3, SR_TID.X ;  /* 0x0000000000037919 */ /* 0x000ea20000002100 */
[----:B------:R-:W-:Y:S01]  /*16870*/  UIMAD UR9, UR9, -0x80, UR27 ;  /* 0xffffff80090978a4 */ /* 0x000fe2000f8e021b */
[----:B------:R-:W-:Y:S01]  /*16880*/  SHF.R.S32.HI R4, RZ, 0x1f, R226 ;  /* 0x0000001fff047819 */ /* 0x000fe200000114e2 */
[----:B------:R-:W-:Y:S01]  /*16890*/  USHF.R.S32.HI UR6, URZ, 0x1f, UR10 ;  /* 0x0000001f3f067899 */ /* 0x000fe2000801140a */
[----:B------:R-:W3:Y:S01]  /*168a0*/  S2R R0, SR_CTAID.Z ;  /* 0x0000000000007919 */ /* 0x000ee20000002700 */
        /* <DEDUP_REMOVED lines=9> */
[----:B---3--:R-:W-:-:S03]  /*16940*/  IMAD.WIDE.U32 R6, R0, c[0x0][0x1f0], R6 ;  /* 0x00007c0000067a25 */ /* 0x008fc600078e0006 */
        /* <DEDUP_REMOVED lines=19> */
.L_x_295:
[----:B------:R-:W-:Y:S05]  /*16a80*/  BSYNC B0 ;  /* 0x0000000000007941 */ /* 0x000fea0003800000 */
.L_x_294:
[----:B------:R-:W-:Y:S01]  /*16a90*/  IADD3 R0, R4, 0x20, RZ ;  /* 0x0000002004007810 */ /* 0x000fe20007ffe0ff */
[----:B------:R-:W-:Y:S03]  /*16aa0*/  BSSY B0, `(.L_x_296) ;  /* 0x0000013000007945 */ /* 0x000fe60003800000 */
[----:B------:R-:W-:-:S13]  /*16ab0*/  ISETP.GE.AND P0, PT, R0, UR18, PT ;  /* 0x0000001200007c0c */ /* 0x000fda000bf06270 */
[----:B------:R-:W-:Y:S05]  /*16ac0*/  @P0 BRA `(.L_x_297) ;  /* 0x0000010000000947 */ /* 0x000fea0003800000 */
[----:B------:R-:W-:Y:S01]  /*16ad0*/  IADD3 R2, P0, R10, 0x20, RZ ;  /* 0x000000200a027810 */ /* 0x000fe20007f1e0ff */
[----:B--2---:R-:W-:Y:S01]  /*16ae0*/  IMAD.MOV.U32 R12, RZ, RZ, R6 ;  /* 0x000000ffff0c7224 */ /* 0x004fe200078e0006 */
        /* <DEDUP_REMOVED lines=14> */
.L_x_297:
[----:B------:R-:W-:Y:S05]  /*16bd0*/  BSYNC B0 ;  /* 0x0000000000007941 */ /* 0x000fea0003800000 */
.L_x_296:
        /* <DEDUP_REMOVED lines=20> */
.L_x_299:
[----:B------:R-:W-:Y:S05]  /*16d20*/  BSYNC B0 ;  /* 0x0000000000007941 */ /* 0x000fea0003800000 */
.L_x_298:
[----:B------:R-:W-:-:S04]  /*16d30*/  IADD3 R4, R4, 0x60, RZ ;  /* 0x0000006004047810 */ /* 0x000fc80007ffe0ff */
[----:B------:R-:W-:-:S13]  /*16d40*/  ISETP.GE.AND P0, PT, R4, UR18, PT ;  /* 0x0000001204007c0c */ /* 0x000fda000bf06270 */
[----:B------:R-:W-:Y:S05]  /*16d50*/  @P0 EXIT ;  /* 0x000000000000094d */ /* 0x000fea0003800000 */
[----:B------:R-:W-:Y:S01]  /*16d60*/  IADD3 R0, P0, R10, 0x60, RZ ;  /* 0x000000600a007810 */ /* 0x000fe20007f1e0ff */
[----:B--2---:R-:W-:Y:S01]  /*16d70*/  IMAD.MOV.U32 R2, RZ, RZ, R6 ;  /* 0x000000ffff027224 */ /* 0x004fe200078e0006 */
[----:B------:R-:W-:Y:S02]  /*16d80*/  MOV R3, R9 ;  /* 0x0000000900037202 */ /* 0x000fe40000000f00 */
        /* <DEDUP_REMOVED lines=15> */
.L_x_258:
[----:B------:R-:W-:Y:S01]  /*16e80*/  UISETP.NE.AND UP4, UPT, UR25, -0x1, UPT ;  /* 0xffffffff1900788c */ /* 0x000fe2000bf85270 */
[----:B------:R-:W-:Y:S01]  /*16e90*/  LEA.HI R14, R10, R2, RZ, 0x2 ;  /* 0x000000020a0e7211 */ /* 0x000fe200078f10ff */
[----:B------:R-:W-:Y:S01]  /*16ea0*/  ULDC.U8 UR15, c[0x0][0x329] ;  /* 0x0000ca40000f7ab9 */ /* 0x000fe20000000000 */
[----:B------:R-:W1:Y:S01]  /*16eb0*/  S2R R10, SR_CTAID.Z ;  /* 0x00000000000a7919 */ /* 0x000e620000002700 */
[----:B------:R-:W-:Y:S01]  /*16ec0*/  UISETP.NE.AND UP3, UPT, UR15, URZ, UPT ;  /* 0x0000003f0f00728c */ /* 0x000fe2000bf65270 */
[----:B------:R-:W-:Y:S01]  /*16ed0*/  LOP3.LUT R7, R14, 0xfffffffc, RZ, 0xc0, !PT ;  /* 0xfffffffc0e077812 */ /* 0x000fe200078ec0ff */
[----:B------:R-:W-:Y:S01]  /*16ee0*/  ULDC.64 UR4, c[0x0][0x1e0] ;  /* 0x0000780000047ab9 */ /* 0x000fe20000000a00 */
[----:B------:R-:W-:Y:S01]  /*16ef0*/  SHF.R.S32.HI R14, RZ, 0x2, R14 ;  /* 0x00000002ff0e7819 */ /* 0x000fe2000001140e */
[----:B------:R-:W-:Y:S01]  /*16f00*/  ULDC.64 UR6, c[0x0][0x1e8] ;  /* 0x00007a0000067ab9 */ /* 0x000fe20000000a00 */
[----:B------:R-:W-:Y:S01]  /*16f10*/  IMAD.U32 R16, RZ, RZ, UR26 ;  /* 0x0000001aff107e24 */ /* 0x000fe2000f8e00ff */
[----:B------:R-:W-:Y:S01]  /*16f20*/  USHF.R.S32.HI UR14, URZ, 0x1f, UR10 ;  /* 0x0000001f3f0e7899 */ /* 0x000fe2000801140a */
[----:B------:R-:W-:Y:S01]  /*16f30*/  IMAD.IADD R7, R2, 0x1, -R7 ;  /* 0x0000000102077824 */ /* 0x000fe200078e0a07 */
[----:B------:R-:W-:Y:S01]  /*16f40*/  @!UP4 USHF.R.S32.HI UR17, URZ, 0x1f, UR11 ;  /* 0x0000001f3f11c899 */ /* 0x000fe2000801140b */
[--C-:B------:R-:W-:Y:S01]  /*16f50*/  SHF.R.S32.HI R15, RZ, 0x1f, R14.reuse ;  /* 0x0000001fff0f7819 */ /* 0x100fe2000001140e */
[----:B------:R-:W-:Y:S01]  /*16f60*/  @UP4 UIMAD.WIDE.U32 UR12, UR25, UR6, URZ ;  /* 0x00000006190c42a5 */ /* 0x000fe2000f8e003f */
[----:B------:R-:W-:Y:S01]  /*16f70*/  IMAD.SHL.U32 R6, R7, 0x8, RZ ;  /* 0x0000000807067824 */ /* 0x000fe200078e00ff */
[----:B------:R-:W-:Y:S01]  /*16f80*/  @!UP4 UIMAD UR17, UR17, UR4, URZ ;  /* 0x000000041111c2a4 */ /* 0x000fe2000f8e023f */
[----:B------:R-:W-:Y:S01]  /*16f90*/  BSSY B0, `(.L_x_300) ;  /* 0x000003d000007945 */ /* 0x000fe20003800000 */
[----:B------:R-:W-:Y:S01]  /*16fa0*/  ULDC.U8 UR16, c[0x0][0x328] ;  /* 0x0000ca0000107ab9 */ /* 0x000fe20000000000 */
[----:B------:R-:W-:Y:S01]  /*16fb0*/  IMAD.WIDE R16, R16, 0x80, R14 ;  /* 0x0000008010107825 */ /* 0x000fe200078e020e */
[----:B------:R-:W-:Y:S01]  /*16fc0*/  @!UP4 UIMAD.WIDE.U32 UR18, UR11, UR4, URZ ;  /* 0x000000040b12c2a5 */ /* 0x000fe2000f8e003f */
[C---:B------:R-:W-:Y:S01]  /*16fd0*/  IADD3 R5, R6.reuse, 0x20, RZ ;  /* 0x0000002006057810 */ /* 0x040fe20007ffe0ff */
[----:B------:R-:W-:Y:S01]  /*16fe0*/  @!UP4 UIMAD UR17, UR11, UR5, UR17 ;  /* 0x000000050b11c2a4 */ /* 0x000fe2000f8e0211 */
[----:B------:R-:W-:Y:S01]  /*16ff0*/  IADD3 R4, R6, 0x40, RZ ;  /* 0x0000004006047810 */ /* 0x000fe20007ffe0ff */
[----:B------:R-:W-:-:S02]  /*17000*/  UISETP.NE.AND UP2, UPT, UR16, URZ, UPT ;  /* 0x0000003f1000728c */ /* 0x000fc4000bf45270 */
[----:B------:R-:W-:Y:S02]  /*17010*/  ULDC.64 UR4, c[0x0][0x1f0] ;  /* 0x00007c0000047ab9 */ /* 0x000fe40000000a00 */
[----:B------:R-:W-:Y:S02]  /*17020*/  UIMAD UR4, UR14, UR4, URZ ;  /* 0x000000040e0472a4 */ /* 0x000fe4000f8e023f */
[----:B------:R-:W-:Y:S02]  /*17030*/  @UP4 UIMAD UR7, UR25, UR7, UR13 ;  /* 0x00000007190742a4 */ /* 0x000fe4000f8e020d */
[----:B------:R-:W-:Y:S02]  /*17040*/  @UP4 UMOV UR14, UR12 ;  /* 0x0000000c000e4c82 */ /* 0x000fe40008000000 */
[----:B------:R-:W-:Y:S02]  /*17050*/  UISETP.EQ.AND UP2, UPT, UR15, URZ, UP2 ;  /* 0x0000003f0f00728c */ /* 0x000fe40009742270 */
[----:B------:R-:W-:-:S02]  /*17060*/  @!UP3 UISETP.NE.AND UP1, UPT, UR16, URZ, UPT ;  /* 0x0000003f1000b28c */ /* 0x000fc4000bf25270 */
[----:B------:R-:W-:Y:S02]  /*17070*/  ULDC UR13, c[0x0][0x214] ;  /* 0x00008500000d7ab9 */ /* 0x000fe40000000800 */
[----:B------:R-:W-:Y:S02]  /*17080*/  @UP3 ULDC UR12, c[0x0][0x210] ;  /* 0x00008400000c3ab9 */ /* 0x000fe40000000800 */
[----:B------:R-:W-:Y:S02]  /*17090*/  ULDC UR8, c[0x0][0x234] ;  /* 0x00008d0000087ab9 */ /* 0x000fe40000000800 */
[----:B------:R-:W-:Y:S02]  /*170a0*/  @UP3 UIMAD UR12, UR12, UR13, URZ ;  /* 0x0000000d0c0c32a4 */ /* 0x000fe4000f8e023f */
[----:B------:R-:W-:Y:S02]  /*170b0*/  UISETP.NE.OR UP0, UPT, UR25, -0x1, !UP2 ;  /* 0xffffffff1900788c */ /* 0x000fe4000d705670 */
        /* <DEDUP_REMOVED lines=13> */
[----:B------:R-:W-:Y:S02]  /*17190*/  USEL UR20, UR20, URZ, !UP2 ;  /* 0x0000003f14147287 */ /* 0x000fe4000d000000 */
[----:B------:R-:W-:Y:S01]  /*171a0*/  @!UP3 UMOV UR21, 0x1 ;  /* 0x000000010015b882 */ /* 0x000fe20000000000 */
[----:B-1----:R-:W-:Y:S01]  /*171b0*/  IMAD.WIDE.U32 R10, R10, c[0x0][0x1f0], R2 ;  /* 0x00007c000a0a7a25 */ /* 0x002fe200078e0002 */
[----:B------:R-:W-:-:S02]  /*171c0*/  UIMAD UR9, UR9, UR21, URZ ;  /* 0x00000015090972a4 */ /* 0x000fc4000f8e023f */
[----:B------:R-:W-:Y:S02]  /*171d0*/  UIMAD UR12, UR10, UR12, UR20 ;  /* 0x0000000c0a0c72a4 */ /* 0x000fe4000f8e0214 */
[----:B------:R-:W-:Y:S02]  /*171e0*/  @!UP2 UMOV UR22, URZ ;  /* 0x0000003f0016ac82 */ /* 0x000fe40008000000 */
[----:B------:R-:W-:Y:S02]  /*171f0*/  @UP2 UMOV UR22, UR25 ;  /* 0x0000001900162c82 */ /* 0x000fe40008000000 */
[----:B------:R-:W-:Y:S02]  /*17200*/  UIMAD UR4, UR10, UR5, UR4 ;  /* 0x000000050a0472a4 */ /* 0x000fe4000f8e0204 */
[----:B------:R-:W-:Y:S02]  /*17210*/  @!UP2 UMOV UR23, URZ ;  /* 0x0000003f0017ac82 */ /* 0x000fe40008000000 */
[----:B------:R-:W-:-:S02]  /*17220*/  USHF.R.S32.HI UR6, URZ, 0x1f, UR9 ;  /* 0x0000001f3f067899 */ /* 0x000fc40008011409 */
[----:B------:R-:W-:Y:S01]  /*17230*/  @UP2 USHF.R.S32.HI UR23, URZ, 0x1f, UR25 ;  /* 0x0000001f3f172899 */ /* 0x000fe20008011419 */
        /* <DEDUP_REMOVED lines=18> */
.L_x_301:
[----:B------:R-:W-:Y:S05]  /*17360*/  BSYNC B0 ;  /* 0x0000000000007941 */ /* 0x000fea0003800000 */
.L_x_300:
[----:B------:R-:W-:Y:S01]  /*17370*/  IADD3 R3, R14, 0x20, RZ ;  /* 0x000000200e037810 */ /* 0x000fe20007ffe0ff */
[----:B------:R-:W-:Y:S03]  /*17380*/  BSSY B0, `(.L_x_302) ;  /* 0x0000013000007945 */ /* 0x000fe60003800000 */
[----:B------:R-:W-:-:S13]  /*17390*/  ISETP.GE.AND P0, PT, R3, UR27, PT ;  /* 0x0000001b03007c0c */ /* 0x000fda000bf06270 */
[----:B------:R-:W-:Y:S05]  /*173a0*/  @P0 BRA `(.L_x_303) ;  /* 0x0000010000000947 */ /* 0x000fea0003800000 */
[----:B------:R-:W-:Y:S01]  /*173b0*/  IADD3 R2, P0, R16, 0x20, RZ ;  /* 0x0000002010027810 */ /* 0x000fe20007f1e0ff */
[----:B-1----:R-:W-:Y:S01]  /*173c0*/  IMAD.MOV.U32 R8, RZ, RZ, R10 ;  /* 0x000000ffff087224 */ /* 0x002fe200078e000a */
        /* <DEDUP_REMOVED lines=14> */
.L_x_303:
[----:B------:R-:W-:Y:S05]  /*174b0*/  BSYNC B0 ;  /* 0x0000000000007941 */ /* 0x000fea0003800000 */
.L_x_302:
        /* <DEDUP_REMOVED lines=17> */
[----:B------:R1:W-:Y:S04]  /*175d0*/  @!P2 STG.E.128 [R8.64], RZ ;  /* 0x000000ff0800a986 */ /* 0x0003e8000c101d1c */
[----:B------:R1:W-:Y:S04]  /*175e0*/  @!P1 STG.E.128 [R8.64+0x40], RZ ;  /* 0x000040ff08009986 */ /* 0x0003e8000c101d1c */
[----:B------:R1:W-:Y:S02]  /*175f0*/  @!P0 STG.E.128 [R8.64+0x80], RZ ;  /* 0x000080ff08008986 */ /* 0x0003e4000c101d1c */
.L_x_305:
[----:B------:R-:W-:Y:S05]  /*17600*/  BSYNC B0 ;  /* 0x0000000000007941 */ /* 0x000fea0003800000 */
.L_x_304:
        /* <DEDUP_REMOVED lines=19> */
.L_x_307:
[----:B------:R-:W-:Y:S05]  /*17740*/  BSYNC B0 ;  /* 0x0000000000007941 */ /* 0x000fea0003800000 */
.L_x_306:
        /* <DEDUP_REMOVED lines=27> */
[----:B------:R-:W-:-:S05]  /*17900*/  IMAD R0, R0, UR21, RZ ;  /* 0x0000001500007c24 */ /* 0x000fca000f8e02ff */
[----:B-1----:R-:W-:-:S04]  /*17910*/  IADD3 R2, P0, R0, UR9, RZ ;  /* 0x0000000900027c10 */ /* 0x002fc8000ff1e0ff */
[----:B------:R-:W-:Y:S02]  /*17920*/  LEA.HI.X.SX32 R0, R0, UR6, 0x1, P0 ;  /* 0x0000000600007c11 */ /* 0x000fe400080f0eff */
[----:B------:R-:W-:-:S04]  /*17930*/  LEA R4, P0, R2, c[0x0][0x200], 0x2 ;  /* 0x0000800002047a11 */ /* 0x000fc800078010ff */
[----:B------:R-:W-:Y:S01]  /*17940*/  LEA.HI.X R5, R2, c[0x0][0x204], R0, 0x2, P0 ;  /* 0x0000810002057a11 */ /* 0x000fe200000f1400 */
[----:B------:R-:W-:-:S05]  /*17950*/  IMAD.MOV.U32 R0, RZ, RZ, 0x7f800000 ;  /* 0x7f800000ff007424 */ /* 0x000fca00078e00ff */
[----:B------:R-:W-:Y:S01]  /*17960*/  STG.E [R4.64], R0 ;  /* 0x0000000004007986 */ /* 0x000fe2000c10191c */
[----:B------:R-:W-:Y:S05]  /*17970*/  EXIT ;  /* 0x000000000000794d */ /* 0x000fea0003800000 */
.L_x_308:
        /* <DEDUP_REMOVED lines=16> */
.L_x_986:


//--------------------- .text._ZN5flash16flash_fwd_kernelI23Flash_fwd_kernel_traitsILi96ELi128ELi64ELi4ELb0ELb0EN7cutlass6half_tE19Flash_kernel_traitsILi96ELi128ELi64ELi4ES3_EELb1ELb1ELb0ELb0ELb1ELb1ELb0ELb0EEEvNS_16Flash_fwd_paramsE --------------------------
	.section	.text._ZN5flash16flash_fwd_kernelI23Flash_fwd_kernel_traitsILi96ELi128ELi64ELi4ELb0ELb0EN7cutlass6half_tE19Flash_kernel_traitsILi96ELi128ELi64ELi4ES3_EELb1ELb1ELb0ELb0ELb1ELb1ELb0ELb0EEEvNS_16Flash_fwd_paramsE,"ax",@progbits
	.sectioninfo	@"SHI_REGISTERS=255"
	.align	128
        .global         _ZN5flash16flash_fwd_kernelI23Flash_fwd_kernel_traitsILi96ELi128ELi64ELi4ELb0ELb0EN7cutlass6half_tE19Flash_kernel_traitsILi96ELi128ELi64ELi4ES3_EELb1ELb1ELb0ELb0ELb1ELb1ELb0ELb0EEEvNS_16Flash_fwd_paramsE
        .type           _ZN5flash16flash_fwd_kernelI23Flash_fwd_kernel_traitsILi96ELi128ELi64ELi4ELb0ELb0EN7cutlass6half_tE19Flash_kernel_traitsILi96ELi128ELi64ELi4ES3_EELb1ELb1ELb0ELb0ELb1ELb1ELb0ELb0EEEvNS_16Flash_fwd_paramsE,@function
        .size           _ZN5flash16flash_fwd_kernelI23Flash_fwd_kernel_traitsILi96ELi128ELi64ELi4ELb0ELb0EN7cutlass6half_tE19Flash_kernel_traitsILi96ELi128ELi64ELi4ES3_EELb1ELb1ELb0ELb0ELb1ELb1ELb0ELb0EEEvNS_16Flash_fwd_paramsE,(.L_x_987 - _ZN5flash16flash_fwd_kernelI23Flash_fwd_kernel_traitsILi96ELi128ELi64ELi4ELb0ELb0EN7cutlass6half_tE19Flash_kernel_traitsILi96ELi128ELi64ELi4ES3_EELb1ELb1ELb0ELb0ELb1ELb1ELb0ELb0EEEvNS_16Flash_fwd_paramsE)
        .other          _ZN5flash16flash_fwd_kernelI23Flash_fwd_kernel_traitsILi96ELi128ELi64ELi4ELb0ELb0EN7cutlass6half_tE19Flash_kernel_traitsILi96ELi128ELi64ELi4ES3_EELb1ELb1ELb0ELb0ELb1ELb1ELb0ELb0EEEvNS_16Flash_fwd_paramsE,@"STO_CUDA_ENTRY STV_DEFAULT"
_ZN5flash16flash_fwd_kernelI23Flash_fwd_kernel_traitsILi96ELi128ELi64ELi4ELb0ELb0EN7cutlass6half_tE19Flash_kernel_traitsILi96ELi128ELi64ELi4ES3_EELb1ELb1ELb0ELb0ELb1ELb1ELb0ELb0EEEvNS_16Flash_fwd_paramsE:
.text._ZN5flash16flash_fwd_kernelI23Flash_fwd_kernel_traitsILi96ELi128ELi64ELi4ELb0ELb0EN7cutlass6half_tE19Flash_kernel_traitsILi96ELi128ELi64ELi4ES3_EELb1ELb1ELb0ELb0ELb1ELb1ELb0ELb0EEEvNS_16Flash_fwd_paramsE:
        /* <DEDUP_REMOVED lines=11> */
[----:B------:R-:W2:Y:S01]  /*00b0*/  S2R R122, SR_TID.X ;  /* 0x00000000007a7919 */ /* 0x000ea20000002100 */
[----:B------:R-:W-:-:S02]  /*00c0*/  ULDC.64 UR6, c[0x0][0x250] ;  /* 0x0000940000067ab9 */ /* 0x000fc40000000a00 */
[----:B------:R-:W-:Y:S01]  /*00d0*/  ULDC.64 UR4, c[0x0][0x258] ;  /* 0x0000960000047ab9 */ /* 0x000fe20000000a00 */
[----:B------:R-:W3:Y:S01]  /*00e0*/  @P3 LDG.E.64 R2, [R2.64] ;  /* 0x0000001602023981 */ /* 0x000ee2000c1e1b00 */
[----:B------:R-:W-:Y:S01]  /*00f0*/  @P3 MOV R4, R169 ;  /* 0x000000a900043202 */ /* 0x000fe20000000f00 */
[----:B------:R-:W-:-:S06]  /*0100*/  @P3 IMAD.MOV.U32 R5, RZ, RZ, R120 ;  /* 0x000000ffff053224 */ /* 0x000fcc00078e0078 */
[----:B------:R-:W4:Y:S01]  /*0110*/  @P3 LDG.E.64 R4, [R4.64] ;  /* 0x0000001604043981 */ /* 0x000f22000c1e1b00 */
[----:B------:R-:W5:Y:S01]  /*0120*/  S2UR UR11, SR_CTAID.Y ;  /* 0x00000000000b79c3 */ /* 0x000f620000002600 */
[----:B------:R-:W-:Y:S02]  /*0130*/  UISETP.NE.U32.AND UP0, UPT, URZ, UR6, UPT ;  /* 0x000000063f00728c */ /* 0x000fe4000bf05070 */
[----:B------:R-:W-:Y:S02]  /*0140*/  UISETP.NE.U32.AND UP2, UPT, URZ, UR4, UPT ;  /* 0x000000043f00728c */ /* 0x000fe4000bf45070 */
[----:B------:R-:W-:Y:S02]  /*0150*/  UISETP.NE.AND.EX UP0, UPT, URZ, UR7, UPT, UP0 ;  /* 0x000000073f00728c */ /* 0x000fe4000bf05300 */
[----:B------:R-:W-:Y:S01]  /*0160*/  UISETP.NE.AND.EX UP2, UPT, URZ, UR5, UPT, UP2 ;  /* 0x000000053f00728c */ /* 0x000fe2000bf45320 */
[----:B------:R-:W1:Y:S01]  /*0170*/  S2UR UR10, SR_CTAID.Z ;  /* 0x00000000000a79c3 */ /* 0x000e620000002700 */
[----:B------:R-:W-:-:S02]  /*0180*/  ULDC.64 UR12, c[0x0][0x250] ;  /* 0x00009400000c7ab9 */ /* 0x000fc40000000a00 */
[----:B------:R-:W-:Y:S01]  /*0190*/  ULDC.64 UR6, c[0x0][0x258] ;  /* 0x0000960000067ab9 */ /* 0x000fe20000000a00 */
[----:B------:R-:W-:Y:S02]  /*01a0*/  PLOP3.LUT P1, PT, PT, PT, UP0, 0x80, 0x0 ;  /* 0x000000000000781c */ /* 0x000fe40003f2f008 */
[----:B------:R-:W-:Y:S02]  /*01b0*/  PLOP3.LUT P0, PT, PT, PT, UP2, 0x80, 0x0 ;  /* 0x000000000000781c */ /* 0x000fe40003f0f028 */
[----:B------:R-:W-:Y:S02]  /*01c0*/  @UP0 UMOV UR5, 0x4 ;  /* 0x0000000400050882 */ /* 0x000fe40000000000 */
[----:B------:R-:W-:Y:S02]  /*01d0*/  @UP2 UMOV UR4, 0x4 ;  /* 0x0000000400042882 */ /* 0x000fe40000000000 */
[----:B-----5:R-:W-:Y:S02]  /*01e0*/  @UP0 UIMAD.WIDE UR12, UR11, UR5, UR12 ;  /* 0x000000050b0c02a5 */ /* 0x020fe4000f8e020c */
[----:B------:R-:W-:-:S04]  /*01f0*/  @UP2 UIMAD.WIDE UR4, UR11, UR4, UR6 ;  /* 0x000000040b0422a5 */ /* 0x000fc8000f8e0206 */
[----:B------:R-:W-:Y:S01]  /*0200*/  IMAD.U32 R6, RZ, RZ, UR12 ;  /* 0x0000000cff067e24 */ /* 0x000fe2000f8e00ff */
[----:B------:R-:W-:Y:S01]  /*0210*/  MOV R7, UR13 ;  /* 0x0000000d00077c02 */ /* 0x000fe20008000f00 */
[----:B-1----:R-:W-:-:S06]  /*0220*/  ULOP3.LUT UR8, UR10, UR9, UR11, 0xfe, !UPT ;  /* 0x000000090a087292 */ /* 0x002fcc000f8efe0b */
[----:B--2---:R-:W-:-:S13]  /*0230*/  LOP3.LUT P4, RZ, R122, UR8, RZ, 0xfc, !PT ;  /* 0x000000087aff7c12 */ /* 0x004fda000f88fcff */
[----:B------:R-:W-:Y:S02]  /*0240*/  @!P4 IMAD.MOV.U32 R8, RZ, RZ, c[0x0][0x308] ;  /* 0x0000c200ff08c624 */ /* 0x000fe400078e00ff */
[----:B------:R-:W-:Y:S01]  /*0250*/  @!P4 IMAD.MOV.U32 R9, RZ, RZ, c[0x0][0x30c] ;  /* 0x0000c300ff09c624 */ /* 0x000fe200078e00ff */
[----:B---3--:R-:W1:Y:S08]  /*0260*/  @P3 R2UR UR24, R2 ;  /* 0x00000000021833c2 */ /* 0x008e7000000e0000 */
[----:B------:R-:W2:Y:S01]  /*0270*/  @P3 R2UR UR25, R3 ;  /* 0x00000000031933c2 */ /* 0x000ea200000e0000 */
[----:B----4-:R-:W-:Y:S01]  /*0280*/  @P3 IADD3 R169, P2, R4, c[0x0][0x300], RZ ;  /* 0x0000c00004a93a10 */ /* 0x010fe20007f5e0ff */
[----:B------:R-:W-:-:S04]  /*0290*/  IMAD.U32 R4, RZ, RZ, UR4 ;  /* 0x00000004ff047e24 */ /* 0x000fc8000f8e00ff */
[----:B------:R-:W-:Y:S02]  /*02a0*/  @P3 IMAD.X R120, RZ, RZ, R5, P2 ;  /* 0x000000ffff783224 */ /* 0x000fe400010e0605 */
[----:B------:R-:W-:Y:S01]  /*02b0*/  IMAD.U32 R5, RZ, RZ, UR5 ;  /* 0x00000005ff057e24 */ /* 0x000fe2000f8e00ff */
[----:B------:R-:W-:Y:S01]  /*02c0*/  UMOV UR6, URZ ;  /* 0x0000003f00067c82 */ /* 0x000fe20008000000 */
[----:B------:R-:W-:Y:S01]  /*02d0*/  SHF.R.S32.HI R0, RZ, 0x1f, R122 ;  /* 0x0000001fff007819 */ /* 0x000fe2000001147a */
[----:B------:R-:W-:Y:S02]  /*02e0*/  USHF.L.U32 UR9, UR9, 0x7, URZ ;  /* 0x0000000709097899 */ /* 0x000fe4000800063f */
[----:B------:R-:W-:Y:S01]  /*02f0*/  ULDC UR7, c[0x0][0x214] ;  /* 0x0000850000077ab9 */ /* 0x000fe20000000800 */
[----:B-1----:R-:W-:Y:S01]  /*0300*/  MOV R2, UR24 ;  /* 0x0000001800027c02 */ /* 0x002fe20008000f00 */
[----:B--2---:R-:W-:Y:S01]  /*0310*/  IMAD.U32 R3, RZ, RZ, UR25 ;  /* 0x00000019ff037e24 */ /* 0x004fe2000f8e00ff */
[----:B------:R-:W-:-:S02]  /*0320*/  ULDC UR12, c[0x0][0x1c0] ;  /* 0x00007000000c7ab9 */ /* 0x000fc40000000800 */
[----:B------:R-:W-:Y:S02]  /*0330*/  ULDC.64 UR4, c[0x0][0x268] ;  /* 0x00009a0000047ab9 */ /* 0x000fe40000000a00 */
[----:B------:R1:W-:Y:S02]  /*0340*/  @!P4 STG.E.64 [R8.64], R2 ;  /* 0x000000020800c986 */ /* 0x0003e4000c101b16 */
[----:B-1----:R-:W-:Y:S01]  /*0350*/  @!P4 IMAD.MOV.U32 R2, RZ, RZ, R169 ;  /* 0x000000ffff02c224 */ /* 0x002fe200078e00a9 */
[----:B------:R-:W-:-:S05]  /*0360*/  @!P4 MOV R3, R120 ;  /* 0x000000780003c202 */ /* 0x000fca0000000f00 */
[----:B------:R1:W-:Y:S04]  /*0370*/  @!P4 STG.E.64 [R8.64+0x8], R2 ;  /* 0x000008020800c986 */ /* 0x0003e8000c101b16 */
[----:B------:R-:W2:Y:S04]  /*0380*/  @P1 LDG.E R6, [R6.64] ;  /* 0x0000001606061981 */ /* 0x000ea8000c1e1900 */
[----:B------:R-:W3:Y:S01]  /*0390*/  @P0 LDG.E R4, [R4.64] ;  /* 0x0000001604040981 */ /* 0x000ee2000c1e1900 */
[----:B------:R-:W-:Y:S01]  /*03a0*/  LEA.HI R123, R0, R122, RZ, 0x5 ;  /* 0x0000007a007b7211 */ /* 0x000fe200078f28ff */
[----:B------:R-:W-:-:S02]  /*03b0*/  UISETP.GE.AND UP0, UPT, UR9, UR7, UPT ;  /* 0x000000070900728c */ /* 0x000fc4000bf06270 */
[----:B------:R-:W-:Y:S01]  /*03c0*/  UIMAD UR12, UR11, UR12, UR10 ;  /* 0x0000000c0b0c72a4 */ /* 0x000fe2000f8e020a */
[----:B------:R-:W-:Y:S01]  /*03d0*/  LOP3.LUT R126, R123, 0xffffffe0, RZ, 0xc0, !PT ;  /* 0xffffffe07b7e7812 */ /* 0x000fe200078ec0ff */
[----:B------:R-:W-:Y:S02]  /*03e0*/  @!UP2 UISETP.NE.U32.AND UP1, UPT, URZ, UR4, UPT ;  /* 0x000000043f00a28c */ /* 0x000fe4000bf25070 */
[----:B------:R-:W-:Y:S02]  /*03f0*/  USHF.L.U32 UR12, UR12, 0x5, URZ ;  /* 0x000000050c0c7899 */ /* 0x000fe4000800063f */
[----:B------:R-:W-:Y:S01]  /*0400*/  IMAD.IADD R126, R122, 0x1, -R126 ;  /* 0x000000017a7e7824 */ /* 0x000fe200078e0a7e */
[----:B------:R-:W-:Y:S02]  /*0410*/  @!UP2 UISETP.NE.AND.EX UP1, UPT, URZ, UR5, UPT, UP1 ;  /* 0x000000053f00a28c */ /* 0x000fe4000bf25310 */
[----:B------:R-:W-:Y:S02]  /*0420*/  USHF.R.S32.HI UR7, URZ, 0x1f, UR12 ;  /* 0x0000001f3f077899 */ /* 0x000fe4000801140c */
[----:B------:R-:W-:-:S02]  /*0430*/  ULDC.64 UR4, c[0x0][0x218] ;  /* 0x0000860000047ab9 */ /* 0x000fc40000000a00 */
[----:B------:R-:W-:Y:S01]  /*0440*/  @!UP2 USEL UR5, URZ, UR5, !UP1 ;  /* 0x000000053f05a287 */ /* 0x000fe2000c800000 */
[--C-:B-1----:R-:W-:Y:S01]  /*0450*/  SHF.R.S32.HI R2, RZ, 0x1f, R126.reuse ;  /* 0x0000001fff027819 */ /* 0x102fe2000001147e */
[----:B--2---:R-:W1:Y:S01]  /*0460*/  @P1 R2UR UR6, R6 ;  /* 0x00000000060613c2 */ /* 0x004e6200000e0000 */
[----:B------:R-:W-:-:S04]  /*0470*/  IADD3 R169, P2, P1, R169, UR12, R126 ;  /* 0x0000000ca9a97c10 */ /* 0x000fc8000f95e07e */
[----:B------:R-:W-:-:S03]  /*0480*/  IADD3.X R120, R120, UR7, R2, P2, P1 ;  /* 0x0000000778787c10 */ /* 0x000fc600097e2402 */
[----:B---3--:R-:W1:Y:S01]  /*0490*/  @P0 R2UR UR8, R4 ;  /* 0x00000000040803c2 */ /* 0x008e6200000e0000 */
[----:B------:R-:W-:Y:S01]  /*04a0*/  PLOP3.LUT P0, PT, PT, PT, UP0, 0x80, 0x0 ;  /* 0x000000000000781c */ /* 0x000fe20003f0f008 */
[----:B-1----:R-:W-:Y:S02]  /*04b0*/  @UP2 UIADD3 UR8, UR8, -UR6, URZ ;  /* 0x8000000608082290 */ /* 0x002fe4000fffe03f */
[----:B------:R-:W-:-:S10]  /*04c0*/  @!UP2 UIADD3 UR8, UR5, UR4, -UR6 ;  /* 0x000000040508a290 */ /* 0x000fd4000fffe806 */
[----:B------:R-:W-:Y:S05]  /*04d0*/  @P0 EXIT ;  /* 0x000000000000094d */ /* 0x000fea0003800000 */
[----:B------:R-:W-:Y:S02]  /*04e0*/  UIADD3 UR5, UR9, 0xbf, URZ ;  /* 0x000000bf09057890 */ /* 0x000fe4000fffe03f */
[----:B------:R-:W-:Y:S02]  /*04f0*/  ULDC UR4, c[0x0][0x214] ;  /* 0x0000850000047ab9 */ /* 0x000fe40000000800 */
[----:B------:R-:W-:Y:S02]  /*0500*/  UIADD3 UR4, UR8, -UR4, UR5 ;  /* 0x8000000408047290 */ /* 0x000fe4000fffe005 */
[----:B------:R-:W-:Y:S02]  /*0510*/  UIADD3 UR12, UR8, 0x3f, URZ ;  /* 0x0000003f080c7890 */ /* 0x000fe4000fffe03f */
[----:B------:R-:W-:Y:S02]  /*0520*/  ULDC UR5, c[0x0][0x2e8] ;  /* 0x0000ba0000057ab9 */ /* 0x000fe40000000800 */
[----:B------:R-:W-:-:S02]  /*0530*/  UIADD3 UR5, UR4, UR5, URZ ;  /* 0x0000000504057290 */ /* 0x000fc4000fffe03f */
[----:B------:R-:W-:Y:S02]  /*0540*/  USHF.R.S32.HI UR7, URZ, 0x1f, UR12 ;  /* 0x0000001f3f077899 */ /* 0x000fe4000801140c */
[----:B------:R-:W-:Y:S02]  /*0550*/  USHF.R.S32.HI UR4, URZ, 0x1f, UR5 ;  /* 0x0000001f3f047899 */ /* 0x000fe40008011405 */
        /* <DEDUP_REMOVED lines=9> */
[----:B------:R-:W-:Y:S01]  /*05f0*/  IABS R4, c[0x0][0x1c8] ;  /* 0x0000720000047a13 */ /* 0x000fe20000000000 */
[----:B------:R-:W1:Y:S01]  /*0600*/  S2R R13, SR_CTAID.Z ;  /* 0x00000000000d7919 */ /* 0x000e620000002700 */
[CC--:B------:R-:W-:Y:S01]  /*0610*/  LEA.HI R218, R0.reuse, R122.reuse, RZ, 0x2 ;  /* 0x0000007a00da7211 */ /* 0x0c0fe200078f10ff */
[----:B------:R-:W-:Y:S01]  /*0620*/  USHF.R.S32.HI UR12, URZ, 0x1f, UR11 ;  /* 0x0000001f3f0c7899 */ /* 0x000fe2000801140b */
[----:B------:R-:W2:Y:S01]  /*0630*/  I2F.RP R7, R4 ;  /* 0x0000000400077306 */ /* 0x000ea20000209400 */
[CC--:B------:R-:W-:Y:S01]  /*0640*/  LEA.HI R9, R0.reuse, R122.reuse, RZ, 0x3 ;  /* 0x0000007a00097211 */ /* 0x0c0fe200078f18ff */
[----:B------:R-:W3:Y:S01]  /*0650*/  S2R R121, SR_CTAID.X ;  /* 0x0000000000797919 */ /* 0x000ee20000002500 */
[----:B------:R-:W-:Y:S01]  /*0660*/  LEA.HI R0, R0, R122, RZ, 0x4 ;  /* 0x0000007a00007211 */ /* 0x000fe200078f20ff */
[----:B------:R-:W-:Y:S01]  /*0670*/  ULDC.64 UR4, c[0x0][0x178] ;  /* 0x00005e0000047ab9 */ /* 0x000fe20000000a00 */
[----:B------:R-:W-:Y:S01]  /*0680*/  LOP3.LUT R226, R218, 0xfffffffc, RZ, 0xc0, !PT ;  /* 0xfffffffcdae27812 */ /* 0x000fe200078ec0ff */
[C---:B------:R-:W-:Y:S01]  /*0690*/  IMAD.SHL.U32 R2, R9.reuse, 0x8, RZ ;  /* 0x0000000809027824 */ /* 0x040fe200078e00ff */
[----:B------:R-:W-:Y:S01]  /*06a0*/  SHF.R.S32.HI R5, RZ, 0x4, R0 ;  /* 0x00000004ff057819 */ /* 0x000fe20000011400 */
[----:B------:R-:W-:Y:S01]  /*06b0*/  IMAD.U32 R11, RZ, RZ, UR6 ;  /* 0x00000006ff0b7e24 */ /* 0x000fe2000f8e00ff */
[----:B------:R-:W-:Y:S01]  /*06c0*/  SHF.R.S32.HI R234, RZ, 0x2, R218 ;  /* 0x00000002ffea7819 */ /* 0x000fe200000114da */
[----:B------:R-:W-:Y:S01]  /*06d0*/  IMAD.IADD R226, R122, 0x1, -R226 ;  /* 0x000000017ae27824 */ /* 0x000fe200078e0ae2 */
[----:B------:R-:W-:Y:S01]  /*06e0*/  LEA.HI R3, R0, R5, RZ, 0x1 ;  /* 0x0000000500037211 */ /* 0x000fe200078f08ff */
[----:B------:R-:W-:Y:S01]  /*06f0*/  UIMAD UR4, UR12, UR4, URZ ;  /* 0x000000040c0472a4 */ /* 0x000fe2000f8e023f */
[----:B------:R-:W-:Y:S01]  /*0700*/  LOP3.LUT R2, R2, 0xc0, RZ, 0xc0, !PT ;  /* 0x000000c002027812 */ /* 0x000fe200078ec0ff */
[----:B------:R-:W-:Y:S01]  /*0710*/  IMAD.SHL.U32 R226, R226, 0x8, RZ ;  /* 0x00000008e2e27824 */ /* 0x000fe200078e00ff */
[----:B------:R-:W-:Y:S01]  /*0720*/  LOP3.LUT R0, R0, 0xfffffff0, RZ, 0xc0, !PT ;  /* 0xfffffff000007812 */ /* 0x000fe200078ec0ff */
[----:B--2---:R-:W2:Y:S01]  /*0730*/  MUFU.RCP R7, R7 ;  /* 0x0000000700077308 */ /* 0x004ea20000001000 */
[----:B------:R-:W-:Y:S01]  /*0740*/  SHF.R.U32.HI R6, RZ, 0x3, R2 ;  /* 0x00000003ff067819 */ /* 0x000fe20000011602 */
[----:B------:R-:W-:Y:S01]  /*0750*/  UIMAD UR4, UR11, UR5, UR4 ;  /* 0x000000050b0472a4 */ /* 0x000fe2000f8e0204 */
[----:B------:R-:W-:Y:S01]  /*0760*/  LOP3.LUT R2, R2, 0x18, R226, 0xf8, !PT ;  /* 0x0000001802027812 */ /* 0x000fe200078ef8e2 */
[----:B------:R-:W-:Y:S01]  /*0770*/  IMAD.IADD R0, R122, 0x1, -R0 ;  /* 0x000000017a007824 */ /* 0x000fe200078e0a00 */
[----:B------:R-:W-:Y:S01]  /*0780*/  LEA.HI R218, R218, R234, RZ, 0x1 ;  /* 0x000000eadada7211 */ /* 0x000fe200078f08ff */
[----:B------:R-:W-:Y:S01]  /*0790*/  UMOV UR20, 0x6 ;  /* 0x0000000600147882 */ /* 0x000fe20000000000 */
[----:B------:R-:W-:Y:S01]  /*07a0*/  LOP3.LUT R6, R2, R6, RZ, 0x3c, !PT ;  /* 0x0000000602067212 */ /* 0x000fe200078e3cff */
[----:B------:R-:W-:Y:S01]  /*07b0*/  UIADD3 UR27, UR26, -0x1, URZ ;  /* 0xffffffff1a1b7890 */ /* 0x000fe2000fffe03f */
[----:B------:R-:W-:Y:S01]  /*07c0*/  LOP3.LUT R10, R9, 0xfffffff8, RZ, 0xc0, !PT ;  /* 0xfffffff8090a7812 */ /* 0x000fe200078ec0ff */
[----:B------:R-:W-:Y:S01]  /*07d0*/  UISETP.NE.AND UP0, UPT, UR26, 0x1, UPT ;  /* 0x000000011a00788c */ /* 0x000fe2000bf05270 */
[----:B------:R-:W-:Y:S01]  /*07e0*/  LOP3.LUT R218, R218, 0x7fffffe, RZ, 0xc0, !PT ;  /* 0x07fffffedada7812 */ /* 0x000fe200078ec0ff */
[----:B------:R-:W-:Y:S01]  /*07f0*/  UIADD3 UR17, UR24, -0x4ab325aa, URZ ;  /* 0xb54cda5618117890 */ /* 0x000fe2000fffe03f */
[----:B------:R-:W-:Y:S01]  /*0800*/  LEA.HI R2, R0, R0, RZ, 0x1 ;  /* 0x0000000000027211 */ /* 0x000fe200078f08ff */
[----:B------:R-:W-:Y:S01]  /*0810*/  IMAD.IADD R10, R122, 0x1, -R10 ;  /* 0x000000017a0a7824 */ /* 0x000fe200078e0a0a */
[----:B------:R-:W-:Y:S01]  /*0820*/  SHF.R.S32.HI R123, RZ, 0x5, R123 ;  /* 0x00000005ff7b7819 */ /* 0x000fe2000001147b */
[----:B------:R-:W-:Y:S01]  /*0830*/  IMAD.IADD R218, R234, 0x1, -R218 ;  /* 0x00000001eada7824 */ /* 0x000fe200078e0ada */
[----:B--2---:R-:W-:-:S02]  /*0840*/  IADD3 R7, R7, 0xffffffe, RZ ;  /* 0x0ffffffe07077810 */ /* 0x004fc40007ffe0ff */
[----:B------:R-:W-:Y:S01]  /*0850*/  LOP3.LUT R125, R2, 0x7fffffe, RZ, 0xc0, !PT ;  /* 0x07fffffe027d7812 */ /* 0x000fe200078ec0ff */
[----:B------:R-:W-:Y:S01]  /*0860*/  IMAD R218, R123, 0x8, R218 ;  /* 0x000000087bda7824 */ /* 0x000fe200078e02da */
[----:B------:R-:W-:Y:S02]  /*0870*/  SHF.R.S32.HI R124, RZ, 0x1f, R0 ;  /* 0x0000001fff7c7819 */ /* 0x000fe40000011400 */
[----:B------:R-:W2:Y:S01]  /*0880*/  F2I.FTZ.U32.TRUNC.NTZ R7, R7 ;  /* 0x0000000700077305 */ /* 0x000ea2000021f000 */
[----:B------:R-:W-:Y:S01]  /*0890*/  LOP3.LUT R3, R3, 0xfffffffe, RZ, 0xc0, !PT ;  /* 0xfffffffe03037812 */ /* 0x000fe200078ec0ff */
[----:B------:R-:W-:Y:S01]  /*08a0*/  IMAD.IADD R125, R0, 0x1, -R125 ;  /* 0x00000001007d7824 */ /* 0x000fe200078e0a7d */
[----:B------:R-:W-:Y:S01]  /*08b0*/  LEA.HI R8, R10, R10, RZ, 0x1 ;  /* 0x0000000a0a087211 */ /* 0x000fe200078f08ff */
[----:B------:R-:W-:Y:S01]  /*08c0*/  IMAD.U32 R218, R218, 0x20, R6 ;  /* 0x00000020dada7824 */ /* 0x000fe200078e0006 */
[----:B------:R-:W-:Y:S01]  /*08d0*/  LEA.HI R124, R124, R0, RZ, 0x3 ;  /* 0x000000007c7c7211 */ /* 0x000fe200078f18ff */
[----:B------:R-:W-:Y:S01]  /*08e0*/  IMAD.IADD R3, R5, 0x1, -R3 ;  /* 0x0000000105037824 */ /* 0x000fe200078e0a03 */
[----:B------:R-:W-:Y:S01]  /*08f0*/  LOP3.LUT R5, R8, 0x3fffffe, RZ, 0xc0, !PT ;  /* 0x03fffffe08057812 */ /* 0x000fe200078ec0ff */
[----:B------:R-:W-:Y:S01]  /*0900*/  IMAD.MOV.U32 R6, RZ, RZ, RZ ;  /* 0x000000ffff067224 */ /* 0x000fe200078e00ff */
[----:B-1----:R-:W-:Y:S01]  /*0910*/  IABS R13, R13 ;  /* 0x0000000d000d7213 */ /* 0x002fe20000000000 */
[----:B------:R-:W-:Y:S01]  /*0920*/  IMAD.SHL.U32 R218, R218, 0x2, RZ ;  /* 0x00000002dada7824 */ /* 0x000fe200078e00ff */
[----:B------:R-:W-:Y:S01]  /*0930*/  SHF.R.S32.HI R235, RZ, 0x1f, R234 ;  /* 0x0000001fffeb7819 */ /* 0x000fe200000114ea */
[----:B------:R-:W-:Y:S01]  /*0940*/  IMAD.IADD R5, R10, 0x1, -R5 ;  /* 0x000000010a057824 */ /* 0x000fe200078e0a05 */
[----:B------:R-:W-:Y:S01]  /*0950*/  IADD3 R14, P0, R234, UR6, RZ ;  /* 0x00000006ea0e7c10 */ /* 0x000fe2000ff1e0ff */
[----:B------:R-:W1:Y:S01]  /*0960*/  S2R R10, SR_CTAID.Y ;  /* 0x00000000000a7919 */ /* 0x000e620000002600 */
[----:B------:R-:W-:Y:S01]  /*0970*/  SHF.R.S32.HI R227, RZ, 0x1f, R226 ;  /* 0x0000001fffe37819 */ /* 0x000fe200000114e2 */
[----:B--2---:R-:W-:Y:S01]  /*0980*/  IMAD.MOV R0, RZ, RZ, -R7 ;  /* 0x000000ffff007224 */ /* 0x004fe200078e0a07 */
[----:B------:R-:W-:Y:S01]  /*0990*/  LEA.HI.X.SX32 R11, R11, R235, 0x1, P0 ;  /* 0x000000eb0b0b7211 */ /* 0x000fe200000f0eff */
[----:B------:R-:W-:Y:S01]  /*09a0*/  USHF.R.S32.HI UR6, URZ, 0x1f, UR10 ;  /* 0x0000001f3f067899 */ /* 0x000fe2000801140a */
[----:B---3--:R-:W-:Y:S01]  /*09b0*/  IMAD.WIDE R234, R121, 0x80, R234 ;  /* 0x0000008079ea7825 */ /* 0x008fe200078e02ea */
[----:B------:R-:W-:-:S03]  /*09c0*/  SHF.R.S32.HI R8, RZ, 0x1, R8 ;  /* 0x00000001ff087819 */ /* 0x000fc60000011408 */
[----:B------:R-:W-:Y:S02]  /*09d0*/  IMAD R0, R0, R4, RZ ;  /* 0x0000000400007224 */ /* 0x000fe400078e02ff */
[----:B------:R-:W-:Y:S02]  /*09e0*/  IMAD R12, R11, c[0x0][0x198], RZ ;  /* 0x000066000b0c7a24 */ /* 0x000fe400078e02ff */
[----:B------:R-:W-:Y:S01]  /*09f0*/  IMAD.HI.U32 R0, R7, R0, R6 ;  /* 0x0000000007007227 */ /* 0x000fe200078e0006 */
[--C-:B------:R-:W-:Y:S01]  /*0a00*/  SHF.R.S32.HI R6, RZ, 0x1, R2.reuse ;  /* 0x00000001ff067819 */ /* 0x100fe20000011402 */
[----:B------:R-:W2:Y:S01]  /*0a10*/  S2R R7, SR_CTAID.Z ;  /* 0x0000000000077919 */ /* 0x000ea20000002700 */
[----:B------:R-:W-:Y:S01]  /*0a20*/  SHF.R.S32.HI R2, RZ, 0x1f, R2 ;  /* 0x0000001fff027819 */ /* 0x000fe20000011402 */
[----:B------:R-:W-:Y:S02]  /*0a30*/  IMAD R11, R11, c[0x0][0x1a0], RZ ;  /* 0x000068000b0b7a24 */ /* 0x000fe400078e02ff */
[----:B------:R-:W-:Y:S01]  /*0a40*/  IMAD.HI.U32 R0, R0, R13, RZ ;  /* 0x0000000d00007227 */ /* 0x000fe200078e00ff */
[----:B------:R-:W-:-:S03]  /*0a50*/  LEA.HI R2, R2, R6, RZ, 0x2 ;  /* 0x0000000602027211 */ /* 0x000fc600078f10ff */
[----:B------:R-:W-:Y:S01]  /*0a60*/  IMAD R12, R14, c[0x0][0x19c], R12 ;  /* 0x000067000e0c7a24 */ /* 0x000fe200078e020c */
[----:B------:R-:W-:Y:S01]  /*0a70*/  LOP3.LUT R2, R2, 0xfffffffc, RZ, 0xc0, !PT ;  /* 0xfffffffc02027812 */ /* 0x000fe200078ec0ff */
[----:B-1----:R-:W-:-:S04]  /*0a80*/  IMAD.WIDE.U32 R18, R10, c[0x0][0x178], R226 ;  /* 0x00005e000a127a25 */ /* 0x002fc800078e00e2 */
[----:B------:R-:W-:Y:S01]  /*0a90*/  IMAD.IADD R2, R6, 0x1, -R2 ;  /* 0x0000000106027824 */ /* 0x000fe200078e0a02 */
[----:B------:R-:W-:Y:S01]  /*0aa0*/  IADD3 R19, R19, UR4, RZ ;  /* 0x0000000413137c10 */ /* 0x000fe2000fffe0ff */
[----:B------:R-:W-:Y:S01]  /*0ab0*/  IMAD.MOV R6, RZ, RZ, -R0 ;  /* 0x000000ffff067224 */ /* 0x000fe200078e0a00 */
[----:B------:R-:W-:Y:S01]  /*0ac0*/  ULDC.64 UR4, c[0x0][0x1a8] ;  /* 0x00006a0000047ab9 */ /* 0x000fe20000000a00 */
[----:B------:R-:W-:Y:S01]  /*0ad0*/  IMAD R11, R14, c[0x0][0x1a4], R11 ;  /* 0x000069000e0b7a24 */ /* 0x000fe200078e020b */
[----:B------:R-:W-:Y:S01]  /*0ae0*/  UIMAD UR4, UR6, UR4, URZ ;  /* 0x00000004060472a4 */ /* 0x000fe2000f8e023f */
[----:B------:R-:W-:Y:S02]  /*0af0*/  IMAD R6, R4, R6, R13 ;  /* 0x0000000604067224 */ /* 0x000fe400078e020d */
[--C-:B------:R-:W-:Y:S01]  /*0b00*/  IMAD.WIDE.U32 R16, R14, c[0x0][0x198], R226.reuse ;  /* 0x000066000e107a25 */ /* 0x100fe200078e00e2 */
[----:B------:R-:W-:Y:S02]  /*0b10*/  UIMAD UR13, UR10, UR5, UR4 ;  /* 0x000000050a0d72a4 */ /* 0x000fe4000f8e0204 */
[----:B------:R-:W-:Y:S01]  /*0b20*/  ISETP.GT.U32.AND P2, PT, R4, R6, PT ;  /* 0x000000060400720c */ /* 0x000fe20003f44070 */
[----:B------:R-:W-:Y:S01]  /*0b30*/  IMAD.WIDE.U32 R14, R14, c[0x0][0x1a0], R226 ;  /* 0x000068000e0e7a25 */ /* 0x000fe200078e00e2 */
[----:B------:R-:W-:-:S02]  /*0b40*/  ULDC.64 UR6, c[0x0][0x180] ;  /* 0x0000600000067ab9 */ /* 0x000fc40000000a00 */
[----:B------:R-:W-:Y:S01]  /*0b50*/  UIMAD UR6, UR12, UR6, URZ ;  /* 0x000000060c0672a4 */ /* 0x000fe2000f8e023f */
[----:B--2---:R-:W-:Y:S01]  /*0b60*/  IMAD.WIDE.U32 R18, R7, c[0x0][0x1a8], R18 ;  /* 0x00006a0007127a25 */ /* 0x004fe200078e0012 */
[----:B------:R-:W-:Y:S02]  /*0b70*/  ULDC.64 UR4, c[0x0][0x188] ;  /* 0x0000620000047ab9 */ /* 0x000fe40000000a00 */
[----:B------:R-:W-:Y:S01]  /*0b80*/  UIMAD UR7, UR11, UR7, UR6 ;  /* 0x000000070b0772a4 */ /* 0x000fe2000f8e0206 */
[----:B------:R-:W-:Y:S01]  /*0b90*/  IMAD.IADD R13, R17, 0x1, R12 ;  /* 0x00000001110d7824 */ /* 0x000fe200078e020c */
[----:B------:R-:W-:Y:S01]  /*0ba0*/  UIMAD UR4, UR12, UR4, URZ ;  /* 0x000000040c0472a4 */ /* 0x000fe2000f8e023f */
[----:B------:R-:W-:Y:S01]  /*0bb0*/  IMAD.IADD R15, R15, 0x1, R11 ;  /* 0x000000010f0f7824 */ /* 0x000fe200078e020b */
[----:B------:R-:W-:Y:S01]  /*0bc0*/  IADD3 R11, R19, UR13, RZ ;  /* 0x0000000d130b7c10 */ /* 0x000fe2000fffe0ff */
[----:B------:R-:W-:Y:S01]  /*0bd0*/  @!P2 IMAD.IADD R6, R6, 0x1, -R4 ;  /* 0x000000010606a824 */ /* 0x000fe200078e0a04 */
[----:B------:R-:W-:Y:S01]  /*0be0*/  ULDC UR6, c[0x0][0x1c8] ;  /* 0x0000720000067ab9 */ /* 0x000fe20000000800 */
[----:B------:R-:W-:Y:S01]  /*0bf0*/  IMAD.MOV.U32 R12, RZ, RZ, R16 ;  /* 0x000000ffff0c7224 */ /* 0x000fe200078e0010 */
[----:B------:R-:W-:Y:S01]  /*0c00*/  ULOP3.LUT UR6, UR10, UR6, URZ, 0x3c, !UPT ;  /* 0x000000060a067292 */ /* 0x000fe2000f8e3c3f */
[----:B------:R-:W-:Y:S01]  /*0c10*/  IMAD.WIDE.U32 R246, R10, c[0x0][0x188], R14 ;  /* 0x000062000af67a25 */ /* 0x000fe200078e000e */
[----:B------:R-:W-:Y:S01]  /*0c20*/  ISETP.GE.U32.AND P3, PT, R6, R4, PT ;  /* 0x000000040600720c */ /* 0x000fe20003f66070 */
[----:B------:R-:W-:Y:S01]  /*0c30*/  UIMAD UR11, UR11, UR5, UR4 ;  /* 0x000000050b0b72a4 */ /* 0x000fe2000f8e0204 */
[----:B------:R-:W-:Y:S01]  /*0c40*/  @!P2 IADD3 R0, R0, 0x1, RZ ;  /* 0x000000010000a810 */ /* 0x000fe20007ffe0ff */
[----:B------:R-:W-:Y:S01]  /*0c50*/  IMAD.WIDE.U32 R220, R10, c[0x0][0x180], R12 ;  /* 0x000060000adc7a25 */ /* 0x000fe200078e000c */
[----:B------:R-:W-:Y:S01]  /*0c60*/  ISETP.LE.AND P1, PT, RZ, UR6, PT ;  /* 0x00000006ff007c0c */ /* 0x000fe2000bf23270 */
[----:B------:R-:W-:-:S02]  /*0c70*/  ULDC.64 UR4, c[0x0][0x190] ;  /* 0x0000640000047ab9 */ /* 0x000fc40000000a00 */
[----:B------:R-:W-:Y:S01]  /*0c80*/  IMAD.MOV.U32 R10, RZ, RZ, R18 ;  /* 0x000000ffff0a7224 */ /* 0x000fe200078e0012 */
[----:B------:R-:W-:Y:S01]  /*0c90*/  USHF.L.U64.HI UR5, UR4, UR20, UR5 ;  /* 0x0000001404057299 */ /* 0x000fe20008010205 */
[----:B------:R-:W-:Y:S01]  /*0ca0*/  IMAD R4, R235, c[0x0][0x190], RZ ;  /* 0x00006400eb047a24 */ /* 0x000fe200078e02ff */
[----:B------:R-:W-:Y:S01]  /*0cb0*/  USHF.L.U32 UR4, UR4, 0x6, URZ ;  /* 0x0000000604047899 */ /* 0x000fe2000800063f */
[----:B------:R-:W-:Y:S01]  /*0cc0*/  IMAD.WIDE.U32 R10, R234, c[0x0][0x190], R10 ;  /* 0x00006400ea0a7a25 */ /* 0x000fe200078e000a */
[----:B------:R-:W-:Y:S01]  /*0cd0*/  IADD3 R221, R221, UR7, RZ ;  /* 0x00000007dddd7c10 */ /* 0x000fe2000fffe0ff */
[----:B------:R-:W-:Y:S01]  /*0ce0*/  ULDC.64 UR6, c[0x0][0x198] ;  /* 0x0000660000067ab9 */ /* 0x000fe20000000a00 */
[----:B------:R-:W-:Y:S01]  /*0cf0*/  @P3 IADD3 R0, R0, 0x1, RZ ;  /* 0x0000000100003810 */ /* 0x000fe20007ffe0ff */
[----:B------:R-:W-:Y:S01]  /*0d00*/  IMAD R4, R234, c[0x0][0x194], R4 ;  /* 0x00006500ea047a24 */ /* 0x000fe200078e0204 */
[----:B------:R-:W-:Y:S01]  /*0d10*/  LEA R12, P0, R10, c[0x0][0x160], 0x1 ;  /* 0x000058000a0c7a11 */ /* 0x000fe200078008ff */
[----:B------:R-:W-:Y:S01]  /*0d20*/  USHF.L.U64.HI UR18, UR6, UR20, UR7 ;  /* 0x0000001406127299 */ /* 0x000fe20008010207 */
[----:B------:R-:W-:Y:S01]  /*0d30*/  IADD3 R247, R247, UR11, RZ ;  /* 0x0000000bf7f77c10 */ /* 0x000fe2000fffe0ff */
[----:B------:R-:W-:Y:S01]  /*0d40*/  IMAD.IADD R4, R11, 0x1, R4 ;  /* 0x000000010b047824 */ /* 0x000fe200078e0204 */
[----:B------:R-:W-:Y:S01]  /*0d50*/  IADD3 R6, P2, R12, UR4, RZ ;  /* 0x000000040c067c10 */ /* 0x000fe2000ff5e0ff */
[----:B------:R-:W-:Y:S01]  /*0d60*/  @!P1 IMAD.MOV R0, RZ, RZ, -R0 ;  /* 0x000000ffff009224 */ /* 0x000fe200078e0a00 */
[----:B------:R-:W-:Y:S01]  /*0d70*/  USHF.L.U32 UR19, UR6, 0x6, URZ ;  /* 0x0000000606137899 */ /* 0x000fe2000800063f */
[----:B------:R-:W-:Y:S01]  /*0d80*/  IMAD.SHL.U32 R124, R124, 0x20, RZ ;  /* 0x000000207c7c7824 */ /* 0x000fe200078e00ff */
[----:B------:R-:W-:Y:S01]  /*0d90*/  LEA.HI.X R13, R10, c[0x0][0x164], R4, 0x1, P0 ;  /* 0x000059000a0d7a11 */ /* 0x000fe200000f0c04 */
[----:B------:R-:W-:Y:S01]  /*0da0*/  USHF.R.S32.HI UR10, URZ, 0x1f, UR27 ;  /* 0x0000001f3f0a7899 */ /* 0x000fe2000801141b */
[----:B------:R-:W-:Y:S01]  /*0db0*/  ISETP.NE.AND P0, PT, RZ, c[0x0][0x1c8], PT ;  /* 0x00007200ff007a0c */ /* 0x000fe20003f05270 */
[----:B------:R-:W-:Y:S01]  /*0dc0*/  UIMAD UR7, UR18, UR27, URZ ;  /* 0x0000001b120772a4 */ /* 0x000fe2000f8e023f */
[----:B------:R-:W-:Y:S01]  /*0dd0*/  IADD3.X R7, R13, UR5, RZ, P2, !PT ;  /* 0x000000050d077c10 */ /* 0x000fe200097fe4ff */
[----:B------:R1:W-:Y:S01]  /*0de0*/  LDGSTS.E.BYPASS.LTC128B.128 [R218], [R12.64] ;  /* 0x000000000cda7fae */ /* 0x0003e2000b901d56 */
[C---:B------:R-:W-:Y:S01]  /*0df0*/  IMAD R5, R3.reuse, 0x8, R5 ;  /* 0x0000000803057824 */ /* 0x040fe200078e0205 */
[----:B------:R-:W-:Y:S01]  /*0e00*/  UIMAD UR7, UR10, UR19, UR7 ;  /* 0x000000130a0772a4 */ /* 0x000fe2000f8e0207 */
[----:B------:R-:W-:Y:S01]  /*0e10*/  IMAD.SHL.U32 R3, R3, 0x8, RZ ;  /* 0x0000000803037824 */ /* 0x000fe200078e00ff */
[----:B------:R1:W-:Y:S01]  /*0e20*/  LDGSTS.E.BYPASS.LTC128B.128 [R218+0x2000], [R12.64+0x40] ;  /* 0x020000400cda7fae */ /* 0x0003e2000b901d56 */
[----:B------:R-:W-:-:S02]  /*0e30*/  LOP3.LUT R124, R124, 0xffffff00, RZ, 0xc0, !PT ;  /* 0xffffff007c7c7812 */ /* 0x000fc400078ec0ff */
[----:B------:R-:W-:Y:S01]  /*0e40*/  LOP3.LUT P1, RZ, R2, 0x2, RZ, 0xc0, !PT ;  /* 0x0000000202ff7812 */ /* 0x000fe2000782c0ff */
[----:B------:R1:W-:Y:S02]  /*0e50*/  LDGSTS.E.BYPASS.LTC128B.128 [R218+0x4000], [R12.64+0x80] ;  /* 0x040000800cda7fae */ /* 0x0003e4000b901d56 */
[----:B------:R-:W-:Y:S02]  /*0e60*/  @!P0 LOP3.LUT R0, RZ, c[0x0][0x1c8], RZ, 0x33, !PT ;  /* 0x00007200ff008a12 */ /* 0x000fe400078e33ff */
[----:B------:R2:W-:Y:S02]  /*0e70*/  LDGSTS.E.BYPASS.LTC128B.128 [R218+0x800], [R6.64] ;  /* 0x0080000006da7fae */ /* 0x0005e4000b901d56 */
[----:B------:R-:W-:Y:S01]  /*0e80*/  SHF.R.S32.HI R222, RZ, 0x1f, R0 ;  /* 0x0000001fffde7819 */ /* 0x000fe20000011400 */
[----:B------:R-:W-:Y:S01]  /*0e90*/  IMAD.WIDE.U32 R220, R0, c[0x0][0x1b0], R220 ;  /* 0x00006c0000dc7a25 */ /* 0x000fe200078e00dc */
[----:B------:R2:W-:Y:S03]  /*0ea0*/  LDGSTS.E.BYPASS.LTC128B.128 [R218+0x2800], [R6.64+0x40] ;  /* 0x0280004006da7fae */ /* 0x0005e6000b901d56 */
[C---:B------:R-:W-:Y:S01]  /*0eb0*/  IMAD R224, R222.reuse, c[0x0][0x1b0], RZ ;  /* 0x00006c00dee07a24 */ /* 0x040fe200078e02ff */
[----:B------:R2:W-:Y:S01]  /*0ec0*/  LDGSTS.E.BYPASS.LTC128B.128 [R218+0x4800], [R6.64+0x80] ;  /* 0x0480008006da7fae */ /* 0x0005e2000b901d56 */
[----:B------:R-:W-:-:S02]  /*0ed0*/  IMAD R222, R222, c[0x0][0x1b8], RZ ;  /* 0x00006e00dede7a24 */ /* 0x000fc400078e02ff */
[C---:B------:R-:W-:Y:S02]  /*0ee0*/  IMAD R224, R0.reuse, c[0x0][0x1b4], R224 ;  /* 0x00006d0000e07a24 */ /* 0x040fe400078e02e0 */
[----:B------:R-:W-:-:S04]  /*0ef0*/  IMAD.WIDE.U32 R246, R0, c[0x0][0x1b8], R246 ;  /* 0x00006e0000f67a25 */ /* 0x000fc800078e00f6 */
[----:B------:R-:W-:Y:S02]  /*0f00*/  IMAD R222, R0, c[0x0][0x1bc], R222 ;  /* 0x00006f0000de7a24 */ /* 0x000fe400078e02de */
[----:B------:R-:W-:Y:S02]  /*0f10*/  IMAD.IADD R225, R221, 0x1, R224 ;  /* 0x00000001dde17824 */ /* 0x000fe400078e02e0 */
[----:B------:R-:W-:Y:S02]  /*0f20*/  IMAD.U32 R0, RZ, RZ, UR27 ;  /* 0x0000001bff007e24 */ /* 0x000fe4000f8e00ff */
[----:B------:R-:W-:Y:S02]  /*0f30*/  IMAD.MOV.U32 R224, RZ, RZ, R220 ;  /* 0x000000ffffe07224 */ /* 0x000fe400078e00dc */
[----:B------:R-:W-:Y:S02]  /*0f40*/  IMAD.IADD R223, R247, 0x1, R222 ;  /* 0x00000001f7df7824 */ /* 0x000fe400078e02de */
[----:B-1----:R-:W-:-:S05]  /*0f50*/  IMAD.WIDE.U32 R12, R0, UR19, R224 ;  /* 0x00000013000c7c25 */ /* 0x002fca000f8e00e0 */
[----:B------:R-:W-:Y:S02]  /*0f60*/  IADD3 R0, R13, UR7, RZ ;  /* 0x000000070d007c10 */ /* 0x000fe4000fffe0ff */
[----:B--2---:R-:W-:-:S04]  /*0f70*/  IADD3 R6, P0, R6, UR4, RZ ;  /* 0x0000000406067c10 */ /* 0x004fc8000ff1e0ff */
[----:B------:R-:W-:Y:S02]  /*0f80*/  IADD3.X R7, R7, UR5, RZ, P0, !PT ;  /* 0x0000000507077c10 */ /* 0x000fe400087fe4ff */
[----:B------:R-:W-:-:S03]  /*0f90*/  IADD3 R10, P0, R6, UR4, RZ ;  /* 0x00000004060a7c10 */ /* 0x000fc6000ff1e0ff */
[----:B------:R1:W-:Y:S01]  /*0fa0*/  LDGSTS.E.BYPASS.LTC128B.128 [R218+0x1000], [R6.64] ;  /* 0x0100000006da7fae */ /* 0x0003e2000b901d56 */
[----:B------:R-:W-:Y:S01]  /*0fb0*/  IADD3.X R11, R7, UR5, RZ, P0, !PT ;  /* 0x00000005070b7c10 */ /* 0x000fe200087fe4ff */
[----:B------:R-:W-:Y:S01]  /*0fc0*/  ULDC.64 UR4, c[0x0][0x1a0] ;  /* 0x0000680000047ab9 */ /* 0x000fe20000000a00 */
[C---:B------:R-:W-:Y:S01]  /*0fd0*/  LEA R14, P0, R12.reuse, c[0x0][0x168], 0x1 ;  /* 0x00005a000c0e7a11 */ /* 0x040fe200078008ff */
[----:B------:R1:W-:Y:S01]  /*0fe0*/  LDGSTS.E.BYPASS.LTC128B.128 [R218+0x3000], [R6.64+0x40] ;  /* 0x0300004006da7fae */ /* 0x0003e2000b901d56 */
[----:B------:R-:W-:Y:S02]  /*0ff0*/  UIMAD UR7, UR10, UR4, URZ ;  /* 0x000000040a0772a4 */ /* 0x000fe4000f8e023f */
[----:B------:R-:W-:Y:S01]  /*1000*/  LEA.HI.X R15, R12, c[0x0][0x16c], R0, 0x1, P0 ;  /* 0x00005b000c0f7a11 */ /* 0x000fe200000f0c00 */
[----:B------:R1:W-:Y:S01]  /*1010*/  LDGSTS.E.BYPASS.LTC128B.128 [R218+0x5000], [R6.64+0x80] ;  /* 0x0500008006da7fae */ /* 0x0003e2000b901d56 */
[----:B------:R-:W-:Y:S01]  /*1020*/  IADD3 R12, P0, R14, UR19, RZ ;  /* 0x000000130e0c7c10 */ /* 0x000fe2000ff1e0ff */
[----:B------:R-:W-:-:S02]  /*1030*/  UIMAD.WIDE.U32 UR10, UR27, UR4, URZ ;  /* 0x000000041b0a72a5 */ /* 0x000fc4000f8e003f */
[----:B------:R2:W-:Y:S01]  /*1040*/  LDGSTS.E.BYPASS.LTC128B.128 [R218+0x1800], [R10.64] ;  /* 0x018000000ada7fae */ /* 0x0005e2000b901d56 */
[----:B------:R-:W-:Y:S01]  /*1050*/  IADD3.X R13, R15, UR18, RZ, P0, !PT ;  /* 0x000000120f0d7c10 */ /* 0x000fe200087fe4ff */
[----:B------:R-:W-:Y:S02]  /*1060*/  UIMAD UR7, UR27, UR5, UR7 ;  /* 0x000000051b0772a4 */ /* 0x000fe4000f8e0207 */
[----:B------:R2:W-:Y:S01]  /*1070*/  LDGSTS.E.BYPASS.LTC128B.128 [R218+0x3800], [R10.64+0x40] ;  /* 0x038000400ada7fae */ /* 0x0005e2000b901d56 */
[----:B------:R-:W-:Y:S02]  /*1080*/  USHF.L.U32 UR21, UR4, 0x6, URZ ;  /* 0x0000000604157899 */ /* 0x000fe4000800063f */
[----:B------:R-:W-:Y:S01]  /*1090*/  UIADD3 UR7, UR11, UR7, URZ ;  /* 0x000000070b077290 */ /* 0x000fe2000fffe03f */
[----:B------:R2:W-:Y:S01]  /*10a0*/  LDGSTS.E.BYPASS.LTC128B.128 [R218+0x5800], [R10.64+0x80] ;  /* 0x058000800ada7fae */ /* 0x0005e2000b901d56 */
[----:B------:R-:W-:-:S03]  /*10b0*/  USHF.L.U64.HI UR20, UR4, UR20, UR5 ;  /* 0x0000001404147299 */ /* 0x000fc60008010205 */
[----:B------:R3:W-:Y:S01]  /*10c0*/  LDGSTS.E.BYPASS.LTC128B.128 [R218+0x6000], [R14.64] ;  /* 0x060000000eda7fae */ /* 0x0007e2000b901d56 */
[----:B------:R-:W-:Y:S01]  /*10d0*/  IMAD.U32 R0, RZ, RZ, UR7 ;  /* 0x00000007ff007e24 */ /* 0x000fe2000f8e00ff */
[----:B------:R-:W-:Y:S02]  /*10e0*/  UMOV UR4, 0x5 ;  /* 0x0000000500047882 */ /* 0x000fe40000000000 */
[----:B------:R3:W-:Y:S04]  /*10f0*/  LDGSTS.E.BYPASS.LTC128B.128 [R218+0x7000], [R14.64+0x40] ;  /* 0x070000400eda7fae */ /* 0x0007e8000b901d56 */
[----:B------:R3:W-:Y:S01]  /*1100*/  LDGSTS.E.BYPASS.LTC128B.128 [R218+0x8000], [R14.64+0x80] ;  /* 0x080000800eda7fae */ /* 0x0007e2000b901d56 */
[----:B-1----:R-:W-:-:S03]  /*1110*/  IMAD.SHL.U32 R6, R8, 0x40, RZ ;  /* 0x0000004008067824 */ /* 0x002fc600078e00ff */
[----:B------:R3:W-:Y:S01]  /*1120*/  LDGSTS.E.BYPASS.LTC128B.128 [R218+0x6800], [R12.64] ;  /* 0x068000000cda7fae */ /* 0x0007e2000b901d56 */
[----:B------:R-:W-:-:S03]  /*1130*/  IMAD.SHL.U32 R7, R2, 0x40, RZ ;  /* 0x0000004002077824 */ /* 0x000fc600078e00ff */
[----:B------:R3:W-:Y:S01]  /*1140*/  LDGSTS.E.BYPASS.LTC128B.128 [R218+0x7800], [R12.64+0x40] ;  /* 0x078000400cda7fae */ /* 0x0007e2000b901d56 */
[----:B------:R-:W-:Y:S02]  /*1150*/  LOP3.LUT R6, R6, 0xc0, RZ, 0xc0, !PT ;  /* 0x000000c006067812 */ /* 0x000fe400078ec0ff */
[----:B------:R-:W-:Y:S01]  /*1160*/  LOP3.LUT R7, R7, 0xc0, RZ, 0xc0, !PT ;  /* 0x000000c007077812 */ /* 0x000fe200078ec0ff */
[----:B------:R3:W-:Y:S01]  /*1170*/  LDGSTS.E.BYPASS.LTC128B.128 [R218+0x8800], [R12.64+0x80] ;  /* 0x088000800cda7fae */ /* 0x0007e2000b901d56 */
[----:B------:R-:W-:Y:S01]  /*1180*/  LOP3.LUT R9, R6, 0x8, R9, 0xf8, !PT ;  /* 0x0000000806097812 */ /* 0x000fe200078ef809 */
[----:B--2---:R-:W-:Y:S02]  /*1190*/  IMAD.U32 R10, RZ, RZ, UR10 ;  /* 0x0000000aff0a7e24 */ /* 0x004fe4000f8e00ff */
[----:B------:R-:W0:Y:S01]  /*11a0*/  LDGDEPBAR ;  /* 0x00000000000079af */ /* 0x000e220000000000 */
[----:B------:R-:W-:Y:S01]  /*11b0*/  SHF.R.U32.HI R6, RZ, 0x3, R6 ;  /* 0x00000003ff067819 */ /* 0x000fe20000011606 */
[----:B------:R-:W-:Y:S01]  /*11c0*/  IMAD.U32 R11, RZ, RZ, UR11 ;  /* 0x0000000bff0b7e24 */ /* 0x000fe2000f8e00ff */
[----:B------:R-:W-:-:S02]  /*11d0*/  LOP3.LUT R3, R7, 0x8, R3, 0xf8, !PT ;  /* 0x0000000807037812 */ /* 0x000fc400078ef803 */
[C---:B------:R-:W-:Y:S02]  /*11e0*/  LEA R4, P0, R10.reuse, R246, 0x6 ;  /* 0x000000f60a047211 */ /* 0x040fe400078030ff */
[----:B------:R-:W-:Y:S02]  /*11f0*/  LOP3.LUT R6, R9, R6, RZ, 0x3c, !PT ;  /* 0x0000000609067212 */ /* 0x000fe400078e3cff */
[----:B------:R-:W-:Y:S02]  /*1200*/  LEA.HI.X R0, R10, R223, R0, 0x6, P0 ;  /* 0x000000df0a007211 */ /* 0x000fe400000f3400 */
[----:B------:R-:W-:Y:S01]  /*1210*/  SHF.R.U32.HI R9, RZ, 0x3, R7 ;  /* 0x00000003ff097819 */ /* 0x000fe20000011607 */
[--C-:B------:R-:W-:Y:S01]  /*1220*/  IMAD R7, R123, 0x200, R124.reuse ;  /* 0x000002007b077824 */ /* 0x100fe200078e027c */
[C---:B------:R-:W-:Y:S01]  /*1230*/  LEA R10, P0, R4.reuse, c[0x0][0x170], 0x1 ;  /* 0x00005c00040a7a11 */ /* 0x040fe200078008ff */
[----:B------:R-:W-:Y:S01]  /*1240*/  IMAD R124, R125, 0x20, R124 ;  /* 0x000000207d7c7824 */ /* 0x000fe200078e027c */
[----:B------:R-:W-:Y:S01]  /*1250*/  LOP3.LUT R3, R3, R9, RZ, 0x3c, !PT ;  /* 0x0000000903037212 */ /* 0x000fe200078e3cff */
[----:B------:R-:W-:Y:S01]  /*1260*/  IMAD R7, R125, 0x20, R7 ;  /* 0x000000207d077824 */ /* 0x000fe200078e0207 */
[----:B------:R-:W-:Y:S01]  /*1270*/  LEA.HI.X R11, R4, c[0x0][0x174], R0, 0x1, P0 ;  /* 0x00005d00040b7a11 */ /* 0x000fe200000f0c00 */
[----:B------:R-:W-:Y:S01]  /*1280*/  IMAD.U32 R0, R5, 0x20, R6 ;  /* 0x0000002005007824 */ /* 0x000fe200078e0006 */
[----:B------:R-:W-:Y:S01]  /*1290*/  IADD3 R4, P0, R10, UR21, RZ ;  /* 0x000000150a047c10 */ /* 0x000fe2000ff1e0ff */
[----:B------:R-:W-:-:S02]  /*12a0*/  IMAD.IADD R217, R3, 0x1, R7 ;  /* 0x0000000103d97824 */ /* 0x000fc400078e0207 */
[----:B------:R-:W-:Y:S01]  /*12b0*/  IMAD.SHL.U32 R112, R0, 0x2, RZ ;  /* 0x0000000200707824 */ /* 0x000fe200078e00ff */
[----:B------:R-:W-:Y:S01]  /*12c0*/  IADD3.X R5, R11, UR20, RZ, P0, !PT ;  /* 0x000000140b057c10 */ /* 0x000fe200087fe4ff */
[----:B------:R-:W-:-:S04]  /*12d0*/  DEPBAR.LE SB0, 0x0 ;  /* 0x000080000000791a */ /* 0x000fc80000000000 */
[----:B------:R-:W-:Y:S01]  /*12e0*/  BAR.SYNC.DEFER_BLOCKING 0x0 ;  /* 0x0000000000007b1d */ /* 0x000fe20000010000 */
[----:B------:R-:W-:Y:S01]  /*12f0*/  IMAD.SHL.U32 R217, R217, 0x2, RZ ;  /* 0x00000002d9d97824 */ /* 0x000fe200078e00ff */
[----:B------:R-:W-:Y:S01]  /*1300*/  LOP3.LUT P0, RZ, R8, 0x2, RZ, 0xc0, !PT ;  /* 0x0000000208ff7812 */ /* 0x000fe2000780c0ff */
[----:B------:R-:W-:Y:S01]  /*1310*/  IMAD.MOV.U32 R8, RZ, RZ, 0x20 ;  /* 0x00000020ff087424 */ /* 0x000fe200078e00ff */
[----:B------:R-:W-:-:S04]  /*1320*/  LEA R216, R0, 0x6000, 0x1 ;  /* 0x0000600000d87811 */ /* 0x000fc800078e08ff */
[C---:B------:R-:W-:Y:S02]  /*1330*/  SEL R2, R8.reuse, 0xffffffe0, !P0 ;  /* 0xffffffe008027807 */ /* 0x040fe40004000000 */
[----:B------:R-:W-:Y:S02]  /*1340*/  SEL R0, R8, 0xffffffe0, !P1 ;  /* 0xffffffe008007807 */ /* 0x000fe40004800000 */
[----:B------:R-:W-:Y:S01]  /*1350*/  PLOP3.LUT P0, PT, PT, PT, UP0, 0x80, 0x0 ;  /* 0x000000000000781c */ /* 0x000fe20003f0f008 */
[----:B------:R-:W-:Y:S01]  /*1360*/  IMAD.IADD R214, R216, 0x1, R2 ;  /* 0x00000001d8d67824 */ /* 0x000fe200078e0202 */
[----:B------:R-:W-:Y:S01]  /*1370*/  SHF.R.S32.HI R2, RZ, 0x1f, R126 ;  /* 0x0000001fff027819 */ /* 0x000fe2000001147e */
[----:B------:R-:W-:-:S03]  /*1380*/  IMAD.IADD R215, R217, 0x1, R0 ;  /* 0x00000001d9d77824 */ /* 0x000fc600078e0200 */
[----:B------:R-:W-:Y:S02]  /*1390*/  LEA.HI R219, R2, R126, RZ, 0x2 ;  /* 0x0000007e02db7211 */ /* 0x000fe400078f10ff */
[----:B------:R-:W-:Y:S02]  /*13a0*/  LEA R2, R123, UR9, 0x4 ;  /* 0x000000097b027c11 */ /* 0x000fe4000f8e20ff */
[----:B------:R-:W-:Y:S01]  /*13b0*/  SHF.R.S32.HI R219, RZ, 0x2, R219 ;  /* 0x00000002ffdb7819 */ /* 0x000fe200000114db */
[----:B------:R-:W-:Y:S01]  /*13c0*/  @!PT LDS RZ, [RZ] ;  /* 0x00000000fffff984 */ /* 0x000fe20000000800 */
[----:B------:R-:W-:Y:S01]  /*13d0*/  @!PT LDS RZ, [RZ] ;  /* 0x00000000fffff984 */ /* 0x000fe20000000800 */
[----:B------:R-:W-:Y:S01]  /*13e0*/  @!PT LDS RZ, [RZ] ;  /* 0x00000000fffff984 */ /* 0x000fe20000000800 */
[----:B------:R1:W-:Y:S03]  /*13f0*/  LDGSTS.E.BYPASS.LTC128B.128 [R218+0x9000], [R10.64] ;  /* 0x090000000ada7fae */ /* 0x0003e6000b901d56 */
[----:B------:R-:W-:Y:S01]  /*1400*/  IADD3 R2, R2, 0x1, R219 ;  /* 0x0000000102027810 */ /* 0x000fe20007ffe0db */
[----:B------:R1:W-:Y:S04]  /*1410*/  LDGSTS.E.BYPASS.LTC128B.128 [R218+0xa000], [R10.64+0x40] ;  /* 0x0a0000400ada7fae */ /* 0x0003e8000b901d56 */
[----:B------:R1:W-:Y:S04]  /*1420*/  LDGSTS.E.BYPASS.LTC128B.128 [R218+0xb000], [R10.64+0x80] ;  /* 0x0b0000800ada7fae */ /* 0x0003e8000b901d56 */
[----:B------:R2:W-:Y:S04]  /*1430*/  LDGSTS.E.BYPASS.LTC128B.128 [R218+0x9800], [R4.64] ;  /* 0x0980000004da7fae */ /* 0x0005e8000b901d56 */
[----:B------:R2:W-:Y:S04]  /*1440*/  LDGSTS.E.BYPASS.LTC128B.128 [R218+0xa800], [R4.64+0x40] ;  /* 0x0a80004004da7fae */ /* 0x0005e8000b901d56 */
[----:B------:R2:W-:Y:S04]  /*1450*/  LDGSTS.E.BYPASS.LTC128B.128 [R218+0xb800], [R4.64+0x80] ;  /* 0x0b80008004da7fae */ /* 0x0005e8000b901d56 */
[----:B------:R-:W-:Y:S04]  /*1460*/  LDSM.16.M88.4 R56, [R217] ;  /* 0x00000000d938783b */ /* 0x000fe80000000200 */
[----:B------:R-:W4:Y:S04]  /*1470*/  LDSM.16.M88.4 R84, [R112+0x6000] ;  /* 0x006000007054783b */ /* 0x000f280000000200 */
[----:B------:R-:W5:Y:S04]  /*1480*/  LDSM.16.M88.4 R60, [R217+0x1000] ;  /* 0x00100000d93c783b */ /* 0x000f680000000200 */
[----:B------:R-:W3:Y:S04]  /*1490*/  LDSM.16.M88.4 R76, [R112+0x6400] ;  /* 0x00640000704c783b */ /* 0x000ee80000000200 */
[----:B------:R-:W3:Y:S04]  /*14a0*/  LDSM.16.M88.4 R68, [R112+0x6800] ;  /* 0x006800007044783b */ /* 0x000ee80000000200 */
[----:B------:R-:W-:Y:S04]  /*14b0*/  LDSM.16.M88.4 R52, [R214] ;  /* 0x00000000d634783b */ /* 0x000fe80000000200 */
[----:B--2---:R-:W2:Y:S04]  /*14c0*/  LDSM.16.M88.4 R4, [R112+0x6c00] ;  /* 0x006c00007004783b */ /* 0x004ea80000000200 */
[----:B------:R-:W2:Y:S04]  /*14d0*/  LDSM.16.M88.4 R108, [R215+0x1000] ;  /* 0x00100000d76c783b */ /* 0x000ea80000000200 */
[----:B------:R-:W2:Y:S04]  /*14e0*/  LDSM.16.M88.4 R48, [R214+0x400] ;  /* 0x00040000d630783b */ /* 0x000ea80000000200 */
[----:B------:R-:W2:Y:S04]  /*14f0*/  LDSM.16.M88.4 R44, [R214+0x800] ;  /* 0x00080000d62c783b */ /* 0x000ea80000000200 */
[----:B------:R-:W2:Y:S04]  /*1500*/  LDSM.16.M88.4 R40, [R214+0xc00] ;  /* 0x000c0000d628783b */ /* 0x000ea80000000200 */
[----:B-1----:R-:W1:Y:S01]  /*1510*/  LDSM.16.M88.4 R8, [R215] ;  /* 0x00000000d708783b */ /* 0x002e620000000200 */
[-C--:B----4-:R-:W-:Y:S03]  /*1520*/  HMMA.16816.F32 R88, R56, R84.reuse, RZ ;  /* 0x000000543858723c */ /* 0x090fe600000018ff */
[----:B------:R-:W-:Y:S04]  /*1530*/  LDSM.16.M88.4 R104, [R112+0x7000] ;  /* 0x007000007068783b */ /* 0x000fe80000000200 */
[----:B------:R-:W-:Y:S01]  /*1540*/  LDSM.16.M88.4 R100, [R112+0x7400] ;  /* 0x007400007064783b */ /* 0x000fe20000000200 */
[C---:B-----5:R-:W-:Y:S03]  /*1550*/  HMMA.16816.F32 R36, R60.reuse, R84, RZ ;  /* 0x000000543c24723c */ /* 0x060fe600000018ff */
[----:B------:R-:W-:Y:S04]  /*1560*/  LDSM.16.M88.4 R96, [R112+0x7800] ;  /* 0x007800007060783b */ /* 0x000fe80000000200 */
[----:B------:R-:W-:Y:S01]  /*1570*/  LDSM.16.M88.4 R92, [R112+0x7c00] ;  /* 0x007c0000705c783b */ /* 0x000fe20000000200 */
[C---:B---3--:R-:W-:Y:S03]  /*1580*/  HMMA.16816.F32 R28, R60.reuse, R76, RZ ;  /* 0x0000004c3c1c723c */ /* 0x048fe600000018ff */
[----:B------:R-:W-:Y:S04]  /*1590*/  LDSM.16.M88.4 R116, [R214+0x1c00] ;  /* 0x001c0000d674783b */ /* 0x000fe80000000200 */
[----:B------:R-:W0:Y:S01]  /*15a0*/  LDGDEPBAR ;  /* 0x00000000000079af */ /* 0x000e220000000000 */
[C---:B------:R-:W-:Y:S08]  /*15b0*/  HMMA.16816.F32 R20, R60.reuse, R68, RZ ;  /* 0x000000443c14723c */ /* 0x040ff000000018ff */
[C---:B--2---:R-:W-:Y:S08]  /*15c0*/  HMMA.16816.F32 R12, R60.reuse, R4, RZ ;  /* 0x000000043c0c723c */ /* 0x044ff000000018ff */
[C---:B------:R-:W-:Y:S08]  /*15d0*/  HMMA.16816.F32 R32, R60.reuse, R86, RZ ;  /* 0x000000563c20723c */ /* 0x040ff000000018ff */
[C---:B------:R-:W-:Y:S08]  /*15e0*/  HMMA.16816.F32 R24, R60.reuse, R78, RZ ;  /* 0x0000004e3c18723c */ /* 0x040ff000000018ff */
[----:B------:R-:W-:Y:S08]  /*15f0*/  HMMA.16816.F32 R16, R60, R70, RZ ;  /* 0x000000463c10723c */ /* 0x000ff000000018ff */
        /* <DEDUP_REMOVED lines=29> */
[----:B------:R-:W-:Y:S04]  /*17d0*/  LDSM.16.M88.4 R40, [R214+0x1400] ;  /* 0x00140000d628783b */ /* 0x000fe80000000200 */
[----:B------:R-:W-:Y:S03]  /*17e0*/  LDSM.16.M88.4 R8, [R214+0x1800] ;  /* 0x00180000d608783b */ /* 0x000fe60000000200 */
        /* <DEDUP_REMOVED lines=20> */
[----:B------:R-:W-:Y:S04]  /*1930*/  LDSM.16.M88.4 R92, [R112+0x8c00] ;  /* 0x008c0000705c783b */ /* 0x000fe80000000200 */
[----:B------:R-:W1:Y:S03]  /*1940*/  LDSM.16.M88.4 R112, [R217+0x4000] ;  /* 0x00400000d970783b */ /* 0x000e660000000200 */
[C---:B--2---:R-:W-:Y:S01]  /*1950*/  HMMA.16816.F32 R88, R4.reuse, R44, R88 ;  /* 0x0000002c0458723c */ /* 0x044fe20000001858 */
[----:B------:R-:W-:Y:S07]  /*1960*/  LDSM.16.M88.4 R52, [R215+0x5000] ;  /* 0x00500000d734783b */ /* 0x000fee0000000200 */
[C---:B------:R-:W-:Y:S08]  /*1970*/  HMMA.16816.F32 R84, R4.reuse, R46, R84 ;  /* 0x0000002e0454723c */ /* 0x040ff00000001854 */
[C---:B------:R-:W-:Y:S08]  /*1980*/  HMMA.16816.F32 R80, R4.reuse, R40, R80 ;  /* 0x000000280450723c */ /* 0x040ff00000001850 */
[C---:B------:R-:W-:Y:S08]  /*1990*/  HMMA.16816.F32 R76, R4.reuse, R42, R76 ;  /* 0x0000002a044c723c */ /* 0x040ff0000000184c */
[C---:B------:R-:W-:Y:S08]  /*19a0*/  HMMA.16816.F32 R72, R4.reuse, R8, R72 ;  /* 0x000000080448723c */ /* 0x040ff00000001848 */
[C---:B------:R-:W-:Y:S08]  /*19b0*/  HMMA.16816.F32 R68, R4.reuse, R10, R68 ;  /* 0x0000000a0444723c */ /* 0x040ff00000001844 */
[-C--:B------:R-:W-:Y:S08]  /*19c0*/  HMMA.16816.F32 R64, R4, R116.reuse, R64 ;  /* 0x000000740440723c */ /* 0x080ff00000001840 */
[----:B------:R-:W-:Y:S08]  /*19d0*/  HMMA.16816.F32 R12, R48, R116, R12 ;  /* 0x00000074300c723c */ /* 0x000ff0000000180c */
[----:B------:R-:W-:Y:S01]  /*19e0*/  HMMA.16816.F32 R56, R4, R118, R56 ;  /* 0x000000760438723c */ /* 0x000fe20000001838 */
        /* <DEDUP_REMOVED lines=10> */
[----:B------:R-:W-:Y:S01]  /*1a90*/  HMMA.16816.F32 R60, R48, R118, R60 ;  /* 0x00000076303c723c */ /* 0x000fe2000000183c */
[----:B------:R-:W2:Y:S01]  /*1aa0*/  LDSM.16.M88.4 R48, [R214+0x2000] ;  /* 0x00200000d630783b */ /* 0x000ea20000000200 */
[----:B------:R-:W-:-:S06]  /*1ab0*/  DEPBAR.LE SB0, 0x0 ;  /* 0x000080000000791a */ /* 0x000fcc0000000000 */
[C---:B-1----:R-:W-:Y:S08]  /*1ac0*/  HMMA.16816.F32 R88, R112.reuse, R104, R88 ;  /* 0x000000687058723c */ /* 0x042ff00000001858 */
[C---:B------:R-:W-:Y:S08]  /*1ad0*/  HMMA.16816.F32 R84, R112.reuse, R106, R84 ;  /* 0x0000006a7054723c */ /* 0x040ff00000001854 */
[C---:B------:R-:W-:Y:S08]  /*1ae0*/  HMMA.16816.F32 R80, R112.reuse, R100, R80 ;  /* 0x000000647050723c */ /* 0x040ff00000001850 */
[C---:B------:R-:W-:Y:S08]  /*1af0*/  HMMA.16816.F32 R76, R112.reuse, R102, R76 ;  /* 0x00000066704c723c */ /* 0x040ff0000000184c */
[C---:B------:R-:W-:Y:S08]  /*1b00*/  HMMA.16816.F32 R72, R112.reuse, R96, R72 ;  /* 0x000000607048723c */ /* 0x040ff00000001848 */
[C---:B------:R-:W-:Y:S08]  /*1b10*/  HMMA.16816.F32 R68, R112.reuse, R98, R68 ;  /* 0x000000627044723c */ /* 0x040ff00000001844 */
[-C--:B------:R-:W-:Y:S08]  /*1b20*/  HMMA.16816.F32 R64, R112, R92.reuse, R64 ;  /* 0x0000005c7040723c */ /* 0x080ff00000001840 */
[----:B------:R-:W-:Y:S08]  /*1b30*/  HMMA.16816.F32 R12, R108, R92, R12 ;  /* 0x0000005c6c0c723c */ /* 0x000ff0000000180c */
[----:B------:R-:W-:Y:S08]  /*1b40*/  HMMA.16816.F32 R56, R112, R94, R56 ;  /* 0x0000005e7038723c */ /* 0x000ff00000001838 */
[C---:B------:R-:W-:Y:S08]  /*1b50*/  HMMA.16816.F32 R36, R108.reuse, R104, R36 ;  /* 0x000000686c24723c */ /* 0x040ff00000001824 */
[C---:B------:R-:W-:Y:S08]  /*1b60*/  HMMA.16816.F32 R32, R108.reuse, R106, R32 ;  /* 0x0000006a6c20723c */ /* 0x040ff00000001820 */
[C---:B------:R-:W-:Y:S08]  /*1b70*/  HMMA.16816.F32 R28, R108.reuse, R100, R28 ;  /* 0x000000646c1c723c */ /* 0x040ff0000000181c */
[C---:B------:R-:W-:Y:S08]  /*1b80*/  HMMA.16816.F32 R24, R108.reuse, R102, R24 ;  /* 0x000000666c18723c */ /* 0x040ff00000001818 */
        /* <DEDUP_REMOVED lines=9> */
[-C--:B------:R-:W-:Y:S08]  /*1c20*/  HMMA.16816.F32 R64, R4, R8.reuse, R64 ;  /* 0x000000080440723c */ /* 0x080ff00000001840 */
[----:B------:R-:W-:Y:S07]  /*1c30*/  HMMA.16816.F32 R12, R52, R8, R12 ;  /* 0x00000008340c723c */ /* 0x000fee000000180c */
[----:B------:R-:W-:Y:S01]  /*1c40*/  IMAD.U32 R8, RZ, RZ, UR8 ;  /* 0x00000008ff087e24 */ /* 0x000fe2000f8e00ff */
[----:B------:R-:W-:Y:S01]  /*1c50*/  HMMA.16816.F32 R4, R4, R10, R56 ;  /* 0x0000000a0404723c */ /* 0x000fe20000001838 */
[----:B------:R-:W1:Y:S03]  /*1c60*/  LDC.U8 R58, c[0x0][0x2d8] ;  /* 0x0000b600ff3a7b82 */ /* 0x000e660000000000 */
[----:B------:R-:W-:-:S04]  /*1c70*/  IADD3 R2, R8, -c[0x0][0x214], R2 ;  /* 0x8000850008027a10 */ /* 0x000fc80007ffe002 */
[----:B------:R-:W-:Y:S01]  /*1c80*/  IADD3 R240, R2, c[0x0][0x2e8], RZ ;  /* 0x0000ba0002f07a10 */ /* 0x000fe20007ffe0ff */
[----:B------:R-:W-:Y:S01]  /*1c90*/  IMAD.IADD R2, R3, 0x1, R124 ;  /* 0x0000000103027824 */ /* 0x000fe200078e027c */
[C---:B------:R-:W-:Y:S02]  /*1ca0*/  HMMA.16816.F32 R36, R52.reuse, R48, R36 ;  /* 0x000000303424723c */ /* 0x040fe40000001824 */
[C---:B------:R-:W-:Y:S02]  /*1cb0*/  IADD3 R228, R240.reuse, 0x8, RZ ;  /* 0x00000008f0e47810 */ /* 0x040fe40007ffe0ff */
[C---:B------:R-:W-:Y:S02]  /*1cc0*/  IADD3 R164, R240.reuse, 0x40, RZ ;  /* 0x00000040f0a47810 */ /* 0x040fe40007ffe0ff */
[C---:B------:R-:W-:Y:S02]  /*1cd0*/  IADD3 R3, R240.reuse, 0x48, RZ ;  /* 0x00000048f0037810 */ /* 0x040fe40007ffe0ff */
[----:B------:R-:W-:Y:S01]  /*1ce0*/  HMMA.16816.F32 R32, R52, R50, R32 ;  /* 0x000000323420723c */ /* 0x000fe20000001820 */
[----:B------:R-:W-:-:S02]  /*1cf0*/  IMNMX R240, R240, UR8, PT ;  /* 0x00000008f0f07c17 */ /* 0x000fc4000b800200 */
[----:B------:R-:W-:Y:S02]  /*1d00*/  IMNMX R228, R228, UR8, PT ;  /* 0x00000008e4e47c17 */ /* 0x000fe4000b800200 */
[----:B------:R-:W-:Y:S02]  /*1d10*/  IMNMX R164, R164, UR8, PT ;  /* 0x00000008a4a47c17 */ /* 0x000fe4000b800200 */
[----:B------:R-:W-:Y:S01]  /*1d20*/  IMNMX R3, R3, UR8, PT ;  /* 0x0000000803037c17 */ /* 0x000fe2000b800200 */
[C---:B------:R-:W-:Y:S08]  /*1d30*/  HMMA.16816.F32 R28, R52.reuse, R44, R28 ;  /* 0x0000002c341c723c */ /* 0x040ff0000000181c */
[C---:B------:R-:W-:Y:S08]  /*1d40*/  HMMA.16816.F32 R24, R52.reuse, R46, R24 ;  /* 0x0000002e3418723c */ /* 0x040ff00000001818 */
[C---:B------:R-:W-:Y:S08]  /*1d50*/  HMMA.16816.F32 R20, R52.reuse, R40, R20 ;  /* 0x000000283414723c */ /* 0x040ff00000001814 */
[C---:B------:R-:W-:Y:S08]  /*1d60*/  HMMA.16816.F32 R16, R52.reuse, R42, R16 ;  /* 0x0000002a3410723c */ /* 0x040ff00000001810 */
[----:B------:R-:W-:Y:S01]  /*1d70*/  HMMA.16816.F32 R60, R52, R10, R60 ;  /* 0x0000000a343c723c */ /* 0x000fe2000000183c */
[----:B------:R-:W-:Y:S06]  /*1d80*/  BAR.SYNC.DEFER_BLOCKING 0x0 ;  /* 0x0000000000007b1d */ /* 0x000fec0000010000 */
[----:B------:R-:W-:Y:S05]  /*1d90*/  @!P0 BRA `(.L_x_310) ;  /* 0x000001a000008947 */ /* 0x000fea0003800000 */
[----:B-1----:R-:W-:-:S04]  /*1da0*/  UIADD3 UR5, UR26, -0x2, URZ ;  /* 0xfffffffe1a057890 */ /* 0x002fc8000fffe03f */
[----:B------:R-:W-:Y:S02]  /*1db0*/  USHF.R.S32.HI UR8, URZ, 0x1f, UR5 ;  /* 0x0000001f3f087899 */ /* 0x000fe40008011405 */
[----:B------:R-:W-:Y:S01]  /*1dc0*/  UIMAD UR7, UR18, UR5, URZ ;  /* 0x00000005120772a4 */ /* 0x000fe2000f8e023f */
[----:B------:R-:W-:Y:S02]  /*1dd0*/  IMAD.U32 R8, RZ, RZ, UR5 ;  /* 0x00000005ff087e24 */ /* 0x000fe4000f8e00ff */
[----:B------:R-:W-:Y:S02]  /*1de0*/  ULDC UR5, c[0x0][0x19c] ;  /* 0x0000670000057ab9 */ /* 0x000fe40000000800 */
[----:B------:R-:W-:Y:S01]  /*1df0*/  UIMAD UR7, UR8, UR19, UR7 ;  /* 0x00000013080772a4 */ /* 0x000fe2000f8e0207 */
[----:B------:R-:W-:Y:S01]  /*1e00*/  IMAD.WIDE.U32 R40, R8, UR19, R224 ;  /* 0x0000001308287c25 */ /* 0x000fe2000f8e00e0 */
[----:B------:R-:W-:Y:S02]  /*1e10*/  USHF.L.U32 UR8, UR6, 0x5, URZ ;  /* 0x0000000506087899 */ /* 0x000fe4000800063f */
[----:B------:R-:W-:-:S02]  /*1e20*/  USHF.L.U64.HI UR4, UR6, UR4, UR5 ;  /* 0x0000000406047299 */ /* 0x000fc40008010205 */
[----:B------:R-:W-:Y:S02]  /*1e30*/  IADD3 R10, R41, UR7, RZ ;  /* 0x00000007290a7c10 */ /* 0x000fe4000fffe0ff */
[C---:B------:R-:W-:Y:S01]  /*1e40*/  LEA R42, P0, R40.reuse, c[0x0][0x168], 0x1 ;  /* 0x00005a00282a7a11 */ /* 0x040fe200078008ff */
[----:B------:R-:W-:Y:S02]  /*1e50*/  IMAD.U32 R9, RZ, RZ, UR8 ;  /* 0x00000008ff097e24 */ /* 0x000fe4000f8e00ff */
[----:B------:R-:W-:Y:S01]  /*1e60*/  IMAD.U32 R8, RZ, RZ, UR4 ;  /* 0x00000004ff087e24 */ /* 0x000fe2000f8e00ff */
[----:B------:R-:W-:Y:S02]  /*1e70*/  LEA.HI.X R43, R40, c[0x0][0x16c], R10, 0x1, P0 ;  /* 0x00005b00282b7a11 */ /* 0x000fe400000f0c0a */
[----:B------:R-:W-:-:S03]  /*1e80*/  LEA R10, P0, R9, R42, 0x1 ;  /* 0x0000002a090a7211 */ /* 0x000fc600078008ff */
[----:B------:R-:W-:Y:S01]  /*1e90*/  @!PT LDS RZ, [RZ] ;  /* 0x00000000fffff984 */ /* 0x000fe20000000800 */
[----:B------:R-:W-:Y:S01]  /*1ea0*/  @!PT LDS RZ, [RZ] ;  /* 0x00000000fffff984 */ /* 0x000fe20000000800 */
[----:B------:R-:W-:Y:S01]  /*1eb0*/  @!PT LDS RZ, [RZ] ;  /* 0x00000000fffff984 */ /* 0x000fe20000000800 */
[----:B------:R1:W-:Y:S01]  /*1ec0*/  LDGSTS.E.BYPASS.LTC128B.128 [R218+0x6000], [R42.64] ;  /* 0x060000002ada7fae */ /* 0x0003e2000b901d56 */
[----:B------:R-:W-:-:S03]  /*1ed0*/  LEA.HI.X R11, R9, R43, R8, 0x1, P0 ;  /* 0x0000002b090b7211 */ /* 0x000fc600000f0c08 */
[----:B------:R1:W-:Y:S04]  /*1ee0*/  LDGSTS.E.BYPASS.LTC128B.128 [R218+0x7000], [R42.64+0x40] ;  /* 0x070000402ada7fae */ /* 0x0003e8000b901d56 */
[----:B------:R1:W-:Y:S04]  /*1ef0*/  LDGSTS.E.BYPASS.LTC128B.128 [R218+0x8000], [R42.64+0x80] ;  /* 0x080000802ada7fae */ /* 0x0003e8000b901d56 */
[----:B------:R1:W-:Y:S04]  /*1f00*/  LDGSTS.E.BYPASS.LTC128B.128 [R218+0x6800], [R10.64] ;  /* 0x068000000ada7fae */ /* 0x0003e8000b901d56 */
[----:B------:R1:W-:Y:S04]  /*1f10*/  LDGSTS.E.BYPASS.LTC128B.128 [R218+0x7800], [R10.64+0x40] ;  /* 0x078000400ada7fae */ /* 0x0003e8000b901d56 */
[----:B------:R1:W-:Y:S04]  /*1f20*/  LDGSTS.E.BYPASS.LTC128B.128 [R218+0x8800], [R10.64+0x80] ;  /* 0x088000800ada7fae */ /* 0x0003e8000b901d56 */
[----:B------:R-:W0:Y:S02]  /*1f30*/  LDGDEPBAR ;  /* 0x00000000000079af */ /* 0x000e240000000000 */
.L_x_310:
[----:B-1----:R-:W-:Y:S01]  /*1f40*/  IMAD.SHL.U32 R8, R122, 0x2, RZ ;  /* 0x000000027a087824 */ /* 0x002fe200078e00ff */
[----:B------:R-:W-:Y:S01]  /*1f50*/  LOP3.LUT R170, R120, UR24, RZ, 0x3c, !PT ;  /* 0x0000001878aa7c12 */ /* 0x000fe2000f8e3cff */
[----:B------:R-:W-:Y:S01]  /*1f60*/  IMAD.U32 R9, RZ, RZ, UR27 ;  /* 0x0000001bff097e24 */ /* 0x000fe2000f8e00ff */
[----:B------:R-:W-:Y:S01]  /*1f70*/  USHF.L.U32 UR4, UR27, 0x1, URZ ;  /* 0x000000011b047899 */ /* 0x000fe2000800063f */
[----:B------:R-:W-:Y:S01]  /*1f80*/  IMAD R233, R121, 0x8, R123 ;  /* 0x0000000879e97824 */ /* 0x000fe200078e027b */
[----:B------:R-:W-:Y:S01]  /*1f90*/  LOP3.LUT R8, R8, 0x6, RZ, 0xc0, !PT ;  /* 0x0000000608087812 */ /* 0x000fe200078ec0ff */
[----:B------:R-:W-:Y:S01]  /*1fa0*/  UIADD3 UR14, UR25, -0x4498517b, URZ ;  /* 0xbb67ae85190e7890 */ /* 0x000fe2000fffe03f */
[----:B------:R-:W-:Y:S01]  /*1fb0*/  IMAD.WIDE.U32 R248, R169, -0x2daee0ad, RZ ;  /* 0xd2511f53a9f87825 */ /* 0x000fe200078e00ff */
[----:B------:R-:W-:Y:S01]  /*1fc0*/  UIADD3 UR15, UR24, -0x61c88647, URZ ;  /* 0x9e3779b9180f7890 */ /* 0x000fe2000fffe03f */
[----:B------:R-:W-:Y:S01]  /*1fd0*/  IADD3 R171, R233, 0x4, RZ ;  /* 0x00000004e9ab7810 */ /* 0x000fe20007ffe0ff */
[----:B------:R-:W-:Y:S01]  /*1fe0*/  UIADD3 UR13, UR24, 0x3c6ef372, URZ ;  /* 0x3c6ef372180d7890 */ /* 0x000fe2000fffe03f */
[----:B------:R-:W-:Y:S01]  /*1ff0*/  IMAD R9, R9, 0x40, R8 ;  /* 0x0000004009097824 */ /* 0x000fe200078e0208 */
[----:B------:R-:W-:Y:S01]  /*2000*/  UIADD3 UR10, UR25, 0x32370b8f, URZ ;  /* 0x32370b8f190a7890 */ /* 0x000fe2000fffe03f */
[----:B------:R-:W-:Y:S01]  /*2010*/  IMAD.U32 R100, RZ, RZ, UR4 ;  /* 0x00000004ff647e24 */ /* 0x000fe2000f8e00ff */
[----:B------:R-:W-:Y:S01]  /*2020*/  UIADD3 UR12, UR25, 0x76cf5d0a, URZ ;  /* 0x76cf5d0a190c7890 */ /* 0x000fe2000fffe03f */
[----:B------:R-:W-:Y:S01]  /*2030*/  IMAD.WIDE.U32 R244, R171, -0x326172a9, RZ ;  /* 0xcd9e8d57abf47825 */ /* 0x000fe200078e00ff */
[C---:B------:R-:W-:Y:S01]  /*2040*/  IADD3 R8, R9.reuse, 0x8, RZ ;  /* 0x0000000809087810 */ /* 0x040fe20007ffe0ff */
[----:B------:R-:W-:Y:S01]  /*2050*/  UIADD3 UR11, UR24, -0x255992d5, URZ ;  /* 0xdaa66d2b180b7890 */ /* 0x000fe2000fffe03f */
[C---:B------:R-:W-:Y:S01]  /*2060*/  IADD3 R10, R9.reuse, 0x9, RZ ;  /* 0x00000009090a7810 */ /* 0x040fe20007ffe0ff */
[----:B------:R-:W-:Y:S01]  /*2070*/  UIADD3 UR9, UR24, 0x78dde6e4, URZ ;  /* 0x78dde6e418097890 */ /* 0x000fe2000fffe03f */
[C---:B------:R-:W-:Y:S01]  /*2080*/  ISETP.GE.AND P0, PT, R8.reuse, R240, PT ;  /* 0x000000f00800720c */ /* 0x040fe20003f06270 */
[----:B------:R-:W-:Y:S01]  /*2090*/  UIADD3 UR8, UR25, -0x126145ec, URZ ;  /* 0xed9eba1419087890 */ /* 0x000fe2000fffe03f */
[C---:B------:R-:W-:Y:S01]  /*20a0*/  ISETP.GE.AND P1, PT, R8.reuse, R228, PT ;  /* 0x000000e40800720c */ /* 0x040fe20003f26270 */
[----:B------:R-:W-:Y:S01]  /*20b0*/  UIADD3 UR6, UR25, -0x56f99767, URZ ;  /* 0xa906689919067890 */ /* 0x000fe2000fffe03f */
[----:B------:R-:W-:Y:S01]  /*20c0*/  ISETP.GE.AND P6, PT, R8, R164, PT ;  /* 0x000000a40800720c */ /* 0x000fe20003fc6270 */
[----:B------:R-:W-:Y:S01]  /*20d0*/  IMAD R58, R58, 0x10000, R58 ;  /* 0x000100003a3a7824 */ /* 0x000fe200078e023a */
[-C--:B------:R-:W-:Y:S01]  /*20e0*/  ISETP.GE.AND P4, PT, R8, R3.reuse, PT ;  /* 0x000000030800720c */ /* 0x080fe20003f86270 */
[----:B------:R-:W-:Y:S01]  /*20f0*/  IMAD.SHL.U32 R213, R2, 0x2, RZ ;  /* 0x0000000202d57824 */ /* 0x000fe200078e00ff */
[----:B------:R-:W-:Y:S01]  /*2100*/  IADD3 R8, R9, 0x10, RZ ;  /* 0x0000001009087810 */ /* 0x000fe20007ffe0ff */
[----:B------:R-:W-:Y:S01]  /*2110*/  UIADD3 UR7, UR24, 0x1715609d, URZ ;  /* 0x1715609d18077890 */ /* 0x000fe2000fffe03f */
[----:B------:R-:W-:Y:S01]  /*2120*/  FSEL R84, R84, -INF , !P0 ;  /* 0xff80000054547808 */ /* 0x000fe20004000000 */
[----:B------:R-:W-:Y:S01]  /*2130*/  IMAD.IADD R212, R0, 0x1, R213 ;  /* 0x0000000100d47824 */ /* 0x000fe200078e02d5 */
[C---:B------:R-:W-:Y:S01]  /*2140*/  ISETP.GE.AND P2, PT, R10.reuse, R240, PT ;  /* 0x000000f00a00720c */ /* 0x040fe20003f46270 */
[----:B------:R-:W-:Y:S01]  /*2150*/  UIADD3 UR16, UR25, 0x646e171e, URZ ;  /* 0x646e171e19107890 */ /* 0x000fe2000fffe03f */
[C---:B------:R-:W-:Y:S01]  /*2160*/  ISETP.GE.AND P5, PT, R10.reuse, R228, PT ;  /* 0x000000e40a00720c */ /* 0x040fe20003fa6270 */
[----:B------:R-:W-:Y:S01]  /*2170*/  IMAD.WIDE.U32 R230, R233, -0x326172a9, RZ ;  /* 0xcd9e8d57e9e67825 */ /* 0x000fe200078e00ff */
[C---:B------:R-:W-:Y:S01]  /*2180*/  ISETP.GE.AND P3, PT, R10.reuse, R164, PT ;  /* 0x000000a40a00720c */ /* 0x040fe20003f66270 */
[----:B------:R-:W-:Y:S01]  /*2190*/  LDSM.16.MT88.4 R148, [R213+0x9000] ;  /* 0x00900000d594783b */ /* 0x000fe20000004200 */
[----:B------:R-:W-:Y:S01]  /*21a0*/  ISETP.GE.AND P0, PT, R10, R3, PT ;  /* 0x000000030a00720c */ /* 0x000fe20003f06270 */
[----:B------:R-:W-:Y:S01]  /*21b0*/  UIADD3 UR4, UR4, 0x1, URZ ;  /* 0x0000000104047890 */ /* 0x000fe2000fffe03f */
[----:B------:R-:W-:Y:S01]  /*21c0*/  FSEL R86, R86, -INF , !P1 ;  /* 0xff80000056567808 */ /* 0x000fe20004800000 */
[----:B------:R-:W-:Y:S01]  /*21d0*/  LDSM.16.MT88.4 R96, [R213+0xa000] ;  /* 0x00a00000d560783b */ /* 0x000fe20000004200 */
[----:B------:R-:W-:Y:S01]  /*21e0*/  IADD3 R10, R9, 0x11, RZ ;  /* 0x00000011090a7810 */ /* 0x000fe20007ffe0ff */
[----:B------:R-:W-:Y:S01]  /*21f0*/  UISETP.GE.AND UP0, UPT, UR26, 0x2, UPT ;  /* 0x000000021a00788c */ /* 0x000fe2000bf06270 */
[----:B------:R-:W-:Y:S01]  /*2200*/  ISETP.GE.AND P1, PT, R8, R240, PT ;  /* 0x000000f00800720c */ /* 0x000fe20003f26270 */
[----:B------:R-:W-:Y:S01]  /*2210*/  LDSM.16.MT88.4 R108, [R212+0xa000] ;  /* 0x00a00000d46c783b */ /* 0x000fe20000004200 */
[----:B------:R-:W-:-:S02]  /*2220*/  FSEL R32, R32, -INF , !P6 ;  /* 0xff80000020207808 */ /* 0x000fc40007000000 */
[----:B------:R-:W-:Y:S01]  /*2230*/  FSEL R34, R34, -INF , !P4 ;  /* 0xff80000022227808 */ /* 0x000fe20006000000 */
[----:B------:R-:W-:Y:S01]  /*2240*/  LDSM.16.MT88.4 R120, [R213+0xb000] ;  /* 0x00b00000d578783b */ /* 0x000fe20000004200 */
[----:B------:R-:W-:Y:S02]  /*2250*/  FSEL R85, R85, -INF , !P2 ;  /* 0xff80000055557808 */ /* 0x000fe40005000000 */
[----:B------:R-:W-:Y:S02]  /*2260*/  FSEL R35, R35, -INF , !P0 ;  /* 0xff80000023237808 */ /* 0x000fe40004000000 */
[C---:B------:R-:W-:Y:S02]  /*2270*/  ISETP.GE.AND P6, PT, R8.reuse, R228, PT ;  /* 0x000000e40800720c */ /* 0x040fe40003fc6270 */
[C---:B------:R-:W-:Y:S02]  /*2280*/  ISETP.GE.AND P4, PT, R8.reuse, R164, PT ;  /* 0x000000a40800720c */ /* 0x040fe40003f86270 */
[----:B------:R-:W-:-:S02]  /*2290*/  ISETP.GE.AND P2, PT, R8, R3, PT ;  /* 0x000000030800720c */ /* 0x000fc40003f46270 */
[----:B------:R-:W-:Y:S02]  /*22a0*/  ISETP.GE.AND P0, PT, R10, R240, PT ;  /* 0x000000f00a00720c */ /* 0x000fe40003f06270 */
[----:B------:R-:W-:Y:S02]  /*22b0*/  FSEL R87, R87, -INF , !P5 ;  /* 0xff80000057577808 */ /* 0x000fe40006800000 */
[----:B------:R-:W-:Y:S02]  /*22c0*/  IADD3 R8, R9, 0x18, RZ ;  /* 0x0000001809087810 */ /* 0x000fe40007ffe0ff */
[----:B------:R-:W-:Y:S02]  /*22d0*/  FSEL R173, R80, -INF , !P1 ;  /* 0xff80000050ad7808 */ /* 0x000fe40004800000 */
[C---:B------:R-:W-:Y:S02]  /*22e0*/  ISETP.GE.AND P5, PT, R10.reuse, R228, PT ;  /* 0x000000e40a00720c */ /* 0x040fe40003fa6270 */
[----:B------:R-:W-:-:S02]  /*22f0*/  ISETP.GE.AND P1, PT, R10, R3, PT ;  /* 0x000000030a00720c */ /* 0x000fc40003f26270 */
[----:B------:R-:W-:Y:S02]  /*2300*/  IADD3 R40, R9, 0x1, RZ ;  /* 0x0000000109287810 */ /* 0x000fe40007ffe0ff */
[----:B------:R-:W-:Y:S02]  /*2310*/  FSEL R172, R82, -INF , !P6 ;  /* 0xff80000052ac7808 */ /* 0x000fe40007000000 */
[----:B------:R-:W-:Y:S02]  /*2320*/  FSEL R28, R28, -INF , !P4 ;  /* 0xff8000001c1c7808 */ /* 0x000fe40006000000 */
[----:B------:R-:W-:Y:S02]  /*2330*/  FSEL R30, R30, -INF , !P2 ;  /* 0xff8000001e1e7808 */ /* 0x000fe40005000000 */
[----:B------:R-:W-:Y:S02]  /*2340*/  FSEL R174, R81, -INF , !P0 ;  /* 0xff80000051ae7808 */ /* 0x000fe40004000000 */
[----:B------:R-:W-:-:S02]  /*2350*/  ISETP.GE.AND P6, PT, R8, R240, PT ;  /* 0x000000f00800720c */ /* 0x000fc40003fc6270 */
[C---:B------:R-:W-:Y:S02]  /*2360*/  ISETP.GE.AND P4, PT, R8.reuse, R228, PT ;  /* 0x000000e40800720c */ /* 0x040fe40003f86270 */
[CC--:B------:R-:W-:Y:S02]  /*2370*/  ISETP.GE.AND P2, PT, R8.reuse, R164.reuse, PT ;  /* 0x000000a40800720c */ /* 0x0c0fe40003f46270 */
[----:B------:R-:W-:Y:S02]  /*2380*/  ISETP.GE.AND P0, PT, R8, R3, PT ;  /* 0x000000030800720c */ /* 0x000fe40003f06270 */
[----:B------:R-:W-:Y:S02]  /*2390*/  FSEL R207, R83, -INF , !P5 ;  /* 0xff80000053cf7808 */ /* 0x000fe40006800000 */
[----:B------:R-:W-:Y:S01]  /*23a0*/  FSEL R8, R31, -INF , !P1 ;  /* 0xff8000001f087808 */ /* 0x000fe20004800000 */
[----:B------:R-:W-:Y:S01]  /*23b0*/  LDSM.16.MT88.4 R80, [R212+0x9000] ;  /* 0x00900000d450783b */ /* 0x000fe20000004200 */
[----:B------:R-:W-:-:S02]  /*23c0*/  ISETP.GE.AND P5, PT, R40, R164, PT ;  /* 0x000000a42800720c */ /* 0x000fc40003fa6270 */
[-C--:B------:R-:W-:Y:S02]  /*23d0*/  ISETP.GE.AND P1, PT, R9, R164.reuse, PT ;  /* 0x000000a40900720c */ /* 0x080fe40003f26270 */
[----:B------:R-:W-:Y:S02]  /*23e0*/  FSEL R37, R37, -INF , !P5 ;  /* 0xff80000025257808 */ /* 0x000fe40006800000 */
[----:B------:R-:W-:Y:S02]  /*23f0*/  FSEL R36, R36, -INF , !P1 ;  /* 0xff80000024247808 */ /* 0x000fe40004800000 */
[----:B------:R-:W-:Y:S02]  /*2400*/  FSEL R33, R33, -INF , !P3 ;  /* 0xff80000021217808 */ /* 0x000fe40005800000 */
[----:B------:R-:W-:Y:S02]  /*2410*/  FMNMX.FTZ R45, R36, R37, !PT ;  /* 0x00000025242d7209 */ /* 0x000fe40007810000 */
[----:B------:R-:W-:-:S02]  /*2420*/  ISETP.GE.AND P3, PT, R10, R164, PT ;  /* 0x000000a40a00720c */ /* 0x000fc40003f66270 */
[----:B------:R-:W-:Y:S02]  /*2430*/  FMNMX.FTZ R45, R32, R45, !PT ;  /* 0x0000002d202d7209 */ /* 0x000fe40007810000 */
[----:B------:R-:W-:Y:S02]  /*2440*/  IADD3 R10, R9, 0x19, RZ ;  /* 0x00000019090a7810 */ /* 0x000fe40007ffe0ff */
[----:B------:R-:W-:Y:S02]  /*2450*/  FMNMX.FTZ R45, R33, R45, !PT ;  /* 0x0000002d212d7209 */ /* 0x000fe40007810000 */
[----:B------:R-:W-:Y:S02]  /*2460*/  FSEL R29, R29, -INF , !P3 ;  /* 0xff8000001d1d7808 */ /* 0x000fe40005800000 */
[----:B------:R-:W-:Y:S02]  /*2470*/  FMNMX.FTZ R45, R28, R45, !PT ;  /* 0x0000002d1c2d7209 */ /* 0x000fe40007810000 */
[----:B------:R-:W-:-:S02]  /*2480*/  FSEL R229, R78, -INF , !P4 ;  /* 0xff8000004ee57808 */ /* 0x000fc40006000000 */
[----:B------:R-:W-:Y:S02]  /*2490*/  FSEL R232, R76, -INF , !P6 ;  /* 0xff8000004ce87808 */ /* 0x000fe40007000000 */
[C---:B------:R-:W-:Y:S02]  /*24a0*/  ISETP.GE.AND P4, PT, R10.reuse, R3, PT ;  /* 0x000000030a00720c */ /* 0x040fe40003f86270 */
[----:B------:R-:W-:Y:S02]  /*24b0*/  ISETP.GE.AND P6, PT, R10, R164, PT ;  /* 0x000000a40a00720c */ /* 0x000fe40003fc6270 */
[----:B------:R-:W-:Y:S02]  /*24c0*/  FSEL R24, R24, -INF , !P2 ;  /* 0xff80000018187808 */ /* 0x000fe40005000000 */
[----:B------:R-:W-:Y:S02]  /*24d0*/  IADD3 R44, R9, 0x20, RZ ;  /* 0x00000020092c7810 */ /* 0x000fe40007ffe0ff */
[----:B------:R-:W-:-:S02]  /*24e0*/  FMNMX.FTZ R45, R29, R45, !PT ;  /* 0x0000002d1d2d7209 */ /* 0x000fc40007810000 */
[-C--:B------:R-:W-:Y:S02]  /*24f0*/  ISETP.GE.AND P3, PT, R40, R3.reuse, PT ;  /* 0x000000032800720c */ /* 0x080fe40003f66270 */
[----:B------:R-:W-:Y:S02]  /*2500*/  ISETP.GE.AND P5, PT, R9, R3, PT ;  /* 0x000000030900720c */ /* 0x000fe40003fa6270 */
[----:B------:R-:W-:Y:S02]  /*2510*/  FSEL R27, R27, -INF , !P4 ;  /* 0xff8000001b1b7808 */ /* 0x000fe40006000000 */
[----:B------:R-:W-:Y:S02]  /*2520*/  IADD3 R43, R9, 0x21, RZ ;  /* 0x00000021092b7810 */ /* 0x000fe40007ffe0ff */
[----:B------:R-:W-:Y:S02]  /*2530*/  FSEL R25, R25, -INF , !P6 ;  /* 0xff80000019197808 */ /* 0x000fe40007000000 */
[----:B------:R-:W-:-:S02]  /*2540*/  ISETP.GE.AND P4, PT, R44, R164, PT ;  /* 0x000000a42c00720c */ /* 0x000fc40003f86270 */
[----:B------:R-:W-:Y:S02]  /*2550*/  FMNMX.FTZ R45, R24, R45, !PT ;  /* 0x0000002d182d7209 */ /* 0x000fe40007810000 */
[----:B------:R-:W-:Y:S02]  /*2560*/  FSEL R39, R39, -INF , !P3 ;  /* 0xff80000027277808 */ /* 0x000fe40005800000 */
[----:B------:R-:W-:Y:S02]  /*2570*/  FSEL R38, R38, -INF , !P5 ;  /* 0xff80000026267808 */ /* 0x000fe40006800000 */
[----:B------:R-:W-:Y:S02]  /*2580*/  IADD3 R42, R9, 0x28, RZ ;  /* 0x00000028092a7810 */ /* 0x000fe40007ffe0ff */
[----:B------:R-:W-:Y:S02]  /*2590*/  ISETP.GE.AND P2, PT, R43, R164, PT ;  /* 0x000000a42b00720c */ /* 0x000fe40003f46270 */
[----:B------:R-:W-:-:S02]  /*25a0*/  FSEL R190, R20, -INF , !P4 ;  /* 0xff80000014be7808 */ /* 0x000fc40006000000 */
[----:B------:R-:W-:Y:S02]  /*25b0*/  FMNMX.FTZ R45, R25, R45, !PT ;  /* 0x0000002d192d7209 */ /* 0x000fe40007810000 */
[----:B------:R-:W-:Y:S02]  /*25c0*/  IADD3 R41, R9, 0x29, RZ ;  /* 0x0000002909297810 */ /* 0x000fe40007ffe0ff */
[----:B------:R-:W-:Y:S02]  /*25d0*/  FMNMX.FTZ R20, R38, R39, !PT ;  /* 0x0000002726147209 */ /* 0x000fe40007810000 */
[----:B------:R-:W-:Y:S02]  /*25e0*/  ISETP.GE.AND P5, PT, R42, R164, PT ;  /* 0x000000a42a00720c */ /* 0x000fe40003fa6270 */
[----:B------:R-:W-:Y:S02]  /*25f0*/  FSEL R192, R21, -INF , !P2 ;  /* 0xff80000015c07808 */ /* 0x000fe40005000000 */
[----:B------:R-:W-:-:S02]  /*2600*/  FMNMX.FTZ R21, R190, R45, !PT ;  /* 0x0000002dbe157209 */ /* 0x000fc40007810000 */
[----:B------:R-:W-:Y:S02]  /*2610*/  IADD3 R11, R9, 0x30, RZ ;  /* 0x00000030090b7810 */ /* 0x000fe40007ffe0ff */
[----:B------:R-:W-:Y:S02]  /*2620*/  ISETP.GE.AND P4, PT, R41, R164, PT ;  /* 0x000000a42900720c */ /* 0x000fe40003f86270 */
[----:B------:R-:W-:Y:S02]  /*2630*/  FMNMX.FTZ R20, R34, R20, !PT ;  /* 0x0000001422147209 */ /* 0x000fe40007810000 */
[----:B------:R-:W-:Y:S02]  /*2640*/  FSEL R193, R16, -INF , !P5 ;  /* 0xff80000010c17808 */ /* 0x000fe40006800000 */
[----:B------:R-:W-:Y:S02]  /*2650*/  FMNMX.FTZ R16, R192, R21, !PT ;  /* 0x00000015c0107209 */ /* 0x000fe40007810000 */
[----:B------:R-:W-:-:S02]  /*2660*/  ISETP.GE.AND P2, PT, R11, R164, PT ;  /* 0x000000a40b00720c */ /* 0x000fc40003f46270 */
[----:B------:R-:W-:Y:S02]  /*2670*/  FSEL R195, R17, -INF , !P4 ;  /* 0xff80000011c37808 */ /* 0x000fe40006000000 */
[C---:B------:R-:W-:Y:S02]  /*2680*/  ISETP.GE.AND P1, PT, R10.reuse, R240, PT ;  /* 0x000000f00a00720c */ /* 0x040fe40003f26270 */
[----:B------:R-:W-:Y:S02]  /*2690*/  ISETP.GE.AND P3, PT, R10, R228, PT ;  /* 0x000000e40a00720c */ /* 0x000fe40003f66270 */
[----:B------:R-:W-:Y:S02]  /*26a0*/  FMNMX.FTZ R17, R35, R20, !PT ;  /* 0x0000001423117209 */ /* 0x000fe40007810000 */
[----:B------:R-:W-:Y:S02]  /*26b0*/  IADD3 R10, R9, 0x31, RZ ;  /* 0x00000031090a7810 */ /* 0x000fe40007ffe0ff */
[----:B------:R-:W-:-:S02]  /*26c0*/  FMNMX.FTZ R16, R193, R16, !PT ;  /* 0x00000010c1107209 */ /* 0x000fc40007810000 */
[----:B------:R-:W-:Y:S02]  /*26d0*/  FSEL R188, R12, -INF , !P2 ;  /* 0xff8000000cbc7808 */ /* 0x000fe40005000000 */
[----:B------:R-:W-:Y:S02]  /*26e0*/  FMNMX.FTZ R12, R30, R17, !PT ;  /* 0x000000111e0c7209 */ /* 0x000fe40007810000 */
[----:B------:R-:W-:Y:S02]  /*26f0*/  ISETP.GE.AND P5, PT, R10, R164, PT ;  /* 0x000000a40a00720c */ /* 0x000fe40003fa6270 */
[----:B------:R-:W-:Y:S02]  /*2700*/  IADD3 R31, R9, 0x38, RZ ;  /* 0x00000038091f7810 */ /* 0x000fe40007ffe0ff */
[----:B------:R-:W-:Y:S02]  /*2710*/  FMNMX.FTZ R16, R195, R16, !PT ;  /* 0x00000010c3107209 */ /* 0x000fe40007810000 */
[----:B------:R-:W-:-:S02]  /*2720*/  FSEL R236, R79, -INF , !P3 ;  /* 0xff8000004fec7808 */ /* 0x000fc40005800000 */
[----:B------:R-:W-:Y:S02]  /*2730*/  FSEL R26, R26, -INF , !P0 ;  /* 0xff8000001a1a7808 */ /* 0x000fe40004000000 */
[----:B------:R-:W-:Y:S02]  /*2740*/  FMNMX.FTZ R12, R8, R12, !PT ;  /* 0x0000000c080c7209 */ /* 0x000fe40007810000 */
[C---:B------:R-:W-:Y:S02]  /*2750*/  ISETP.GE.AND P6, PT, R9.reuse, R240, PT ;  /* 0x000000f00900720c */ /* 0x040fe40003fc6270 */
[----:B------:R-:W-:Y:S02]  /*2760*/  ISETP.GE.AND P3, PT, R9, R228, PT ;  /* 0x000000e40900720c */ /* 0x000fe40003f66270 */
[----:B------:R-:W-:Y:S02]  /*2770*/  FSEL R187, R13, -INF , !P5 ;  /* 0xff8000000dbb7808 */ /* 0x000fe40006800000 */
[----:B------:R-:W-:-:S02]  /*2780*/  IADD3 R9, R9, 0x39, RZ ;  /* 0x0000003909097810 */ /* 0x000fc40007ffe0ff */
[----:B------:R-:W-:Y:S02]  /*2790*/  ISETP.GE.AND P4, PT, R31, R164, PT ;  /* 0x000000a41f00720c */ /* 0x000fe40003f86270 */
[----:B------:R-:W-:Y:S02]  /*27a0*/  FMNMX.FTZ R13, R188, R16, !PT ;  /* 0x00000010bc0d7209 */ /* 0x000fe40007810000 */
[----:B------:R-:W-:Y:S02]  /*27b0*/  FSEL R237, R77, -INF , !P1 ;  /* 0xff8000004ded7808 */ /* 0x000fe40004800000 */
[----:B------:R-:W-:Y:S02]  /*27c0*/  ISETP.GE.AND P1, PT, R44, R3, PT ;  /* 0x000000032c00720c */ /* 0x000fe40003f26270 */
[----:B------:R-:W-:Y:S02]  /*27d0*/  FMNMX.FTZ R12, R26, R12, !PT ;  /* 0x0000000c1a0c7209 */ /* 0x000fe40007810000 */
[----:B------:R-:W-:-:S02]  /*27e0*/  ISETP.GE.AND P2, PT, R9, R164, PT ;  /* 0x000000a40900720c */ /* 0x000fc40003f46270 */
[----:B------:R-:W-:Y:S02]  /*27f0*/  FSEL R186, R60, -INF , !P4 ;  /* 0xff8000003cba7808 */ /* 0x000fe40006000000 */
[----:B------:R-:W-:Y:S02]  /*2800*/  FMNMX.FTZ R13, R187, R13, !PT ;  /* 0x0000000dbb0d7209 */ /* 0x000fe40007810000 */
[----:B------:R-:W-:Y:S02]  /*2810*/  ISETP.GE.AND P0, PT, R43, R3, PT ;  /* 0x000000032b00720c */ /* 0x000fe40003f06270 */
[----:B------:R-:W-:Y:S02]  /*2820*/  FSEL R194, R22, -INF , !P1 ;  /* 0xff80000016c27808 */ /* 0x000fe40004800000 */
[----:B------:R-:W-:Y:S02]  /*2830*/  FMNMX.FTZ R12, R27, R12, !PT ;  /* 0x0000000c1b0c7209 */ /* 0x000fe40007810000 */
[----:B------:R-:W-:-:S02]  /*2840*/  FSEL R185, R61, -INF , !P2 ;  /* 0xff8000003db97808 */ /* 0x000fc40005000000 */
[----:B------:R-:W-:Y:S02]  /*2850*/  FMNMX.FTZ R13, R186, R13, !PT ;  /* 0x0000000dba0d7209 */ /* 0x000fe40007810000 */
[----:B------:R-:W-:Y:S02]  /*2860*/  FSEL R198, R23, -INF , !P0 ;  /* 0xff80000017c67808 */ /* 0x000fe40004000000 */
[----:B------:R-:W-:Y:S01]  /*2870*/  ISETP.GE.AND P1, PT, R42, R3, PT ;  /* 0x000000032a00720c */ /* 0x000fe20003f26270 */
[----:B------:R-:W-:Y:S01]  /*2880*/  LDSM.16.MT88.4 R20, [R213+0xa400] ;  /* 0x00a40000d514783b */ /* 0x000fe20000004200 */
[----:B------:R-:W-:Y:S02]  /*2890*/  FMNMX.FTZ R12, R194, R12, !PT ;  /* 0x0000000cc20c7209 */ /* 0x000fe40007810000 */
[----:B------:R-:W-:Y:S02]  /*28a0*/  FMNMX.FTZ R166, R185, R13, !PT ;  /* 0x0000000db9a67209 */ /* 0x000fe40007810000 */
[----:B------:R-:W-:-:S02]  /*28b0*/  ISETP.GE.AND P0, PT, R41, R3, PT ;  /* 0x000000032900720c */ /* 0x000fc40003f06270 */
[----:B------:R-:W-:Y:S02]  /*28c0*/  FSEL R197, R18, -INF , !P1 ;  /* 0xff80000012c57808 */ /* 0x000fe40004800000 */
[----:B------:R-:W-:Y:S02]  /*28d0*/  FMNMX.FTZ R13, R198, R12, !PT ;  /* 0x0000000cc60d7209 */ /* 0x000fe40007810000 */
[----:B------:R-:W1:Y:S01]  /*28e0*/  SHFL.BFLY PT, R12, R166, 0x2, 0x1f ;  /* 0x0c401f00a60c7f89 */ /* 0x000e6200000e0000 */
[----:B------:R-:W-:Y:S02]  /*28f0*/  FSEL R196, R19, -INF , !P0 ;  /* 0xff80000013c47808 */ /* 0x000fe40004000000 */
[----:B------:R-:W-:Y:S02]  /*2900*/  ISETP.GE.AND P2, PT, R11, R3, PT ;  /* 0x000000030b00720c */ /* 0x000fe40003f46270 */
[----:B------:R-:W-:Y:S02]  /*2910*/  FMNMX.FTZ R13, R197, R13, !PT ;  /* 0x0000000dc50d7209 */ /* 0x000fe40007810000 */
[----:B------:R-:W-:-:S02]  /*2920*/  ISETP.GE.AND P1, PT, R10, R3, PT ;  /* 0x000000030a00720c */ /* 0x000fc40003f26270 */
[----:B------:R-:W-:Y:S02]  /*2930*/  FSEL R183, R14, -INF , !P2 ;  /* 0xff8000000eb77808 */ /* 0x000fe40005000000 */
[----:B------:R-:W-:Y:S02]  /*2940*/  FMNMX.FTZ R13, R196, R13, !PT ;  /* 0x0000000dc40d7209 */ /* 0x000fe40007810000 */
[----:B------:R-:W-:Y:S02]  /*2950*/  FSEL R184, R15, -INF , !P1 ;  /* 0xff8000000fb87808 */ /* 0x000fe40004800000 */
[----:B------:R-:W-:Y:S02]  /*2960*/  ISETP.GE.AND P5, PT, R31, R3, PT ;  /* 0x000000031f00720c */ /* 0x000fe40003fa6270 */
[----:B------:R-:W-:Y:S02]  /*2970*/  FMNMX.FTZ R13, R183, R13, !PT ;  /* 0x0000000db70d7209 */ /* 0x000fe40007810000 */
[----:B------:R-:W-:-:S02]  /*2980*/  ISETP.GE.AND P1, PT, R9, R3, PT ;  /* 0x000000030900720c */ /* 0x000fc40003f26270 */
[----:B------:R-:W-:Y:S02]  /*2990*/  FSEL R181, R62, -INF , !P5 ;  /* 0xff8000003eb57808 */ /* 0x000fe40006800000 */
[----:B------:R-:W-:Y:S02]  /*29a0*/  FMNMX.FTZ R13, R184, R13, !PT ;  /* 0x0000000db80d7209 */ /* 0x000fe40007810000 */
[----:B------:R-:W-:Y:S02]  /*29b0*/  FSEL R182, R63, -INF , !P1 ;  /* 0xff8000003fb67808 */ /* 0x000fe40004800000 */
[----:B------:R-:W-:Y:S02]  /*29c0*/  FMNMX.FTZ R165, R181, R13, !PT ;  /* 0x0000000db5a57209 */ /* 0x000fe40007810000 */
[----:B-1----:R-:W-:Y:S02]  /*29d0*/  FMNMX.FTZ R166, R166, R12, !PT ;  /* 0x0000000ca6a67209 */ /* 0x002fe40007810000 */
[----:B------:R-:W-:-:S02]  /*29e0*/  FMNMX.FTZ R165, R182, R165, !PT ;  /* 0x000000a5b6a57209 */ /* 0x000fc40007810000 */
[----:B------:R-:W-:Y:S01]  /*29f0*/  LOP3.LUT R242, R245, R170, RZ, 0x3c, !PT ;  /* 0x000000aaf5f27212 */ /* 0x000fe200078e3cff */
[----:B------:R-:W1:Y:S01]  /*2a00*/  SHFL.BFLY PT, R12, R166, 0x1, 0x1f ;  /* 0x0c201f00a60c7f89 */ /* 0x000e6200000e0000 */
[----:B------:R-:W-:Y:S02]  /*2a10*/  LOP3.LUT R100, R249, UR25, R100, 0x96, !PT ;  /* 0x00000019f9647c12 */ /* 0x000fe4000f8e9664 */
[-C--:B------:R-:W-:Y:S01]  /*2a20*/  ISETP.GE.AND P0, PT, R40, R228.reuse, PT ;  /* 0x000000e42800720c */ /* 0x080fe20003f06270 */
[----:B------:R-:W2:Y:S01]  /*2a30*/  SHFL.BFLY PT, R13, R165, 0x2, 0x1f ;  /* 0x0c401f00a50d7f89 */ /* 0x000ea200000e0000 */
[----:B------:R-:W-:Y:S01]  /*2a40*/  IMAD.WIDE.U32 R242, R242, -0x2daee0ad, RZ ;  /* 0xd2511f53f2f27825 */ /* 0x000fe200078e00ff */
[----:B------:R-:W-:Y:S02]  /*2a50*/  ISETP.GE.AND P1, PT, R43, R228, PT ;  /* 0x000000e42b00720c */ /* 0x000fe40003f26270 */
[----:B------:R-:W-:Y:S01]  /*2a60*/  FSEL R57, R91, -INF , !P0 ;  /* 0xff8000005b397808 */ /* 0x000fe20004000000 */
[----:B------:R-:W-:Y:S01]  /*2a70*/  IMAD.WIDE.U32 R100, R100, -0x326172a9, RZ ;  /* 0xcd9e8d5764647825 */ /* 0x000fe200078e00ff */
[----:B------:R-:W-:-:S02]  /*2a80*/  LOP3.LUT R238, R243, UR14, R248, 0x96, !PT ;  /* 0x0000000ef3ee7c12 */ /* 0x000fc4000f8e96f8 */
[-C--:B------:R-:W-:Y:S02]  /*2a90*/  ISETP.GE.AND P0, PT, R42, R240.reuse, PT ;  /* 0x000000f02a00720c */ /* 0x080fe40003f06270 */
[----:B------:R-:W-:Y:S01]  /*2aa0*/  LOP3.LUT R14, R101, UR15, R244, 0x96, !PT ;  /* 0x0000000f650e7c12 */ /* 0x000fe2000f8e96f4 */
[----:B------:R-:W-:Y:S01]  /*2ab0*/  IMAD.WIDE.U32 R238, R238, -0x326172a9, RZ ;  /* 0xcd9e8d57eeee7825 */ /* 0x000fe200078e00ff */
[----:B------:R-:W-:Y:S02]  /*2ac0*/  ISETP.GE.AND P2, PT, R44, R240, PT ;  /* 0x000000f02c00720c */ /* 0x000fe40003f46270 */
[----:B------:R-:W-:Y:S01]  /*2ad0*/  FSEL R202, R75, -INF , !P1 ;  /* 0xff8000004bca7808 */ /* 0x000fe20004800000 */
[----:B------:R-:W-:Y:S01]  /*2ae0*/  IMAD.WIDE.U32 R14, R14, -0x2daee0ad, RZ ;  /* 0xd2511f530e0e7825 */ /* 0x000fe200078e00ff */
[----:B------:R-:W-:Y:S02]  /*2af0*/  LOP3.LUT R16, R239, UR13, R100, 0x96, !PT ;  /* 0x0000000def107c12 */ /* 0x000fe4000f8e9664 */
[----:B------:R-:W-:-:S02]  /*2b00*/  FSEL R203, R68, -INF , !P0 ;  /* 0xff80000044cb7808 */ /* 0x000fc40004000000 */
[----:B-1----:R-:W-:Y:S01]  /*2b10*/  FMNMX.FTZ R166, R166, R12, !PT ;  /* 0x0000000ca6a67209 */ /* 0x002fe20007810000 */
[----:B------:R-:W-:Y:S01]  /*2b20*/  IMAD.WIDE.U32 R16, R16, -0x2daee0ad, RZ ;  /* 0xd2511f5310107825 */ /* 0x000fe200078e00ff */
[----:B------:R-:W-:Y:S02]  /*2b30*/  FSEL R199, R72, -INF , !P2 ;  /* 0xff80000048c77808 */ /* 0x000fe40005000000 */
[----:B--2---:R-:W-:Y:S01]  /*2b40*/  FMNMX.FTZ R165, R165, R13, !PT ;  /* 0x0000000da5a57209 */ /* 0x004fe20007810000 */
[----:B------:R-:W-:Y:S01]  /*2b50*/  FMUL.FTZ R191, R166, c[0x0][0x23c] ;  /* 0x00008f00a6bf7a20 */ /* 0x000fe20000410000 */
[----:B------:R-:W-:Y:S02]  /*2b60*/  LOP3.LUT R12, R17, UR10, R14, 0x96, !PT ;  /* 0x0000000a110c7c12 */ /* 0x000fe4000f8e960e */
[C---:B------:R-:W-:Y:S01]  /*2b70*/  ISETP.GE.AND P1, PT, R11.reuse, R240, PT ;  /* 0x000000f00b00720c */ /* 0x040fe20003f26270 */
[----:B------:R-:W1:Y:S01]  /*2b80*/  SHFL.BFLY PT, R14, R165, 0x1, 0x1f ;  /* 0x0c201f00a50e7f89 */ /* 0x000e6200000e0000 */
[-C--:B------:R-:W-:Y:S01]  /*2b90*/  ISETP.GE.AND P0, PT, R11, R228.reuse, PT ;  /* 0x000000e40b00720c */ /* 0x080fe20003f06270 */
[----:B------:R-:W-:Y:S01]  /*2ba0*/  IMAD.WIDE.U32 R12, R12, -0x326172a9, RZ ;  /* 0xcd9e8d570c0c7825 */ /* 0x000fe200078e00ff */
[----:B------:R-:W-:-:S02]  /*2bb0*/  ISETP.GE.AND P5, PT, R44, R228, PT ;  /* 0x000000e42c00720c */ /* 0x000fc40003fa6270 */
[----:B------:R-:W-:Y:S02]  /*2bc0*/  ISETP.GE.AND P2, PT, R42, R228, PT ;  /* 0x000000e42a00720c */ /* 0x000fe40003f46270 */
[----:B------:R-:W-:Y:S02]  /*2bd0*/  LOP3.LUT R11, R15, UR12, R242, 0x96, !PT ;  /* 0x0000000c0f0b7c12 */ /* 0x000fe4000f8e96f2 */
[----:B------:R-:W-:Y:S02]  /*2be0*/  FSEL R200, R74, -INF , !P5 ;  /* 0xff8000004ac87808 */ /* 0x000fe40006800000 */
[----:B------:R-:W-:Y:S01]  /*2bf0*/  FSEL R204, R70, -INF , !P2 ;  /* 0xff80000046cc7808 */ /* 0x000fe20005000000 */
[----:B------:R-:W-:Y:S01]  /*2c00*/  IMAD.WIDE.U32 R18, R11, -0x326172a9, RZ ;  /* 0xcd9e8d570b127825 */ /* 0x000fe200078e00ff */
[----:B------:R-:W-:Y:S02]  /*2c10*/  ISETP.GE.AND P5, PT, R41, R240, PT ;  /* 0x000000f02900720c */ /* 0x000fe40003fa6270 */
[----:B------:R-:W-:-:S02]  /*2c20*/  FSETP.NEU.FTZ.AND P2, PT, R166, -INF , PT ;  /* 0xff800000a600780b */ /* 0x000fc40003f5d000 */
[----:B------:R-:W-:Y:S02]  /*2c30*/  FSEL R205, R69, -INF , !P5 ;  /* 0xff80000045cd7808 */ /* 0x000fe40006800000 */
[----:B------:R-:W-:Y:S02]  /*2c40*/  FSEL R191, R191, RZ, P2 ;  /* 0x000000ffbfbf7208 */ /* 0x000fe40001000000 */
[C---:B------:R-:W-:Y:S02]  /*2c50*/  ISETP.GE.AND P5, PT, R10.reuse, R240, PT ;  /* 0x000000f00a00720c */ /* 0x040fe40003fa6270 */
[----:B------:R-:W-:Y:S01]  /*2c60*/  ISETP.GE.AND P2, PT, R10, R228, PT ;  /* 0x000000e40a00720c */ /* 0x000fe20003f46270 */
[--C-:B------:R-:W-:Y:S01]  /*2c70*/  FFMA.FTZ R45, R32, c[0x0][0x23c], -R191.reuse ;  /* 0x00008f00202d7a23 */ /* 0x100fe200000108bf */
[----:B------:R-:W-:Y:S01]  /*2c80*/  LOP3.LUT R11, R19, UR11, R238, 0x96, !PT ;  /* 0x0000000b130b7c12 */ /* 0x000fe2000f8e96ee */
[--C-:B------:R-:W-:Y:S01]  /*2c90*/  FFMA.FTZ R44, R33, c[0x0][0x23c], -R191.reuse ;  /* 0x00008f00212c7a23 */ /* 0x100fe200000108bf */
[----:B------:R-:W-:Y:S01]  /*2ca0*/  LOP3.LUT R10, R13, UR9, R18, 0x96, !PT ;  /* 0x000000090d0a7c12 */ /* 0x000fe2000f8e9612 */
[----:B------:R-:W-:Y:S01]  /*2cb0*/  FFMA.FTZ R48, R36, c[0x0][0x23c], -R191 ;  /* 0x00008f0024307a23 */ /* 0x000fe200000108bf */
[----:B-1----:R-:W-:Y:S01]  /*2cc0*/  FMNMX.FTZ R165, R165, R14, !PT ;  /* 0x0000000ea5a57209 */ /* 0x002fe20007810000 */
[----:B------:R-:W-:Y:S01]  /*2cd0*/  IMAD.WIDE.U32 R18, R11, -0x2daee0ad, RZ ;  /* 0xd2511f530b127825 */ /* 0x000fe200078e00ff */
[----:B------:R-:W-:Y:S01]  /*2ce0*/  FSEL R62, R66, -INF , !P0 ;  /* 0xff800000423e7808 */ /* 0x000fe20004000000 */
[----:B------:R-:W-:Y:S01]  /*2cf0*/  MUFU.EX2 R45, R45 ;  /* 0x0000002d002d7308 */ /* 0x000fe20000000800 */
[----:B------:R-:W-:Y:S01]  /*2d00*/  FSETP.NEU.FTZ.AND P0, PT, R165, -INF , PT ;  /* 0xff800000a500780b */ /* 0x000fe20003f1d000 */
[----:B------:R-:W-:Y:S01]  /*2d10*/  IMAD.WIDE.U32 R10, R10, -0x2daee0ad, RZ ;  /* 0xd2511f530a0a7825 */ /* 0x000fe200078e00ff */
[----:B------:R-:W-:-:S02]  /*2d20*/  LOP3.LUT R14, R19, UR8, R16, 0x96, !PT ;  /* 0x00000008130e7c12 */ /* 0x000fc4000f8e9610 */
[----:B------:R-:W-:Y:S01]  /*2d30*/  FSEL R50, R88, -INF , !P6 ;  /* 0xff80000058327808 */ /* 0x000fe20007000000 */
[----:B------:R-:W-:Y:S01]  /*2d40*/  FMUL.FTZ R189, R165, c[0x0][0x23c] ;  /* 0x00008f00a5bd7a20 */ /* 0x000fe20000410000 */
[----:B------:R-:W-:Y:S01]  /*2d50*/  LOP3.LUT R11, R11, UR6, R18, 0x96, !PT ;  /* 0x000000060b0b7c12 */ /* 0x000fe2000f8e9612 */
[----:B------:R-:W-:Y:S01]  /*2d60*/  IMAD.WIDE.U32 R14, R14, -0x326172a9, RZ ;  /* 0xcd9e8d570e0e7825 */ /* 0x000fe200078e00ff */
[----:B------:R-:W-:Y:S01]  /*2d70*/  ISETP.GE.AND P6, PT, R9, R240, PT ;  /* 0x000000f00900720c */ /* 0x000fe20003fc6270 */
[----:B------:R-:W1:Y:S01]  /*2d80*/  MUFU.EX2 R44, R44 ;  /* 0x0000002c002c7308 */ /* 0x000e620000000800 */
[----:B------:R-:W-:Y:S01]  /*2d90*/  FSEL R189, R189, RZ, P0 ;  /* 0x000000ffbdbd7208 */ /* 0x000fe20000000000 */
[----:B------:R-:W-:Y:S01]  /*2da0*/  IMAD.WIDE.U32 R16, R11, -0x326172a9, RZ ;  /* 0xcd9e8d570b107825 */ /* 0x000fe200078e00ff */
[----:B------:R-:W-:Y:S02]  /*2db0*/  ISETP.GE.AND P0, PT, R9, R228, PT ;  /* 0x000000e40900720c */ /* 0x000fe40003f06270 */
[-C--:B------:R-:W-:Y:S01]  /*2dc0*/  ISETP.GE.AND P4, PT, R40, R240.reuse, PT ;  /* 0x000000f02800720c */ /* 0x080fe20003f86270 */
[--C-:B------:R-:W-:Y:S01]  /*2dd0*/  FFMA.FTZ R42, R35, c[0x0][0x23c], -R189.reuse ;  /* 0x00008f00232a7a23 */ /* 0x100fe200000108bd */
[----:B------:R-:W-:Y:S01]  /*2de0*/  LOP3.LUT R9, R17, UR17, R14, 0x96, !PT ;  /* 0x0000001111097c12 */ /* 0x000fe2000f8e960e */
[--C-:B------:R-:W-:Y:S01]  /*2df0*/  FFMA.FTZ R46, R38, c[0x0][0x23c], -R189.reuse ;  /* 0x00008f00262e7a23 */ /* 0x100fe200000108bd */
[C---:B------:R-:W-:Y:S01]  /*2e00*/  LOP3.LUT R14, R16.reuse, 0xffff, RZ, 0xc0, !PT ;  /* 0x0000ffff100e7812 */ /* 0x040fe200078ec0ff */
[----:B------:R-:W-:Y:S01]  /*2e10*/  FFMA.FTZ R49, R39, c[0x0][0x23c], -R189 ;  /* 0x00008f0027317a23 */ /* 0x000fe200000108bd */
[----:B------:R-:W-:Y:S01]  /*2e20*/  LOP3.LUT R130, R16, 0xff, RZ, 0xc0, !PT ;  /* 0x000000ff10827812 */ /* 0x000fe200078ec0ff */
[----:B------:R-:W-:Y:S01]  /*2e30*/  MUFU.EX2 R42, R42 ;  /* 0x0000002a002a7308 */ /* 0x000fe20000000800 */
[----:B------:R-:W-:Y:S01]  /*2e40*/  SHF.R.U32.HI R14, RZ, 0x8, R14 ;  /* 0x00000008ff0e7819 */ /* 0x000fe2000001160e */
[--C-:B------:R-:W-:Y:S01]  /*2e50*/  FFMA.FTZ R47, R37, c[0x0][0x23c], -R191.reuse ;  /* 0x00008f00252f7a23 */ /* 0x100fe200000108bf */
[----:B------:R-:W-:Y:S01]  /*2e60*/  FSEL R51, R89, -INF , !P4 ;  /* 0xff80000059337808 */ /* 0x000fe20006000000 */
[--C-:B------:R-:W-:Y:S01]  /*2e70*/  FFMA.FTZ R37, R24, c[0x0][0x23c], -R191.reuse ;  /* 0x00008f0018257a23 */ /* 0x100fe200000108bf */
[----:B------:R-:W-:Y:S01]  /*2e80*/  PRMT R130, R130, 0x5410, R14 ;  /* 0x0000541082827816 */ /* 0x000fe2000000000e */
[--C-:B------:R-:W-:Y:S01]  /*2e90*/  FFMA.FTZ R36, R25, c[0x0][0x23c], -R191.reuse ;  /* 0x00008f0019247a23 */ /* 0x100fe200000108bf */
[----:B-1----:R-:W-:Y:S01]  /*2ea0*/  F2FP.PACK_AB R2, R44, R45 ;  /* 0x0000002d2c02723e */ /* 0x002fe200000000ff */
[----:B------:R-:W-:Y:S01]  /*2eb0*/  MUFU.EX2 R46, R46 ;  /* 0x0000002e002e7308 */ /* 0x000fe20000000800 */
[----:B------:R-:W-:Y:S01]  /*2ec0*/  FMNMX.FTZ R168, R50, R51, !PT ;  /* 0x0000003332a87209 */ /* 0x000fe20007810000 */
[--C-:B------:R-:W-:Y:S01]  /*2ed0*/  HSET2.LE.AND R130, R130, R58.reuse, PT ;  /* 0x0000003a82827233 */ /* 0x100fe20003803000 */
[----:B------:R-:W-:Y:S01]  /*2ee0*/  FSEL R54, R90, -INF , !P3 ;  /* 0xff8000005a367808 */ /* 0x000fe20005800000 */
[----:B------:R-:W-:Y:S01]  /*2ef0*/  FFMA.FTZ R40, R29, c[0x0][0x23c], -R191 ;  /* 0x00008f001d287a23 */ /* 0x000fe200000108bf */
[----:B------:R-:W-:Y:S01]  /*2f00*/  ISETP.GE.AND P4, PT, R43, R240, PT ;  /* 0x000000f02b00720c */ /* 0x000fe20003f86270 */
[--C-:B------:R-:W-:Y:S01]  /*2f10*/  FFMA.FTZ R43, R34, c[0x0][0x23c], -R189.reuse ;  /* 0x00008f00222b7a23 */ /* 0x100fe200000108bd */
[----:B------:R-:W-:Y:S01]  /*2f20*/  LOP3.LUT R130, R130, R2, RZ, 0xc0, !PT ;  /* 0x0000000282827212 */ /* 0x000fe200078ec0ff */
[----:B------:R-:W-:Y:S01]  /*2f30*/  MUFU.EX2 R49, R49 ;  /* 0x0000003100317308 */ /* 0x000fe20000000800 */
[----:B------:R-:W-:Y:S01]  /*2f40*/  FMNMX.FTZ R168, R84, R168, !PT ;  /* 0x000000a854a87209 */ /* 0x000fe20007810000 */
[--C-:B------:R-:W-:Y:S01]  /*2f50*/  FFMA.FTZ R38, R8, c[0x0][0x23c], -R189.reuse ;  /* 0x00008f0008267a23 */ /* 0x100fe200000108bd */
[----:B------:R-:W-:Y:S01]  /*2f60*/  FMNMX.FTZ R2, R54, R57, !PT ;  /* 0x0000003936027209 */ /* 0x000fe20007810000 */
[--C-:B------:R-:W-:Y:S01]  /*2f70*/  FFMA.FTZ R39, R30, c[0x0][0x23c], -R189.reuse ;  /* 0x00008f001e277a23 */ /* 0x100fe200000108bd */
[----:B------:R-:W-:Y:S01]  /*2f80*/  FMNMX.FTZ R168, R85, R168, !PT ;  /* 0x000000a855a87209 */ /* 0x000fe20007810000 */
[----:B------:R-:W-:Y:S01]  /*2f90*/  FFMA.FTZ R27, R27, c[0x0][0x23c], -R189 ;  /* 0x00008f001b1b7a23 */ /* 0x000fe200000108bd */
[----:B------:R-:W-:Y:S01]  /*2fa0*/  FMNMX.FTZ R2, R86, R2, !PT ;  /* 0x0000000256027209 */ /* 0x000fe20007810000 */
[----:B------:R-:W1:Y:S01]  /*2fb0*/  MUFU.EX2 R43, R43 ;  /* 0x0000002b002b7308 */ /* 0x000e620000000800 */
[--C-:B------:R-:W-:Y:S01]  /*2fc0*/  SHF.R.U32.HI R131, RZ, 0x10, R16.reuse ;  /* 0x00000010ff837819 */ /* 0x100fe20000011610 */
[--C-:B------:R-:W-:Y:S01]  /*2fd0*/  FFMA.FTZ R190, R190, c[0x0][0x23c], -R191.reuse ;  /* 0x00008f00bebe7a23 */ /* 0x100fe200000108bf */
[----:B------:R-:W-:Y:S01]  /*2fe0*/  FMNMX.FTZ R168, R173, R168, !PT ;  /* 0x000000a8ada87209 */ /* 0x000fe20007810000 */
[----:B------:R-:W-:Y:S01]  /*2ff0*/  FFMA.FTZ R192, R192, c[0x0][0x23c], -R191 ;  /* 0x00008f00c0c07a23 */ /* 0x000fe200000108bf */
[----:B------:R-:W-:Y:S01]  /*3000*/  FMNMX.FTZ R2, R87, R2, !PT ;  /* 0x0000000257027209 */ /* 0x000fe20007810000 */
[--C-:B------:R-:W-:Y:S01]  /*3010*/  FFMA.FTZ R194, R194, c[0x0][0x23c], -R189.reuse ;  /* 0x00008f00c2c27a23 */ /* 0x100fe200000108bd */
[----:B------:R-:W-:Y:S01]  /*3020*/  SHF.R.U32.HI R13, RZ, 0x18, R16 ;  /* 0x00000018ff0d7819 */ /* 0x000fe20000011610 */
[----:B------:R-:W-:Y:S01]  /*3030*/  MUFU.EX2 R48, R48 ;  /* 0x0000003000307308 */ /* 0x000fe20000000800 */
[----:B------:R-:W-:Y:S01]  /*3040*/  LOP3.LUT R131, R131, 0xff, RZ, 0xc0, !PT ;  /* 0x000000ff83837812 */ /* 0x000fe200078ec0ff */
[----:B------:R-:W-:Y:S01]  /*3050*/  LDSM.16.MT88.4 R16, [R212+0xa400] ;  /* 0x00a40000d410783b */ /* 0x000fe20000004200 */
[----:B------:R-:W-:Y:S01]  /*3060*/  FMNMX.FTZ R168, R174, R168, !PT ;  /* 0x000000a8aea87209 */ /* 0x000fe20007810000 */
[----:B------:R-:W-:Y:S01]  /*3070*/  FFMA.FTZ R198, R198, c[0x0][0x23c], -R189 ;  /* 0x00008f00c6c67a23 */ /* 0x000fe200000108bd */
[----:B------:R-:W-:Y:S01]  /*3080*/  SHF.R.U32.HI R129, RZ, 0x10, R9 ;  /* 0x00000010ff817819 */ /* 0x000fe20000011609 */
[--C-:B------:R-:W-:Y:S01]  /*3090*/  FFMA.FTZ R193, R193, c[0x0][0x23c], -R191.reuse ;  /* 0x00008f00c1c17a23 */ /* 0x100fe200000108bf */
[----:B------:R-:W-:Y:S01]  /*30a0*/  FMNMX.FTZ R2, R172, R2, !PT ;  /* 0x00000002ac027209 */ /* 0x000fe20007810000 */
[----:B------:R-:W-:Y:S01]  /*30b0*/  MUFU.EX2 R47, R47 ;  /* 0x0000002f002f7308 */ /* 0x000fe20000000800 */
[----:B------:R-:W-:Y:S01]  /*30c0*/  LOP3.LUT R11, R9, 0xffff, RZ, 0xc0, !PT ;  /* 0x0000ffff090b7812 */ /* 0x000fe200078ec0ff */
[----:B------:R-:W-:Y:S01]  /*30d0*/  FFMA.FTZ R195, R195, c[0x0][0x23c], -R191 ;  /* 0x00008f00c3c37a23 */ /* 0x000fe200000108bf */
[----:B------:R-:W-:Y:S01]  /*30e0*/  LOP3.LUT R128, R9, 0xff, RZ, 0xc0, !PT ;  /* 0x000000ff09807812 */ /* 0x000fe200078ec0ff */
[----:B------:R-:W-:Y:S01]  /*30f0*/  FFMA.FTZ R197, R197, c[0x0][0x23c], -R189 ;  /* 0x00008f00c5c57a23 */ /* 0x000fe200000108bd */
[----:B------:R-:W-:Y:S01]  /*3100*/  PRMT R131, R131, 0x5410, R13 ;  /* 0x0000541083837816 */ /* 0x000fe2000000000d */
[----:B------:R-:W-:Y:S01]  /*3110*/  FFMA.FTZ R196, R196, c[0x0][0x23c], -R189 ;  /* 0x00008f00c4c47a23 */ /* 0x000fe200000108bd */
[----:B------:R-:W-:Y:S01]  /*3120*/  FMNMX.FTZ R168, R232, R168, !PT ;  /* 0x000000a8e8a87209 */ /* 0x000fe20007810000 */
[----:B------:R-:W-:Y:S01]  /*3130*/  MUFU.EX2 R37, R37 ;  /* 0x0000002500257308 */ /* 0x000fe20000000800 */
[----:B------:R-:W-:Y:S01]  /*3140*/  SHF.R.U32.HI R9, RZ, 0x18, R9 ;  /* 0x00000018ff097819 */ /* 0x000fe20000011609 */
[--C-:B------:R-:W-:Y:S01]  /*3150*/  HSET2.LE.AND R131, R131, R58.reuse, PT ;  /* 0x0000003a83837233 */ /* 0x100fe20003803000 */
[----:B------:R-:W-:Y:S01]  /*3160*/  LOP3.LUT R129, R129, 0xff, RZ, 0xc0, !PT ;  /* 0x000000ff81817812 */ /* 0x000fe200078ec0ff */
[--C-:B------:R-:W-:Y:S01]  /*3170*/  FFMA.FTZ R188, R188, c[0x0][0x23c], -R191.reuse ;  /* 0x00008f00bcbc7a23 */ /* 0x100fe200000108bf */
[----:B------:R-:W-:Y:S01]  /*3180*/  FMNMX.FTZ R2, R207, R2, !PT ;  /* 0x00000002cf027209 */ /* 0x000fe20007810000 */
[----:B------:R-:W-:Y:S01]  /*3190*/  FFMA.FTZ R187, R187, c[0x0][0x23c], -R191 ;  /* 0x00008f00bbbb7a23 */ /* 0x000fe200000108bf */
[----:B------:R-:W-:Y:S01]  /*31a0*/  FMNMX.FTZ R168, R237, R168, !PT ;  /* 0x000000a8eda87209 */ /* 0x000fe20007810000 */
[----:B------:R-:W-:Y:S01]  /*31b0*/  MUFU.EX2 R36, R36 ;  /* 0x0000002400247308 */ /* 0x000fe20000000800 */
[----:B------:R-:W-:Y:S01]  /*31c0*/  PRMT R129, R129, 0x5410, R9 ;  /* 0x0000541081817816 */ /* 0x000fe20000000009 */
[----:B------:R-:W-:Y:S01]  /*31d0*/  FFMA.FTZ R186, R186, c[0x0][0x23c], -R191 ;  /* 0x00008f00baba7a23 */ /* 0x000fe200000108bf */
[----:B------:R-:W-:Y:S01]  /*31e0*/  FMNMX.FTZ R2, R229, R2, !PT ;  /* 0x00000002e5027209 */ /* 0x000fe20007810000 */
[--C-:B------:R-:W-:Y:S01]  /*31f0*/  FFMA.FTZ R183, R183, c[0x0][0x23c], -R189.reuse ;  /* 0x00008f00b7b77a23 */ /* 0x100fe200000108bd */
[----:B-1----:R-:W-:Y:S01]  /*3200*/  F2FP.PACK_AB R0, R42, R43 ;  /* 0x0000002b2a00723e */ /* 0x002fe200000000ff */
[----:B------:R-:W-:Y:S01]  /*3210*/  HSET2.LE.AND R129, R129, R58, PT ;  /* 0x0000003a81817233 */ /* 0x000fe20003803000 */
[----:B------:R-:W-:Y:S01]  /*3220*/  LOP3.LUT R12, R15, UR7, R12, 0x96, !PT ;  /* 0x000000070f0c7c12 */ /* 0x000fe2000f8e960c */
[----:B------:R-:W-:Y:S01]  /*3230*/  MUFU.EX2 R40, R40 ;  /* 0x0000002800287308 */ /* 0x000fe20000000800 */
[----:B------:R-:W-:Y:S01]  /*3240*/  FSEL R201, R73, -INF , !P4 ;  /* 0xff80000049c97808 */ /* 0x000fe20006000000 */
[----:B------:R-:W-:Y:S01]  /*3250*/  FFMA.FTZ R184, R184, c[0x0][0x23c], -R189 ;  /* 0x00008f00b8b87a23 */ /* 0x000fe200000108bd */
[----:B------:R-:W-:Y:S01]  /*3260*/  FMNMX.FTZ R168, R199, R168, !PT ;  /* 0x000000a8c7a87209 */ /* 0x000fe20007810000 */
[----:B------:R-:W-:Y:S01]  /*3270*/  IMAD.WIDE.U32 R12, R12, -0x2daee0ad, RZ ;  /* 0xd2511f530c0c7825 */ /* 0x000fe200078e00ff */
[----:B------:R-:W-:-:S02]  /*3280*/  FMNMX.FTZ R2, R236, R2, !PT ;  /* 0x00000002ec027209 */ /* 0x000fc40007810000 */
[----:B------:R-:W-:Y:S01]  /*3290*/  LOP3.LUT R131, R131, R0, RZ, 0xc0, !PT ;  /* 0x0000000083837212 */ /* 0x000fe200078ec0ff */
[----:B------:R-:W1:Y:S01]  /*32a0*/  MUFU.EX2 R39, R39 ;  /* 0x0000002700277308 */ /* 0x000e620000000800 */
[----:B------:R-:W-:Y:S01]  /*32b0*/  F2FP.PACK_AB R0, R49, R46 ;  /* 0x0000002e3100723e */ /* 0x000fe200000000ff */
[----:B------:R-:W-:Y:S01]  /*32c0*/  FFMA.FTZ R181, R181, c[0x0][0x23c], -R189 ;  /* 0x00008f00b5b57a23 */ /* 0x000fe200000108bd */
[----:B------:R-:W-:Y:S01]  /*32d0*/  FMNMX.FTZ R168, R201, R168, !PT ;  /* 0x000000a8c9a87209 */ /* 0x000fe20007810000 */
[----:B------:R-:W-:Y:S01]  /*32e0*/  FADD.FTZ R46, R46, R49 ;  /* 0x000000312e2e7221 */ /* 0x000fe20000010000 */
[----:B------:R-:W-:Y:S02]  /*32f0*/  FMNMX.FTZ R2, R200, R2, !PT ;  /* 0x00000002c8027209 */ /* 0x000fe40007810000 */
[----:B------:R-:W-:Y:S01]  /*3300*/  LOP3.LUT R129, R129, R0, RZ, 0xc0, !PT ;  /* 0x0000000081817212 */ /* 0x000fe200078ec0ff */
[----:B------:R-:W2:Y:S01]  /*3310*/  MUFU.EX2 R38, R38 ;  /* 0x0000002600267308 */ /* 0x000ea20000000800 */
[----:B------:R-:W-:Y:S01]  /*3320*/  LOP3.LUT R0, R13, UR16, R10, 0x96, !PT ;  /* 0x000000100d007c12 */ /* 0x000fe2000f8e960a */
[----:B------:R-:W-:Y:S01]  /*3330*/  FADD.FTZ R46, R43, R46 ;  /* 0x0000002e2b2e7221 */ /* 0x000fe20000010000 */
[----:B------:R-:W-:-:S02]  /*3340*/  FMNMX.FTZ R168, R203, R168, !PT ;  /* 0x000000a8cba87209 */ /* 0x000fc40007810000 */
[----:B------:R-:W-:Y:S01]  /*3350*/  ISETP.GE.AND P4, PT, R41, R228, PT ;  /* 0x000000e42900720c */ /* 0x000fe20003f86270 */
[----:B------:R-:W-:Y:S01]  /*3360*/  FFMA.FTZ R41, R28, c[0x0][0x23c], -R191 ;  /* 0x00008f001c297a23 */ /* 0x000fe200000108bf */
[----:B------:R-:W-:Y:S01]  /*3370*/  FMNMX.FTZ R10, R202, R2, !PT ;  /* 0x00000002ca0a7209 */ /* 0x000fe20007810000 */
[----:B------:R-:W-:Y:S01]  /*3380*/  MUFU.EX2 R190, R190 ;  /* 0x000000be00be7308 */ /* 0x000fe20000000800 */
[----:B------:R-:W-:Y:S01]  /*3390*/  FSEL R180, R64, -INF , !P1 ;  /* 0xff80000040b47808 */ /* 0x000fe20004800000 */
[----:B------:R-:W-:Y:S01]  /*33a0*/  FADD.FTZ R46, R42, R46 ;  /* 0x0000002e2a2e7221 */ /* 0x000fe20000010000 */
[----:B------:R-:W-:Y:S02]  /*33b0*/  FMNMX.FTZ R168, R205, R168, !PT ;  /* 0x000000a8cda87209 */ /* 0x000fe40007810000 */
[----:B------:R-:W-:Y:S01]  /*33c0*/  FSEL R206, R71, -INF , !P4 ;  /* 0xff80000047ce7808 */ /* 0x000fe20006000000 */
[----:B-1----:R-:W-:Y:S01]  /*33d0*/  FADD.FTZ R46, R39, R46 ;  /* 0x0000002e272e7221 */ /* 0x002fe20000010000 */
[----:B------:R-:W-:Y:S01]  /*33e0*/  FMNMX.FTZ R10, R204, R10, !PT ;  /* 0x0000000acc0a7209 */ /* 0x000fe20007810000 */
[----:B------:R-:W1:Y:S01]  /*33f0*/  MUFU.EX2 R41, R41 ;  /* 0x0000002900297308 */ /* 0x000e620000000800 */
[----:B------:R-:W-:Y:S01]  /*3400*/  ISETP.GE.AND P4, PT, R31, R240, PT ;  /* 0x000000f01f00720c */ /* 0x000fe20003f86270 */
[----:B--2---:R-:W-:Y:S01]  /*3410*/  FADD.FTZ R46, R38, R46 ;  /* 0x0000002e262e7221 */ /* 0x004fe20000010000 */
[----:B------:R-:W-:-:S02]  /*3420*/  FSEL R179, R65, -INF , !P5 ;  /* 0xff80000041b37808 */ /* 0x000fc40006800000 */
[----:B------:R-:W-:Y:S02]  /*3430*/  FMNMX.FTZ R168, R180, R168, !PT ;  /* 0x000000a8b4a87209 */ /* 0x000fe40007810000 */
[----:B------:R-:W-:Y:S01]  /*3440*/  FMNMX.FTZ R10, R206, R10, !PT ;  /* 0x0000000ace0a7209 */ /* 0x000fe20007810000 */
[----:B------:R-:W-:Y:S01]  /*3450*/  MUFU.EX2 R192, R192 ;  /* 0x000000c000c07308 */ /* 0x000fe20000000800 */
[----:B------:R-:W-:Y:S02]  /*3460*/  SHF.R.U32.HI R11, RZ, 0x8, R11 ;  /* 0x00000008ff0b7819 */ /* 0x000fe4000001160b */
[----:B------:R-:W-:Y:S02]  /*3470*/  FSEL R175, R4, -INF , !P4 ;  /* 0xff80000004af7808 */ /* 0x000fe40006000000 */
[----:B------:R-:W-:Y:S02]  /*3480*/  FMNMX.FTZ R168, R179, R168, !PT ;  /* 0x000000a8b3a87209 */ /* 0x000fe40007810000 */
[----:B------:R-:W-:Y:S01]  /*3490*/  ISETP.GE.AND P1, PT, R31, R228, PT ;  /* 0x000000e41f00720c */ /* 0x000fe20003f26270 */
[----:B------:R-:W-:Y:S01]  /*34a0*/  MUFU.EX2 R194, R194 ;  /* 0x000000c200c27308 */ /* 0x000fe20000000800 */
[----:B------:R-:W-:Y:S01]  /*34b0*/  FSEL R59, R67, -INF , !P2 ;  /* 0xff800000433b7808 */ /* 0x000fe20005000000 */
[----:B------:R-:W-:Y:S01]  /*34c0*/  LDSM.16.MT88.4 R28, [R213+0x9400] ;  /* 0x00940000d51c783b */ /* 0x000fe20000004200 */
[----:B------:R-:W-:-:S02]  /*34d0*/  FMNMX.FTZ R10, R62, R10, !PT ;  /* 0x0000000a3e0a7209 */ /* 0x000fc40007810000 */
[----:B------:R-:W-:Y:S02]  /*34e0*/  PRMT R128, R128, 0x5410, R11 ;  /* 0x0000541080807816 */ /* 0x000fe4000000000b */
[----:B------:R-:W-:Y:S01]  /*34f0*/  FSEL R67, R5, -INF , !P6 ;  /* 0xff80000005437808 */ /* 0x000fe20007000000 */
[----:B------:R-:W-:Y:S01]  /*3500*/  MUFU.EX2 R198, R198 ;  /* 0x000000c600c67308 */ /* 0x000fe20000000800 */
[----:B------:R-:W-:Y:S01]  /*3510*/  FMNMX.FTZ R168, R175, R168, !PT ;  /* 0x000000a8afa87209 */ /* 0x000fe20007810000 */
[----:B------:R-:W-:Y:S01]  /*3520*/  HSET2.LE.AND R128, R128, R58, PT ;  /* 0x0000003a80807233 */ /* 0x000fe20003803000 */
[----:B------:R-:W-:Y:S02]  /*3530*/  FSEL R61, R6, -INF , !P1 ;  /* 0xff800000063d7808 */ /* 0x000fe40004800000 */
[----:B------:R-:W-:Y:S02]  /*3540*/  FMNMX.FTZ R10, R59, R10, !PT ;  /* 0x0000000a3b0a7209 */ /* 0x000fe40007810000 */
[----:B------:R-:W-:Y:S01]  /*3550*/  F2FP.PACK_AB R9, R47, R48 ;  /* 0x000000302f09723e */ /* 0x000fe200000000ff */
[----:B------:R-:W-:Y:S01]  /*3560*/  MUFU.EX2 R193, R193 ;  /* 0x000000c100c17308 */ /* 0x000fe20000000800 */
[----:B------:R-:W-:Y:S01]  /*3570*/  FMNMX.FTZ R168, R67, R168, !PT ;  /* 0x000000a843a87209 */ /* 0x000fe20007810000 */
[----:B------:R-:W-:Y:S01]  /*3580*/  FADD.FTZ R47, R48, R47 ;  /* 0x0000002f302f7221 */ /* 0x000fe20000010000 */
[----:B------:R-:W-:-:S02]  /*3590*/  FSEL R60, R7, -INF , !P0 ;  /* 0xff800000073c7808 */ /* 0x000fc40004000000 */
[----:B------:R-:W-:Y:S01]  /*35a0*/  FMNMX.FTZ R10, R61, R10, !PT ;  /* 0x0000000a3d0a7209 */ /* 0x000fe20007810000 */
[----:B------:R-:W-:Y:S01]  /*35b0*/  LDSM.16.MT88.4 R4, [R212+0xb000] ;  /* 0x00b00000d404783b */ /* 0x000fe20000004200 */
[----:B------:R-:W-:Y:S01]  /*35c0*/  LOP3.LUT R128, R128, R9, RZ, 0xc0, !PT ;  /* 0x0000000980807212 */ /* 0x000fe200078ec0ff */
[----:B------:R-:W-:Y:S01]  /*35d0*/  MUFU.EX2 R195, R195 ;  /* 0x000000c300c37308 */ /* 0x000fe20000000800 */
[----:B------:R-:W-:Y:S01]  /*35e0*/  FMNMX.FTZ R10, R60, R10, !PT ;  /* 0x0000000a3c0a7209 */ /* 0x000fe20007810000 */
[----:B------:R-:W2:Y:S01]  /*35f0*/  SHFL.BFLY PT, R9, R168, 0x2, 0x1f ;  /* 0x0c401f00a8097f89 */ /* 0x000ea200000e0000 */
[----:B------:R-:W-:Y:S01]  /*3600*/  LOP3.LUT R210, R231, R170, RZ, 0x3c, !PT ;  /* 0x000000aae7d27212 */ /* 0x000fe200078e3cff */
[----:B------:R-:W-:Y:S01]  /*3610*/  FADD.FTZ R47, R45, R47 ;  /* 0x0000002f2d2f7221 */ /* 0x000fe20000010000 */
[C---:B------:R-:W-:Y:S01]  /*3620*/  LOP3.LUT R2, R12.reuse, 0xffff, RZ, 0xc0, !PT ;  /* 0x0000ffff0c027812 */ /* 0x040fe200078ec0ff */
[----:B------:R-:W3:Y:S01]  /*3630*/  SHFL.BFLY PT, R167, R10, 0x2, 0x1f ;  /* 0x0c401f000aa77f89 */ /* 0x000ee200000e0000 */
[----:B------:R-:W-:Y:S01]  /*3640*/  LOP3.LUT R34, R12, 0xff, RZ, 0xc0, !PT ;  /* 0x000000ff0c227812 */ /* 0x000fe200078ec0ff */
[----:B------:R-:W-:Y:S01]  /*3650*/  IMAD.WIDE.U32 R210, R210, -0x2daee0ad, RZ ;  /* 0xd2511f53d2d27825 */ /* 0x000fe200078e00ff */
[----:B------:R-:W-:Y:S01]  /*3660*/  SHF.R.U32.HI R2, RZ, 0x8, R2 ;  /* 0x00000008ff027819 */ /* 0x000fe20000011602 */
[C---:B------:R-:W-:Y:S01]  /*3670*/  HMMA.16816.F32 R156, R128.reuse, R148, RZ ;  /* 0x00000094809c723c */ /* 0x040fe200000018ff */
[----:B------:R-:W-:Y:S01]  /*3680*/  LOP3.LUT R53, R101, UR15, R230, 0x96, !PT ;  /* 0x0000000f65357c12 */ /* 0x000fe2000f8e96e6 */
[----:B------:R-:W-:Y:S01]  /*3690*/  MUFU.EX2 R197, R197 ;  /* 0x000000c500c57308 */ /* 0x000fe20000000800 */
[----:B------:R-:W-:Y:S01]  /*36a0*/  LOP3.LUT R208, R211, UR14, R248, 0x96, !PT ;  /* 0x0000000ed3d07c12 */ /* 0x000fe2000f8e96f8 */
[----:B------:R-:W-:Y:S01]  /*36b0*/  IMAD.U32 R248, RZ, RZ, UR4 ;  /* 0x00000004fff87e24 */ /* 0x000fe2000f8e00ff */
[----:B------:R-:W-:Y:S01]  /*36c0*/  SHF.R.U32.HI R33, RZ, 0x10, R0 ;  /* 0x00000010ff217819 */ /* 0x000fe20000011600 */
[----:B------:R-:W-:Y:S01]  /*36d0*/  IMAD.WIDE.U32 R136, R53, -0x2daee0ad, RZ ;  /* 0xd2511f5335887825 */ /* 0x000fe200078e00ff */
[--C-:B------:R-:W-:Y:S01]  /*36e0*/  SHF.R.U32.HI R11, RZ, 0x10, R12.reuse ;  /* 0x00000010ff0b7819 */ /* 0x100fe2000001160c */
[C---:B------:R-:W-:Y:S01]  /*36f0*/  HMMA.16816.F32 R72, R128.reuse, R80, RZ ;  /* 0x000000508048723c */ /* 0x040fe200000018ff */
[----:B------:R-:W-:Y:S01]  /*3700*/  SHF.R.U32.HI R35, RZ, 0x18, R12 ;  /* 0x00000018ff237819 */ /* 0x000fe2000001160c */
[----:B------:R-:W-:Y:S01]  /*3710*/  IMAD.WIDE.U32 R208, R208, -0x326172a9, RZ ;  /* 0xcd9e8d57d0d07825 */ /* 0x000fe200078e00ff */
[----:B------:R-:W-:Y:S01]  /*3720*/  PRMT R34, R34, 0x5410, R2 ;  /* 0x0000541022227816 */ /* 0x000fe20000000002 */
[----:B------:R-:W-:Y:S01]  /*3730*/  MUFU.EX2 R196, R196 ;  /* 0x000000c400c47308 */ /* 0x000fe20000000800 */
[----:B------:R-:W-:Y:S01]  /*3740*/  LOP3.LUT R12, R0, 0xffff, RZ, 0xc0, !PT ;  /* 0x0000ffff000c7812 */ /* 0x000fe200078ec0ff */
[----:B------:R-:W-:Y:S01]  /*3750*/  FFMA.FTZ R2, R26, c[0x0][0x23c], -R189 ;  /* 0x00008f001a027a23 */ /* 0x000fe200000108bd */
[----:B------:R-:W-:Y:S01]  /*3760*/  LOP3.LUT R68, R209, UR13, R100, 0x96, !PT ;  /* 0x0000000dd1447c12 */ /* 0x000fe2000f8e9664 */
[--C-:B------:R-:W-:Y:S01]  /*3770*/  HSET2.LE.AND R34, R34, R58.reuse, PT ;  /* 0x0000003a22227233 */ /* 0x100fe20003803000 */
[----:B--2---:R-:W-:Y:S01]  /*3780*/  FMNMX.FTZ R168, R168, R9, !PT ;  /* 0x00000009a8a87209 */ /* 0x004fe20007810000 */
[C---:B------:R-:W-:Y:S01]  /*3790*/  HMMA.16816.F32 R88, R128.reuse, R96, RZ ;  /* 0x000000608058723c */ /* 0x040fe200000018ff */
[----:B------:R-:W-:Y:S01]  /*37a0*/  LOP3.LUT R32, R0, 0xff, RZ, 0xc0, !PT ;  /* 0x000000ff00207812 */ /* 0x000fe200078ec0ff */
[----:B------:R-:W-:Y:S01]  /*37b0*/  IMAD.WIDE.U32 R68, R68, -0x2daee0ad, RZ ;  /* 0xd2511f5344447825 */ /* 0x000fe200078e00ff */
[----:B---3--:R-:W-:Y:S01]  /*37c0*/  FMNMX.FTZ R167, R10, R167, !PT ;  /* 0x000000a70aa77209 */ /* 0x008fe20007810000 */
[----:B------:R-:W2:Y:S01]  /*37d0*/  SHFL.BFLY PT, R8, R168, 0x1, 0x1f ;  /* 0x0c201f00a8087f89 */ /* 0x000ea200000e0000 */
[----:B------:R-:W-:Y:S01]  /*37e0*/  SHF.R.U32.HI R0, RZ, 0x18, R0 ;  /* 0x00000018ff007819 */ /* 0x000fe20000011600 */
[----:B------:R-:W-:Y:S01]  /*37f0*/  MUFU.EX2 R2, R2 ;  /* 0x0000000200027308 */ /* 0x000fe20000000800 */
[----:B------:R-:W-:Y:S01]  /*3800*/  LOP3.LUT R33, R33, 0xff, RZ, 0xc0, !PT ;  /* 0x000000ff21217812 */ /* 0x000fe200078ec0ff */
[----:B------:R-:W3:Y:S01]  /*3810*/  SHFL.BFLY PT, R52, R167, 0x1, 0x1f ;  /* 0x0c201f00a7347f89 */ /* 0x000ee200000e0000 */
[----:B------:R-:W-:Y:S01]  /*3820*/  LOP3.LUT R53, R137, UR12, R210, 0x96, !PT ;  /* 0x0000000c89357c12 */ /* 0x000fe2000f8e96d2 */
[C---:B------:R-:W-:Y:S01]  /*3830*/  HMMA.16816.F32 R104, R128.reuse, R108, RZ ;  /* 0x0000006c8068723c */ /* 0x040fe200000018ff */
[----:B------:R-:W-:Y:S01]  /*3840*/  PRMT R33, R33, 0x5410, R0 ;  /* 0x0000541021217816 */ /* 0x000fe20000000000 */
[----:B------:R-:W-:Y:S01]  /*3850*/  FADD.FTZ R47, R44, R47 ;  /* 0x0000002f2c2f7221 */ /* 0x000fe20000010000 */
[----:B------:R-:W-:Y:S01]  /*3860*/  LOP3.LUT R136, R69, UR10, R136, 0x96, !PT ;  /* 0x0000000a45887c12 */ /* 0x000fe2000f8e9688 */
[----:B------:R4:W5:Y:S01]  /*3870*/  MUFU.EX2 R0, R27 ;  /* 0x0000001b00007308 */ /* 0x0009620000000800 */
[----:B------:R-:W-:Y:S01]  /*3880*/  SHF.R.U32.HI R12, RZ, 0x8, R12 ;  /* 0x00000008ff0c7819 */ /* 0x000fe2000001160c */
[----:B------:R-:W-:Y:S01]  /*3890*/  IMAD.WIDE.U32 R64, R53, -0x326172a9, RZ ;  /* 0xcd9e8d5735407825 */ /* 0x000fe200078e00ff */
[----:B------:R-:W-:Y:S01]  /*38a0*/  F2FP.PACK_AB R9, R36, R37 ;  /* 0x000000252409723e */ /* 0x000fe200000000ff */
[--C-:B------:R-:W-:Y:S01]  /*38b0*/  HSET2.LE.AND R33, R33, R58.reuse, PT ;  /* 0x0000003a21217233 */ /* 0x100fe20003803000 */
[----:B------:R-:W-:Y:S01]  /*38c0*/  PRMT R32, R32, 0x5410, R12 ;  /* 0x0000541020207816 */ /* 0x000fe2000000000c */
[----:B------:R-:W-:Y:S01]  /*38d0*/  IMAD.WIDE.U32 R136, R136, -0x326172a9, RZ ;  /* 0xcd9e8d5788887825 */ /* 0x000fe200078e00ff */
[----:B------:R-:W-:Y:S01]  /*38e0*/  LOP3.LUT R11, R11, 0xff, RZ, 0xc0, !PT ;  /* 0x000000ff0b0b7812 */ /* 0x000fe200078ec0ff */
[----:B------:R-:W-:Y:S01]  /*38f0*/  LDSM.16.MT88.4 R12, [R213+0xb400] ;  /* 0x00b40000d50c783b */ /* 0x000fe20000004200 */
[----:B------:R-:W-:Y:S01]  /*3900*/  LOP3.LUT R34, R34, R9, RZ, 0xc0, !PT ;  /* 0x0000000922227212 */ /* 0x000fe200078ec0ff */
[--C-:B------:R-:W-:Y:S01]  /*3910*/  HSET2.LE.AND R32, R32, R58.reuse, PT ;  /* 0x0000003a20207233 */ /* 0x100fe20003803000 */
[----:B------:R-:W-:Y:S01]  /*3920*/  LOP3.LUT R53, R65, UR11, R208, 0x96, !PT ;  /* 0x0000000b41357c12 */ /* 0x000fe2000f8e96d0 */
[C---:B------:R-:W-:Y:S01]  /*3930*/  HMMA.16816.F32 R140, R128.reuse, R120, RZ ;  /* 0x00000078808c723c */ /* 0x040fe200000018ff */
[----:B------:R-:W-:Y:S01]  /*3940*/  LOP3.LUT R64, R137, UR9, R64, 0x96, !PT ;  /* 0x0000000989407c12 */ /* 0x000fe2000f8e9640 */
[----:B------:R-:W-:Y:S01]  /*3950*/  MUFU.EX2 R188, R188 ;  /* 0x000000bc00bc7308 */ /* 0x000fe20000000800 */
[----:B------:R-:W-:Y:S01]  /*3960*/  PRMT R35, R11, 0x5410, R35 ;  /* 0x000054100b237816 */ /* 0x000fe20000000023 */
[----:B------:R-:W-:Y:S01]  /*3970*/  IMAD.WIDE.U32 R138, R53, -0x2daee0ad, RZ ;  /* 0xd2511f53358a7825 */ /* 0x000fe200078e00ff */
[----:B-1----:R-:W-:Y:S01]  /*3980*/  F2FP.PACK_AB R9, R40, R41 ;  /* 0x000000292809723e */ /* 0x002fe200000000ff */
[----:B----4-:R-:W1:Y:S01]  /*3990*/  LDSM.16.MT88.4 R24, [R212+0x9400] ;  /* 0x00940000d418783b */ /* 0x010e620000004200 */
[----:B--2---:R-:W-:Y:S01]  /*39a0*/  FMNMX.FTZ R168, R168, R8, !PT ;  /* 0x00000008a8a87209 */ /* 0x004fe20007810000 */
[----:B------:R-:W-:Y:S01]  /*39b0*/  IMAD.WIDE.U32 R64, R64, -0x2daee0ad, RZ ;  /* 0xd2511f5340407825 */ /* 0x000fe200078e00ff */
[----:B------:R-:W-:Y:S01]  /*39c0*/  LOP3.LUT R32, R32, R9, RZ, 0xc0, !PT ;  /* 0x0000000920207212 */ /* 0x000fe200078ec0ff */
[--C-:B------:R-:W-:Y:S01]  /*39d0*/  HSET2.LE.AND R35, R35, R58.reuse, PT ;  /* 0x0000003a23237233 */ /* 0x100fe20003803000 */
[----:B-----5:R-:W-:Y:S01]  /*39e0*/  F2FP.PACK_AB R10, R0, R2 ;  /* 0x00000002000a723e */ /* 0x020fe200000000ff */
[----:B------:R-:W-:Y:S01]  /*39f0*/  FMUL.FTZ R178, R168, c[0x0][0x23c] ;  /* 0x00008f00a8b27a20 */ /* 0x000fe20000410000 */
[----:B------:R-:W-:Y:S01]  /*3a00*/  F2FP.PACK_AB R9, R38, R39 ;  /* 0x000000272609723e */ /* 0x000fe200000000ff */
[C---:B------:R-:W-:Y:S01]  /*3a10*/  HMMA.16816.F32 R124, R128.reuse, R4, RZ ;  /* 0x00000004807c723c */ /* 0x040fe200000018ff */
[----:B---3--:R-:W-:Y:S01]  /*3a20*/  FMNMX.FTZ R167, R167, R52, !PT ;  /* 0x00000034a7a77209 */ /* 0x008fe20007810000 */
[----:B------:R-:W-:Y:S01]  /*3a30*/  MUFU.EX2 R187, R187 ;  /* 0x000000bb00bb7308 */ /* 0x000fe20000000800 */
[----:B------:R-:W-:Y:S01]  /*3a40*/  FSETP.NEU.FTZ.AND P0, PT, R168, -INF , PT ;  /* 0xff800000a800780b */ /* 0x000fe20003f1d000 */
[----:B------:R-:W-:Y:S01]  /*3a50*/  FADD.FTZ R47, R41, R47 ;  /* 0x0000002f292f7221 */ /* 0x000fe20000010000 */
[----:B------:R-:W-:Y:S01]  /*3a60*/  LOP3.LUT R55, R65, UR6, R138, 0x96, !PT ;  /* 0x0000000641377c12 */ /* 0x000fe2000f8e968a */
[----:B------:R-:W-:Y:S01]  /*3a70*/  FMUL.FTZ R176, R167, c[0x0][0x23c] ;  /* 0x00008f00a7b07a20 */ /* 0x000fe20000410000 */
[----:B------:R-:W-:Y:S01]  /*3a80*/  LOP3.LUT R35, R35, R10, RZ, 0xc0, !PT ;  /* 0x0000000a23237212 */ /* 0x000fe200078ec0ff */
[C---:B------:R-:W-:Y:S01]  /*3a90*/  HMMA.16816.F32 R152, R128.reuse, R150, RZ ;  /* 0x000000968098723c */ /* 0x040fe200000018ff */
[----:B------:R-:W-:Y:S01]  /*3aa0*/  LOP3.LUT R33, R33, R9, RZ, 0xc0, !PT ;  /* 0x0000000921217212 */ /* 0x000fe200078ec0ff */
[----:B------:R-:W-:Y:S01]  /*3ab0*/  IMAD.WIDE.U32 R70, R55, -0x326172a9, RZ ;  /* 0xcd9e8d5737467825 */ /* 0x000fe200078e00ff */
[----:B------:R-:W2:Y:S01]  /*3ac0*/  LDSM.16.MT88.4 R8, [R212+0xb400] ;  /* 0x00b40000d408783b */ /* 0x000ea20000004200 */
[----:B------:R-:W-:Y:S01]  /*3ad0*/  FSEL R178, R178, RZ, P0 ;  /* 0x000000ffb2b27208 */ /* 0x000fe20000000000 */
[----:B------:R-:W-:Y:S01]  /*3ae0*/  MUFU.EX2 R186, R186 ;  /* 0x000000ba00ba7308 */ /* 0x000fe20000000800 */
[----:B------:R-:W-:Y:S01]  /*3af0*/  FSETP.NEU.FTZ.AND P0, PT, R167, -INF , PT ;  /* 0xff800000a700780b */ /* 0x000fe20003f1d000 */
[----:B------:R-:W-:Y:S01]  /*3b00*/  FADD.FTZ R47, R40, R47 ;  /* 0x0000002f282f7221 */ /* 0x000fe20000010000 */
[----:B------:R-:W-:Y:S01]  /*3b10*/  LOP3.LUT R138, R139, UR8, R68, 0x96, !PT ;  /* 0x000000088b8a7c12 */ /* 0x000fe2000f8e9644 */
[--C-:B------:R-:W-:Y:S01]  /*3b20*/  FFMA.FTZ R50, R50, c[0x0][0x23c], -R178.reuse ;  /* 0x00008f0032327a23 */ /* 0x100fe200000108b2 */
[----:B------:R-:W-:Y:S01]  /*3b30*/  FSEL R176, R176, RZ, P0 ;  /* 0x000000ffb0b07208 */ /* 0x000fe20000000000 */
[--C-:B------:R-:W-:Y:S01]  /*3b40*/  FFMA.FTZ R51, R51, c[0x0][0x23c], -R178.reuse ;  /* 0x00008f0033337a23 */ /* 0x100fe200000108b2 */
[----:B------:R-:W-:Y:S01]  /*3b50*/  LOP3.LUT R55, R70, 0xffff, RZ, 0xc0, !PT ;  /* 0x0000ffff46377812 */ /* 0x000fe200078ec0ff */
[----:B------:R-:W-:Y:S01]  /*3b60*/  IMAD.WIDE.U32 R138, R138, -0x326172a9, RZ ;  /* 0xcd9e8d578a8a7825 */ /* 0x000fe200078e00ff */
[----:B------:R-:W-:Y:S01]  /*3b70*/  LOP3.LUT R63, R70, 0xff, RZ, 0xc0, !PT ;  /* 0x000000ff463f7812 */ /* 0x000fe200078ec0ff */
[C---:B------:R-:W-:Y:S01]  /*3b80*/  HMMA.16816.F32 R76, R128.reuse, R82, RZ ;  /* 0x00000052804c723c */ /* 0x040fe200000018ff */
[----:B------:R-:W-:Y:S01]  /*3b90*/  SHF.R.U32.HI R55, RZ, 0x8, R55 ;  /* 0x00000008ff377819 */ /* 0x000fe20000011637 */
[----:B------:R-:W-:Y:S01]  /*3ba0*/  FFMA.FTZ R52, R85, c[0x0][0x23c], -R178 ;  /* 0x00008f0055347a23 */ /* 0x000fe200000108b2 */
[----:B------:R-:W-:Y:S01]  /*3bb0*/  LOP3.LUT R68, R71, UR17, R138, 0x96, !PT ;  /* 0x0000001147447c12 */ /* 0x000fe2000f8e968a */
[--C-:B------:R-:W-:Y:S01]  /*3bc0*/  FFMA.FTZ R54, R54, c[0x0][0x23c], -R176.reuse ;  /* 0x00008f0036367a23 */ /* 0x100fe200000108b0 */
[----:B------:R-:W-:Y:S01]  /*3bd0*/  PRMT R63, R63, 0x5410, R55 ;  /* 0x000054103f3f7816 */ /* 0x000fe20000000037 */
[--C-:B------:R-:W-:Y:S01]  /*3be0*/  FFMA.FTZ R56, R86, c[0x0][0x23c], -R176.reuse ;  /* 0x00008f0056387a23 */ /* 0x100fe200000108b0 */
[----:B------:R-:W-:Y:S01]  /*3bf0*/  MUFU.EX2 R50, R50 ;  /* 0x0000003200327308 */ /* 0x000fe20000000800 */
[----:B------:R-:W-:Y:S01]  /*3c00*/  FFMA.FTZ R57, R57, c[0x0][0x23c], -R176 ;  /* 0x00008f0039397a23 */ /* 0x000fe200000108b0 */
[C---:B------:R-:W-:Y:S01]  /*3c10*/  HMMA.16816.F32 R92, R128.reuse, R98, RZ ;  /* 0x00000062805c723c */ /* 0x040fe200000018ff */
[----:B------:R-:W-:Y:S01]  /*3c20*/  FFMA.FTZ R84, R84, c[0x0][0x23c], -R178 ;  /* 0x00008f0054547a23 */ /* 0x000fe200000108b2 */
[C---:B------:R-:W-:Y:S01]  /*3c30*/  LOP3.LUT R69, R68.reuse, 0xffff, RZ, 0xc0, !PT ;  /* 0x0000ffff44457812 */ /* 0x040fe200078ec0ff */
[----:B------:R-:W-:Y:S01]  /*3c40*/  FFMA.FTZ R87, R87, c[0x0][0x23c], -R176 ;  /* 0x00008f0057577a23 */ /* 0x000fe200000108b0 */
[--C-:B------:R-:W-:Y:S01]  /*3c50*/  SHF.R.U32.HI R65, RZ, 0x10, R70.reuse ;  /* 0x00000010ff417819 */ /* 0x100fe20000011646 */
[--C-:B------:R-:W-:Y:S01]  /*3c60*/  HSET2.LE.AND R63, R63, R58.reuse, PT ;  /* 0x0000003a3f3f7233 */ /* 0x100fe20003803000 */
[----:B------:R-:W3:Y:S01]  /*3c70*/  MUFU.EX2 R51, R51 ;  /* 0x0000003300337308 */ /* 0x000ee20000000800 */
[----:B------:R-:W-:Y:S01]  /*3c80*/  SHF.R.U32.HI R66, RZ, 0x18, R70 ;  /* 0x00000018ff427819 */ /* 0x000fe20000011646 */
[C---:B------:R-:W-:Y:S01]  /*3c90*/  HMMA.16816.F32 R144, R128.reuse, R110, RZ ;  /* 0x0000006e8090723c */ /* 0x040fe200000018ff */
[----:B------:R-:W-:Y:S01]  /*3ca0*/  LOP3.LUT R70, R68, 0xff, RZ, 0xc0, !PT ;  /* 0x000000ff44467812 */ /* 0x000fe200078ec0ff */
[--C-:B------:R-:W-:Y:S01]  /*3cb0*/  FFMA.FTZ R177, R173, c[0x0][0x23c], -R178.reuse ;  /* 0x00008f00adb17a23 */ /* 0x100fe200000108b2 */
[----:B------:R-:W-:Y:S01]  /*3cc0*/  SHF.R.U32.HI R71, RZ, 0x8, R69 ;  /* 0x00000008ff477819 */ /* 0x000fe20000011645 */
[----:B------:R-:W-:Y:S01]  /*3cd0*/  FFMA.FTZ R174, R174, c[0x0][0x23c], -R178 ;  /* 0x00008f00aeae7a23 */ /* 0x000fe200000108b2 */
[----:B------:R-:W-:Y:S01]  /*3ce0*/  LOP3.LUT R65, R65, 0xff, RZ, 0xc0, !PT ;  /* 0x000000ff41417812 */ /* 0x000fe200078ec0ff */
[----:B------:R4:W-:Y:S01]  /*3cf0*/  MUFU.EX2 R53, R84 ;  /* 0x0000005400357308 */ /* 0x0009e20000000800 */
[----:B------:R-:W-:Y:S01]  /*3d00*/  PRMT R70, R70, 0x5410, R71 ;  /* 0x0000541046467816 */ /* 0x000fe20000000047 */
[C---:B------:R-:W-:Y:S01]  /*3d10*/  HMMA.16816.F32 R116, R128.reuse, R122, RZ ;  /* 0x0000007a8074723c */ /* 0x040fe200000018ff */
[----:B------:R-:W-:Y:S01]  /*3d20*/  PRMT R65, R65, 0x5410, R66 ;  /* 0x0000541041417816 */ /* 0x000fe20000000042 */
[----:B------:R-:W-:Y:S01]  /*3d30*/  FFMA.FTZ R66, R232, c[0x0][0x23c], -R178 ;  /* 0x00008f00e8427a23 */ /* 0x000fe200000108b2 */
[----:B------:R-:W-:Y:S01]  /*3d40*/  LOP3.LUT R248, R249, UR25, R248, 0x96, !PT ;  /* 0x00000019f9f87c12 */ /* 0x000fe2000f8e96f8 */
[--C-:B------:R-:W-:Y:S01]  /*3d50*/  HSET2.LE.AND R70, R70, R58.reuse, PT ;  /* 0x0000003a46467233 */ /* 0x100fe20003803000 */
[--C-:B------:R-:W-:Y:S01]  /*3d60*/  FFMA.FTZ R173, R172, c[0x0][0x23c], -R176.reuse ;  /* 0x00008f00acad7a23 */ /* 0x100fe200000108b0 */
[----:B------:R-:W5:Y:S01]  /*3d70*/  MUFU.EX2 R52, R52 ;  /* 0x0000003400347308 */ /* 0x000f620000000800 */
[--C-:B------:R-:W-:Y:S01]  /*3d80*/  HSET2.LE.AND R65, R65, R58.reuse, PT ;  /* 0x0000003a41417233 */ /* 0x100fe20003803000 */
[----:B------:R-:W-:Y:S01]  /*3d90*/  HMMA.16816.F32 R128, R128, R6, RZ ;  /* 0x000000068080723c */ /* 0x000fe200000018ff */
[----:B---3--:R-:W-:Y:S01]  /*3da0*/  F2FP.PACK_AB R132, R51, R50 ;  /* 0x000000323384723e */ /* 0x008fe200000000ff */
[----:B------:R-:W-:Y:S01]  /*3db0*/  FFMA.FTZ R172, R207, c[0x0][0x23c], -R176 ;  /* 0x00008f00cfac7a23 */ /* 0x000fe200000108b0 */
[----:B------:R-:W-:Y:S01]  /*3dc0*/  PLOP3.LUT P0, PT, PT, PT, UP0, 0x80, 0x0 ;  /* 0x000000000000781c */ /* 0x000fe20003f0f008 */
[----:B------:R-:W-:Y:S01]  /*3dd0*/  IMAD.WIDE.U32 R248, R248, -0x326172a9, RZ ;  /* 0xcd9e8d57f8f87825 */ /* 0x000fe200078e00ff */
[----:B------:R-:W-:Y:S01]  /*3de0*/  LOP3.LUT R132, R70, R132, RZ, 0xc0, !PT ;  /* 0x0000008446847212 */ /* 0x000fe200078ec0ff */
[----:B------:R-:W-:Y:S01]  /*3df0*/  MUFU.EX2 R54, R54 ;  /* 0x0000003600367308 */ /* 0x000fe20000000800 */
[--C-:B----4-:R-:W-:Y:S01]  /*3e00*/  SHF.R.U32.HI R84, RZ, 0x10, R68.reuse ;  /* 0x00000010ff547819 */ /* 0x110fe20000011644 */
[C---:B------:R-:W-:Y:S01]  /*3e10*/  HMMA.16816.F32 R156, R32.reuse, R28, R156 ;  /* 0x0000001c209c723c */ /* 0x040fe2000000189c */
[----:B------:R-:W-:Y:S01]  /*3e20*/  SHF.R.U32.HI R68, RZ, 0x18, R68 ;  /* 0x00000018ff447819 */ /* 0x000fe20000011644 */
[--C-:B------:R-:W-:Y:S01]  /*3e30*/  FFMA.FTZ R203, R203, c[0x0][0x23c], -R178.reuse ;  /* 0x00008f00cbcb7a23 */ /* 0x100fe200000108b2 */
[----:B------:R-:W-:Y:S01]  /*3e40*/  LOP3.LUT R69, R84, 0xff, RZ, 0xc0, !PT ;  /* 0x000000ff54457812 */ /* 0x000fe200078ec0ff */
[----:B------:R-:W-:Y:S01]  /*3e50*/  FFMA.FTZ R205, R205, c[0x0][0x23c], -R178 ;  /* 0x00008f00cdcd7a23 */ /* 0x000fe200000108b2 */
[----:B------:R-:W-:Y:S01]  /*3e60*/  LOP3.LUT R244, R249, UR15, R244, 0x96, !PT ;  /* 0x0000000ff9f47c12 */ /* 0x000fe2000f8e96f4 */
[----:B------:R-:W-:Y:S01]  /*3e70*/  MUFU.EX2 R56, R56 ;  /* 0x0000003800387308 */ /* 0x000fe20000000800 */
[----:B------:R-:W-:Y:S01]  /*3e80*/  PRMT R68, R69, 0x5410, R68 ;  /* 0x0000541045447816 */ /* 0x000fe20000000044 */
[C---:B-1----:R-:W-:Y:S01]  /*3e90*/  HMMA.16816.F32 R72, R32.reuse, R24, R72 ;  /* 0x000000182048723c */ /* 0x042fe20000001848 */
[----:B-----5:R-:W-:Y:S01]  /*3ea0*/  F2FP.PACK_AB R134, R52, R53 ;  /* 0x000000353486723e */ /* 0x020fe200000000ff */
[----:B------:R-:W-:Y:S01]  /*3eb0*/  IMAD.WIDE.U32 R244, R244, -0x2daee0ad, RZ ;  /* 0xd2511f53f4f47825 */ /* 0x000fe200078e00ff */
[----:B------:R-:W-:Y:S01]  /*3ec0*/  LOP3.LUT R230, R249, UR15, R230, 0x96, !PT ;  /* 0x0000000ff9e67c12 */ /* 0x000fe2000f8e96e6 */
[----:B------:R-:W-:Y:S01]  /*3ed0*/  HSET2.LE.AND R68, R68, R58, PT ;  /* 0x0000003a44447233 */ /* 0x000fe20003803000 */
[----:B------:R-:W-:Y:S01]  /*3ee0*/  LOP3.LUT R134, R63, R134, RZ, 0xc0, !PT ;  /* 0x000000863f867212 */ /* 0x000fe200078ec0ff */
[----:B------:R-:W1:Y:S01]  /*3ef0*/  MUFU.EX2 R55, R87 ;  /* 0x0000005700377308 */ /* 0x000e620000000800 */
[----:B------:R-:W-:Y:S01]  /*3f00*/  FFMA.FTZ R63, R236, c[0x0][0x23c], -R176 ;  /* 0x00008f00ec3f7a23 */ /* 0x000fe200000108b0 */
[----:B------:R-:W-:Y:S01]  /*3f10*/  HMMA.16816.F32 R88, R32, R20, R88 ;  /* 0x000000142058723c */ /* 0x000fe20000001858 */
[----:B------:R-:W-:Y:S01]  /*3f20*/  LOP3.LUT R242, R245, UR12, R242, 0x96, !PT ;  /* 0x0000000cf5f27c12 */ /* 0x000fe2000f8e96f2 */
[----:B------:R-:W-:-:S04]  /*3f30*/  IMAD.WIDE.U32 R230, R230, -0x2daee0ad, RZ ;  /* 0xd2511f53e6e67825 */ /* 0x000fc800078e00ff */
[----:B------:R-:W3:Y:S01]  /*3f40*/  MUFU.EX2 R57, R57 ;  /* 0x0000003900397308 */ /* 0x000ee20000000800 */
[----:B------:R-:W-:Y:S01]  /*3f50*/  IMAD.WIDE.U32 R242, R242, -0x326172a9, RZ ;  /* 0xcd9e8d57f2f27825 */ /* 0x000fe200078e00ff */
[C---:B------:R-:W-:Y:S01]  /*3f60*/  HMMA.16816.F32 R104, R32.reuse, R16, R104 ;  /* 0x000000102068723c */ /* 0x040fe20000001868 */
[----:B------:R-:W-:Y:S02]  /*3f70*/  LOP3.LUT R210, R231, UR12, R210, 0x96, !PT ;  /* 0x0000000ce7d27c12 */ /* 0x000fe4000f8e96d2 */
[----:B------:R-:W-:Y:S01]  /*3f80*/  FFMA.FTZ R204, R204, c[0x0][0x23c], -R176 ;  /* 0x00008f00cccc7a23 */ /* 0x000fe200000108b0 */
[----:B------:R-:W-:Y:S01]  /*3f90*/  LOP3.LUT R238, R243, UR11, R238, 0x96, !PT ;  /* 0x0000000bf3ee7c12 */ /* 0x000fe2000f8e96ee */
[----:B------:R-:W-:Y:S01]  /*3fa0*/  FFMA.FTZ R206, R206, c[0x0][0x23c], -R176 ;  /* 0x00008f00cece7a23 */ /* 0x000fe200000108b0 */
[----:B-1----:R-:W-:Y:S01]  /*3fb0*/  F2FP.PACK_AB R135, R55, R56 ;  /* 0x000000383787723e */ /* 0x002fe200000000ff */
[----:B------:R-:W-:Y:S01]  /*3fc0*/  MUFU.EX2 R66, R66 ;  /* 0x0000004200427308 */ /* 0x000fe20000000800 */
[----:B------:R-:W-:Y:S01]  /*3fd0*/  HMMA.16816.F32 R140, R32, R12, R140 ;  /* 0x0000000c208c723c */ /* 0x000fe2000000188c */
[--C-:B------:R-:W-:Y:S01]  /*3fe0*/  FFMA.FTZ R199, R199, c[0x0][0x23c], -R178.reuse ;  /* 0x00008f00c7c77a23 */ /* 0x100fe200000108b2 */
[----:B------:R-:W-:Y:S01]  /*3ff0*/  LOP3.LUT R135, R65, R135, RZ, 0xc0, !PT ;  /* 0x0000008741877212 */ /* 0x000fe200078ec0ff */
[----:B------:R-:W-:-:S02]  /*4000*/  FFMA.FTZ R65, R237, c[0x0][0x23c], -R178 ;  /* 0x00008f00ed417a23 */ /* 0x000fc400000108b2 */
[----:B------:R-:W-:Y:S01]  /*4010*/  FFMA.FTZ R201, R201, c[0x0][0x23c], -R178 ;  /* 0x00008f00c9c97a23 */ /* 0x000fe200000108b2 */
[----:B---3--:R-:W-:Y:S01]  /*4020*/  F2FP.PACK_AB R133, R57, R54 ;  /* 0x000000363985723e */ /* 0x008fe200000000ff */
[----:B------:R-:W-:Y:S01]  /*4030*/  MUFU.EX2 R63, R63 ;  /* 0x0000003f003f7308 */ /* 0x000fe20000000800 */
[C---:B--2---:R-:W-:Y:S01]  /*4040*/  HMMA.16816.F32 R124, R32.reuse, R8, R124 ;  /* 0x00000008207c723c */ /* 0x044fe2000000187c */
[--C-:B------:R-:W-:Y:S01]  /*4050*/  FFMA.FTZ R200, R200, c[0x0][0x23c], -R176.reuse ;  /* 0x00008f00c8c87a23 */ /* 0x100fe200000108b0 */
[----:B------:R-:W-:Y:S01]  /*4060*/  LOP3.LUT R133, R68, R133, RZ, 0xc0, !PT ;  /* 0x0000008544857212 */ /* 0x000fe200078ec0ff */
[----:B------:R-:W-:Y:S02]  /*4070*/  FFMA.FTZ R202, R202, c[0x0][0x23c], -R176 ;  /* 0x00008f00caca7a23 */ /* 0x000fe400000108b0 */
[----:B------:R-:W-:Y:S02]  /*4080*/  FADD.FTZ R50, R50, R51 ;  /* 0x0000003332327221 */ /* 0x000fe40000010000 */
[----:B------:R-:W-:Y:S01]  /*4090*/  MUFU.EX2 R65, R65 ;  /* 0x0000004100417308 */ /* 0x000fe20000000800 */
[----:B------:R-:W-:Y:S01]  /*40a0*/  HMMA.16816.F32 R152, R32, R30, R152 ;  /* 0x0000001e2098723c */ /* 0x000fe20000001898 */
[----:B------:R-:W-:-:S02]  /*40b0*/  FADD.FTZ R54, R54, R57 ;  /* 0x0000003936367221 */ /* 0x000fc40000010000 */
[----:B------:R-:W-:Y:S02]  /*40c0*/  FADD.FTZ R50, R53, R50 ;  /* 0x0000003235327221 */ /* 0x000fe40000010000 */
[----:B------:R-:W-:Y:S02]  /*40d0*/  FADD.FTZ R54, R56, R54 ;  /* 0x0000003638367221 */ /* 0x000fe40000010000 */
[----:B------:R-:W1:Y:S01]  /*40e0*/  MUFU.EX2 R177, R177 ;  /* 0x000000b100b17308 */ /* 0x000e620000000800 */
[----:B------:R-:W-:Y:S01]  /*40f0*/  HMMA.16816.F32 R76, R32, R26, R76 ;  /* 0x0000001a204c723c */ /* 0x000fe2000000184c */
[----:B------:R-:W-:Y:S02]  /*4100*/  FADD.FTZ R50, R52, R50 ;  /* 0x0000003234327221 */ /* 0x000fe40000010000 */
[----:B------:R-:W-:Y:S02]  /*4110*/  FADD.FTZ R54, R55, R54 ;  /* 0x0000003637367221 */ /* 0x000fe40000010000 */
[----:B------:R-:W-:-:S02]  /*4120*/  FFMA.FTZ R180, R180, c[0x0][0x23c], -R178 ;  /* 0x00008f00b4b47a23 */ /* 0x000fc400000108b2 */
[----:B------:R-:W2:Y:S01]  /*4130*/  MUFU.EX2 R174, R174 ;  /* 0x000000ae00ae7308 */ /* 0x000ea20000000800 */
[C---:B------:R-:W-:Y:S01]  /*4140*/  HMMA.16816.F32 R92, R32.reuse, R22, R92 ;  /* 0x00000016205c723c */ /* 0x040fe2000000185c */
[--C-:B------:R-:W-:Y:S02]  /*4150*/  FFMA.FTZ R179, R179, c[0x0][0x23c], -R178.reuse ;  /* 0x00008f00b3b37a23 */ /* 0x100fe400000108b2 */
[--C-:B------:R-:W-:Y:S02]  /*4160*/  FFMA.FTZ R175, R175, c[0x0][0x23c], -R178.reuse ;  /* 0x00008f00afaf7a23 */ /* 0x100fe400000108b2 */
[----:B------:R-:W-:Y:S02]  /*4170*/  FFMA.FTZ R232, R67, c[0x0][0x23c], -R178 ;  /* 0x00008f0043e87a23 */ /* 0x000fe400000108b2 */
[----:B------:R-:W3:Y:S01]  /*4180*/  MUFU.EX2 R173, R173 ;  /* 0x000000ad00ad7308 */ /* 0x000ee20000000800 */
[----:B------:R-:W-:Y:S01]  /*4190*/  HMMA.16816.F32 R144, R32, R18, R144 ;  /* 0x000000122090723c */ /* 0x000fe20000001890 */
[----:B-1----:R-:W-:-:S02]  /*41a0*/  FADD.FTZ R50, R177, R50 ;  /* 0x00000032b1327221 */ /* 0x002fc40000010000 */
[--C-:B------:R-:W-:Y:S02]  /*41b0*/  FFMA.FTZ R62, R62, c[0x0][0x23c], -R176.reuse ;  /* 0x00008f003e3e7a23 */ /* 0x100fe400000108b0 */
[----:B------:R-:W-:Y:S02]  /*41c0*/  FFMA.FTZ R61, R61, c[0x0][0x23c], -R176 ;  /* 0x00008f003d3d7a23 */ /* 0x000fe400000108b0 */
[----:B------:R-:W1:Y:S01]  /*41d0*/  MUFU.EX2 R172, R172 ;  /* 0x000000ac00ac7308 */ /* 0x000e620000000800 */
[----:B------:R-:W-:Y:S01]  /*41e0*/  HMMA.16816.F32 R116, R32, R14, R116 ;  /* 0x0000000e2074723c */ /* 0x000fe20000001874 */
[----:B--2---:R-:W-:Y:S02]  /*41f0*/  FADD.FTZ R50, R174, R50 ;  /* 0x00000032ae327221 */ /* 0x004fe40000010000 */
[----:B------:R-:W-:Y:S02]  /*4200*/  FFMA.FTZ R59, R59, c[0x0][0x23c], -R176 ;  /* 0x00008f003b3b7a23 */ /* 0x000fe400000108b0 */
[----:B------:R-:W-:-:S02]  /*4210*/  FADD.FTZ R50, R66, R50 ;  /* 0x0000003242327221 */ /* 0x000fc40000010000 */
[----:B------:R-:W-:Y:S01]  /*4220*/  MUFU.EX2 R203, R203 ;  /* 0x000000cb00cb7308 */ /* 0x000fe20000000800 */
[----:B------:R-:W-:Y:S01]  /*4230*/  HMMA.16816.F32 R128, R32, R10, R128 ;  /* 0x0000000a2080723c */ /* 0x000fe20000001880 */
[----:B---3--:R-:W-:Y:S02]  /*4240*/  FADD.FTZ R54, R173, R54 ;  /* 0x00000036ad367221 */ /* 0x008fe40000010000 */
[----:B------:R-:W-:Y:S02]  /*4250*/  FADD.FTZ R47, R37, R47 ;  /* 0x0000002f252f7221 */ /* 0x000fe40000010000 */
[----:B------:R-:W-:Y:S02]  /*4260*/  FADD.FTZ R46, R2, R46 ;  /* 0x0000002e022e7221 */ /* 0x000fe40000010000 */
[----:B------:R-:W-:Y:S01]  /*4270*/  LOP3.LUT R32, R139, UR7, R136, 0x96, !PT ;  /* 0x000000078b207c12 */ /* 0x000fe2000f8e9688 */
[----:B------:R-:W-:Y:S01]  /*4280*/  HMMA.16816.F32 R160, R132, R148, RZ ;  /* 0x0000009484a0723c */ /* 0x000fe200000018ff */
[----:B------:R-:W-:Y:S01]  /*4290*/  MUFU.EX2 R205, R205 ;  /* 0x000000cd00cd7308 */ /* 0x000fe20000000800 */
[----:B-1----:R-:W-:-:S02]  /*42a0*/  FADD.FTZ R54, R172, R54 ;  /* 0x00000036ac367221 */ /* 0x002fc40000010000 */
[----:B------:R-:W-:Y:S02]  /*42b0*/  FADD.FTZ R50, R65, R50 ;  /* 0x0000003241327221 */ /* 0x000fe40000010000 */
[----:B------:R-:W-:Y:S02]  /*42c0*/  FADD.FTZ R47, R36, R47 ;  /* 0x0000002f242f7221 */ /* 0x000fe40000010000 */
[----:B------:R-:W-:Y:S01]  /*42d0*/  HMMA.16816.F32 R136, R132, R4, RZ ;  /* 0x000000048488723c */ /* 0x000fe200000018ff */
[----:B------:R-:W-:Y:S01]  /*42e0*/  MUFU.EX2 R204, R204 ;  /* 0x000000cc00cc7308 */ /* 0x000fe20000000800 */
[----:B------:R-:W-:Y:S02]  /*42f0*/  FADD.FTZ R46, R0, R46 ;  /* 0x0000002e002e7221 */ /* 0x000fe40000010000 */
[----:B------:R-:W-:Y:S02]  /*4300*/  FADD.FTZ R47, R190, R47 ;  /* 0x0000002fbe2f7221 */ /* 0x000fe40000010000 */
[----:B------:R-:W-:-:S02]  /*4310*/  FADD.FTZ R46, R194, R46 ;  /* 0x0000002ec22e7221 */ /* 0x000fc40000010000 */
[----:B------:R-:W-:Y:S01]  /*4320*/  IMAD.WIDE.U32 R4, R32, -0x2daee0ad, RZ ;  /* 0xd2511f5320047825 */ /* 0x000fe200078e00ff */
[C---:B------:R-:W-:Y:S01]  /*4330*/  HMMA.16816.F32 R68, R132.reuse, R80, RZ ;  /* 0x000000508444723c */ /* 0x040fe200000018ff */
[----:B------:R-:W-:Y:S02]  /*4340*/  MUFU.EX2 R206, R206 ;  /* 0x000000ce00ce7308 */ /* 0x000fe40000000800 */
[----:B------:R-:W-:Y:S01]  /*4350*/  FADD.FTZ R47, R192, R47 ;  /* 0x0000002fc02f7221 */ /* 0x000fe20000010000 */
[----:B------:R-:W-:Y:S01]  /*4360*/  LOP3.LUT R32, R4, 0xffff, RZ, 0xc0, !PT ;  /* 0x0000ffff04207812 */ /* 0x000fe200078ec0ff */
[----:B------:R-:W-:Y:S02]  /*4370*/  FADD.FTZ R46, R198, R46 ;  /* 0x0000002ec62e7221 */ /* 0x000fe40000010000 */
[----:B------:R-:W-:Y:S01]  /*4380*/  FADD.FTZ R47, R193, R47 ;  /* 0x0000002fc12f7221 */ /* 0x000fe20000010000 */
[----:B------:R-:W-:Y:S01]  /*4390*/  HMMA.16816.F32 R84, R132, R96, RZ ;  /* 0x000000608454723c */ /* 0x000fe200000018ff */
[----:B------:R-:W-:Y:S01]  /*43a0*/  SHF.R.U32.HI R32, RZ, 0x8, R32 ;  /* 0x00000008ff207819 */ /* 0x000fe20000011620 */
[----:B------:R-:W1:Y:S01]  /*43b0*/  MUFU.EX2 R199, R199 ;  /* 0x000000c700c77308 */ /* 0x000e620000000800 */
[----:B------:R-:W-:-:S02]  /*43c0*/  FADD.FTZ R46, R197, R46 ;  /* 0x0000002ec52e7221 */ /* 0x000fc40000010000 */
[----:B------:R-:W-:Y:S02]  /*43d0*/  FADD.FTZ R47, R195, R47 ;  /* 0x0000002fc32f7221 */ /* 0x000fe40000010000 */
[----:B------:R-:W-:Y:S01]  /*43e0*/  FADD.FTZ R46, R196, R46 ;  /* 0x0000002ec42e7221 */ /* 0x000fe20000010000 */
[----:B------:R-:W-:Y:S01]  /*43f0*/  HMMA.16816.F32 R100, R132, R108, RZ ;  /* 0x0000006c8464723c */ /* 0x000fe200000018ff */
[----:B------:R-:W-:Y:S01]  /*4400*/  FADD.FTZ R47, R188, R47 ;  /* 0x0000002fbc2f7221 */ /* 0x000fe20000010000 */
[----:B------:R-:W2:Y:S03]  /*4410*/  MUFU.EX2 R201, R201 ;  /* 0x000000c900c97308 */ /* 0x000ea60000000800 */
[----:B------:R-:W-:-:S03]  /*4420*/  FADD.FTZ R47, R187, R47 ;  /* 0x0000002fbb2f7221 */ /* 0x000fc60000010000 */
[----:B------:R-:W-:Y:S01]  /*4430*/  HMMA.16816.F32 R112, R132, R120, RZ ;  /* 0x000000788470723c */ /* 0x000fe200000018ff */
[----:B------:R-:W-:Y:S01]  /*4440*/  FADD.FTZ R47, R186, R47 ;  /* 0x0000002fba2f7221 */ /* 0x000fe20000010000 */
[----:B------:R-:W-:Y:S01]  /*4450*/  MUFU.EX2 R200, R200 ;  /* 0x000000c800c87308 */ /* 0x000fe20000000800 */
[----:B-1----:R-:W-:-:S05]  /*4460*/  FADD.FTZ R50, R199, R50 ;  /* 0x00000032c7327221 */ /* 0x002fca0000010000 */
[----:B------:R-:W-:Y:S02]  /*4470*/  HMMA.16816.F32 R148, R132, R150, RZ ;  /* 0x000000968494723c */ /* 0x000fe400000018ff */
[----:B------:R-:W-:Y:S01]  /*4480*/  MUFU.EX2 R202, R202 ;  /* 0x000000ca00ca7308 */ /* 0x000fe20000000800 */
[----:B--2---:R-:W-:-:S04]  /*4490*/  FADD.FTZ R50, R201, R50 ;  /* 0x00000032c9327221 */ /* 0x004fc80000010000 */
[----:B------:R-:W-:Y:S01]  /*44a0*/  FADD.FTZ R50, R203, R50 ;  /* 0x00000032cb327221 */ /* 0x000fe20000010000 */
[----:B------:R-:W-:Y:S02]  /*44b0*/  HMMA.16816.F32 R80, R132, R82, RZ ;  /* 0x000000528450723c */ /* 0x000fe400000018ff */
[----:B------:R-:W1:Y:S01]  /*44c0*/  MUFU.EX2 R183, R183 ;  /* 0x000000b700b77308 */ /* 0x000e620000000800 */
[----:B------:R-:W-:-:S05]  /*44d0*/  FADD.FTZ R50, R205, R50 ;  /* 0x00000032cd327221 */ /* 0x000fca0000010000 */
[C---:B------:R-:W-:Y:S02]  /*44e0*/  HMMA.16816.F32 R96, R132.reuse, R98, RZ ;  /* 0x000000628460723c */ /* 0x040fe400000018ff */
[----:B------:R-:W2:Y:S06]  /*44f0*/  MUFU.EX2 R184, R184 ;  /* 0x000000b800b87308 */ /* 0x000eac0000000800 */
[----:B------:R-:W-:Y:S02]  /*4500*/  HMMA.16816.F32 R108, R132, R110, RZ ;  /* 0x0000006e846c723c */ /* 0x000fe400000018ff */
[----:B------:R-:W3:Y:S01]  /*4510*/  MUFU.EX2 R181, R181 ;  /* 0x000000b500b57308 */ /* 0x000ee20000000800 */
[----:B-1----:R-:W-:-:S05]  /*4520*/  FADD.FTZ R46, R183, R46 ;  /* 0x0000002eb72e7221 */ /* 0x002fca0000010000 */
[----:B------:R-:W-:Y:S02]  /*4530*/  HMMA.16816.F32 R120, R132, R122, RZ ;  /* 0x0000007a8478723c */ /* 0x000fe400000018ff */
[----:B------:R-:W1:Y:S01]  /*4540*/  MUFU.EX2 R180, R180 ;  /* 0x000000b400b47308 */ /* 0x000e620000000800 */
[----:B--2---:R-:W-:-:S05]  /*4550*/  FADD.FTZ R46, R184, R46 ;  /* 0x0000002eb82e7221 */ /* 0x004fca0000010000 */
[----:B------:R-:W-:Y:S02]  /*4560*/  HMMA.16816.F32 R132, R132, R6, RZ ;  /* 0x000000068484723c */ /* 0x000fe400000018ff */
[----:B------:R-:W2:Y:S01]  /*4570*/  MUFU.EX2 R179, R179 ;  /* 0x000000b300b37308 */ /* 0x000ea20000000800 */
[----:B---3--:R-:W-:-:S04]  /*4580*/  FADD.FTZ R46, R181, R46 ;  /* 0x0000002eb52e7221 */ /* 0x008fc80000010000 */
[----:B------:R-:W-:Y:S01]  /*4590*/  LOP3.LUT R7, R5, UR16, R64, 0x96, !PT ;  /* 0x0000001005077c12 */ /* 0x000fe2000f8e9640 */
[----:B------:R-:W-:Y:S01]  /*45a0*/  FFMA.FTZ R64, R229, c[0x0][0x23c], -R176 ;  /* 0x00008f00e5407a23 */ /* 0x000fe200000108b0 */
[--C-:B------:R-:W-:Y:S01]  /*45b0*/  SHF.R.U32.HI R5, RZ, 0x10, R4.reuse ;  /* 0x00000010ff057819 */ /* 0x100fe20000011604 */
[----:B------:R-:W-:Y:S01]  /*45c0*/  FFMA.FTZ R229, R182, c[0x0][0x23c], -R189 ;  /* 0x00008f00b6e57a23 */ /* 0x000fe200000108bd */
[----:B------:R-:W-:Y:S01]  /*45d0*/  LOP3.LUT R6, R4, 0xff, RZ, 0xc0, !PT ;  /* 0x000000ff04067812 */ /* 0x000fe200078ec0ff */
[----:B------:R-:W3:Y:S01]  /*45e0*/  MUFU.EX2 R175, R175 ;  /* 0x000000af00af7308 */ /* 0x000ee20000000800 */
[----:B------:R-:W-:Y:S01]  /*45f0*/  SHF.R.U32.HI R4, RZ, 0x18, R4 ;  /* 0x00000018ff047819 */ /* 0x000fe20000011604 */
[----:B-1----:R-:W-:Y:S01]  /*4600*/  FADD.FTZ R50, R180, R50 ;  /* 0x00000032b4327221 */ /* 0x002fe20000010000 */
[----:B------:R-:W-:Y:S02]  /*4610*/  LOP3.LUT R5, R5, 0xff, RZ, 0xc0, !PT ;  /* 0x000000ff05057812 */ /* 0x000fe400078ec0ff */
[----:B------:R-:W-:Y:S01]  /*4620*/  SHF.R.U32.HI R33, RZ, 0x10, R7 ;  /* 0x00000010ff217819 */ /* 0x000fe20000011607 */
[----:B--2---:R-:W-:Y:S01]  /*4630*/  FADD.FTZ R50, R179, R50 ;  /* 0x00000032b3327221 */ /* 0x004fe20000010000 */
[----:B------:R-:W-:Y:S01]  /*4640*/  PRMT R4, R5, 0x5410, R4 ;  /* 0x0000541005047816 */ /* 0x000fe20000000004 */
[----:B------:R-:W1:Y:S01]  /*4650*/  MUFU.EX2 R64, R64 ;  /* 0x0000004000407308 */ /* 0x000e620000000800 */
[----:B------:R-:W-:-:S02]  /*4660*/  LOP3.LUT R5, R7, 0xffff, RZ, 0xc0, !PT ;  /* 0x0000ffff07057812 */ /* 0x000fc400078ec0ff */
[----:B------:R-:W-:Y:S01]  /*4670*/  PRMT R6, R6, 0x5410, R32 ;  /* 0x0000541006067816 */ /* 0x000fe20000000020 */
[--C-:B------:R-:W-:Y:S01]  /*4680*/  HSET2.LE.AND R4, R4, R58.reuse, PT ;  /* 0x0000003a04047233 */ /* 0x100fe20003803000 */
[----:B------:R-:W-:Y:S02]  /*4690*/  LOP3.LUT R32, R7, 0xff, RZ, 0xc0, !PT ;  /* 0x000000ff07207812 */ /* 0x000fe400078ec0ff */
[----:B------:R-:W-:Y:S01]  /*46a0*/  SHF.R.U32.HI R34, RZ, 0x8, R5 ;  /* 0x00000008ff227819 */ /* 0x000fe20000011605 */
[----:B------:R-:W-:Y:S01]  /*46b0*/  HSET2.LE.AND R6, R6, R58, PT ;  /* 0x0000003a06067233 */ /* 0x000fe20003803000 */
[----:B------:R-:W-:Y:S01]  /*46c0*/  SHF.R.U32.HI R7, RZ, 0x18, R7 ;  /* 0x00000018ff077819 */ /* 0x000fe20000011607 */
[----:B------:R-:W-:Y:S01]  /*46d0*/  MUFU.EX2 R229, R229 ;  /* 0x000000e500e57308 */ /* 0x000fe20000000800 */
[----:B------:R-:W-:Y:S01]  /*46e0*/  LOP3.LUT R5, R33, 0xff, RZ, 0xc0, !PT ;  /* 0x000000ff21057812 */ /* 0x000fe200078ec0ff */
[----:B---3--:R-:W-:Y:S01]  /*46f0*/  FADD.FTZ R50, R175, R50 ;  /* 0x00000032af327221 */ /* 0x008fe20000010000 */
[----:B------:R-:W-:-:S02]  /*4700*/  PRMT R32, R32, 0x5410, R34 ;  /* 0x0000541020207816 */ /* 0x000fc40000000022 */
[----:B------:R-:W-:Y:S01]  /*4710*/  PRMT R5, R5, 0x5410, R7 ;  /* 0x0000541005057816 */ /* 0x000fe20000000007 */
[----:B-1----:R-:W-:Y:S01]  /*4720*/  FADD.FTZ R54, R64, R54 ;  /* 0x0000003640367221 */ /* 0x002fe20000010000 */
[----:B------:R-:W-:Y:S01]  /*4730*/  F2FP.PACK_AB R7, R65, R66 ;  /* 0x000000424107723e */ /* 0x000fe200000000ff */
[----:B------:R-:W-:Y:S02]  /*4740*/  MUFU.EX2 R232, R232 ;  /* 0x000000e800e87308 */ /* 0x000fe40000000800 */
[----:B------:R-:W-:Y:S01]  /*4750*/  HSET2.LE.AND R5, R5, R58, PT ;  /* 0x0000003a05057233 */ /* 0x000fe20003803000 */
[----:B------:R-:W-:Y:S01]  /*4760*/  LOP3.LUT R6, R6, R7, RZ, 0xc0, !PT ;  /* 0x0000000706067212 */ /* 0x000fe200078ec0ff */
[C---:B------:R-:W-:Y:S01]  /*4770*/  FADD.FTZ R54, R63.reuse, R54 ;  /* 0x000000363f367221 */ /* 0x040fe20000010000 */
[----:B------:R-:W-:-:S03]  /*4780*/  F2FP.PACK_AB R7, R63, R64 ;  /* 0x000000403f07723e */ /* 0x000fc600000000ff */
[----:B------:R-:W1:Y:S01]  /*4790*/  MUFU.EX2 R62, R62 ;  /* 0x0000003e003e7308 */ /* 0x000e620000000800 */
[----:B------:R-:W-:Y:S01]  /*47a0*/  LOP3.LUT R7, R4, R7, RZ, 0xc0, !PT ;  /* 0x0000000704077212 */ /* 0x000fe200078ec0ff */
[----:B------:R-:W-:Y:S01]  /*47b0*/  HSET2.LE.AND R4, R32, R58, PT ;  /* 0x0000003a20047233 */ /* 0x000fe20003803000 */
[----:B------:R-:W-:Y:S01]  /*47c0*/  F2FP.PACK_AB R32, R174, R177 ;  /* 0x000000b1ae20723e */ /* 0x000fe200000000ff */
[----:B------:R-:W-:-:S03]  /*47d0*/  FADD.FTZ R54, R200, R54 ;  /* 0x00000036c8367221 */ /* 0x000fc60000010000 */
[----:B------:R-:W-:Y:S01]  /*47e0*/  LOP3.LUT R4, R4, R32, RZ, 0xc0, !PT ;  /* 0x0000002004047212 */ /* 0x000fe200078ec0ff */
[----:B------:R-:W-:Y:S01]  /*47f0*/  MUFU.EX2 R61, R61 ;  /* 0x0000003d003d7308 */ /* 0x000fe20000000800 */
[----:B------:R-:W-:Y:S01]  /*4800*/  F2FP.PACK_AB R32, R172, R173 ;  /* 0x000000adac20723e */ /* 0x000fe200000000ff */
[----:B------:R-:W-:-:S03]  /*4810*/  FADD.FTZ R54, R202, R54 ;  /* 0x00000036ca367221 */ /* 0x000fc60000010000 */
[----:B------:R-:W-:Y:S01]  /*4820*/  LOP3.LUT R5, R5, R32, RZ, 0xc0, !PT ;  /* 0x0000002005057212 */ /* 0x000fe200078ec0ff */
[----:B------:R-:W-:Y:S02]  /*4830*/  FADD.FTZ R54, R204, R54 ;  /* 0x00000036cc367221 */ /* 0x000fe40000010000 */
[----:B------:R-:W2:Y:S02]  /*4840*/  MUFU.EX2 R59, R59 ;  /* 0x0000003b003b7308 */ /* 0x000ea40000000800 */
[----:B------:R-:W-:Y:S02]  /*4850*/  FADD.FTZ R54, R206, R54 ;  /* 0x00000036ce367221 */ /* 0x000fe40000010000 */
[----:B------:R-:W-:Y:S02]  /*4860*/  HMMA.16816.F32 R100, R4, R16, R100 ;  /* 0x000000100464723c */ /* 0x000fe40000001864 */
[----:B-1----:R-:W-:-:S05]  /*4870*/  FADD.FTZ R54, R62, R54 ;  /* 0x000000363e367221 */ /* 0x002fca0000010000 */
[--C-:B------:R-:W-:Y:S01]  /*4880*/  LOP3.LUT R16, R239, UR13, R248.reuse, 0x96, !PT ;  /* 0x0000000def107c12 */ /* 0x100fe2000f8e96f8 */
[----:B------:R-:W-:Y:S01]  /*4890*/  IMAD.WIDE.U32 R238, R238, -0x2daee0ad, RZ ;  /* 0xd2511f53eeee7825 */ /* 0x000fe200078e00ff */
[----:B------:R-:W-:Y:S01]  /*48a0*/  HMMA.16816.F32 R136, R4, R8, R136 ;  /* 0x000000080488723c */ /* 0x000fe20000001888 */
[----:B------:R-:W-:Y:S02]  /*48b0*/  LOP3.LUT R248, R209, UR13, R248, 0x96, !PT ;  /* 0x0000000dd1f87c12 */ /* 0x000fe4000f8e96f8 */
[----:B------:R-:W-:-:S04]  /*48c0*/  IMAD.WIDE.U32 R16, R16, -0x2daee0ad, RZ ;  /* 0xd2511f5310107825 */ /* 0x000fc800078e00ff */
[----:B------:R-:W-:Y:S01]  /*48d0*/  IMAD.WIDE.U32 R248, R248, -0x2daee0ad, RZ ;  /* 0xd2511f53f8f87825 */ /* 0x000fe200078e00ff */
[----:B------:R-:W-:Y:S01]  /*48e0*/  LOP3.LUT R32, R17, UR10, R244, 0x96, !PT ;  /* 0x0000000a11207c12 */ /* 0x000fe2000f8e96f4 */
[----:B------:R-:W-:Y:S01]  /*48f0*/  HMMA.16816.F32 R112, R4, R12, R112 ;  /* 0x0000000c0470723c */ /* 0x000fe20000001870 */
[----:B------:R-:W-:Y:S01]  /*4900*/  LOP3.LUT R236, R239, UR8, R16, 0x96, !PT ;  /* 0x00000008efec7c12 */ /* 0x000fe2000f8e9610 */
[----:B--2---:R-:W-:Y:S02]  /*4910*/  FADD.FTZ R54, R59, R54 ;  /* 0x000000363b367221 */ /* 0x004fe40000010000 */
[----:B------:R-:W-:-:S04]  /*4920*/  IMAD.WIDE.U32 R32, R32, -0x326172a9, RZ ;  /* 0xcd9e8d5720207825 */ /* 0x000fc800078e00ff */
[----:B------:R-:W-:Y:S01]  /*4930*/  IMAD.WIDE.U32 R236, R236, -0x326172a9, RZ ;  /* 0xcd9e8d57ecec7825 */ /* 0x000fe200078e00ff */
[----:B------:R-:W-:Y:S01]  /*4940*/  LOP3.LUT R34, R33, UR9, R242, 0x96, !PT ;  /* 0x0000000921227c12 */ /* 0x000fe2000f8e96f2 */
[----:B------:R-:W-:Y:S02]  /*4950*/  HMMA.16816.F32 R120, R4, R14, R120 ;  /* 0x0000000e0478723c */ /* 0x000fe40000001878 */
[----:B------:R-:W-:Y:S02]  /*4960*/  FADD.FTZ R54, R61, R54 ;  /* 0x000000363d367221 */ /* 0x000fe40000010000 */
[----:B------:R-:W-:-:S04]  /*4970*/  IMAD.WIDE.U32 R34, R34, -0x2daee0ad, RZ ;  /* 0xd2511f5322227825 */ /* 0x000fc800078e00ff */
[----:B------:R-:W-:Y:S01]  /*4980*/  HMMA.16816.F32 R160, R4, R28, R160 ;  /* 0x0000001c04a0723c */ /* 0x000fe200000018a0 */
[----:B------:R-:W-:-:S05]  /*4990*/  LOP3.LUT R8, R35, UR6, R238, 0x96, !PT ;  /* 0x0000000623087c12 */ /* 0x000fca000f8e96ee */
[----:B------:R-:W-:Y:S02]  /*49a0*/  IMAD.WIDE.U32 R16, R8, -0x326172a9, RZ ;  /* 0xcd9e8d5708107825 */ /* 0x000fe400078e00ff */
[C---:B------:R-:W-:Y:S03]  /*49b0*/  HMMA.16816.F32 R68, R4.reuse, R24, R68 ;  /* 0x000000180444723c */ /* 0x040fe60000001844 */
[----:B------:R-:W-:Y:S02]  /*49c0*/  LOP3.LUT R12, R17, UR17, R236, 0x96, !PT ;  /* 0x00000011110c7c12 */ /* 0x000fe4000f8e96ec */
[----:B------:R-:W-:Y:S02]  /*49d0*/  LOP3.LUT R8, R16, 0xffff, RZ, 0xc0, !PT ;  /* 0x0000ffff10087812 */ /* 0x000fe400078ec0ff */
[----:B------:R-:W-:Y:S01]  /*49e0*/  SHF.R.U32.HI R9, RZ, 0x10, R16 ;  /* 0x00000010ff097819 */ /* 0x000fe20000011610 */
[----:B------:R-:W-:Y:S01]  /*49f0*/  HMMA.16816.F32 R84, R4, R20, R84 ;  /* 0x000000140454723c */ /* 0x000fe20000001854 */
[----:B------:R-:W-:-:S02]  /*4a00*/  LOP3.LUT R13, R12, 0xffff, RZ, 0xc0, !PT ;  /* 0x0000ffff0c0d7812 */ /* 0x000fc400078ec0ff */
[----:B------:R-:W-:Y:S02]  /*4a10*/  SHF.R.U32.HI R14, RZ, 0x10, R12 ;  /* 0x00000010ff0e7819 */ /* 0x000fe4000001160c */
[----:B------:R-:W-:Y:S02]  /*4a20*/  SHF.R.U32.HI R8, RZ, 0x8, R8 ;  /* 0x00000008ff087819 */ /* 0x000fe40000011608 */
[----:B------:R-:W-:Y:S01]  /*4a30*/  LOP3.LUT R9, R9, 0xff, RZ, 0xc0, !PT ;  /* 0x000000ff09097812 */ /* 0x000fe200078ec0ff */
[----:B------:R-:W-:Y:S01]  /*4a40*/  HMMA.16816.F32 R148, R4, R30, R148 ;  /* 0x0000001e0494723c */ /* 0x000fe20000001894 */
[----:B------:R-:W-:Y:S01]  /*4a50*/  SHF.R.U32.HI R13, RZ, 0x8, R13 ;  /* 0x00000008ff0d7819 */ /* 0x000fe2000001160d */
[----:B------:R-:W1:Y:S01]  /*4a60*/  LDSM.16.MT88.4 R28, [R213+0x9800] ;  /* 0x00980000d51c783b */ /* 0x000e620000004200 */
[----:B------:R-:W-:Y:S02]  /*4a70*/  LOP3.LUT R14, R14, 0xff, RZ, 0xc0, !PT ;  /* 0x000000ff0e0e7812 */ /* 0x000fe400078ec0ff */
[----:B------:R-:W-:-:S02]  /*4a80*/  LOP3.LUT R35, R16, 0xff, RZ, 0xc0, !PT ;  /* 0x000000ff10237812 */ /* 0x000fc400078ec0ff */
[----:B------:R-:W-:Y:S01]  /*4a90*/  SHF.R.U32.HI R33, RZ, 0x18, R16 ;  /* 0x00000018ff217819 */ /* 0x000fe20000011610 */
[C---:B------:R-:W-:Y:S01]  /*4aa0*/  HMMA.16816.F32 R80, R4.reuse, R26, R80 ;  /* 0x0000001a0450723c */ /* 0x040fe20000001850 */
[----:B------:R-:W-:Y:S01]  /*4ab0*/  LOP3.LUT R211, R12, 0xff, RZ, 0xc0, !PT ;  /* 0x000000ff0cd37812 */ /* 0x000fe200078ec0ff */
[----:B------:R-:W2:Y:S01]  /*4ac0*/  LDSM.16.MT88.4 R24, [R212+0x9800] ;  /* 0x00980000d418783b */ /* 0x000ea20000004200 */
[----:B------:R-:W-:Y:S02]  /*4ad0*/  SHF.R.U32.HI R207, RZ, 0x18, R12 ;  /* 0x00000018ffcf7819 */ /* 0x000fe4000001160c */
[----:B------:R-:W-:Y:S02]  /*4ae0*/  PRMT R35, R35, 0x5410, R8 ;  /* 0x0000541023237816 */ /* 0x000fe40000000008 */
[----:B------:R-:W-:Y:S01]  /*4af0*/  PRMT R33, R9, 0x5410, R33 ;  /* 0x0000541009217816 */ /* 0x000fe20000000021 */
[----:B------:R-:W-:Y:S01]  /*4b00*/  HMMA.16816.F32 R96, R4, R22, R96 ;  /* 0x000000160460723c */ /* 0x000fe20000001860 */
[----:B------:R-:W-:Y:S01]  /*4b10*/  PRMT R211, R211, 0x5410, R13 ;  /* 0x00005410d3d37816 */ /* 0x000fe2000000000d */
[----:B------:R-:W3:Y:S01]  /*4b20*/  LDSM.16.MT88.4 R20, [R213+0xa800] ;  /* 0x00a80000d514783b */ /* 0x000ee20000004200 */
[----:B------:R-:W-:-:S03]  /*4b30*/  PRMT R207, R14, 0x5410, R207 ;  /* 0x000054100ecf7816 */ /* 0x000fc600000000cf */
[----:B------:R-:W-:Y:S02]  /*4b40*/  LDSM.16.MT88.4 R12, [R213+0xb800] ;  /* 0x00b80000d50c783b */ /* 0x000fe40000004200 */
[C---:B------:R-:W-:Y:S02]  /*4b50*/  HMMA.16816.F32 R108, R4.reuse, R18, R108 ;  /* 0x00000012046c723c */ /* 0x040fe4000000186c */
[----:B------:R-:W4:Y:S06]  /*4b60*/  LDSM.16.MT88.4 R16, [R212+0xa800] ;  /* 0x00a80000d410783b */ /* 0x000f2c0000004200 */
[----:B------:R-:W-:Y:S01]  /*4b70*/  HMMA.16816.F32 R132, R4, R10, R132 ;  /* 0x0000000a0484723c */ /* 0x000fe20000001884 */
[----:B------:R-:W5:Y:S06]  /*4b80*/  LDSM.16.MT88.4 R8, [R212+0xb800] ;  /* 0x00b80000d408783b */ /* 0x000f6c0000004200 */
[----:B------:R-:W-:Y:S01]  /*4b90*/  HSET2.LE.AND R4, R211, R58, PT ;  /* 0x0000003ad3047233 */ /* 0x000fe20003803000 */
[----:B------:R-:W-:-:S02]  /*4ba0*/  F2FP.PACK_AB R5, R192, R190 ;  /* 0x000000bec005723e */ /* 0x000fc400000000ff */
[----:B------:R-:W-:Y:S02]  /*4bb0*/  F2FP.PACK_AB R6, R198, R194 ;  /* 0x000000c2c606723e */ /* 0x000fe400000000ff */
[----:B------:R-:W-:Y:S01]  /*4bc0*/  LOP3.LUT R4, R4, R5, RZ, 0xc0, !PT ;  /* 0x0000000504047212 */ /* 0x000fe200078ec0ff */
[--C-:B------:R-:W-:Y:S01]  /*4bd0*/  HSET2.LE.AND R5, R207, R58.reuse, PT ;  /* 0x0000003acf057233 */ /* 0x100fe20003803000 */
[----:B------:R-:W-:Y:S01]  /*4be0*/  LOP3.LUT R211, R249, UR10, R230, 0x96, !PT ;  /* 0x0000000af9d37c12 */ /* 0x000fe2000f8e96e6 */
[----:B------:R-:W-:Y:S01]  /*4bf0*/  IMAD.WIDE.U32 R230, R210, -0x326172a9, RZ ;  /* 0xcd9e8d57d2e67825 */ /* 0x000fe200078e00ff */
[----:B------:R-:W-:Y:S02]  /*4c00*/  F2FP.PACK_AB R7, R195, R193 ;  /* 0x000000c1c307723e */ /* 0x000fe400000000ff */
[----:B------:R-:W-:Y:S01]  /*4c10*/  LOP3.LUT R5, R5, R6, RZ, 0xc0, !PT ;  /* 0x0000000605057212 */ /* 0x000fe200078ec0ff */
[----:B------:R-:W-:Y:S01]  /*4c20*/  HSET2.LE.AND R6, R35, R58, PT ;  /* 0x0000003a23067233 */ /* 0x000fe20003803000 */
[----:B------:R-:W-:Y:S01]  /*4c30*/  IMAD.WIDE.U32 R210, R211, -0x326172a9, RZ ;  /* 0xcd9e8d57d3d27825 */ /* 0x000fe200078e00ff */
[----:B------:R-:W-:-:S03]  /*4c40*/  LOP3.LUT R208, R231, UR11, R208, 0x96, !PT ;  /* 0x0000000be7d07c12 */ /* 0x000fc6000f8e96d0 */
[----:B------:R-:W-:Y:S01]  /*4c50*/  LOP3.LUT R6, R6, R7, RZ, 0xc0, !PT ;  /* 0x0000000706067212 */ /* 0x000fe200078ec0ff */
[----:B------:R-:W-:Y:S01]  /*4c60*/  HSET2.LE.AND R7, R33, R58, PT ;  /* 0x0000003a21077233 */ /* 0x000fe20003803000 */
[----:B------:R-:W-:Y:S02]  /*4c70*/  F2FP.PACK_AB R33, R196, R197 ;  /* 0x000000c5c421723e */ /* 0x000fe400000000ff */
[----:B------:R-:W-:Y:S01]  /*4c80*/  LOP3.LUT R209, R211, UR9, R230, 0x96, !PT ;  /* 0x00000009d3d17c12 */ /* 0x000fe2000f8e96e6 */
[----:B------:R-:W-:Y:S01]  /*4c90*/  IMAD.WIDE.U32 R230, R208, -0x2daee0ad, RZ ;  /* 0xd2511f53d0e67825 */ /* 0x000fe200078e00ff */
[----:B------:R-:W-:-:S03]  /*4ca0*/  LOP3.LUT R7, R7, R33, RZ, 0xc0, !PT ;  /* 0x0000002107077212 */ /* 0x000fc600078ec0ff */
[----:B------:R-:W-:-:S04]  /*4cb0*/  IMAD.WIDE.U32 R208, R209, -0x2daee0ad, RZ ;  /* 0xd2511f53d1d07825 */ /* 0x000fc800078e00ff */
        /* <DEDUP_REMOVED lines=12> */
[----:B------:R-:W-:-:S02]  /*4d80*/  LOP3.LUT R4, R209, UR6, R230, 0x96, !PT ;  /* 0x00000006d1047c12 */ /* 0x000fc4000f8e96e6 */
[----:B------:R-:W-:-:S03]  /*4d90*/  LOP3.LUT R230, R231, UR8, R248, 0x96, !PT ;  /* 0x00000008e7e67c12 */ /* 0x000fc6000f8e96f8 */
[----:B------:R-:W-:-:S04]  /*4da0*/  IMAD.WIDE.U32 R238, R4, -0x326172a9, RZ ;  /* 0xcd9e8d5704ee7825 */ /* 0x000fc800078e00ff */
[----:B------:R-:W-:Y:S01]  /*4db0*/  IMAD.WIDE.U32 R230, R230, -0x326172a9, RZ ;  /* 0xcd9e8d57e6e67825 */ /* 0x000fe200078e00ff */
[C---:B------:R-:W-:Y:S02]  /*4dc0*/  LOP3.LUT R4, R238.reuse, 0xffff, RZ, 0xc0, !PT ;  /* 0x0000ffffee047812 */ /* 0x040fe400078ec0ff */
[----:B------:R-:W-:Y:S02]  /*4dd0*/  LOP3.LUT R6, R238, 0xff, RZ, 0xc0, !PT ;  /* 0x000000ffee067812 */ /* 0x000fe400078ec0ff */
[----:B------:R-:W-:Y:S02]  /*4de0*/  SHF.R.U32.HI R4, RZ, 0x8, R4 ;  /* 0x00000008ff047819 */ /* 0x000fe40000011604 */
[----:B------:R-:W-:Y:S02]  /*4df0*/  SHF.R.U32.HI R5, RZ, 0x18, R238 ;  /* 0x00000018ff057819 */ /* 0x000fe400000116ee */
[----:B------:R-:W-:Y:S02]  /*4e00*/  PRMT R6, R6, 0x5410, R4 ;  /* 0x0000541006067816 */ /* 0x000fe40000000004 */
[----:B------:R-:W-:-:S02]  /*4e10*/  SHF.R.U32.HI R4, RZ, 0x10, R238 ;  /* 0x00000010ff047819 */ /* 0x000fc400000116ee */
[----:B------:R-:W-:Y:S01]  /*4e20*/  LOP3.LUT R7, R239, UR17, R230, 0x96, !PT ;  /* 0x00000011ef077c12 */ /* 0x000fe2000f8e96e6 */
[--C-:B------:R-:W-:Y:S01]  /*4e30*/  HSET2.LE.AND R6, R6, R58.reuse, PT ;  /* 0x0000003a06067233 */ /* 0x100fe20003803000 */
[----:B------:R-:W-:Y:S01]  /*4e40*/  LOP3.LUT R4, R4, 0xff, RZ, 0xc0, !PT ;  /* 0x000000ff04047812 */ /* 0x000fe200078ec0ff */
[----:B------:R-:W-:Y:S01]  /*4e50*/  FFMA.FTZ R230, R185, c[0x0][0x23c], -R191 ;  /* 0x00008f00b9e67a23 */ /* 0x000fe200000108bf */
[C---:B------:R-:W-:Y:S02]  /*4e60*/  LOP3.LUT R35, R7.reuse, 0xffff, RZ, 0xc0, !PT ;  /* 0x0000ffff07237812 */ /* 0x040fe400078ec0ff */
[----:B------:R-:W-:Y:S02]  /*4e70*/  PRMT R4, R4, 0x5410, R5 ;  /* 0x0000541004047816 */ /* 0x000fe40000000005 */
[--C-:B------:R-:W-:Y:S01]  /*4e80*/  SHF.R.U32.HI R5, RZ, 0x10, R7.reuse ;  /* 0x00000010ff057819 */ /* 0x100fe20000011607 */
[----:B------:R-:W1:Y:S01]  /*4e90*/  MUFU.EX2 R230, R230 ;  /* 0x000000e600e67308 */ /* 0x000e620000000800 */
[----:B------:R-:W-:Y:S01]  /*4ea0*/  LOP3.LUT R33, R7, 0xff, RZ, 0xc0, !PT ;  /* 0x000000ff07217812 */ /* 0x000fe200078ec0ff */
[----:B------:R-:W-:Y:S01]  /*4eb0*/  HSET2.LE.AND R4, R4, R58, PT ;  /* 0x0000003a04047233 */ /* 0x000fe20003803000 */
[----:B------:R-:W-:-:S02]  /*4ec0*/  SHF.R.U32.HI R7, RZ, 0x18, R7 ;  /* 0x00000018ff077819 */ /* 0x000fc40000011607 */
[----:B------:R-:W-:Y:S02]  /*4ed0*/  LOP3.LUT R5, R5, 0xff, RZ, 0xc0, !PT ;  /* 0x000000ff05057812 */ /* 0x000fe400078ec0ff */
[----:B------:R-:W-:Y:S02]  /*4ee0*/  SHF.R.U32.HI R35, RZ, 0x8, R35 ;  /* 0x00000008ff237819 */ /* 0x000fe40000011623 */
[----:B------:R-:W-:Y:S02]  /*4ef0*/  PRMT R5, R5, 0x5410, R7 ;  /* 0x0000541005057816 */ /* 0x000fe40000000007 */
[----:B------:R-:W-:Y:S02]  /*4f00*/  F2FP.PACK_AB R7, R205, R203 ;  /* 0x000000cbcd07723e */ /* 0x000fe400000000ff */
[----:B------:R-:W-:Y:S01]  /*4f10*/  PRMT R33, R33, 0x5410, R35 ;  /* 0x0000541021217816 */ /* 0x000fe20000000023 */
[----:B------:R-:W-:Y:S01]  /*4f20*/  HSET2.LE.AND R5, R5, R58, PT ;  /* 0x0000003a05057233 */ /* 0x000fe20003803000 */
[----:B------:R-:W-:-:S02]  /*4f30*/  LOP3.LUT R6, R6, R7, RZ, 0xc0, !PT ;  /* 0x0000000706067212 */ /* 0x000fc400078ec0ff */
[----:B------:R-:W-:Y:S02]  /*4f40*/  F2FP.PACK_AB R7, R206, R204 ;  /* 0x000000ccce07723e */ /* 0x000fe400000000ff */
[C---:B------:R-:W-:Y:S01]  /*4f50*/  F2FP.PACK_AB R35, R229.reuse, R181 ;  /* 0x000000b5e523723e */ /* 0x040fe200000000ff */
[----:B------:R-:W-:Y:S01]  /*4f60*/  FADD.FTZ R229, R229, R46 ;  /* 0x0000002ee5e57221 */ /* 0x000fe20000010000 */
[----:B------:R-:W-:Y:S01]  /*4f70*/  LOP3.LUT R7, R4, R7, RZ, 0xc0, !PT ;  /* 0x0000000704077212 */ /* 0x000fe200078ec0ff */
[----:B------:R-:W-:Y:S01]  /*4f80*/  HSET2.LE.AND R4, R33, R58, PT ;  /* 0x0000003a21047233 */ /* 0x000fe20003803000 */
[----:B------:R-:W-:Y:S02]  /*4f90*/  F2FP.PACK_AB R33, R201, R199 ;  /* 0x000000c7c921723e */ /* 0x000fe400000000ff */
[----:B------:R-:W-:Y:S01]  /*4fa0*/  LOP3.LUT R210, R231, UR7, R210, 0x96, !PT ;  /* 0x00000007e7d27c12 */ /* 0x000fe2000f8e96d2 */
[----:B------:R-:W-:Y:S01]  /*4fb0*/  FFMA.FTZ R231, R60, c[0x0][0x23c], -R176 ;  /* 0x00008f003ce77a23 */ /* 0x000fe200000108b0 */
[----:B------:R-:W-:-:S02]  /*4fc0*/  LOP3.LUT R4, R4, R33, RZ, 0xc0, !PT ;  /* 0x0000002104047212 */ /* 0x000fc400078ec0ff */
[----:B------:R-:W-:Y:S01]  /*4fd0*/  F2FP.PACK_AB R33, R202, R200 ;  /* 0x000000c8ca21723e */ /* 0x000fe200000000ff */
[----:B------:R-:W-:Y:S02]  /*4fe0*/  IMAD.WIDE.U32 R210, R210, -0x2daee0ad, RZ ;  /* 0xd2511f53d2d27825 */ /* 0x000fe400078e00ff */
[----:B------:R-:W2:Y:S01]  /*4ff0*/  MUFU.EX2 R231, R231 ;  /* 0x000000e700e77308 */ /* 0x000ea20000000800 */
[----:B------:R-:W-:Y:S02]  /*5000*/  LOP3.LUT R5, R5, R33, RZ, 0xc0, !PT ;  /* 0x0000002105057212 */ /* 0x000fe400078ec0ff */
[----:B------:R-:W-:Y:S02]  /*5010*/  F2FP.PACK_AB R33, R184, R183 ;  /* 0x000000b7b821723e */ /* 0x000fe400000000ff */
[----:B------:R-:W-:-:S03]  /*5020*/  LOP3.LUT R208, R211, UR16, R208, 0x96, !PT ;  /* 0x00000010d3d07c12 */ /* 0x000fc6000f8e96d0 */
[C---:B------:R-:W-:Y:S01]  /*5030*/  HMMA.16816.F32 R100, R4.reuse, R16, R100 ;  /* 0x000000100464723c */ /* 0x040fe20000001864 */
[C---:B------:R-:W-:Y:S02]  /*5040*/  LOP3.LUT R67, R208.reuse, 0xffff, RZ, 0xc0, !PT ;  /* 0x0000ffffd0437812 */ /* 0x040fe400078ec0ff */
[----:B------:R-:W-:Y:S02]  /*5050*/  SHF.R.U32.HI R176, RZ, 0x10, R208 ;  /* 0x00000010ffb07819 */ /* 0x000fe400000116d0 */
[----:B------:R-:W-:Y:S02]  /*5060*/  LOP3.LUT R60, R208, 0xff, RZ, 0xc0, !PT ;  /* 0x000000ffd03c7812 */ /* 0x000fe400078ec0ff */
[----:B------:R-:W-:Y:S01]  /*5070*/  LOP3.LUT R16, R237, UR7, R32, 0x96, !PT ;  /* 0x00000007ed107c12 */ /* 0x000fe2000f8e9620 */
[----:B------:R-:W-:Y:S01]  /*5080*/  HMMA.16816.F32 R108, R4, R18, R108 ;  /* 0x00000012046c723c */ /* 0x000fe2000000186c */
[----:B------:R-:W-:Y:S02]  /*5090*/  SHF.R.U32.HI R208, RZ, 0x18, R208 ;  /* 0x00000018ffd07819 */ /* 0x000fe400000116d0 */
[----:B------:R-:W-:Y:S01]  /*50a0*/  SHF.R.U32.HI R67, RZ, 0x8, R67 ;  /* 0x00000008ff437819 */ /* 0x000fe20000011643 */
[----:B------:R-:W-:Y:S01]  /*50b0*/  IMAD.WIDE.U32 R16, R16, -0x2daee0ad, RZ ;  /* 0xd2511f5310107825 */ /* 0x000fe200078e00ff */
[----:B------:R-:W-:-:S02]  /*50c0*/  LOP3.LUT R176, R176, 0xff, RZ, 0xc0, !PT ;  /* 0x000000ffb0b07812 */ /* 0x000fc400078ec0ff */
[----:B------:R-:W-:Y:S01]  /*50d0*/  PRMT R60, R60, 0x5410, R67 ;  /* 0x000054103c3c7816 */ /* 0x000fe20000000043 */
[C---:B------:R-:W-:Y:S01]  /*50e0*/  HMMA.16816.F32 R112, R4.reuse, R12, R112 ;  /* 0x0000000c0470723c */ /* 0x040fe20000001870 */
[----:B------:R-:W-:Y:S02]  /*50f0*/  LOP3.LUT R34, R17, UR16, R34, 0x96, !PT ;  /* 0x0000001011227c12 */ /* 0x000fe4000f8e9622 */
[----:B------:R-:W-:Y:S02]  /*5100*/  LOP3.LUT R18, R16, 0xff, RZ, 0xc0, !PT ;  /* 0x000000ff10127812 */ /* 0x000fe400078ec0ff */
[C---:B------:R-:W-:Y:S02]  /*5110*/  LOP3.LUT R19, R34.reuse, 0xffff, RZ, 0xc0, !PT ;  /* 0x0000ffff22137812 */ /* 0x040fe400078ec0ff */
[----:B------:R-:W-:Y:S01]  /*5120*/  LOP3.LUT R12, R34, 0xff, RZ, 0xc0, !PT ;  /* 0x000000ff220c7812 */ /* 0x000fe200078ec0ff */
[----:B------:R-:W-:Y:S01]  /*5130*/  HMMA.16816.F32 R120, R4, R14, R120 ;  /* 0x0000000e0478723c */ /* 0x000fe20000001878 */
[----:B------:R-:W-:-:S02]  /*5140*/  SHF.R.U32.HI R19, RZ, 0x8, R19 ;  /* 0x00000008ff137819 */ /* 0x000fc40000011613 */
[----:B------:R-:W-:Y:S02]  /*5150*/  LOP3.LUT R13, R16, 0xffff, RZ, 0xc0, !PT ;  /* 0x0000ffff100d7812 */ /* 0x000fe400078ec0ff */
        /* <DEDUP_REMOVED lines=28> */
[----:B------:R-:W-:Y:S01]  /*5320*/  LDSM.16.MT88.4 R12, [R213+0xbc00] ;  /* 0x00bc0000d50c783b */ /* 0x000fe20000004200 */
[----:B------:R-:W-:Y:S01]  /*5330*/  F2FP.PACK_AB R67, R179, R180 ;  /* 0x000000b4b343723e */ /* 0x000fe200000000ff */
        /* <DEDUP_REMOVED lines=54> */
[----:B------:R-:W-:Y:S01]  /*56a0*/  UIADD3 UR27, UR26, -0x2, URZ ;  /* 0xfffffffe1a1b7890 */ /* 0x000fe2000fffe03f */
[----:B------:R-:W-:-:S04]  /*56b0*/  DEPBAR.LE SB0, 0x0 ;  /* 0x000080000000791a */ /* 0x000fc80000000000 */
[----:B------:R-:W-:Y:S02]  /*56c0*/  USHF.R.S32.HI UR28, URZ, 0x1f, UR27 ;  /* 0x0000001f3f1c7899 */ /* 0x000fe4000801141b */
[----:B------:R-:W-:Y:S02]  /*56d0*/  ULDC.64 UR4, c[0x0][0x1a0] ;  /* 0x0000680000047ab9 */ /* 0x000fe40000000a00 */
[----:B------:R-:W-:Y:S02]  /*56e0*/  UIMAD UR28, UR28, UR4, URZ ;  /* 0x000000041c1c72a4 */ /* 0x000fe4000f8e023f */
[----:B------:R-:W-:Y:S02]  /*56f0*/  UIMAD.WIDE.U32 UR30, UR27, UR4, URZ ;  /* 0x000000041b1e72a5 */ /* 0x000fe4000f8e003f */
[----:B------:R-:W-:Y:S02]  /*5700*/  UIMAD UR5, UR27, UR5, UR28 ;  /* 0x000000051b0572a4 */ /* 0x000fe4000f8e021c */
[----:B------:R-:W-:-:S02]  /*5710*/  UIADD3 UR4, UR26, -0x2, URZ ;  /* 0xfffffffe1a047890 */ /* 0x000fc4000fffe03f */
[----:B------:R-:W-:Y:S01]  /*5720*/  UIADD3 UR5, UR31, UR5, URZ ;  /* 0x000000051f057290 */ /* 0x000fe2000fffe03f */
[----:B------:R-:W-:Y:S01]  /*5730*/  IMAD.U32 R6, RZ, RZ, UR30 ;  /* 0x0000001eff067e24 */ /* 0x000fe2000f8e00ff */
[----:B------:R-:W-:Y:S01]  /*5740*/  UISETP.NE.AND UP0, UPT, UR26, 0x2, UPT ;  /* 0x000000021a00788c */ /* 0x000fe2000bf05270 */
[----:B------:R-:W-:-:S03]  /*5750*/  IMAD.U32 R7, RZ, RZ, UR31 ;  /* 0x0000001fff077e24 */ /* 0x000fc6000f8e00ff */
[----:B------:R-:W-:Y:S01]  /*5760*/  IMAD.U32 R0, RZ, RZ, UR5 ;  /* 0x00000005ff007e24 */ /* 0x000fe2000f8e00ff */
[----:B------:R-:W-:Y:S01]  /*5770*/  BAR.SYNC.DEFER_BLOCKING 0x0 ;  /* 0x0000000000007b1d */ /* 0x000fe20000010000 */
[----:B------:R-:W-:-:S04]  /*5780*/  LEA R2, P0, R6, R246, 0x6 ;  /* 0x000000f606027211 */ /* 0x000fc800078030ff */
[----:B------:R-:W-:Y:S02]  /*5790*/  LEA R4, P1, R2, c[0x0][0x170], 0x1 ;  /* 0x00005c0002047a11 */ /* 0x000fe400078208ff */
[----:B------:R-:W-:Y:S02]  /*57a0*/  LEA.HI.X R0, R6, R223, R0, 0x6, P0 ;  /* 0x000000df06007211 */ /* 0x000fe400000f3400 */
[----:B------:R-:W-:Y:S02]  /*57b0*/  IADD3 R6, P0, R4, UR21, RZ ;  /* 0x0000001504067c10 */ /* 0x000fe4000ff1e0ff */
[----:B------:R-:W-:Y:S02]  /*57c0*/  LEA.HI.X R5, R2, c[0x0][0x174], R0, 0x1, P1 ;  /* 0x00005d0002057a11 */ /* 0x000fe400008f0c00 */
[----:B------:R-:W1:Y:S02]  /*57d0*/  S2R R0, SR_TID.X ;  /* 0x0000000000007919 */ /* 0x000e640000002100 */
[----:B------:R-:W-:-:S02]  /*57e0*/  IADD3.X R7, R5, UR20, RZ, P0, !PT ;  /* 0x0000001405077c10 */ /* 0x000fc400087fe4ff */
[----:B------:R-:W-:Y:S01]  /*57f0*/  @!PT LDS RZ, [RZ] ;  /* 0x00000000fffff984 */ /* 0x000fe20000000800 */
[----:B------:R-:W-:Y:S01]  /*5800*/  @!PT LDS RZ, [RZ] ;  /* 0x00000000fffff984 */ /* 0x000fe20000000800 */
[----:B------:R-:W-:Y:S01]  /*5810*/  @!PT LDS RZ, [RZ] ;  /* 0x00000000fffff984 */ /* 0x000fe20000000800 */
[----:B------:R2:W-:Y:S04]  /*5820*/  LDGSTS.E.BYPASS.LTC128B.128 [R218+0x9000], [R4.64] ;  /* 0x0900000004da7fae */ /* 0x0005e8000b901d56 */
[----:B------:R2:W-:Y:S04]  /*5830*/  LDGSTS.E.BYPASS.LTC128B.128 [R218+0xa000], [R4.64+0x40] ;  /* 0x0a00004004da7fae */ /* 0x0005e8000b901d56 */
[----:B------:R2:W-:Y:S04]  /*5840*/  LDGSTS.E.BYPASS.LTC128B.128 [R218+0xb000], [R4.64+0x80] ;  /* 0x0b00008004da7fae */ /* 0x0005e8000b901d56 */
[----:B------:R2:W-:Y:S01]  /*5850*/  LDGSTS.E.BYPASS.LTC128B.128 [R218+0x9800], [R6.64] ;  /* 0x0980000006da7fae */ /* 0x0005e2000b901d56 */
[----:B-1----:R-:W-:-:S02]  /*5860*/  IMAD.SHL.U32 R2, R0, 0x2, RZ ;  /* 0x0000000200027824 */ /* 0x002fc400078e00ff */
[----:B------:R-:W-:Y:S01]  /*5870*/  IMAD.U32 R0, RZ, RZ, UR4 ;  /* 0x00000004ff007e24 */ /* 0x000fe2000f8e00ff */
[----:B------:R2:W-:Y:S02]  /*5880*/  LDGSTS.E.BYPASS.LTC128B.128 [R218+0xa800], [R6.64+0x40] ;  /* 0x0a80004006da7fae */ /* 0x0005e4000b901d56 */
[----:B------:R-:W-:Y:S02]  /*5890*/  LOP3.LUT R2, R2, 0x6, RZ, 0xc0, !PT ;  /* 0x0000000602027812 */ /* 0x000fe400078ec0ff */
[----:B------:R2:W-:Y:S03]  /*58a0*/  LDGSTS.E.BYPASS.LTC128B.128 [R218+0xb800], [R6.64+0x80] ;  /* 0x0b80008006da7fae */ /* 0x0005e6000b901d56 */
[----:B------:R-:W-:Y:S01]  /*58b0*/  IMAD R0, R0, 0x40, R2 ;  /* 0x0000004000007824 */ /* 0x000fe200078e0202 */
[----:B------:R-:W-:Y:S04]  /*58c0*/  LDSM.16.M88.4 R188, [R216] ;  /* 0x00000000d8bc783b */ /* 0x000fe80000000200 */
[----:B------:R-:W-:Y:S01]  /*58d0*/  LDSM.16.M88.4 R180, [R216+0x400] ;  /* 0x00040000d8b4783b */ /* 0x000fe20000000200 */
[----:B------:R-:W-:-:S02]  /*58e0*/  IADD3 R2, R0, 0x1, RZ ;  /* 0x0000000100027810 */ /* 0x000fc40007ffe0ff */
[C---:B------:R-:W-:Y:S01]  /*58f0*/  ISETP.GE.AND P4, PT, R0.reuse, R240, PT ;  /* 0x000000f00000720c */ /* 0x040fe20003f86270 */
[----:B------:R-:W-:Y:S01]  /*5900*/  LDSM.16.M88.4 R172, [R216+0x800] ;  /* 0x00080000d8ac783b */ /* 0x000fe20000000200 */
[----:B------:R-:W-:Y:S02]  /*5910*/  ISETP.GE.AND P3, PT, R0, R228, PT ;  /* 0x000000e40000720c */ /* 0x000fe40003f66270 */
[C---:B------:R-:W-:Y:S01]  /*5920*/  ISETP.GE.AND P1, PT, R2.reuse, R3, PT ;  /* 0x000000030200720c */ /* 0x040fe20003f26270 */
[----:B------:R-:W-:Y:S01]  /*5930*/  LDSM.16.M88.4 R236, [R216+0xc00] ;  /* 0x000c0000d8ec783b */ /* 0x000fe20000000200 */
[-C--:B------:R-:W-:Y:S02]  /*5940*/  ISETP.GE.AND P2, PT, R2, R164.reuse, PT ;  /* 0x000000a40200720c */ /* 0x080fe40003f46270 */
[----:B------:R-:W-:Y:S01]  /*5950*/  ISETP.GE.AND P0, PT, R0, R164, PT ;  /* 0x000000a40000720c */ /* 0x000fe20003f06270 */
[----:B------:R-:W1:Y:S01]  /*5960*/  LDSM.16.M88.4 R60, [R217] ;  /* 0x00000000d93c783b */ /* 0x000e620000000200 */
[----:B------:R-:W-:-:S02]  /*5970*/  ISETP.GE.AND P6, PT, R2, R240, PT ;  /* 0x000000f00200720c */ /* 0x000fc40003fc6270 */
[----:B------:R-:W-:Y:S01]  /*5980*/  ISETP.GE.AND P5, PT, R2, R228, PT ;  /* 0x000000e40200720c */ /* 0x000fe20003fa6270 */
[----:B------:R-:W-:Y:S04]  /*5990*/  LDSM.16.M88.4 R208, [R214] ;  /* 0x00000000d6d0783b */ /* 0x000fe80000000200 */
[----:B--2---:R-:W2:Y:S04]  /*59a0*/  LDSM.16.M88.4 R4, [R217+0x1000] ;  /* 0x00100000d904783b */ /* 0x004ea80000000200 */
[----:B------:R-:W3:Y:S04]  /*59b0*/  LDSM.16.M88.4 R44, [R215+0x1000] ;  /* 0x00100000d72c783b */ /* 0x000ee80000000200 */
[----:B------:R-:W4:Y:S04]  /*59c0*/  LDSM.16.M88.4 R40, [R214+0x400] ;  /* 0x00040000d628783b */ /* 0x000f280000000200 */
[----:B------:R-:W5:Y:S04]  /*59d0*/  LDSM.16.M88.4 R36, [R214+0x800] ;  /* 0x00080000d624783b */ /* 0x000f680000000200 */
[----:B------:R-:W3:Y:S04]  /*59e0*/  LDSM.16.M88.4 R204, [R214+0xc00] ;  /* 0x000c0000d6cc783b */ /* 0x000ee80000000200 */
[----:B------:R-:W3:Y:S04]  /*59f0*/  LDSM.16.M88.4 R200, [R215] ;  /* 0x00000000d7c8783b */ /* 0x000ee80000000200 */
[----:B------:R-:W-:Y:S04]  /*5a00*/  LDSM.16.M88.4 R196, [R217+0x3000] ;  /* 0x00300000d9c4783b */ /* 0x000fe80000000200 */
[----:B------:R-:W3:Y:S01]  /*5a10*/  LDSM.16.M88.4 R56, [R216+0x1000] ;  /* 0x00100000d838783b */ /* 0x000ee20000000200 */
[----:B-1----:R-:W-:Y:S03]  /*5a20*/  HMMA.16816.F32 R184, R60, R180, RZ ;  /* 0x000000b43cb8723c */ /* 0x002fe600000018ff */
[----:B------:R-:W1:Y:S04]  /*5a30*/  LDSM.16.M88.4 R52, [R216+0x1400] ;  /* 0x00140000d834783b */ /* 0x000e680000000200 */
[----:B------:R-:W1:Y:S01]  /*5a40*/  LDSM.16.M88.4 R48, [R216+0x1800] ;  /* 0x00180000d830783b */ /* 0x000e620000000200 */
[C---:B--2---:R-:W-:Y:S03]  /*5a50*/  HMMA.16816.F32 R32, R4.reuse, R188, RZ ;  /* 0x000000bc0420723c */ /* 0x044fe600000018ff */
[----:B------:R-:W0:Y:S05]  /*5a60*/  LDGDEPBAR ;  /* 0x00000000000079af */ /* 0x000e2a0000000000 */
[C---:B------:R-:W-:Y:S08]  /*5a70*/  HMMA.16816.F32 R24, R4.reuse, R180, RZ ;  /* 0x000000b40418723c */ /* 0x040ff000000018ff */
[C---:B------:R-:W-:Y:S08]  /*5a80*/  HMMA.16816.F32 R16, R4.reuse, R172, RZ ;  /* 0x000000ac0410723c */ /* 0x040ff000000018ff */
[C---:B------:R-:W-:Y:S08]  /*5a90*/  HMMA.16816.F32 R8, R4.reuse, R236, RZ ;  /* 0x000000ec0408723c */ /* 0x040ff000000018ff */
[C---:B------:R-:W-:Y:S08]  /*5aa0*/  HMMA.16816.F32 R28, R4.reuse, R190, RZ ;  /* 0x000000be041c723c */ /* 0x040ff000000018ff */
[C---:B------:R-:W-:Y:S08]  /*5ab0*/  HMMA.16816.F32 R20, R4.reuse, R182, RZ ;  /* 0x000000b60414723c */ /* 0x040ff000000018ff */
[C---:B------:R-:W-:Y:S08]  /*5ac0*/  HMMA.16816.F32 R12, R4.reuse, R174, RZ ;  /* 0x000000ae040c723c */ /* 0x040ff000000018ff */
[----:B------:R-:W-:Y:S08]  /*5ad0*/  HMMA.16816.F32 R4, R4, R238, RZ ;  /* 0x000000ee0404723c */ /* 0x000ff000000018ff */
[----:B------:R-:W-:Y:S08]  /*5ae0*/  HMMA.16816.F32 R180, R60, R182, RZ ;  /* 0x000000b63cb4723c */ /* 0x000ff000000018ff */
[C---:B---3--:R-:W-:Y:S08]  /*5af0*/  HMMA.16816.F32 R32, R44.reuse, R208, R32 ;  /* 0x000000d02c20723c */ /* 0x048ff00000001820 */
[C---:B----4-:R-:W-:Y:S08]  /*5b00*/  HMMA.16816.F32 R24, R44.reuse, R40, R24 ;  /* 0x000000282c18723c */ /* 0x050ff00000001818 */
[C---:B-----5:R-:W-:Y:S08]  /*5b10*/  HMMA.16816.F32 R16, R44.reuse, R36, R16 ;  /* 0x000000242c10723c */ /* 0x060ff00000001810 */
[C---:B------:R-:W-:Y:S08]  /*5b20*/  HMMA.16816.F32 R8, R44.reuse, R204, R8 ;  /* 0x000000cc2c08723c */ /* 0x040ff00000001808 */
[C---:B------:R-:W-:Y:S08]  /*5b30*/  HMMA.16816.F32 R28, R44.reuse, R210, R28 ;  /* 0x000000d22c1c723c */ /* 0x040ff0000000181c */
[C---:B------:R-:W-:Y:S08]  /*5b40*/  HMMA.16816.F32 R20, R44.reuse, R42, R20 ;  /* 0x0000002a2c14723c */ /* 0x040ff00000001814 */
[C---:B------:R-:W-:Y:S08]  /*5b50*/  HMMA.16816.F32 R12, R44.reuse, R38, R12 ;  /* 0x000000262c0c723c */ /* 0x040ff0000000180c */
[----:B------:R-:W-:Y:S01]  /*5b60*/  HMMA.16816.F32 R4, R44, R206, R4 ;  /* 0x000000ce2c04723c */ /* 0x000fe20000001804 */
[----:B------:R-:W2:Y:S07]  /*5b70*/  LDSM.16.M88.4 R44, [R216+0x1c00] ;  /* 0x001c0000d82c783b */ /* 0x000eae0000000200 */
        /* <DEDUP_REMOVED lines=8> */
[C---:B------:R-:W-:Y:S01]  /*5c00*/  HMMA.16816.F32 R180, R200.reuse, R42, R180 ;  /* 0x0000002ac8b4723c */ /* 0x040fe200000018b4 */
[----:B------:R-:W3:Y:S07]  /*5c10*/  LDSM.16.M88.4 R40, [R217+0x2000] ;  /* 0x00200000d928783b */ /* 0x000eee0000000200 */
        /* <DEDUP_REMOVED lines=8> */
[----:B------:R-:W4:Y:S04]  /*5ca0*/  LDSM.16.M88.4 R204, [R214+0x1400] ;  /* 0x00140000d6cc783b */ /* 0x000f280000000200 */
[----:B------:R-:W5:Y:S03]  /*5cb0*/  LDSM.16.M88.4 R200, [R214+0x1800] ;  /* 0x00180000d6c8783b */ /* 0x000f660000000200 */
[C---:B------:R-:W-:Y:S08]  /*5cc0*/  HMMA.16816.F32 R32, R196.reuse, R56, R32 ;  /* 0x00000038c420723c */ /* 0x040ff00000001820 */
[C---:B-1----:R-:W-:Y:S08]  /*5cd0*/  HMMA.16816.F32 R24, R196.reuse, R52, R24 ;  /* 0x00000034c418723c */ /* 0x042ff00000001818 */
[C---:B------:R-:W-:Y:S08]  /*5ce0*/  HMMA.16816.F32 R16, R196.reuse, R48, R16 ;  /* 0x00000030c410723c */ /* 0x040ff00000001810 */
[C---:B--2---:R-:W-:Y:S08]  /*5cf0*/  HMMA.16816.F32 R8, R196.reuse, R44, R8 ;  /* 0x0000002cc408723c */ /* 0x044ff00000001808 */
        /* <DEDUP_REMOVED lines=14> */
[C---:B------:R-:W-:Y:S08]  /*5de0*/  HMMA.16816.F32 R176, R40.reuse, R48, R176 ;  /* 0x0000003028b0723c */ /* 0x040ff000000018b0 */
[----:B------:R-:W-:Y:S01]  /*5df0*/  HMMA.16816.F32 R172, R40, R50, R172 ;  /* 0x0000003228ac723c */ /* 0x000fe200000018ac */
[----:B------:R-:W3:Y:S04]  /*5e00*/  LDSM.16.M88.4 R48, [R216+0x2000] ;  /* 0x00200000d830783b */ /* 0x000ee80000000200 */
[----:B------:R-:W-:Y:S03]  /*5e10*/  LDSM.16.M88.4 R40, [R216+0x2800] ;  /* 0x00280000d828783b */ /* 0x000fe60000000200 */
[C---:B----4-:R-:W-:Y:S08]  /*5e20*/  HMMA.16816.F32 R24, R36.reuse, R204, R24 ;  /* 0x000000cc2418723c */ /* 0x050ff00000001818 */
[----:B------:R-:W-:Y:S08]  /*5e30*/  HMMA.16816.F32 R20, R36, R206, R20 ;  /* 0x000000ce2414723c */ /* 0x000ff00000001814 */
[C---:B------:R-:W-:Y:S08]  /*5e40*/  HMMA.16816.F32 R184, R236.reuse, R204, R184 ;  /* 0x000000ccecb8723c */ /* 0x040ff000000018b8 */
[C---:B------:R-:W-:Y:S01]  /*5e50*/  HMMA.16816.F32 R180, R236.reuse, R206, R180 ;  /* 0x000000ceecb4723c */ /* 0x040fe200000018b4 */
[----:B------:R-:W-:Y:S07]  /*5e60*/  LDSM.16.M88.4 R204, [R215+0x5000] ;  /* 0x00500000d7cc783b */ /* 0x000fee0000000200 */
[-C--:B------:R-:W-:Y:S08]  /*5e70*/  HMMA.16816.F32 R192, R236, R208.reuse, R192 ;  /* 0x000000d0ecc0723c */ /* 0x080ff000000018c0 */
[----:B------:R-:W-:Y:S08]  /*5e80*/  HMMA.16816.F32 R32, R36, R208, R32 ;  /* 0x000000d02420723c */ /* 0x000ff00000001820 */
[-C--:B------:R-:W-:Y:S08]  /*5e90*/  HMMA.16816.F32 R188, R236, R210.reuse, R188 ;  /* 0x000000d2ecbc723c */ /* 0x080ff000000018bc */
        /* <DEDUP_REMOVED lines=8> */
[----:B------:R-:W-:Y:S07]  /*5f20*/  LDSM.16.M88.4 R200, [R215+0x4000] ;  /* 0x00400000d7c8783b */ /* 0x000fee0000000200 */
[C---:B------:R-:W-:Y:S08]  /*5f30*/  HMMA.16816.F32 R64, R236.reuse, R196, R64 ;  /* 0x000000c4ec40723c */ /* 0x040ff00000001840 */
[----:B------:R-:W-:Y:S01]  /*5f40*/  HMMA.16816.F32 R60, R236, R198, R60 ;  /* 0x000000c6ec3c723c */ /* 0x000fe2000000183c */
[----:B------:R-:W1:Y:S07]  /*5f50*/  LDSM.16.M88.4 R196, [R214+0x2000] ;  /* 0x00200000d6c4783b */ /* 0x000e6e0000000200 */
[C---:B--2---:R-:W-:Y:S08]  /*5f60*/  HMMA.16816.F32 R24, R52.reuse, R44, R24 ;  /* 0x0000002c3418723c */ /* 0x044ff00000001818 */
[----:B------:R-:W-:Y:S08]  /*5f70*/  HMMA.16816.F32 R20, R52, R46, R20 ;  /* 0x0000002e3414723c */ /* 0x000ff00000001814 */
[C---:B------:R-:W-:Y:S08]  /*5f80*/  HMMA.16816.F32 R184, R56.reuse, R44, R184 ;  /* 0x0000002c38b8723c */ /* 0x040ff000000018b8 */
[C---:B------:R-:W-:Y:S01]  /*5f90*/  HMMA.16816.F32 R180, R56.reuse, R46, R180 ;  /* 0x0000002e38b4723c */ /* 0x040fe200000018b4 */
[----:B------:R-:W2:Y:S07]  /*5fa0*/  LDSM.16.M88.4 R44, [R214+0x2400] ;  /* 0x00240000d62c783b */ /* 0x000eae0000000200 */
[-C--:B---3--:R-:W-:Y:S08]  /*5fb0*/  HMMA.16816.F32 R192, R56, R48.reuse, R192 ;  /* 0x0000003038c0723c */ /* 0x088ff000000018c0 */
[----:B------:R-:W-:Y:S08]  /*5fc0*/  HMMA.16816.F32 R32, R52, R48, R32 ;  /* 0x000000303420723c */ /* 0x000ff00000001820 */
[-C--:B------:R-:W-:Y:S08]  /*5fd0*/  HMMA.16816.F32 R188, R56, R50.reuse, R188 ;  /* 0x0000003238bc723c */ /* 0x080ff000000018bc */
[----:B------:R-:W-:Y:S08]  /*5fe0*/  HMMA.16816.F32 R28, R52, R50, R28 ;  /* 0x00000032341c723c */ /* 0x000ff0000000181c */
[-C--:B-1----:R-:W-:Y:S08]  /*5ff0*/  HMMA.16816.F32 R192, R200, R196.reuse, R192 ;  /* 0x000000c4c8c0723c */ /* 0x082ff000000018c0 */
[----:B------:R-:W-:Y:S08]  /*6000*/  HMMA.16816.F32 R32, R204, R196, R32 ;  /* 0x000000c4cc20723c */ /* 0x000ff00000001820 */
[-C--:B------:R-:W-:Y:S08]  /*6010*/  HMMA.16816.F32 R188, R200, R198.reuse, R188 ;  /* 0x000000c6c8bc723c */ /* 0x080ff000000018bc */
[----:B------:R-:W-:Y:S01]  /*6020*/  HMMA.16816.F32 R28, R204, R198, R28 ;  /* 0x000000c6cc1c723c */ /* 0x000fe2000000181c */
[----:B------:R-:W-:-:S07]  /*6030*/  FSEL R48, R194, -INF , !P3 ;  /* 0xff800000c2307808 */ /* 0x000fce0005800000 */
[-C--:B--2---:R-:W-:Y:S01]  /*6040*/  HMMA.16816.F32 R184, R200, R44.reuse, R184 ;  /* 0x0000002cc8b8723c */ /* 0x084fe200000018b8 */
[----:B------:R-:W-:Y:S02]  /*6050*/  FSEL R35, R35, -INF , !P1 ;  /* 0xff80000023237808 */ /* 0x000fe40004800000 */
[----:B------:R-:W-:Y:S02]  /*6060*/  FSEL R2, R32, -INF , !P0 ;  /* 0xff80000020027808 */ /* 0x000fe40004000000 */
[----:B------:R-:W-:Y:S02]  /*6070*/  FSEL R49, R33, -INF , !P2 ;  /* 0xff80000021317808 */ /* 0x000fe40005000000 */
[----:B------:R-:W-:Y:S01]  /*6080*/  FSEL R33, R193, -INF , !P6 ;  /* 0xff800000c1217808 */ /* 0x000fe20007000000 */
[----:B------:R-:W-:Y:S01]  /*6090*/  HMMA.16816.F32 R24, R204, R44, R24 ;  /* 0x0000002ccc18723c */ /* 0x000fe20000001818 */
[----:B------:R-:W-:-:S06]  /*60a0*/  FSEL R32, R195, -INF , !P5 ;  /* 0xff800000c3207808 */ /* 0x000fcc0006800000 */
[----:B------:R-:W-:Y:S01]  /*60b0*/  IADD3 R44, R0, 0x9, RZ ;  /* 0x00000009002c7810 */ /* 0x000fe20007ffe0ff */
[-C--:B------:R-:W-:Y:S03]  /*60c0*/  HMMA.16816.F32 R8, R52, R36.reuse, R8 ;  /* 0x000000243408723c */ /* 0x080fe60000001808 */
[C---:B------:R-:W-:Y:S02]  /*60d0*/  ISETP.GE.AND P1, PT, R44.reuse, R164, PT ;  /* 0x000000a42c00720c */ /* 0x040fe40003f26270 */
[C---:B------:R-:W-:Y:S02]  /*60e0*/  ISETP.GE.AND P6, PT, R44.reuse, R240, PT ;  /* 0x000000f02c00720c */ /* 0x040fe40003fc6270 */
[----:B------:R-:W-:Y:S01]  /*60f0*/  ISETP.GE.AND P5, PT, R44, R228, PT ;  /* 0x000000e42c00720c */ /* 0x000fe20003fa6270 */
[----:B------:R-:W-:Y:S07]  /*6100*/  HMMA.16816.F32 R64, R56, R36, R64 ;  /* 0x000000243840723c */ /* 0x000fee0000001840 */
[----:B------:R-:W-:Y:S01]  /*6110*/  IADD3 R37, R0, 0x8, RZ ;  /* 0x0000000800257810 */ /* 0x000fe20007ffe0ff */
[----:B------:R-:W-:Y:S01]  /*6120*/  HMMA.16816.F32 R16, R52, R40, R16 ;  /* 0x000000283410723c */ /* 0x000fe20000001810 */
[----:B------:R-:W-:-:S02]  /*6130*/  FSEL R36, R192, -INF , !P4 ;  /* 0xff800000c0247808 */ /* 0x000fc40006000000 */
[-C--:B------:R-:W-:Y:S02]  /*6140*/  ISETP.GE.AND P4, PT, R0, R3.reuse, PT ;  /* 0x000000030000720c */ /* 0x080fe40003f86270 */
[C---:B------:R-:W-:Y:S02]  /*6150*/  ISETP.GE.AND P3, PT, R37.reuse, R240, PT ;  /* 0x000000f02500720c */ /* 0x040fe40003f66270 */
[----:B------:R-:W-:Y:S01]  /*6160*/  FSEL R34, R34, -INF , !P4 ;  /* 0xff80000022227808 */ /* 0x000fe20006000000 */
[----:B------:R-:W-:Y:S01]  /*6170*/  HMMA.16816.F32 R12, R52, R42, R12 ;  /* 0x0000002a340c723c */ /* 0x000fe2000000180c */
[C---:B------:R-:W-:Y:S02]  /*6180*/  ISETP.GE.AND P0, PT, R37.reuse, R228, PT ;  /* 0x000000e42500720c */ /* 0x040fe40003f06270 */
[C---:B------:R-:W-:Y:S02]  /*6190*/  ISETP.GE.AND P4, PT, R37.reuse, R164, PT ;  /* 0x000000a42500720c */ /* 0x040fe40003f86270 */
[----:B------:R-:W-:-:S02]  /*61a0*/  ISETP.GE.AND P2, PT, R37, R3, PT ;  /* 0x000000032500720c */ /* 0x000fc40003f46270 */
[----:B------:R-:W-:Y:S01]  /*61b0*/  FSEL R45, R188, -INF , !P3 ;  /* 0xff800000bc2d7808 */ /* 0x000fe20005800000 */
[----:B------:R-:W-:Y:S01]  /*61c0*/  HMMA.16816.F32 R4, R52, R38, R4 ;  /* 0x000000263404723c */ /* 0x000fe20000001804 */
[----:B------:R-:W-:Y:S02]  /*61d0*/  IADD3 R37, R0, 0x10, RZ ;  /* 0x0000001000257810 */ /* 0x000fe40007ffe0ff */
[----:B------:R-:W-:Y:S02]  /*61e0*/  ISETP.GE.AND P3, PT, R44, R3, PT ;  /* 0x000000032c00720c */ /* 0x000fe40003f66270 */
[----:B------:R-:W-:Y:S02]  /*61f0*/  FSEL R249, R28, -INF , !P4 ;  /* 0xff8000001cf97808 */ /* 0x000fe40006000000 */
[----:B------:R-:W-:Y:S01]  /*6200*/  FSEL R55, R29, -INF , !P1 ;  /* 0xff8000001d377808 */ /* 0x000fe20004800000 */
[----:B------:R-:W-:Y:S01]  /*6210*/  HMMA.16816.F32 R176, R56, R40, R176 ;  /* 0x0000002838b0723c */ /* 0x000fe200000018b0 */
[----:B------:R-:W-:-:S02]  /*6220*/  IADD3 R29, R0, 0x11, RZ ;  /* 0x00000011001d7810 */ /* 0x000fc40007ffe0ff */
[----:B------:R-:W-:Y:S02]  /*6230*/  FSEL R44, R190, -INF , !P0 ;  /* 0xff800000be2c7808 */ /* 0x000fe40004000000 */
[----:B------:R-:W-:Y:S02]  /*6240*/  ISETP.GE.AND P4, PT, R37, R228, PT ;  /* 0x000000e42500720c */ /* 0x000fe40003f86270 */
[----:B------:R-:W-:Y:S01]  /*6250*/  FSEL R52, R30, -INF , !P2 ;  /* 0xff8000001e347808 */ /* 0x000fe20005000000 */
[----:B------:R-:W-:Y:S01]  /*6260*/  HMMA.16816.F32 R172, R56, R42, R172 ;  /* 0x0000002a38ac723c */ /* 0x000fe200000018ac */
[----:B------:R-:W1:Y:S01]  /*6270*/  LDSM.16.M88.4 R40, [R214+0x2800] ;  /* 0x00280000d628783b */ /* 0x000e620000000200 */
[----:B------:R-:W-:Y:S02]  /*6280*/  FSEL R54, R31, -INF , !P3 ;  /* 0xff8000001f367808 */ /* 0x000fe40005800000 */
[C---:B------:R-:W-:Y:S02]  /*6290*/  ISETP.GE.AND P0, PT, R37.reuse, R240, PT ;  /* 0x000000f02500720c */ /* 0x040fe40003f06270 */
[----:B------:R-:W-:-:S02]  /*62a0*/  ISETP.GE.AND P2, PT, R37, R164, PT ;  /* 0x000000a42500720c */ /* 0x000fc40003f46270 */
[----:B------:R-:W-:Y:S01]  /*62b0*/  ISETP.GE.AND P1, PT, R37, R3, PT ;  /* 0x000000032500720c */ /* 0x000fe20003f26270 */
[-C--:B------:R-:W-:Y:S01]  /*62c0*/  HMMA.16816.F32 R20, R204, R46.reuse, R20 ;  /* 0x0000002ecc14723c */ /* 0x080fe20000001814 */
[----:B------:R-:W-:Y:S02]  /*62d0*/  IADD3 R28, R0, 0x18, RZ ;  /* 0x00000018001c7810 */ /* 0x000fe40007ffe0ff */
[----:B------:R-:W-:Y:S02]  /*62e0*/  ISETP.GE.AND P3, PT, R29, R240, PT ;  /* 0x000000f01d00720c */ /* 0x000fe40003f66270 */
[----:B------:R-:W-:Y:S02]  /*62f0*/  FSEL R197, R186, -INF , !P4 ;  /* 0xff800000bac57808 */ /* 0x000fe40006000000 */
[----:B------:R-:W-:Y:S01]  /*6300*/  FSEL R186, R24, -INF , !P2 ;  /* 0xff80000018ba7808 */ /* 0x000fe20005000000 */
        /* <DEDUP_REMOVED lines=9> */
[C---:B------:R-:W-:Y:S02]  /*63a0*/  ISETP.GE.AND P5, PT, R29.reuse, R164, PT ;  /* 0x000000a41d00720c */ /* 0x040fe40003fa6270 */
[-C--:B------:R-:W-:Y:S02]  /*63b0*/  ISETP.GE.AND P0, PT, R29, R3.reuse, PT ;  /* 0x000000031d00720c */ /* 0x080fe40003f06270 */
[C---:B------:R-:W-:Y:S02]  /*63c0*/  ISETP.GE.AND P2, PT, R28.reuse, R228, PT ;  /* 0x000000e41c00720c */ /* 0x040fe40003f46270 */
[C---:B------:R-:W-:Y:S02]  /*63d0*/  ISETP.GE.AND P1, PT, R28.reuse, R164, PT ;  /* 0x000000a41c00720c */ /* 0x040fe40003f26270 */
[----:B------:R-:W-:Y:S01]  /*63e0*/  ISETP.GE.AND P3, PT, R28, R3, PT ;  /* 0x000000031c00720c */ /* 0x000fe20003f66270 */
[----:B-1----:R-:W-:Y:S01]  /*63f0*/  HMMA.16816.F32 R16, R204, R40, R16 ;  /* 0x00000028cc10723c */ /* 0x002fe20000001810 */
[----:B------:R-:W1:Y:S01]  /*6400*/  LDSM.16.M88.4 R28, [R214+0x2c00] ;  /* 0x002c0000d61c783b */ /* 0x000e620000000200 */
[----:B------:R-:W-:Y:S01]  /*6410*/  IADD3 R26, R0, 0x19, RZ ;  /* 0x00000019001a7810 */ /* 0x000fe20007ffe0ff */
[----:B------:R-:W-:-:S04]  /*6420*/  DEPBAR.LE SB0, 0x0 ;  /* 0x000080000000791a */ /* 0x000fc80000000000 */
[----:B------:R-:W-:Y:S01]  /*6430*/  FSEL R243, R27, -INF , !P0 ;  /* 0xff8000001bf37808 */ /* 0x000fe20004000000 */
        /* <DEDUP_REMOVED lines=8> */
[----:B------:R-:W-:Y:S02]  /*64c0*/  ISETP.GE.AND P2, PT, R24, R240, PT ;  /* 0x000000f01800720c */ /* 0x000fe40003f46270 */
[C---:B------:R-:W-:Y:S01]  /*64d0*/  IADD3 R20, R0.reuse, 0x28, RZ ;  /* 0x0000002800147810 */ /* 0x040fe20007ffe0ff */
[----:B------:R-:W-:Y:S01]  /*64e0*/  HMMA.16816.F32 R172, R200, R42, R172 ;  /* 0x0000002ac8ac723c */ /* 0x000fe200000018ac */
[----:B------:R-:W-:Y:S02]  /*64f0*/  IADD3 R21, R0, 0x21, RZ ;  /* 0x0000002100157810 */ /* 0x000fe40007ffe0ff */
[----:B------:R-:W-:Y:S02]  /*6500*/  FSEL R196, R18, -INF , !P0 ;  /* 0xff80000012c47808 */ /* 0x000fe40004000000 */
[----:B------:R-:W-:-:S02]  /*6510*/  FSEL R210, R180, -INF , !P4 ;  /* 0xff800000b4d27808 */ /* 0x000fc40006000000 */
[----:B------:R-:W-:Y:S02]  /*6520*/  ISETP.GE.AND P0, PT, R20, R164, PT ;  /* 0x000000a41400720c */ /* 0x000fe40003f06270 */
[----:B------:R-:W-:Y:S02]  /*6530*/  FSEL R176, R176, -INF , !P2 ;  /* 0xff800000b0b07808 */ /* 0x000fe40005000000 */
[-C--:B------:R-:W-:Y:S02]  /*6540*/  ISETP.GE.AND P4, PT, R26, R3.reuse, PT ;  /* 0x000000031a00720c */ /* 0x080fe40003f86270 */
[----:B------:R-:W-:Y:S02]  /*6550*/  ISETP.GE.AND P2, PT, R21, R3, PT ;  /* 0x000000031500720c */ /* 0x000fe40003f46270 */
[----:B------:R-:W-:Y:S01]  /*6560*/  IADD3 R18, R0, 0x31, RZ ;  /* 0x0000003100127810 */ /* 0x000fe20007ffe0ff */
[----:B-1----:R-:W-:Y:S01]  /*6570*/  HMMA.16816.F32 R64, R200, R28, R64 ;  /* 0x0000001cc840723c */ /* 0x002fe20000001840 */
[----:B------:R-:W-:-:S02]  /*6580*/  FSEL R238, R12, -INF , !P0 ;  /* 0xff8000000cee7808 */ /* 0x000fc40004000000 */
[----:B------:R-:W-:Y:S02]  /*6590*/  FSEL R248, R23, -INF , !P4 ;  /* 0xff80000017f87808 */ /* 0x000fe40006000000 */
[----:B------:R-:W-:Y:S02]  /*65a0*/  FSEL R199, R19, -INF , !P2 ;  /* 0xff80000013c77808 */ /* 0x000fe40005000000 */
[----:B------:R-:W-:Y:S01]  /*65b0*/  ISETP.GE.AND P0, PT, R18, R240, PT ;  /* 0x000000f01200720c */ /* 0x000fe20003f06270 */
[----:B------:R-:W-:Y:S01]  /*65c0*/  HMMA.16816.F32 R8, R204, R28, R8 ;  /* 0x0000001ccc08723c */ /* 0x000fe20000001808 */
[----:B------:R-:W-:Y:S02]  /*65d0*/  FSEL R245, R22, -INF , !P3 ;  /* 0xff80000016f57808 */ /* 0x000fe40005800000 */
[----:B------:R-:W-:Y:S02]  /*65e0*/  ISETP.GE.AND P4, PT, R21, R164, PT ;  /* 0x000000a41500720c */ /* 0x000fe40003f86270 */
[----:B------:R-:W-:-:S02]  /*65f0*/  IADD3 R19, R0, 0x30, RZ ;  /* 0x0000003000137810 */ /* 0x000fc40007ffe0ff */
[----:B------:R-:W-:Y:S01]  /*6600*/  ISETP.GE.AND P3, PT, R24, R164, PT ;  /* 0x000000a41800720c */ /* 0x000fe20003f66270 */
[-C--:B------:R-:W-:Y:S01]  /*6610*/  HMMA.16816.F32 R4, R204, R30.reuse, R4 ;  /* 0x0000001ecc04723c */ /* 0x080fe20000001804 */
[----:B------:R-:W-:Y:S01]  /*6620*/  FSEL R185, R25, -INF , !P5 ;  /* 0xff80000019b97808 */ /* 0x000fe20006800000 */
[----:B------:R-:W-:Y:S01]  /*6630*/  BAR.SYNC.DEFER_BLOCKING 0x0 ;  /* 0x0000000000007b1d */ /* 0x000fe20000010000 */
[-C--:B------:R-:W-:Y:S02]  /*6640*/  ISETP.GE.AND P5, PT, R26, R228.reuse, PT ;  /* 0x000000e41a00720c */ /* 0x080fe40003fa6270 */
[----:B------:R-:W-:Y:S02]  /*6650*/  FSEL R236, R17, -INF , !P4 ;  /* 0xff80000011ec7808 */ /* 0x000fe40006000000 */
[----:B------:R-:W-:Y:S01]  /*6660*/  ISETP.GE.AND P1, PT, R24, R228, PT ;  /* 0x000000e41800720c */ /* 0x000fe20003f26270 */
[----:B------:R-:W-:Y:S01]  /*6670*/  HMMA.16816.F32 R200, R200, R30, R60 ;  /* 0x0000001ec8c8723c */ /* 0x000fe2000000183c */
[----:B------:R-:W-:-:S02]  /*6680*/  FSEL R65, R65, -INF , !P0 ;  /* 0xff80000041417808 */ /* 0x000fc40004000000 */
[----:B------:R-:W-:Y:S02]  /*6690*/  ISETP.GE.AND P0, PT, R19, R164, PT ;  /* 0x000000a41300720c */ /* 0x000fe40003f06270 */
[----:B------:R-:W-:Y:S02]  /*66a0*/  FSEL R209, R16, -INF , !P3 ;  /* 0xff80000010d17808 */ /* 0x000fe40005800000 */
[C---:B------:R-:W-:Y:S02]  /*66b0*/  IADD3 R17, R0.reuse, 0x38, RZ ;  /* 0x0000003800117810 */ /* 0x040fe40007ffe0ff */
[----:B------:R-:W-:Y:S02]  /*66c0*/  IADD3 R16, R0, 0x29, RZ ;  /* 0x0000002900107810 */ /* 0x000fe40007ffe0ff */
[----:B------:R-:W-:Y:S02]  /*66d0*/  FSEL R208, R187, -INF , !P6 ;  /* 0xff800000bbd07808 */ /* 0x000fe40007000000 */
[----:B------:R-:W-:-:S02]  /*66e0*/  FSEL R242, R183, -INF , !P5 ;  /* 0xff800000b7f27808 */ /* 0x000fc40006800000 */
[----:B------:R-:W-:Y:S02]  /*66f0*/  ISETP.GE.AND P6, PT, R26, R240, PT ;  /* 0x000000f01a00720c */ /* 0x000fe40003fc6270 */
[----:B------:R-:W-:Y:S02]  /*6700*/  FSEL R183, R8, -INF , !P0 ;  /* 0xff80000008b77808 */ /* 0x000fe40004000000 */
[----:B------:R-:W-:Y:S02]  /*6710*/  FSEL R178, R178, -INF , !P1 ;  /* 0xff800000b2b27808 */ /* 0x000fe40004800000 */
[----:B------:R-:W-:Y:S02]  /*6720*/  ISETP.GE.AND P0, PT, R17, R164, PT ;  /* 0x000000a41100720c */ /* 0x000fe40003f06270 */
[----:B------:R-:W-:Y:S02]  /*6730*/  ISETP.GE.AND P1, PT, R20, R240, PT ;  /* 0x000000f01400720c */ /* 0x000fe40003f26270 */
[----:B------:R-:W-:-:S02]  /*6740*/  ISETP.GE.AND P2, PT, R16, R228, PT ;  /* 0x000000e41000720c */ /* 0x000fc40003f46270 */
[----:B------:R-:W-:Y:S02]  /*6750*/  FSEL R241, R181, -INF , !P6 ;  /* 0xff800000b5f17808 */ /* 0x000fe40007000000 */
[----:B------:R-:W-:Y:S02]  /*6760*/  FSEL R181, R4, -INF , !P0 ;  /* 0xff80000004b57808 */ /* 0x000fe40004000000 */
[----:B------:R-:W-:Y:S02]  /*6770*/  FSEL R172, R172, -INF , !P1 ;  /* 0xff800000acac7808 */ /* 0x000fe40004800000 */
[----:B------:R-:W-:Y:S02]  /*6780*/  FSEL R188, R175, -INF , !P2 ;  /* 0xff800000afbc7808 */ /* 0x000fe40005000000 */
[----:B------:R-:W-:Y:S02]  /*6790*/  ISETP.GE.AND P0, PT, R18, R3, PT ;  /* 0x000000031200720c */ /* 0x000fe40003f06270 */
[----:B------:R-:W-:-:S02]  /*67a0*/  ISETP.GE.AND P5, PT, R21, R228, PT ;  /* 0x000000e41500720c */ /* 0x000fc40003fa6270 */
[----:B------:R-:W-:Y:S02]  /*67b0*/  ISETP.GE.AND P1, PT, R16, R3, PT ;  /* 0x000000031000720c */ /* 0x000fe40003f26270 */
[----:B------:R-:W-:Y:S02]  /*67c0*/  ISETP.GE.AND P2, PT, R18, R228, PT ;  /* 0x000000e41200720c */ /* 0x000fe40003f46270 */
[----:B------:R-:W-:Y:S02]  /*67d0*/  FSEL R175, R11, -INF , !P0 ;  /* 0xff8000000baf7808 */ /* 0x000fe40004000000 */
[----:B------:R-:W-:Y:S02]  /*67e0*/  FSEL R179, R179, -INF , !P5 ;  /* 0xff800000b3b37808 */ /* 0x000fe40006800000 */
[----:B------:R-:W-:Y:S02]  /*67f0*/  FSEL R204, R15, -INF , !P1 ;  /* 0xff8000000fcc7808 */ /* 0x000fe40004800000 */
[----:B------:R-:W-:-:S02]  /*6800*/  FSEL R59, R67, -INF , !P2 ;  /* 0xff800000433b7808 */ /* 0x000fc40005000000 */
[----:B------:R-:W-:Y:S02]  /*6810*/  PLOP3.LUT P0, PT, PT, PT, UP0, 0x80, 0x0 ;  /* 0x000000000000781c */ /* 0x000fe40003f0f008 */
[----:B------:R-:W-:Y:S02]  /*6820*/  ISETP.GE.AND P6, PT, R21, R240, PT ;  /* 0x000000f01500720c */ /* 0x000fe40003fc6270 */
[----:B------:R-:W-:Y:S02]  /*6830*/  ISETP.GE.AND P3, PT, R20, R228, PT ;  /* 0x000000e41400720c */ /* 0x000fe40003f66270 */
[C---:B------:R-:W-:Y:S02]  /*6840*/  ISETP.GE.AND P4, PT, R16.reuse, R240, PT ;  /* 0x000000f01000720c */ /* 0x040fe40003f86270 */
[----:B------:R-:W-:Y:S02]  /*6850*/  ISETP.GE.AND P5, PT, R16, R164, PT ;  /* 0x000000a41000720c */ /* 0x000fe40003fa6270 */
[----:B------:R-:W-:-:S02]  /*6860*/  ISETP.GE.AND P1, PT, R19, R228, PT ;  /* 0x000000e41300720c */ /* 0x000fc40003f26270 */
[----:B------:R-:W-:Y:S02]  /*6870*/  ISETP.GE.AND P2, PT, R18, R164, PT ;  /* 0x000000a41200720c */ /* 0x000fe40003f46270 */
[----:B------:R-:W-:Y:S02]  /*6880*/  IADD3 R16, R0, 0x39, RZ ;  /* 0x0000003900107810 */ /* 0x000fe40007ffe0ff */
[----:B------:R-:W-:Y:S02]  /*6890*/  FSEL R177, R177, -INF , !P6 ;  /* 0xff800000b1b17808 */ /* 0x000fe40007000000 */
[----:B------:R-:W-:Y:S02]  /*68a0*/  FSEL R174, R174, -INF , !P3 ;  /* 0xff800000aeae7808 */ /* 0x000fe40005800000 */
[----:B------:R-:W-:Y:S02]  /*68b0*/  FSEL R56, R66, -INF , !P1 ;  /* 0xff80000042387808 */ /* 0x000fe40004800000 */
[----:B------:R-:W-:-:S02]  /*68c0*/  FSEL R182, R9, -INF , !P2 ;  /* 0xff80000009b67808 */ /* 0x000fc40005000000 */
[-C--:B------:R-:W-:Y:S02]  /*68d0*/  ISETP.GE.AND P6, PT, R20, R3.reuse, PT ;  /* 0x000000031400720c */ /* 0x080fe40003fc6270 */
[C---:B------:R-:W-:Y:S02]  /*68e0*/  ISETP.GE.AND P3, PT, R19.reuse, R240, PT ;  /* 0x000000f01300720c */ /* 0x040fe40003f66270 */
[----:B------:R-:W-:Y:S02]  /*68f0*/  ISETP.GE.AND P1, PT, R19, R3, PT ;  /* 0x000000031300720c */ /* 0x000fe40003f26270 */
[----:B------:R-:W-:Y:S02]  /*6900*/  ISETP.GE.AND P2, PT, R16, R164, PT ;  /* 0x000000a41000720c */ /* 0x000fe40003f46270 */
        /* <DEDUP_REMOVED lines=8> */
[CC--:B------:R-:W-:Y:S02]  /*6990*/  ISETP.GE.AND P4, PT, R17.reuse, R228.reuse, PT ;  /* 0x000000e41100720c */ /* 0x0c0fe40003f86270 */
[C---:B------:R-:W-:Y:S02]  /*69a0*/  ISETP.GE.AND P3, PT, R16.reuse, R228, PT ;  /* 0x000000e41000720c */ /* 0x040fe40003f66270 */
[-C--:B------:R-:W-:Y:S02]  /*69b0*/  ISETP.GE.AND P2, PT, R17, R3.reuse, PT ;  /* 0x000000031100720c */ /* 0x080fe40003f46270 */
[----:B------:R-:W-:Y:S02]  /*69c0*/  ISETP.GE.AND P1, PT, R16, R3, PT ;  /* 0x000000031000720c */ /* 0x000fe40003f26270 */
[----:B------:R-:W-:Y:S02]  /*69d0*/  FSEL R66, R6, -INF , !P2 ;  /* 0xff80000006427808 */ /* 0x000fe40005000000 */
[----:B------:R-:W-:-:S02]  /*69e0*/  FSEL R67, R7, -INF , !P1 ;  /* 0xff80000007437808 */ /* 0x000fc40004800000 */
[----:B------:R-:W-:Y:S02]  /*69f0*/  FSEL R63, R200, -INF , !P6 ;  /* 0xff800000c83f7808 */ /* 0x000fe40007000000 */
[----:B------:R-:W-:Y:S02]  /*6a00*/  FSEL R62, R201, -INF , !P5 ;  /* 0xff800000c93e7808 */ /* 0x000fe40006800000 */
[----:B------:R-:W-:Y:S02]  /*6a10*/  FSEL R58, R202, -INF , !P4 ;  /* 0xff800000ca3a7808 */ /* 0x000fe40006000000 */
[----:B------:R-:W-:Y:S01]  /*6a20*/  FSEL R57, R203, -INF , !P3 ;  /* 0xff800000cb397808 */ /* 0x000fe20005800000 */
[----:B------:R-:W-:Y:S05]  /*6a30*/  @!P0 BRA `(.L_x_312) ;  /* 0x000001a000008947 */ /* 0x000fea0003800000 */
[----:B------:R-:W-:Y:S02]  /*6a40*/  UIADD3 UR29, UR26, -0x3, URZ ;  /* 0xfffffffd1a1d7890 */ /* 0x000fe4000fffe03f */
[----:B------:R-:W-:Y:S02]  /*6a50*/  ULDC.64 UR4, c[0x0][0x198] ;  /* 0x0000660000047ab9 */ /* 0x000fe40000000a00 */
[----:B------:R-:W-:-:S02]  /*6a60*/  USHF.R.S32.HI UR28, URZ, 0x1f, UR29 ;  /* 0x0000001f3f1c7899 */ /* 0x000fc4000801141d */
[----:B------:R-:W-:Y:S02]  /*6a70*/  UIMAD.WIDE.U32 UR30, UR29, UR4, URZ ;  /* 0x000000041d1e72a5 */ /* 0x000fe4000f8e003f */
[----:B------:R-:W-:-:S04]  /*6a80*/  UIMAD UR28, UR28, UR4, URZ ;  /* 0x000000041c1c72a4 */ /* 0x000fc8000f8e023f */
[----:B------:R-:W-:Y:S01]  /*6a90*/  UIMAD UR5, UR29, UR5, UR28 ;  /* 0x000000051d0572a4 */ /* 0x000fe2000f8e021c */
[----:B------:R-:W-:Y:S02]  /*6aa0*/  IMAD.U32 R5, RZ, RZ, UR30 ;  /* 0x0000001eff057e24 */ /* 0x000fe4000f8e00ff */
[----:B------:R-:W-:Y:S01]  /*6ab0*/  IMAD.U32 R4, RZ, RZ, UR30 ;  /* 0x0000001eff047e24 */ /* 0x000fe2000f8e00ff */
[----:B------:R-:W-:Y:S02]  /*6ac0*/  UIADD3 UR5, UR31, UR5, URZ ;  /* 0x000000051f057290 */ /* 0x000fe4000fffe03f */
[----:B------:R-:W-:-:S04]  /*6ad0*/  LEA R5, P0, R5, R220, 0x6 ;  /* 0x000000dc05057211 */ /* 0x000fc800078030ff */
[----:B------:R-:W-:Y:S01]  /*6ae0*/  IMAD.U32 R3, RZ, RZ, UR5 ;  /* 0x00000005ff037e24 */ /* 0x000fe2000f8e00ff */
        /* <DEDUP_REMOVED lines=15> */
.L_x_312:
[----:B------:R-:W-:Y:S01]  /*6be0*/  FMNMX.FTZ R3, R168, R36, !PT ;  /* 0x00000024a8037209 */ /* 0x000fe20007810000 */
[----:B------:R-:W-:Y:S01]  /*6bf0*/  IMAD.MOV.U32 R18, RZ, RZ, R249 ;  /* 0x000000ffff127224 */ /* 0x000fe200078e00f9 */
[----:B------:R-:W-:Y:S01]  /*6c00*/  FMNMX.FTZ R11, R167, R48, !PT ;  /* 0x00000030a70b7209 */ /* 0x000fe20007810000 */
[----:B------:R-:W-:Y:S01]  /*6c10*/  IMAD.MOV.U32 R205, RZ, RZ, R244 ;  /* 0x000000ffffcd7224 */ /* 0x000fe200078e00f4 */
[----:B------:R-:W-:Y:S01]  /*6c20*/  FMNMX.FTZ R3, R33, R3, !PT ;  /* 0x0000000321037209 */ /* 0x000fe20007810000 */
[----:B------:R-:W-:Y:S01]  /*6c30*/  IMAD.MOV.U32 R240, RZ, RZ, R245 ;  /* 0x000000fffff07224 */ /* 0x000fe200078e00f5 */
[----:B------:R-:W-:Y:S01]  /*6c40*/  FMNMX.FTZ R11, R32, R11, !PT ;  /* 0x0000000b200b7209 */ /* 0x000fe20007810000 */
[----:B------:R-:W-:Y:S01]  /*6c50*/  IMAD.MOV.U32 R228, RZ, RZ, R248 ;  /* 0x000000ffffe47224 */ /* 0x000fe200078e00f8 */
[----:B------:R-:W-:Y:S01]  /*6c60*/  FMNMX.FTZ R3, R45, R3, !PT ;  /* 0x000000032d037209 */ /* 0x000fe20007810000 */
[----:B------:R-:W-:Y:S01]  /*6c70*/  IMAD.WIDE.U32 R194, R233, -0x326172a9, RZ ;  /* 0xcd9e8d57e9c27825 */ /* 0x000fe200078e00ff */
[----:B-1----:R-:W-:Y:S01]  /*6c80*/  FMNMX.FTZ R5, R166, R2, !PT ;  /* 0x00000002a6057209 */ /* 0x002fe20007810000 */
[----:B------:R-:W-:Y:S01]  /*6c90*/  USHF.L.U32 UR4, UR27, 0x1, URZ ;  /* 0x000000011b047899 */ /* 0x000fe2000800063f */
[----:B------:R-:W-:Y:S01]  /*6ca0*/  FMNMX.FTZ R3, R47, R3, !PT ;  /* 0x000000032f037209 */ /* 0x000fe20007810000 */
[----:B------:R-:W-:Y:S01]  /*6cb0*/  IMAD.U32 R12, RZ, RZ, UR25 ;  /* 0x00000019ff0c7e24 */ /* 0x000fe2000f8e00ff */
[----:B------:R-:W-:Y:S01]  /*6cc0*/  FMNMX.FTZ R11, R44, R11, !PT ;  /* 0x0000000b2c0b7209 */ /* 0x000fe20007810000 */
[----:B------:R-:W-:Y:S01]  /*6cd0*/  IMAD.WIDE.U32 R14, R169, -0x2daee0ad, RZ ;  /* 0xd2511f53a90e7825 */ /* 0x000fe200078e00ff */
[----:B------:R-:W-:Y:S01]  /*6ce0*/  FMNMX.FTZ R3, R189, R3, !PT ;  /* 0x00000003bd037209 */ /* 0x000fe20007810000 */
[----:B------:R-:W-:Y:S01]  /*6cf0*/  STL.64 [R1+0x8], R216 ;  /* 0x000008d801007387 */ /* 0x000fe20000100a00 */
[----:B------:R-:W-:Y:S01]  /*6d00*/  FMNMX.FTZ R5, R49, R5, !PT ;  /* 0x0000000531057209 */ /* 0x000fe20007810000 */
[----:B------:R-:W-:Y:S01]  /*6d10*/  IMAD.WIDE.U32 R250, R171, -0x326172a9, RZ ;  /* 0xcd9e8d57abfa7825 */ /* 0x000fe200078e00ff */
[----:B------:R-:W-:Y:S01]  /*6d20*/  FMNMX.FTZ R3, R198, R3, !PT ;  /* 0x00000003c6037209 */ /* 0x000fe20007810000 */
[----:B------:R-:W-:Y:S01]  /*6d30*/  STL.64 [R1], R214 ;  /* 0x000000d601007387 */ /* 0x000fe20000100a00 */
[----:B------:R-:W-:Y:S01]  /*6d40*/  FMNMX.FTZ R11, R46, R11, !PT ;  /* 0x0000000b2e0b7209 */ /* 0x000fe20007810000 */
[----:B------:R-:W1:Y:S01]  /*6d50*/  LDC.U8 R60, c[0x0][0x2d8] ;  /* 0x0000b600ff3c7b82 */ /* 0x000e620000000000 */
        /* <DEDUP_REMOVED lines=42> */
[----:B------:R-:W-:Y:S01]  /*7000*/  LOP3.LUT R192, R195, R170, RZ, 0x3c, !PT ;  /* 0x000000aac3c07212 */ /* 0x000fe200078e3cff */
[----:B------:R-:W-:Y:S01]  /*7010*/  IMAD.MOV.U32 R195, RZ, RZ, R41 ;  /* 0x000000ffffc37224 */ /* 0x000fe200078e0029 */
[----:B------:R-:W-:Y:S02]  /*7020*/  FMNMX.FTZ R11, R58, R11, !PT ;  /* 0x0000000b3a0b7209 */ /* 0x000fe40007810000 */
[----:B------:R-:W-:Y:S01]  /*7030*/  FMNMX.FTZ R5, R182, R5, !PT ;  /* 0x00000005b6057209 */ /* 0x000fe20007810000 */
[----:B------:R-:W-:Y:S01]  /*7040*/  IMAD.WIDE.U32 R192, R192, -0x2daee0ad, RZ ;  /* 0xd2511f53c0c07825 */ /* 0x000fe200078e00ff */
[----:B------:R-:W-:Y:S02]  /*7050*/  FMNMX.FTZ R8, R196, R8, !PT ;  /* 0x00000008c4087209 */ /* 0x000fe40007810000 */
[----:B------:R-:W-:Y:S02]  /*7060*/  FMNMX.FTZ R11, R57, R11, !PT ;  /* 0x0000000b390b7209 */ /* 0x000fe40007810000 */
[----:B------:R-:W-:-:S02]  /*7070*/  FMNMX.FTZ R5, R181, R5, !PT ;  /* 0x00000005b5057209 */ /* 0x000fc40007810000 */
[----:B------:R-:W-:Y:S01]  /*7080*/  FMNMX.FTZ R8, R199, R8, !PT ;  /* 0x00000008c7087209 */ /* 0x000fe20007810000 */
[----:B------:R-:W3:Y:S01]  /*7090*/  SHFL.BFLY PT, R9, R11, 0x2, 0x1f ;  /* 0x0c401f000b097f89 */ /* 0x000ee200000e0000 */
[----:B--2---:R-:W-:Y:S02]  /*70a0*/  FMNMX.FTZ R6, R3, R6, !PT ;  /* 0x0000000603067209 */ /* 0x004fe40007810000 */
[----:B------:R-:W-:Y:S02]  /*70b0*/  LOP3.LUT R12, R15, UR4, R12, 0x96, !PT ;  /* 0x000000040f0c7c12 */ /* 0x000fe4000f8e960c */
[----:B------:R-:W-:Y:S01]  /*70c0*/  LOP3.LUT R190, R193, UR14, R14, 0x96, !PT ;  /* 0x0000000ec1be7c12 */ /* 0x000fe2000f8e960e */
[----:B------:R-:W2:Y:S01]  /*70d0*/  SHFL.BFLY PT, R37, R6, 0x1, 0x1f ;  /* 0x0c201f0006257f89 */ /* 0x000ea200000e0000 */
[----:B------:R-:W-:Y:S01]  /*70e0*/  FMNMX.FTZ R5, R180, R5, !PT ;  /* 0x00000005b4057209 */ /* 0x000fe20007810000 */
[----:B------:R-:W-:Y:S01]  /*70f0*/  IMAD.WIDE.U32 R12, R12, -0x326172a9, RZ ;  /* 0xcd9e8d570c0c7825 */ /* 0x000fe200078e00ff */
[----:B------:R-:W-:-:S02]  /*7100*/  FMNMX.FTZ R8, R211, R8, !PT ;  /* 0x00000008d3087209 */ /* 0x000fc40007810000 */
[----:B------:R-:W-:Y:S01]  /*7110*/  LOP3.LUT R248, R251, R170, RZ, 0x3c, !PT ;  /* 0x000000aafbf87212 */ /* 0x000fe200078e3cff */
[----:B------:R-:W-:Y:S01]  /*7120*/  IMAD.WIDE.U32 R190, R190, -0x326172a9, RZ ;  /* 0xcd9e8d57bebe7825 */ /* 0x000fe200078e00ff */
[----:B------:R-:W4:Y:S01]  /*7130*/  SHFL.BFLY PT, R3, R5, 0x2, 0x1f ;  /* 0x0c401f0005037f89 */ /* 0x000f2200000e0000 */
[----:B------:R-:W-:Y:S02]  /*7140*/  FMNMX.FTZ R8, R204, R8, !PT ;  /* 0x00000008cc087209 */ /* 0x000fe40007810000 */
[----:B------:R-:W-:Y:S01]  /*7150*/  IMAD.WIDE.U32 R248, R248, -0x2daee0ad, RZ ;  /* 0xd2511f53f8f87825 */ /* 0x000fe200078e00ff */
[----:B------:R-:W-:Y:S02]  /*7160*/  LOP3.LUT R4, R13, UR15, R194, 0x96, !PT ;  /* 0x0000000f0d047c12 */ /* 0x000fe4000f8e96c2 */
[----:B------:R-:W-:Y:S02]  /*7170*/  FMNMX.FTZ R8, R173, R8, !PT ;  /* 0x00000008ad087209 */ /* 0x000fe40007810000 */
[----:B------:R-:W-:-:S02]  /*7180*/  LOP3.LUT R206, R191, UR13, R12, 0x96, !PT ;  /* 0x0000000dbfce7c12 */ /* 0x000fc4000f8e960c */
[----:B------:R-:W-:Y:S02]  /*7190*/  FMNMX.FTZ R8, R175, R8, !PT ;  /* 0x00000008af087209 */ /* 0x000fe40007810000 */
[----:B------:R-:W-:Y:S01]  /*71a0*/  LOP3.LUT R244, R249, UR14, R14, 0x96, !PT ;  /* 0x0000000ef9f47c12 */ /* 0x000fe2000f8e960e */
[----:B------:R-:W-:Y:S01]  /*71b0*/  IMAD.WIDE.U32 R14, R4, -0x2daee0ad, RZ ;  /* 0xd2511f53040e7825 */ /* 0x000fe200078e00ff */
[----:B------:R-:W-:Y:S02]  /*71c0*/  FMNMX.FTZ R8, R66, R8, !PT ;  /* 0x0000000842087209 */ /* 0x000fe40007810000 */
[----:B------:R-:W-:Y:S01]  /*71d0*/  LOP3.LUT R7, R13, UR15, R250, 0x96, !PT ;  /* 0x0000000f0d077c12 */ /* 0x000fe2000f8e96fa */
[----:B------:R-:W-:Y:S01]  /*71e0*/  IMAD.WIDE.U32 R206, R206, -0x2daee0ad, RZ ;  /* 0xd2511f53cece7825 */ /* 0x000fe200078e00ff */
[----:B------:R-:W-:Y:S02]  /*71f0*/  FMNMX.FTZ R8, R67, R8, !PT ;  /* 0x0000000843087209 */ /* 0x000fe40007810000 */
[----:B---3--:R-:W-:Y:S01]  /*7200*/  FMNMX.FTZ R9, R11, R9, !PT ;  /* 0x000000090b097209 */ /* 0x008fe20007810000 */
[----:B------:R-:W-:Y:S01]  /*7210*/  IMAD.WIDE.U32 R200, R7, -0x2daee0ad, RZ ;  /* 0xd2511f5307c87825 */ /* 0x000fe200078e00ff */
[----:B------:R-:W-:-:S02]  /*7220*/  LOP3.LUT R4, R207, UR10, R14, 0x96, !PT ;  /* 0x0000000acf047c12 */ /* 0x000fc4000f8e960e */
[----:B--2---:R-:W-:Y:S01]  /*7230*/  FMNMX.FTZ R37, R6, R37, !PT ;  /* 0x0000002506257209 */ /* 0x004fe20007810000 */
[----:B------:R-:W-:Y:S01]  /*7240*/  IMAD.WIDE.U32 R244, R244, -0x326172a9, RZ ;  /* 0xcd9e8d57f4f47825 */ /* 0x000fe200078e00ff */
[----:B------:R-:W-:Y:S01]  /*7250*/  LOP3.LUT R202, R201, UR12, R248, 0x96, !PT ;  /* 0x0000000cc9ca7c12 */ /* 0x000fe2000f8e96f8 */
[----:B------:R-:W-:Y:S01]  /*7260*/  SHFL.BFLY PT, R6, R9, 0x1, 0x1f ;  /* 0x0c201f0009067f89 */ /* 0x000fe200000e0000 */
[----:B----4-:R-:W-:Y:S01]  /*7270*/  FMNMX.FTZ R3, R5, R3, !PT ;  /* 0x0000000305037209 */ /* 0x010fe20007810000 */
[----:B------:R-:W-:Y:S01]  /*7280*/  IMAD.WIDE.U32 R216, R4, -0x326172a9, RZ ;  /* 0xcd9e8d5704d87825 */ /* 0x000fe200078e00ff */
[----:B------:R-:W-:Y:S01]  /*7290*/  LOP3.LUT R16, R15, UR12, R192, 0x96, !PT ;  /* 0x0000000c0f107c12 */ /* 0x000fe2000f8e96c0 */
[----:B------:R-:W2:Y:S01]  /*72a0*/  SHFL.BFLY PT, R4, R8, 0x2, 0x1f ;  /* 0x0c401f0008047f89 */ /* 0x000ea200000e0000 */
[----:B------:R-:W-:Y:S01]  /*72b0*/  LOP3.LUT R10, R245, UR13, R12, 0x96, !PT ;  /* 0x0000000df50a7c12 */ /* 0x000fe2000f8e960c */
[----:B------:R-:W-:Y:S01]  /*72c0*/  IMAD.WIDE.U32 R202, R202, -0x326172a9, RZ ;  /* 0xcd9e8d57caca7825 */ /* 0x000fe200078e00ff */
[----:B------:R-:W-:Y:S01]  /*72d0*/  FSETP.NEU.FTZ.AND P3, PT, R37, -INF , PT ;  /* 0xff8000002500780b */ /* 0x000fe20003f7d000 */
[----:B------:R-:W3:Y:S01]  /*72e0*/  SHFL.BFLY PT, R7, R3, 0x1, 0x1f ;  /* 0x0c201f0003077f89 */ /* 0x000ee200000e0000 */
[----:B-1----:R-:W-:Y:S01]  /*72f0*/  PRMT R60, R60, 0x7054, R60 ;  /* 0x000070543c3c7816 */ /* 0x002fe2000000003c */
[----:B------:R-:W-:Y:S01]  /*7300*/  IMAD.WIDE.U32 R16, R16, -0x326172a9, RZ ;  /* 0xcd9e8d5710107825 */ /* 0x000fe200078e00ff */
[----:B------:R-:W-:-:S03]  /*7310*/  LOP3.LUT R5, R203, UR11, R244, 0x96, !PT ;  /* 0x0000000bcb057c12 */ /* 0x000fc6000f8e96f4 */
[----:B------:R-:W-:Y:S01]  /*7320*/  IMAD.WIDE.U32 R10, R10, -0x2daee0ad, RZ ;  /* 0xd2511f530a0a7825 */ /* 0x000fe200078e00ff */
[----:B------:R-:W-:-:S03]  /*7330*/  LOP3.LUT R12, R17, UR11, R190, 0x96, !PT ;  /* 0x0000000b110c7c12 */ /* 0x000fc6000f8e96be */
[----:B------:R-:W-:Y:S01]  /*7340*/  FMUL.FTZ R64, R37, c[0x0][0x23c] ;  /* 0x00008f0025407a20 */ /* 0x000fe20000410000 */
[----:B------:R-:W-:Y:S01]  /*7350*/  LOP3.LUT R200, R11, UR10, R200, 0x96, !PT ;  /* 0x0000000a0bc87c12 */ /* 0x000fe2000f8e96c8 */
[----:B------:R-:W-:Y:S01]  /*7360*/  IMAD.WIDE.U32 R14, R5, -0x2daee0ad, RZ ;  /* 0xd2511f53050e7825 */ /* 0x000fe200078e00ff */
[----:B------:R-:W-:Y:S02]  /*7370*/  LOP3.LUT R5, R217, UR9, R16, 0x96, !PT ;  /* 0x00000009d9057c12 */ /* 0x000fe4000f8e9610 */
[----:B------:R-:W-:Y:S01]  /*7380*/  FSEL R64, R64, RZ, P3 ;  /* 0x000000ff40407208 */ /* 0x000fe20001800000 */
[----:B------:R-:W-:Y:S01]  /*7390*/  IMAD.WIDE.U32 R12, R12, -0x2daee0ad, RZ ;  /* 0xd2511f530c0c7825 */ /* 0x000fe200078e00ff */
[----:B------:R-:W-:-:S03]  /*73a0*/  LOP3.LUT R10, R15, UR8, R10, 0x96, !PT ;  /* 0x000000080f0a7c12 */ /* 0x000fc6000f8e960a */
[----:B------:R-:W-:Y:S01]  /*73b0*/  IMAD.WIDE.U32 R214, R5, -0x2daee0ad, RZ ;  /* 0xd2511f5305d67825 */ /* 0x000fe200078e00ff */
[----:B--2---:R-:W-:Y:S02]  /*73c0*/  FMNMX.FTZ R4, R8, R4, !PT ;  /* 0x0000000408047209 */ /* 0x004fe40007810000 */
[----:B------:R-:W-:Y:S01]  /*73d0*/  LOP3.LUT R206, R13, UR8, R206, 0x96, !PT ;  /* 0x000000080dce7c12 */ /* 0x000fe2000f8e96ce */
[----:B------:R-:W-:Y:S01]  /*73e0*/  IMAD.WIDE.U32 R200, R200, -0x326172a9, RZ ;  /* 0xcd9e8d57c8c87825 */ /* 0x000fe200078e00ff */
[----:B---3--:R-:W-:-:S03]  /*73f0*/  FMNMX.FTZ R3, R3, R7, !PT ;  /* 0x0000000703037209 */ /* 0x008fc60007810000 */
[----:B------:R-:W-:Y:S01]  /*7400*/  FFMA.FTZ R53, R36, c[0x0][0x23c], -R64 ;  /* 0x00008f0024357a23 */ /* 0x000fe20000010840 */
[----:B------:R-:W-:Y:S01]  /*7410*/  FMNMX.FTZ R36, R9, R6, !PT ;  /* 0x0000000609247209 */ /* 0x000fe20007810000 */
[----:B------:R-:W-:Y:S01]  /*7420*/  FMUL.FTZ R184, R3, c[0x0][0x23c] ;  /* 0x00008f0003b87a20 */ /* 0x000fe20000410000 */
[----:B------:R-:W-:Y:S01]  /*7430*/  LOP3.LUT R6, R215, UR6, R12, 0x96, !PT ;  /* 0x00000006d7067c12 */ /* 0x000fe2000f8e960c */
[----:B------:R-:W-:Y:S01]  /*7440*/  IMAD.WIDE.U32 R206, R206, -0x326172a9, RZ ;  /* 0xcd9e8d57cece7825 */ /* 0x000fe200078e00ff */
[----:B------:R-:W1:Y:S01]  /*7450*/  SHFL.BFLY PT, R12, R4, 0x1, 0x1f ;  /* 0x0c201f00040c7f89 */ /* 0x000e6200000e0000 */
[----:B------:R-:W-:Y:S01]  /*7460*/  LOP3.LUT R202, R201, UR9, R202, 0x96, !PT ;  /* 0x00000009c9ca7c12 */ /* 0x000fe2000f8e96ca */
[----:B------:R-:W-:Y:S01]  /*7470*/  MUFU.EX2 R53, R53 ;  /* 0x0000003500357308 */ /* 0x000fe20000000800 */
[----:B------:R-:W-:Y:S01]  /*7480*/  FSETP.NEU.FTZ.AND P1, PT, R3, -INF , PT ;  /* 0xff8000000300780b */ /* 0x000fe20003f3d000 */
[----:B------:R-:W-:Y:S01]  /*7490*/  IMAD.WIDE.U32 R6, R6, -0x326172a9, RZ ;  /* 0xcd9e8d5706067825 */ /* 0x000fe200078e00ff */
[----:B------:R-:W-:-:S02]  /*74a0*/  FSETP.NEU.FTZ.AND P2, PT, R36, -INF , PT ;  /* 0xff8000002400780b */ /* 0x000fc40003f5d000 */
[----:B------:R-:W-:Y:S01]  /*74b0*/  FSEL R184, R184, RZ, P1 ;  /* 0x000000ffb8b87208 */ /* 0x000fe20000800000 */
[----:B------:R-:W-:Y:S01]  /*74c0*/  IMAD.WIDE.U32 R202, R202, -0x2daee0ad, RZ ;  /* 0xd2511f53caca7825 */ /* 0x000fe200078e00ff */
[----:B------:R-:W-:-:S03]  /*74d0*/  LOP3.LUT R15, R6, 0xffff, RZ, 0xc0, !PT ;  /* 0x0000ffff060f7812 */ /* 0x000fc600078ec0ff */
[----:B------:R-:W-:Y:S01]  /*74e0*/  FFMA.FTZ R51, R45, c[0x0][0x23c], -R64 ;  /* 0x00008f002d337a23 */ /* 0x000fe20000010840 */
[----:B------:R-:W-:Y:S01]  /*74f0*/  LOP3.LUT R5, R203, UR6, R14, 0x96, !PT ;  /* 0x00000006cb057c12 */ /* 0x000fe2000f8e960e */
[----:B------:R-:W-:Y:S01]  /*7500*/  FFMA.FTZ R45, R2, c[0x0][0x23c], -R184 ;  /* 0x00008f00022d7a23 */ /* 0x000fe200000108b8 */
[----:B------:R-:W-:Y:S01]  /*7510*/  SHF.R.U32.HI R14, RZ, 0x10, R6 ;  /* 0x00000010ff0e7819 */ /* 0x000fe20000011606 */
[----:B------:R-:W-:Y:S01]  /*7520*/  FMUL.FTZ R61, R36, c[0x0][0x23c] ;  /* 0x00008f00243d7a20 */ /* 0x000fe20000410000 */
[----:B------:R-:W-:Y:S01]  /*7530*/  SHF.R.U32.HI R15, RZ, 0x8, R15 ;  /* 0x00000008ff0f7819 */ /* 0x000fe2000001160f */
[----:B------:R-:W-:Y:S01]  /*7540*/  IMAD.WIDE.U32 R16, R5, -0x326172a9, RZ ;  /* 0xcd9e8d5705107825 */ /* 0x000fe200078e00ff */
[----:B------:R-:W-:Y:S01]  /*7550*/  LOP3.LUT R5, R7, UR17, R206, 0x96, !PT ;  /* 0x0000001107057c12 */ /* 0x000fe2000f8e96ce */
[----:B------:R-:W-:Y:S01]  /*7560*/  MUFU.EX2 R45, R45 ;  /* 0x0000002d002d7308 */ /* 0x000fe20000000800 */
[----:B------:R-:W-:Y:S01]  /*7570*/  LOP3.LUT R7, R6, 0xff, RZ, 0xc0, !PT ;  /* 0x000000ff06077812 */ /* 0x000fe200078ec0ff */
[----:B------:R-:W-:Y:S01]  /*7580*/  IMAD.WIDE.U32 R10, R10, -0x326172a9, RZ ;  /* 0xcd9e8d570a0a7825 */ /* 0x000fe200078e00ff */
[----:B------:R-:W-:-:S02]  /*7590*/  SHF.R.U32.HI R6, RZ, 0x18, R6 ;  /* 0x00000018ff067819 */ /* 0x000fc40000011606 */
[----:B------:R-:W-:Y:S01]  /*75a0*/  LOP3.LUT R2, R14, 0xff, RZ, 0xc0, !PT ;  /* 0x000000ff0e027812 */ /* 0x000fe200078ec0ff */
[----:B------:R-:W-:Y:S01]  /*75b0*/  FFMA.FTZ R50, R47, c[0x0][0x23c], -R64 ;  /* 0x00008f002f327a23 */ /* 0x000fe20000010840 */
[----:B------:R-:W-:Y:S01]  /*75c0*/  FSEL R61, R61, RZ, P2 ;  /* 0x000000ff3d3d7208 */ /* 0x000fe20001000000 */
[----:B------:R-:W-:Y:S01]  /*75d0*/  FFMA.FTZ R43, R18, c[0x0][0x23c], -R184 ;  /* 0x00008f00122b7a23 */ /* 0x000fe200000108b8 */
[----:B------:R-:W-:Y:S01]  /*75e0*/  PRMT R6, R2, 0x5410, R6 ;  /* 0x0000541002067816 */ /* 0x000fe20000000006 */
[--C-:B------:R-:W-:Y:S01]  /*75f0*/  FFMA.FTZ R42, R55, c[0x0][0x23c], -R184.reuse ;  /* 0x00008f00372a7a23 */ /* 0x100fe200000108b8 */
[----:B-1----:R-:W-:Y:S01]  /*7600*/  FMNMX.FTZ R2, R4, R12, !PT ;  /* 0x0000000c04027209 */ /* 0x002fe20007810000 */
[--C-:B------:R-:W-:Y:S01]  /*7610*/  FFMA.FTZ R47, R44, c[0x0][0x23c], -R61.reuse ;  /* 0x00008f002c2f7a23 */ /* 0x100fe2000001083d */
[----:B------:R-:W-:Y:S01]  /*7620*/  LOP3.LUT R13, R16, 0xffff, RZ, 0xc0, !PT ;  /* 0x0000ffff100d7812 */ /* 0x000fe200078ec0ff */
[----:B------:R-:W-:Y:S01]  /*7630*/  FFMA.FTZ R44, R49, c[0x0][0x23c], -R184 ;  /* 0x00008f00312c7a23 */ /* 0x000fe200000108b8 */
[C---:B------:R-:W-:Y:S01]  /*7640*/  FSETP.NEU.FTZ.AND P0, PT, R2.reuse, -INF , PT ;  /* 0xff8000000200780b */ /* 0x040fe20003f1d000 */
[----:B------:R-:W-:Y:S01]  /*7650*/  FMUL.FTZ R164, R2, c[0x0][0x23c] ;  /* 0x00008f0002a47a20 */ /* 0x000fe20000410000 */
[----:B------:R-:W-:Y:S01]  /*7660*/  SHF.R.U32.HI R9, RZ, 0x10, R16 ;  /* 0x00000010ff097819 */ /* 0x000fe20000011610 */
[--C-:B------:R-:W-:Y:S01]  /*7670*/  FFMA.FTZ R49, R48, c[0x0][0x23c], -R61.reuse ;  /* 0x00008f0030317a23 */ /* 0x100fe2000001083d */
[----:B------:R-:W-:Y:S01]  /*7680*/  LOP3.LUT R8, R17, UR17, R10, 0x96, !PT ;  /* 0x0000001111087c12 */ /* 0x000fe2000f8e960a */
[--C-:B------:R-:W-:Y:S01]  /*7690*/  FFMA.FTZ R48, R32, c[0x0][0x23c], -R61.reuse ;  /* 0x00008f0020307a23 */ /* 0x100fe2000001083d */
[----:B------:R-:W-:Y:S01]  /*76a0*/  FSEL R164, R164, RZ, P0 ;  /* 0x000000ffa4a47208 */ /* 0x000fe20000000000 */
[----:B------:R-:W-:Y:S01]  /*76b0*/  FFMA.FTZ R46, R46, c[0x0][0x23c], -R61 ;  /* 0x00008f002e2e7a23 */ /* 0x000fe2000001083d */
[----:B------:R-:W-:Y:S01]  /*76c0*/  LOP3.LUT R200, R11, UR7, R200, 0x96, !PT ;  /* 0x000000070bc87c12 */ /* 0x000fe2000f8e96c8 */
[----:B------:R-:W-:Y:S01]  /*76d0*/  MUFU.EX2 R49, R49 ;  /* 0x0000003100317308 */ /* 0x000fe20000000800 */
[----:B------:R-:W-:Y:S01]  /*76e0*/  LOP3.LUT R11, R16, 0xff, RZ, 0xc0, !PT ;  /* 0x000000ff100b7812 */ /* 0x000fe200078ec0ff */
[----:B------:R-:W-:Y:S01]  /*76f0*/  FFMA.FTZ R41, R34, c[0x0][0x23c], -R164 ;  /* 0x00008f0022297a23 */ /* 0x000fe200000108a4 */
[----:B------:R-:W-:Y:S01]  /*7700*/  SHF.R.U32.HI R10, RZ, 0x18, R16 ;  /* 0x00000018ff0a7819 */ /* 0x000fe20000011610 */
[--C-:B------:R-:W-:Y:S01]  /*7710*/  FFMA.FTZ R40, R35, c[0x0][0x23c], -R164.reuse ;  /* 0x00008f0023287a23 */ /* 0x100fe200000108a4 */
[----:B------:R-:W-:Y:S01]  /*7720*/  SHF.R.U32.HI R13, RZ, 0x8, R13 ;  /* 0x00000008ff0d7819 */ /* 0x000fe2000001160d */
[----:B------:R-:W-:Y:S01]  /*7730*/  FFMA.FTZ R39, R52, c[0x0][0x23c], -R164 ;  /* 0x00008f0034277a23 */ /* 0x000fe200000108a4 */
[----:B------:R-:W-:Y:S01]  /*7740*/  LOP3.LUT R9, R9, 0xff, RZ, 0xc0, !PT ;  /* 0x000000ff09097812 */ /* 0x000fe200078ec0ff */
[----:B------:R-:W-:Y:S01]  /*7750*/  FFMA.FTZ R52, R33, c[0x0][0x23c], -R64 ;  /* 0x00008f0021347a23 */ /* 0x000fe20000010840 */
[----:B------:R-:W-:Y:S01]  /*7760*/  MUFU.EX2 R41, R41 ;  /* 0x0000002900297308 */ /* 0x000fe20000000800 */
[----:B------:R-:W-:Y:S01]  /*7770*/  SHF.R.U32.HI R12, RZ, 0x10, R8 ;  /* 0x00000010ff0c7819 */ /* 0x000fe20000011608 */
[----:B------:R-:W-:Y:S01]  /*7780*/  FFMA.FTZ R38, R54, c[0x0][0x23c], -R164 ;  /* 0x00008f0036267a23 */ /* 0x000fe200000108a4 */
[----:B------:R-:W-:Y:S01]  /*7790*/  PRMT R11, R11, 0x5410, R13 ;  /* 0x000054100b0b7816 */ /* 0x000fe2000000000d */
[----:B------:R-:W-:Y:S01]  /*77a0*/  IMAD.MOV.U32 R201, RZ, RZ, R195 ;  /* 0x000000ffffc97224 */ /* 0x000fe200078e00c3 */
[----:B------:R-:W-:Y:S01]  /*77b0*/  PRMT R9, R9, 0x5410, R10 ;  /* 0x0000541009097816 */ /* 0x000fe2000000000a */
[----:B------:R-:W-:Y:S01]  /*77c0*/  IMAD.MOV.U32 R193, RZ, RZ, R186 ;  /* 0x000000ffffc17224 */ /* 0x000fe200078e00ba */
[C---:B------:R-:W-:Y:S01]  /*77d0*/  LOP3.LUT R13, R8.reuse, 0xffff, RZ, 0xc0, !PT ;  /* 0x0000ffff080d7812 */ /* 0x040fe200078ec0ff */
[----:B------:R-:W1:Y:S01]  /*77e0*/  MUFU.EX2 R40, R40 ;  /* 0x0000002800287308 */ /* 0x000e620000000800 */
[----:B------:R-:W-:Y:S01]  /*77f0*/  LOP3.LUT R10, R8, 0xff, RZ, 0xc0, !PT ;  /* 0x000000ff080a7812 */ /* 0x000fe200078ec0ff */
[--C-:B------:R-:W-:Y:S01]  /*7800*/  HSET2.LE.AND R11, R11, R60.reuse, PT ;  /* 0x0000003c0b0b7233 */ /* 0x100fe20003803000 */
[----:B------:R-:W-:Y:S01]  /*7810*/  PRMT R7, R7, 0x5410, R15 ;  /* 0x0000541007077816 */ /* 0x000fe2000000000f */
[----:B------:R-:W-:Y:S01]  /*7820*/  HSET2.LE.AND R9, R9, R60, PT ;  /* 0x0000003c09097233 */ /* 0x000fe20003803000 */
[----:B------:R-:W-:Y:S01]  /*7830*/  SHF.R.U32.HI R8, RZ, 0x18, R8 ;  /* 0x00000018ff087819 */ /* 0x000fe20000011608 */
[----:B------:R-:W-:Y:S01]  /*7840*/  LDSM.16.MT88.4 R16, [R213+0xa000] ;  /* 0x00a00000d510783b */ /* 0x000fe20000004200 */
[----:B------:R-:W-:Y:S01]  /*7850*/  LOP3.LUT R12, R12, 0xff, RZ, 0xc0, !PT ;  /* 0x000000ff0c0c7812 */ /* 0x000fe200078ec0ff */
[----:B------:R-:W2:Y:S01]  /*7860*/  MUFU.EX2 R52, R52 ;  /* 0x0000003400347308 */ /* 0x000ea20000000800 */
[----:B------:R-:W-:Y:S01]  /*7870*/  LOP3.LUT R15, R5, 0xffff, RZ, 0xc0, !PT ;  /* 0x0000ffff050f7812 */ /* 0x000fe200078ec0ff */
[----:B------:R-:W-:Y:S01]  /*7880*/  LDSM.16.MT88.4 R32, [R212+0xb000] ;  /* 0x00b00000d420783b */ /* 0x000fe20000004200 */
[----:B------:R-:W-:-:S02]  /*7890*/  PRMT R8, R12, 0x5410, R8 ;  /* 0x000054100c087816 */ /* 0x000fc40000000008 */
[----:B------:R-:W-:Y:S02]  /*78a0*/  LOP3.LUT R4, R5, 0xff, RZ, 0xc0, !PT ;  /* 0x000000ff05047812 */ /* 0x000fe400078ec0ff */
[----:B------:R-:W-:Y:S01]  /*78b0*/  SHF.R.U32.HI R15, RZ, 0x8, R15 ;  /* 0x00000008ff0f7819 */ /* 0x000fe2000001160f */
[----:B------:R-:W3:Y:S01]  /*78c0*/  MUFU.EX2 R48, R48 ;  /* 0x0000003000307308 */ /* 0x000ee20000000800 */
[----:B------:R-:W-:Y:S01]  /*78d0*/  SHF.R.U32.HI R14, RZ, 0x10, R5 ;  /* 0x00000010ff0e7819 */ /* 0x000fe20000011605 */
[--C-:B------:R-:W-:Y:S01]  /*78e0*/  HSET2.LE.AND R8, R8, R60.reuse, PT ;  /* 0x0000003c08087233 */ /* 0x100fe20003803000 */
[----:B------:R-:W-:Y:S02]  /*78f0*/  PRMT R4, R4, 0x5410, R15 ;  /* 0x0000541004047816 */ /* 0x000fe4000000000f */
[----:B-1----:R-:W-:Y:S02]  /*7900*/  F2FP.PACK_AB R29, R40, R41 ;  /* 0x00000029281d723e */ /* 0x002fe400000000ff */
[----:B------:R-:W-:Y:S01]  /*7910*/  SHF.R.U32.HI R5, RZ, 0x18, R5 ;  /* 0x00000018ff057819 */ /* 0x000fe20000011605 */
[----:B------:R-:W1:Y:S01]  /*7920*/  MUFU.EX2 R44, R44 ;  /* 0x0000002c002c7308 */ /* 0x000e620000000800 */
[----:B------:R-:W-:Y:S01]  /*7930*/  LOP3.LUT R14, R14, 0xff, RZ, 0xc0, !PT ;  /* 0x000000ff0e0e7812 */ /* 0x000fe200078ec0ff */
[----:B------:R-:W-:Y:S01]  /*7940*/  HSET2.LE.AND R4, R4, R60, PT ;  /* 0x0000003c04047233 */ /* 0x000fe20003803000 */
[----:B------:R-:W-:-:S02]  /*7950*/  SHF.R.U32.HI R13, RZ, 0x8, R13 ;  /* 0x00000008ff0d7819 */ /* 0x000fc4000001160d */
[----:B------:R-:W-:Y:S02]  /*7960*/  LOP3.LUT R29, R8, R29, RZ, 0xc0, !PT ;  /* 0x0000001d081d7212 */ /* 0x000fe400078ec0ff */
[----:B------:R-:W-:Y:S01]  /*7970*/  PRMT R5, R14, 0x5410, R5 ;  /* 0x000054100e057816 */ /* 0x000fe20000000005 */
[----:B------:R-:W-:Y:S01]  /*7980*/  MUFU.EX2 R43, R43 ;  /* 0x0000002b002b7308 */ /* 0x000fe20000000800 */
[----:B------:R-:W-:Y:S02]  /*7990*/  PRMT R10, R10, 0x5410, R13 ;  /* 0x000054100a0a7816 */ /* 0x000fe4000000000d */
[----:B------:R-:W-:Y:S01]  /*79a0*/  FSEL R12, R3, RZ, P1 ;  /* 0x000000ff030c7208 */ /* 0x000fe20000800000 */
[--C-:B------:R-:W-:Y:S01]  /*79b0*/  HSET2.LE.AND R5, R5, R60.reuse, PT ;  /* 0x0000003c05057233 */ /* 0x100fe20003803000 */
[----:B--2---:R-:W-:Y:S01]  /*79c0*/  F2FP.PACK_AB R8, R52, R53 ;  /* 0x000000353408723e */ /* 0x004fe200000000ff */
[--C-:B------:R-:W-:Y:S01]  /*79d0*/  HSET2.LE.AND R10, R10, R60.reuse, PT ;  /* 0x0000003c0a0a7233 */ /* 0x100fe20003803000 */
[----:B------:R-:W-:Y:S01]  /*79e0*/  FSEL R13, R36, RZ, P2 ;  /* 0x000000ff240d7208 */ /* 0x000fe20001000000 */
[----:B------:R-:W2:Y:S01]  /*79f0*/  MUFU.EX2 R42, R42 ;  /* 0x0000002a002a7308 */ /* 0x000ea20000000800 */
[----:B------:R-:W-:Y:S01]  /*7a00*/  FSEL R14, R37, RZ, P3 ;  /* 0x000000ff250e7208 */ /* 0x000fe20001800000 */
[----:B------:R-:W-:Y:S01]  /*7a10*/  FADD.FTZ R12, R166, -R12 ;  /* 0x8000000ca60c7221 */ /* 0x000fe20000010000 */
[----:B------:R-:W-:Y:S01]  /*7a20*/  LOP3.LUT R4, R4, R8, RZ, 0xc0, !PT ;  /* 0x0000000804047212 */ /* 0x000fe200078ec0ff */
[----:B------:R-:W-:Y:S01]  /*7a30*/  FADD.FTZ R167, R167, -R13 ;  /* 0x8000000da7a77221 */ /* 0x000fe20000010000 */
[----:B---3--:R-:W-:Y:S01]  /*7a40*/  F2FP.PACK_AB R8, R48, R49 ;  /* 0x000000313008723e */ /* 0x008fe200000000ff */
[----:B------:R-:W-:Y:S01]  /*7a50*/  FADD.FTZ R168, R168, -R14 ;  /* 0x8000000ea8a87221 */ /* 0x000fe20000010000 */
[----:B-1----:R-:W-:Y:S01]  /*7a60*/  F2FP.PACK_AB R28, R44, R45 ;  /* 0x0000002d2c1c723e */ /* 0x002fe200000000ff */
[----:B------:R-:W-:Y:S01]  /*7a70*/  MUFU.EX2 R39, R39 ;  /* 0x0000002700277308 */ /* 0x000fe20000000800 */
[--C-:B------:R-:W-:Y:S01]  /*7a80*/  HSET2.LE.AND R13, R7, R60.reuse, PT ;  /* 0x0000003c070d7233 */ /* 0x100fe20003803000 */
[----:B------:R-:W-:Y:S01]  /*7a90*/  FMUL.FTZ R12, R12, c[0x0][0x23c] ;  /* 0x00008f000c0c7a20 */ /* 0x000fe20000410000 */
[----:B------:R-:W-:Y:S01]  /*7aa0*/  HSET2.LE.AND R7, R6, R60, PT ;  /* 0x0000003c06077233 */ /* 0x000fe20003803000 */
[----:B------:R-:W-:-:S02]  /*7ab0*/  LOP3.LUT R28, R10, R28, RZ, 0xc0, !PT ;  /* 0x0000001c0a1c7212 */ /* 0x000fc400078ec0ff */
[----:B------:R-:W-:Y:S02]  /*7ac0*/  LOP3.LUT R5, R5, R8, RZ, 0xc0, !PT ;  /* 0x0000000805057212 */ /* 0x000fe400078ec0ff */
[----:B------:R-:W1:Y:S01]  /*7ad0*/  MUFU.EX2 R38, R38 ;  /* 0x0000002600267308 */ /* 0x000e620000000800 */
[----:B--2---:R-:W-:Y:S02]  /*7ae0*/  F2FP.PACK_AB R30, R42, R43 ;  /* 0x0000002b2a1e723e */ /* 0x004fe400000000ff */
[----:B------:R-:W-:Y:S02]  /*7af0*/  FSEL R54, R2, RZ, P0 ;  /* 0x000000ff02367208 */ /* 0x000fe40000000000 */
[----:B------:R-:W-:-:S03]  /*7b00*/  LOP3.LUT R30, R11, R30, RZ, 0xc0, !PT ;  /* 0x0000001e0b1e7212 */ /* 0x000fc600078ec0ff */
[----:B------:R-:W-:Y:S01]  /*7b10*/  MUFU.EX2 R47, R47 ;  /* 0x0000002f002f7308 */ /* 0x000fe20000000800 */
[----:B------:R-:W-:-:S07]  /*7b20*/  FADD.FTZ R54, R165, -R54 ;  /* 0x80000036a5367221 */ /* 0x000fce0000010000 */
[----:B------:R-:W2:Y:S01]  /*7b30*/  MUFU.EX2 R46, R46 ;  /* 0x0000002e002e7308 */ /* 0x000ea20000000800 */
[----:B-1----:R-:W-:Y:S01]  /*7b40*/  F2FP.PACK_AB R31, R38, R39 ;  /* 0x00000027261f723e */ /* 0x002fe200000000ff */
[----:B------:R-:W-:-:S03]  /*7b50*/  FMUL.FTZ R54, R54, c[0x0][0x23c] ;  /* 0x00008f0036367a20 */ /* 0x000fc60000410000 */
[----:B------:R-:W-:Y:S02]  /*7b60*/  LOP3.LUT R31, R9, R31, RZ, 0xc0, !PT ;  /* 0x0000001f091f7212 */ /* 0x000fe400078ec0ff */
[----:B------:R-:W1:Y:S01]  /*7b70*/  LDSM.16.MT88.4 R8, [R213+0xb000] ;  /* 0x00b00000d508783b */ /* 0x000e620000004200 */
[----:B------:R-:W-:Y:S08]  /*7b80*/  MUFU.EX2 R51, R51 ;  /* 0x0000003300337308 */ /* 0x000ff00000000800 */
[----:B------:R-:W3:Y:S01]  /*7b90*/  MUFU.EX2 R50, R50 ;  /* 0x0000003200327308 */ /* 0x000ee20000000800 */
[----:B--2---:R-:W-:-:S04]  /*7ba0*/  F2FP.PACK_AB R14, R46, R47 ;  /* 0x0000002f2e0e723e */ /* 0x004fc800000000ff */
[----:B------:R-:W-:-:S03]  /*7bb0*/  LOP3.LUT R7, R7, R14, RZ, 0xc0, !PT ;  /* 0x0000000e07077212 */ /* 0x000fc600078ec0ff */
[----:B------:R2:W4:Y:S01]  /*7bc0*/  MUFU.EX2 R55, R12 ;  /* 0x0000000c00377308 */ /* 0x0005220000000800 */
[----:B---3--:R-:W-:Y:S01]  /*7bd0*/  F2FP.PACK_AB R6, R50, R51 ;  /* 0x000000333206723e */ /* 0x008fe200000000ff */
[----:B------:R-:W-:-:S06]  /*7be0*/  FMUL.FTZ R168, R168, c[0x0][0x23c] ;  /* 0x00008f00a8a87a20 */ /* 0x000fcc0000410000 */
[----:B------:R-:W3:Y:S01]  /*7bf0*/  MUFU.EX2 R54, R54 ;  /* 0x0000003600367308 */ /* 0x000ee20000000800 */
[----:B------:R-:W-:Y:S02]  /*7c00*/  LOP3.LUT R6, R13, R6, RZ, 0xc0, !PT ;  /* 0x000000060d067212 */ /* 0x000fe400078ec0ff */
[----:B--2---:R-:W2:Y:S01]  /*7c10*/  LDSM.16.MT88.4 R12, [R212+0xa000] ;  /* 0x00a00000d40c783b */ /* 0x004ea20000004200 */
[----:B------:R-:W-:-:S04]  /*7c20*/  FMUL.FTZ R167, R167, c[0x0][0x23c] ;  /* 0x00008f00a7a77a20 */ /* 0x000fc80000410000 */
[----:B------:R-:W1:Y:S01]  /*7c30*/  MUFU.EX2 R186, R168 ;  /* 0x000000a800ba7308 */ /* 0x000e620000000800 */
[----:B------:R-:W-:Y:S02]  /*7c40*/  IMAD.MOV.U32 R195, RZ, RZ, R185 ;  /* 0x000000ffffc37224 */ /* 0x000fe400078e00b9 */
[-C--:B----4-:R-:W-:Y:S02]  /*7c50*/  FMUL.FTZ R140, R140, R55.reuse ;  /* 0x000000378c8c7220 */ /* 0x090fe40000410000 */
[-C--:B------:R-:W-:Y:S02]  /*7c60*/  FMUL.FTZ R141, R141, R55.reuse ;  /* 0x000000378d8d7220 */ /* 0x080fe40000410000 */
[----:B------:R-:W-:Y:S01]  /*7c70*/  FMUL.FTZ R104, R104, R55 ;  /* 0x0000003768687220 */ /* 0x000fe20000410000 */
[----:B------:R-:W4:Y:S01]  /*7c80*/  MUFU.EX2 R185, R167 ;  /* 0x000000a700b97308 */ /* 0x000f220000000800 */
[-C--:B---3--:R-:W-:Y:S02]  /*7c90*/  FMUL.FTZ R142, R142, R54.reuse ;  /* 0x000000368e8e7220 */ /* 0x088fe40000410000 */
[----:B------:R-:W-:-:S02]  /*7ca0*/  FMUL.FTZ R143, R143, R54 ;  /* 0x000000368f8f7220 */ /* 0x000fc40000410000 */
[-C--:B------:R-:W-:Y:S02]  /*7cb0*/  FMUL.FTZ R105, R105, R55.reuse ;  /* 0x0000003769697220 */ /* 0x080fe40000410000 */
[----:B------:R-:W-:Y:S02]  /*7cc0*/  FMUL.FTZ R106, R106, R54 ;  /* 0x000000366a6a7220 */ /* 0x000fe40000410000 */
[-C--:B-1----:R-:W-:Y:S01]  /*7cd0*/  FMUL.FTZ R112, R112, R186.reuse ;  /* 0x000000ba70707220 */ /* 0x082fe20000410000 */
[----:B------:R-:W-:Y:S01]  /*7ce0*/  HMMA.16816.F32 R140, R28, R8, R140 ;  /* 0x000000081c8c723c */ /* 0x000fe2000000188c */
[----:B------:R-:W-:Y:S02]  /*7cf0*/  FMUL.FTZ R113, R113, R186 ;  /* 0x000000ba71717220 */ /* 0x000fe40000410000 */
[----:B------:R-:W-:Y:S02]  /*7d00*/  FMUL.FTZ R107, R107, R54 ;  /* 0x000000366b6b7220 */ /* 0x000fe40000410000 */
[----:B------:R-:W-:-:S02]  /*7d10*/  FMUL.FTZ R116, R116, R55 ;  /* 0x0000003774747220 */ /* 0x000fc40000410000 */
[-C--:B----4-:R-:W-:Y:S02]  /*7d20*/  FMUL.FTZ R114, R114, R185.reuse ;  /* 0x000000b972727220 */ /* 0x090fe40000410000 */
[-C--:B------:R-:W-:Y:S02]  /*7d30*/  FMUL.FTZ R115, R115, R185.reuse ;  /* 0x000000b973737220 */ /* 0x080fe40000410000 */
[-C--:B------:R-:W-:Y:S02]  /*7d40*/  FMUL.FTZ R100, R100, R186.reuse ;  /* 0x000000ba64647220 */ /* 0x080fe40000410000 */
[----:B------:R-:W-:Y:S02]  /*7d50*/  FMUL.FTZ R101, R101, R186 ;  /* 0x000000ba65657220 */ /* 0x000fe40000410000 */
[-C--:B------:R-:W-:Y:S02]  /*7d60*/  FMUL.FTZ R102, R102, R185.reuse ;  /* 0x000000b966667220 */ /* 0x080fe40000410000 */
[----:B------:R-:W-:Y:S01]  /*7d70*/  FMUL.FTZ R103, R103, R185 ;  /* 0x000000b967677220 */ /* 0x000fe20000410000 */
[----:B------:R-:W-:Y:S01]  /*7d80*/  HMMA.16816.F32 R112, R4, R8, R112 ;  /* 0x000000080470723c */ /* 0x000fe20000001870 */
[----:B------:R-:W-:-:S02]  /*7d90*/  FMUL.FTZ R117, R117, R55 ;  /* 0x0000003775757220 */ /* 0x000fc40000410000 */
[-C--:B------:R-:W-:Y:S02]  /*7da0*/  FMUL.FTZ R118, R118, R54.reuse ;  /* 0x0000003676767220 */ /* 0x080fe40000410000 */
[----:B------:R-:W-:Y:S02]  /*7db0*/  FMUL.FTZ R119, R119, R54 ;  /* 0x0000003677777220 */ /* 0x000fe40000410000 */
[----:B------:R-:W-:Y:S01]  /*7dc0*/  FFMA.FTZ R8, R201, c[0x0][0x23c], -R184 ;  /* 0x00008f00c9087a23 */ /* 0x000fe200000108b8 */
[----:B--2---:R-:W-:Y:S01]  /*7dd0*/  HMMA.16816.F32 R104, R28, R12, R104 ;  /* 0x0000000c1c68723c */ /* 0x004fe20000001868 */
[-C--:B------:R-:W-:Y:S02]  /*7de0*/  FMUL.FTZ R120, R120, R186.reuse ;  /* 0x000000ba78787220 */ /* 0x080fe40000410000 */
[----:B------:R-:W-:Y:S02]  /*7df0*/  FMUL.FTZ R121, R121, R186 ;  /* 0x000000ba79797220 */ /* 0x000fe40000410000 */
[----:B------:R-:W-:-:S02]  /*7e00*/  FMUL.FTZ R122, R122, R185 ;  /* 0x000000b97a7a7220 */ /* 0x000fc40000410000 */
[----:B------:R-:W-:Y:S01]  /*7e10*/  FMUL.FTZ R123, R123, R185 ;  /* 0x000000b97b7b7220 */ /* 0x000fe20000410000 */
[----:B------:R-:W-:Y:S01]  /*7e20*/  HMMA.16816.F32 R100, R4, R12, R100 ;  /* 0x0000000c0464723c */ /* 0x000fe20000001864 */
[----:B------:R-:W-:Y:S02]  /*7e30*/  FFMA.FTZ R201, R205, c[0x0][0x23c], -R184 ;  /* 0x00008f00cdc97a23 */ /* 0x000fe400000108b8 */
[-C--:B------:R-:W-:Y:S02]  /*7e40*/  FMUL.FTZ R156, R156, R55.reuse ;  /* 0x000000379c9c7220 */ /* 0x080fe40000410000 */
[----:B------:R-:W-:Y:S02]  /*7e50*/  FMUL.FTZ R157, R157, R55 ;  /* 0x000000379d9d7220 */ /* 0x000fe40000410000 */
[----:B------:R-:W-:Y:S01]  /*7e60*/  IMAD.WIDE.U32 R12, R200, -0x2daee0ad, RZ ;  /* 0xd2511f53c80c7825 */ /* 0x000fe200078e00ff */
[----:B------:R-:W-:Y:S01]  /*7e70*/  MUFU.EX2 R201, R201 ;  /* 0x000000c900c97308 */ /* 0x000fe20000000800 */
[----:B------:R-:W-:Y:S02]  /*7e80*/  HMMA.16816.F32 R116, R28, R10, R116 ;  /* 0x0000000a1c74723c */ /* 0x000fe40000001874 */
[----:B------:R-:W-:-:S02]  /*7e90*/  FMUL.FTZ R158, R158, R54 ;  /* 0x000000369e9e7220 */ /* 0x000fc40000410000 */
[-C--:B------:R-:W-:Y:S02]  /*7ea0*/  FMUL.FTZ R159, R159, R54.reuse ;  /* 0x000000369f9f7220 */ /* 0x080fe40000410000 */
[-C--:B------:R-:W-:Y:S01]  /*7eb0*/  FMUL.FTZ R152, R152, R55.reuse ;  /* 0x0000003798987220 */ /* 0x080fe20000410000 */
[----:B------:R1:W2:Y:S01]  /*7ec0*/  MUFU.EX2 R200, R8 ;  /* 0x0000000800c87308 */ /* 0x0002a20000000800 */
[----:B------:R-:W-:Y:S01]  /*7ed0*/  HMMA.16816.F32 R120, R4, R10, R120 ;  /* 0x0000000a0478723c */ /* 0x000fe20000001878 */
[-C--:B------:R-:W-:Y:S02]  /*7ee0*/  FMUL.FTZ R153, R153, R55.reuse ;  /* 0x0000003799997220 */ /* 0x080fe40000410000 */
[-C--:B------:R-:W-:Y:S02]  /*7ef0*/  FMUL.FTZ R154, R154, R54.reuse ;  /* 0x000000369a9a7220 */ /* 0x080fe40000410000 */
[----:B------:R-:W-:Y:S02]  /*7f00*/  FMUL.FTZ R155, R155, R54 ;  /* 0x000000369b9b7220 */ /* 0x000fe40000410000 */
[----:B------:R-:W-:Y:S01]  /*7f10*/  LOP3.LUT R10, R12, 0xffff, RZ, 0xc0, !PT ;  /* 0x0000ffff0c0a7812 */ /* 0x000fe200078ec0ff */
[----:B------:R-:W-:-:S02]  /*7f20*/  FMUL.FTZ R72, R72, R55 ;  /* 0x0000003748487220 */ /* 0x000fc40000410000 */
[-C--:B------:R-:W-:Y:S02]  /*7f30*/  FMUL.FTZ R73, R73, R55.reuse ;  /* 0x0000003749497220 */ /* 0x080fe40000410000 */
[-C--:B------:R-:W-:Y:S02]  /*7f40*/  FMUL.FTZ R74, R74, R54.reuse ;  /* 0x000000364a4a7220 */ /* 0x080fe40000410000 */
[----:B------:R-:W-:Y:S01]  /*7f50*/  FMUL.FTZ R75, R75, R54 ;  /* 0x000000364b4b7220 */ /* 0x000fe20000410000 */
[----:B-1----:R-:W-:Y:S01]  /*7f60*/  SHF.R.U32.HI R8, RZ, 0x10, R12 ;  /* 0x00000010ff087819 */ /* 0x002fe2000001160c */
[-C--:B------:R-:W-:Y:S02]  /*7f70*/  FMUL.FTZ R76, R76, R55.reuse ;  /* 0x000000374c4c7220 */ /* 0x080fe40000410000 */
[-C--:B------:R-:W-:Y:S02]  /*7f80*/  FMUL.FTZ R77, R77, R55.reuse ;  /* 0x000000374d4d7220 */ /* 0x080fe40000410000 */
        /* <DEDUP_REMOVED lines=84> */
[--C-:B------:R-:W-:Y:S01]  /*84d0*/  HSET2.LE.AND R9, R9, R60.reuse, PT ;  /* 0x0000003c09097233 */ /* 0x100fe20003803000 */
[----:B------:R-:W-:Y:S01]  /*84e0*/  IMAD.MOV.U32 R25, RZ, RZ, R29 ;  /* 0x000000ffff197224 */ /* 0x000fe200078e001d */
[----:B------:R-:W-:Y:S01]  /*84f0*/  LOP3.LUT R28, R202, 0xff, RZ, 0xc0, !PT ;  /* 0x000000ffca1c7812 */ /* 0x000fe200078ec0ff */
[----:B------:R-:W-:Y:S01]  /*8500*/  IMAD.MOV.U32 R166, RZ, RZ, R30 ;  /* 0x000000ffffa67224 */ /* 0x000fe200078e001e */
[----:B------:R-:W-:Y:S01]  /*8510*/  SHF.R.U32.HI R29, RZ, 0x18, R202 ;  /* 0x00000018ff1d7819 */ /* 0x000fe200000116ca */
[--C-:B------:R-:W-:Y:S01]  /*8520*/  FFMA.FTZ R203, R228, c[0x0][0x23c], -R164.reuse ;  /* 0x00008f00e4cb7a23 */ /* 0x100fe200000108a4 */
[----:B--2---:R-:W-:Y:S01]  /*8530*/  F2FP.PACK_AB R30, R201, R200 ;  /* 0x000000c8c91e723e */ /* 0x004fe200000000ff */
[----:B------:R-:W-:Y:S01]  /*8540*/  FFMA.FTZ R202, R240, c[0x0][0x23c], -R164 ;  /* 0x00008f00f0ca7a23 */ /* 0x000fe200000108a4 */
[C---:B------:R-:W-:Y:S01]  /*8550*/  HMMA.16816.F32 R132, R4.reuse, R34, R132 ;  /* 0x000000220484723c */ /* 0x040fe20000001884 */
[----:B------:R-:W-:Y:S01]  /*8560*/  IMAD.MOV.U32 R167, RZ, RZ, R31 ;  /* 0x000000ffffa77224 */ /* 0x000fe200078e001f */
[----:B------:R-:W-:Y:S01]  /*8570*/  PRMT R28, R28, 0x5410, R11 ;  /* 0x000054101c1c7816 */ /* 0x000fe2000000000b */
[----:B------:R-:W-:Y:S01]  /*8580*/  HSET2.LE.AND R31, R8, R60, PT ;  /* 0x0000003c081f7233 */ /* 0x000fe20003803000 */
[----:B------:R-:W-:Y:S01]  /*8590*/  PRMT R29, R10, 0x5410, R29 ;  /* 0x000054100a1d7816 */ /* 0x000fe2000000001d */
[----:B------:R-:W-:Y:S01]  /*85a0*/  FFMA.FTZ R193, R193, c[0x0][0x23c], -R184 ;  /* 0x00008f00c1c17a23 */ /* 0x000fe200000108b8 */
[----:B------:R-:W-:Y:S01]  /*85b0*/  LOP3.LUT R30, R9, R30, RZ, 0xc0, !PT ;  /* 0x0000001e091e7212 */ /* 0x000fe200078ec0ff */
[----:B------:R-:W-:Y:S01]  /*85c0*/  IMAD.MOV.U32 R34, RZ, RZ, R24 ;  /* 0x000000ffff227224 */ /* 0x000fe200078e0018 */
[----:B------:R-:W-:Y:S01]  /*85d0*/  HMMA.16816.F32 R148, R4, R26, R148 ;  /* 0x0000001a0494723c */ /* 0x000fe20000001894 */
[----:B------:R-:W-:Y:S01]  /*85e0*/  IMAD.MOV.U32 R35, RZ, RZ, R25 ;  /* 0x000000ffff237224 */ /* 0x000fe200078e0019 */
[----:B------:R-:W-:Y:S01]  /*85f0*/  LDSM.16.MT88.4 R8, [R213+0xb400] ;  /* 0x00b40000d508783b */ /* 0x000fe20000004200 */
[----:B------:R-:W-:-:S03]  /*8600*/  FFMA.FTZ R195, R195, c[0x0][0x23c], -R184 ;  /* 0x00008f00c3c37a23 */ /* 0x000fc600000108b8 */
[----:B------:R-:W1:Y:S02]  /*8610*/  LDSM.16.MT88.4 R24, [R213+0x9400] ;  /* 0x00940000d518783b */ /* 0x000e640000004200 */
[C---:B------:R-:W-:Y:S01]  /*8620*/  HMMA.16816.F32 R68, R4.reuse, R20, R68 ;  /* 0x000000140444723c */ /* 0x040fe20000001844 */
[----:B------:R-:W-:Y:S01]  /*8630*/  MUFU.EX2 R202, R202 ;  /* 0x000000ca00ca7308 */ /* 0x000fe20000000800 */
[--C-:B------:R-:W-:Y:S01]  /*8640*/  FFMA.FTZ R205, R252, c[0x0][0x23c], -R164.reuse ;  /* 0x00008f00fccd7a23 */ /* 0x100fe200000108a4 */
[----:B------:R2:W5:Y:S05]  /*8650*/  LDL.LU.64 R216, [R1+0x8] ;  /* 0x0000080001d87983 */ /* 0x00056a0000300a00 */
        /* <DEDUP_REMOVED lines=12> */
[--C-:B------:R-:W-:Y:S01]  /*8720*/  HSET2.LE.AND R28, R28, R60.reuse, PT ;  /* 0x0000003c1c1c7233 */ /* 0x100fe20003803000 */
[--C-:B------:R-:W-:Y:S01]  /*8730*/  FFMA.FTZ R240, R189, c[0x0][0x23c], -R64.reuse ;  /* 0x00008f00bdf07a23 */ /* 0x100fe20000010840 */
[----:B------:R-:W-:Y:S01]  /*8740*/  HSET2.LE.AND R29, R29, R60, PT ;  /* 0x0000003c1d1d7233 */ /* 0x000fe20003803000 */
[--C-:B------:R-:W-:Y:S01]  /*8750*/  FFMA.FTZ R210, R210, c[0x0][0x23c], -R64.reuse ;  /* 0x00008f00d2d27a23 */ /* 0x100fe20000010840 */
[----:B------:R2:W5:Y:S01]  /*8760*/  LDL.LU.64 R214, [R1] ;  /* 0x0000000001d67983 */ /* 0x0005620000300a00 */
[----:B----4-:R-:W-:Y:S01]  /*8770*/  F2FP.PACK_AB R32, R203, R202 ;  /* 0x000000cacb20723e */ /* 0x010fe200000000ff */
[----:B------:R-:W-:Y:S01]  /*8780*/  FFMA.FTZ R189, R241, c[0x0][0x23c], -R64 ;  /* 0x00008f00f1bd7a23 */ /* 0x000fe20000010840 */
[----:B------:R-:W4:Y:S01]  /*8790*/  MUFU.EX2 R195, R195 ;  /* 0x000000c300c37308 */ /* 0x000f220000000800 */
[--C-:B------:R-:W-:Y:S01]  /*87a0*/  FFMA.FTZ R228, R239, c[0x0][0x23c], -R61.reuse ;  /* 0x00008f00efe47a23 */ /* 0x100fe2000001083d */
[----:B------:R-:W-:Y:S01]  /*87b0*/  LOP3.LUT R31, R31, R32, RZ, 0xc0, !PT ;  /* 0x000000201f1f7212 */ /* 0x000fe200078ec0ff */
[--C-:B------:R-:W-:Y:S01]  /*87c0*/  FFMA.FTZ R239, R197, c[0x0][0x23c], -R61.reuse ;  /* 0x00008f00c5ef7a23 */ /* 0x100fe2000001083d */
[----:B------:R-:W-:Y:S01]  /*87d0*/  UIADD3 UR4, UR4, 0x1, URZ ;  /* 0x0000000104047890 */ /* 0x000fe2000fffe03f */
[----:B------:R-:W-:Y:S01]  /*87e0*/  FFMA.FTZ R197, R208, c[0x0][0x23c], -R61 ;  /* 0x00008f00d0c57a23 */ /* 0x000fe2000001083d */
[----:B------:R-:W-:Y:S01]  /*87f0*/  UISETP.GE.AND UP0, UPT, UR26, 0x3, UPT ;  /* 0x000000031a00788c */ /* 0x000fe2000bf06270 */
[--C-:B------:R-:W-:Y:S01]  /*8800*/  FFMA.FTZ R208, R209, c[0x0][0x23c], -R184.reuse ;  /* 0x00008f00d1d07a23 */ /* 0x100fe200000108b8 */
[----:B------:R-:W-:Y:S01]  /*8810*/  MUFU.EX2 R205, R205 ;  /* 0x000000cd00cd7308 */ /* 0x000fe20000000800 */
[----:B------:R-:W-:-:S02]  /*8820*/  FFMA.FTZ R209, R236, c[0x0][0x23c], -R184 ;  /* 0x00008f00ecd17a23 */ /* 0x000fc400000108b8 */
[----:B------:R-:W-:Y:S01]  /*8830*/  FFMA.FTZ R236, R238, c[0x0][0x23c], -R184 ;  /* 0x00008f00eeec7a23 */ /* 0x000fe200000108b8 */
[----:B------:R-:W-:Y:S01]  /*8840*/  PLOP3.LUT P0, PT, PT, PT, UP0, 0x80, 0x0 ;  /* 0x000000000000781c */ /* 0x000fe20003f0f008 */
[--C-:B------:R-:W-:Y:S02]  /*8850*/  FFMA.FTZ R196, R196, c[0x0][0x23c], -R164.reuse ;  /* 0x00008f00c4c47a23 */ /* 0x100fe400000108a4 */
[----:B------:R-:W-:Y:S01]  /*8860*/  FFMA.FTZ R238, R199, c[0x0][0x23c], -R164 ;  /* 0x00008f00c7ee7a23 */ /* 0x000fe200000108a4 */
[----:B------:R-:W1:Y:S01]  /*8870*/  MUFU.EX2 R206, R206 ;  /* 0x000000ce00ce7308 */ /* 0x000e620000000800 */
[----:B----4-:R-:W-:Y:S01]  /*8880*/  F2FP.PACK_AB R32, R195, R193 ;  /* 0x000000c1c320723e */ /* 0x010fe200000000ff */
[----:B------:R-:W-:Y:S01]  /*8890*/  FFMA.FTZ R237, R237, c[0x0][0x23c], -R184 ;  /* 0x00008f00eded7a23 */ /* 0x000fe200000108b8 */
[----:B------:R-:W-:Y:S01]  /*88a0*/  @UP0 UIADD3 UR26, UR26, -0x3, URZ ;  /* 0xfffffffd1a1a0890 */ /* 0x000fe2000fffe03f */
[--C-:B------:R-:W-:Y:S01]  /*88b0*/  FFMA.FTZ R199, R211, c[0x0][0x23c], -R164.reuse ;  /* 0x00008f00d3c77a23 */ /* 0x100fe200000108a4 */
[----:B------:R-:W-:Y:S01]  /*88c0*/  LOP3.LUT R28, R28, R32, RZ, 0xc0, !PT ;  /* 0x000000201c1c7212 */ /* 0x000fe200078ec0ff */
[----:B------:R-:W-:-:S02]  /*88d0*/  FFMA.FTZ R204, R204, c[0x0][0x23c], -R164 ;  /* 0x00008f00cccc7a23 */ /* 0x000fc400000108a4 */
[----:B------:R-:W-:Y:S01]  /*88e0*/  MUFU.EX2 R210, R210 ;  /* 0x000000d200d27308 */ /* 0x000fe20000000800 */
[----:B------:R-:W-:Y:S02]  /*88f0*/  FFMA.FTZ R174, R174, c[0x0][0x23c], -R61 ;  /* 0x00008f00aeae7a23 */ /* 0x000fe4000001083d */
[----:B------:R-:W-:Y:S02]  /*8900*/  FFMA.FTZ R177, R177, c[0x0][0x23c], -R64 ;  /* 0x00008f00b1b17a23 */ /* 0x000fe40000010840 */
[--C-:B------:R-:W-:Y:S02]  /*8910*/  FFMA.FTZ R182, R182, c[0x0][0x23c], -R184.reuse ;  /* 0x00008f00b6b67a23 */ /* 0x100fe400000108b8 */
[--C-:B------:R-:W-:Y:S01]  /*8920*/  FFMA.FTZ R181, R181, c[0x0][0x23c], -R184.reuse ;  /* 0x00008f00b5b57a23 */ /* 0x100fe200000108b8 */
[----:B-1----:R-:W-:Y:S01]  /*8930*/  F2FP.PACK_AB R32, R206, R205 ;  /* 0x000000cdce20723e */ /* 0x002fe200000000ff */
[----:B------:R-:W-:Y:S01]  /*8940*/  MUFU.EX2 R189, R189 ;  /* 0x000000bd00bd7308 */ /* 0x000fe20000000800 */
[----:B------:R-:W-:-:S02]  /*8950*/  FFMA.FTZ R180, R180, c[0x0][0x23c], -R184 ;  /* 0x00008f00b4b47a23 */ /* 0x000fc400000108b8 */
[----:B------:R-:W-:Y:S01]  /*8960*/  LOP3.LUT R29, R29, R32, RZ, 0xc0, !PT ;  /* 0x000000201d1d7212 */ /* 0x000fe200078ec0ff */
[--C-:B------:R-:W-:Y:S02]  /*8970*/  FFMA.FTZ R173, R173, c[0x0][0x23c], -R164.reuse ;  /* 0x00008f00adad7a23 */ /* 0x100fe400000108a4 */
[--C-:B------:R-:W-:Y:S02]  /*8980*/  FFMA.FTZ R175, R175, c[0x0][0x23c], -R164.reuse ;  /* 0x00008f00afaf7a23 */ /* 0x100fe400000108a4 */
[----:B------:R-:W-:Y:S01]  /*8990*/  MUFU.EX2 R228, R228 ;  /* 0x000000e400e47308 */ /* 0x000fe20000000800 */
[--C-:B------:R-:W-:Y:S01]  /*89a0*/  FFMA.FTZ R66, R66, c[0x0][0x23c], -R164.reuse ;  /* 0x00008f0042427a23 */ /* 0x100fe200000108a4 */
[----:B------:R-:W-:Y:S01]  /*89b0*/  HMMA.16816.F32 R156, R28, R24, R156 ;  /* 0x000000181c9c723c */ /* 0x000fe2000000189c */
[----:B------:R-:W-:Y:S02]  /*89c0*/  FFMA.FTZ R67, R67, c[0x0][0x23c], -R164 ;  /* 0x00008f0043437a23 */ /* 0x000fe400000108a4 */
[----:B------:R-:W-:-:S02]  /*89d0*/  FFMA.FTZ R53, R232, R186, R53 ;  /* 0x000000bae8357223 */ /* 0x000fc40000010035 */
[----:B------:R-:W-:Y:S01]  /*89e0*/  FFMA.FTZ R49, R231, R185, R49 ;  /* 0x000000b9e7317223 */ /* 0x000fe20000010031 */
[----:B------:R-:W1:Y:S01]  /*89f0*/  MUFU.EX2 R240, R240 ;  /* 0x000000f000f07308 */ /* 0x000e620000000800 */
[----:B------:R-:W-:Y:S01]  /*8a00*/  FFMA.FTZ R45, R230, R55, R45 ;  /* 0x00000037e62d7223 */ /* 0x000fe2000001002d */
[C---:B------:R-:W-:Y:S01]  /*8a10*/  HMMA.16816.F32 R152, R28.reuse, R26, R152 ;  /* 0x0000001a1c98723c */ /* 0x040fe20000001898 */
[----:B------:R-:W-:Y:S02]  /*8a20*/  FFMA.FTZ R41, R229, R54, R41 ;  /* 0x00000036e5297223 */ /* 0x000fe40000010029 */
[----:B------:R-:W-:Y:S02]  /*8a30*/  FADD.FTZ R53, R52, R53 ;  /* 0x0000003534357221 */ /* 0x000fe40000010000 */
[----:B------:R-:W-:Y:S01]  /*8a40*/  FADD.FTZ R49, R48, R49 ;  /* 0x0000003130317221 */ /* 0x000fe20000010000 */
[----:B------:R-:W4:Y:S01]  /*8a50*/  MUFU.EX2 R239, R239 ;  /* 0x000000ef00ef7308 */ /* 0x000f220000000800 */
[----:B------:R-:W-:Y:S01]  /*8a60*/  FADD.FTZ R45, R44, R45 ;  /* 0x0000002d2c2d7221 */ /* 0x000fe20000010000 */
[----:B---3--:R-:W-:Y:S01]  /*8a70*/  HMMA.16816.F32 R72, R28, R20, R72 ;  /* 0x000000141c48723c */ /* 0x008fe20000001848 */
[----:B------:R-:W-:-:S02]  /*8a80*/  FADD.FTZ R41, R40, R41 ;  /* 0x0000002928297221 */ /* 0x000fc40000010000 */
[----:B------:R-:W-:Y:S02]  /*8a90*/  FADD.FTZ R53, R51, R53 ;  /* 0x0000003533357221 */ /* 0x000fe40000010000 */
[----:B------:R-:W-:Y:S01]  /*8aa0*/  FADD.FTZ R49, R47, R49 ;  /* 0x000000312f317221 */ /* 0x000fe20000010000 */
[----:B------:R-:W3:Y:S01]  /*8ab0*/  MUFU.EX2 R197, R197 ;  /* 0x000000c500c57308 */ /* 0x000ee20000000800 */
[----:B------:R-:W-:Y:S01]  /*8ac0*/  FADD.FTZ R45, R43, R45 ;  /* 0x0000002d2b2d7221 */ /* 0x000fe20000010000 */
[C---:B------:R-:W-:Y:S01]  /*8ad0*/  HMMA.16816.F32 R76, R28.reuse, R22, R76 ;  /* 0x000000161c4c723c */ /* 0x040fe2000000184c */
[----:B------:R-:W-:Y:S02]  /*8ae0*/  FADD.FTZ R41, R39, R41 ;  /* 0x0000002927297221 */ /* 0x000fe40000010000 */
[----:B------:R-:W-:Y:S02]  /*8af0*/  FADD.FTZ R53, R50, R53 ;  /* 0x0000003532357221 */ /* 0x000fe40000010000 */
[----:B------:R-:W-:Y:S01]  /*8b00*/  FADD.FTZ R49, R46, R49 ;  /* 0x000000312e317221 */ /* 0x000fe20000010000 */
[----:B------:R-:W2:Y:S01]  /*8b10*/  MUFU.EX2 R208, R208 ;  /* 0x000000d000d07308 */ /* 0x000ea20000000800 */
[----:B------:R-:W-:Y:S01]  /*8b20*/  FADD.FTZ R45, R42, R45 ;  /* 0x0000002d2a2d7221 */ /* 0x000fe20000010000 */
[----:B------:R-:W-:Y:S01]  /*8b30*/  HMMA.16816.F32 R88, R28, R16, R88 ;  /* 0x000000101c58723c */ /* 0x000fe20000001858 */
[----:B------:R-:W-:-:S02]  /*8b40*/  FADD.FTZ R41, R38, R41 ;  /* 0x0000002926297221 */ /* 0x000fc40000010000 */
[----:B-1----:R-:W-:Y:S02]  /*8b50*/  FADD.FTZ R53, R240, R53 ;  /* 0x00000035f0357221 */ /* 0x002fe40000010000 */
[----:B----4-:R-:W-:Y:S01]  /*8b60*/  FADD.FTZ R49, R239, R49 ;  /* 0x00000031ef317221 */ /* 0x010fe20000010000 */
[----:B------:R-:W-:Y:S01]  /*8b70*/  MUFU.EX2 R209, R209 ;  /* 0x000000d100d17308 */ /* 0x000fe20000000800 */
[----:B------:R-:W-:Y:S01]  /*8b80*/  FADD.FTZ R45, R193, R45 ;  /* 0x0000002dc12d7221 */ /* 0x000fe20000010000 */
[C---:B------:R-:W-:Y:S01]  /*8b90*/  HMMA.16816.F32 R92, R28.reuse, R18, R92 ;  /* 0x000000121c5c723c */ /* 0x040fe2000000185c */
[----:B------:R-:W-:Y:S02]  /*8ba0*/  FADD.FTZ R41, R205, R41 ;  /* 0x00000029cd297221 */ /* 0x000fe40000010000 */
[----:B---3--:R-:W-:Y:S02]  /*8bb0*/  FADD.FTZ R49, R197, R49 ;  /* 0x00000031c5317221 */ /* 0x008fe40000010000 */
[----:B------:R-:W-:Y:S01]  /*8bc0*/  FADD.FTZ R45, R195, R45 ;  /* 0x0000002dc32d7221 */ /* 0x000fe20000010000 */
[----:B------:R-:W1:Y:S01]  /*8bd0*/  MUFU.EX2 R196, R196 ;  /* 0x000000c400c47308 */ /* 0x000e620000000800 */
[----:B------:R-:W-:Y:S01]  /*8be0*/  FADD.FTZ R41, R206, R41 ;  /* 0x00000029ce297221 */ /* 0x000fe20000010000 */
[----:B------:R-:W-:Y:S01]  /*8bf0*/  HMMA.16816.F32 R104, R28, R12, R104 ;  /* 0x0000000c1c68723c */ /* 0x000fe20000001868 */
[----:B------:R-:W-:-:S02]  /*8c00*/  FFMA.FTZ R0, R0, c[0x0][0x23c], -R64 ;  /* 0x00008f0000007a23 */ /* 0x000fc40000010840 */
[--C-:B------:R-:W-:Y:S02]  /*8c10*/  FFMA.FTZ R65, R65, c[0x0][0x23c], -R64.reuse ;  /* 0x00008f0041417a23 */ /* 0x100fe40000010840 */
[--C-:B------:R-:W-:Y:S01]  /*8c20*/  FFMA.FTZ R63, R63, c[0x0][0x23c], -R64.reuse ;  /* 0x00008f003f3f7a23 */ /* 0x100fe20000010840 */
[----:B------:R-:W3:Y:S01]  /*8c30*/  MUFU.EX2 R238, R238 ;  /* 0x000000ee00ee7308 */ /* 0x000ee20000000800 */
[----:B------:R-:W-:Y:S01]  /*8c40*/  FFMA.FTZ R62, R62, c[0x0][0x23c], -R64 ;  /* 0x00008f003e3e7a23 */ /* 0x000fe20000010840 */
[C---:B------:R-:W-:Y:S01]  /*8c50*/  HMMA.16816.F32 R144, R28.reuse, R14, R144 ;  /* 0x0000000e1c90723c */ /* 0x040fe20000001890 */
[--C-:B------:R-:W-:Y:S02]  /*8c60*/  FFMA.FTZ R56, R56, c[0x0][0x23c], -R61.reuse ;  /* 0x00008f0038387a23 */ /* 0x100fe4000001083d */
[--C-:B------:R-:W-:Y:S02]  /*8c70*/  FFMA.FTZ R58, R58, c[0x0][0x23c], -R61.reuse ;  /* 0x00008f003a3a7a23 */ /* 0x100fe4000001083d */
[--C-:B------:R-:W-:Y:S01]  /*8c80*/  FFMA.FTZ R57, R57, c[0x0][0x23c], -R61.reuse ;  /* 0x00008f0039397a23 */ /* 0x100fe2000001083d */
[----:B------:R-:W4:Y:S01]  /*8c90*/  MUFU.EX2 R236, R236 ;  /* 0x000000ec00ec7308 */ /* 0x000f220000000800 */
[----:B------:R-:W-:Y:S01]  /*8ca0*/  FFMA.FTZ R59, R59, c[0x0][0x23c], -R61 ;  /* 0x00008f003b3b7a23 */ /* 0x000fe2000001083d */
[----:B------:R-:W-:Y:S01]  /*8cb0*/  HMMA.16816.F32 R140, R28, R8, R140 ;  /* 0x000000081c8c723c */ /* 0x000fe2000000188c */
[----:B------:R-:W-:-:S02]  /*8cc0*/  FADD.FTZ R49, R228, R49 ;  /* 0x00000031e4317221 */ /* 0x000fc40000010000 */
[----:B------:R-:W-:Y:S02]  /*8cd0*/  FADD.FTZ R45, R200, R45 ;  /* 0x0000002dc82d7221 */ /* 0x000fe40000010000 */
[----:B------:R-:W-:Y:S01]  /*8ce0*/  FADD.FTZ R41, R202, R41 ;  /* 0x00000029ca297221 */ /* 0x000fe20000010000 */
[----:B------:R-:W4:Y:S01]  /*8cf0*/  MUFU.EX2 R237, R237 ;  /* 0x000000ed00ed7308 */ /* 0x000f220000000800 */
[----:B------:R-:W-:Y:S01]  /*8d00*/  FADD.FTZ R45, R201, R45 ;  /* 0x0000002dc92d7221 */ /* 0x000fe20000010000 */
[C---:B------:R-:W-:Y:S01]  /*8d10*/  HMMA.16816.F32 R116, R28.reuse, R10, R116 ;  /* 0x0000000a1c74723c */ /* 0x040fe20000001874 */
[----:B------:R-:W-:Y:S02]  /*8d20*/  FADD.FTZ R41, R203, R41 ;  /* 0x00000029cb297221 */ /* 0x000fe40000010000 */
[----:B--2---:R-:W-:Y:S02]  /*8d30*/  FADD.FTZ R45, R208, R45 ;  /* 0x0000002dd02d7221 */ /* 0x004fe40000010000 */
[----:B-1----:R-:W-:Y:S01]  /*8d40*/  FADD.FTZ R41, R196, R41 ;  /* 0x00000029c4297221 */ /* 0x002fe20000010000 */
[----:B------:R-:W1:Y:S01]  /*8d50*/  MUFU.EX2 R199, R199 ;  /* 0x000000c700c77308 */ /* 0x000e620000000800 */
[----:B------:R-:W-:Y:S01]  /*8d60*/  FADD.FTZ R45, R209, R45 ;  /* 0x0000002dd12d7221 */ /* 0x000fe20000010000 */
[----:B------:R-:W-:Y:S01]  /*8d70*/  HMMA.16816.F32 R124, R28, R4, R124 ;  /* 0x000000041c7c723c */ /* 0x000fe2000000187c */
[----:B---3--:R-:W-:-:S02]  /*8d80*/  FADD.FTZ R41, R238, R41 ;  /* 0x00000029ee297221 */ /* 0x008fc40000010000 */
[----:B----4-:R-:W-:Y:S02]  /*8d90*/  FADD.FTZ R45, R236, R45 ;  /* 0x0000002dec2d7221 */ /* 0x010fe40000010000 */
[----:B------:R-:W-:Y:S01]  /*8da0*/  IMAD.MOV.U32 R168, RZ, RZ, R37 ;  /* 0x000000ffffa87224 */ /* 0x000fe200078e0025 */
[----:B------:R-:W2:Y:S01]  /*8db0*/  MUFU.EX2 R204, R204 ;  /* 0x000000cc00cc7308 */ /* 0x000ea20000000800 */
[----:B------:R-:W-:Y:S01]  /*8dc0*/  FADD.FTZ R45, R237, R45 ;  /* 0x0000002ded2d7221 */ /* 0x000fe20000010000 */
[----:B------:R-:W-:Y:S01]  /*8dd0*/  HMMA.16816.F32 R128, R28, R6, R128 ;  /* 0x000000061c80723c */ /* 0x000fe20000001880 */
[----:B------:R-:W-:-:S05]  /*8de0*/  @P0 IMAD.MOV.U32 R168, RZ, RZ, R37 ;  /* 0x000000ffffa80224 */ /* 0x000fca00078e0025 */
[----:B------:R-:W-:Y:S01]  /*8df0*/  MUFU.EX2 R174, R174 ;  /* 0x000000ae00ae7308 */ /* 0x000fe20000000800 */
[----:B------:R-:W-:Y:S01]  /*8e00*/  LOP3.LUT R28, R207, UR7, R34, 0x96, !PT ;  /* 0x00000007cf1c7c12 */ /* 0x000fe2000f8e9622 */
[----:B------:R-:W-:Y:S02]  /*8e10*/  FFMA.FTZ R207, R198, c[0x0][0x23c], -R64 ;  /* 0x00008f00c6cf7a23 */ /* 0x000fe40000010840 */
[----:B------:R-:W-:Y:S02]  /*8e20*/  FFMA.FTZ R198, R242, c[0x0][0x23c], -R61 ;  /* 0x00008f00f2c67a23 */ /* 0x000fe4000001083d */
[----:B------:R-:W-:Y:S02]  /*8e30*/  IMAD.WIDE.U32 R28, R28, -0x2daee0ad, RZ ;  /* 0xd2511f531c1c7825 */ /* 0x000fe400078e00ff */
[----:B------:R-:W3:Y:S02]  /*8e40*/  MUFU.EX2 R207, R207 ;  /* 0x000000cf00cf7308 */ /* 0x000ee40000000800 */
[----:B-1----:R-:W-:Y:S01]  /*8e50*/  FADD.FTZ R41, R199, R41 ;  /* 0x00000029c7297221 */ /* 0x002fe20000010000 */
[----:B------:R-:W-:Y:S01]  /*8e60*/  LOP3.LUT R31, R29, UR16, R166, 0x96, !PT ;  /* 0x000000101d1f7c12 */ /* 0x000fe2000f8e96a6 */
[----:B------:R-:W-:Y:S01]  /*8e70*/  IMAD.WIDE.U32 R166, R169, -0x2daee0ad, RZ ;  /* 0xd2511f53a9a67825 */ /* 0x000fe200078e00ff */
[----:B------:R-:W-:-:S02]  /*8e80*/  LOP3.LUT R32, R28, 0xffff, RZ, 0xc0, !PT ;  /* 0x0000ffff1c207812 */ /* 0x000fc400078ec0ff */
[--C-:B------:R-:W-:Y:S01]  /*8e90*/  SHF.R.U32.HI R29, RZ, 0x10, R28.reuse ;  /* 0x00000010ff1d7819 */ /* 0x100fe2000001161c */
[----:B------:R-:W1:Y:S01]  /*8ea0*/  MUFU.EX2 R198, R198 ;  /* 0x000000c600c67308 */ /* 0x000e620000000800 */
[----:B------:R-:W-:Y:S01]  /*8eb0*/  LOP3.LUT R30, R28, 0xff, RZ, 0xc0, !PT ;  /* 0x000000ff1c1e7812 */ /* 0x000fe200078ec0ff */
[----:B--2---:R-:W-:Y:S01]  /*8ec0*/  FADD.FTZ R41, R204, R41 ;  /* 0x00000029cc297221 */ /* 0x004fe20000010000 */
[----:B------:R-:W-:Y:S02]  /*8ed0*/  SHF.R.U32.HI R28, RZ, 0x18, R28 ;  /* 0x00000018ff1c7819 */ /* 0x000fe4000001161c */
[----:B------:R-:W-:Y:S02]  /*8ee0*/  LOP3.LUT R29, R29, 0xff, RZ, 0xc0, !PT ;  /* 0x000000ff1d1d7812 */ /* 0x000fe400078ec0ff */
[----:B------:R-:W-:Y:S01]  /*8ef0*/  SHF.R.U32.HI R32, RZ, 0x8, R32 ;  /* 0x00000008ff207819 */ /* 0x000fe20000011620 */
[----:B------:R-:W-:Y:S01]  /*8f00*/  MUFU.EX2 R177, R177 ;  /* 0x000000b100b17308 */ /* 0x000fe20000000800 */
[----:B------:R-:W-:Y:S01]  /*8f10*/  PRMT R28, R29, 0x5410, R28 ;  /* 0x000054101d1c7816 */ /* 0x000fe2000000001c */
[----:B---3--:R-:W-:Y:S01]  /*8f20*/  FADD.FTZ R53, R207, R53 ;  /* 0x00000035cf357221 */ /* 0x008fe20000010000 */
[----:B------:R-:W-:-:S02]  /*8f30*/  SHF.R.U32.HI R29, RZ, 0x10, R31 ;  /* 0x00000010ff1d7819 */ /* 0x000fc4000001161f */
[----:B------:R-:W-:Y:S01]  /*8f40*/  PRMT R30, R30, 0x5410, R32 ;  /* 0x000054101e1e7816 */ /* 0x000fe20000000020 */
[--C-:B------:R-:W-:Y:S01]  /*8f50*/  HSET2.LE.AND R28, R28, R60.reuse, PT ;  /* 0x0000003c1c1c7233 */ /* 0x100fe20003803000 */
[C---:B------:R-:W-:Y:S01]  /*8f60*/  LOP3.LUT R33, R31.reuse, 0xffff, RZ, 0xc0, !PT ;  /* 0x0000ffff1f217812 */ /* 0x040fe200078ec0ff */
[----:B------:R-:W-:Y:S01]  /*8f70*/  MUFU.EX2 R182, R182 ;  /* 0x000000b600b67308 */ /* 0x000fe20000000800 */
[----:B------:R-:W-:Y:S01]  /*8f80*/  LOP3.LUT R32, R31, 0xff, RZ, 0xc0, !PT ;  /* 0x000000ff1f207812 */ /* 0x000fe200078ec0ff */
[----:B------:R-:W-:Y:S01]  /*8f90*/  HSET2.LE.AND R30, R30, R60, PT ;  /* 0x0000003c1e1e7233 */ /* 0x000fe20003803000 */
[----:B------:R-:W-:Y:S01]  /*8fa0*/  SHF.R.U32.HI R31, RZ, 0x18, R31 ;  /* 0x00000018ff1f7819 */ /* 0x000fe2000001161f */
[----:B------:R-:W-:Y:S01]  /*8fb0*/  FADD.FTZ R53, R210, R53 ;  /* 0x00000035d2357221 */ /* 0x000fe20000010000 */
[----:B------:R-:W-:Y:S01]  /*8fc0*/  LOP3.LUT R29, R29, 0xff, RZ, 0xc0, !PT ;  /* 0x000000ff1d1d7812 */ /* 0x000fe200078ec0ff */
[----:B-1----:R-:W-:Y:S01]  /*8fd0*/  FADD.FTZ R49, R198, R49 ;  /* 0x00000031c6317221 */ /* 0x002fe20000010000 */
[----:B------:R-:W-:Y:S01]  /*8fe0*/  SHF.R.U32.HI R33, RZ, 0x8, R33 ;  /* 0x00000008ff217819 */ /* 0x000fe20000011621 */
[----:B------:R-:W-:Y:S01]  /*8ff0*/  MUFU.EX2 R181, R181 ;  /* 0x000000b500b57308 */ /* 0x000fe20000000800 */
[----:B------:R-:W-:Y:S01]  /*9000*/  PRMT R29, R29, 0x5410, R31 ;  /* 0x000054101d1d7816 */ /* 0x000fe2000000001f */
[C---:B------:R-:W-:Y:S01]  /*9010*/  FADD.FTZ R53, R189.reuse, R53 ;  /* 0x00000035bd357221 */ /* 0x040fe20000010000 */
[----:B------:R-:W-:-:S02]  /*9020*/  F2FP.PACK_AB R31, R189, R210 ;  /* 0x000000d2bd1f723e */ /* 0x000fc400000000ff */
[----:B------:R-:W-:Y:S01]  /*9030*/  PRMT R32, R32, 0x5410, R33 ;  /* 0x0000541020207816 */ /* 0x000fe20000000021 */
[----:B------:R-:W-:Y:S01]  /*9040*/  HSET2.LE.AND R29, R29, R60, PT ;  /* 0x0000003c1d1d7233 */ /* 0x000fe20003803000 */
[----:B------:R-:W-:Y:S01]  /*9050*/  LOP3.LUT R30, R30, R31, RZ, 0xc0, !PT ;  /* 0x0000001f1e1e7212 */ /* 0x000fe200078ec0ff */
[----:B------:R-:W-:Y:S01]  /*9060*/  MUFU.EX2 R180, R180 ;  /* 0x000000b400b47308 */ /* 0x000fe20000000800 */
[----:B------:R-:W-:-:S04]  /*9070*/  F2FP.PACK_AB R31, R198, R228 ;  /* 0x000000e4c61f723e */ /* 0x000fc800000000ff */
[----:B------:R-:W-:Y:S01]  /*9080*/  LOP3.LUT R31, R28, R31, RZ, 0xc0, !PT ;  /* 0x0000001f1c1f7212 */ /* 0x000fe200078ec0ff */
[----:B------:R-:W-:Y:S01]  /*9090*/  HSET2.LE.AND R28, R32, R60, PT ;  /* 0x0000003c201c7233 */ /* 0x000fe20003803000 */
[----:B------:R-:W-:Y:S01]  /*90a0*/  F2FP.PACK_AB R32, R207, R240 ;  /* 0x000000f0cf20723e */ /* 0x000fe200000000ff */
[----:B------:R-:W1:Y:S03]  /*90b0*/  MUFU.EX2 R173, R173 ;  /* 0x000000ad00ad7308 */ /* 0x000e660000000800 */
[----:B------:R-:W-:Y:S02]  /*90c0*/  LOP3.LUT R28, R28, R32, RZ, 0xc0, !PT ;  /* 0x000000201c1c7212 */ /* 0x000fe400078ec0ff */
[----:B------:R-:W-:-:S03]  /*90d0*/  F2FP.PACK_AB R32, R197, R239 ;  /* 0x000000efc520723e */ /* 0x000fc600000000ff */
[----:B------:R-:W2:Y:S01]  /*90e0*/  MUFU.EX2 R175, R175 ;  /* 0x000000af00af7308 */ /* 0x000ea20000000800 */
[----:B------:R-:W-:Y:S02]  /*90f0*/  LOP3.LUT R29, R29, R32, RZ, 0xc0, !PT ;  /* 0x000000201d1d7212 */ /* 0x000fe400078ec0ff */
[----:B------:R-:W-:-:S05]  /*9100*/  F2FP.PACK_AB R32, R209, R208 ;  /* 0x000000d0d120723e */ /* 0x000fca00000000ff */
[----:B------:R-:W-:Y:S01]  /*9110*/  HMMA.16816.F32 R68, R28, R20, R68 ;  /* 0x000000141c44723c */ /* 0x000fe20000001844 */
[----:B------:R-:W3:Y:S01]  /*9120*/  MUFU.EX2 R66, R66 ;  /* 0x0000004200427308 */ /* 0x000ee20000000800 */
[----:B-1----:R-:W-:-:S05]  /*9130*/  FADD.FTZ R41, R173, R41 ;  /* 0x00000029ad297221 */ /* 0x002fca0000010000 */
[----:B------:R-:W-:Y:S01]  /*9140*/  IMAD.U32 R20, RZ, RZ, UR25 ;  /* 0x00000019ff147e24 */ /* 0x000fe2000f8e00ff */
[----:B------:R-:W-:Y:S01]  /*9150*/  HMMA.16816.F32 R160, R28, R24, R160 ;  /* 0x000000181ca0723c */ /* 0x000fe200000018a0 */
[----:B------:R-:W1:Y:S01]  /*9160*/  MUFU.EX2 R67, R67 ;  /* 0x0000004300437308 */ /* 0x000e620000000800 */
[----:B--2---:R-:W-:Y:S02]  /*9170*/  FADD.FTZ R41, R175, R41 ;  /* 0x00000029af297221 */ /* 0x004fe40000010000 */
[----:B------:R-:W-:-:S04]  /*9180*/  LOP3.LUT R20, R167, UR4, R20, 0x96, !PT ;  /* 0x00000004a7147c12 */ /* 0x000fc8000f8e9614 */
[C---:B------:R-:W-:Y:S01]  /*9190*/  HMMA.16816.F32 R84, R28.reuse, R16, R84 ;  /* 0x000000101c54723c */ /* 0x040fe20000001854 */
[----:B------:R-:W-:Y:S01]  /*91a0*/  IMAD.WIDE.U32 R24, R20, -0x326172a9, RZ ;  /* 0xcd9e8d5714187825 */ /* 0x000fe200078e00ff */
[----:B------:R-:W-:Y:S03]  /*91b0*/  MUFU.EX2 R0, R0 ;  /* 0x0000000000007308 */ /* 0x000fe60000000800 */
[----:B---3--:R-:W-:Y:S01]  /*91c0*/  FADD.FTZ R41, R66, R41 ;  /* 0x0000002942297221 */ /* 0x008fe20000010000 */
[----:B------:R-:W-:Y:S02]  /*91d0*/  LOP3.LUT R250, R25, UR15, R250, 0x96, !PT ;  /* 0x0000000f19fa7c12 */ /* 0x000fe4000f8e96fa */
[----:B------:R-:W-:Y:S01]  /*91e0*/  LOP3.LUT R16, R245, UR13, R24, 0x96, !PT ;  /* 0x0000000df5107c12 */ /* 0x000fe2000f8e9618 */
[----:B------:R-:W-:Y:S01]  /*91f0*/  HMMA.16816.F32 R100, R28, R12, R100 ;  /* 0x0000000c1c64723c */ /* 0x000fe20000001864 */
[----:B------:R-:W-:Y:S01]  /*9200*/  MUFU.EX2 R65, R65 ;  /* 0x0000004100417308 */ /* 0x000fe20000000800 */
[----:B------:R-:W-:-:S04]  /*9210*/  IMAD.WIDE.U32 R250, R250, -0x2daee0ad, RZ ;  /* 0xd2511f53fafa7825 */ /* 0x000fc800078e00ff */
[----:B------:R-:W-:Y:S01]  /*9220*/  IMAD.WIDE.U32 R16, R16, -0x2daee0ad, RZ ;  /* 0xd2511f5310107825 */ /* 0x000fe200078e00ff */
[----:B------:R-:W-:Y:S01]  /*9230*/  LOP3.LUT R248, R251, UR12, R248, 0x96, !PT ;  /* 0x0000000cfbf87c12 */ /* 0x000fe2000f8e96f8 */
[----:B------:R-:W-:Y:S01]  /*9240*/  HMMA.16816.F32 R108, R28, R14, R108 ;  /* 0x0000000e1c6c723c */ /* 0x000fe2000000186c */
[----:B------:R-:W-:Y:S01]  /*9250*/  MUFU.EX2 R63, R63 ;  /* 0x0000003f003f7308 */ /* 0x000fe20000000800 */
[----:B------:R-:W-:Y:S01]  /*9260*/  IMAD.MOV.U32 R251, RZ, RZ, R25 ;  /* 0x000000fffffb7224 */ /* 0x000fe200078e0019 */
[----:B------:R-:W-:Y:S01]  /*9270*/  LOP3.LUT R166, R17, UR10, R250, 0x96, !PT ;  /* 0x0000000a11a67c12 */ /* 0x000fe2000f8e96fa */
[----:B------:R-:W-:-:S03]  /*9280*/  IMAD.WIDE.U32 R248, R248, -0x326172a9, RZ ;  /* 0xcd9e8d57f8f87825 */ /* 0x000fc600078e00ff */
[----:B------:R-:W-:Y:S01]  /*9290*/  LOP3.LUT R194, R251, UR15, R194, 0x96, !PT ;  /* 0x0000000ffbc27c12 */ /* 0x000fe2000f8e96c2 */
[----:B------:R-:W-:Y:S01]  /*92a0*/  IMAD.WIDE.U32 R166, R166, -0x326172a9, RZ ;  /* 0xcd9e8d57a6a67825 */ /* 0x000fe200078e00ff */
[----:B------:R-:W-:Y:S01]  /*92b0*/  LOP3.LUT R244, R249, UR11, R244, 0x96, !PT ;  /* 0x0000000bf9f47c12 */ /* 0x000fe2000f8e96f4 */
[----:B------:R-:W-:Y:S01]  /*92c0*/  HMMA.16816.F32 R112, R28, R8, R112 ;  /* 0x000000081c70723c */ /* 0x000fe20000001870 */
[----:B------:R-:W-:Y:S01]  /*92d0*/  MUFU.EX2 R62, R62 ;  /* 0x0000003e003e7308 */ /* 0x000fe20000000800 */
[----:B------:R-:W-:Y:S01]  /*92e0*/  IMAD.MOV.U32 R250, RZ, RZ, R24 ;  /* 0x000000fffffa7224 */ /* 0x000fe200078e0018 */
[----:B------:R-:W-:Y:S01]  /*92f0*/  LOP3.LUT R242, R167, UR9, R248, 0x96, !PT ;  /* 0x00000009a7f27c12 */ /* 0x000fe2000f8e96f8 */
[----:B------:R-:W-:-:S04]  /*9300*/  IMAD.WIDE.U32 R12, R244, -0x2daee0ad, RZ ;  /* 0xd2511f53f40c7825 */ /* 0x000fc800078e00ff */
[----:B------:R-:W-:Y:S01]  /*9310*/  IMAD.WIDE.U32 R242, R242, -0x2daee0ad, RZ ;  /* 0xd2511f53f2f27825 */ /* 0x000fe200078e00ff */
[----:B------:R-:W-:Y:S01]  /*9320*/  LOP3.LUT R244, R13, UR8, R16, 0x96, !PT ;  /* 0x000000080df47c12 */ /* 0x000fe2000f8e9610 */
[----:B------:R-:W-:Y:S01]  /*9330*/  HMMA.16816.F32 R136, R28, R4, R136 ;  /* 0x000000041c88723c */ /* 0x000fe20000001888 */
[----:B------:R-:W-:Y:S01]  /*9340*/  MUFU.EX2 R56, R56 ;  /* 0x0000003800387308 */ /* 0x000fe20000000800 */
[----:B-1----:R-:W-:Y:S01]  /*9350*/  FADD.FTZ R229, R67, R41 ;  /* 0x0000002943e57221 */ /* 0x002fe20000010000 */
[----:B------:R-:W-:Y:S01]  /*9360*/  LOP3.LUT R12, R243, UR6, R12, 0x96, !PT ;  /* 0x00000006f30c7c12 */ /* 0x000fe2000f8e960c */
[----:B------:R-:W-:-:S04]  /*9370*/  IMAD.WIDE.U32 R244, R244, -0x326172a9, RZ ;  /* 0xcd9e8d57f4f47825 */ /* 0x000fc800078e00ff */
[----:B------:R-:W-:Y:S01]  /*9380*/  IMAD.WIDE.U32 R14, R12, -0x326172a9, RZ ;  /* 0xcd9e8d570c0e7825 */ /* 0x000fe200078e00ff */
[C---:B------:R-:W-:Y:S01]  /*9390*/  HMMA.16816.F32 R120, R28.reuse, R10, R120 ;  /* 0x0000000a1c78723c */ /* 0x040fe20000001878 */
[----:B------:R-:W-:Y:S03]  /*93a0*/  MUFU.EX2 R58, R58 ;  /* 0x0000003a003a7308 */ /* 0x000fe60000000800 */
[----:B------:R-:W-:Y:S02]  /*93b0*/  LOP3.LUT R9, R15, UR17, R244, 0x96, !PT ;  /* 0x000000110f097c12 */ /* 0x000fe4000f8e96f4 */
[----:B------:R-:W-:Y:S02]  /*93c0*/  LOP3.LUT R34, R14, 0xff, RZ, 0xc0, !PT ;  /* 0x000000ff0e227812 */ /* 0x000fe400078ec0ff */
[C---:B------:R-:W-:Y:S01]  /*93d0*/  LOP3.LUT R12, R9.reuse, 0xffff, RZ, 0xc0, !PT ;  /* 0x0000ffff090c7812 */ /* 0x040fe200078ec0ff */
[----:B------:R-:W-:Y:S01]  /*93e0*/  HMMA.16816.F32 R148, R28, R26, R148 ;  /* 0x0000001a1c94723c */ /* 0x000fe20000001894 */
[----:B------:R-:W-:Y:S01]  /*93f0*/  LOP3.LUT R8, R9, 0xff, RZ, 0xc0, !PT ;  /* 0x000000ff09087812 */ /* 0x000fe200078ec0ff */
[----:B------:R-:W1:Y:S01]  /*9400*/  LDSM.16.MT88.4 R24, [R213+0x9800] ;  /* 0x00980000d518783b */ /* 0x000e620000004200 */
[----:B------:R-:W-:Y:S01]  /*9410*/  SHF.R.U32.HI R12, RZ, 0x8, R12 ;  /* 0x00000008ff0c7819 */ /* 0x000fe2000001160c */
[----:B------:R-:W-:Y:S01]  /*9420*/  MUFU.EX2 R57, R57 ;  /* 0x0000003900397308 */ /* 0x000fe20000000800 */
[----:B------:R-:W-:-:S02]  /*9430*/  SHF.R.U32.HI R5, RZ, 0x10, R9 ;  /* 0x00000010ff057819 */ /* 0x000fc40000011609 */
[----:B------:R-:W-:Y:S01]  /*9440*/  PRMT R8, R8, 0x5410, R12 ;  /* 0x0000541008087816 */ /* 0x000fe2000000000c */
[C---:B------:R-:W-:Y:S01]  /*9450*/  HMMA.16816.F32 R80, R28.reuse, R22, R80 ;  /* 0x000000161c50723c */ /* 0x040fe20000001850 */
[----:B------:R-:W-:Y:S01]  /*9460*/  LOP3.LUT R11, R14, 0xffff, RZ, 0xc0, !PT ;  /* 0x0000ffff0e0b7812 */ /* 0x000fe200078ec0ff */
[----:B------:R-:W2:Y:S01]  /*9470*/  LDSM.16.MT88.4 R20, [R212+0x9800] ;  /* 0x00980000d414783b */ /* 0x000ea20000004200 */
[----:B------:R-:W-:Y:S01]  /*9480*/  SHF.R.U32.HI R10, RZ, 0x10, R14 ;  /* 0x00000010ff0a7819 */ /* 0x000fe2000001160e */
[----:B------:R-:W-:Y:S01]  /*9490*/  HSET2.LE.AND R8, R8, R60, PT ;  /* 0x0000003c08087233 */ /* 0x000fe20003803000 */
[----:B------:R-:W-:Y:S01]  /*94a0*/  SHF.R.U32.HI R4, RZ, 0x18, R9 ;  /* 0x00000018ff047819 */ /* 0x000fe20000011609 */
[----:B------:R-:W-:Y:S01]  /*94b0*/  MUFU.EX2 R59, R59 ;  /* 0x0000003b003b7308 */ /* 0x000fe20000000800 */
[----:B------:R-:W-:Y:S01]  /*94c0*/  LOP3.LUT R5, R5, 0xff, RZ, 0xc0, !PT ;  /* 0x000000ff05057812 */ /* 0x000fe200078ec0ff */
[----:B------:R-:W-:Y:S01]  /*94d0*/  HMMA.16816.F32 R96, R28, R18, R96 ;  /* 0x000000121c60723c */ /* 0x000fe20000001860 */
[----:B------:R-:W-:Y:S01]  /*94e0*/  SHF.R.U32.HI R11, RZ, 0x8, R11 ;  /* 0x00000008ff0b7819 */ /* 0x000fe2000001160b */
[----:B------:R-:W3:Y:S01]  /*94f0*/  LDSM.16.MT88.4 R16, [R213+0xa800] ;  /* 0x00a80000d510783b */ /* 0x000ee20000004200 */
[----:B------:R-:W-:-:S02]  /*9500*/  LOP3.LUT R10, R10, 0xff, RZ, 0xc0, !PT ;  /* 0x000000ff0a0a7812 */ /* 0x000fc400078ec0ff */
[----:B------:R-:W-:Y:S02]  /*9510*/  PRMT R4, R5, 0x5410, R4 ;  /* 0x0000541005047816 */ /* 0x000fe40000000004 */
[----:B------:R-:W-:Y:S01]  /*9520*/  SHF.R.U32.HI R35, RZ, 0x18, R14 ;  /* 0x00000018ff237819 */ /* 0x000fe2000001160e */
[----:B------:R-:W-:Y:S01]  /*9530*/  HMMA.16816.F32 R132, R28, R6, R132 ;  /* 0x000000061c84723c */ /* 0x000fe20000001884 */
[----:B------:R-:W-:Y:S01]  /*9540*/  PRMT R34, R34, 0x5410, R11 ;  /* 0x0000541022227816 */ /* 0x000fe2000000000b */
[--C-:B------:R-:W-:Y:S01]  /*9550*/  HSET2.LE.AND R33, R4, R60.reuse, PT ;  /* 0x0000003c04217233 */ /* 0x100fe20003803000 */
[----:B------:R-:W-:Y:S01]  /*9560*/  PRMT R35, R10, 0x5410, R35 ;  /* 0x000054100a237816 */ /* 0x000fe20000000023 */
[----:B------:R-:W4:Y:S01]  /*9570*/  LDSM.16.MT88.4 R12, [R212+0xa800] ;  /* 0x00a80000d40c783b */ /* 0x000f220000004200 */
[----:B------:R-:W-:Y:S01]  /*9580*/  LOP3.LUT R32, R8, R32, RZ, 0xc0, !PT ;  /* 0x0000002008207212 */ /* 0x000fe200078ec0ff */
[--C-:B------:R-:W-:Y:S01]  /*9590*/  HSET2.LE.AND R34, R34, R60.reuse, PT ;  /* 0x0000003c22227233 */ /* 0x100fe20003803000 */
[----:B------:R-:W-:Y:S01]  /*95a0*/  F2FP.PACK_AB R28, R238, R196 ;  /* 0x000000c4ee1c723e */ /* 0x000fe200000000ff */
[----:B------:R-:W2:Y:S01]  /*95b0*/  LDSM.16.MT88.4 R8, [R213+0xb800] ;  /* 0x00b80000d508783b */ /* 0x000ea20000004200 */
[----:B------:R-:W-:-:S02]  /*95c0*/  HSET2.LE.AND R35, R35, R60, PT ;  /* 0x0000003c23237233 */ /* 0x000fc40003803000 */
[----:B------:R-:W-:Y:S01]  /*95d0*/  LOP3.LUT R33, R33, R28, RZ, 0xc0, !PT ;  /* 0x0000001c21217212 */ /* 0x000fe200078ec0ff */
[----:B------:R-:W3:Y:S01]  /*95e0*/  LDSM.16.MT88.4 R4, [R212+0xb800] ;  /* 0x00b80000d404783b */ /* 0x000ee20000004200 */
[----:B------:R-:W-:-:S04]  /*95f0*/  F2FP.PACK_AB R28, R237, R236 ;  /* 0x000000eced1c723e */ /* 0x000fc800000000ff */
[----:B------:R-:W-:Y:S02]  /*9600*/  LOP3.LUT R34, R34, R28, RZ, 0xc0, !PT ;  /* 0x0000001c22227212 */ /* 0x000fe400078ec0ff */
[----:B------:R-:W-:-:S04]  /*9610*/  F2FP.PACK_AB R28, R204, R199 ;  /* 0x000000c7cc1c723e */ /* 0x000fc800000000ff */
[----:B------:R-:W-:Y:S02]  /*9620*/  LOP3.LUT R35, R35, R28, RZ, 0xc0, !PT ;  /* 0x0000001c23237212 */ /* 0x000fe400078ec0ff */
[----:B------:R-:W-:Y:S01]  /*9630*/  LOP3.LUT R28, R191, UR13, R250, 0x96, !PT ;  /* 0x0000000dbf1c7c12 */ /* 0x000fe2000f8e96fa */
[----:B------:R-:W-:-:S04]  /*9640*/  IMAD.WIDE.U32 R250, R194, -0x2daee0ad, RZ ;  /* 0xd2511f53c2fa7825 */ /* 0x000fc800078e00ff */
[----:B------:R-:W-:Y:S01]  /*9650*/  IMAD.WIDE.U32 R28, R28, -0x2daee0ad, RZ ;  /* 0xd2511f531c1c7825 */ /* 0x000fe200078e00ff */
[----:B------:R-:W-:Y:S01]  /*9660*/  LOP3.LUT R192, R251, UR12, R192, 0x96, !PT ;  /* 0x0000000cfbc07c12 */ /* 0x000fe2000f8e96c0 */
[----:B-1----:R-:W-:Y:S02]  /*9670*/  HMMA.16816.F32 R156, R32, R24, R156 ;  /* 0x00000018209c723c */ /* 0x002fe4000000189c */
[----:B------:R-:W-:Y:S01]  /*9680*/  FFMA.FTZ R191, R176, c[0x0][0x23c], -R64 ;  /* 0x00008f00b0bf7a23 */ /* 0x000fe20000010840 */
[----:B------:R-:W-:Y:S01]  /*9690*/  LOP3.LUT R250, R29, UR10, R250, 0x96, !PT ;  /* 0x0000000a1dfa7c12 */ /* 0x000fe2000f8e96fa */
[----:B------:R-:W-:-:S04]  /*96a0*/  IMAD.WIDE.U32 R248, R192, -0x326172a9, RZ ;  /* 0xcd9e8d57c0f87825 */ /* 0x000fc800078e00ff */
[----:B------:R-:W-:Y:S01]  /*96b0*/  IMAD.WIDE.U32 R250, R250, -0x326172a9, RZ ;  /* 0xcd9e8d57fafa7825 */ /* 0x000fe200078e00ff */
[----:B------:R-:W-:Y:S01]  /*96c0*/  LOP3.LUT R190, R249, UR11, R190, 0x96, !PT ;  /* 0x0000000bf9be7c12 */ /* 0x000fe2000f8e96be */
[----:B------:R-:W-:Y:S01]  /*96d0*/  HMMA.16816.F32 R152, R32, R26, R152 ;  /* 0x0000001a2098723c */ /* 0x000fe20000001898 */
[----:B------:R-:W1:Y:S01]  /*96e0*/  MUFU.EX2 R191, R191 ;  /* 0x000000bf00bf7308 */ /* 0x000e620000000800 */
[----:B------:R-:W-:Y:S01]  /*96f0*/  FFMA.FTZ R176, R188, c[0x0][0x23c], -R61 ;  /* 0x00008f00bcb07a23 */ /* 0x000fe2000001083d */
[----:B------:R-:W-:-:S05]  /*9700*/  LOP3.LUT R248, R251, UR9, R248, 0x96, !PT ;  /* 0x00000009fbf87c12 */ /* 0x000fca000f8e96f8 */
[C---:B--2---:R-:W-:Y:S01]  /*9710*/  HMMA.16816.F32 R72, R32.reuse, R20, R72 ;  /* 0x000000142048723c */ /* 0x044fe20000001848 */
[----:B------:R-:W-:Y:S01]  /*9720*/  IMAD.WIDE.U32 R248, R248, -0x2daee0ad, RZ ;  /* 0xd2511f53f8f87825 */ /* 0x000fe200078e00ff */
[----:B------:R-:W-:Y:S06]  /*9730*/  MUFU.EX2 R176, R176 ;  /* 0x000000b000b07308 */ /* 0x000fec0000000800 */
[----:B------:R-:W-:Y:S01]  /*9740*/  HMMA.16816.F32 R76, R32, R22, R76 ;  /* 0x00000016204c723c */ /* 0x000fe2000000184c */
[----:B-1----:R-:W-:-:S04]  /*9750*/  FADD.FTZ R53, R191, R53 ;  /* 0x00000035bf357221 */ /* 0x002fc80000010000 */
[----:B------:R-:W-:-:S03]  /*9760*/  FADD.FTZ R53, R177, R53 ;  /* 0x00000035b1357221 */ /* 0x000fc60000010000 */
[C---:B---3--:R-:W-:Y:S08]  /*9770*/  HMMA.16816.F32 R88, R32.reuse, R16, R88 ;  /* 0x000000102058723c */ /* 0x048ff00000001858 */
[C---:B------:R-:W-:Y:S08]  /*9780*/  HMMA.16816.F32 R92, R32.reuse, R18, R92 ;  /* 0x00000012205c723c */ /* 0x040ff0000000185c */
[C---:B----4-:R-:W-:Y:S08]  /*9790*/  HMMA.16816.F32 R104, R32.reuse, R12, R104 ;  /* 0x0000000c2068723c */ /* 0x050ff00000001868 */
[C---:B------:R-:W-:Y:S08]  /*97a0*/  HMMA.16816.F32 R144, R32.reuse, R14, R144 ;  /* 0x0000000e2090723c */ /* 0x040ff00000001890 */
[C---:B------:R-:W-:Y:S08]  /*97b0*/  HMMA.16816.F32 R140, R32.reuse, R8, R140 ;  /* 0x00000008208c723c */ /* 0x040ff0000000188c */
[C---:B------:R-:W-:Y:S08]  /*97c0*/  HMMA.16816.F32 R116, R32.reuse, R10, R116 ;  /* 0x0000000a2074723c */ /* 0x040ff00000001874 */
[C---:B------:R-:W-:Y:S08]  /*97d0*/  HMMA.16816.F32 R124, R32.reuse, R4, R124 ;  /* 0x00000004207c723c */ /* 0x040ff0000000187c */
[----:B------:R-:W-:Y:S07]  /*97e0*/  HMMA.16816.F32 R128, R32, R6, R128 ;  /* 0x000000062080723c */ /* 0x000fee0000001880 */
[----:B------:R-:W-:-:S04]  /*97f0*/  IMAD.WIDE.U32 R32, R190, -0x2daee0ad, RZ ;  /* 0xd2511f53be207825 */ /* 0x000fc800078e00ff */
[----:B------:R-:W-:Y:S01]  /*9800*/  FFMA.FTZ R190, R172, c[0x0][0x23c], -R64 ;  /* 0x00008f00acbe7a23 */ /* 0x000fe20000010840 */
[----:B------:R-:W-:Y:S01]  /*9810*/  LOP3.LUT R32, R249, UR6, R32, 0x96, !PT ;  /* 0x00000006f9207c12 */ /* 0x000fe2000f8e9620 */
[----:B------:R-:W-:Y:S01]  /*9820*/  FFMA.FTZ R172, R187, c[0x0][0x23c], -R64 ;  /* 0x00008f00bbac7a23 */ /* 0x000fe20000010840 */
[----:B------:R-:W-:Y:S01]  /*9830*/  LOP3.LUT R28, R33, UR8, R28, 0x96, !PT ;  /* 0x00000008211c7c12 */ /* 0x000fe2000f8e961c */
[----:B------:R-:W-:Y:S02]  /*9840*/  FFMA.FTZ R187, R178, c[0x0][0x23c], -R61 ;  /* 0x00008f00b2bb7a23 */ /* 0x000fe4000001083d */
[----:B------:R-:W-:Y:S01]  /*9850*/  IMAD.WIDE.U32 R32, R32, -0x326172a9, RZ ;  /* 0xcd9e8d5720207825 */ /* 0x000fe200078e00ff */
[----:B------:R-:W1:Y:S03]  /*9860*/  MUFU.EX2 R190, R190 ;  /* 0x000000be00be7308 */ /* 0x000e660000000800 */
[----:B------:R-:W-:Y:S01]  /*9870*/  IMAD.WIDE.U32 R34, R28, -0x326172a9, RZ ;  /* 0xcd9e8d571c227825 */ /* 0x000fe200078e00ff */
[----:B------:R-:W-:-:S02]  /*9880*/  LOP3.LUT R29, R32, 0xffff, RZ, 0xc0, !PT ;  /* 0x0000ffff201d7812 */ /* 0x000fc400078ec0ff */
[----:B------:R-:W-:Y:S01]  /*9890*/  LOP3.LUT R30, R32, 0xff, RZ, 0xc0, !PT ;  /* 0x000000ff201e7812 */ /* 0x000fe200078ec0ff */
[----:B------:R-:W-:Y:S01]  /*98a0*/  FFMA.FTZ R178, R179, c[0x0][0x23c], -R61 ;  /* 0x00008f00b3b27a23 */ /* 0x000fe2000001083d */
[----:B------:R-:W-:Y:S01]  /*98b0*/  SHF.R.U32.HI R29, RZ, 0x8, R29 ;  /* 0x00000008ff1d7819 */ /* 0x000fe2000001161d */
[----:B------:R-:W2:Y:S01]  /*98c0*/  MUFU.EX2 R172, R172 ;  /* 0x000000ac00ac7308 */ /* 0x000ea20000000800 */
[----:B------:R-:W-:Y:S01]  /*98d0*/  SHF.R.U32.HI R28, RZ, 0x10, R32 ;  /* 0x00000010ff1c7819 */ /* 0x000fe20000011620 */
[----:B------:R-:W-:Y:S01]  /*98e0*/  FFMA.FTZ R179, R183, c[0x0][0x23c], -R184 ;  /* 0x00008f00b7b37a23 */ /* 0x000fe200000108b8 */
[----:B------:R-:W-:Y:S01]  /*98f0*/  PRMT R30, R30, 0x5410, R29 ;  /* 0x000054101e1e7816 */ /* 0x000fe2000000001d */
[----:B------:R-:W-:Y:S01]  /*9900*/  IMAD.MOV.U32 R167, RZ, RZ, R35 ;  /* 0x000000ffffa77224 */ /* 0x000fe200078e0023 */
[----:B------:R-:W-:Y:S02]  /*9910*/  SHF.R.U32.HI R29, RZ, 0x18, R32 ;  /* 0x00000018ff1d7819 */ /* 0x000fe40000011620 */
[----:B------:R-:W-:Y:S01]  /*9920*/  LOP3.LUT R28, R28, 0xff, RZ, 0xc0, !PT ;  /* 0x000000ff1c1c7812 */ /* 0x000fe200078ec0ff */
[----:B------:R-:W-:Y:S01]  /*9930*/  HSET2.LE.AND R30, R30, R60, PT ;  /* 0x0000003c1e1e7233 */ /* 0x000fe20003803000 */
[----:B------:R-:W-:Y:S01]  /*9940*/  LOP3.LUT R31, R33, UR17, R34, 0x96, !PT ;  /* 0x00000011211f7c12 */ /* 0x000fe2000f8e9622 */
[----:B------:R-:W3:Y:S01]  /*9950*/  MUFU.EX2 R187, R187 ;  /* 0x000000bb00bb7308 */ /* 0x000ee20000000800 */
[----:B------:R-:W-:Y:S01]  /*9960*/  PRMT R28, R28, 0x5410, R29 ;  /* 0x000054101c1c7816 */ /* 0x000fe2000000001d */
[----:B-1----:R-:W-:Y:S01]  /*9970*/  FADD.FTZ R53, R190, R53 ;  /* 0x00000035be357221 */ /* 0x002fe20000010000 */
[----:B------:R-:W-:-:S02]  /*9980*/  SHF.R.U32.HI R29, RZ, 0x10, R31 ;  /* 0x00000010ff1d7819 */ /* 0x000fc4000001161f */
[C---:B------:R-:W-:Y:S01]  /*9990*/  LOP3.LUT R33, R31.reuse, 0xffff, RZ, 0xc0, !PT ;  /* 0x0000ffff1f217812 */ /* 0x040fe200078ec0ff */
[--C-:B------:R-:W-:Y:S01]  /*99a0*/  HSET2.LE.AND R28, R28, R60.reuse, PT ;  /* 0x0000003c1c1c7233 */ /* 0x100fe20003803000 */
[----:B------:R-:W-:Y:S01]  /*99b0*/  LOP3.LUT R32, R31, 0xff, RZ, 0xc0, !PT ;  /* 0x000000ff1f207812 */ /* 0x000fe200078ec0ff */
[----:B------:R-:W1:Y:S01]  /*99c0*/  MUFU.EX2 R178, R178 ;  /* 0x000000b200b27308 */ /* 0x000e620000000800 */
[----:B------:R-:W-:Y:S01]  /*99d0*/  SHF.R.U32.HI R31, RZ, 0x18, R31 ;  /* 0x00000018ff1f7819 */ /* 0x000fe2000001161f */
[----:B--2---:R-:W-:Y:S01]  /*99e0*/  FADD.FTZ R53, R172, R53 ;  /* 0x00000035ac357221 */ /* 0x004fe20000010000 */
[----:B------:R-:W-:Y:S02]  /*99f0*/  LOP3.LUT R29, R29, 0xff, RZ, 0xc0, !PT ;  /* 0x000000ff1d1d7812 */ /* 0x000fe400078ec0ff */
[----:B------:R-:W-:Y:S01]  /*9a00*/  SHF.R.U32.HI R33, RZ, 0x8, R33 ;  /* 0x00000008ff217819 */ /* 0x000fe20000011621 */
[----:B------:R-:W-:Y:S01]  /*9a10*/  FADD.FTZ R53, R0, R53 ;  /* 0x0000003500357221 */ /* 0x000fe20000010000 */
[----:B------:R-:W-:Y:S01]  /*9a20*/  PRMT R29, R29, 0x5410, R31 ;  /* 0x000054101d1d7816 */ /* 0x000fe2000000001f */
[----:B------:R-:W2:Y:S01]  /*9a30*/  MUFU.EX2 R179, R179 ;  /* 0x000000b300b37308 */ /* 0x000ea20000000800 */
[----:B------:R-:W-:Y:S01]  /*9a40*/  F2FP.PACK_AB R31, R172, R190 ;  /* 0x000000beac1f723e */ /* 0x000fe200000000ff */
[----:B---3--:R-:W-:Y:S01]  /*9a50*/  FADD.FTZ R49, R187, R49 ;  /* 0x00000031bb317221 */ /* 0x008fe20000010000 */
[----:B------:R-:W-:Y:S01]  /*9a60*/  PRMT R32, R32, 0x5410, R33 ;  /* 0x0000541020207816 */ /* 0x000fe20000000021 */
[--C-:B------:R-:W-:Y:S01]  /*9a70*/  HSET2.LE.AND R29, R29, R60.reuse, PT ;  /* 0x0000003c1d1d7233 */ /* 0x100fe20003803000 */
[----:B------:R-:W-:Y:S01]  /*9a80*/  LOP3.LUT R30, R30, R31, RZ, 0xc0, !PT ;  /* 0x0000001f1e1e7212 */ /* 0x000fe200078ec0ff */
[----:B------:R-:W-:Y:S01]  /*9a90*/  FADD.FTZ R53, R65, R53 ;  /* 0x0000003541357221 */ /* 0x000fe20000010000 */
[----:B------:R-:W-:Y:S01]  /*9aa0*/  F2FP.PACK_AB R31, R176, R174 ;  /* 0x000000aeb01f723e */ /* 0x000fe200000000ff */
[----:B-1----:R-:W-:Y:S01]  /*9ab0*/  FADD.FTZ R49, R178, R49 ;  /* 0x00000031b2317221 */ /* 0x002fe20000010000 */
[----:B------:R-:W-:Y:S01]  /*9ac0*/  F2FP.PACK_AB R33, R175, R173 ;  /* 0x000000adaf21723e */ /* 0x000fe200000000ff */
[----:B------:R-:W-:Y:S01]  /*9ad0*/  FADD.FTZ R53, R63, R53 ;  /* 0x000000353f357221 */ /* 0x000fe20000010000 */
[----:B------:R-:W-:Y:S01]  /*9ae0*/  LOP3.LUT R31, R28, R31, RZ, 0xc0, !PT ;  /* 0x0000001f1c1f7212 */ /* 0x000fe200078ec0ff */
[----:B------:R-:W-:Y:S01]  /*9af0*/  HSET2.LE.AND R28, R32, R60, PT ;  /* 0x0000003c201c7233 */ /* 0x000fe20003803000 */
[----:B------:R-:W-:Y:S01]  /*9b00*/  F2FP.PACK_AB R32, R177, R191 ;  /* 0x000000bfb120723e */ /* 0x000fe200000000ff */
[----:B------:R-:W-:Y:S01]  /*9b10*/  FADD.FTZ R49, R174, R49 ;  /* 0x00000031ae317221 */ /* 0x000fe20000010000 */
[----:B------:R-:W-:Y:S01]  /*9b20*/  F2FP.PACK_AB R35, R67, R66 ;  /* 0x000000424323723e */ /* 0x000fe200000000ff */
[----:B--2---:R-:W-:Y:S01]  /*9b30*/  FADD.FTZ R45, R179, R45 ;  /* 0x0000002db32d7221 */ /* 0x004fe20000010000 */
[----:B------:R-:W-:Y:S01]  /*9b40*/  LOP3.LUT R28, R28, R32, RZ, 0xc0, !PT ;  /* 0x000000201c1c7212 */ /* 0x000fe200078ec0ff */
[----:B------:R-:W-:Y:S01]  /*9b50*/  FADD.FTZ R49, R176, R49 ;  /* 0x00000031b0317221 */ /* 0x000fe20000010000 */
[----:B------:R-:W-:Y:S01]  /*9b60*/  F2FP.PACK_AB R32, R178, R187 ;  /* 0x000000bbb220723e */ /* 0x000fe200000000ff */
[----:B------:R-:W-:Y:S01]  /*9b70*/  FADD.FTZ R45, R182, R45 ;  /* 0x0000002db62d7221 */ /* 0x000fe20000010000 */
[----:B------:R-:W-:Y:S01]  /*9b80*/  LOP3.LUT R164, R167, UR7, R250, 0x96, !PT ;  /* 0x00000007a7a47c12 */ /* 0x000fe2000f8e96fa */
[----:B------:R-:W-:Y:S01]  /*9b90*/  FADD.FTZ R49, R56, R49 ;  /* 0x0000003138317221 */ /* 0x000fe20000010000 */
[----:B------:R-:W-:Y:S01]  /*9ba0*/  LOP3.LUT R29, R29, R32, RZ, 0xc0, !PT ;  /* 0x000000201d1d7212 */ /* 0x000fe200078ec0ff */
[----:B------:R-:W-:-:S02]  /*9bb0*/  FADD.FTZ R45, R181, R45 ;  /* 0x0000002db52d7221 */ /* 0x000fc40000010000 */
[----:B------:R-:W-:-:S04]  /*9bc0*/  IMAD.WIDE.U32 R164, R164, -0x2daee0ad, RZ ;  /* 0xd2511f53a4a47825 */ /* 0x000fc800078e00ff */
[C---:B------:R-:W-:Y:S01]  /*9bd0*/  HMMA.16816.F32 R84, R28.reuse, R16, R84 ;  /* 0x000000101c54723c */ /* 0x040fe20000001854 */
[----:B------:R-:W-:Y:S01]  /*9be0*/  LOP3.LUT R248, R165, UR16, R248, 0x96, !PT ;  /* 0x00000010a5f87c12 */ /* 0x000fe2000f8e96f8 */
[----:B------:R-:W-:Y:S02]  /*9bf0*/  FADD.FTZ R49, R59, R49 ;  /* 0x000000313b317221 */ /* 0x000fe40000010000 */
[----:B------:R-:W-:Y:S01]  /*9c00*/  IMAD.MOV.U32 R167, RZ, RZ, R36 ;  /* 0x000000ffffa77224 */ /* 0x000fe200078e0024 */
[----:B------:R-:W-:Y:S01]  /*9c10*/  LOP3.LUT R64, R248, 0xffff, RZ, 0xc0, !PT ;  /* 0x0000fffff8407812 */ /* 0x000fe200078ec0ff */
[----:B------:R-:W-:Y:S01]  /*9c20*/  FADD.FTZ R49, R58, R49 ;  /* 0x000000313a317221 */ /* 0x000fe20000010000 */
[----:B------:R-:W-:Y:S01]  /*9c30*/  LOP3.LUT R16, R245, UR7, R166, 0x96, !PT ;  /* 0x00000007f5107c12 */ /* 0x000fe2000f8e96a6 */
[----:B------:R-:W-:Y:S01]  /*9c40*/  HMMA.16816.F32 R108, R28, R14, R108 ;  /* 0x0000000e1c6c723c */ /* 0x000fe2000000186c */
[----:B------:R-:W-:Y:S01]  /*9c50*/  IMAD.MOV.U32 R166, RZ, RZ, R34 ;  /* 0x000000ffffa67224 */ /* 0x000fe200078e0022 */
[----:B------:R-:W-:Y:S01]  /*9c60*/  F2FP.PACK_AB R34, R180, R181 ;  /* 0x000000b5b422723e */ /* 0x000fe200000000ff */
[----:B------:R-:W-:Y:S01]  /*9c70*/  IMAD.MOV.U32 R166, RZ, RZ, R3 ;  /* 0x000000ffffa67224 */ /* 0x000fe200078e0003 */
[----:B------:R-:W-:Y:S01]  /*9c80*/  LOP3.LUT R61, R248, 0xff, RZ, 0xc0, !PT ;  /* 0x000000fff83d7812 */ /* 0x000fe200078ec0ff */
[----:B------:R-:W-:Y:S01]  /*9c90*/  IMAD.WIDE.U32 R16, R16, -0x2daee0ad, RZ ;  /* 0xd2511f5310107825 */ /* 0x000fe200078e00ff */
[----:B------:R-:W-:-:S02]  /*9ca0*/  SHF.R.U32.HI R64, RZ, 0x8, R64 ;  /* 0x00000008ff407819 */ /* 0x000fc40000011640 */
[C---:B------:R-:W-:Y:S01]  /*9cb0*/  HMMA.16816.F32 R112, R28.reuse, R8, R112 ;  /* 0x000000081c70723c */ /* 0x040fe20000001870 */
[----:B------:R-:W-:Y:S01]  /*9cc0*/  @P0 IMAD.MOV.U32 R167, RZ, RZ, R36 ;  /* 0x000000ffffa70224 */ /* 0x000fe200078e0024 */
[----:B------:R-:W-:Y:S01]  /*9cd0*/  LOP3.LUT R242, R17, UR16, R242, 0x96, !PT ;  /* 0x0000001011f27c12 */ /* 0x000fe2000f8e96f2 */
[----:B------:R-:W-:Y:S01]  /*9ce0*/  @P0 IMAD.MOV.U32 R166, RZ, RZ, R3 ;  /* 0x000000ffffa60224 */ /* 0x000fe200078e0003 */
[----:B------:R-:W-:Y:S01]  /*9cf0*/  LOP3.LUT R14, R16, 0xffff, RZ, 0xc0, !PT ;  /* 0x0000ffff100e7812 */ /* 0x000fe200078ec0ff */
[----:B------:R-:W-:Y:S01]  /*9d00*/  FADD.FTZ R232, R62, R53 ;  /* 0x000000353ee87221 */ /* 0x000fe20000010000 */
[C---:B------:R-:W-:Y:S01]  /*9d10*/  LOP3.LUT R15, R242.reuse, 0xffff, RZ, 0xc0, !PT ;  /* 0x0000fffff20f7812 */ /* 0x040fe200078ec0ff */
[----:B------:R-:W-:Y:S01]  /*9d20*/  FADD.FTZ R231, R57, R49 ;  /* 0x0000003139e77221 */ /* 0x000fe20000010000 */
[----:B------:R-:W-:Y:S01]  /*9d30*/  LOP3.LUT R8, R242, 0xff, RZ, 0xc0, !PT ;  /* 0x000000fff2087812 */ /* 0x000fe200078ec0ff */
[----:B------:R-:W-:Y:S01]  /*9d40*/  HMMA.16816.F32 R100, R28, R12, R100 ;  /* 0x0000000c1c64723c */ /* 0x000fe20000001864 */
[----:B------:R-:W-:Y:S01]  /*9d50*/  SHF.R.U32.HI R15, RZ, 0x8, R15 ;  /* 0x00000008ff0f7819 */ /* 0x000fe2000001160f */
[----:B------:R-:W-:Y:S01]  /*9d60*/  FADD.FTZ R230, R180, R45 ;  /* 0x0000002db4e67221 */ /* 0x000fe20000010000 */
[----:B------:R-:W-:-:S02]  /*9d70*/  SHF.R.U32.HI R9, RZ, 0x18, R16 ;  /* 0x00000018ff097819 */ /* 0x000fc40000011610 */
[----:B------:R-:W-:Y:S02]  /*9d80*/  PRMT R8, R8, 0x5410, R15 ;  /* 0x0000541008087816 */ /* 0x000fe4000000000f */
[----:B------:R-:W-:Y:S01]  /*9d90*/  SHF.R.U32.HI R12, RZ, 0x10, R16 ;  /* 0x00000010ff0c7819 */ /* 0x000fe20000011610 */
[C---:B------:R-:W-:Y:S01]  /*9da0*/  HMMA.16816.F32 R120, R28.reuse, R10, R120 ;  /* 0x0000000a1c78723c */ /* 0x040fe20000001878 */
[----:B------:R-:W-:Y:S01]  /*9db0*/  LOP3.LUT R13, R16, 0xff, RZ, 0xc0, !PT ;  /* 0x000000ff100d7812 */ /* 0x000fe200078ec0ff */
[----:B------:R-:W-:Y:S01]  /*9dc0*/  HSET2.LE.AND R32, R8, R60, PT ;  /* 0x0000003c08207233 */ /* 0x000fe20003803000 */
[----:B------:R-:W-:Y:S02]  /*9dd0*/  SHF.R.U32.HI R14, RZ, 0x8, R14 ;  /* 0x00000008ff0e7819 */ /* 0x000fe4000001160e */
[----:B------:R-:W-:Y:S02]  /*9de0*/  LOP3.LUT R12, R12, 0xff, RZ, 0xc0, !PT ;  /* 0x000000ff0c0c7812 */ /* 0x000fe400078ec0ff */
[--C-:B------:R-:W-:Y:S01]  /*9df0*/  SHF.R.U32.HI R10, RZ, 0x10, R242.reuse ;  /* 0x00000010ff0a7819 */ /* 0x100fe200000116f2 */
[----:B------:R-:W-:Y:S01]  /*9e00*/  HMMA.16816.F32 R160, R28, R24, R160 ;  /* 0x000000181ca0723c */ /* 0x000fe200000018a0 */
[----:B------:R-:W-:-:S02]  /*9e10*/  SHF.R.U32.HI R242, RZ, 0x18, R242 ;  /* 0x00000018fff27819 */ /* 0x000fc400000116f2 */
[----:B------:R-:W-:Y:S02]  /*9e20*/  LOP3.LUT R10, R10, 0xff, RZ, 0xc0, !PT ;  /* 0x000000ff0a0a7812 */ /* 0x000fe400078ec0ff */
[----:B------:R-:W-:Y:S02]  /*9e30*/  PRMT R13, R13, 0x5410, R14 ;  /* 0x000054100d0d7816 */ /* 0x000fe4000000000e */
[----:B------:R-:W-:Y:S01]  /*9e40*/  PRMT R9, R12, 0x5410, R9 ;  /* 0x000054100c097816 */ /* 0x000fe20000000009 */
[C---:B------:R-:W-:Y:S01]  /*9e50*/  HMMA.16816.F32 R148, R28.reuse, R26, R148 ;  /* 0x0000001a1c94723c */ /* 0x040fe20000001894 */
[----:B------:R-:W-:Y:S01]  /*9e60*/  PRMT R8, R10, 0x5410, R242 ;  /* 0x000054100a087816 */ /* 0x000fe200000000f2 */
[--C-:B------:R-:W-:Y:S01]  /*9e70*/  HSET2.LE.AND R13, R13, R60.reuse, PT ;  /* 0x0000003c0d0d7233 */ /* 0x100fe20003803000 */
[----:B------:R-:W-:Y:S01]  /*9e80*/  F2FP.PACK_AB R11, R182, R179 ;  /* 0x000000b3b60b723e */ /* 0x000fe200000000ff */
[--C-:B------:R-:W-:Y:S01]  /*9e90*/  HSET2.LE.AND R9, R9, R60.reuse, PT ;  /* 0x0000003c09097233 */ /* 0x100fe20003803000 */
[----:B------:R-:W1:Y:S01]  /*9ea0*/  LDSM.16.MT88.4 R24, [R213+0x9c00] ;  /* 0x009c0000d518783b */ /* 0x000e620000004200 */
[----:B------:R-:W-:Y:S01]  /*9eb0*/  HSET2.LE.AND R8, R8, R60, PT ;  /* 0x0000003c08087233 */ /* 0x000fe20003803000 */
[----:B------:R-:W-:Y:S01]  /*9ec0*/  LOP3.LUT R32, R32, R11, RZ, 0xc0, !PT ;  /* 0x0000000b20207212 */ /* 0x000fe200078ec0ff */
[----:B------:R-:W-:Y:S01]  /*9ed0*/  HMMA.16816.F32 R68, R28, R20, R68 ;  /* 0x000000141c44723c */ /* 0x000fe20000001844 */
[----:B------:R-:W-:-:S02]  /*9ee0*/  LOP3.LUT R34, R13, R34, RZ, 0xc0, !PT ;  /* 0x000000220d227212 */ /* 0x000fc400078ec0ff */
[----:B------:R-:W-:Y:S01]  /*9ef0*/  LOP3.LUT R33, R8, R33, RZ, 0xc0, !PT ;  /* 0x0000002108217212 */ /* 0x000fe200078ec0ff */
[----:B------:R-:W-:Y:S01]  /*9f00*/  LDSM.16.MT88.4 R12, [R212+0xac00] ;  /* 0x00ac0000d40c783b */ /* 0x000fe20000004200 */
[----:B------:R-:W-:Y:S02]  /*9f10*/  LOP3.LUT R35, R9, R35, RZ, 0xc0, !PT ;  /* 0x0000002309237212 */ /* 0x000fe400078ec0ff */
[----:B------:R-:W-:Y:S01]  /*9f20*/  PRMT R61, R61, 0x5410, R64 ;  /* 0x000054103d3d7816 */ /* 0x000fe20000000040 */
[----:B------:R-:W-:Y:S01]  /*9f30*/  HMMA.16816.F32 R80, R28, R22, R80 ;  /* 0x000000161c50723c */ /* 0x000fe20000001850 */
[----:B------:R-:W2:Y:S01]  /*9f40*/  LDSM.16.MT88.4 R20, [R212+0x9c00] ;  /* 0x009c0000d414783b */ /* 0x000ea20000004200 */
[----:B------:R-:W-:-:S03]  /*9f50*/  F2FP.PACK_AB R64, R65, R0 ;  /* 0x000000004140723e */ /* 0x000fc600000000ff */
[----:B------:R-:W-:Y:S03]  /*9f60*/  LDSM.16.MT88.4 R8, [R213+0xbc00] ;  /* 0x00bc0000d508783b */ /* 0x000fe60000004200 */
[C---:B------:R-:W-:Y:S01]  /*9f70*/  HMMA.16816.F32 R96, R28.reuse, R18, R96 ;  /* 0x000000121c60723c */ /* 0x040fe20000001860 */
[----:B------:R-:W3:Y:S07]  /*9f80*/  LDSM.16.MT88.4 R16, [R213+0xac00] ;  /* 0x00ac0000d510783b */ /* 0x000eee0000004200 */
[C---:B------:R-:W-:Y:S08]  /*9f90*/  HMMA.16816.F32 R136, R28.reuse, R4, R136 ;  /* 0x000000041c88723c */ /* 0x040ff00000001888 */
[----:B------:R-:W-:Y:S01]  /*9fa0*/  HMMA.16816.F32 R132, R28, R6, R132 ;  /* 0x000000061c84723c */ /* 0x000fe20000001884 */
[----:B------:R-:W4:Y:S06]  /*9fb0*/  LDSM.16.MT88.4 R4, [R212+0xbc00] ;  /* 0x00bc0000d404783b */ /* 0x000f2c0000004200 */
[C---:B------:R-:W-:Y:S01]  /*9fc0*/  LOP3.LUT R31, R164.reuse, 0xffff, RZ, 0xc0, !PT ;  /* 0x0000ffffa41f7812 */ /* 0x040fe200078ec0ff */
[----:B-1----:R-:W-:Y:S01]  /*9fd0*/  HMMA.16816.F32 R156, R32, R24, R156 ;  /* 0x00000018209c723c */ /* 0x002fe2000000189c */
[----:B------:R-:W-:Y:S01]  /*9fe0*/  LOP3.LUT R28, R164, 0xff, RZ, 0xc0, !PT ;  /* 0x000000ffa41c7812 */ /* 0x000fe200078ec0ff */
[----:B------:R-:W-:Y:S01]  /*9ff0*/  IMAD.MOV.U32 R165, RZ, RZ, R2 ;  /* 0x000000ffffa57224 */ /* 0x000fe200078e0002 */
[----:B------:R-:W-:Y:S01]  /*a000*/  SHF.R.U32.HI R30, RZ, 0x10, R164 ;  /* 0x00000010ff1e7819 */ /* 0x000fe200000116a4 */
[----:B------:R-:W-:Y:S01]  /*a010*/  @P0 IMAD.MOV.U32 R165, RZ, RZ, R2 ;  /* 0x000000ffffa50224 */ /* 0x000fe200078e0002 */
[----:B------:R-:W-:-:S02]  /*a020*/  SHF.R.U32.HI R29, RZ, 0x18, R164 ;  /* 0x00000018ff1d7819 */ /* 0x000fc400000116a4 */
[--C-:B------:R-:W-:Y:S01]  /*a030*/  SHF.R.U32.HI R164, RZ, 0x10, R248.reuse ;  /* 0x00000010ffa47819 */ /* 0x100fe200000116f8 */
[C---:B------:R-:W-:Y:S01]  /*a040*/  HMMA.16816.F32 R152, R32.reuse, R26, R152 ;  /* 0x0000001a2098723c */ /* 0x040fe20000001898 */
[----:B------:R-:W-:Y:S02]  /*a050*/  SHF.R.U32.HI R31, RZ, 0x8, R31 ;  /* 0x00000008ff1f7819 */ /* 0x000fe4000001161f */
[----:B------:R-:W-:Y:S02]  /*a060*/  LOP3.LUT R30, R30, 0xff, RZ, 0xc0, !PT ;  /* 0x000000ff1e1e7812 */ /* 0x000fe400078ec0ff */
[----:B------:R-:W-:Y:S02]  /*a070*/  SHF.R.U32.HI R248, RZ, 0x18, R248 ;  /* 0x00000018fff87819 */ /* 0x000fe400000116f8 */
[----:B------:R-:W-:Y:S01]  /*a080*/  LOP3.LUT R164, R164, 0xff, RZ, 0xc0, !PT ;  /* 0x000000ffa4a47812 */ /* 0x000fe200078ec0ff */
[----:B--2---:R-:W-:Y:S01]  /*a090*/  HMMA.16816.F32 R72, R32, R20, R72 ;  /* 0x000000142048723c */ /* 0x004fe20000001848 */
[----:B------:R-:W-:-:S02]  /*a0a0*/  PRMT R28, R28, 0x5410, R31 ;  /* 0x000054101c1c7816 */ /* 0x000fc4000000001f */
[----:B------:R-:W-:Y:S02]  /*a0b0*/  PRMT R31, R30, 0x5410, R29 ;  /* 0x000054101e1f7816 */ /* 0x000fe4000000001d */
[----:B------:R-:W-:Y:S01]  /*a0c0*/  PRMT R29, R164, 0x5410, R248 ;  /* 0x00005410a41d7816 */ /* 0x000fe200000000f8 */
[--C-:B------:R-:W-:Y:S01]  /*a0d0*/  HSET2.LE.AND R30, R28, R60.reuse, PT ;  /* 0x0000003c1c1e7233 */ /* 0x100fe20003803000 */
[----:B------:R-:W-:Y:S01]  /*a0e0*/  F2FP.PACK_AB R164, R57, R58 ;  /* 0x0000003a39a4723e */ /* 0x000fe200000000ff */
[--C-:B------:R-:W-:Y:S01]  /*a0f0*/  HSET2.LE.AND R31, R31, R60.reuse, PT ;  /* 0x0000003c1f1f7233 */ /* 0x100fe20003803000 */
[----:B------:R-:W-:Y:S01]  /*a100*/  HMMA.16816.F32 R76, R32, R22, R76 ;  /* 0x00000016204c723c */ /* 0x000fe2000000184c */
[--C-:B------:R-:W-:Y:S01]  /*a110*/  HSET2.LE.AND R28, R61, R60.reuse, PT ;  /* 0x0000003c3d1c7233 */ /* 0x100fe20003803000 */
[----:B------:R-:W-:Y:S01]  /*a120*/  F2FP.PACK_AB R61, R62, R63 ;  /* 0x0000003f3e3d723e */ /* 0x000fe200000000ff */
[----:B------:R-:W-:Y:S01]  /*a130*/  HSET2.LE.AND R29, R29, R60, PT ;  /* 0x0000003c1d1d7233 */ /* 0x000fe20003803000 */
[----:B------:R-:W-:-:S02]  /*a140*/  F2FP.PACK_AB R60, R59, R56 ;  /* 0x000000383b3c723e */ /* 0x000fc400000000ff */
[----:B------:R-:W-:Y:S02]  /*a150*/  LOP3.LUT R30, R30, R61, RZ, 0xc0, !PT ;  /* 0x0000003d1e1e7212 */ /* 0x000fe400078ec0ff */
[----:B------:R-:W-:Y:S01]  /*a160*/  LOP3.LUT R31, R31, R164, RZ, 0xc0, !PT ;  /* 0x000000a41f1f7212 */ /* 0x000fe200078ec0ff */
[----:B---3--:R-:W-:Y:S01]  /*a170*/  HMMA.16816.F32 R88, R32, R16, R88 ;  /* 0x000000102058723c */ /* 0x008fe20000001858 */
[----:B------:R-:W-:Y:S02]  /*a180*/  LOP3.LUT R28, R28, R64, RZ, 0xc0, !PT ;  /* 0x000000401c1c7212 */ /* 0x000fe400078ec0ff */
[----:B------:R-:W-:-:S05]  /*a190*/  LOP3.LUT R29, R29, R60, RZ, 0xc0, !PT ;  /* 0x0000003c1d1d7212 */ /* 0x000fca00078ec0ff */
        /* <DEDUP_REMOVED lines=20> */
.L_x_311:
[----:B------:R-:W-:-:S12]  /*a2e0*/  UIADD3 UR26, UR27, -0x1, URZ ;  /* 0xffffffff1b1a7890 */ /* 0x000fd8000fffe03f */
.L_x_313:
[----:B------:R-:W-:-:S13]  /*a2f0*/  ISETP.LE.AND P0, PT, RZ, UR26, PT ;  /* 0x0000001aff007c0c */ /* 0x000fda000bf03270 */
[----:B------:R-:W-:Y:S05]  /*a300*/  @!P0 BRA `(.L_x_314) ;  /* 0x0000419000008947 */ /* 0x000fea0003800000 */
[----:B------:R-:W1:Y:S01]  /*a310*/  LDC.U8 R228, c[0x0][0x2d8] ;  /* 0x0000b600ffe47b82 */ /* 0x000e620000000000 */
[----:B------:R-:W-:Y:S01]  /*a320*/  IMAD.WIDE.U32 R242, R233, -0x326172a9, RZ ;  /* 0xcd9e8d57e9f27825 */ /* 0x000fe200078e00ff */
[----:B------:R-:W-:Y:S01]  /*a330*/  UMOV UR27, 0x5 ;  /* 0x00000005001b7882 */ /* 0x000fe20000000000 */
[----:B------:R-:W-:Y:S01]  /*a340*/  MOV R3, R167 ;  /* 0x000000a700037202 */ /* 0x000fe20000000f00 */
[----:B------:R-:W-:Y:S01]  /*a350*/  ULDC.64 UR4, c[0x0][0x1a0] ;  /* 0x0000680000047ab9 */ /* 0x000fe20000000a00 */
[----:B------:R-:W-:Y:S01]  /*a360*/  IMAD.WIDE.U32 R238, R171, -0x326172a9, RZ ;  /* 0xcd9e8d57abee7825 */ /* 0x000fe200078e00ff */
[----:B------:R-:W-:Y:S01]  /*a370*/  LOP3.LUT R240, R243, R170, RZ, 0x3c, !PT ;  /* 0x000000aaf3f07212 */ /* 0x000fe200078e3cff */
[----:B------:R-:W-:Y:S01]  /*a380*/  USHF.L.U64.HI UR5, UR4, UR27, UR5 ;  /* 0x0000001b04057299 */ /* 0x000fe20008010205 */
[----:B------:R-:W-:Y:S01]  /*a390*/  MOV R164, R168 ;  /* 0x000000a800a47202 */ /* 0x000fe20000000f00 */
[----:B------:R-:W-:Y:S01]  /*a3a0*/  USHF.L.U32 UR4, UR4, 0x5, URZ ;  /* 0x0000000504047899 */ /* 0x000fe2000800063f */
[----:B------:R-:W-:Y:S01]  /*a3b0*/  LOP3.LUT R236, R239, R170, RZ, 0x3c, !PT ;  /* 0x000000aaefec7212 */ /* 0x000fe200078e3cff */
[----:B------:R-:W-:Y:S01]  /*a3c0*/  IMAD.WIDE.U32 R244, R169, -0x2daee0ad, RZ ;  /* 0xd2511f53a9f47825 */ /* 0x000fe200078e00ff */
[----:B------:R-:W-:Y:S01]  /*a3d0*/  MOV R0, R165 ;  /* 0x000000a500007202 */ /* 0x000fe20000000f00 */
[----:B------:R-:W-:Y:S01]  /*a3e0*/  USHF.L.U64.HI UR28, UR4, 0x1, UR5 ;  /* 0x00000001041c7899 */ /* 0x000fe20008010205 */
[----:B------:R-:W-:Y:S01]  /*a3f0*/  MOV R2, R166 ;  /* 0x000000a600027202 */ /* 0x000fe20000000f00 */
[----:B------:R-:W-:Y:S01]  /*a400*/  IMAD.WIDE.U32 R240, R240, -0x2daee0ad, RZ ;  /* 0xd2511f53f0f07825 */ /* 0x000fe200078e00ff */
[----:B------:R-:W-:Y:S01]  /*a410*/  MOV R222, R246 ;  /* 0x000000f600de7202 */ /* 0x000fe20000000f00 */
[----:B------:R-:W-:-:S02]  /*a420*/  USHF.L.U32 UR29, UR4, 0x1, URZ ;  /* 0x00000001041d7899 */ /* 0x000fc4000800063f */
[----:B------:R-:W-:Y:S01]  /*a430*/  IMAD.WIDE.U32 R236, R236, -0x2daee0ad, RZ ;  /* 0xd2511f53ecec7825 */ /* 0x000fe200078e00ff */
[----:B-1----:R-:W-:Y:S01]  /*a440*/  PRMT R228, R228, 0x7054, R228 ;  /* 0x00007054e4e47816 */ /* 0x002fe200000000e4 */
[----:B------:R-:W-:Y:S05]  /*a450*/  BRA `(.L_x_315) ;  /* 0x000001b000007947 */ /* 0x000fea0003800000 */
.L_x_317:
[----:B------:R-:W-:Y:S02]  /*a460*/  UIADD3 UR30, UR26, -0x1, URZ ;  /* 0xffffffff1a1e7890 */ /* 0x000fe4000fffe03f */
[----:B------:R-:W-:Y:S02]  /*a470*/  ULDC.64 UR4, c[0x0][0x198] ;  /* 0x0000660000047ab9 */ /* 0x000fe40000000a00 */
[----:B------:R-:W-:Y:S02]  /*a480*/  USHF.R.S32.HI UR27, URZ, 0x1f, UR30 ;  /* 0x0000001f3f1b7899 */ /* 0x000fe4000801141e */
[----:B------:R-:W-:Y:S02]  /*a490*/  UIMAD.WIDE.U32 UR32, UR30, UR4, URZ ;  /* 0x000000041e2072a5 */ /* 0x000fe4000f8e003f */
[----:B------:R-:W-:Y:S04]  /*a4a0*/  UIMAD UR27, UR27, UR4, URZ ;  /* 0x000000041b1b72a4 */ /* 0x000fe8000f8e023f */
[----:B------:R-:W-:Y:S01]  /*a4b0*/  UIMAD UR27, UR30, UR5, UR27 ;  /* 0x000000051e1b72a4 */ /* 0x000fe2000f8e021b */
[----:B------:R-:W-:Y:S02]  /*a4c0*/  IMAD.U32 R167, RZ, RZ, UR32 ;  /* 0x00000020ffa77e24 */ /* 0x000fe4000f8e00ff */
[----:B------:R-:W-:Y:S01]  /*a4d0*/  IMAD.U32 R166, RZ, RZ, UR32 ;  /* 0x00000020ffa67e24 */ /* 0x000fe2000f8e00ff */
[----:B------:R-:W-:Y:S02]  /*a4e0*/  UIADD3 UR27, UR33, UR27, URZ ;  /* 0x0000001b211b7290 */ /* 0x000fe4000fffe03f */
[----:B------:R-:W-:Y:S04]  /*a4f0*/  LEA R167, P1, R167, R220, 0x6 ;  /* 0x000000dca7a77211 */ /* 0x000fe800078230ff */
[----:B------:R-:W-:Y:S01]  /*a500*/  IMAD.U32 R165, RZ, RZ, UR27 ;  /* 0x0000001bffa57e24 */ /* 0x000fe2000f8e00ff */
        /* <DEDUP_REMOVED lines=16> */
.L_x_315:
[----:B------:R-:W-:Y:S04]  /*a610*/  DEPBAR.LE SB0, 0x0 ;  /* 0x000080000000791a */ /* 0x000fe80000000000 */
[----:B------:R-:W-:Y:S01]  /*a620*/  BAR.SYNC.DEFER_BLOCKING 0x0 ;  /* 0x0000000000007b1d */ /* 0x000fe20000010000 */
[----:B------:R-:W-:Y:S01]  /*a630*/  USHF.R.S32.HI UR5, URZ, 0x1f, UR26 ;  /* 0x0000001f3f057899 */ /* 0x000fe2000801141a */
[----:B------:R-:W-:Y:S01]  /*a640*/  IMAD.U32 R4, RZ, RZ, UR26 ;  /* 0x0000001aff047e24 */ /* 0x000fe2000f8e00ff */
[----:B------:R-:W-:Y:S03]  /*a650*/  UIMAD UR4, UR20, UR26, URZ ;  /* 0x0000001a140472a4 */ /* 0x000fe6000f8e023f */
[----:B------:R-:W-:Y:S01]  /*a660*/  IMAD.WIDE.U32 R6, R4, UR21, R222 ;  /* 0x0000001504067c25 */ /* 0x000fe2000f8e00de */
[----:B------:R-:W-:Y:S04]  /*a670*/  UIMAD UR4, UR5, UR21, UR4 ;  /* 0x00000015050472a4 */ /* 0x000fe8000f8e0204 */
[C---:B------:R-:W-:Y:S02]  /*a680*/  LEA R8, P0, R6.reuse, c[0x0][0x170], 0x1 ;  /* 0x00005c0006087a11 */ /* 0x040fe400078008ff */
[----:B------:R-:W-:Y:S04]  /*a690*/  IADD3 R4, R7, UR4, RZ ;  /* 0x0000000407047c10 */ /* 0x000fe8000fffe0ff */
[----:B------:R-:W-:Y:S02]  /*a6a0*/  LEA.HI.X R9, R6, c[0x0][0x174], R4, 0x1, P0 ;  /* 0x00005d0006097a11 */ /* 0x000fe400000f0c04 */
[----:B------:R-:W-:Y:S04]  /*a6b0*/  IADD3 R4, P0, R8, UR29, RZ ;  /* 0x0000001d08047c10 */ /* 0x000fe8000ff1e0ff */
[----:B------:R-:W-:Y:S01]  /*a6c0*/  IADD3.X R5, R9, UR28, RZ, P0, !PT ;  /* 0x0000001c09057c10 */ /* 0x000fe200087fe4ff */
[----:B------:R-:W-:Y:S01]  /*a6d0*/  @!PT LDS RZ, [RZ] ;  /* 0x00000000fffff984 */ /* 0x000fe20000000800 */
[----:B------:R-:W-:Y:S01]  /*a6e0*/  @!PT LDS RZ, [RZ] ;  /* 0x00000000fffff984 */ /* 0x000fe20000000800 */
[----:B------:R-:W-:Y:S01]  /*a6f0*/  @!PT LDS RZ, [RZ] ;  /* 0x00000000fffff984 */ /* 0x000fe20000000800 */
[----:B------:R1:W-:Y:S01]  /*a700*/  LDGSTS.E.BYPASS.LTC128B.128 [R218+0x9000], [R8.64] ;  /* 0x0900000008da7fae */ /* 0x0003e2000b901d56 */
[----:B------:R-:W-:Y:S06]  /*a710*/  ISETP.LT.AND P0, PT, RZ, UR26, PT ;  /* 0x0000001aff007c0c */ /* 0x000fec000bf01270 */
[----:B------:R1:W-:Y:S07]  /*a720*/  LDGSTS.E.BYPASS.LTC128B.128 [R218+0xa000], [R8.64+0x40] ;  /* 0x0a00004008da7fae */ /* 0x0003ee000b901d56 */
[----:B------:R1:W-:Y:S07]  /*a730*/  LDGSTS.E.BYPASS.LTC128B.128 [R218+0xb000], [R8.64+0x80] ;  /* 0x0b00008008da7fae */ /* 0x0003ee000b901d56 */
[----:B------:R2:W-:Y:S07]  /*a740*/  LDGSTS.E.BYPASS.LTC128B.128 [R218+0x9800], [R4.64] ;  /* 0x0980000004da7fae */ /* 0x0005ee000b901d56 */
[----:B------:R2:W-:Y:S07]  /*a750*/  LDGSTS.E.BYPASS.LTC128B.128 [R218+0xa800], [R4.64+0x40] ;  /* 0x0a80004004da7fae */ /* 0x0005ee000b901d56 */
[----:B------:R2:W-:Y:S07]  /*a760*/  LDGSTS.E.BYPASS.LTC128B.128 [R218+0xb800], [R4.64+0x80] ;  /* 0x0b80008004da7fae */ /* 0x0005ee000b901d56 */
[----:B-----5:R-:W-:Y:S07]  /*a770*/  LDSM.16.M88.4 R64, [R217] ;  /* 0x00000000d940783b */ /* 0x020fee0000000200 */
[----:B------:R-:W2:Y:S07]  /*a780*/  LDSM.16.M88.4 R16, [R216] ;  /* 0x00000000d810783b */ /* 0x000eae0000000200 */
[----:B------:R-:W1:Y:S07]  /*a790*/  LDSM.16.M88.4 R60, [R217+0x1000] ;  /* 0x00100000d93c783b */ /* 0x000e6e0000000200 */
[----:B------:R-:W3:Y:S07]  /*a7a0*/  LDSM.16.M88.4 R32, [R216+0x400] ;  /* 0x00040000d820783b */ /* 0x000eee0000000200 */
[----:B------:R-:W0:Y:S07]  /*a7b0*/  LDGDEPBAR ;  /* 0x00000000000079af */ /* 0x000e2e0000000000 */
[----:B------:R-:W4:Y:S07]  /*a7c0*/  LDSM.16.M88.4 R48, [R216+0x800] ;  /* 0x00080000d830783b */ /* 0x000f2e0000000200 */
[----:B------:R-:W4:Y:S01]  /*a7d0*/  LDSM.16.M88.4 R168, [R216+0xc00] ;  /* 0x000c0000d8a8783b */ /* 0x000f220000000200 */
[-C--:B--2---:R-:W-:Y:S06]  /*a7e0*/  HMMA.16816.F32 R4, R64, R16.reuse, RZ ;  /* 0x000000104004723c */ /* 0x084fec00000018ff */
[----:B------:R-:W-:Y:S02]  /*a7f0*/  LDSM.16.M88.4 R172, [R215] ;  /* 0x00000000d7ac783b */ /* 0x000fe40000000200 */
[C---:B-1----:R-:W-:Y:S05]  /*a800*/  HMMA.16816.F32 R8, R60.reuse, R16, RZ ;  /* 0x000000103c08723c */ /* 0x042fea00000018ff */
[----:B------:R-:W1:Y:S03]  /*a810*/  LDSM.16.M88.4 R176, [R214] ;  /* 0x00000000d6b0783b */ /* 0x000e660000000200 */
[-C--:B------:R-:W-:Y:S04]  /*a820*/  HMMA.16816.F32 R12, R60, R18.reuse, RZ ;  /* 0x000000123c0c723c */ /* 0x080fe800000018ff */
[----:B------:R-:W2:Y:S04]  /*a830*/  LDSM.16.M88.4 R180, [R215+0x1000] ;  /* 0x00100000d7b4783b */ /* 0x000ea80000000200 */
[C---:B------:R-:W-:Y:S03]  /*a840*/  HMMA.16816.F32 R16, R64.reuse, R18, RZ ;  /* 0x000000124010723c */ /* 0x040fe600000018ff */
[----:B------:R-:W1:Y:S05]  /*a850*/  LDSM.16.M88.4 R184, [R214+0x400] ;  /* 0x00040000d6b8783b */ /* 0x000e6a0000000200 */
[-C--:B---3--:R-:W-:Y:S02]  /*a860*/  HMMA.16816.F32 R20, R64, R32.reuse, RZ ;  /* 0x000000204014723c */ /* 0x088fe400000018ff */
[----:B------:R-:W3:Y:S06]  /*a870*/  LDSM.16.M88.4 R188, [R214+0x800] ;  /* 0x00080000d6bc783b */ /* 0x000eec0000000200 */
[C---:B------:R-:W-:Y:S01]  /*a880*/  HMMA.16816.F32 R24, R60.reuse, R32, RZ ;  /* 0x000000203c18723c */ /* 0x040fe200000018ff */
[----:B------:R-:W1:Y:S07]  /*a890*/  LDSM.16.M88.4 R192, [R214+0xc00] ;  /* 0x000c0000d6c0783b */ /* 0x000e6e0000000200 */
[-C--:B------:R-:W-:Y:S01]  /*a8a0*/  HMMA.16816.F32 R28, R60, R34.reuse, RZ ;  /* 0x000000223c1c723c */ /* 0x080fe200000018ff */
[----:B------:R-:W-:Y:S07]  /*a8b0*/  LDSM.16.M88.4 R196, [R216+0x1000] ;  /* 0x00100000d8c4783b */ /* 0x000fee0000000200 */
[C---:B------:R-:W-:Y:S01]  /*a8c0*/  HMMA.16816.F32 R32, R64.reuse, R34, RZ ;  /* 0x000000224020723c */ /* 0x040fe200000018ff */
[----:B------:R-:W-:Y:S07]  /*a8d0*/  LDSM.16.M88.4 R200, [R217+0x3000] ;  /* 0x00300000d9c8783b */ /* 0x000fee0000000200 */
[-C--:B----4-:R-:W-:Y:S01]  /*a8e0*/  HMMA.16816.F32 R36, R64, R48.reuse, RZ ;  /* 0x000000304024723c */ /* 0x090fe200000018ff */
[----:B------:R-:W-:Y:S07]  /*a8f0*/  LDSM.16.M88.4 R204, [R214+0x1800] ;  /* 0x00180000d6cc783b */ /* 0x000fee0000000200 */
[C---:B------:R-:W-:Y:S01]  /*a900*/  HMMA.16816.F32 R40, R60.reuse, R48, RZ ;  /* 0x000000303c28723c */ /* 0x040fe200000018ff */
[----:B------:R-:W-:Y:S07]  /*a910*/  LDSM.16.M88.4 R208, [R214+0x1c00] ;  /* 0x001c0000d6d0783b */ /* 0x000fee0000000200 */
[-C--:B------:R-:W-:Y:S08]  /*a920*/  HMMA.16816.F32 R44, R60, R50.reuse, RZ ;  /* 0x000000323c2c723c */ /* 0x080ff000000018ff */
[C---:B------:R-:W-:Y:S08]  /*a930*/  HMMA.16816.F32 R48, R64.reuse, R50, RZ ;  /* 0x000000324030723c */ /* 0x040ff000000018ff */
[-C--:B------:R-:W-:Y:S08]  /*a940*/  HMMA.16816.F32 R52, R64, R168.reuse, RZ ;  /* 0x000000a84034723c */ /* 0x080ff000000018ff */
[C---:B------:R-:W-:Y:S08]  /*a950*/  HMMA.16816.F32 R56, R60.reuse, R168, RZ ;  /* 0x000000a83c38723c */ /* 0x040ff000000018ff */
[-C--:B------:R-:W-:Y:S08]  /*a960*/  HMMA.16816.F32 R60, R60, R170.reuse, RZ ;  /* 0x000000aa3c3c723c */ /* 0x080ff000000018ff */
[----:B------:R-:W-:Y:S01]  /*a970*/  HMMA.16816.F32 R64, R64, R170, RZ ;  /* 0x000000aa4040723c */ /* 0x000fe200000018ff */
[----:B------:R-:W4:Y:S07]  /*a980*/  LDSM.16.M88.4 R168, [R217+0x2000] ;  /* 0x00200000d9a8783b */ /* 0x000f2e0000000200 */
[-C--:B-1----:R-:W-:Y:S08]  /*a990*/  HMMA.16816.F32 R4, R172, R176.reuse, R4 ;  /* 0x000000b0ac04723c */ /* 0x082ff00000001804 */
[C---:B--2---:R-:W-:Y:S08]  /*a9a0*/  HMMA.16816.F32 R8, R180.reuse, R176, R8 ;  /* 0x000000b0b408723c */ /* 0x044ff00000001808 */
        /* <DEDUP_REMOVED lines=8> */
[-C--:B---3--:R-:W-:Y:S08]  /*aa30*/  HMMA.16816.F32 R36, R172, R188.reuse, R36 ;  /* 0x000000bcac24723c */ /* 0x088ff00000001824 */
        /* <DEDUP_REMOVED lines=9> */
[----:B------:R-:W3:Y:S07]  /*aad0*/  LDSM.16.M88.4 R172, [R215+0x2000] ;  /* 0x00200000d7ac783b */ /* 0x000eee0000000200 */
[-C--:B----4-:R-:W-:Y:S01]  /*aae0*/  HMMA.16816.F32 R4, R168, R196.reuse, R4 ;  /* 0x000000c4a804723c */ /* 0x090fe20000001804 */
[----:B------:R-:W4:Y:S07]  /*aaf0*/  LDSM.16.M88.4 R192, [R215+0x3000] ;  /* 0x00300000d7c0783b */ /* 0x000f2e0000000200 */
[C---:B------:R-:W-:Y:S08]  /*ab00*/  HMMA.16816.F32 R8, R200.reuse, R196, R8 ;  /* 0x000000c4c808723c */ /* 0x040ff00000001808 */
[-C--:B------:R-:W-:Y:S08]  /*ab10*/  HMMA.16816.F32 R12, R200, R198.reuse, R12 ;  /* 0x000000c6c80c723c */ /* 0x080ff0000000180c */
[C---:B------:R-:W-:Y:S01]  /*ab20*/  HMMA.16816.F32 R16, R168.reuse, R198, R16 ;  /* 0x000000c6a810723c */ /* 0x040fe20000001810 */
[----:B------:R-:W3:Y:S07]  /*ab30*/  LDSM.16.M88.4 R196, [R214+0x1400] ;  /* 0x00140000d6c4783b */ /* 0x000eee0000000200 */
[-C--:B-1----:R-:W-:Y:S08]  /*ab40*/  HMMA.16816.F32 R20, R168, R176.reuse, R20 ;  /* 0x000000b0a814723c */ /* 0x082ff00000001814 */
        /* <DEDUP_REMOVED lines=14> */
[----:B------:R-:W1:Y:S07]  /*ac30*/  LDSM.16.M88.4 R168, [R217+0x4000] ;  /* 0x00400000d9a8783b */ /* 0x000e6e0000000200 */
[-C--:B---3--:R-:W-:Y:S01]  /*ac40*/  HMMA.16816.F32 R4, R172, R188.reuse, R4 ;  /* 0x000000bcac04723c */ /* 0x088fe20000001804 */
[----:B------:R-:W2:Y:S07]  /*ac50*/  LDSM.16.M88.4 R184, [R216+0x2400] ;  /* 0x00240000d8b8783b */ /* 0x000eae0000000200 */
        /* <DEDUP_REMOVED lines=17> */
[----:B------:R-:W4:Y:S07]  /*ad70*/  LDSM.16.M88.4 R192, [R216+0x2c00] ;  /* 0x002c0000d8c0783b */ /* 0x000f2e0000000200 */
[----:B------:R-:W-:Y:S01]  /*ad80*/  HMMA.16816.F32 R64, R172, R210, R64 ;  /* 0x000000d2ac40723c */ /* 0x000fe20000001840 */
[----:B------:R-:W3:Y:S07]  /*ad90*/  LDSM.16.M88.4 R172, [R215+0x4000] ;  /* 0x00400000d7ac783b */ /* 0x000eee0000000200 */
[-C--:B-1----:R-:W-:Y:S01]  /*ada0*/  HMMA.16816.F32 R4, R168, R176.reuse, R4 ;  /* 0x000000b0a804723c */ /* 0x082fe20000001804 */
[----:B------:R-:W1:Y:S07]  /*adb0*/  LDSM.16.M88.4 R208, [R214+0x2800] ;  /* 0x00280000d6d0783b */ /* 0x000e6e0000000200 */
[C---:B------:R-:W-:Y:S08]  /*adc0*/  HMMA.16816.F32 R8, R180.reuse, R176, R8 ;  /* 0x000000b0b408723c */ /* 0x040ff00000001808 */
[-C--:B------:R-:W-:Y:S08]  /*add0*/  HMMA.16816.F32 R12, R180, R178.reuse, R12 ;  /* 0x000000b2b40c723c */ /* 0x080ff0000000180c */
[C---:B------:R-:W-:Y:S01]  /*ade0*/  HMMA.16816.F32 R16, R168.reuse, R178, R16 ;  /* 0x000000b2a810723c */ /* 0x040fe20000001810 */
[----:B------:R-:W1:Y:S01]  /*adf0*/  LDSM.16.M88.4 R176, [R214+0x2c00] ;  /* 0x002c0000d6b0783b */ /* 0x000e620000000200 */
[----:B------:R-:W-:Y:S06]  /*ae00*/  DEPBAR.LE SB0, 0x0 ;  /* 0x000080000000791a */ /* 0x000fec0000000000 */
[-C--:B--2---:R-:W-:Y:S01]  /*ae10*/  HMMA.16816.F32 R20, R168, R184.reuse, R20 ;  /* 0x000000b8a814723c */ /* 0x084fe20000001814 */
[----:B------:R-:W-:Y:S07]  /*ae20*/  BAR.SYNC.DEFER_BLOCKING 0x0 ;  /* 0x0000000000007b1d */ /* 0x000fee0000010000 */
        /* <DEDUP_REMOVED lines=28> */
.L_x_316:
[----:B-1----:R-:W-:Y:S01]  /*aff0*/  FMNMX.FTZ R166, R8, R2, !PT ;  /* 0x0000000208a67209 */ /* 0x002fe20007810000 */
[----:B------:R-:W-:Y:S01]  /*b000*/  USHF.L.U32 UR4, UR26, 0x1, URZ ;  /* 0x000000011a047899 */ /* 0x000fe2000800063f */
[----:B------:R-:W-:Y:S01]  /*b010*/  FMNMX.FTZ R168, R4, R164, !PT ;  /* 0x000000a404a87209 */ /* 0x000fe20007810000 */
        /* <DEDUP_REMOVED lines=840> */
.L_x_314:
        /* <DEDUP_REMOVED lines=9> */
[----:B------:R-:W-:Y:S01]  /*e530*/  MOV R7, 0x3f800000 ;  /* 0x3f80000000077802 */ /* 0x000fe20000000f00 */
[----:B------:R-:W-:Y:S01]  /*e540*/  BSSY B0, `(.L_x_318) ;  /* 0x000015b000007945 */ /* 0x000fe20003800000 */
[----:B------:R-:W-:-:S02]  /*e550*/  MOV R9, 0x3f800000 ;  /* 0x3f80000000097802 */ /* 0x000fc40000000f00 */
[----:B------:R-:W-:Y:S01]  /*e560*/  MOV R62, 0x7f800000 ;  /* 0x7f800000003e7802 */ /* 0x000fe20000000f00 */
[----:B-1----:R-:W-:Y:S02]  /*e570*/  FADD.FTZ R231, R2, R231 ;  /* 0x000000e702e77221 */ /* 0x002fe40000010000 */
[----:B------:R-:W1:Y:S01]  /*e580*/  SHFL.BFLY PT, R2, R229, 0x2, 0x1f ;  /* 0x0c401f00e5027f89 */ /* 0x000e6200000e0000 */
[----:B--2---:R-:W-:-:S03]  /*e590*/  FADD.FTZ R3, R3, R230 ;  /* 0x000000e603037221 */ /* 0x004fc60000010000 */
[----:B------:R-:W2:Y:S01]  /*e5a0*/  SHFL.BFLY PT, R4, R231, 0x1, 0x1f ;  /* 0x0c201f00e7047f89 */ /* 0x000ea200000e0000 */
[----:B---3--:R-:W-:-:S03]  /*e5b0*/  FADD.FTZ R0, R0, R232 ;  /* 0x000000e800007221 */ /* 0x008fc60000010000 */
[----:B------:R-:W3:Y:S04]  /*e5c0*/  SHFL.BFLY PT, R6, R3, 0x1, 0x1f ;  /* 0x0c201f0003067f89 */ /* 0x000ee800000e0000 */
[----:B------:R-:W4:Y:S01]  /*e5d0*/  SHFL.BFLY PT, R5, R0, 0x1, 0x1f ;  /* 0x0c201f0000057f89 */ /* 0x000f2200000e0000 */
[----:B-1----:R-:W-:Y:S02]  /*e5e0*/  FADD.FTZ R229, R2, R229 ;  /* 0x000000e502e57221 */ /* 0x002fe40000010000 */
[----:B--2---:R-:W-:-:S03]  /*e5f0*/  FADD.FTZ R4, R231, R4 ;  /* 0x00000004e7047221 */ /* 0x004fc60000010000 */
[----:B------:R-:W1:Y:S01]  /*e600*/  SHFL.BFLY PT, R2, R229, 0x1, 0x1f ;  /* 0x0c201f00e5027f89 */ /* 0x000e6200000e0000 */
[----:B---3--:R-:W-:Y:S01]  /*e610*/  FADD.FTZ R3, R3, R6 ;  /* 0x0000000603037221 */ /* 0x008fe20000010000 */
[----:B------:R-:W-:Y:S02]  /*e620*/  FSETP.NE.FTZ.AND P5, PT, R4, RZ, PT ;  /* 0x000000ff0400720b */ /* 0x000fe40003fb5000 */
[----:B------:R-:W-:Y:S01]  /*e630*/  @!P0 MOV R6, c[0x0][0x214] ;  /* 0x0000850000068a02 */ /* 0x000fe20000000f00 */
[----:B----4-:R-:W-:Y:S01]  /*e640*/  FADD.FTZ R0, R0, R5 ;  /* 0x0000000500007221 */ /* 0x010fe20000010000 */
[----:B------:R-:W-:Y:S02]  /*e650*/  @P0 MOV R5, c[0x0][0x210] ;  /* 0x0000840000050a02 */ /* 0x000fe40000000f00 */
[----:B------:R-:W-:Y:S02]  /*e660*/  FSETP.NE.FTZ.AND P4, PT, R3, RZ, PT ;  /* 0x000000ff0300720b */ /* 0x000fe40003f95000 */
[----:B------:R-:W-:Y:S01]  /*e670*/  FSETP.NE.FTZ.AND P6, PT, R0, RZ, PT ;  /* 0x000000ff0000720b */ /* 0x000fe20003fd5000 */
[----:B------:R-:W-:Y:S01]  /*e680*/  @P0 IMAD R5, R5, c[0x0][0x214], RZ ;  /* 0x0000850005050a24 */ /* 0x000fe200078e02ff */
[----:B------:R-:W-:-:S02]  /*e690*/  @!P0 SEL R5, R6, c[0x0][0x234], !P1 ;  /* 0x00008d0006058a07 */ /* 0x000fc40004800000 */
[----:B------:R-:W-:Y:S01]  /*e6a0*/  ISETP.NE.OR P1, PT, RZ, UR4, !P1 ;  /* 0x00000004ff007c0c */ /* 0x000fe2000cf25670 */
[----:B------:R-:W2:Y:S01]  /*e6b0*/  @P5 MUFU.RCP R8, R4 ;  /* 0x0000000400085308 */ /* 0x000ea20000001000 */
[----:B-1----:R-:W-:-:S07]  /*e6c0*/  FADD.FTZ R2, R229, R2 ;  /* 0x00000002e5027221 */ /* 0x002fce0000010000 */
[----:B------:R-:W-:Y:S01]  /*e6d0*/  @P6 MUFU.RCP R7, R0 ;  /* 0x0000000000076308 */ /* 0x000fe20000001000 */
[----:B------:R-:W-:Y:S01]  /*e6e0*/  FSETP.NE.FTZ.AND P3, PT, R2, RZ, PT ;  /* 0x000000ff0200720b */ /* 0x000fe20003f75000 */
[----:B--2---:R-:W-:Y:S01]  /*e6f0*/  FMUL.FTZ R6, R8, c[0x0][0x2dc] ;  /* 0x0000b70008067a20 */ /* 0x004fe20000410000 */
[----:B------:R-:W-:-:S05]  /*e700*/  MOV R8, 0x3f800000 ;  /* 0x3f80000000087802 */ /* 0x000fca0000000f00 */
[----:B------:R-:W-:Y:S01]  /*e710*/  @P6 MUFU.LG2 R0, R0 ;  /* 0x0000000000006308 */ /* 0x000fe20000000c00 */
[C---:B------:R-:W-:Y:S02]  /*e720*/  FMUL.FTZ R162, R6.reuse, R162 ;  /* 0x000000a206a27220 */ /* 0x040fe40000410000 */
[C---:B------:R-:W-:Y:S02]  /*e730*/  FMUL.FTZ R163, R6.reuse, R163 ;  /* 0x000000a306a37220 */ /* 0x040fe40000410000 */
[C---:B------:R-:W-:Y:S02]  /*e740*/  FMUL.FTZ R150, R6.reuse, R150 ;  /* 0x0000009606967220 */ /* 0x040fe40000410000 */
[C---:B------:R-:W-:Y:S01]  /*e750*/  FMUL.FTZ R151, R6.reuse, R151 ;  /* 0x0000009706977220 */ /* 0x040fe20000410000 */
[----:B------:R-:W1:Y:S01]  /*e760*/  @P4 MUFU.RCP R8, R3 ;  /* 0x0000000300084308 */ /* 0x000e620000001000 */
[C---:B------:R-:W-:Y:S01]  /*e770*/  FMUL.FTZ R70, R6.reuse, R70 ;  /* 0x0000004606467220 */ /* 0x040fe20000410000 */
[----:B------:R-:W-:Y:S01]  /*e780*/  F2FP.PACK_AB R162, R163, R162 ;  /* 0x000000a2a3a2723e */ /* 0x000fe200000000ff */
[C---:B------:R-:W-:Y:S01]  /*e790*/  FMUL.FTZ R71, R6.reuse, R71 ;  /* 0x0000004706477220 */ /* 0x040fe20000410000 */
[----:B------:R-:W-:Y:S01]  /*e7a0*/  F2FP.PACK_AB R150, R151, R150 ;  /* 0x000000969796723e */ /* 0x000fe200000000ff */
[----:B------:R-:W-:-:S02]  /*e7b0*/  FMUL.FTZ R82, R6, R82 ;  /* 0x0000005206527220 */ /* 0x000fc40000410000 */
[C---:B------:R-:W-:Y:S01]  /*e7c0*/  FMUL.FTZ R83, R6.reuse, R83 ;  /* 0x0000005306537220 */ /* 0x040fe20000410000 */
[----:B------:R-:W2:Y:S01]  /*e7d0*/  @P3 MUFU.RCP R9, R2 ;  /* 0x0000000200093308 */ /* 0x000ea20000001000 */
[C---:B------:R-:W-:Y:S01]  /*e7e0*/  FMUL.FTZ R86, R6.reuse, R86 ;  /* 0x0000005606567220 */ /* 0x040fe20000410000 */
[----:B------:R-:W-:Y:S01]  /*e7f0*/  F2FP.PACK_AB R70, R71, R70 ;  /* 0x000000464746723e */ /* 0x000fe200000000ff */
[C---:B------:R-:W-:Y:S01]  /*e800*/  FMUL.FTZ R87, R6.reuse, R87 ;  /* 0x0000005706577220 */ /* 0x040fe20000410000 */
[----:B------:R-:W-:Y:S01]  /*e810*/  F2FP.PACK_AB R82, R83, R82 ;  /* 0x000000525352723e */ /* 0x000fe200000000ff */
        /* <DEDUP_REMOVED lines=10> */
[C---:B------:R-:W-:Y:S01]  /*e8c0*/  FMUL.FTZ R114, R6.reuse, R114 ;  /* 0x0000007206727220 */ /* 0x040fe20000410000 */
[----:B------:R-:W4:Y:S01]  /*e8d0*/  @P5 MUFU.LG2 R4, R4 ;  /* 0x0000000400045308 */ /* 0x000f220000000c00 */
[C---:B------:R-:W-:Y:S01]  /*e8e0*/  FMUL.FTZ R115, R6.reuse, R115 ;  /* 0x0000007306737220 */ /* 0x040fe20000410000 */
[----:B------:R-:W-:Y:S01]  /*e8f0*/  F2FP.PACK_AB R110, R111, R110 ;  /* 0x0000006e6f6e723e */ /* 0x000fe200000000ff */
        /* <DEDUP_REMOVED lines=8> */
[----:B------:R-:W-:Y:S01]  /*e980*/  FMUL.FTZ R135, R6, R135 ;  /* 0x0000008706877220 */ /* 0x000fe20000410000 */
[----:B------:R-:W-:Y:S01]  /*e990*/  F2FP.PACK_AB R138, R139, R138 ;  /* 0x0000008a8b8a723e */ /* 0x000fe200000000ff */
[----:B------:R-:W2:Y:S01]  /*e9a0*/  S2R R6, SR_TID.X ;  /* 0x0000000000067919 */ /* 0x000ea20000002100 */
[----:B-1----:R-:W-:Y:S02]  /*e9b0*/  FMUL.FTZ R8, R8, c[0x0][0x2dc] ;  /* 0x0000b70008087a20 */ /* 0x002fe40000410000 */
[----:B------:R-:W-:Y:S01]  /*e9c0*/  FMUL.FTZ R7, R7, c[0x0][0x2dc] ;  /* 0x0000b70007077a20 */ /* 0x000fe20000410000 */
[----:B------:R-:W-:Y:S01]  /*e9d0*/  F2FP.PACK_AB R134, R135, R134 ;  /* 0x000000868786723e */ /* 0x000fe200000000ff */
[C---:B------:R-:W-:Y:S02]  /*e9e0*/  FMUL.FTZ R156, R8.reuse, R156 ;  /* 0x0000009c089c7220 */ /* 0x040fe40000410000 */
[C---:B------:R-:W-:Y:S02]  /*e9f0*/  FMUL.FTZ R157, R8.reuse, R157 ;  /* 0x0000009d089d7220 */ /* 0x040fe40000410000 */
        /* <DEDUP_REMOVED lines=32> */
[----:B--2---:R-:W-:Y:S01]  /*ec00*/  SHF.R.S32.HI R8, RZ, 0x1f, R6 ;  /* 0x0000001fff087819 */ /* 0x004fe20000011406 */
[----:B------:R-:W-:Y:S01]  /*ec10*/  FMUL.FTZ R9, R9, c[0x0][0x2dc] ;  /* 0x0000b70009097a20 */ /* 0x000fe20000410000 */
[----:B------:R-:W-:Y:S01]  /*ec20*/  F2FP.PACK_AB R124, R125, R124 ;  /* 0x0000007c7d7c723e */ /* 0x000fe200000000ff */
[C---:B------:R-:W-:Y:S01]  /*ec30*/  FMUL.FTZ R160, R7.reuse, R160 ;  /* 0x000000a007a07220 */ /* 0x040fe20000410000 */
[CC--:B------:R-:W-:Y:S01]  /*ec40*/  LEA.HI R10, R8.reuse, R6.reuse, RZ, 0x2 ;  /* 0x00000006080a7211 */ /* 0x0c0fe200078f10ff */
        /* <DEDUP_REMOVED lines=17> */
[----:B------:R-:W-:Y:S01]  /*ed60*/  LEA R10, R13, R10, 0x8 ;  /* 0x0000000a0d0a7211 */ /* 0x000fe200078e40ff */
        /* <DEDUP_REMOVED lines=24> */
[----:B------:R-:W-:Y:S01]  /*eef0*/  FMUL.FTZ R94, R9, R94 ;  /* 0x0000005e095e7220 */ /* 0x000fe20000410000 */
[----:B------:R-:W-:Y:S01]  /*ef00*/  ISETP.NE.U32.AND P2, PT, R11, 0x1, PT ;  /* 0x000000010b00780c */ /* 0x000fe20003f45070 */
[----:B------:R-:W-:Y:S01]  /*ef10*/  FMUL.FTZ R95, R9, R95 ;  /* 0x0000005f095f7220 */ /* 0x000fe20000410000 */
[----:B------:R-:W-:Y:S01]  /*ef20*/  LEA R10, R10, R15, 0x1 ;  /* 0x0000000f0a0a7211 */ /* 0x000fe200078e08ff */
[C---:B------:R-:W-:Y:S01]  /*ef30*/  FMUL.FTZ R100, R7.reuse, R100 ;  /* 0x0000006407647220 */ /* 0x040fe20000410000 */
[----:B------:R-:W-:Y:S01]  /*ef40*/  MOV R12, 0x20 ;  /* 0x00000020000c7802 */ /* 0x000fe20000000f00 */
[C---:B------:R-:W-:Y:S01]  /*ef50*/  FMUL.FTZ R101, R7.reuse, R101 ;  /* 0x0000006507657220 */ /* 0x040fe20000410000 */
[----:B------:R-:W-:Y:S01]  /*ef60*/  SHF.L.U32 R10, R10, 0x1, RZ ;  /* 0x000000010a0a7819 */ /* 0x000fe200000006ff */
[----:B------:R-:W-:Y:S01]  /*ef70*/  FMUL.FTZ R108, R7, R108 ;  /* 0x0000006c076c7220 */ /* 0x000fe20000410000 */
[----:B------:R-:W-:Y:S01]  /*ef80*/  F2FP.PACK_AB R158, R159, R158 ;  /* 0x0000009e9f9e723e */ /* 0x000fe200000000ff */
[----:B------:R-:W-:Y:S01]  /*ef90*/  FMUL.FTZ R109, R7, R109 ;  /* 0x0000006d076d7220 */ /* 0x000fe20000410000 */
[C---:B------:R-:W-:Y:S01]  /*efa0*/  IADD3 R11, R10.reuse, -0x10, RZ ;  /* 0xfffffff00a0b7810 */ /* 0x040fe20007ffe0ff */
[----:B------:R-:W-:Y:S01]  /*efb0*/  STS [R10], R160 ;  /* 0x000000a00a007388 */ /* 0x000fe20000000800 */
[----:B------:R-:W-:Y:S01]  /*efc0*/  F2FP.PACK_AB R154, R155, R154 ;  /* 0x0000009a9b9a723e */ /* 0x000fe200000000ff */
[C---:B------:R-:W-:Y:S01]  /*efd0*/  FMUL.FTZ R106, R9.reuse, R106 ;  /* 0x0000006a096a7220 */ /* 0x040fe20000410000 */
[----:B------:R-:W-:Y:S01]  /*efe0*/  @P2 IADD3 R11, R10, 0x10, RZ ;  /* 0x000000100a0b2810 */ /* 0x000fe20007ffe0ff */
[----:B------:R-:W-:Y:S01]  /*eff0*/  STS [R10+0x200], R162 ;  /* 0x000200a20a007388 */ /* 0x000fe20000000800 */
[----:B------:R-:W-:Y:S01]  /*f000*/  LOP3.LUT P2, RZ, R14, 0x2, RZ, 0xc0, !PT ;  /* 0x000000020eff7812 */ /* 0x000fe2000784c0ff */
[----:B------:R-:W-:Y:S01]  /*f010*/  FMUL.FTZ R107, R9, R107 ;  /* 0x0000006b096b7220 */ /* 0x000fe20000410000 */
[----:B------:R-:W-:Y:S01]  /*f020*/  F2FP.PACK_AB R68, R69, R68 ;  /* 0x000000444544723e */ /* 0x000fe200000000ff */
[----:B------:R-:W-:Y:S01]  /*f030*/  STS [R11], R148 ;  /* 0x000000940b007388 */ /* 0x000fe20000000800 */
[----:B------:R-:W-:Y:S01]  /*f040*/  SEL R12, R12, 0xffffffe0, !P2 ;  /* 0xffffffe00c0c7807 */ /* 0x000fe20005000000 */
[----:B------:R-:W-:Y:S01]  /*f050*/  FMUL.FTZ R146, R9, R146 ;  /* 0x0000009209927220 */ /* 0x000fe20000410000 */
[----:B------:R-:W-:Y:S01]  /*f060*/  F2FP.PACK_AB R80, R81, R80 ;  /* 0x000000505150723e */ /* 0x000fe200000000ff */
[----:B------:R-:W-:Y:S01]  /*f070*/  STS [R11+0x200], R150 ;  /* 0x000200960b007388 */ /* 0x000fe20000000800 */
[----:B------:R-:W-:Y:S01]  /*f080*/  IADD3 R14, R10, R12, RZ ;  /* 0x0000000c0a0e7210 */ /* 0x000fe20007ffe0ff */
[----:B------:R-:W-:Y:S01]  /*f090*/  FMUL.FTZ R147, R9, R147 ;  /* 0x0000009309937220 */ /* 0x000fe20000410000 */
[----:B------:R-:W-:Y:S01]  /*f0a0*/  IADD3 R12, R12, R11, RZ ;  /* 0x0000000b0c0c7210 */ /* 0x000fe20007ffe0ff */
[----:B------:R-:W-:Y:S01]  /*f0b0*/  STS [R10+0x1000], R156 ;  /* 0x0010009c0a007388 */ /* 0x000fe20000000800 */
[----:B------:R-:W-:Y:S01]  /*f0c0*/  F2FP.PACK_AB R74, R75, R74 ;  /* 0x0000004a4b4a723e */ /* 0x000fe200000000ff */
[----:B------:R-:W-:Y:S01]  /*f0d0*/  FMUL.FTZ R112, R7, R112 ;  /* 0x0000007007707220 */ /* 0x000fe20000410000 */
[----:B------:R-:W-:Y:S01]  /*f0e0*/  F2FP.PACK_AB R78, R79, R78 ;  /* 0x0000004e4f4e723e */ /* 0x000fe200000000ff */
        /* <DEDUP_REMOVED lines=35> */
[----:B------:R-:W-:Y:S01]  /*f320*/  @P6 FMUL.FTZ R0, R0, 0.69314718246459960938 ;  /* 0x3f31721800006820 */ /* 0x000fe20000410000 */
[----:B------:R-:W-:Y:S01]  /*f330*/  STS [R12+0x1000], R76 ;  /* 0x0010004c0c007388 */ /* 0x000fe20000000800 */
[----:B------:R-:W-:Y:S01]  /*f340*/  F2FP.PACK_AB R118, R119, R118 ;  /* 0x000000767776723e */ /* 0x000fe200000000ff */
[----:B---3--:R-:W-:Y:S01]  /*f350*/  @P3 FMUL.FTZ R63, R2, 0.69314718246459960938 ;  /* 0x3f317218023f3820 */ /* 0x008fe20000410000 */
[----:B------:R-:W-:Y:S01]  /*f360*/  F2FP.PACK_AB R136, R137, R136 ;  /* 0x000000888988723e */ /* 0x000fe200000000ff */
[----:B------:R-:W-:Y:S01]  /*f370*/  STS [R12+0x1200], R78 ;  /* 0x0012004e0c007388 */ /* 0x000fe20000000800 */
[----:B------:R-:W-:Y:S01]  /*f380*/  F2FP.PACK_AB R7, R7, R132 ;  /* 0x000000840707723e */ /* 0x000fe200000000ff */
[----:B------:R-:W-:Y:S01]  /*f390*/  @P6 FFMA.FTZ R62, R168, c[0x0][0x238], R0 ;  /* 0x00008e00a83e6a23 */ /* 0x000fe20000010000 */
[----:B------:R-:W-:Y:S01]  /*f3a0*/  F2FP.PACK_AB R126, R127, R126 ;  /* 0x0000007e7f7e723e */ /* 0x000fe200000000ff */
[----:B------:R-:W-:Y:S01]  /*f3b0*/  STS [R10+0x2000], R84 ;  /* 0x002000540a007388 */ /* 0x000fe20000000800 */
[----:B------:R-:W-:Y:S01]  /*f3c0*/  F2FP.PACK_AB R128, R129, R128 ;  /* 0x000000808180723e */ /* 0x000fe200000000ff */
[----:B----4-:R-:W-:Y:S01]  /*f3d0*/  @P5 FMUL.FTZ R4, R4, 0.69314718246459960938 ;  /* 0x3f31721804045820 */ /* 0x010fe20000410000 */
[----:B------:R-:W-:Y:S01]  /*f3e0*/  F2FP.PACK_AB R9, R9, R130 ;  /* 0x000000820909723e */ /* 0x000fe200000000ff */
[----:B------:R-:W-:Y:S01]  /*f3f0*/  STS [R10+0x2200], R86 ;  /* 0x002200560a007388 */ /* 0x000fe20000000800 */
[----:B------:R-:W-:Y:S01]  /*f400*/  LOP3.LUT R60, R8, 0xffffffe0, RZ, 0xc0, !PT ;  /* 0xffffffe0083c7812 */ /* 0x000fe200078ec0ff */
[----:B------:R-:W-:Y:S01]  /*f410*/  @P4 FMUL.FTZ R61, R61, 0.69314718246459960938 ;  /* 0x3f3172183d3d4820 */ /* 0x000fe20000410000 */
[----:B------:R-:W-:Y:S01]  /*f420*/  @P0 MOV R15, 0x1 ;  /* 0x00000001000f0802 */ /* 0x000fe20000000f00 */
[----:B------:R-:W-:Y:S01]  /*f430*/  STS [R11+0x2000], R96 ;  /* 0x002000600b007388 */ /* 0x000fe20000000800 */
[----:B------:R-:W-:Y:S01]  /*f440*/  @!P0 IMAD R15, R5, c[0x0][0x1c0], RZ ;  /* 0x00007000050f8a24 */ /* 0x000fe200078e02ff */
[----:B------:R-:W-:-:S02]  /*f450*/  IADD3 R60, -R60, R6, RZ ;  /* 0x000000063c3c7210 */ /* 0x000fc40007ffe1ff */
        /* <DEDUP_REMOVED lines=31> */
[----:B------:R2:W-:Y:S04]  /*f650*/  STS [R14+0x5200], R126 ;  /* 0x0052007e0e007388 */ /* 0x0005e80000000800 */
[----:B------:R-:W-:Y:S04]  /*f660*/  STS [R12+0x5000], R128 ;  /* 0x005000800c007388 */ /* 0x000fe80000000800 */
[----:B------:R3:W-:Y:S04]  /*f670*/  STS [R12+0x5200], R9 ;  /* 0x005200090c007388 */ /* 0x0007e80000000800 */
[----:B------:R-:W-:Y:S06]  /*f680*/  BAR.SYNC.DEFER_BLOCKING 0x0 ;  /* 0x0000000000007b1d */ /* 0x000fec0000010000 */
[----:B-1----:R-:W1:Y:S04]  /*f690*/  S2R R7, SR_CTAID.Y ;  /* 0x0000000000077919 */ /* 0x002e680000002600 */
[----:B--2---:R-:W2:Y:S04]  /*f6a0*/  S2R R14, SR_CTAID.Z ;  /* 0x00000000000e7919 */ /* 0x004ea80000002700 */
[----:B---3--:R-:W3:Y:S04]  /*f6b0*/  S2R R12, SR_CTAID.X ;  /* 0x00000000000c7919 */ /* 0x008ee80000002500 */
[----:B------:R4:W4:Y:S04]  /*f6c0*/  LDS.128 R52, [R218] ;  /* 0x00000000da347984 */ /* 0x0009280000000c00 */
[----:B------:R4:W4:Y:S01]  /*f6d0*/  LDS.128 R48, [R218+0x800] ;  /* 0x00080000da307984 */ /* 0x0009220000000c00 */
[----:B-1----:R-:W-:-:S02]  /*f6e0*/  IMAD R15, R7, R15, RZ ;  /* 0x0000000f070f7224 */ /* 0x002fc400078e02ff */
[----:B------:R-:W-:Y:S01]  /*f6f0*/  @!P1 IMAD R3, R7, c[0x0][0x214], RZ ;  /* 0x0000850007039a24 */ /* 0x000fe200078e02ff */
[----:B------:R1:W1:Y:S02]  /*f700*/  LDS.128 R44, [R218+0x1000] ;  /* 0x00100000da2c7984 */ /* 0x0002640000000c00 */
[----:B------:R-:W-:Y:S02]  /*f710*/  SEL R15, R15, RZ, P1 ;  /* 0x000000ff0f0f7207 */ /* 0x000fe40000800000 */
[----:B------:R1:W1:Y:S01]  /*f720*/  LDS.128 R40, [R218+0x1800] ;  /* 0x00180000da287984 */ /* 0x0002620000000c00 */
[----:B------:R-:W-:Y:S02]  /*f730*/  @!P1 MOV R64, R3 ;  /* 0x0000000300409202 */ /* 0x000fe40000000f00 */
[----:B--2---:R-:W-:Y:S01]  /*f740*/  IMAD R15, R14, R5, R15 ;  /* 0x000000050e0f7224 */ /* 0x004fe200078e020f */
[----:B------:R2:W1:Y:S01]  /*f750*/  LDS.128 R36, [R218+0x2000] ;  /* 0x00200000da247984 */ /* 0x0004620000000c00 */
[----:B------:R-:W-:-:S02]  /*f760*/  @!P1 SHF.R.S32.HI R65, RZ, 0x1f, R3 ;  /* 0x0000001fff419819 */ /* 0x000fc40000011403 */
[----:B------:R-:W-:Y:S01]  /*f770*/  MOV R3, 0x7f800000 ;  /* 0x7f80000000037802 */ /* 0x000fe20000000f00 */
[----:B------:R2:W1:Y:S01]  /*f780*/  LDS.128 R32, [R218+0x2800] ;  /* 0x00280000da207984 */ /* 0x0004620000000c00 */
[----:B---3--:R-:W-:Y:S01]  /*f790*/  IMAD R0, R12, R6, RZ ;  /* 0x000000060c007224 */ /* 0x008fe200078e02ff */
[----:B------:R-:W-:Y:S01]  /*f7a0*/  MOV R5, 0x7f800000 ;  /* 0x7f80000000057802 */ /* 0x000fe20000000f00 */
[----:B------:R-:W-:Y:S01]  /*f7b0*/  @P4 FFMA.FTZ R3, R166, c[0x0][0x238], R61 ;  /* 0x00008e00a6034a23 */ /* 0x000fe2000001003d */
[----:B------:R2:W3:Y:S01]  /*f7c0*/  LDS.128 R28, [R218+0x3000] ;  /* 0x00300000da1c7984 */ /* 0x0004e20000000c00 */
[----:B------:R-:W-:Y:S01]  /*f7d0*/  @P3 FFMA.FTZ R5, R165, c[0x0][0x238], R63 ;  /* 0x00008e00a5053a23 */ /* 0x000fe2000001003f */
[----:B------:R-:W-:Y:S02]  /*f7e0*/  SHF.L.U32 R0, R0, 0x7, RZ ;  /* 0x0000000700007819 */ /* 0x000fe400000006ff */
[----:B------:R2:W1:Y:S02]  /*f7f0*/  LDS.128 R24, [R218+0x3800] ;  /* 0x00380000da187984 */ /* 0x0004640000000c00 */
[----:B------:R-:W-:-:S02]  /*f800*/  IADD3 R2, P2, P1, R0, R64, R15 ;  /* 0x0000004000027210 */ /* 0x000fc4000795e00f */
[----:B------:R2:W1:Y:S01]  /*f810*/  LDS.128 R20, [R218+0x4000] ;  /* 0x00400000da147984 */ /* 0x0004620000000c00 */
[----:B------:R-:W-:Y:S02]  /*f820*/  SHF.R.S32.HI R0, RZ, 0x1f, R0 ;  /* 0x0000001fff007819 */ /* 0x000fe40000011400 */
[----:B------:R-:W-:Y:S01]  /*f830*/  SHF.R.S32.HI R15, RZ, 0x1f, R15 ;  /* 0x0000001fff0f7819 */ /* 0x000fe2000001140f */
[----:B------:R2:W1:Y:S03]  /*f840*/  LDS.128 R16, [R218+0x4800] ;  /* 0x00480000da107984 */ /* 0x0004660000000c00 */
[----:B------:R-:W-:Y:S01]  /*f850*/  IADD3.X R0, R0, R65, R15, P2, P1 ;  /* 0x0000004100007210 */ /* 0x000fe200017e240f */
[----:B------:R2:W1:Y:S04]  /*f860*/  LDS.128 R8, [R218+0x5000] ;  /* 0x00500000da087984 */ /* 0x0004680000000c00 */
[----:B------:R2:W1:Y:S01]  /*f870*/  LDS.128 R56, [R218+0x5800] ;  /* 0x00580000da387984 */ /* 0x0004620000000c00 */
[----:B------:R-:W-:Y:S05]  /*f880*/  @P0 BRA `(.L_x_319) ;  /* 0x0000026000000947 */ /* 0x000fea0003800000 */
[----:B----4-:R-:W-:Y:S01]  /*f890*/  SHF.R.S32.HI R15, RZ, 0x1f, R13 ;  /* 0x0000001fff0f7819 */ /* 0x010fe2000001140d */
        /* <DEDUP_REMOVED lines=37> */
.L_x_319:
[----:B----4-:R-:W-:Y:S05]  /*faf0*/  BSYNC B0 ;  /* 0x0000000000007941 */ /* 0x010fea0003800000 */
.L_x_318:
[----:B------:R-:W-:Y:S01]  /*fb00*/  SHF.R.S32.HI R2, RZ, 0x1f, R7 ;  /* 0x0000001fff027819 */ /* 0x000fe20000011407 */
[--C-:B------:R-:W-:Y:S01]  /*fb10*/  IMAD.MOV.U32 R4, RZ, RZ, R226.reuse ;  /* 0x000000ffff047224 */ /* 0x100fe200078e00e2 */
[----:B------:R-:W-:Y:S01]  /*fb20*/  SHF.R.S32.HI R5, RZ, 0x1f, R226 ;  /* 0x0000001fff057819 */ /* 0x000fe200000114e2 */
[----:B------:R-:W-:Y:S01]  /*fb30*/  ULDC.64 UR4, c[0x0][0x1e8] ;  /* 0x00007a0000047ab9 */ /* 0x000fe20000000a00 */
[----:B------:R-:W-:Y:S01]  /*fb40*/  SHF.R.S32.HI R0, RZ, 0x1f, R14 ;  /* 0x0000001fff007819 */ /* 0x000fe2000001140e */
[----:B------:R-:W-:Y:S01]  /*fb50*/  IMAD R2, R2, c[0x0][0x1e0], RZ ;  /* 0x0000780002027a24 */ /* 0x000fe200078e02ff */
[----:B------:R-:W-:Y:S01]  /*fb60*/  USHF.L.U32 UR7, UR4, 0x6, URZ ;  /* 0x0000000604077899 */ /* 0x000fe2000800063f */
[----:B------:R-:W-:Y:S01]  /*fb70*/  IMAD.WIDE.U32 R4, R7, c[0x0][0x1e0], R4 ;  /* 0x0000780007047a25 */ /* 0x000fe200078e0004 */
[----:B------:R-:W-:-:S02]  /*fb80*/  UMOV UR6, 0x6 ;  /* 0x0000000600067882 */ /* 0x000fc40000000000 */
[----:B------:R-:W-:Y:S01]  /*fb90*/  USHF.L.U64.HI UR5, UR4, UR6, UR5 ;  /* 0x0000000604057299 */ /* 0x000fe20008010205 */
[----:B------:R-:W-:Y:S02]  /*fba0*/  IMAD R2, R7, c[0x0][0x1e4], R2 ;  /* 0x0000790007027a24 */ /* 0x000fe400078e0202 */
[----:B------:R-:W-:-:S03]  /*fbb0*/  IMAD R0, R0, c[0x0][0x1f0], RZ ;  /* 0x00007c0000007a24 */ /* 0x000fc600078e02ff */
[----:B------:R-:W-:Y:S01]  /*fbc0*/  IADD3 R3, R5, R2, RZ ;  /* 0x0000000205037210 */ /* 0x000fe20007ffe0ff */
[----:B------:R-:W-:Y:S02]  /*fbd0*/  IMAD.MOV.U32 R2, RZ, RZ, R4 ;  /* 0x000000ffff027224 */ /* 0x000fe400078e0004 */
        /* <DEDUP_REMOVED lines=10> */
[----:B------:R-:W-:Y:S01]  /*fc80*/  STG.E.128 [R4.64], R52 ;  /* 0x0000003404007986 */ /* 0x000fe2000c101d16 */
[----:B------:R-:W-:Y:S02]  /*fc90*/  IADD3.X R7, R5, UR5, RZ, P0, !PT ;  /* 0x0000000505077c10 */ /* 0x000fe400087fe4ff */
[----:B------:R-:W-:Y:S01]  /*fca0*/  IADD3 R2, P0, R6, UR7, RZ ;  /* 0x0000000706027c10 */ /* 0x000fe2000ff1e0ff */
[----:B-1----:R-:W-:Y:S03]  /*fcb0*/  STG.E.128 [R4.64+0x40], R36 ;  /* 0x0000402404007986 */ /* 0x002fe6000c101d16 */
[----:B------:R-:W-:Y:S01]  /*fcc0*/  IADD3.X R3, R7, UR5, RZ, P0, !PT ;  /* 0x0000000507037c10 */ /* 0x000fe200087fe4ff */
[----:B------:R1:W-:Y:S04]  /*fcd0*/  STG.E.128 [R4.64+0x80], R20 ;  /* 0x0000801404007986 */ /* 0x0003e8000c101d16 */
[----:B------:R-:W-:Y:S04]  /*fce0*/  STG.E.128 [R6.64], R48 ;  /* 0x0000003006007986 */ /* 0x000fe8000c101d16 */
[----:B------:R-:W-:Y:S04]  /*fcf0*/  STG.E.128 [R6.64+0x40], R32 ;  /* 0x0000402006007986 */ /* 0x000fe8000c101d16 */
[----:B------:R-:W-:Y:S04]  /*fd00*/  STG.E.128 [R6.64+0x80], R16 ;  /* 0x0000801006007986 */ /* 0x000fe8000c101d16 */
[----:B------:R-:W-:Y:S04]  /*fd10*/  STG.E.128 [R2.64], R44 ;  /* 0x0000002c02007986 */ /* 0x000fe8000c101d16 */
[----:B---3--:R-:W-:Y:S04]  /*fd20*/  STG.E.128 [R2.64+0x40], R28 ;  /* 0x0000401c02007986 */ /* 0x008fe8000c101d16 */
[----:B------:R-:W-:Y:S01]  /*fd30*/  STG.E.128 [R2.64+0x80], R8 ;  /* 0x0000800802007986 */ /* 0x000fe2000c101d16 */
[----:B-1----:R-:W-:-:S04]  /*fd40*/  IADD3 R4, P0, R2, UR7, RZ ;  /* 0x0000000702047c10 */ /* 0x002fc8000ff1e0ff */
[----:B------:R-:W-:-:S05]  /*fd50*/  IADD3.X R5, R3, UR5, RZ, P0, !PT ;  /* 0x0000000503057c10 */ /* 0x000fca00087fe4ff */
[----:B------:R-:W-:Y:S04]  /*fd60*/  STG.E.128 [R4.64], R40 ;  /* 0x0000002804007986 */ /* 0x000fe8000c101d16 */
[----:B------:R-:W-:Y:S04]  /*fd70*/  STG.E.128 [R4.64+0x40], R24 ;  /* 0x0000401804007986 */ /* 0x000fe8000c101d16 */
[----:B------:R-:W-:Y:S01]  /*fd80*/  STG.E.128 [R4.64+0x80], R56 ;  /* 0x0000803804007986 */ /* 0x000fe2000c101d16 */
[----:B------:R-:W-:Y:S05]  /*fd90*/  EXIT ;  /* 0x000000000000794d */ /* 0x000fea0003800000 */
.L_x_309:
[----:B------:R-:W-:Y:S01]  /*fda0*/  ULDC.U8 UR15, c[0x0][0x329] ;  /* 0x0000ca40000f7ab9 */ /* 0x000fe20000000000 */
[----:B------:R-:W1:Y:S01]  /*fdb0*/  S2R R2, SR_CTAID.Y ;  /* 0x0000000000027919 */ /* 0x000e620000002600 */
[----:B------:R-:W-:Y:S01]  /*fdc0*/  UISETP.NE.AND UP1, UPT, UR15, URZ, UPT ;  /* 0x0000003f0f00728c */ /* 0x000fe2000bf25270 */
[----:B------:R-:W-:Y:S01]  /*fdd0*/  LEA.HI R0, R0, R122, RZ, 0x2 ;  /* 0x0000007a00007211 */ /* 0x000fe200078f10ff */
[----:B------:R-:W-:Y:S01]  /*fde0*/  USHF.R.S32.HI UR8, URZ, 0x1f, UR11 ;  /* 0x0000001f3f087899 */ /* 0x000fe2000801140b */
[----:B------:R-:W2:Y:S01]  /*fdf0*/  S2R R10, SR_CTAID.Z ;  /* 0x00000000000a7919 */ /* 0x000ea20000002700 */
[----:B------:R-:W-:Y:S01]  /*fe00*/  USHF.R.S32.HI UR12, URZ, 0x1f, UR10 ;  /* 0x0000001f3f0c7899 */ /* 0x000fe2000801140a */
[----:B------:R-:W-:Y:S01]  /*fe10*/  LOP3.LUT R4, R0, 0x1ffffffc, RZ, 0xc0, !PT ;  /* 0x1ffffffc00047812 */ /* 0x000fe200078ec0ff */
[----:B------:R-:W-:Y:S01]  /*fe20*/  ULDC.64 UR6, c[0x0][0x1e0] ;  /* 0x0000780000067ab9 */ /* 0x000fe20000000a00 */
[----:B------:R-:W3:Y:S01]  /*fe30*/  S2R R8, SR_CTAID.X ;  /* 0x0000000000087919 */ /* 0x000ee20000002500 */
[----:B------:R-:W-:Y:S01]  /*fe40*/  ULDC.64 UR4, c[0x0][0x1f0] ;  /* 0x00007c0000047ab9 */ /* 0x000fe20000000a00 */
[C---:B------:R-:W-:Y:S01]  /*fe50*/  LOP3.LUT P5, RZ, R122.reuse, 0x3, RZ, 0xc0, !PT ;  /* 0x000000037aff7812 */ /* 0x040fe200078ac0ff */
[----:B------:R-:W-:Y:S01]  /*fe60*/  UIMAD UR6, UR8, UR6, URZ ;  /* 0x00000006080672a4 */ /* 0x000fe2000f8e023f */
[----:B------:R-:W-:Y:S01]  /*fe70*/  IMAD.IADD R4, R122, 0x1, -R4 ;  /* 0x000000017a047824 */ /* 0x000fe200078e0a04 */
[----:B------:R-:W-:Y:S01]  /*fe80*/  UIMAD UR12, UR12, UR4, URZ ;  /* 0x000000040c0c72a4 */ /* 0x000fe2000f8e023f */
[----:B------:R-:W-:Y:S01]  /*fe90*/  SHF.R.S32.HI R6, RZ, 0x2, R0 ;  /* 0x00000002ff067819 */ /* 0x000fe20000011400 */
[----:B------:R-:W-:Y:S01]  /*fea0*/  UIMAD UR7, UR11, UR7, UR6 ;  /* 0x000000070b0772a4 */ /* 0x000fe2000f8e0206 */
[----:B------:R-:W-:Y:S01]  /*feb0*/  IMAD.SHL.U32 R4, R4, 0x8, RZ ;  /* 0x0000000804047824 */ /* 0x000fe200078e00ff */
[----:B------:R-:W-:Y:S01]  /*fec0*/  ULDC.U8 UR4, c[0x0][0x328] ;  /* 0x0000ca0000047ab9 */ /* 0x000fe20000000000 */
[----:B------:R-:W-:Y:S01]  /*fed0*/  SHF.R.S32.HI R7, RZ, 0x1f, R6 ;  /* 0x0000001fff077819 */ /* 0x000fe20000011406 */
[----:B------:R-:W-:-:S02]  /*fee0*/  @!UP1 UISETP.NE.AND UP0, UPT, UR4, URZ, UPT ;  /* 0x0000003f0400928c */ /* 0x000fc4000bf05270 */
[----:B------:R-:W-:Y:S01]  /*fef0*/  ULDC UR8, c[0x0][0x214] ;  /* 0x0000850000087ab9 */ /* 0x000fe20000000800 */
[--C-:B------:R-:W-:Y:S01]  /*ff00*/  SHF.R.S32.HI R5, RZ, 0x1f, R4.reuse ;  /* 0x0000001fff057819 */ /* 0x100fe20000011404 */
[----:B------:R-:W-:Y:S02]  /*ff10*/  @UP1 ULDC UR14, c[0x0][0x210] ;  /* 0x00008400000e1ab9 */ /* 0x000fe40000000800 */
[----:B------:R-:W-:Y:S02]  /*ff20*/  ULDC UR6, c[0x0][0x234] ;  /* 0x00008d0000067ab9 */ /* 0x000fe40000000800 */
[----:B------:R-:W-:Y:S01]  /*ff30*/  @UP1 UIMAD UR14, UR14, UR8, URZ ;  /* 0x000000080e0e12a4 */ /* 0x000fe2000f8e023f */
[----:B-1----:R-:W-:Y:S01]  /*ff40*/  IMAD.WIDE.U32 R2, R2, c[0x0][0x1e0], R4 ;  /* 0x0000780002027a25 */ /* 0x002fe200078e0004 */
[----:B------:R-:W-:Y:S01]  /*ff50*/  ULDC UR16, c[0x0][0x214] ;  /* 0x0000850000107ab9 */ /* 0x000fe20000000800 */
[----:B------:R-:W-:Y:S01]  /*ff60*/  IADD3 R5, R6, 0x20, RZ ;  /* 0x0000002006057810 */ /* 0x000fe20007ffe0ff */
[----:B------:R-:W-:Y:S01]  /*ff70*/  @!UP1 USEL UR14, UR8, UR6, !UP0 ;  /* 0x00000006080e9287 */ /* 0x000fe2000c000000 */
[----:B---3--:R-:W-:Y:S01]  /*ff80*/  IMAD.WIDE R8, R8, 0x80, R6 ;  /* 0x0000008008087825 */ /* 0x008fe200078e0206 */
[----:B------:R-:W-:Y:S01]  /*ff90*/  UIMAD UR12, UR10, UR5, UR12 ;  /* 0x000000050a0c72a4 */ /* 0x000fe2000f8e020c */
[----:B------:R-:W-:Y:S01]  /*ffa0*/  IADD3 R3, R3, UR7, RZ ;  /* 0x0000000703037c10 */ /* 0x000fe2000fffe0ff */
[----:B------:R-:W-:Y:S01]  /*ffb0*/  UIADD3 UR16, -UR9, UR16, URZ ;  /* 0x0000001009107290 */ /* 0x000fe2000fffe13f */
[----:B------:R-:W-:Y:S01]  /*ffc0*/  IMAD R4, R9, c[0x0][0x1e8], RZ ;  /* 0x00007a0009047a24 */ /* 0x000fe200078e02ff */
[----:B------:R-:W-:-:S02]  /*ffd0*/  ULDC UR5, c[0x0][0x1c0] ;  /* 0x0000700000057ab9 */ /* 0x000fc40000000800 */
[----:B------:R-:W-:Y:S01]  /*ffe0*/  @UP1 UMOV UR17, 0x1 ;  /* 0x0000000100111882 */ /* 0x000fe20000000000 */
[----:B--2---:R-:W-:Y:S01]  /*fff0*/  IMAD.WIDE.U32 R10, R10, c[0x0][0x1f0], R2 ;  /* 0x00007c000a0a7a25 */ /* 0x004fe200078e0002 */
[----:B------:R-:W-:Y:S01]  /*10000*/  UISETP.NE.AND UP2, UPT, UR4, URZ, UPT ;  /* 0x0000003f0400728c */ /* 0x000fe2000bf45270 */
[----:B------:R-:W-:Y:S01]  /*10010*/  ISETP.GE.OR P4, PT, R6, UR16, P5 ;  /* 0x0000001006007c0c */ /* 0x000fe2000af86670 */
[----:B------:R-:W-:Y:S01]  /*10020*/  @!UP1 UIMAD UR17, UR14, UR5, URZ ;  /* 0x000000050e1192a4 */ /* 0x000fe2000f8e023f */
[----:B------:R-:W-:Y:S01]  /*10030*/  IADD3 R3, R6, 0x40, RZ ;  /* 0x0000004006037810 */ /* 0x000fe20007ffe0ff */
[----:B------:R-:W-:Y:S01]  /*10040*/  UISETP.EQ.AND UP2, UPT, UR15, URZ, UP2 ;  /* 0x0000003f0f00728c */ /* 0x000fe20009742270 */
[----:B------:R-:W-:Y:S01]  /*10050*/  ISETP.GE.OR P3, PT, R5, UR16, P5 ;  /* 0x0000001005007c0c */ /* 0x000fe2000af66670 */
[----:B------:R-:W-:Y:S01]  /*10060*/  UIMAD UR17, UR11, UR17, URZ ;  /* 0x000000110b1172a4 */ /* 0x000fe2000f8e023f */
[----:B------:R-:W-:Y:S01]  /*10070*/  ISETP.GE.OR P2, PT, R3, UR16, P5 ;  /* 0x0000001003007c0c */ /* 0x000fe2000af46670 */
[----:B------:R-:W-:Y:S01]  /*10080*/  UIMAD UR13, UR11, UR8, URZ ;  /* 0x000000080b0d72a4 */ /* 0x000fe2000f8e023f */
[----:B------:R-:W-:Y:S01]  /*10090*/  IADD3 R11, R11, UR12, RZ ;  /* 0x0000000c0b0b7c10 */ /* 0x000fe2000fffe0ff */
[----:B------:R-:W-:Y:S01]  /*100a0*/  USEL UR17, UR17, URZ, !UP2 ;  /* 0x0000003f11117287 */ /* 0x000fe2000d000000 */
[----:B------:R-:W-:Y:S01]  /*100b0*/  IMAD R4, R8, c[0x0][0x1ec], R4 ;  /* 0x00007b0008047a24 */ /* 0x000fe200078e0204 */
[----:B------:R-:W-:-:S02]  /*100c0*/  @UP1 ULDC UR18, c[0x0][0x210] ;  /* 0x0000840000121ab9 */ /* 0x000fc40000000800 */
[----:B------:R-:W-:Y:S01]  /*100d0*/  @!UP1 UMOV UR18, 0x1 ;  /* 0x0000000100129882 */ /* 0x000fe20000000000 */
[----:B------:R-:W-:Y:S01]  /*100e0*/  IMAD.WIDE.U32 R8, R8, c[0x0][0x1e8], R10 ;  /* 0x00007a0008087a25 */ /* 0x000fe200078e000a */
[----:B------:R-:W-:Y:S02]  /*100f0*/  USHF.R.S32.HI UR4, URZ, 0x1f, UR13 ;  /* 0x0000001f3f047899 */ /* 0x000fe4000801140d */
[----:B------:R-:W-:Y:S01]  /*10100*/  USEL UR13, UR13, URZ, UP2 ;  /* 0x0000003f0d0d7287 */ /* 0x000fe20009000000 */
[----:B------:R-:W-:Y:S01]  /*10110*/  @!P4 IMAD R0, R6, UR18, RZ ;  /* 0x000000120600cc24 */ /* 0x000fe2000f8e02ff */
[----:B------:R-:W-:Y:S01]  /*10120*/  UIMAD UR9, UR9, UR18, URZ ;  /* 0x00000012090972a4 */ /* 0x000fe2000f8e023f */
[----:B------:R-:W-:Y:S01]  /*10130*/  IMAD.IADD R4, R4, 0x1, R9 ;  /* 0x0000000104047824 */ /* 0x000fe200078e0209 */
[----:B------:R-:W-:Y:S01]  /*10140*/  UIMAD UR17, UR10, UR14, UR17 ;  /* 0x0000000e0a1172a4 */ /* 0x000fe2000f8e0211 */
[----:B------:R-:W-:Y:S01]  /*10150*/  @!P2 IMAD R3, R3, UR18, RZ ;  /* 0x000000120303ac24 */ /* 0x000fe2000f8e02ff */
[----:B------:R-:W-:-:S02]  /*10160*/  USEL UR4, UR4, URZ, UP2 ;  /* 0x0000003f04047287 */ /* 0x000fc40009000000 */
[----:B------:R-:W-:Y:S02]  /*10170*/  USHF.R.S32.HI UR5, URZ, 0x1f, UR9 ;  /* 0x0000001f3f057899 */ /* 0x000fe40008011409 */
[----:B------:R-:W-:Y:S02]  /*10180*/  USHF.R.S32.HI UR6, URZ, 0x1f, UR17 ;  /* 0x0000001f3f067899 */ /* 0x000fe40008011411 */
[----:B------:R-:W-:Y:S02]  /*10190*/  UIADD3 UR13, UP1, UP0, UR9, UR13, UR17 ;  /* 0x0000000d090d7290 */ /* 0x000fe4000f83e011 */
[----:B------:R-:W-:Y:S02]  /*101a0*/  UMOV UR8, 0x6 ;  /* 0x0000000600087882 */ /* 0x000fe40000000000 */
[----:B------:R-:W-:Y:S02]  /*101b0*/  UIADD3.X UR6, UR5, UR4, UR6, UP1, UP0 ;  /* 0x0000000405067290 */ /* 0x000fe40008fe0406 */
[----:B------:R-:W-:Y:S01]  /*101c0*/  @!P4 IADD3 R2, P0, R0, UR13, RZ ;  /* 0x0000000d0002cc10 */ /* 0x000fe2000ff1e0ff */
[----:B------:R-:W-:-:S02]  /*101d0*/  ULDC.64 UR4, c[0x0][0x1e8] ;  /* 0x00007a0000047ab9 */ /* 0x000fc40000000a00 */
[----:B------:R-:W-:Y:S01]  /*101e0*/  USHF.L.U32 UR7, UR4, 0x6, URZ ;  /* 0x0000000604077899 */ /* 0x000fe2000800063f */
[----:B------:R-:W-:Y:S01]  /*101f0*/  @!P4 LEA.HI.X.SX32 R0, R0, UR6, 0x1, P0 ;  /* 0x000000060000cc11 */ /* 0x000fe200080f0eff */
[----:B------:R-:W-:Y:S01]  /*10200*/  USHF.L.U64.HI UR5, UR4, UR8, UR5 ;  /* 0x0000000804057299 */ /* 0x000fe20008010205 */
[----:B------:R-:W-:-:S04]  /*10210*/  @!P4 LEA R12, P0, R2, c[0x0][0x200], 0x2 ;  /* 0x00008000020cca11 */ /* 0x000fc800078010ff */
[----:B------:R-:W-:Y:S01]  /*10220*/  @!P4 LEA.HI.X R13, R2, c[0x0][0x204], R0, 0x2, P0 ;  /* 0x00008100020dca11 */ /* 0x000fe200000f1400 */
[----:B------:R-:W-:Y:S01]  /*10230*/  @!P3 IMAD R0, R5, UR18, RZ ;  /* 0x000000120500bc24 */ /* 0x000fe2000f8e02ff */
[----:B------:R-:W-:-:S04]  /*10240*/  LEA R14, P0, R8, c[0x0][0x1d0], 0x1 ;  /* 0x00007400080e7a11 */ /* 0x000fc800078008ff */
[----:B------:R-:W-:Y:S02]  /*10250*/  @!P3 IADD3 R2, P1, R0, UR13, RZ ;  /* 0x0000000d0002bc10 */ /* 0x000fe4000ff3e0ff */
[----:B------:R-:W-:Y:S02]  /*10260*/  LEA.HI.X R15, R8, c[0x0][0x1d4], R4, 0x1, P0 ;  /* 0x00007500080f7a11 */ /* 0x000fe400000f0c04 */
[C---:B------:R-:W-:Y:S02]  /*10270*/  @!P2 IADD3 R4, P0, R3.reuse, UR13, RZ ;  /* 0x0000000d0304ac10 */ /* 0x040fe4000ff1e0ff */
[----:B------:R-:W-:Y:S01]  /*10280*/  @!P3 LEA.HI.X.SX32 R0, R0, UR6, 0x1, P1 ;  /* 0x000000060000bc11 */ /* 0x000fe200088f0eff */
[----:B------:R-:W-:Y:S01]  /*10290*/  STG.E.128 [R14.64], RZ ;  /* 0x000000ff0e007986 */ /* 0x000fe2000c101d16 */
[----:B------:R-:W-:Y:S02]  /*102a0*/  @!P3 LEA R10, P1, R2, c[0x0][0x200], 0x2 ;  /* 0x00008000020aba11 */ /* 0x000fe400078210ff */
[----:B------:R-:W-:Y:S01]  /*102b0*/  @!P2 LEA.HI.X.SX32 R3, R3, UR6, 0x1, P0 ;  /* 0x000000060303ac11 */ /* 0x000fe200080f0eff */
[----:B------:R-:W-:Y:S01]  /*102c0*/  STG.E.128 [R14.64+0x40], RZ ;  /* 0x000040ff0e007986 */ /* 0x000fe2000c101d16 */
[----:B------:R-:W-:-:S02]  /*102d0*/  @!P2 LEA R8, P0, R4, c[0x0][0x200], 0x2 ;  /* 0x000080000408aa11 */ /* 0x000fc400078010ff */
[----:B------:R-:W-:Y:S01]  /*102e0*/  @!P3 LEA.HI.X R11, R2, c[0x0][0x204], R0, 0x2, P1 ;  /* 0x00008100020bba11 */ /* 0x000fe200008f1400 */
[----:B------:R-:W-:Y:S01]  /*102f0*/  STG.E.128 [R14.64+0x80], RZ ;  /* 0x000080ff0e007986 */ /* 0x000fe2000c101d16 */
[----:B------:R-:W-:Y:S01]  /*10300*/  IADD3 R2, P1, R14, UR7, RZ ;  /* 0x000000070e027c10 */ /* 0x000fe2000ff3e0ff */
[----:B------:R-:W-:Y:S01]  /*10310*/  @!P2 IMAD.MOV.U32 R0, RZ, RZ, 0x7f800000 ;  /* 0x7f800000ff00a424 */ /* 0x000fe200078e00ff */
[----:B------:R-:W-:Y:S02]  /*10320*/  @!P2 LEA.HI.X R9, R4, c[0x0][0x204], R3, 0x2, P0 ;  /* 0x000081000409aa11 */ /* 0x000fe400000f1403 */
[----:B------:R-:W-:Y:S02]  /*10330*/  IADD3.X R3, R15, UR5, RZ, P1, !PT ;  /* 0x000000050f037c10 */ /* 0x000fe40008ffe4ff */
[----:B------:R-:W-:-:S03]  /*10340*/  IADD3 R16, P0, R2, UR7, RZ ;  /* 0x0000000702107c10 */ /* 0x000fc6000ff1e0ff */
[----:B------:R-:W-:Y:S01]  /*10350*/  STG.E.128 [R2.64], RZ ;  /* 0x000000ff02007986 */ /* 0x000fe2000c101d16 */
[----:B------:R-:W-:Y:S02]  /*10360*/  IADD3.X R17, R3, UR5, RZ, P0, !PT ;  /* 0x0000000503117c10 */ /* 0x000fe400087fe4ff */
[----:B------:R-:W-:Y:S01]  /*10370*/  IADD3 R4, P0, R16, UR7, RZ ;  /* 0x0000000710047c10 */ /* 0x000fe2000ff1e0ff */
[----:B------:R-:W-:Y:S03]  /*10380*/  STG.E.128 [R2.64+0x40], RZ ;  /* 0x000040ff02007986 */ /* 0x000fe6000c101d16 */
[----:B------:R-:W-:Y:S01]  /*10390*/  IADD3.X R5, R17, UR5, RZ, P0, !PT ;  /* 0x0000000511057c10 */ /* 0x000fe200087fe4ff */
[----:B------:R1:W-:Y:S04]  /*103a0*/  STG.E.128 [R2.64+0x80], RZ ;  /* 0x000080ff02007986 */ /* 0x0003e8000c101d16 */
[----:B------:R-:W-:Y:S04]  /*103b0*/  STG.E.128 [R16.64], RZ ;  /* 0x000000ff10007986 */ /* 0x000fe8000c101d16 */
[----:B------:R-:W-:Y:S04]  /*103c0*/  STG.E.128 [R16.64+0x40], RZ ;  /* 0x000040ff10007986 */ /* 0x000fe8000c101d16 */
[----:B------:R-:W-:Y:S04]  /*103d0*/  STG.E.128 [R16.64+0x80], RZ ;  /* 0x000080ff10007986 */ /* 0x000fe8000c101d16 */
[----:B------:R-:W-:Y:S04]  /*103e0*/  STG.E.128 [R4.64], RZ ;  /* 0x000000ff04007986 */ /* 0x000fe8000c101d16 */
[----:B------:R-:W-:Y:S04]  /*103f0*/  STG.E.128 [R4.64+0x40], RZ ;  /* 0x000040ff04007986 */ /* 0x000fe8000c101d16 */
[----:B------:R-:W-:Y:S01]  /*10400*/  STG.E.128 [R4.64+0x80], RZ ;  /* 0x000080ff04007986 */ /* 0x000fe2000c101d16 */
[----:B-1----:R-:W-:-:S02]  /*10410*/  @!P4 IMAD.MOV.U32 R3, RZ, RZ, 0x7f800000 ;  /* 0x7f800000ff03c424 */ /* 0x002fc400078e00ff */
[----:B------:R-:W-:-:S03]  /*10420*/  @!P3 IMAD.MOV.U32 R2, RZ, RZ, 0x7f800000 ;  /* 0x7f800000ff02b424 */ /* 0x000fc600078e00ff */
[----:B------:R-:W-:Y:S04]  /*10430*/  @!P4 STG.E [R12.64], R3 ;  /* 0x000000030c00c986 */ /* 0x000fe8000c101916 */
[----:B------:R-:W-:Y:S04]  /*10440*/  @!P3 STG.E [R10.64], R2 ;  /* 0x000000020a00b986 */ /* 0x000fe8000c101916 */
[----:B------:R1:W-:Y:S02]  /*10450*/  @!P2 STG.E [R8.64], R0 ;  /* 0x000000000800a986 */ /* 0x0003e4000c101916 */
[----:B-1----:R-:W-:-:S04]  /*10460*/  IADD3 R0, R6, 0x60, RZ ;  /* 0x0000006006007810 */ /* 0x002fc80007ffe0ff */
[----:B------:R-:W-:-:S13]  /*10470*/  ISETP.GE.OR P5, PT, R0, UR16, P5 ;  /* 0x0000001000007c0c */ /* 0x000fda000afa6670 */
[----:B------:R-:W-:Y:S05]  /*10480*/  @P5 EXIT ;  /* 0x000000000000594d */ /* 0x000fea0003800000 */
[----:B------:R-:W-:-:S05]  /*10490*/  IMAD R0, R0, UR18, RZ ;  /* 0x0000001200007c24 */ /* 0x000fca000f8e02ff */
[----:B------:R-:W-:-:S04]  /*104a0*/  IADD3 R2, P0, R0, UR13, RZ ;  /* 0x0000000d00027c10 */ /* 0x000fc8000ff1e0ff */
[----:B------:R-:W-:Y:S02]  /*104b0*/  LEA.HI.X.SX32 R0, R0, UR6, 0x1, P0 ;  /* 0x0000000600007c11 */ /* 0x000fe400080f0eff */
[----:B------:R-:W-:-:S04]  /*104c0*/  LEA R4, P0, R2, c[0x0][0x200], 0x2 ;  /* 0x0000800002047a11 */ /* 0x000fc800078010ff */
[----:B------:R-:W-:Y:S01]  /*104d0*/  LEA.HI.X R5, R2, c[0x0][0x204], R0, 0x2, P0 ;  /* 0x0000810002057a11 */ /* 0x000fe200000f1400 */
[----:B------:R-:W-:-:S05]  /*104e0*/  IMAD.MOV.U32 R0, RZ, RZ, 0x7f800000 ;  /* 0x7f800000ff007424 */ /* 0x000fca00078e00ff */
[----:B------:R-:W-:Y:S01]  /*104f0*/  STG.E [R4.64], R0 ;  /* 0x0000000004007986 */ /* 0x000fe2000c101916 */
[----:B------:R-:W-:Y:S05]  /*10500*/  EXIT ;  /* 0x000000000000794d */ /* 0x000fea0003800000 */
.L_x_320:
        /* <DEDUP_REMOVED lines=15> */
.L_x_987:


//--------------------- .text._ZN5flash16flash_fwd_kernelI23Flash_fwd_kernel_traitsILi96ELi128ELi64ELi4ELb0ELb0EN7cutlass6half_tE19Flash_kernel_traitsILi96ELi128ELi64ELi4ES3_EELb0ELb1ELb0ELb0ELb1ELb1ELb1ELb0EEEvNS_16Flash_fwd_paramsE --------------------------
	.section	.text._ZN5flash16flash_fwd_kernelI23Flash_fwd_kernel_traitsILi96ELi128ELi64ELi4ELb0ELb0EN7cutlass6half_tE19Flash_kernel_traitsILi96ELi128ELi64ELi4ES3_EELb0ELb1ELb0ELb0ELb1ELb1ELb1ELb0EEEvNS_16Flash_fwd_paramsE,"ax",@progbits
	.sectioninfo	@"SHI_REGISTERS=255"
	.align	128
        .global         _ZN5flash16flash_fwd_kernelI23Flash_fwd_kernel_traitsILi96ELi128ELi64ELi4ELb0ELb0EN7cutlass6half_tE19Flash_kernel_traitsILi96ELi128ELi64ELi4ES3_EELb0ELb1ELb0ELb0ELb1ELb1ELb1ELb0EEEvNS_16Flash_fwd_paramsE
        .type           _ZN5flash16flash_fwd_kernelI23Flash_fwd_kernel_traitsILi96ELi128ELi64ELi4ELb0ELb0EN7cutlass6half_tE19Flash_kernel_traitsILi96ELi128ELi64ELi4ES3_EELb0ELb1ELb0ELb0ELb1ELb1ELb1ELb0EEEvNS_16Flash_fwd_paramsE,@function
        .size           _ZN5flash16flash_fwd_kernelI23Flash_fwd_kernel_traitsILi96ELi128ELi64ELi4ELb0ELb0EN7cutlass6half_tE19Flash_kernel_traitsILi96ELi128ELi64ELi4ES3_EELb0ELb1ELb0ELb0ELb1ELb1ELb1ELb0EEEvNS_16Flash_fwd_paramsE,(.L_x_988 - _ZN5flash16flash_fwd_kernelI23Flash_fwd_kernel_traitsILi96ELi128ELi64ELi4ELb0ELb0EN7cutlass6half_tE19Flash_kernel_traitsILi96ELi128ELi64ELi4ES3_EELb0ELb1ELb0ELb0ELb1ELb1ELb1ELb0EEEvNS_16Flash_fwd_paramsE)
        .other          _ZN5flash16flash_fwd_kernelI23Flash_fwd_kernel_traitsILi96ELi128ELi64ELi4ELb0ELb0EN7cutlass6half_tE19Flash_kernel_traitsILi96ELi128ELi64ELi4ES3_EELb0ELb1ELb0ELb0ELb1ELb1ELb1ELb0EEEvNS_16Flash_fwd_paramsE,@"STO_CUDA_ENTRY STV_DEFAULT"
_ZN5flash16flash_fwd_kernelI23Flash_fwd_kernel_traitsILi96ELi128ELi64ELi4ELb0ELb0EN7cutlass6half_tE19Flash_kernel_traitsILi96ELi128ELi64ELi4ES3_EELb0ELb1ELb0ELb0ELb1ELb1ELb1ELb0EEEvNS_16Flash_fwd_paramsE:
.text._ZN5flash16flash_fwd_kernelI23Flash_fwd_kernel_traitsILi96ELi128ELi64ELi4ELb0ELb0EN7cutlass6half_tE19Flash_kernel_traitsILi96ELi128ELi64ELi4ES3_EELb0ELb1ELb0ELb0ELb1ELb1ELb1ELb0EEEvNS_16Flash_fwd_paramsE:
[----:B------:R-:W-:Y:S02]  /*0000*/  MOV R1, c[0x0][0x28] ;  /* 0x00000a0000017a02 */ /* 0x000fe40000000f00 */
[----:B------:R-:W1:Y:S01]  /*0010*/  S2R R24, SR_CTAID.Y ;  /* 0x0000000000187919 */ /* 0x000e620000002600 */
[----:B------:R-:W-:Y:S01]  /*0020*/  ISETP.NE.U32.AND P2, PT, RZ, c[0x0][0x258], PT ;  /* 0x00009600ff007a0c */ /* 0x000fe20003f45070 */
[----:B------:R-:W-:Y:S01]  /*0030*/  IMAD.MOV.U32 R7, RZ, RZ, RZ ;  /* 0x000000ffff077224 */ /* 0x000fe200078e00ff */
[----:B------:R-:W-:Y:S01]  /*0040*/  ISETP.NE.U32.AND P0, PT, RZ, c[0x0][0x250], PT ;  /* 0x00009400ff007a0c */ /* 0x000fe20003f05070 */
[----:B------:R-:W-:Y:S01]  /*0050*/  ULDC.64 UR6, c[0x0][0x118] ;  /* 0x0000460000067ab9 */ /* 0x000fe20000000a00 */
[----:B------:R-:W-:Y:S02]  /*0060*/  ISETP.NE.AND.EX P2, PT, RZ, c[0x0][0x25c], PT, P2 ;  /* 0x00009700ff007a0c */ /* 0x000fe40003f45320 */
[----:B------:R-:W-:Y:S02]  /*0070*/  ISETP.NE.AND.EX P0, PT, RZ, c[0x0][0x254], PT, P0 ;  /* 0x00009500ff007a0c */ /* 0x000fe40003f05300 */
[----:B------:R-:W-:-:S09]  /*0080*/  IADD3 R1, R1, -0x50, RZ ;  /* 0xffffffb001017810 */ /* 0x000fd20007ffe0ff */
[----:B------:R-:W-:Y:S02]  /*0090*/  @P2 IMAD.MOV.U32 R2, RZ, RZ, 0x4 ;  /* 0x00000004ff022424 */ /* 0x000fe400078e00ff */
[----:B------:R-:W-:Y:S02]  /*00a0*/  @P0 IMAD.MOV.U32 R0, RZ, RZ, 0x4 ;  /* 0x00000004ff000424 */ /* 0x000fe400078e00ff */
[----:B-1----:R-:W-:-:S04]  /*00b0*/  @P2 IMAD.WIDE R2, R24, R2, c[0x0][0x258] ;  /* 0x0000960018022625 */ /* 0x002fc800078e0202 */
[----:B------:R-:W-:Y:S02]  /*00c0*/  @P0 IMAD.WIDE R4, R24, R0, c[0x0][0x250] ;  /* 0x0000940018040625 */ /* 0x000fe400078e0200 */
[----:B------:R-:W2:Y:S04]  /*00d0*/  @P2 LDG.E R2, [R2.64] ;  /* 0x0000000602022981 */ /* 0x000ea8000c1e1900 */
[----:B------:R-:W2:Y:S04]  /*00e0*/  @P0 LDG.E R7, [R4.64] ;  /* 0x0000000604070981 */ /* 0x000ea8000c1e1900 */
[----:B------:R-:W1:Y:S01]  /*00f0*/  S2R R15, SR_CTAID.X ;  /* 0x00000000000f7919 */ /* 0x000e620000002500 */
[----:B------:R-:W-:-:S04]  /*0100*/  @!P2 ISETP.NE.U32.AND P1, PT, RZ, c[0x0][0x268], PT ;  /* 0x00009a00ff00aa0c */ /* 0x000fc80003f25070 */
[----:B------:R-:W-:Y:S01]  /*0110*/  @!P2 ISETP.NE.AND.EX P1, PT, RZ, c[0x0][0x26c], PT, P1 ;  /* 0x00009b00ff00aa0c */ /* 0x000fe20003f25310 */
[----:B-1----:R-:W-:-:S05]  /*0120*/  IMAD.SHL.U32 R169, R15, 0x80, RZ ;  /* 0x000000800fa97824 */ /* 0x002fca00078e00ff */
[----:B------:R-:W-:Y:S02]  /*0130*/  ISETP.GE.AND P0, PT, R169, c[0x0][0x214], PT ;  /* 0x00008500a9007a0c */ /* 0x000fe40003f06270 */
[----:B------:R-:W-:Y:S01]  /*0140*/  @!P2 SEL R0, RZ, c[0x0][0x21c], !P1 ;  /* 0x00008700ff00aa07 */ /* 0x000fe20004800000 */
[----:B--2---:R-:W-:-:S03]  /*0150*/  @P2 IMAD.IADD R108, R2, 0x1, -R7 ;  /* 0x00000001026c2824 */ /* 0x004fc600078e0a07 */
[----:B------:R-:W-:-:S07]  /*0160*/  @!P2 IADD3 R108, R0, c[0x0][0x218], -R7 ;  /* 0x00008600006caa10 */ /* 0x000fce0007ffe807 */
[----:B------:R-:W-:Y:S05]  /*0170*/  @P0 EXIT ;  /* 0x000000000000094d */ /* 0x000fea0003800000 */
[----:B------:R-:W-:Y:S01]  /*0180*/  IADD3 R0, R169, 0xbf, RZ ;  /* 0x000000bfa9007810 */ /* 0x000fe20007ffe0ff */
[----:B------:R-:W1:Y:S01]  /*0190*/  S2R R27, SR_CTAID.Z ;  /* 0x00000000001b7919 */ /* 0x000e620000002700 */
[C---:B------:R-:W-:Y:S02]  /*01a0*/  IADD3 R2, R108.reuse, 0x3f, RZ ;  /* 0x0000003f6c027810 */ /* 0x040fe40007ffe0ff */
[----:B------:R-:W-:Y:S01]  /*01b0*/  IADD3 R0, R108, -c[0x0][0x214], R0 ;  /* 0x800085006c007a10 */ /* 0x000fe20007ffe000 */
[----:B------:R-:W2:Y:S03]  /*01c0*/  S2R R166, SR_TID.X ;  /* 0x0000000000a67919 */ /* 0x000ea60000002100 */
[----:B------:R-:W-:Y:S02]  /*01d0*/  IADD3 R3, R0, c[0x0][0x2e8], RZ ;  /* 0x0000ba0000037a10 */ /* 0x000fe40007ffe0ff */
[----:B------:R-:W-:-:S02]  /*01e0*/  SHF.R.S32.HI R0, RZ, 0x1f, R2 ;  /* 0x0000001fff007819 */ /* 0x000fc40000011402 */
[----:B------:R-:W-:Y:S02]  /*01f0*/  SHF.R.S32.HI R4, RZ, 0x1f, R3 ;  /* 0x0000001fff047819 */ /* 0x000fe40000011403 */
[----:B------:R-:W-:Y:S02]  /*0200*/  LEA.HI R0, R0, R2, RZ, 0x6 ;  /* 0x0000000200007211 */ /* 0x000fe400078f30ff */
[----:B------:R-:W-:Y:S02]  /*0210*/  LEA.HI R2, R4, R3, RZ, 0x6 ;  /* 0x0000000304027211 */ /* 0x000fe400078f30ff */
[----:B------:R-:W-:Y:S02]  /*0220*/  SHF.R.S32.HI R0, RZ, 0x6, R0 ;  /* 0x00000006ff007819 */ /* 0x000fe40000011400 */
[----:B------:R-:W-:-:S04]  /*0230*/  SHF.R.S32.HI R2, RZ, 0x6, R2 ;  /* 0x00000006ff027819 */ /* 0x000fc80000011402 */
[----:B------:R-:W-:-:S04]  /*0240*/  IMNMX R182, R0, R2, PT ;  /* 0x0000000200b67217 */ /* 0x000fc80003800200 */
[----:B------:R-:W-:-:S13]  /*0250*/  ISETP.GE.AND P0, PT, R182, 0x1, PT ;  /* 0x00000001b600780c */ /* 0x000fda0003f06270 */
[----:B------:R-:W-:Y:S05]  /*0260*/  @!P0 BRA `(.L_x_321) ;  /* 0x0000e0a000008947 */ /* 0x000fea0003800000 */
[----:B-12---:R-:W-:Y:S01]  /*0270*/  IABS R0, c[0x0][0x1c8] ;  /* 0x0000720000007a13 */ /* 0x006fe20000000000 */
[----:B------:R-:W-:Y:S01]  /*0280*/  IMAD.MOV.U32 R25, RZ, RZ, 0x6 ;  /* 0x00000006ff197424 */ /* 0x000fe200078e00ff */
[----:B------:R-:W-:Y:S01]  /*0290*/  MOV R168, c[0x0][0x198] ;  /* 0x0000660000a87a02 */ /* 0x000fe20000000f00 */
[----:B------:R-:W-:Y:S01]  /*02a0*/  IMAD.MOV.U32 R2, RZ, RZ, c[0x0][0x1a0] ;  /* 0x00006800ff027624 */ /* 0x000fe200078e00ff */
[----:B------:R-:W-:Y:S02]  /*02b0*/  MOV R22, R0 ;  /* 0x0000000000167202 */ /* 0x000fe40000000f00 */
[----:B------:R-:W-:Y:S01]  /*02c0*/  IADD3 R164, R182, -0x1, RZ ;  /* 0xffffffffb6a47810 */ /* 0x000fe20007ffe0ff */
[----:B------:R-:W-:Y:S01]  /*02d0*/  IMAD.SHL.U32 R29, R2, 0x40, RZ ;  /* 0x00000040021d7824 */ /* 0x000fe200078e00ff */
[----:B------:R-:W1:Y:S01]  /*02e0*/  I2F.RP R4, R22 ;  /* 0x0000001600047306 */ /* 0x000e620000209400 */
[-C--:B------:R-:W-:Y:S02]  /*02f0*/  SHF.L.U64.HI R171, R168, R25.reuse, c[0x0][0x19c] ;  /* 0x00006700a8ab7619 */ /* 0x080fe40000010219 */
[----:B------:R-:W-:-:S02]  /*0300*/  SHF.L.U64.HI R28, R2, R25, c[0x0][0x1a4] ;  /* 0x00006900021c7619 */ /* 0x000fc40000010219 */
[----:B------:R-:W-:Y:S01]  /*0310*/  SHF.L.U32 R170, R168, 0x6, RZ ;  /* 0x00000006a8aa7819 */ /* 0x000fe200000006ff */
[-C--:B------:R-:W-:Y:S01]  /*0320*/  IMAD R3, R171, R164.reuse, RZ ;  /* 0x000000a4ab037224 */ /* 0x080fe200078e02ff */
[----:B------:R-:W-:Y:S01]  /*0330*/  SHF.R.S32.HI R0, RZ, 0x1f, R164 ;  /* 0x0000001fff007819 */ /* 0x000fe200000114a4 */
[----:B------:R-:W-:Y:S01]  /*0340*/  IMAD R2, R28, R164, RZ ;  /* 0x000000a41c027224 */ /* 0x000fe200078e02ff */
[----:B------:R-:W-:Y:S01]  /*0350*/  SHF.R.S32.HI R14, RZ, 0x1f, R166 ;  /* 0x0000001fff0e7819 */ /* 0x000fe200000114a6 */
[----:B------:R-:W-:Y:S01]  /*0360*/  STL [R1+0x4c], R171 ;  /* 0x00004cab01007387 */ /* 0x000fe20000100800 */
[----:B------:R-:W-:Y:S01]  /*0370*/  LOP3.LUT R5, R27, c[0x0][0x1c8], RZ, 0x3c, !PT ;  /* 0x000072001b057a12 */ /* 0x000fe200078e3cff */
[----:B------:R-:W-:Y:S01]  /*0380*/  IMAD R19, R0, R170, R3 ;  /* 0x000000aa00137224 */ /* 0x000fe200078e0203 */
[-C--:B------:R-:W-:Y:S01]  /*0390*/  LEA.HI R21, R14, R166.reuse, RZ, 0x3 ;  /* 0x000000a60e157211 */ /* 0x080fe200078f18ff */
[----:B------:R-:W-:Y:S01]  /*03a0*/  IMAD R20, R0, R29, R2 ;  /* 0x0000001d00147224 */ /* 0x000fe200078e0202 */
[----:B------:R-:W-:Y:S01]  /*03b0*/  LEA.HI R0, R14, R166, RZ, 0x2 ;  /* 0x000000a60e007211 */ /* 0x000fe200078f10ff */
[----:B-1----:R-:W1:Y:S01]  /*03c0*/  MUFU.RCP R4, R4 ;  /* 0x0000000400047308 */ /* 0x002e620000001000 */
[----:B------:R-:W-:-:S02]  /*03d0*/  ISETP.GE.AND P0, PT, R5, RZ, PT ;  /* 0x000000ff0500720c */ /* 0x000fc40003f06270 */
[----:B------:R-:W-:Y:S02]  /*03e0*/  SHF.R.S32.HI R6, RZ, 0x3, R21 ;  /* 0x00000003ff067819 */ /* 0x000fe40000011415 */
[----:B------:R-:W-:Y:S02]  /*03f0*/  LEA.HI R12, R14, R166, RZ, 0x4 ;  /* 0x000000a60e0c7211 */ /* 0x000fe400078f20ff */
[----:B------:R-:W-:Y:S01]  /*0400*/  SHF.R.S32.HI R2, RZ, 0x2, R0 ;  /* 0x00000002ff027819 */ /* 0x000fe20000011400 */
[----:B------:R-:W-:Y:S01]  /*0410*/  IMAD.SHL.U32 R6, R6, 0x40, RZ ;  /* 0x0000004006067824 */ /* 0x000fe200078e00ff */
[----:B------:R-:W-:Y:S02]  /*0420*/  SHF.R.S32.HI R13, RZ, 0x4, R12 ;  /* 0x00000004ff0d7819 */ /* 0x000fe4000001140c */
[----:B------:R-:W-:Y:S02]  /*0430*/  SHF.R.S32.HI R3, RZ, 0x1f, R2 ;  /* 0x0000001fff037819 */ /* 0x000fe40000011402 */
[----:B------:R-:W-:-:S02]  /*0440*/  IADD3 R8, P1, R2, R7, RZ ;  /* 0x0000000702087210 */ /* 0x000fc40007f3e0ff */
[----:B------:R-:W-:Y:S01]  /*0450*/  LEA.HI R10, R12, R13, RZ, 0x1 ;  /* 0x0000000d0c0a7211 */ /* 0x000fe200078f08ff */
[----:B------:R-:W-:Y:S01]  /*0460*/  IMAD.WIDE R30, R15, 0x80, R2 ;  /* 0x000000800f1e7825 */ /* 0x000fe200078e0202 */
[----:B-1----:R-:W-:Y:S02]  /*0470*/  IADD3 R4, R4, 0xffffffe, RZ ;  /* 0x0ffffffe04047810 */ /* 0x002fe40007ffe0ff */
[----:B------:R-:W-:Y:S02]  /*0480*/  LEA.HI.X.SX32 R9, R7, R3, 0x1, P1 ;  /* 0x0000000307097211 */ /* 0x000fe400008f0eff */
[----:B------:R1:W2:Y:S01]  /*0490*/  F2I.FTZ.U32.TRUNC.NTZ R5, R4 ;  /* 0x0000000400057305 */ /* 0x0002a2000021f000 */
[----:B------:R-:W-:Y:S01]  /*04a0*/  LOP3.LUT R7, R10, 0xfffffffe, RZ, 0xc0, !PT ;  /* 0xfffffffe0a077812 */ /* 0x000fe200078ec0ff */
[----:B------:R-:W-:Y:S01]  /*04b0*/  STL.64 [R1+0x40], R30 ;  /* 0x0000401e01007387 */ /* 0x000fe20000100a00 */
[----:B------:R-:W-:Y:S02]  /*04c0*/  LEA.HI R167, R14, R166, RZ, 0x5 ;  /* 0x000000a60ea77211 */ /* 0x000fe400078f28ff */
[----:B------:R-:W-:Y:S01]  /*04d0*/  LOP3.LUT R3, R21, 0xfffffff8, RZ, 0xc0, !PT ;  /* 0xfffffff815037812 */ /* 0x000fe200078ec0ff */
[----:B------:R-:W-:Y:S01]  /*04e0*/  IMAD.IADD R16, R13, 0x1, -R7 ;  /* 0x000000010d107824 */ /* 0x000fe200078e0a07 */
[----:B------:R-:W-:-:S02]  /*04f0*/  SHF.R.S32.HI R165, RZ, 0x5, R167 ;  /* 0x00000005ffa57819 */ /* 0x000fc400000114a7 */
[----:B------:R-:W-:Y:S02]  /*0500*/  IADD3 R3, -R3, R166, RZ ;  /* 0x000000a603037210 */ /* 0x000fe40007ffe1ff */
[----:B------:R-:W-:Y:S02]  /*0510*/  SHF.R.S32.HI R23, RZ, 0x1f, R24 ;  /* 0x0000001fff177819 */ /* 0x000fe40000011418 */
[----:B------:R-:W-:Y:S02]  /*0520*/  LEA.HI R15, R3, R3, RZ, 0x1 ;  /* 0x00000003030f7211 */ /* 0x000fe400078f08ff */
[----:B------:R-:W-:Y:S02]  /*0530*/  SHF.R.S32.HI R26, RZ, 0x1f, R27 ;  /* 0x0000001fff1a7819 */ /* 0x000fe4000001141b */
[C---:B-1----:R-:W-:Y:S02]  /*0540*/  LOP3.LUT R4, R0.reuse, 0xfffffffc, RZ, 0xc0, !PT ;  /* 0xfffffffc00047812 */ /* 0x042fe400078ec0ff */
[----:B------:R-:W-:Y:S01]  /*0550*/  LEA.HI R0, R0, R2, RZ, 0x1 ;  /* 0x0000000200007211 */ /* 0x000fe200078f08ff */
[----:B------:R-:W-:Y:S01]  /*0560*/  IMAD R26, R26, c[0x0][0x1a8], RZ ;  /* 0x00006a001a1a7a24 */ /* 0x000fe200078e02ff */
[----:B------:R-:W-:-:S02]  /*0570*/  IADD3 R4, -R4, R166, RZ ;  /* 0x000000a604047210 */ /* 0x000fc40007ffe1ff */
[----:B------:R-:W-:Y:S02]  /*0580*/  ISETP.NE.AND P2, PT, RZ, c[0x0][0x1c8], PT ;  /* 0x00007200ff007a0c */ /* 0x000fe40003f45270 */
[----:B------:R-:W-:Y:S02]  /*0590*/  SHF.L.U32 R32, R4, 0x3, RZ ;  /* 0x0000000304207819 */ /* 0x000fe400000006ff */
[----:B------:R-:W-:Y:S02]  /*05a0*/  LOP3.LUT R4, R0, 0x7fffffe, RZ, 0xc0, !PT ;  /* 0x07fffffe00047812 */ /* 0x000fe400078ec0ff */
[----:B------:R-:W-:Y:S01]  /*05b0*/  LOP3.LUT R0, R6, 0xc0, RZ, 0xc0, !PT ;  /* 0x000000c006007812 */ /* 0x000fe200078ec0ff */
[----:B--2---:R-:W-:Y:S01]  /*05c0*/  IMAD.MOV R6, RZ, RZ, -R5 ;  /* 0x000000ffff067224 */ /* 0x004fe200078e0a05 */
[----:B------:R-:W-:Y:S02]  /*05d0*/  IADD3 R11, R2, -R4, RZ ;  /* 0x80000004020b7210 */ /* 0x000fe40007ffe0ff */
[----:B------:R-:W-:-:S02]  /*05e0*/  LOP3.LUT R4, R0, 0x18, R32, 0xf8, !PT ;  /* 0x0000001800047812 */ /* 0x000fc400078ef820 */
[----:B------:R-:W-:Y:S02]  /*05f0*/  SHF.R.U32.HI R0, RZ, 0x3, R0 ;  /* 0x00000003ff007819 */ /* 0x000fe40000011600 */
[----:B------:R-:W-:Y:S02]  /*0600*/  LOP3.LUT R2, R12, 0xfffffff0, RZ, 0xc0, !PT ;  /* 0xfffffff00c027812 */ /* 0x000fe400078ec0ff */
[----:B------:R-:W-:Y:S01]  /*0610*/  LOP3.LUT R7, R4, R0, RZ, 0x3c, !PT ;  /* 0x0000000004077212 */ /* 0x000fe200078e3cff */
[----:B------:R-:W-:Y:S01]  /*0620*/  IMAD R0, R6, R22, RZ ;  /* 0x0000001606007224 */ /* 0x000fe200078e02ff */
[----:B------:R-:W-:Y:S02]  /*0630*/  MOV R4, RZ ;  /* 0x000000ff00047202 */ /* 0x000fe40000000f00 */
[----:B------:R-:W-:Y:S02]  /*0640*/  IABS R12, R27 ;  /* 0x0000001b000c7213 */ /* 0x000fe40000000000 */
[----:B------:R-:W-:Y:S01]  /*0650*/  SHF.R.S32.HI R33, RZ, 0x1f, R32 ;  /* 0x0000001fff217819 */ /* 0x000fe20000011420 */
[----:B------:R-:W-:-:S04]  /*0660*/  IMAD.HI.U32 R4, R5, R0, R4 ;  /* 0x0000000005047227 */ /* 0x000fc800078e0004 */
[----:B------:R-:W-:Y:S01]  /*0670*/  IMAD.IADD R0, R166, 0x1, -R2 ;  /* 0x00000001a6007824 */ /* 0x000fe200078e0a02 */
[----:B------:R-:W-:Y:S01]  /*0680*/  STL.64 [R1+0x38], R32 ;  /* 0x0000382001007387 */ /* 0x000fe20000100a00 */
[----:B------:R-:W-:Y:S01]  /*0690*/  IMAD.HI.U32 R10, R4, R12, RZ ;  /* 0x0000000c040a7227 */ /* 0x000fe200078e00ff */
[----:B------:R-:W-:Y:S02]  /*06a0*/  LEA R4, R165, R11, 0x3 ;  /* 0x0000000ba5047211 */ /* 0x000fe400078e18ff */
[-C--:B------:R-:W-:Y:S02]  /*06b0*/  LEA.HI R5, R0, R0.reuse, RZ, 0x1 ;  /* 0x0000000000057211 */ /* 0x080fe400078f08ff */
[----:B------:R-:W-:Y:S01]  /*06c0*/  SHF.R.S32.HI R6, RZ, 0x1f, R0 ;  /* 0x0000001fff067819 */ /* 0x000fe20000011400 */
[----:B------:R-:W-:Y:S01]  /*06d0*/  IMAD.U32 R226, R4, 0x20, R7 ;  /* 0x0000002004e27824 */ /* 0x000fe200078e0007 */
[----:B------:R-:W-:Y:S01]  /*06e0*/  LOP3.LUT R2, R5, 0x7fffffe, RZ, 0xc0, !PT ;  /* 0x07fffffe05027812 */ /* 0x000fe200078ec0ff */
[----:B------:R-:W-:Y:S01]  /*06f0*/  IMAD R4, R23, c[0x0][0x178], RZ ;  /* 0x00005e0017047a24 */ /* 0x000fe200078e02ff */
[----:B------:R-:W-:Y:S01]  /*0700*/  LEA.HI R18, R6, R0, RZ, 0x3 ;  /* 0x0000000006127211 */ /* 0x000fe200078f18ff */
[----:B------:R-:W-:Y:S01]  /*0710*/  IMAD R7, R9, c[0x0][0x1a0], RZ ;  /* 0x0000680009077a24 */ /* 0x000fe200078e02ff */
[----:B------:R-:W-:Y:S01]  /*0720*/  SHF.R.S32.HI R11, RZ, 0x1f, R5 ;  /* 0x0000001fff0b7819 */ /* 0x000fe20000011405 */
[----:B------:R-:W-:Y:S01]  /*0730*/  IMAD.IADD R160, R0, 0x1, -R2 ;  /* 0x0000000100a07824 */ /* 0x000fe200078e0a02 */
[----:B------:R-:W-:Y:S01]  /*0740*/  LOP3.LUT R2, R15, 0x3fffffe, RZ, 0xc0, !PT ;  /* 0x03fffffe0f027812 */ /* 0x000fe200078ec0ff */
[----:B------:R-:W-:-:S02]  /*0750*/  IMAD.MOV R0, RZ, RZ, -R10 ;  /* 0x000000ffff007224 */ /* 0x000fc400078e0a0a */
[----:B------:R-:W-:Y:S01]  /*0760*/  IMAD R4, R24, c[0x0][0x17c], R4 ;  /* 0x00005f0018047a24 */ /* 0x000fe200078e0204 */
[----:B------:R-:W-:Y:S01]  /*0770*/  IADD3 R17, R3, -R2, RZ ;  /* 0x8000000203117210 */ /* 0x000fe20007ffe0ff */
[----:B------:R-:W-:Y:S01]  /*0780*/  IMAD R6, R22, R0, R12 ;  /* 0x0000000016067224 */ /* 0x000fe200078e020c */
[----:B------:R-:W-:Y:S01]  /*0790*/  SHF.R.S32.HI R12, RZ, 0x1, R5 ;  /* 0x00000001ff0c7819 */ /* 0x000fe20000011405 */
[----:B------:R-:W-:Y:S02]  /*07a0*/  IMAD R0, R9, c[0x0][0x198], RZ ;  /* 0x0000660009007a24 */ /* 0x000fe400078e02ff */
[----:B------:R-:W-:Y:S01]  /*07b0*/  IMAD.WIDE.U32 R2, R24, c[0x0][0x178], R32 ;  /* 0x00005e0018027a25 */ /* 0x000fe200078e0020 */
[----:B------:R-:W-:-:S03]  /*07c0*/  ISETP.GT.U32.AND P1, PT, R22, R6, PT ;  /* 0x000000061600720c */ /* 0x000fc60003f24070 */
[C---:B------:R-:W-:Y:S01]  /*07d0*/  IMAD R14, R8.reuse, c[0x0][0x19c], R0 ;  /* 0x00006700080e7a24 */ /* 0x040fe200078e0200 */
[----:B------:R-:W-:Y:S01]  /*07e0*/  LEA.HI R0, R11, R12, RZ, 0x2 ;  /* 0x0000000c0b007211 */ /* 0x000fe200078f10ff */
[C---:B------:R-:W-:Y:S01]  /*07f0*/  IMAD R13, R8.reuse, c[0x0][0x1a4], R7 ;  /* 0x00006900080d7a24 */ /* 0x040fe200078e0207 */
[----:B------:R-:W-:Y:S01]  /*0800*/  IADD3 R3, R3, R4, RZ ;  /* 0x0000000403037210 */ /* 0x000fe20007ffe0ff */
[----:B------:R-:W-:Y:S01]  /*0810*/  IMAD.WIDE.U32 R4, R8, c[0x0][0x198], R32 ;  /* 0x0000660008047a25 */ /* 0x000fe200078e0020 */
[----:B------:R-:W-:-:S03]  /*0820*/  LOP3.LUT R0, R0, 0xfffffffc, RZ, 0xc0, !PT ;  /* 0xfffffffc00007812 */ /* 0x000fc600078ec0ff */
[C---:B------:R-:W-:Y:S01]  /*0830*/  IMAD R7, R27.reuse, c[0x0][0x1ac], R26 ;  /* 0x00006b001b077a24 */ /* 0x040fe200078e021a */
[----:B------:R-:W-:Y:S01]  /*0840*/  IADD3 R36, R12, -R0, RZ ;  /* 0x800000000c247210 */ /* 0x000fe20007ffe0ff */
[----:B------:R-:W-:Y:S01]  /*0850*/  @!P1 IMAD.IADD R6, R6, 0x1, -R22 ;  /* 0x0000000106069824 */ /* 0x000fe200078e0a16 */
[----:B------:R-:W-:Y:S01]  /*0860*/  @!P1 IADD3 R10, R10, 0x1, RZ ;  /* 0x000000010a0a9810 */ /* 0x000fe20007ffe0ff */
[----:B------:R-:W-:Y:S01]  /*0870*/  IMAD.WIDE.U32 R2, R27, c[0x0][0x1a8], R2 ;  /* 0x00006a001b027a25 */ /* 0x000fe200078e0002 */
[----:B------:R-:W-:Y:S02]  /*0880*/  LOP3.LUT P1, RZ, R36, 0x2, RZ, 0xc0, !PT ;  /* 0x0000000224ff7812 */ /* 0x000fe4000782c0ff */
[----:B------:R-:W-:Y:S01]  /*0890*/  ISETP.GE.U32.AND P3, PT, R6, R22, PT ;  /* 0x000000160600720c */ /* 0x000fe20003f66070 */
[----:B------:R-:W-:Y:S01]  /*08a0*/  IMAD.IADD R5, R5, 0x1, R14 ;  /* 0x0000000105057824 */ /* 0x000fe200078e020e */
[----:B------:R-:W-:Y:S01]  /*08b0*/  MOV R14, c[0x0][0x190] ;  /* 0x00006400000e7a02 */ /* 0x000fe20000000f00 */
[----:B------:R-:W-:-:S02]  /*08c0*/  IMAD R0, R23, c[0x0][0x180], RZ ;  /* 0x0000600017007a24 */ /* 0x000fc400078e02ff */
[----:B------:R-:W-:-:S04]  /*08d0*/  IMAD.WIDE.U32 R8, R8, c[0x0][0x1a0], R32 ;  /* 0x0000680008087a25 */ /* 0x000fc800078e0020 */
[----:B------:R-:W-:Y:S01]  /*08e0*/  IMAD.IADD R3, R3, 0x1, R7 ;  /* 0x0000000103037824 */ /* 0x000fe200078e0207 */
[----:B------:R-:W-:Y:S01]  /*08f0*/  IADD3 R9, R9, R13, RZ ;  /* 0x0000000d09097210 */ /* 0x000fe20007ffe0ff */
[----:B------:R-:W-:Y:S01]  /*0900*/  IMAD R0, R24, c[0x0][0x184], R0 ;  /* 0x0000610018007a24 */ /* 0x000fe200078e0200 */
[----:B------:R-:W-:Y:S01]  /*0910*/  SHF.L.U64.HI R13, R14, R25, c[0x0][0x194] ;  /* 0x000065000e0d7619 */ /* 0x000fe20000010219 */
[----:B------:R-:W-:Y:S01]  /*0920*/  IMAD.WIDE.U32 R6, R24, c[0x0][0x180], R4 ;  /* 0x0000600018067a25 */ /* 0x000fe200078e0004 */
[----:B------:R-:W-:-:S03]  /*0930*/  @P3 IADD3 R10, R10, 0x1, RZ ;  /* 0x000000010a0a3810 */ /* 0x000fc60007ffe0ff */
[----:B------:R-:W-:Y:S02]  /*0940*/  IMAD R4, R31, c[0x0][0x190], RZ ;  /* 0x000064001f047a24 */ /* 0x000fe400078e02ff */
[----:B------:R-:W-:Y:S02]  /*0950*/  IMAD R12, R23, c[0x0][0x188], RZ ;  /* 0x00006200170c7a24 */ /* 0x000fe400078e02ff */
[----:B------:R-:W-:Y:S01]  /*0960*/  IMAD.IADD R7, R7, 0x1, R0 ;  /* 0x0000000107077824 */ /* 0x000fe200078e0200 */
[----:B------:R-:W-:Y:S01]  /*0970*/  MOV R0, R10 ;  /* 0x0000000a00007202 */ /* 0x000fe20000000f00 */
[C---:B------:R-:W-:Y:S02]  /*0980*/  IMAD R11, R30.reuse, c[0x0][0x194], R4 ;  /* 0x000065001e0b7a24 */ /* 0x040fe400078e0204 */
[----:B------:R-:W-:Y:S01]  /*0990*/  IMAD.WIDE.U32 R4, R30, c[0x0][0x190], R2 ;  /* 0x000064001e047a25 */ /* 0x000fe200078e0002 */
[----:B------:R-:W-:Y:S02]  /*09a0*/  @!P0 IADD3 R0, -R0, RZ, RZ ;  /* 0x000000ff00008210 */ /* 0x000fe40007ffe1ff */
[----:B------:R-:W-:Y:S01]  /*09b0*/  @!P2 LOP3.LUT R0, RZ, c[0x0][0x1c8], RZ, 0x33, !PT ;  /* 0x00007200ff00aa12 */ /* 0x000fe200078e33ff */
[----:B------:R-:W-:Y:S01]  /*09c0*/  IMAD R12, R24, c[0x0][0x18c], R12 ;  /* 0x00006300180c7a24 */ /* 0x000fe200078e020c */
[----:B------:R-:W-:Y:S01]  /*09d0*/  LEA R2, P0, R4, c[0x0][0x160], 0x1 ;  /* 0x0000580004027a11 */ /* 0x000fe200078008ff */
[----:B------:R-:W-:-:S04]  /*09e0*/  IMAD.WIDE.U32 R8, R24, c[0x0][0x188], R8 ;  /* 0x0000620018087a25 */ /* 0x000fc800078e0008 */
[----:B------:R-:W-:Y:S01]  /*09f0*/  IMAD.IADD R3, R5, 0x1, R11 ;  /* 0x0000000105037824 */ /* 0x000fe200078e020b */
[----:B------:R-:W-:Y:S01]  /*0a00*/  IADD3 R11, R9, R12, RZ ;  /* 0x0000000c090b7210 */ /* 0x000fe20007ffe0ff */
[----:B------:R-:W-:Y:S01]  /*0a10*/  IMAD.SHL.U32 R14, R14, 0x40, RZ ;  /* 0x000000400e0e7824 */ /* 0x000fe200078e00ff */
[----:B------:R-:W-:Y:S01]  /*0a20*/  SHF.R.S32.HI R9, RZ, 0x1f, R0 ;  /* 0x0000001fff097819 */ /* 0x000fe20000011400 */
[----:B------:R-:W-:Y:S01]  /*0a30*/  IMAD.SHL.U32 R226, R226, 0x2, RZ ;  /* 0x00000002e2e27824 */ /* 0x000fe200078e00ff */
[----:B------:R-:W-:Y:S01]  /*0a40*/  LEA.HI.X R3, R4, c[0x0][0x164], R3, 0x1, P0 ;  /* 0x0000590004037a11 */ /* 0x000fe200000f0c03 */
[----:B------:R-:W-:Y:S01]  /*0a50*/  IMAD.WIDE.U32 R26, R0, c[0x0][0x1b0], R6 ;  /* 0x00006c00001a7a25 */ /* 0x000fe200078e0006 */
[----:B------:R-:W-:Y:S02]  /*0a60*/  IADD3 R4, P0, R14, R2, RZ ;  /* 0x000000020e047210 */ /* 0x000fe40007f1e0ff */
[----:B------:R-:W-:Y:S01]  /*0a70*/  MOV R10, R8 ;  /* 0x00000008000a7202 */ /* 0x000fe20000000f00 */
[----:B------:R-:W-:Y:S01]  /*0a80*/  IMAD R8, R9, c[0x0][0x1b0], RZ ;  /* 0x00006c0009087a24 */ /* 0x000fe200078e02ff */
[----:B------:R1:W-:Y:S01]  /*0a90*/  LDGSTS.E.BYPASS.LTC128B.128 [R226], [R2.64] ;  /* 0x0000000002e27fae */ /* 0x0003e2000b901d46 */
[----:B------:R-:W-:Y:S01]  /*0aa0*/  IMAD.X R5, R13, 0x1, R3, P0 ;  /* 0x000000010d057824 */ /* 0x000fe200000e0603 */
[----:B------:R-:W-:Y:S01]  /*0ab0*/  MOV R172, R26 ;  /* 0x0000001a00ac7202 */ /* 0x000fe20000000f00 */
[----:B------:R-:W-:Y:S01]  /*0ac0*/  IMAD.WIDE.U32 R24, R0, c[0x0][0x1b8], R10 ;  /* 0x00006e0000187a25 */ /* 0x000fe200078e000a */
[----:B------:R1:W-:Y:S01]  /*0ad0*/  LDGSTS.E.BYPASS.LTC128B.128 [R226+0x2000], [R2.64+0x40] ;  /* 0x0200004002e27fae */ /* 0x0003e2000b901d46 */
[----:B------:R-:W-:-:S03]  /*0ae0*/  SHF.R.S32.HI R11, RZ, 0x1, R15 ;  /* 0x00000001ff0b7819 */ /* 0x000fc6000001140f */
[----:B------:R1:W-:Y:S01]  /*0af0*/  LDGSTS.E.BYPASS.LTC128B.128 [R226+0x4000], [R2.64+0x80] ;  /* 0x0400008002e27fae */ /* 0x0003e2000b901d46 */
[----:B------:R-:W-:-:S03]  /*0b00*/  MOV R22, R24 ;  /* 0x0000001800167202 */ /* 0x000fc60000000f00 */
[----:B------:R2:W-:Y:S04]  /*0b10*/  LDGSTS.E.BYPASS.LTC128B.128 [R226+0x800], [R4.64] ;  /* 0x0080000004e27fae */ /* 0x0005e8000b901d46 */
[----:B------:R2:W-:Y:S04]  /*0b20*/  LDGSTS.E.BYPASS.LTC128B.128 [R226+0x2800], [R4.64+0x40] ;  /* 0x0280004004e27fae */ /* 0x0005e8000b901d46 */
[----:B------:R2:W-:Y:S04]  /*0b30*/  LDGSTS.E.BYPASS.LTC128B.128 [R226+0x4800], [R4.64+0x80] ;  /* 0x0480008004e27fae */ /* 0x0005e8000b901d46 */
[----:B------:R-:W-:Y:S01]  /*0b40*/  STL.64 [R1+0x30], R26 ;  /* 0x0000301a01007387 */ /* 0x000fe20000100a00 */
[----:B-1----:R-:W-:Y:S01]  /*0b50*/  IMAD R3, R0, c[0x0][0x1b4], R8 ;  /* 0x00006d0000037a24 */ /* 0x002fe200078e0208 */
[----:B------:R-:W-:-:S04]  /*0b60*/  IADD3 R2, P0, R14, R4, RZ ;  /* 0x000000040e027210 */ /* 0x000fc80007f1e0ff */
[----:B------:R-:W-:Y:S01]  /*0b70*/  IADD3 R173, R27, R3, RZ ;  /* 0x000000031bad7210 */ /* 0x000fe20007ffe0ff */
[----:B------:R-:W-:Y:S01]  /*0b80*/  IMAD.X R3, R13, 0x1, R5, P0 ;  /* 0x000000010d037824 */ /* 0x000fe200000e0605 */
[----:B------:R-:W-:-:S03]  /*0b90*/  IADD3 R6, P0, R14, R2, RZ ;  /* 0x000000020e067210 */ /* 0x000fc60007f1e0ff */
[----:B------:R-:W-:Y:S01]  /*0ba0*/  STL.64 [R1+0x28], R172 ;  /* 0x000028ac01007387 */ /* 0x000fe20000100a00 */
[----:B--2---:R-:W-:Y:S02]  /*0bb0*/  IMAD R4, R9, c[0x0][0x1b8], RZ ;  /* 0x00006e0009047a24 */ /* 0x004fe400078e02ff */
[----:B------:R-:W-:Y:S01]  /*0bc0*/  IMAD.WIDE.U32 R8, R164, R170, R172 ;  /* 0x000000aaa4087225 */ /* 0x000fe200078e00ac */
[----:B------:R1:W-:Y:S03]  /*0bd0*/  LDGSTS.E.BYPASS.LTC128B.128 [R226+0x1000], [R2.64] ;  /* 0x0100000002e27fae */ /* 0x0003e6000b901d46 */
[----:B------:R-:W-:Y:S01]  /*0be0*/  IMAD R10, R0, c[0x0][0x1bc], R4 ;  /* 0x00006f00000a7a24 */ /* 0x000fe200078e0204 */
[----:B------:R-:W-:Y:S01]  /*0bf0*/  IADD3 R0, R9, R19, RZ ;  /* 0x0000001309007210 */ /* 0x000fe20007ffe0ff */
[----:B------:R-:W-:Y:S01]  /*0c00*/  IMAD.X R7, R13, 0x1, R3, P0 ;  /* 0x000000010d077824 */ /* 0x000fe200000e0603 */
[----:B------:R-:W-:Y:S01]  /*0c10*/  LEA R4, P0, R8, c[0x0][0x168], 0x1 ;  /* 0x00005a0008047a11 */ /* 0x000fe200078008ff */
[----:B------:R1:W-:Y:S01]  /*0c20*/  LDGSTS.E.BYPASS.LTC128B.128 [R226+0x3000], [R2.64+0x40] ;  /* 0x0300004002e27fae */ /* 0x0003e2000b901d46 */
[----:B------:R-:W-:Y:S01]  /*0c30*/  IMAD.IADD R23, R25, 0x1, R10 ;  /* 0x0000000119177824 */ /* 0x000fe200078e020a */
[----:B------:R-:W-:-:S02]  /*0c40*/  LEA R9, R16, R17, 0x3 ;  /* 0x0000001110097211 */ /* 0x000fc400078e18ff */
[----:B------:R1:W-:Y:S01]  /*0c50*/  LDGSTS.E.BYPASS.LTC128B.128 [R226+0x5000], [R2.64+0x80] ;  /* 0x0500008002e27fae */ /* 0x0003e2000b901d46 */
[----:B------:R-:W-:Y:S01]  /*0c60*/  LEA.HI.X R5, R8, c[0x0][0x16c], R0, 0x1, P0 ;  /* 0x00005b0008057a11 */ /* 0x000fe200000f0c00 */
[----:B------:R-:W-:Y:S02]  /*0c70*/  IMAD.SHL.U32 R0, R11, 0x40, RZ ;  /* 0x000000400b007824 */ /* 0x000fe400078e00ff */
[----:B------:R2:W-:Y:S03]  /*0c80*/  LDGSTS.E.BYPASS.LTC128B.128 [R226+0x1800], [R6.64] ;  /* 0x0180000006e27fae */ /* 0x0005e6000b901d46 */
[----:B------:R-:W-:Y:S01]  /*0c90*/  LOP3.LUT R0, R0, 0xc0, RZ, 0xc0, !PT ;  /* 0x000000c000007812 */ /* 0x000fe200078ec0ff */
[----:B------:R2:W-:Y:S03]  /*0ca0*/  LDGSTS.E.BYPASS.LTC128B.128 [R226+0x3800], [R6.64+0x40] ;  /* 0x0380004006e27fae */ /* 0x0005e6000b901d46 */
[----:B------:R-:W-:Y:S01]  /*0cb0*/  LOP3.LUT R8, R0, 0x8, R21, 0xf8, !PT ;  /* 0x0000000800087812 */ /* 0x000fe200078ef815 */
[----:B------:R2:W-:Y:S04]  /*0cc0*/  LDGSTS.E.BYPASS.LTC128B.128 [R226+0x5800], [R6.64+0x80] ;  /* 0x0580008006e27fae */ /* 0x0005e8000b901d46 */
[----:B------:R3:W-:Y:S04]  /*0cd0*/  LDGSTS.E.BYPASS.LTC128B.128 [R226+0x6000], [R4.64] ;  /* 0x0600000004e27fae */ /* 0x0007e8000b901d46 */
[----:B------:R3:W-:Y:S04]  /*0ce0*/  LDGSTS.E.BYPASS.LTC128B.128 [R226+0x7000], [R4.64+0x40] ;  /* 0x0700004004e27fae */ /* 0x0007e8000b901d46 */
[----:B------:R3:W-:Y:S01]  /*0cf0*/  LDGSTS.E.BYPASS.LTC128B.128 [R226+0x8000], [R4.64+0x80] ;  /* 0x0800008004e27fae */ /* 0x0007e2000b901d46 */
[----:B-1----:R-:W-:-:S03]  /*0d00*/  IADD3 R2, P0, R170, R4, RZ ;  /* 0x00000004aa027210 */ /* 0x002fc60007f1e0ff */
[----:B------:R-:W-:Y:S02]  /*0d10*/  STL.64 [R1+0x20], R24 ;  /* 0x0000201801007387 */ /* 0x000fe40000100a00 */
[----:B------:R-:W-:Y:S02]  /*0d20*/  IMAD.X R3, R171, 0x1, R5, P0 ;  /* 0x00000001ab037824 */ /* 0x000fe400000e0605 */
[----:B------:R-:W-:Y:S04]  /*0d30*/  STL.64 [R1+0x8], R22 ;  /* 0x0000081601007387 */ /* 0x000fe80000100a00 */
[----:B------:R1:W-:Y:S01]  /*0d40*/  LDGSTS.E.BYPASS.LTC128B.128 [R226+0x6800], [R2.64] ;  /* 0x0680000002e27fae */ /* 0x0003e2000b901d46 */
[----:B--2---:R-:W-:-:S03]  /*0d50*/  SHF.R.U32.HI R7, RZ, 0x3, R0 ;  /* 0x00000003ff077819 */ /* 0x004fc60000011600 */
[----:B------:R1:W-:Y:S01]  /*0d60*/  LDGSTS.E.BYPASS.LTC128B.128 [R226+0x7800], [R2.64+0x40] ;  /* 0x0780004002e27fae */ /* 0x0003e2000b901d46 */
[----:B------:R-:W-:-:S03]  /*0d70*/  LOP3.LUT R7, R8, R7, RZ, 0x3c, !PT ;  /* 0x0000000708077212 */ /* 0x000fc600078e3cff */
[----:B------:R1:W-:Y:S04]  /*0d80*/  LDGSTS.E.BYPASS.LTC128B.128 [R226+0x8800], [R2.64+0x80] ;  /* 0x0880008002e27fae */ /* 0x0003e8000b901d46 */
[----:B------:R-:W0:Y:S01]  /*0d90*/  LDGDEPBAR ;  /* 0x00000000000079af */ /* 0x000e220000000000 */
[----:B---3--:R-:W-:Y:S01]  /*0da0*/  SHF.L.U32 R4, R36, 0x6, RZ ;  /* 0x0000000624047819 */ /* 0x008fe200000006ff */
[----:B------:R-:W-:-:S03]  /*0db0*/  IMAD.SHL.U32 R5, R16, 0x8, RZ ;  /* 0x0000000810057824 */ /* 0x000fc600078e00ff */
[----:B------:R-:W-:-:S04]  /*0dc0*/  LOP3.LUT R4, R4, 0xc0, RZ, 0xc0, !PT ;  /* 0x000000c004047812 */ /* 0x000fc800078ec0ff */
[----:B------:R-:W-:Y:S02]  /*0dd0*/  LOP3.LUT R6, R4, 0x8, R5, 0xf8, !PT ;  /* 0x0000000804067812 */ /* 0x000fe400078ef805 */
[----:B------:R-:W-:-:S04]  /*0de0*/  SHF.R.U32.HI R5, RZ, 0x3, R4 ;  /* 0x00000003ff057819 */ /* 0x000fc80000011604 */
[----:B------:R-:W-:Y:S02]  /*0df0*/  LOP3.LUT R148, R6, R5, RZ, 0x3c, !PT ;  /* 0x0000000506947212 */ /* 0x000fe400078e3cff */
[----:B-1----:R-:W-:Y:S01]  /*0e00*/  SHF.L.U32 R2, R18, 0x5, RZ ;  /* 0x0000000512027819 */ /* 0x002fe200000006ff */
[----:B------:R-:W-:-:S04]  /*0e10*/  DEPBAR.LE SB0, 0x0 ;  /* 0x000080000000791a */ /* 0x000fc80000000000 */
[----:B------:R-:W-:Y:S01]  /*0e20*/  LOP3.LUT R149, R2, 0xffffff00, RZ, 0xc0, !PT ;  /* 0xffffff0002957812 */ /* 0x000fe200078ec0ff */
[----:B------:R-:W-:-:S04]  /*0e30*/  IMAD.WIDE.U32 R2, R164, R29, R22 ;  /* 0x0000001da4027225 */ /* 0x000fc800078e0016 */
[----:B------:R-:W-:Y:S01]  /*0e40*/  IMAD.IADD R0, R3, 0x1, R20 ;  /* 0x0000000103007824 */ /* 0x000fe200078e0214 */
[----:B------:R-:W-:Y:S01]  /*0e50*/  BAR.SYNC.DEFER_BLOCKING 0x0 ;  /* 0x0000000000007b1d */ /* 0x000fe20000010000 */
[C---:B------:R-:W-:Y:S02]  /*0e60*/  LEA R4, P0, R2.reuse, c[0x0][0x170], 0x1 ;  /* 0x00005c0002047a11 */ /* 0x040fe400078008ff */
[----:B------:R-:W-:Y:S02]  /*0e70*/  LEA R3, R165, R149, 0x9 ;  /* 0x00000095a5037211 */ /* 0x000fe400078e48ff */
[----:B------:R-:W-:Y:S01]  /*0e80*/  LEA.HI.X R5, R2, c[0x0][0x174], R0, 0x1, P0 ;  /* 0x00005d0002057a11 */ /* 0x000fe200000f0c00 */
[----:B------:R-:W-:Y:S01]  /*0e90*/  IMAD.U32 R0, R9, 0x20, R7 ;  /* 0x0000002009007824 */ /* 0x000fe200078e0007 */
[----:B------:R-:W-:Y:S02]  /*0ea0*/  LEA R2, R160, R3, 0x5 ;  /* 0x00000003a0027211 */ /* 0x000fe400078e28ff */
[----:B------:R-:W-:Y:S01]  /*0eb0*/  IADD3 R6, P0, R29, R4, RZ ;  /* 0x000000041d067210 */ /* 0x000fe20007f1e0ff */
[----:B------:R-:W-:Y:S01]  /*0ec0*/  IMAD.SHL.U32 R3, R0, 0x2, RZ ;  /* 0x0000000200037824 */ /* 0x000fe200078e00ff */
[----:B------:R-:W-:-:S02]  /*0ed0*/  IADD3 R2, R148, R2, RZ ;  /* 0x0000000294027210 */ /* 0x000fc40007ffe0ff */
[----:B------:R-:W-:Y:S02]  /*0ee0*/  IADD3.X R7, R28, R5, RZ, P0, !PT ;  /* 0x000000051c077210 */ /* 0x000fe400007fe4ff */
[----:B------:R-:W-:Y:S02]  /*0ef0*/  SHF.L.U32 R224, R2, 0x1, RZ ;  /* 0x0000000102e07819 */ /* 0x000fe400000006ff */
[----:B------:R-:W-:Y:S02]  /*0f00*/  LOP3.LUT P0, RZ, R11, 0x2, RZ, 0xc0, !PT ;  /* 0x000000020bff7812 */ /* 0x000fe4000780c0ff */
[----:B------:R-:W-:Y:S01]  /*0f10*/  LEA R223, R0, 0x6000, 0x1 ;  /* 0x0000600000df7811 */ /* 0x000fe200078e08ff */
        /* <DEDUP_REMOVED lines=10> */
[----:B------:R-:W3:Y:S04]  /*0fc0*/  LDSM.16.M88.4 R20, [R3+0x6000] ;  /* 0x006000000314783b */ /* 0x000ee80000000200 */
[----:B------:R-:W4:Y:S01]  /*0fd0*/  LDSM.16.M88.4 R12, [R224+0x1000] ;  /* 0x00100000e00c783b */ /* 0x000f220000000200 */
[----:B-1----:R-:W-:-:S03]  /*0fe0*/  MOV R4, 0x20 ;  /* 0x0000002000047802 */ /* 0x002fc60000000f00 */
[----:B------:R-:W1:Y:S01]  /*0ff0*/  LDSM.16.M88.4 R32, [R3+0x6400] ;  /* 0x006400000320783b */ /* 0x000e620000000200 */
[----:B------:R-:W-:Y:S02]  /*1000*/  MOV R5, 0x5 ;  /* 0x0000000500057802 */ /* 0x000fe40000000f00 */
[C---:B------:R-:W-:Y:S01]  /*1010*/  SEL R2, R4.reuse, 0xffffffe0, !P0 ;  /* 0xffffffe004027807 */ /* 0x040fe20004000000 */
[----:B------:R-:W5:Y:S01]  /*1020*/  LDSM.16.M88.4 R28, [R3+0x6800] ;  /* 0x00680000031c783b */ /* 0x000f620000000200 */
[----:B------:R-:W-:Y:S02]  /*1030*/  SEL R4, R4, 0xffffffe0, !P1 ;  /* 0xffffffe004047807 */ /* 0x000fe40004800000 */
[----:B------:R-:W-:Y:S01]  /*1040*/  IADD3 R222, R223, R2, RZ ;  /* 0x00000002dfde7210 */ /* 0x000fe20007ffe0ff */
[----:B------:R-:W1:Y:S01]  /*1050*/  LDSM.16.M88.4 R24, [R3+0x6c00] ;  /* 0x006c00000318783b */ /* 0x000e620000000200 */
[----:B------:R-:W-:Y:S01]  /*1060*/  ISETP.NE.AND P0, PT, R182, 0x1, PT ;  /* 0x00000001b600780c */ /* 0x000fe20003f05270 */
[----:B------:R-:W-:-:S02]  /*1070*/  IMAD.IADD R225, R224, 0x1, R4 ;  /* 0x00000001e0e17824 */ /* 0x000fc400078e0204 */
[----:B------:R-:W-:Y:S04]  /*1080*/  LDSM.16.M88.4 R44, [R222] ;  /* 0x00000000de2c783b */ /* 0x000fe80000000200 */
[----:B------:R-:W1:Y:S04]  /*1090*/  LDSM.16.M88.4 R40, [R225] ;  /* 0x00000000e128783b */ /* 0x000e680000000200 */
[----:B------:R-:W2:Y:S04]  /*10a0*/  LDSM.16.M88.4 R8, [R225+0x1000] ;  /* 0x00100000e108783b */ /* 0x000ea80000000200 */
[----:B------:R-:W-:Y:S04]  /*10b0*/  LDSM.16.M88.4 R76, [R3+0x7000] ;  /* 0x00700000034c783b */ /* 0x000fe80000000200 */
[----:B------:R-:W2:Y:S01]  /*10c0*/  LDSM.16.M88.4 R36, [R224+0x2000] ;  /* 0x00200000e024783b */ /* 0x000ea20000000200 */
[-C--:B---3--:R-:W-:Y:S03]  /*10d0*/  HMMA.16816.F32 R48, R16, R20.reuse, RZ ;  /* 0x000000141030723c */ /* 0x088fe600000018ff */
[----:B------:R-:W3:Y:S04]  /*10e0*/  LDSM.16.M88.4 R60, [R222+0x400] ;  /* 0x00040000de3c783b */ /* 0x000ee80000000200 */
[----:B------:R-:W2:Y:S01]  /*10f0*/  LDSM.16.M88.4 R100, [R222+0xc00] ;  /* 0x000c0000de64783b */ /* 0x000ea20000000200 */
[C---:B----4-:R-:W-:Y:S03]  /*1100*/  HMMA.16816.F32 R52, R12.reuse, R20, RZ ;  /* 0x000000140c34723c */ /* 0x050fe600000018ff */
[----:B------:R-:W4:Y:S04]  /*1110*/  LDSM.16.M88.4 R92, [R222+0x800] ;  /* 0x00080000de5c783b */ /* 0x000f280000000200 */
[----:B------:R-:W-:Y:S01]  /*1120*/  LDSM.16.M88.4 R56, [R222+0x1000] ;  /* 0x00100000de38783b */ /* 0x000fe20000000200 */
[C---:B------:R-:W-:Y:S03]  /*1130*/  HMMA.16816.F32 R96, R12.reuse, R22, RZ ;  /* 0x000000160c60723c */ /* 0x040fe600000018ff */
[----:B------:R-:W0:Y:S05]  /*1140*/  LDGDEPBAR ;  /* 0x00000000000079af */ /* 0x000e2a0000000000 */
[C---:B-1----:R-:W-:Y:S08]  /*1150*/  HMMA.16816.F32 R88, R12.reuse, R32, RZ ;  /* 0x000000200c58723c */ /* 0x042ff000000018ff */
[C---:B-----5:R-:W-:Y:S08]  /*1160*/  HMMA.16816.F32 R80, R12.reuse, R28, RZ ;  /* 0x0000001c0c50723c */ /* 0x060ff000000018ff */
[C---:B------:R-:W-:Y:S08]  /*1170*/  HMMA.16816.F32 R68, R12.reuse, R24, RZ ;  /* 0x000000180c44723c */ /* 0x040ff000000018ff */
[C---:B------:R-:W-:Y:S08]  /*1180*/  HMMA.16816.F32 R84, R12.reuse, R34, RZ ;  /* 0x000000220c54723c */ /* 0x040ff000000018ff */
[C---:B------:R-:W-:Y:S08]  /*1190*/  HMMA.16816.F32 R72, R12.reuse, R30, RZ ;  /* 0x0000001e0c48723c */ /* 0x040ff000000018ff */
[----:B------:R-:W-:Y:S08]  /*11a0*/  HMMA.16816.F32 R64, R12, R26, RZ ;  /* 0x0000001a0c40723c */ /* 0x000ff000000018ff */
[----:B------:R-:W-:Y:S01]  /*11b0*/  HMMA.16816.F32 R12, R40, R44, R48 ;  /* 0x0000002c280c723c */ /* 0x000fe20000001830 */
[----:B------:R-:W-:Y:S07]  /*11c0*/  LDSM.16.M88.4 R48, [R222+0x2000] ;  /* 0x00200000de30783b */ /* 0x000fee0000000200 */
[C---:B------:R-:W-:Y:S08]  /*11d0*/  HMMA.16816.F32 R104, R16.reuse, R22, RZ ;  /* 0x000000161068723c */ /* 0x040ff000000018ff */
[C---:B------:R-:W-:Y:S08]  /*11e0*/  HMMA.16816.F32 R20, R16.reuse, R32, RZ ;  /* 0x000000201014723c */ /* 0x040ff000000018ff */
[C---:B------:R-:W-:Y:S01]  /*11f0*/  HMMA.16816.F32 R120, R16.reuse, R34, RZ ;  /* 0x000000221078723c */ /* 0x040fe200000018ff */
[----:B------:R-:W1:Y:S07]  /*1200*/  LDSM.16.M88.4 R32, [R224+0x3000] ;  /* 0x00300000e020783b */ /* 0x000e6e0000000200 */
[C---:B------:R-:W-:Y:S08]  /*1210*/  HMMA.16816.F32 R112, R16.reuse, R28, RZ ;  /* 0x0000001c1070723c */ /* 0x040ff000000018ff */
[C---:B------:R-:W-:Y:S01]  /*1220*/  HMMA.16816.F32 R132, R16.reuse, R30, RZ ;  /* 0x0000001e1084723c */ /* 0x040fe200000018ff */
[----:B------:R-:W5:Y:S07]  /*1230*/  LDSM.16.M88.4 R28, [R225+0x2000] ;  /* 0x00200000e11c783b */ /* 0x000f6e0000000200 */
[C---:B------:R-:W-:Y:S08]  /*1240*/  HMMA.16816.F32 R116, R16.reuse, R24, RZ ;  /* 0x000000181074723c */ /* 0x040ff000000018ff */
[----:B------:R-:W-:Y:S01]  /*1250*/  HMMA.16816.F32 R124, R16, R26, RZ ;  /* 0x0000001a107c723c */ /* 0x000fe200000018ff */
[----:B------:R-:W1:Y:S07]  /*1260*/  LDSM.16.M88.4 R24, [R225+0x3000] ;  /* 0x00300000e118783b */ /* 0x000e6e0000000200 */
[----:B--2---:R-:W-:Y:S08]  /*1270*/  HMMA.16816.F32 R16, R8, R44, R52 ;  /* 0x0000002c0810723c */ /* 0x004ff00000001834 */
[----:B------:R-:W-:Y:S08]  /*1280*/  HMMA.16816.F32 R12, R36, R76, R12 ;  /* 0x0000004c240c723c */ /* 0x000ff0000000180c */
[C---:B---3--:R-:W-:Y:S08]  /*1290*/  HMMA.16816.F32 R128, R8.reuse, R60, R88 ;  /* 0x0000003c0880723c */ /* 0x048ff00000001858 */
[C---:B------:R-:W-:Y:S08]  /*12a0*/  HMMA.16816.F32 R152, R8.reuse, R100, R68 ;  /* 0x000000640898723c */ /* 0x040ff00000001844 */
[----:B------:R-:W-:Y:S08]  /*12b0*/  HMMA.16816.F32 R96, R8, R46, R96 ;  /* 0x0000002e0860723c */ /* 0x000ff00000001860 */
[C---:B------:R-:W-:Y:S01]  /*12c0*/  HMMA.16816.F32 R88, R40.reuse, R60, R20 ;  /* 0x0000003c2858723c */ /* 0x040fe20000001814 */
[----:B------:R-:W-:Y:S07]  /*12d0*/  LDSM.16.M88.4 R20, [R224+0x4000] ;  /* 0x00400000e014783b */ /* 0x000fee0000000200 */
[----:B------:R-:W-:Y:S01]  /*12e0*/  HMMA.16816.F32 R68, R40, R46, R104 ;  /* 0x0000002e2844723c */ /* 0x000fe20000001868 */
[----:B------:R-:W2:Y:S07]  /*12f0*/  LDSM.16.M88.4 R44, [R3+0x8000] ;  /* 0x00800000032c783b */ /* 0x000eae0000000200 */
[C---:B----4-:R-:W-:Y:S08]  /*1300*/  HMMA.16816.F32 R140, R8.reuse, R92, R80 ;  /* 0x0000005c088c723c */ /* 0x050ff00000001850 */
[C---:B------:R-:W-:Y:S08]  /*1310*/  HMMA.16816.F32 R136, R8.reuse, R62, R84 ;  /* 0x0000003e0888723c */ /* 0x040ff00000001854 */
[C---:B------:R-:W-:Y:S08]  /*1320*/  HMMA.16816.F32 R144, R8.reuse, R94, R72 ;  /* 0x0000005e0890723c */ /* 0x040ff00000001848 */
[----:B------:R-:W-:Y:S08]  /*1330*/  HMMA.16816.F32 R156, R8, R102, R64 ;  /* 0x00000066089c723c */ /* 0x000ff00000001840 */
[----:B-1----:R-:W-:Y:S01]  /*1340*/  HMMA.16816.F32 R8, R32, R76, R16 ;  /* 0x0000004c2008723c */ /* 0x002fe20000001810 */
[----:B------:R-:W1:Y:S07]  /*1350*/  LDSM.16.M88.4 R16, [R224+0x5000] ;  /* 0x00500000e010783b */ /* 0x000e6e0000000200 */
[----:B-----5:R-:W-:Y:S01]  /*1360*/  HMMA.16816.F32 R52, R28, R56, R12 ;  /* 0x000000381c34723c */ /* 0x020fe2000000180c */
[----:B------:R-:W3:Y:S07]  /*1370*/  LDSM.16.M88.4 R12, [R225+0x4000] ;  /* 0x00400000e10c783b */ /* 0x000eee0000000200 */
[----:B------:R-:W-:Y:S08]  /*1380*/  HMMA.16816.F32 R68, R36, R78, R68 ;  /* 0x0000004e2444723c */ /* 0x000ff00000001844 */
[----:B------:R-:W-:Y:S01]  /*1390*/  HMMA.16816.F32 R64, R24, R56, R8 ;  /* 0x000000381840723c */ /* 0x000fe20000001808 */
[----:B------:R-:W-:Y:S07]  /*13a0*/  LDSM.16.M88.4 R8, [R225+0x5000] ;  /* 0x00500000e108783b */ /* 0x000fee0000000200 */
[----:B--2---:R-:W-:Y:S01]  /*13b0*/  HMMA.16816.F32 R72, R20, R44, R52 ;  /* 0x0000002c1448723c */ /* 0x004fe20000001834 */
[----:B------:R-:W2:Y:S07]  /*13c0*/  LDSM.16.M88.4 R52, [R3+0x7400] ;  /* 0x007400000334783b */ /* 0x000eae0000000200 */
[----:B------:R-:W-:Y:S08]  /*13d0*/  HMMA.16816.F32 R76, R32, R78, R96 ;  /* 0x0000004e204c723c */ /* 0x000ff00000001860 */
[----:B------:R-:W-:Y:S01]  /*13e0*/  HMMA.16816.F32 R104, R40, R62, R120 ;  /* 0x0000003e2868723c */ /* 0x000fe20000001878 */
[----:B------:R-:W4:Y:S07]  /*13f0*/  LDSM.16.M88.4 R60, [R222+0x1400] ;  /* 0x00140000de3c783b */ /* 0x000f2e0000000200 */
[----:B-1----:R-:W-:Y:S08]  /*1400*/  HMMA.16816.F32 R64, R16, R44, R64 ;  /* 0x0000002c1040723c */ /* 0x002ff00000001840 */
[----:B------:R-:W-:Y:S08]  /*1410*/  HMMA.16816.F32 R68, R28, R58, R68 ;  /* 0x0000003a1c44723c */ /* 0x000ff00000001844 */
[----:B---3--:R-:W-:Y:S08]  /*1420*/  HMMA.16816.F32 R80, R12, R48, R72 ;  /* 0x000000300c50723c */ /* 0x008ff00000001848 */
[----:B------:R-:W-:Y:S08]  /*1430*/  HMMA.16816.F32 R76, R24, R58, R76 ;  /* 0x0000003a184c723c */ /* 0x000ff0000000184c */
[----:B--2---:R-:W-:Y:S08]  /*1440*/  HMMA.16816.F32 R72, R36, R52, R88 ;  /* 0x000000342448723c */ /* 0x004ff00000001858 */
[----:B------:R-:W-:Y:S01]  /*1450*/  HMMA.16816.F32 R112, R40, R92, R112 ;  /* 0x0000005c2870723c */ /* 0x000fe20000001870 */
[----:B------:R-:W-:-:S04]  /*1460*/  FMUL.FTZ R0, R80, c[0x0][0x2ec] ;  /* 0x0000bb0050007a20 */ /* 0x000fc80000410000 */
[----:B------:R1:W2:Y:S03]  /*1470*/  MUFU.TANH R162, R0 ;  /* 0x0000000000a27308 */ /* 0x0002a60000002400 */
[C---:B------:R-:W-:Y:S08]  /*1480*/  HMMA.16816.F32 R116, R40.reuse, R100, R116 ;  /* 0x000000642874723c */ /* 0x040ff00000001874 */
[----:B------:R-:W-:Y:S01]  /*1490*/  HMMA.16816.F32 R132, R40, R94, R132 ;  /* 0x0000005e2884723c */ /* 0x000fe20000001884 */
[----:B-1----:R-:W-:-:S07]  /*14a0*/  FMUL.FTZ R0, R81, c[0x0][0x2ec] ;  /* 0x0000bb0051007a20 */ /* 0x002fce0000410000 */
[----:B------:R-:W-:Y:S01]  /*14b0*/  HMMA.16816.F32 R124, R40, R102, R124 ;  /* 0x00000066287c723c */ /* 0x000fe2000000187c */
[----:B------:R-:W1:Y:S01]  /*14c0*/  LDSM.16.M88.4 R40, [R3+0x8400] ;  /* 0x008400000328783b */ /* 0x000e620000000200 */
[----:B------:R3:W1:Y:S06]  /*14d0*/  MUFU.TANH R150, R0 ;  /* 0x0000000000967308 */ /* 0x00066c0000002400 */
[----:B------:R-:W-:Y:S08]  /*14e0*/  HMMA.16816.F32 R84, R8, R48, R64 ;  /* 0x000000300854723c */ /* 0x000ff00000001840 */
[----:B------:R-:W-:Y:S01]  /*14f0*/  HMMA.16816.F32 R64, R20, R46, R68 ;  /* 0x0000002e1440723c */ /* 0x000fe20000001844 */
[----:B---3--:R-:W-:-:S04]  /*1500*/  FMUL.FTZ R0, R82, c[0x0][0x2ec] ;  /* 0x0000bb0052007a20 */ /* 0x008fc80000410000 */
[----:B------:R3:W1:Y:S03]  /*1510*/  MUFU.TANH R163, R0 ;  /* 0x0000000000a37308 */ /* 0x0006660000002400 */
[----:B------:R-:W-:Y:S08]  /*1520*/  HMMA.16816.F32 R56, R32, R52, R128 ;  /* 0x000000342038723c */ /* 0x000ff00000001880 */
[----:B------:R-:W-:Y:S01]  /*1530*/  HMMA.16816.F32 R68, R16, R46, R76 ;  /* 0x0000002e1044723c */ /* 0x000fe2000000184c */
[----:B------:R-:W5:Y:S01]  /*1540*/  LDSM.16.M88.4 R44, [R222+0x2400] ;  /* 0x00240000de2c783b */ /* 0x000f620000000200 */
[----:B---3--:R-:W-:-:S06]  /*1550*/  FMUL.FTZ R0, R83, c[0x0][0x2ec] ;  /* 0x0000bb0053007a20 */ /* 0x008fcc0000410000 */
[----:B----4-:R-:W-:Y:S01]  /*1560*/  HMMA.16816.F32 R72, R28, R60, R72 ;  /* 0x0000003c1c48723c */ /* 0x010fe20000001848 */
[----:B------:R3:W4:Y:S07]  /*1570*/  MUFU.TANH R131, R0 ;  /* 0x0000000000837308 */ /* 0x00072e0000002400 */
[----:B------:R-:W-:Y:S08]  /*1580*/  HMMA.16816.F32 R76, R12, R50, R64 ;  /* 0x000000320c4c723c */ /* 0x000ff00000001840 */
[----:B------:R-:W-:Y:S01]  /*1590*/  HMMA.16816.F32 R64, R24, R60, R56 ;  /* 0x0000003c1840723c */ /* 0x000fe20000001838 */
[----:B------:R-:W2:Y:S01]  /*15a0*/  LDSM.16.M88.4 R56, [R3+0x7800] ;  /* 0x007800000338783b */ /* 0x000ea20000000200 */
[----:B---3--:R-:W-:-:S04]  /*15b0*/  FMUL.FTZ R0, R84, c[0x0][0x2ec] ;  /* 0x0000bb0054007a20 */ /* 0x008fc80000410000 */
[----:B------:R3:W1:Y:S02]  /*15c0*/  MUFU.TANH R151, R0 ;  /* 0x0000000000977308 */ /* 0x0006640000002400 */
[----:B------:R-:W-:Y:S08]  /*15d0*/  HMMA.16816.F32 R88, R8, R50, R68 ;  /* 0x000000320858723c */ /* 0x000ff00000001844 */
[----:B------:R-:W-:Y:S01]  /*15e0*/  HMMA.16816.F32 R48, R36, R54, R104 ;  /* 0x000000362430723c */ /* 0x000fe20000001868 */
[----:B---3--:R-:W-:-:S07]  /*15f0*/  FMUL.FTZ R0, R85, c[0x0][0x2ec] ;  /* 0x0000bb0055007a20 */ /* 0x008fce0000410000 */
[----:B-1----:R-:W-:Y:S01]  /*1600*/  HMMA.16816.F32 R68, R20, R40, R72 ;  /* 0x000000281444723c */ /* 0x002fe20000001848 */
[----:B------:R1:W3:Y:S07]  /*1610*/  MUFU.TANH R130, R0 ;  /* 0x0000000000827308 */ /* 0x0002ee0000002400 */
[----:B------:R-:W-:Y:S08]  /*1620*/  HMMA.16816.F32 R72, R32, R54, R136 ;  /* 0x000000362048723c */ /* 0x000ff00000001888 */
[----:B------:R-:W-:Y:S01]  /*1630*/  HMMA.16816.F32 R52, R16, R40, R64 ;  /* 0x000000281034723c */ /* 0x000fe20000001840 */
[----:B-1----:R-:W-:-:S04]  /*1640*/  FMUL.FTZ R0, R86, c[0x0][0x2ec] ;  /* 0x0000bb0056007a20 */ /* 0x002fc80000410000 */
[----:B------:R1:W1:Y:S03]  /*1650*/  MUFU.TANH R161, R0 ;  /* 0x0000000000a17308 */ /* 0x0002660000002400 */
[----:B------:R-:W-:Y:S01]  /*1660*/  HMMA.16816.F32 R64, R28, R62, R48 ;  /* 0x0000003e1c40723c */ /* 0x000fe20000001830 */
[----:B------:R-:W2:Y:S01]  /*1670*/  LDSM.16.M88.4 R48, [R222+0x1800] ;  /* 0x00180000de30783b */ /* 0x000ea20000000200 */
[----:B-1----:R-:W-:Y:S11]  /*1680*/  FMUL.FTZ R0, R87, c[0x0][0x2ec] ;  /* 0x0000bb0057007a20 */ /* 0x002ff60000410000 */
[----:B------:R-:W-:Y:S03]  /*1690*/  @!UPT UIADD3 URZ, URZ, URZ, URZ ;  /* 0x0000003f3f3ff290 */ /* 0x000fe6000fffe03f */
[----:B-----5:R-:W-:Y:S01]  /*16a0*/  HMMA.16816.F32 R80, R8, R44, R52 ;  /* 0x0000002c0850723c */ /* 0x020fe20000001834 */
[----:B------:R-:W1:Y:S01]  /*16b0*/  LDSM.16.M88.4 R52, [R3+0x8800] ;  /* 0x008800000334783b */ /* 0x000e620000000200 */
[----:B------:R5:W1:Y:S06]  /*16c0*/  MUFU.TANH R129, R0 ;  /* 0x0000000000817308 */ /* 0x000a6c0000002400 */
[----:B------:R-:W-:Y:S01]  /*16d0*/  HMMA.16816.F32 R64, R20, R42, R64 ;  /* 0x0000002a1440723c */ /* 0x000fe20000001840 */
[----:B-----5:R-:W-:-:S04]  /*16e0*/  FMUL.FTZ R0, R76, c[0x0][0x2ec] ;  /* 0x0000bb004c007a20 */ /* 0x020fc80000410000 */
[----:B------:R5:W1:Y:S02]  /*16f0*/  MUFU.TANH R128, R0 ;  /* 0x0000000000807308 */ /* 0x000a640000002400 */
[----:B-----5:R-:W-:-:S06]  /*1700*/  FMUL.FTZ R0, R77, c[0x0][0x2ec] ;  /* 0x0000bb004d007a20 */ /* 0x020fcc0000410000 */
[----:B------:R5:W1:Y:S02]  /*1710*/  MUFU.TANH R123, R0 ;  /* 0x00000000007b7308 */ /* 0x000a640000002400 */
[----:B-----5:R-:W-:-:S06]  /*1720*/  FMUL.FTZ R0, R78, c[0x0][0x2ec] ;  /* 0x0000bb004e007a20 */ /* 0x020fcc0000410000 */
[----:B------:R5:W1:Y:S02]  /*1730*/  MUFU.TANH R122, R0 ;  /* 0x00000000007a7308 */ /* 0x000a640000002400 */
[----:B-----5:R-:W-:Y:S02]  /*1740*/  FMUL.FTZ R0, R79, c[0x0][0x2ec] ;  /* 0x0000bb004f007a20 */ /* 0x020fe40000410000 */
[----:B------:R-:W-:Y:S04]  /*1750*/  HMMA.16816.F32 R76, R12, R44, R68 ;  /* 0x0000002c0c4c723c */ /* 0x000fe80000001844 */
[----:B------:R5:W1:Y:S04]  /*1760*/  MUFU.TANH R121, R0 ;  /* 0x0000000000797308 */ /* 0x000a680000002400 */
[----:B------:R-:W-:Y:S08]  /*1770*/  HMMA.16816.F32 R68, R24, R62, R72 ;  /* 0x0000003e1844723c */ /* 0x000ff00000001848 */
[----:B--2---:R-:W-:Y:S01]  /*1780*/  HMMA.16816.F32 R72, R36, R56, R112 ;  /* 0x000000382448723c */ /* 0x004fe20000001870 */
[----:B-----5:R-:W-:-:S04]  /*1790*/  FMUL.FTZ R0, R88, c[0x0][0x2ec] ;  /* 0x0000bb0058007a20 */ /* 0x020fc80000410000 */
[----:B------:R2:W1:Y:S03]  /*17a0*/  MUFU.TANH R120, R0 ;  /* 0x0000000000787308 */ /* 0x0004660000002400 */
[----:B------:R-:W-:Y:S08]  /*17b0*/  HMMA.16816.F32 R60, R32, R56, R140 ;  /* 0x00000038203c723c */ /* 0x000ff0000000188c */
[----:B------:R-:W-:Y:S01]  /*17c0*/  HMMA.16816.F32 R68, R16, R42, R68 ;  /* 0x0000002a1044723c */ /* 0x000fe20000001844 */
[----:B------:R-:W5:Y:S01]  /*17d0*/  LDSM.16.M88.4 R40, [R222+0x2800] ;  /* 0x00280000de28783b */ /* 0x000f620000000200 */
[----:B--2---:R-:W-:-:S06]  /*17e0*/  FMUL.FTZ R0, R89, c[0x0][0x2ec] ;  /* 0x0000bb0059007a20 */ /* 0x004fcc0000410000 */
[-C--:B------:R-:W-:Y:S01]  /*17f0*/  HMMA.16816.F32 R72, R28, R48.reuse, R72 ;  /* 0x000000301c48723c */ /* 0x080fe20000001848 */
[----:B------:R2:W1:Y:S07]  /*1800*/  MUFU.TANH R111, R0 ;  /* 0x00000000006f7308 */ /* 0x00046e0000002400 */
[----:B------:R-:W-:Y:S01]  /*1810*/  HMMA.16816.F32 R60, R24, R48, R60 ;  /* 0x00000030183c723c */ /* 0x000fe2000000183c */
[----:B--2---:R-:W-:-:S04]  /*1820*/  FMUL.FTZ R0, R90, c[0x0][0x2ec] ;  /* 0x0000bb005a007a20 */ /* 0x004fc80000410000 */
[----:B------:R2:W2:Y:S11]  /*1830*/  MUFU.TANH R110, R0 ;  /* 0x00000000006e7308 */ /* 0x0004b60000002400 */
[----:B------:R-:W-:Y:S08]  /*1840*/  @!UPT UIADD3 URZ, URZ, URZ, URZ ;  /* 0x0000003f3f3ff290 */ /* 0x000ff0000fffe03f */
[----:B-1----:R-:W-:Y:S01]  /*1850*/  HMMA.16816.F32 R60, R16, R52, R60 ;  /* 0x00000034103c723c */ /* 0x002fe2000000183c */
[----:B--2---:R-:W-:-:S07]  /*1860*/  FMUL.FTZ R0, R91, c[0x0][0x2ec] ;  /* 0x0000bb005b007a20 */ /* 0x004fce0000410000 */
[----:B------:R-:W-:Y:S01]  /*1870*/  HMMA.16816.F32 R88, R8, R46, R68 ;  /* 0x0000002e0858723c */ /* 0x000fe20000001844 */
[----:B------:R1:W2:Y:S07]  /*1880*/  MUFU.TANH R109, R0 ;  /* 0x00000000006d7308 */ /* 0x0002ae0000002400 */
[----:B------:R-:W-:Y:S08]  /*1890*/  HMMA.16816.F32 R68, R20, R52, R72 ;  /* 0x000000341444723c */ /* 0x000ff00000001848 */
[----:B------:R-:W-:Y:S01]  /*18a0*/  HMMA.16816.F32 R72, R32, R58, R144 ;  /* 0x0000003a2048723c */ /* 0x000fe20000001890 */
[----:B-1----:R-:W-:-:S04]  /*18b0*/  FMUL.FTZ R0, R76, c[0x0][0x2ec] ;  /* 0x0000bb004c007a20 */ /* 0x002fc80000410000 */
[----:B------:R1:W1:Y:S03]  /*18c0*/  MUFU.TANH R106, R0 ;  /* 0x00000000006a7308 */ /* 0x0002660000002400 */
[----:B-----5:R-:W-:Y:S01]  /*18d0*/  HMMA.16816.F32 R84, R8, R40, R60 ;  /* 0x000000280854723c */ /* 0x020fe2000000183c */
[----:B-1----:R-:W-:Y:S11]  /*18e0*/  FMUL.FTZ R0, R77, c[0x0][0x2ec] ;  /* 0x0000bb004d007a20 */ /* 0x002ff60000410000 */
[----:B------:R-:W-:Y:S04]  /*18f0*/  @!UPT UIADD3 URZ, URZ, URZ, URZ ;  /* 0x0000003f3f3ff290 */ /* 0x000fe8000fffe03f */
[----:B------:R-:W-:Y:S01]  /*1900*/  HMMA.16816.F32 R72, R24, R50, R72 ;  /* 0x000000321848723c */ /* 0x000fe20000001848 */
[----:B------:R1:W1:Y:S02]  /*1910*/  MUFU.TANH R107, R0 ;  /* 0x00000000006b7308 */ /* 0x0002640000002400 */
[----:B-1----:R-:W-:-:S06]  /*1920*/  FMUL.FTZ R0, R78, c[0x0][0x2ec] ;  /* 0x0000bb004e007a20 */ /* 0x002fcc0000410000 */
[----:B------:R1:W1:Y:S11]  /*1930*/  MUFU.TANH R105, R0 ;  /* 0x0000000000697308 */ /* 0x0002760000002400 */
[----:B------:R-:W-:Y:S04]  /*1940*/  @!UPT UIADD3 URZ, URZ, URZ, URZ ;  /* 0x0000003f3f3ff290 */ /* 0x000fe8000fffe03f */
[----:B------:R-:W-:Y:S01]  /*1950*/  HMMA.16816.F32 R72, R16, R54, R72 ;  /* 0x000000361048723c */ /* 0x000fe20000001848 */
[----:B-1----:R-:W-:-:S07]  /*1960*/  FMUL.FTZ R0, R79, c[0x0][0x2ec] ;  /* 0x0000bb004f007a20 */ /* 0x002fce0000410000 */
[----:B------:R-:W-:Y:S01]  /*1970*/  HMMA.16816.F32 R76, R12, R46, R64 ;  /* 0x0000002e0c4c723c */ /* 0x000fe20000001840 */
[----:B------:R-:W1:Y:S01]  /*1980*/  LDSM.16.M88.4 R44, [R3+0x7c00] ;  /* 0x007c0000032c783b */ /* 0x000e620000000200 */
[----:B------:R5:W1:Y:S06]  /*1990*/  MUFU.TANH R102, R0 ;  /* 0x0000000000667308 */ /* 0x000a6c0000002400 */
[----:B------:R-:W-:Y:S01]  /*19a0*/  HMMA.16816.F32 R64, R36, R58, R132 ;  /* 0x0000003a2440723c */ /* 0x000fe20000001884 */
[----:B------:R-:W1:Y:S07]  /*19b0*/  LDSM.16.M88.4 R56, [R222+0x1c00] ;  /* 0x001c0000de38783b */ /* 0x000e6e0000000200 */
[----:B------:R-:W-:Y:S01]  /*19c0*/  HMMA.16816.F32 R72, R8, R42, R72 ;  /* 0x0000002a0848723c */ /* 0x000fe20000001848 */
[----:B-----5:R-:W-:-:S04]  /*19d0*/  FMUL.FTZ R0, R80, c[0x0][0x2ec] ;  /* 0x0000bb0050007a20 */ /* 0x020fc80000410000 */
[----:B------:R5:W1:Y:S11]  /*19e0*/  MUFU.TANH R101, R0 ;  /* 0x0000000000657308 */ /* 0x000a760000002400 */
[----:B------:R-:W-:Y:S01]  /*19f0*/  HMMA.16816.F32 R64, R28, R50, R64 ;  /* 0x000000321c40723c */ /* 0x000fe20000001840 */
[----:B------:R-:W2:Y:S01]  /*1a00*/  LDSM.16.M88.4 R48, [R3+0x8c00] ;  /* 0x008c00000330783b */ /* 0x000ea20000000200 */
[----:B-----5:R-:W-:-:S06]  /*1a10*/  FMUL.FTZ R0, R81, c[0x0][0x2ec] ;  /* 0x0000bb0051007a20 */ /* 0x020fcc0000410000 */
[----:B------:R-:W-:Y:S01]  /*1a20*/  FMUL.FTZ R72, R72, c[0x0][0x2ec] ;  /* 0x0000bb0048487a20 */ /* 0x000fe20000410000 */
[----:B------:R5:W1:Y:S01]  /*1a30*/  MUFU.TANH R100, R0 ;  /* 0x0000000000647308 */ /* 0x000a620000002400 */
[----:B------:R-:W-:-:S07]  /*1a40*/  FMUL.FTZ R73, R73, c[0x0][0x2ec] ;  /* 0x0000bb0049497a20 */ /* 0x000fce0000410000 */
[----:B------:R-:W2:Y:S07]  /*1a50*/  MUFU.TANH R72, R72 ;  /* 0x0000004800487308 */ /* 0x000eae0000002400 */
[----:B------:R-:W-:Y:S01]  /*1a60*/  HMMA.16816.F32 R60, R20, R54, R64 ;  /* 0x00000036143c723c */ /* 0x000fe20000001840 */
[----:B-----5:R-:W-:Y:S01]  /*1a70*/  FMUL.FTZ R0, R82, c[0x0][0x2ec] ;  /* 0x0000bb0052007a20 */ /* 0x020fe20000410000 */
[----:B------:R-:W2:Y:S06]  /*1a80*/  MUFU.TANH R73, R73 ;  /* 0x0000004900497308 */ /* 0x000eac0000002400 */
[----:B-1----:R-:W-:Y:S02]  /*1a90*/  HMMA.16816.F32 R52, R36, R46, R124 ;  /* 0x0000002e2434723c */ /* 0x002fe4000000187c */
[----:B------:R1:W1:Y:S11]  /*1aa0*/  MUFU.TANH R99, R0 ;  /* 0x0000000000637308 */ /* 0x0002760000002400 */
[----:B------:R-:W-:Y:S03]  /*1ab0*/  @!UPT UIADD3 URZ, URZ, URZ, URZ ;  /* 0x0000003f3f3ff290 */ /* 0x000fe6000fffe03f */
[----:B------:R-:W-:Y:S01]  /*1ac0*/  HMMA.16816.F32 R64, R12, R42, R60 ;  /* 0x0000002a0c40723c */ /* 0x000fe2000000183c */
[----:B-1----:R-:W-:-:S04]  /*1ad0*/  FMUL.FTZ R0, R83, c[0x0][0x2ec] ;  /* 0x0000bb0053007a20 */ /* 0x002fc80000410000 */
[----:B------:R1:W1:Y:S03]  /*1ae0*/  MUFU.TANH R98, R0 ;  /* 0x0000000000627308 */ /* 0x0002660000002400 */
[----:B------:R-:W-:Y:S01]  /*1af0*/  HMMA.16816.F32 R80, R32, R44, R152 ;  /* 0x0000002c2050723c */ /* 0x000fe20000001898 */
[----:B-1----:R-:W-:Y:S11]  /*1b00*/  FMUL.FTZ R0, R76, c[0x0][0x2ec] ;  /* 0x0000bb004c007a20 */ /* 0x002ff60000410000 */
[----:B------:R-:W-:Y:S04]  /*1b10*/  @!UPT UIADD3 URZ, URZ, URZ, URZ ;  /* 0x0000003f3f3ff290 */ /* 0x000fe8000fffe03f */
[----:B------:R-:W-:Y:S01]  /*1b20*/  FMUL.FTZ R65, R65, c[0x0][0x2ec] ;  /* 0x0000bb0041417a20 */ /* 0x000fe20000410000 */
[----:B------:R1:W1:Y:S01]  /*1b30*/  MUFU.TANH R96, R0 ;  /* 0x0000000000607308 */ /* 0x0002620000002400 */
[----:B------:R-:W-:Y:S02]  /*1b40*/  FMUL.FTZ R66, R66, c[0x0][0x2ec] ;  /* 0x0000bb0042427a20 */ /* 0x000fe40000410000 */
[----:B------:R-:W-:-:S04]  /*1b50*/  FMUL.FTZ R67, R67, c[0x0][0x2ec] ;  /* 0x0000bb0043437a20 */ /* 0x000fc80000410000 */
[----:B------:R-:W-:Y:S01]  /*1b60*/  HMMA.16816.F32 R60, R24, R56, R80 ;  /* 0x00000038183c723c */ /* 0x000fe20000001850 */
[----:B------:R-:W2:Y:S01]  /*1b70*/  MUFU.TANH R65, R65 ;  /* 0x0000004100417308 */ /* 0x000ea20000002400 */
[----:B-1----:R-:W-:-:S07]  /*1b80*/  FMUL.FTZ R0, R77, c[0x0][0x2ec] ;  /* 0x0000bb004d007a20 */ /* 0x002fce0000410000 */
[----:B------:R-:W1:Y:S08]  /*1b90*/  MUFU.TANH R66, R66 ;  /* 0x0000004200427308 */ /* 0x000e700000002400 */
[----:B------:R5:W1:Y:S08]  /*1ba0*/  MUFU.TANH R97, R0 ;  /* 0x0000000000617308 */ /* 0x000a700000002400 */
[----:B------:R-:W1:Y:S01]  /*1bb0*/  MUFU.TANH R67, R67 ;  /* 0x0000004300437308 */ /* 0x000e620000002400 */
[----:B-----5:R-:W-:-:S07]  /*1bc0*/  FMUL.FTZ R0, R78, c[0x0][0x2ec] ;  /* 0x0000bb004e007a20 */ /* 0x020fce0000410000 */
[----:B------:R5:W1:Y:S02]  /*1bd0*/  MUFU.TANH R95, R0 ;  /* 0x00000000005f7308 */ /* 0x000a640000002400 */
[----:B-----5:R-:W-:Y:S02]  /*1be0*/  FMUL.FTZ R0, R79, c[0x0][0x2ec] ;  /* 0x0000bb004f007a20 */ /* 0x020fe40000410000 */
[----:B------:R-:W-:Y:S04]  /*1bf0*/  HMMA.16816.F32 R76, R12, R40, R68 ;  /* 0x000000280c4c723c */ /* 0x000fe80000001844 */
[----:B------:R5:W1:Y:S04]  /*1c00*/  MUFU.TANH R94, R0 ;  /* 0x00000000005e7308 */ /* 0x000a680000002400 */
[----:B------:R-:W-:Y:S01]  /*1c10*/  HMMA.16816.F32 R68, R36, R44, R116 ;  /* 0x0000002c2444723c */ /* 0x000fe20000001874 */
[----:B------:R-:W1:Y:S01]  /*1c20*/  LDSM.16.M88.4 R36, [R222+0x2c00] ;  /* 0x002c0000de24783b */ /* 0x000e620000000200 */
[----:B------:R-:W-:-:S06]  /*1c30*/  DEPBAR.LE SB0, 0x0 ;  /* 0x000080000000791a */ /* 0x000fcc0000000000 */
[----:B------:R-:W-:Y:S01]  /*1c40*/  HMMA.16816.F32 R44, R32, R46, R156 ;  /* 0x0000002e202c723c */ /* 0x000fe2000000189c */
[----:B-----5:R-:W-:-:S04]  /*1c50*/  FMUL.FTZ R0, R88, c[0x0][0x2ec] ;  /* 0x0000bb0058007a20 */ /* 0x020fc80000410000 */
[----:B------:R5:W1:Y:S03]  /*1c60*/  MUFU.TANH R93, R0 ;  /* 0x00000000005d7308 */ /* 0x000a660000002400 */
[----:B--2---:R-:W-:Y:S08]  /*1c70*/  HMMA.16816.F32 R32, R16, R48, R60 ;  /* 0x000000301020723c */ /* 0x004ff0000000183c */
[----:B------:R-:W-:Y:S01]  /*1c80*/  HMMA.16816.F32 R68, R28, R56, R68 ;  /* 0x000000381c44723c */ /* 0x000fe20000001844 */
[----:B-----5:R-:W-:-:S07]  /*1c90*/  FMUL.FTZ R0, R89, c[0x0][0x2ec] ;  /* 0x0000bb0059007a20 */ /* 0x020fce0000410000 */
[-C--:B------:R-:W-:Y:S01]  /*1ca0*/  HMMA.16816.F32 R28, R28, R58.reuse, R52 ;  /* 0x0000003a1c1c723c */ /* 0x080fe20000001834 */
[----:B------:R2:W1:Y:S07]  /*1cb0*/  MUFU.TANH R92, R0 ;  /* 0x00000000005c7308 */ /* 0x00046e0000002400 */
[----:B------:R-:W-:Y:S08]  /*1cc0*/  HMMA.16816.F32 R24, R24, R58, R44 ;  /* 0x0000003a1818723c */ /* 0x000ff0000000182c */
[----:B------:R-:W-:Y:S01]  /*1cd0*/  HMMA.16816.F32 R40, R20, R48, R68 ;  /* 0x000000301428723c */ /* 0x000fe20000001844 */
[----:B--2---:R-:W-:-:S04]  /*1ce0*/  FMUL.FTZ R0, R90, c[0x0][0x2ec] ;  /* 0x0000bb005a007a20 */ /* 0x004fc80000410000 */
[----:B------:R2:W2:Y:S03]  /*1cf0*/  MUFU.TANH R90, R0 ;  /* 0x00000000005a7308 */ /* 0x0004a60000002400 */
[----:B------:R-:W-:Y:S08]  /*1d00*/  HMMA.16816.F32 R20, R20, R50, R28 ;  /* 0x000000321414723c */ /* 0x000ff0000000181c */
[----:B-1----:R-:W-:Y:S01]  /*1d10*/  HMMA.16816.F32 R32, R8, R36, R32 ;  /* 0x000000240820723c */ /* 0x002fe20000001820 */
[----:B--2---:R-:W-:-:S07]  /*1d20*/  FMUL.FTZ R0, R91, c[0x0][0x2ec] ;  /* 0x0000bb005b007a20 */ /* 0x004fce0000410000 */
[C---:B------:R-:W-:Y:S01]  /*1d30*/  HMMA.16816.F32 R40, R12.reuse, R36, R40 ;  /* 0x000000240c28723c */ /* 0x040fe20000001828 */
[----:B------:R1:W2:Y:S07]  /*1d40*/  MUFU.TANH R91, R0 ;  /* 0x00000000005b7308 */ /* 0x0002ae0000002400 */
[----:B------:R-:W-:Y:S08]  /*1d50*/  HMMA.16816.F32 R20, R12, R38, R20 ;  /* 0x000000260c14723c */ /* 0x000ff00000001814 */
[----:B------:R-:W-:Y:S01]  /*1d60*/  HMMA.16816.F32 R16, R16, R50, R24 ;  /* 0x000000321010723c */ /* 0x000fe20000001818 */
[----:B------:R-:W-:-:S02]  /*1d70*/  FMUL.FTZ R32, R32, c[0x0][0x2ec] ;  /* 0x0000bb0020207a20 */ /* 0x000fc40000410000 */
[----:B-1----:R-:W-:Y:S02]  /*1d80*/  FMUL.FTZ R0, R76, c[0x0][0x2ec] ;  /* 0x0000bb004c007a20 */ /* 0x002fe40000410000 */
[----:B------:R-:W1:Y:S03]  /*1d90*/  MUFU.TANH R29, R32 ;  /* 0x00000020001d7308 */ /* 0x000e660000002400 */
[----:B------:R-:W-:Y:S02]  /*1da0*/  FMUL.FTZ R40, R40, c[0x0][0x2ec] ;  /* 0x0000bb0028287a20 */ /* 0x000fe40000410000 */
[----:B------:R-:W-:Y:S02]  /*1db0*/  FMUL.FTZ R41, R41, c[0x0][0x2ec] ;  /* 0x0000bb0029297a20 */ /* 0x000fe40000410000 */
[----:B------:R-:W-:Y:S01]  /*1dc0*/  FMUL.FTZ R42, R42, c[0x0][0x2ec] ;  /* 0x0000bb002a2a7a20 */ /* 0x000fe20000410000 */
[----:B------:R5:W1:Y:S03]  /*1dd0*/  MUFU.TANH R89, R0 ;  /* 0x0000000000597308 */ /* 0x000a660000002400 */
[----:B------:R-:W-:-:S05]  /*1de0*/  FMUL.FTZ R2, R23, c[0x0][0x2ec] ;  /* 0x0000bb0017027a20 */ /* 0x000fca0000410000 */
[----:B------:R-:W1:Y:S03]  /*1df0*/  MUFU.TANH R45, R40 ;  /* 0x00000028002d7308 */ /* 0x000e660000002400 */
[----:B------:R-:W-:Y:S01]  /*1e00*/  HMMA.16816.F32 R16, R8, R38, R16 ;  /* 0x000000260810723c */ /* 0x000fe20000001810 */
[----:B-----5:R-:W-:-:S04]  /*1e10*/  FMUL.FTZ R0, R77, c[0x0][0x2ec] ;  /* 0x0000bb004d007a20 */ /* 0x020fc80000410000 */
[----:B------:R-:W1:Y:S02]  /*1e20*/  MUFU.TANH R44, R41 ;  /* 0x00000029002c7308 */ /* 0x000e640000002400 */
[----:B------:R-:W-:-:S06]  /*1e30*/  MOV R10, R164 ;  /* 0x000000a4000a7202 */ /* 0x000fcc0000000f00 */
[----:B------:R5:W1:Y:S08]  /*1e40*/  MUFU.TANH R88, R0 ;  /* 0x0000000000587308 */ /* 0x000a700000002400 */
[----:B------:R-:W1:Y:S03]  /*1e50*/  MUFU.TANH R47, R42 ;  /* 0x0000002a002f7308 */ /* 0x000e660000002400 */
[----:B------:R-:W-:-:S02]  /*1e60*/  FMUL.FTZ R18, R18, c[0x0][0x2ec] ;  /* 0x0000bb0012127a20 */ /* 0x000fc40000410000 */
[----:B------:R-:W-:Y:S02]  /*1e70*/  FMUL.FTZ R19, R19, c[0x0][0x2ec] ;  /* 0x0000bb0013137a20 */ /* 0x000fe40000410000 */
[----:B------:R-:W-:Y:S02]  /*1e80*/  FMUL.FTZ R16, R16, c[0x0][0x2ec] ;  /* 0x0000bb0010107a20 */ /* 0x000fe40000410000 */
[----:B-----5:R-:W-:Y:S01]  /*1e90*/  FMUL.FTZ R0, R78, c[0x0][0x2ec] ;  /* 0x0000bb004e007a20 */ /* 0x020fe20000410000 */
[----:B------:R-:W1:Y:S01]  /*1ea0*/  MUFU.TANH R26, R18 ;  /* 0x00000012001a7308 */ /* 0x000e620000002400 */
[----:B------:R-:W-:-:S07]  /*1eb0*/  FMUL.FTZ R17, R17, c[0x0][0x2ec] ;  /* 0x0000bb0011117a20 */ /* 0x000fce0000410000 */
[----:B------:R5:W1:Y:S08]  /*1ec0*/  MUFU.TANH R104, R0 ;  /* 0x0000000000687308 */ /* 0x000a700000002400 */
[----:B------:R-:W1:Y:S01]  /*1ed0*/  MUFU.TANH R27, R19 ;  /* 0x00000013001b7308 */ /* 0x000e620000002400 */
[----:B-----5:R-:W-:-:S07]  /*1ee0*/  FMUL.FTZ R0, R79, c[0x0][0x2ec] ;  /* 0x0000bb004f007a20 */ /* 0x020fce0000410000 */
[----:B------:R-:W1:Y:S08]  /*1ef0*/  MUFU.TANH R23, R16 ;  /* 0x0000001000177308 */ /* 0x000e700000002400 */
[----:B------:R5:W1:Y:S08]  /*1f00*/  MUFU.TANH R103, R0 ;  /* 0x0000000000677308 */ /* 0x000a700000002400 */
[----:B------:R-:W1:Y:S01]  /*1f10*/  MUFU.TANH R12, R17 ;  /* 0x00000011000c7308 */ /* 0x000e620000002400 */
[----:B-----5:R-:W-:-:S07]  /*1f20*/  FMUL.FTZ R0, R84, c[0x0][0x2ec] ;  /* 0x0000bb0054007a20 */ /* 0x020fce0000410000 */
[----:B------:R5:W1:Y:S02]  /*1f30*/  MUFU.TANH R78, R0 ;  /* 0x00000000004e7308 */ /* 0x000a640000002400 */
[----:B-----5:R-:W-:-:S06]  /*1f40*/  FMUL.FTZ R0, R85, c[0x0][0x2ec] ;  /* 0x0000bb0055007a20 */ /* 0x020fcc0000410000 */
        /* <DEDUP_REMOVED lines=16> */
[----:B------:R-:W1:Y:S08]  /*2050*/  MUFU.TANH R34, R2 ;  /* 0x0000000200227308 */ /* 0x000e700000002400 */
        /* <DEDUP_REMOVED lines=9> */
[----:B-----5:R-:W-:-:S04]  /*20f0*/  LOP3.LUT R0, R167, 0xffffffe0, RZ, 0xc0, !PT ;  /* 0xffffffe0a7007812 */ /* 0x020fc800078ec0ff */
[----:B------:R-:W-:Y:S02]  /*2100*/  IADD3 R0, -R0, R166, RZ ;  /* 0x000000a600007210 */ /* 0x000fe40007ffe1ff */
[----:B------:R-:W-:Y:S02]  /*2110*/  SHF.L.U32 R166, R166, 0x1, RZ ;  /* 0x00000001a6a67819 */ /* 0x000fe400000006ff */
[----:B------:R-:W-:Y:S02]  /*2120*/  SHF.R.S32.HI R2, RZ, 0x1f, R0 ;  /* 0x0000001fff027819 */ /* 0x000fe40000011400 */
[----:B------:R-:W-:Y:S02]  /*2130*/  LOP3.LUT R11, R166, 0x6, RZ, 0xc0, !PT ;  /* 0x00000006a60b7812 */ /* 0x000fe400078ec0ff */
[----:B------:R-:W-:Y:S01]  /*2140*/  LEA.HI R2, R2, R0, RZ, 0x2 ;  /* 0x0000000002027211 */ /* 0x000fe200078f10ff */
[----:B------:R-:W-:-:S03]  /*2150*/  IMAD R0, R165, 0x10, R169 ;  /* 0x00000010a5007824 */ /* 0x000fc600078e02a9 */
[----:B------:R-:W-:-:S04]  /*2160*/  SHF.R.S32.HI R174, RZ, 0x2, R2 ;  /* 0x00000002ffae7819 */ /* 0x000fc80000011402 */
[----:B------:R-:W-:Y:S01]  /*2170*/  IADD3 R0, R0, 0x1, R174 ;  /* 0x0000000100007810 */ /* 0x000fe20007ffe0ae */
[----:B------:R1:W-:Y:S03]  /*2180*/  STL [R1+0x48], R174 ;  /* 0x000048ae01007387 */ /* 0x0003e60000100800 */
[----:B------:R-:W-:Y:S01]  /*2190*/  IADD3 R0, R108, -c[0x0][0x214], R0 ;  /* 0x800085006c007a10 */ /* 0x000fe20007ffe000 */
[----:B------:R1:W-:Y:S03]  /*21a0*/  STL [R1], R10 ;  /* 0x0000000a01007387 */ /* 0x0003e60000100800 */
[----:B------:R-:W-:Y:S02]  /*21b0*/  IADD3 R2, R0, c[0x0][0x2e8], RZ ;  /* 0x0000ba0000027a10 */ /* 0x000fe40007ffe0ff */
[----:B------:R-:W-:-:S02]  /*21c0*/  LEA R0, R160, R149, 0x5 ;  /* 0x00000095a0007211 */ /* 0x000fc400078e28ff */
[C---:B------:R-:W-:Y:S02]  /*21d0*/  IADD3 R17, R2.reuse, 0x8, RZ ;  /* 0x0000000802117810 */ /* 0x040fe40007ffe0ff */
[----:B------:R-:W-:Y:S01]  /*21e0*/  IADD3 R15, R2, 0x40, RZ ;  /* 0x00000040020f7810 */ /* 0x000fe20007ffe0ff */
[----:B------:R-:W-:Y:S01]  /*21f0*/  IMAD.IADD R0, R148, 0x1, R0 ;  /* 0x0000000194007824 */ /* 0x000fe200078e0200 */
[C---:B------:R-:W-:Y:S02]  /*2200*/  IADD3 R16, R2.reuse, 0x48, RZ ;  /* 0x0000004802107810 */ /* 0x040fe40007ffe0ff */
[-C--:B------:R-:W-:Y:S02]  /*2210*/  IMNMX R14, R2, R108.reuse, PT ;  /* 0x0000006c020e7217 */ /* 0x080fe40003800200 */
[-C--:B------:R-:W-:Y:S02]  /*2220*/  IMNMX R17, R17, R108.reuse, PT ;  /* 0x0000006c11117217 */ /* 0x080fe40003800200 */
[----:B------:R-:W-:-:S02]  /*2230*/  IMNMX R15, R15, R108, PT ;  /* 0x0000006c0f0f7217 */ /* 0x000fc40003800200 */
[----:B------:R-:W-:Y:S01]  /*2240*/  IMNMX R16, R16, R108, PT ;  /* 0x0000006c10107217 */ /* 0x000fe20003800200 */
[----:B------:R-:W-:Y:S06]  /*2250*/  BAR.SYNC.DEFER_BLOCKING 0x0 ;  /* 0x0000000000007b1d */ /* 0x000fec0000010000 */
[----:B------:R-:W-:Y:S05]  /*2260*/  @!P0 BRA `(.L_x_322) ;  /* 0x0000016000008947 */ /* 0x000fea0003800000 */
[----:B-1234-:R-:W-:Y:S01]  /*2270*/  IADD3 R8, R182, -0x2, RZ ;  /* 0xfffffffeb6087810 */ /* 0x01efe20007ffe0ff */
[C---:B------:R-:W-:Y:S01]  /*2280*/  IMAD.SHL.U32 R7, R168.reuse, 0x20, RZ ;  /* 0x00000020a8077824 */ /* 0x040fe200078e00ff */
[----:B------:R-:W-:Y:S02]  /*2290*/  SHF.L.U64.HI R5, R168, R5, c[0x0][0x19c] ;  /* 0x00006700a8057619 */ /* 0x000fe40000010205 */
[----:B------:R-:W-:Y:S01]  /*22a0*/  SHF.R.S32.HI R2, RZ, 0x1f, R8 ;  /* 0x0000001fff027819 */ /* 0x000fe20000011408 */
[----:B------:R-:W-:-:S02]  /*22b0*/  IMAD R3, R171, R8, RZ ;  /* 0x00000008ab037224 */ /* 0x000fc400078e02ff */
        /* <DEDUP_REMOVED lines=17> */
.L_x_322:
[----:B-1234-:R-:W-:Y:S02]  /*23d0*/  IMAD R2, R10, 0x40, R11 ;  /* 0x000000400a027824 */ /* 0x01efe400078e020b */
[----:B------:R-:W-:-:S03]  /*23e0*/  IMAD.SHL.U32 R220, R0, 0x2, RZ ;  /* 0x0000000200dc7824 */ /* 0x000fc600078e00ff */
[----:B------:R-:W-:Y:S01]  /*23f0*/  IADD3 R3, R2, 0x1, RZ ;  /* 0x0000000102037810 */ /* 0x000fe20007ffe0ff */
[----:B------:R-:W-:Y:S01]  /*2400*/  IMAD.IADD R221, R4, 0x1, R220 ;  /* 0x0000000104dd7824 */ /* 0x000fe200078e02dc */
[----:B------:R-:W-:Y:S02]  /*2410*/  IADD3 R5, R2, 0x8, RZ ;  /* 0x0000000802057810 */ /* 0x000fe40007ffe0ff */
[C---:B------:R-:W-:Y:S02]  /*2420*/  ISETP.GE.AND P0, PT, R3.reuse, R14, PT ;  /* 0x0000000e0300720c */ /* 0x040fe40003f06270 */
[C---:B------:R-:W-:Y:S02]  /*2430*/  ISETP.GE.AND P2, PT, R3.reuse, R17, PT ;  /* 0x000000110300720c */ /* 0x040fe40003f46270 */
[C---:B------:R-:W-:Y:S02]  /*2440*/  ISETP.GE.AND P4, PT, R3.reuse, R15, PT ;  /* 0x0000000f0300720c */ /* 0x040fe40003f86270 */
[----:B------:R-:W-:-:S02]  /*2450*/  ISETP.GE.AND P1, PT, R3, R16, PT ;  /* 0x000000100300720c */ /* 0x000fc40003f26270 */
[----:B------:R-:W-:Y:S02]  /*2460*/  IADD3 R3, R2, 0x9, RZ ;  /* 0x0000000902037810 */ /* 0x000fe40007ffe0ff */
[----:B------:R-:W-:Y:S02]  /*2470*/  FSEL R41, R150, -INF , !P0 ;  /* 0xff80000096297808 */ /* 0x000fe40004000000 */
[----:B------:R-:W-:Y:S02]  /*2480*/  FSEL R50, R131, -INF , !P2 ;  /* 0xff80000083327808 */ /* 0x000fe40005000000 */
[C---:B------:R-:W-:Y:S02]  /*2490*/  ISETP.GE.AND P6, PT, R5.reuse, R14, PT ;  /* 0x0000000e0500720c */ /* 0x040fe40003fc6270 */
[C---:B------:R-:W-:Y:S02]  /*24a0*/  ISETP.GE.AND P3, PT, R5.reuse, R17, PT ;  /* 0x000000110500720c */ /* 0x040fe40003f66270 */
[----:B------:R-:W-:-:S02]  /*24b0*/  ISETP.GE.AND P5, PT, R5, R15, PT ;  /* 0x0000000f0500720c */ /* 0x000fc40003fa6270 */
[----:B------:R-:W-:Y:S02]  /*24c0*/  ISETP.GE.AND P0, PT, R5, R16, PT ;  /* 0x000000100500720c */ /* 0x000fe40003f06270 */
[----:B------:R-:W-:Y:S02]  /*24d0*/  ISETP.GE.AND P2, PT, R3, R14, PT ;  /* 0x0000000e0300720c */ /* 0x000fe40003f46270 */
[----:B------:R-:W-:Y:S02]  /*24e0*/  IADD3 R5, R2, 0x10, RZ ;  /* 0x0000001002057810 */ /* 0x000fe40007ffe0ff */
[----:B------:R-:W-:Y:S02]  /*24f0*/  FSEL R49, R122, -INF , !P3 ;  /* 0xff8000007a317808 */ /* 0x000fe40005800000 */
[----:B------:R-:W-:Y:S02]  /*2500*/  FSEL R21, R120, -INF , !P5 ;  /* 0xff80000078157808 */ /* 0x000fe40006800000 */
[----:B------:R-:W-:-:S02]  /*2510*/  FSEL R25, R110, -INF , !P0 ;  /* 0xff8000006e197808 */ /* 0x000fc40004000000 */
[----:B------:R-:W-:Y:S02]  /*2520*/  FSEL R43, R123, -INF , !P2 ;  /* 0xff8000007b2b7808 */ /* 0x000fe40005000000 */
[C---:B------:R-:W-:Y:S02]  /*2530*/  ISETP.GE.AND P3, PT, R5.reuse, R14, PT ;  /* 0x0000000e0500720c */ /* 0x040fe40003f66270 */
[C---:B------:R-:W-:Y:S02]  /*2540*/  ISETP.GE.AND P5, PT, R5.reuse, R17, PT ;  /* 0x000000110500720c */ /* 0x040fe40003fa6270 */
[C---:B------:R-:W-:Y:S02]  /*2550*/  ISETP.GE.AND P0, PT, R5.reuse, R15, PT ;  /* 0x0000000f0500720c */ /* 0x040fe40003f06270 */
[----:B------:R-:W-:Y:S02]  /*2560*/  ISETP.GE.AND P2, PT, R5, R16, PT ;  /* 0x000000100500720c */ /* 0x000fe40003f46270 */
[----:B------:R-:W-:-:S02]  /*2570*/  FSEL R20, R130, -INF , !P4 ;  /* 0xff80000082147808 */ /* 0x000fc40006000000 */
[----:B------:R-:W-:Y:S02]  /*2580*/  FSEL R24, R129, -INF , !P1 ;  /* 0xff80000081187808 */ /* 0x000fe40004800000 */
[----:B------:R-:W-:Y:S02]  /*2590*/  FSEL R42, R128, -INF , !P6 ;  /* 0xff800000802a7808 */ /* 0x000fe40007000000 */
[----:B------:R-:W-:Y:S02]  /*25a0*/  IADD3 R5, R2, 0x18, RZ ;  /* 0x0000001802057810 */ /* 0x000fe40007ffe0ff */
[C---:B------:R-:W-:Y:S02]  /*25b0*/  ISETP.GE.AND P4, PT, R3.reuse, R17, PT ;  /* 0x000000110300720c */ /* 0x040fe40003f86270 */
[C---:B------:R-:W-:Y:S02]  /*25c0*/  ISETP.GE.AND P1, PT, R3.reuse, R15, PT ;  /* 0x0000000f0300720c */ /* 0x040fe40003f26270 */
        /* <DEDUP_REMOVED lines=12> */
[----:B------:R-:W-:-:S02]  /*2690*/  IADD3 R3, R2, 0x19, RZ ;  /* 0x0000001902037810 */ /* 0x000fc40007ffe0ff */
[----:B------:R-:W-:Y:S02]  /*26a0*/  FSEL R130, R95, -INF , !P0 ;  /* 0xff8000005f827808 */ /* 0x000fe40004000000 */
[----:B------:R-:W-:Y:S02]  /*26b0*/  ISETP.GE.AND P0, PT, R2, R15, PT ;  /* 0x0000000f0200720c */ /* 0x000fe40003f06270 */
[----:B------:R-:W-:Y:S02]  /*26c0*/  FSEL R132, R105, -INF , !P5 ;  /* 0xff80000069847808 */ /* 0x000fe40006800000 */
[----:B------:R-:W-:Y:S02]  /*26d0*/  FSEL R55, R99, -INF , !P2 ;  /* 0xff80000063377808 */ /* 0x000fe40005000000 */
[----:B------:R-:W-:Y:S02]  /*26e0*/  FSEL R107, R107, -INF , !P4 ;  /* 0xff8000006b6b7808 */ /* 0x000fe40006000000 */
[----:B------:R-:W-:-:S02]  /*26f0*/  FSEL R131, R102, -INF , !P1 ;  /* 0xff80000066837808 */ /* 0x000fc40004800000 */
[C---:B------:R-:W-:Y:S02]  /*2700*/  ISETP.GE.AND P5, PT, R5.reuse, R14, PT ;  /* 0x0000000e0500720c */ /* 0x040fe40003fa6270 */
[C---:B------:R-:W-:Y:S02]  /*2710*/  ISETP.GE.AND P2, PT, R5.reuse, R15, PT ;  /* 0x0000000f0500720c */ /* 0x040fe40003f46270 */
[----:B------:R-:W-:Y:S02]  /*2720*/  ISETP.GE.AND P4, PT, R5, R16, PT ;  /* 0x000000100500720c */ /* 0x000fe40003f86270 */
[----:B------:R-:W-:Y:S02]  /*2730*/  ISETP.GE.AND P1, PT, R3, R14, PT ;  /* 0x0000000e0300720c */ /* 0x000fe40003f26270 */
[----:B------:R-:W-:Y:S02]  /*2740*/  IADD3 R5, R2, 0x20, RZ ;  /* 0x0000002002057810 */ /* 0x000fe40007ffe0ff */
[----:B------:R-:W-:-:S02]  /*2750*/  FSEL R13, R151, -INF , !P0 ;  /* 0xff800000970d7808 */ /* 0x000fc40004000000 */
[----:B------:R-:W-:Y:S02]  /*2760*/  FSEL R52, R93, -INF , !P2 ;  /* 0xff8000005d347808 */ /* 0x000fe40005000000 */
[----:B------:R-:W-:Y:S02]  /*2770*/  FSEL R101, R90, -INF , !P4 ;  /* 0xff8000005a657808 */ /* 0x000fe40006000000 */
[----:B------:R-:W-:Y:S02]  /*2780*/  FSEL R128, R97, -INF , !P1 ;  /* 0xff80000061807808 */ /* 0x000fe40004800000 */
[C---:B------:R-:W-:Y:S02]  /*2790*/  ISETP.GE.AND P2, PT, R5.reuse, R14, PT ;  /* 0x0000000e0500720c */ /* 0x040fe40003f46270 */
[C---:B------:R-:W-:Y:S02]  /*27a0*/  ISETP.GE.AND P4, PT, R5.reuse, R17, PT ;  /* 0x000000110500720c */ /* 0x040fe40003f86270 */
[----:B------:R-:W-:-:S02]  /*27b0*/  ISETP.GE.AND P1, PT, R5, R15, PT ;  /* 0x0000000f0500720c */ /* 0x000fc40003f26270 */
[----:B------:R-:W-:Y:S02]  /*27c0*/  ISETP.GE.AND P0, PT, R5, R16, PT ;  /* 0x000000100500720c */ /* 0x000fe40003f06270 */
[----:B------:R-:W-:Y:S02]  /*27d0*/  FSEL R53, R100, -INF , !P6 ;  /* 0xff80000064357808 */ /* 0x000fe40007000000 */
[----:B------:R-:W-:Y:S02]  /*27e0*/  FMNMX.FTZ R5, R13, R20, !PT ;  /* 0x000000140d057209 */ /* 0x000fe40007810000 */
[----:B------:R-:W-:Y:S02]  /*27f0*/  FSEL R100, R98, -INF , !P3 ;  /* 0xff80000062647808 */ /* 0x000fe40005800000 */
[----:B------:R-:W-:Y:S02]  /*2800*/  FSEL R129, R96, -INF , !P5 ;  /* 0xff80000060817808 */ /* 0x000fe40006800000 */
[----:B------:R-:W-:-:S02]  /*2810*/  ISETP.GE.AND P6, PT, R3, R17, PT ;  /* 0x000000110300720c */ /* 0x000fc40003fc6270 */
[C---:B------:R-:W-:Y:S02]  /*2820*/  ISETP.GE.AND P3, PT, R3.reuse, R15, PT ;  /* 0x0000000f0300720c */ /* 0x040fe40003f66270 */
[----:B------:R-:W-:Y:S02]  /*2830*/  ISETP.GE.AND P5, PT, R3, R16, PT ;  /* 0x000000100300720c */ /* 0x000fe40003fa6270 */
[----:B------:R-:W-:Y:S02]  /*2840*/  IADD3 R3, R2, 0x21, RZ ;  /* 0x0000002102037810 */ /* 0x000fe40007ffe0ff */
[----:B------:R-:W-:Y:S02]  /*2850*/  FMNMX.FTZ R5, R21, R5, !PT ;  /* 0x0000000515057209 */ /* 0x000fe40007810000 */
[----:B------:R-:W-:Y:S02]  /*2860*/  FSEL R133, R94, -INF , !P6 ;  /* 0xff8000005e857808 */ /* 0x000fe40007000000 */
[----:B------:R-:W-:-:S02]  /*2870*/  FSEL R54, R92, -INF , !P3 ;  /* 0xff8000005c367808 */ /* 0x000fc40005800000 */
[----:B------:R-:W-:Y:S02]  /*2880*/  FSEL R105, R91, -INF , !P5 ;  /* 0xff8000005b697808 */ /* 0x000fe40006800000 */
[----:B------:R-:W-:Y:S02]  /*2890*/  FSEL R180, R89, -INF , !P2 ;  /* 0xff80000059b47808 */ /* 0x000fe40005000000 */
[C---:B------:R-:W-:Y:S02]  /*28a0*/  ISETP.GE.AND P6, PT, R3.reuse, R14, PT ;  /* 0x0000000e0300720c */ /* 0x040fe40003fc6270 */
[C---:B------:R-:W-:Y:S02]  /*28b0*/  ISETP.GE.AND P3, PT, R3.reuse, R17, PT ;  /* 0x000000110300720c */ /* 0x040fe40003f66270 */
[C---:B------:R-:W-:Y:S02]  /*28c0*/  ISETP.GE.AND P5, PT, R3.reuse, R15, PT ;  /* 0x0000000f0300720c */ /* 0x040fe40003fa6270 */
[----:B------:R-:W-:-:S02]  /*28d0*/  ISETP.GE.AND P2, PT, R3, R16, PT ;  /* 0x000000100300720c */ /* 0x000fc40003f46270 */
[----:B------:R-:W-:Y:S02]  /*28e0*/  FMNMX.FTZ R3, R22, R5, !PT ;  /* 0x0000000516037209 */ /* 0x000fe40007810000 */
[----:B------:R-:W-:Y:S02]  /*28f0*/  FSEL R165, R78, -INF , !P1 ;  /* 0xff8000004ea57808 */ /* 0x000fe40004800000 */
[----:B------:R-:W-:Y:S02]  /*2900*/  FMNMX.FTZ R3, R51, R3, !PT ;  /* 0x0000000333037209 */ /* 0x000fe40007810000 */
[----:B------:R-:W-:Y:S02]  /*2910*/  FSEL R174, R76, -INF , !P0 ;  /* 0xff8000004cae7808 */ /* 0x000fe40004000000 */
[----:B------:R-:W-:Y:S02]  /*2920*/  FMNMX.FTZ R3, R53, R3, !PT ;  /* 0x0000000335037209 */ /* 0x000fe40007810000 */
[----:B------:R-:W-:-:S02]  /*2930*/  FSEL R181, R88, -INF , !P6 ;  /* 0xff80000058b57808 */ /* 0x000fc40007000000 */
[----:B------:R-:W-:Y:S02]  /*2940*/  FMNMX.FTZ R3, R52, R3, !PT ;  /* 0x0000000334037209 */ /* 0x000fe40007810000 */
[C---:B------:R-:W-:Y:S02]  /*2950*/  ISETP.GE.AND P1, PT, R2.reuse, R14, PT ;  /* 0x0000000e0200720c */ /* 0x040fe40003f26270 */
[C---:B------:R-:W-:Y:S02]  /*2960*/  ISETP.GE.AND P0, PT, R2.reuse, R17, PT ;  /* 0x000000110200720c */ /* 0x040fe40003f06270 */
[C---:B------:R-:W-:Y:S02]  /*2970*/  ISETP.GE.AND P6, PT, R2.reuse, R16, PT ;  /* 0x000000100200720c */ /* 0x040fe40003fc6270 */
[C---:B------:R-:W-:Y:S02]  /*2980*/  IADD3 R5, R2.reuse, 0x28, RZ ;  /* 0x0000002802057810 */ /* 0x040fe40007ffe0ff */
[----:B------:R-:W-:-:S02]  /*2990*/  IADD3 R6, R2, 0x29, RZ ;  /* 0x0000002902067810 */ /* 0x000fc40007ffe0ff */
[C---:B------:R-:W-:Y:S02]  /*29a0*/  IADD3 R9, R2.reuse, 0x30, RZ ;  /* 0x0000003002097810 */ /* 0x040fe40007ffe0ff */
[C---:B------:R-:W-:Y:S02]  /*29b0*/  IADD3 R11, R2.reuse, 0x31, RZ ;  /* 0x00000031020b7810 */ /* 0x040fe40007ffe0ff */
[C---:B------:R-:W-:Y:S02]  /*29c0*/  IADD3 R10, R2.reuse, 0x38, RZ ;  /* 0x00000038020a7810 */ /* 0x040fe40007ffe0ff */
[----:B------:R-:W-:Y:S02]  /*29d0*/  IADD3 R19, R2, 0x39, RZ ;  /* 0x0000003902137810 */ /* 0x000fe40007ffe0ff */
[----:B------:R-:W-:Y:S02]  /*29e0*/  FMNMX.FTZ R2, R54, R3, !PT ;  /* 0x0000000336027209 */ /* 0x000fe40007810000 */
[----:B------:R-:W-:-:S02]  /*29f0*/  FSEL R135, R79, -INF , !P5 ;  /* 0xff8000004f877808 */ /* 0x000fc40006800000 */
[-C--:B------:R-:W-:Y:S02]  /*2a00*/  ISETP.GE.AND P5, PT, R5, R15.reuse, PT ;  /* 0x0000000f0500720c */ /* 0x080fe40003fa6270 */
[----:B------:R-:W-:Y:S02]  /*2a10*/  FMNMX.FTZ R2, R165, R2, !PT ;  /* 0x00000002a5027209 */ /* 0x000fe40007810000 */
[----:B------:R-:W-:Y:S02]  /*2a20*/  FSEL R18, R161, -INF , !P6 ;  /* 0xff800000a1127808 */ /* 0x000fe40007000000 */
[----:B------:R-:W-:Y:S02]  /*2a30*/  FSEL R172, R77, -INF , !P2 ;  /* 0xff8000004dac7808 */ /* 0x000fe40005000000 */
[----:B------:R-:W-:Y:S02]  /*2a40*/  ISETP.GE.AND P2, PT, R6, R15, PT ;  /* 0x0000000f0600720c */ /* 0x000fe40003f46270 */
[----:B------:R-:W-:-:S02]  /*2a50*/  FSEL R134, R72, -INF , !P5 ;  /* 0xff80000048867808 */ /* 0x000fc40006800000 */
[----:B------:R-:W-:Y:S02]  /*2a60*/  FMNMX.FTZ R3, R135, R2, !PT ;  /* 0x0000000287037209 */ /* 0x000fe40007810000 */
[----:B------:R-:W-:Y:S02]  /*2a70*/  FMNMX.FTZ R2, R18, R24, !PT ;  /* 0x0000001812027209 */ /* 0x000fe40007810000 */
[----:B------:R-:W-:Y:S02]  /*2a80*/  ISETP.GE.AND P5, PT, R9, R15, PT ;  /* 0x0000000f0900720c */ /* 0x000fe40003fa6270 */
[----:B------:R-:W-:Y:S02]  /*2a90*/  FSEL R156, R73, -INF , !P2 ;  /* 0xff800000499c7808 */ /* 0x000fe40005000000 */
[----:B------:R-:W-:Y:S02]  /*2aa0*/  FMNMX.FTZ R3, R134, R3, !PT ;  /* 0x0000000386037209 */ /* 0x000fe40007810000 */
[----:B------:R-:W-:-:S02]  /*2ab0*/  FMNMX.FTZ R2, R25, R2, !PT ;  /* 0x0000000219027209 */ /* 0x000fc40007810000 */
[----:B------:R-:W-:Y:S02]  /*2ac0*/  ISETP.GE.AND P2, PT, R11, R15, PT ;  /* 0x0000000f0b00720c */ /* 0x000fe40003f46270 */
[----:B------:R-:W-:Y:S02]  /*2ad0*/  FSEL R208, R29, -INF , !P5 ;  /* 0xff8000001dd07808 */ /* 0x000fe40006800000 */
[----:B------:R-:W-:Y:S02]  /*2ae0*/  FMNMX.FTZ R3, R156, R3, !PT ;  /* 0x000000039c037209 */ /* 0x000fe40007810000 */
[----:B------:R-:W-:Y:S02]  /*2af0*/  FMNMX.FTZ R2, R32, R2, !PT ;  /* 0x0000000220027209 */ /* 0x000fe40007810000 */
        /* <DEDUP_REMOVED lines=8> */
[----:B------:R-:W-:Y:S02]  /*2b80*/  FSEL R216, R12, -INF , !P2 ;  /* 0xff8000000cd87808 */ /* 0x000fe40005000000 */
[----:B------:R-:W-:Y:S02]  /*2b90*/  FMNMX.FTZ R3, R214, R3, !PT ;  /* 0x00000003d6037209 */ /* 0x000fe40007810000 */
[----:B------:R-:W-:Y:S02]  /*2ba0*/  FMNMX.FTZ R2, R101, R2, !PT ;  /* 0x0000000265027209 */ /* 0x000fe40007810000 */
[C---:B------:R-:W-:Y:S02]  /*2bb0*/  ISETP.GE.AND P6, PT, R5.reuse, R14, PT ;  /* 0x0000000e0500720c */ /* 0x040fe40003fc6270 */
[C---:B------:R-:W-:Y:S02]  /*2bc0*/  ISETP.GE.AND P5, PT, R5.reuse, R16, PT ;  /* 0x000000100500720c */ /* 0x040fe40003fa6270 */
[----:B------:R-:W-:-:S02]  /*2bd0*/  ISETP.GE.AND P2, PT, R5, R17, PT ;  /* 0x000000110500720c */ /* 0x000fc40003f46270 */
[----:B------:R-:W-:Y:S02]  /*2be0*/  FMNMX.FTZ R5, R216, R3, !PT ;  /* 0x00000003d8057209 */ /* 0x000fe40007810000 */
[----:B------:R-:W-:Y:S02]  /*2bf0*/  FMNMX.FTZ R2, R105, R2, !PT ;  /* 0x0000000269027209 */ /* 0x000fe40007810000 */
[----:B------:R-:W-:Y:S01]  /*2c00*/  FSEL R36, R162, -INF , !P1 ;  /* 0xff800000a2247808 */ /* 0x000fe20004800000 */
[----:B------:R-:W1:Y:S01]  /*2c10*/  SHFL.BFLY PT, R102, R5, 0x2, 0x1f ;  /* 0x0c401f0005667f89 */ /* 0x000e6200000e0000 */
[----:B------:R-:W-:Y:S02]  /*2c20*/  FMNMX.FTZ R2, R174, R2, !PT ;  /* 0x00000002ae027209 */ /* 0x000fe40007810000 */
[----:B------:R-:W-:Y:S02]  /*2c30*/  FMNMX.FTZ R3, R36, R41, !PT ;  /* 0x0000002924037209 */ /* 0x000fe40007810000 */
[----:B------:R-:W-:-:S02]  /*2c40*/  FSEL R159, R57, -INF , !P5 ;  /* 0xff800000399f7808 */ /* 0x000fc40006800000 */
[----:B------:R-:W-:Y:S02]  /*2c50*/  ISETP.GE.AND P5, PT, R6, R16, PT ;  /* 0x000000100600720c */ /* 0x000fe40003fa6270 */
[----:B------:R-:W-:Y:S02]  /*2c60*/  FMNMX.FTZ R2, R172, R2, !PT ;  /* 0x00000002ac027209 */ /* 0x000fe40007810000 */
[----:B------:R-:W-:Y:S02]  /*2c70*/  FMNMX.FTZ R3, R42, R3, !PT ;  /* 0x000000032a037209 */ /* 0x000fe40007810000 */
[----:B------:R-:W-:Y:S02]  /*2c80*/  ISETP.GE.AND P1, PT, R9, R16, PT ;  /* 0x000000100900720c */ /* 0x000fe40003f26270 */
[----:B------:R-:W-:Y:S02]  /*2c90*/  FSEL R166, R56, -INF , !P5 ;  /* 0xff80000038a67808 */ /* 0x000fe40006800000 */
[----:B------:R-:W-:-:S02]  /*2ca0*/  FMNMX.FTZ R2, R159, R2, !PT ;  /* 0x000000029f027209 */ /* 0x000fc40007810000 */
[----:B------:R-:W-:Y:S02]  /*2cb0*/  FMNMX.FTZ R3, R43, R3, !PT ;  /* 0x000000032b037209 */ /* 0x000fe40007810000 */
[----:B------:R-:W-:Y:S02]  /*2cc0*/  ISETP.GE.AND P5, PT, R11, R16, PT ;  /* 0x000000100b00720c */ /* 0x000fe40003fa6270 */
[----:B------:R-:W-:Y:S02]  /*2cd0*/  FSEL R212, R31, -INF , !P1 ;  /* 0xff8000001fd47808 */ /* 0x000fe40004800000 */
[----:B------:R-:W-:Y:S02]  /*2ce0*/  FMNMX.FTZ R2, R166, R2, !PT ;  /* 0x00000002a6027209 */ /* 0x000fe40007810000 */
[----:B------:R-:W-:Y:S02]  /*2cf0*/  FMNMX.FTZ R3, R106, R3, !PT ;  /* 0x000000036a037209 */ /* 0x000fe40007810000 */
[----:B------:R-:W-:-:S02]  /*2d00*/  ISETP.GE.AND P1, PT, R10, R16, PT ;  /* 0x000000100a00720c */ /* 0x000fc40003f26270 */
[----:B------:R-:W-:Y:S02]  /*2d10*/  FSEL R218, R30, -INF , !P5 ;  /* 0xff8000001eda7808 */ /* 0x000fe40006800000 */
[----:B------:R-:W-:Y:S01]  /*2d20*/  FMNMX.FTZ R2, R212, R2, !PT ;  /* 0x00000002d4027209 */ /* 0x000fe20007810000 */
[----:B------:R-:W-:Y:S01]  /*2d30*/  LDSM.16.MT88.4 R28, [R220+0x9000] ;  /* 0x00900000dc1c783b */ /* 0x000fe20000004200 */
[----:B------:R-:W-:Y:S02]  /*2d40*/  FMNMX.FTZ R3, R107, R3, !PT ;  /* 0x000000036b037209 */ /* 0x000fe40007810000 */
[----:B------:R-:W-:Y:S02]  /*2d50*/  FSEL R40, R163, -INF , !P0 ;  /* 0xff800000a3287808 */ /* 0x000fe40004000000 */
[----:B------:R-:W-:Y:S02]  /*2d60*/  FSEL R215, R26, -INF , !P1 ;  /* 0xff8000001ad77808 */ /* 0x000fe40004800000 */
[----:B------:R-:W-:-:S02]  /*2d70*/  ISETP.GE.AND P0, PT, R19, R16, PT ;  /* 0x000000101300720c */ /* 0x000fc40003f06270 */
[----:B------:R-:W-:Y:S02]  /*2d80*/  FMNMX.FTZ R2, R218, R2, !PT ;  /* 0x00000002da027209 */ /* 0x000fe40007810000 */
[----:B------:R-:W-:Y:S02]  /*2d90*/  FMNMX.FTZ R3, R129, R3, !PT ;  /* 0x0000000381037209 */ /* 0x000fe40007810000 */
[----:B-1----:R-:W-:Y:S02]  /*2da0*/  FMNMX.FTZ R102, R5, R102, !PT ;  /* 0x0000006605667209 */ /* 0x002fe40007810000 */
[----:B------:R-:W-:Y:S02]  /*2db0*/  FSEL R227, R27, -INF , !P0 ;  /* 0xff8000001be37808 */ /* 0x000fe40004000000 */
[----:B------:R-:W-:Y:S01]  /*2dc0*/  FMNMX.FTZ R2, R215, R2, !PT ;  /* 0x00000002d7027209 */ /* 0x000fe20007810000 */
[----:B------:R-:W-:Y:S01]  /*2dd0*/  SHFL.BFLY PT, R8, R102, 0x1, 0x1f ;  /* 0x0c201f0066087f89 */ /* 0x000fe200000e0000 */
[----:B------:R-:W-:-:S02]  /*2de0*/  FMNMX.FTZ R5, R128, R3, !PT ;  /* 0x0000000380057209 */ /* 0x000fc40007810000 */
[----:B------:R-:W-:Y:S02]  /*2df0*/  FMNMX.FTZ R3, R40, R50, !PT ;  /* 0x0000003228037209 */ /* 0x000fe40007810000 */
[----:B------:R-:W-:Y:S02]  /*2e00*/  FMNMX.FTZ R7, R227, R2, !PT ;  /* 0x00000002e3077209 */ /* 0x000fe40007810000 */
[----:B------:R-:W-:Y:S02]  /*2e10*/  FMNMX.FTZ R5, R180, R5, !PT ;  /* 0x00000005b4057209 */ /* 0x000fe40007810000 */
[----:B------:R-:W-:Y:S02]  /*2e20*/  FMNMX.FTZ R2, R49, R3, !PT ;  /* 0x0000000331027209 */ /* 0x000fe40007810000 */
[C---:B------:R-:W-:Y:S02]  /*2e30*/  ISETP.GE.AND P5, PT, R6.reuse, R14, PT ;  /* 0x0000000e0600720c */ /* 0x040fe40003fa6270 */
[----:B------:R-:W-:-:S02]  /*2e40*/  ISETP.GE.AND P1, PT, R6, R17, PT ;  /* 0x000000110600720c */ /* 0x000fc40003f26270 */
[----:B------:R-:W-:Y:S01]  /*2e50*/  FSEL R173, R64, -INF , !P6 ;  /* 0xff80000040ad7808 */ /* 0x000fe20007000000 */
[----:B------:R-:W1:Y:S01]  /*2e60*/  SHFL.BFLY PT, R6, R7, 0x2, 0x1f ;  /* 0x0c401f0007067f89 */ /* 0x000e6200000e0000 */
        /* <DEDUP_REMOVED lines=12> */
[----:B------:R-:W-:Y:S02]  /*2f30*/  FMNMX.FTZ R3, R219, R3, !PT ;  /* 0x00000003db037209 */ /* 0x000fe40007810000 */
[----:B------:R-:W-:Y:S02]  /*2f40*/  FMNMX.FTZ R2, R130, R2, !PT ;  /* 0x0000000282027209 */ /* 0x000fe40007810000 */
[----:B------:R-:W-:Y:S02]  /*2f50*/  ISETP.GE.AND P5, PT, R19, R14, PT ;  /* 0x0000000e1300720c */ /* 0x000fe40003fa6270 */
[----:B------:R-:W-:Y:S02]  /*2f60*/  FSEL R235, R35, -INF , !P0 ;  /* 0xff80000023eb7808 */ /* 0x000fe40004000000 */
[----:B------:R-:W-:-:S02]  /*2f70*/  FMNMX.FTZ R3, R217, R3, !PT ;  /* 0x00000003d9037209 */ /* 0x000fc40007810000 */
[----:B------:R-:W-:Y:S02]  /*2f80*/  FSEL R167, R104, -INF , !P4 ;  /* 0xff80000068a77808 */ /* 0x000fe40006000000 */
[----:B------:R-:W-:Y:S02]  /*2f90*/  FMNMX.FTZ R2, R133, R2, !PT ;  /* 0x0000000285027209 */ /* 0x000fe40007810000 */
[----:B------:R-:W-:Y:S02]  /*2fa0*/  FSEL R237, R33, -INF , !P5 ;  /* 0xff80000021ed7808 */ /* 0x000fe40006800000 */
[----:B------:R-:W-:Y:S02]  /*2fb0*/  FMNMX.FTZ R3, R235, R3, !PT ;  /* 0x00000003eb037209 */ /* 0x000fe40007810000 */
[----:B------:R-:W-:Y:S02]  /*2fc0*/  FSEL R164, R103, -INF , !P3 ;  /* 0xff80000067a47808 */ /* 0x000fe40005800000 */
[----:B------:R-:W-:-:S02]  /*2fd0*/  FMNMX.FTZ R5, R167, R2, !PT ;  /* 0x00000002a7057209 */ /* 0x000fc40007810000 */
[----:B------:R-:W-:Y:S02]  /*2fe0*/  FMNMX.FTZ R2, R237, R3, !PT ;  /* 0x00000003ed027209 */ /* 0x000fe40007810000 */
[----:B-1----:R-:W-:Y:S02]  /*2ff0*/  FMNMX.FTZ R7, R7, R6, !PT ;  /* 0x0000000607077209 */ /* 0x002fe40007810000 */
[----:B------:R-:W-:Y:S01]  /*3000*/  FSEL R157, R66, -INF , !P2 ;  /* 0xff800000429d7808 */ /* 0x000fe20005000000 */
[----:B------:R-:W1:Y:S01]  /*3010*/  SHFL.BFLY PT, R6, R2, 0x2, 0x1f ;  /* 0x0c401f0002067f89 */ /* 0x000e6200000e0000 */
[----:B------:R-:W-:Y:S02]  /*3020*/  FMNMX.FTZ R3, R164, R5, !PT ;  /* 0x00000005a4037209 */ /* 0x000fe40007810000 */
[----:B------:R-:W-:Y:S02]  /*3030*/  FMNMX.FTZ R102, R102, R8, !PT ;  /* 0x0000000866667209 */ /* 0x000fe40007810000 */
[----:B------:R-:W-:Y:S01]  /*3040*/  ISETP.GE.AND P0, PT, R9, R17, PT ;  /* 0x000000110900720c */ /* 0x000fe20003f06270 */
[----:B------:R-:W2:Y:S01]  /*3050*/  SHFL.BFLY PT, R8, R7, 0x1, 0x1f ;  /* 0x0c201f0007087f89 */ /* 0x000ea200000e0000 */
[----:B------:R-:W-:Y:S01]  /*3060*/  FSEL R158, R67, -INF , !P1 ;  /* 0xff800000439e7808 */ /* 0x000fe20004800000 */
[----:B------:R-:W-:Y:S01]  /*3070*/  FMUL.FTZ R12, R102, c[0x0][0x23c] ;  /* 0x00008f00660c7a20 */ /* 0x000fe20000410000 */
[----:B------:R-:W-:-:S02]  /*3080*/  FMNMX.FTZ R3, R157, R3, !PT ;  /* 0x000000039d037209 */ /* 0x000fc40007810000 */
[----:B------:R-:W-:Y:S02]  /*3090*/  ISETP.GE.AND P2, PT, R11, R17, PT ;  /* 0x000000110b00720c */ /* 0x000fe40003f46270 */
[----:B------:R-:W-:Y:S02]  /*30a0*/  FSEL R228, R47, -INF , !P0 ;  /* 0xff8000002fe47808 */ /* 0x000fe40004000000 */
[----:B------:R-:W-:Y:S02]  /*30b0*/  FMNMX.FTZ R3, R158, R3, !PT ;  /* 0x000000039e037209 */ /* 0x000fe40007810000 */
[----:B------:R-:W-:Y:S02]  /*30c0*/  ISETP.GE.AND P1, PT, R10, R17, PT ;  /* 0x000000110a00720c */ /* 0x000fe40003f26270 */
[----:B------:R-:W-:Y:S02]  /*30d0*/  FSEL R230, R46, -INF , !P2 ;  /* 0xff8000002ee67808 */ /* 0x000fe40005000000 */
[----:B------:R-:W-:Y:S01]  /*30e0*/  FMNMX.FTZ R3, R228, R3, !PT ;  /* 0x00000003e4037209 */ /* 0x000fe20007810000 */
[----:B------:R-:W-:Y:S01]  /*30f0*/  LDSM.16.MT88.4 R44, [R221+0xb000] ;  /* 0x00b00000dd2c783b */ /* 0x000fe20000004200 */
[----:B------:R-:W-:-:S02]  /*3100*/  FSETP.NEU.FTZ.AND P0, PT, R102, -INF , PT ;  /* 0xff8000006600780b */ /* 0x000fc40003f1d000 */
[----:B------:R-:W-:Y:S02]  /*3110*/  ISETP.GE.AND P2, PT, R19, R17, PT ;  /* 0x000000111300720c */ /* 0x000fe40003f46270 */
[----:B------:R-:W-:Y:S02]  /*3120*/  FSEL R232, R37, -INF , !P1 ;  /* 0xff80000025e87808 */ /* 0x000fe40004800000 */
[----:B------:R-:W-:Y:S02]  /*3130*/  FMNMX.FTZ R5, R230, R3, !PT ;  /* 0x00000003e6057209 */ /* 0x000fe40007810000 */
[----:B------:R-:W-:Y:S02]  /*3140*/  FSEL R12, R12, RZ, P0 ;  /* 0x000000ff0c0c7208 */ /* 0x000fe40000000000 */
[----:B------:R-:W-:Y:S02]  /*3150*/  FSEL R236, R34, -INF , !P2 ;  /* 0xff80000022ec7808 */ /* 0x000fe40005000000 */
[----:B------:R-:W-:Y:S01]  /*3160*/  FMNMX.FTZ R5, R232, R5, !PT ;  /* 0x00000005e8057209 */ /* 0x000fe20007810000 */
[--C-:B------:R-:W-:Y:S01]  /*3170*/  FFMA.FTZ R3, R13, c[0x0][0x23c], -R12.reuse ;  /* 0x00008f000d037a23 */ /* 0x100fe2000001080c */
[----:B-1----:R-:W-:Y:S01]  /*3180*/  FMNMX.FTZ R6, R2, R6, !PT ;  /* 0x0000000602067209 */ /* 0x002fe20007810000 */
[--C-:B------:R-:W-:Y:S01]  /*3190*/  FFMA.FTZ R2, R20, c[0x0][0x23c], -R12.reuse ;  /* 0x00008f0014027a23 */ /* 0x100fe2000001080c */
[----:B------:R-:W-:Y:S01]  /*31a0*/  FMNMX.FTZ R5, R236, R5, !PT ;  /* 0x00000005ec057209 */ /* 0x000fe20007810000 */
[----:B------:R2:W-:Y:S02]  /*31b0*/  MUFU.EX2 R195, R3 ;  /* 0x0000000300c37308 */ /* 0x0005e40000000800 */
[----:B------:R-:W1:Y:S06]  /*31c0*/  SHFL.BFLY PT, R9, R6, 0x1, 0x1f ;  /* 0x0c201f0006097f89 */ /* 0x000e6c00000e0000 */
[----:B------:R3:W-:Y:S01]  /*31d0*/  MUFU.EX2 R19, R2 ;  /* 0x0000000200137308 */ /* 0x0007e20000000800 */
[----:B--2---:R-:W-:Y:S01]  /*31e0*/  FMNMX.FTZ R3, R7, R8, !PT ;  /* 0x0000000807037209 */ /* 0x004fe20007810000 */
[----:B------:R-:W-:Y:S01]  /*31f0*/  FFMA.FTZ R7, R21, c[0x0][0x23c], -R12 ;  /* 0x00008f0015077a23 */ /* 0x000fe2000001080c */
[----:B------:R-:W2:Y:S02]  /*3200*/  SHFL.BFLY PT, R8, R5, 0x2, 0x1f ;  /* 0x0c401f0005087f89 */ /* 0x000ea400000e0000 */
[----:B------:R-:W-:-:S03]  /*3210*/  FSETP.NEU.FTZ.AND P0, PT, R3, -INF , PT ;  /* 0xff8000000300780b */ /* 0x000fc60003f1d000 */
[----:B------:R4:W-:Y:S01]  /*3220*/  MUFU.EX2 R197, R7 ;  /* 0x0000000700c57308 */ /* 0x0009e20000000800 */
[----:B---3--:R-:W-:Y:S01]  /*3230*/  FMUL.FTZ R2, R3, c[0x0][0x23c] ;  /* 0x00008f0003027a20 */ /* 0x008fe20000410000 */
[----:B-1----:R-:W-:-:S04]  /*3240*/  FMNMX.FTZ R104, R6, R9, !PT ;  /* 0x0000000906687209 */ /* 0x002fc80007810000 */
[----:B------:R-:W-:Y:S02]  /*3250*/  FSEL R2, R2, RZ, P0 ;  /* 0x000000ff02027208 */ /* 0x000fe40000000000 */
[----:B------:R-:W-:-:S03]  /*3260*/  FSETP.NEU.FTZ.AND P0, PT, R104, -INF , PT ;  /* 0xff8000006800780b */ /* 0x000fc60003f1d000 */
[--C-:B------:R-:W-:Y:S02]  /*3270*/  FFMA.FTZ R0, R24, c[0x0][0x23c], -R2.reuse ;  /* 0x00008f0018007a23 */ /* 0x100fe40000010802 */
[----:B------:R-:W-:Y:S02]  /*3280*/  FFMA.FTZ R4, R32, c[0x0][0x23c], -R2 ;  /* 0x00008f0020047a23 */ /* 0x000fe40000010802 */
[----:B------:R1:W-:Y:S01]  /*3290*/  MUFU.EX2 R194, R0 ;  /* 0x0000000000c27308 */ /* 0x0003e20000000800 */
[----:B----4-:R-:W-:Y:S01]  /*32a0*/  FFMA.FTZ R7, R22, c[0x0][0x23c], -R12 ;  /* 0x00008f0016077a23 */ /* 0x010fe2000001080c */
[----:B------:R-:W-:Y:S01]  /*32b0*/  LDSM.16.MT88.4 R32, [R221+0xa000] ;  /* 0x00a00000dd20783b */ /* 0x000fe20000004200 */
[----:B--2---:R-:W-:-:S03]  /*32c0*/  FMNMX.FTZ R5, R5, R8, !PT ;  /* 0x0000000805057209 */ /* 0x004fc60007810000 */
[----:B------:R-:W-:Y:S02]  /*32d0*/  LDSM.16.MT88.4 R20, [R221+0x9000] ;  /* 0x00900000dd14783b */ /* 0x000fe40000004200 */
[----:B------:R-:W-:Y:S02]  /*32e0*/  MUFU.EX2 R183, R4 ;  /* 0x0000000400b77308 */ /* 0x000fe40000000800 */
[----:B------:R-:W2:Y:S01]  /*32f0*/  SHFL.BFLY PT, R6, R5, 0x1, 0x1f ;  /* 0x0c201f0005067f89 */ /* 0x000ea200000e0000 */
[----:B-1----:R-:W-:-:S05]  /*3300*/  FFMA.FTZ R0, R25, c[0x0][0x23c], -R2 ;  /* 0x00008f0019007a23 */ /* 0x002fca0000010802 */
[----:B------:R1:W3:Y:S01]  /*3310*/  MUFU.EX2 R192, R7 ;  /* 0x0000000700c07308 */ /* 0x0002e20000000800 */
[----:B------:R-:W4:Y:S07]  /*3320*/  LDSM.16.MT88.4 R24, [R220+0xa000] ;  /* 0x00a00000dc18783b */ /* 0x000f2e0000004200 */
[----:B------:R5:W-:Y:S01]  /*3330*/  MUFU.EX2 R196, R0 ;  /* 0x0000000000c47308 */ /* 0x000be20000000800 */
[--C-:B-1----:R-:W-:Y:S01]  /*3340*/  FFMA.FTZ R7, R18, c[0x0][0x23c], -R2.reuse ;  /* 0x00008f0012077a23 */ /* 0x102fe20000010802 */
[----:B--2---:R-:W-:Y:S01]  /*3350*/  FMNMX.FTZ R103, R5, R6, !PT ;  /* 0x0000000605677209 */ /* 0x004fe20007810000 */
[----:B------:R-:W-:Y:S01]  /*3360*/  FFMA.FTZ R18, R159, c[0x0][0x23c], -R2 ;  /* 0x00008f009f127a23 */ /* 0x000fe20000010802 */
[----:B---3--:R-:W-:-:S04]  /*3370*/  F2FP.PACK_AB R6, R192, R197 ;  /* 0x000000c5c006723e */ /* 0x008fc800000000ff */
[----:B------:R-:W1:Y:S01]  /*3380*/  MUFU.EX2 R198, R7 ;  /* 0x0000000700c67308 */ /* 0x000e620000000800 */
[----:B------:R-:W-:Y:S02]  /*3390*/  FMUL.FTZ R8, R103, c[0x0][0x23c] ;  /* 0x00008f0067087a20 */ /* 0x000fe40000410000 */
[----:B-----5:R-:W-:-:S05]  /*33a0*/  FMUL.FTZ R0, R104, c[0x0][0x23c] ;  /* 0x00008f0068007a20 */ /* 0x020fca0000410000 */
[----:B------:R-:W-:Y:S02]  /*33b0*/  FSEL R0, R0, RZ, P0 ;  /* 0x000000ff00007208 */ /* 0x000fe40000000000 */
[----:B------:R-:W-:-:S03]  /*33c0*/  FSETP.NEU.FTZ.AND P0, PT, R103, -INF , PT ;  /* 0xff8000006700780b */ /* 0x000fc60003f1d000 */
[--C-:B------:R-:W-:Y:S01]  /*33d0*/  FFMA.FTZ R4, R36, c[0x0][0x23c], -R0.reuse ;  /* 0x00008f0024047a23 */ /* 0x100fe20000010800 */
[----:B------:R-:W-:Y:S01]  /*33e0*/  FSEL R13, R8, RZ, P0 ;  /* 0x000000ff080d7208 */ /* 0x000fe20000000000 */
[----:B------:R-:W2:Y:S01]  /*33f0*/  LDSM.16.MT88.4 R36, [R220+0xb000] ;  /* 0x00b00000dc24783b */ /* 0x000ea20000004200 */
[--C-:B------:R-:W-:Y:S01]  /*3400*/  FFMA.FTZ R8, R43, c[0x0][0x23c], -R0.reuse ;  /* 0x00008f002b087a23 */ /* 0x100fe20000010800 */
[----:B------:R3:W-:Y:S01]  /*3410*/  MUFU.EX2 R251, R4 ;  /* 0x0000000400fb7308 */ /* 0x0007e20000000800 */
[----:B-1----:R-:W-:Y:S01]  /*3420*/  F2FP.PACK_AB R5, R194, R198 ;  /* 0x000000c6c205723e */ /* 0x002fe200000000ff */
[----:B------:R-:W-:Y:S01]  /*3430*/  FFMA.FTZ R9, R42, c[0x0][0x23c], -R0 ;  /* 0x00008f002a097a23 */ /* 0x000fe20000010800 */
[----:B------:R-:W-:-:S05]  /*3440*/  F2FP.PACK_AB R7, R183, R196 ;  /* 0x000000c4b707723e */ /* 0x000fca00000000ff */
[----:B------:R1:W-:Y:S01]  /*3450*/  MUFU.EX2 R193, R8 ;  /* 0x0000000800c17308 */ /* 0x0003e20000000800 */
[----:B---3--:R-:W-:-:S07]  /*3460*/  FFMA.FTZ R4, R41, c[0x0][0x23c], -R0 ;  /* 0x00008f0029047a23 */ /* 0x008fce0000010800 */
[----:B------:R-:W3:Y:S01]  /*3470*/  MUFU.EX2 R252, R9 ;  /* 0x0000000900fc7308 */ /* 0x000ee20000000800 */
[----:B-1----:R-:W-:-:S07]  /*3480*/  FFMA.FTZ R8, R40, c[0x0][0x23c], -R13 ;  /* 0x00008f0028087a23 */ /* 0x002fce000001080d */
[----:B------:R1:W-:Y:S01]  /*3490*/  MUFU.EX2 R246, R4 ;  /* 0x0000000400f67308 */ /* 0x0003e20000000800 */
[----:B------:R-:W-:Y:S07]  /*34a0*/  LDSM.16.MT88.4 R40, [R221+0xb400] ;  /* 0x00b40000dd28783b */ /* 0x000fee0000004200 */
[----:B------:R5:W-:Y:S01]  /*34b0*/  MUFU.EX2 R243, R8 ;  /* 0x0000000800f37308 */ /* 0x000be20000000800 */
[----:B---3--:R-:W-:Y:S02]  /*34c0*/  F2FP.PACK_AB R10, R193, R252 ;  /* 0x000000fcc10a723e */ /* 0x008fe400000000ff */
[----:B-1----:R-:W-:-:S07]  /*34d0*/  F2FP.PACK_AB R4, R19, R195 ;  /* 0x000000c31304723e */ /* 0x002fce00000000ff */
[----:B------:R-:W-:Y:S01]  /*34e0*/  HMMA.16816.F32 R124, R4, R28, RZ ;  /* 0x0000001c047c723c */ /* 0x000fe200000018ff */
[----:B-----5:R-:W-:-:S04]  /*34f0*/  FFMA.FTZ R8, R50, c[0x0][0x23c], -R13 ;  /* 0x00008f0032087a23 */ /* 0x020fc8000001080d */
[----:B------:R1:W3:Y:S03]  /*3500*/  MUFU.EX2 R242, R8 ;  /* 0x0000000800f27308 */ /* 0x0002e60000000800 */
[C---:B------:R-:W-:Y:S08]  /*3510*/  HMMA.16816.F32 R120, R4.reuse, R20, RZ ;  /* 0x000000140478723c */ /* 0x040ff000000018ff */
[----:B----4-:R-:W-:Y:S01]  /*3520*/  HMMA.16816.F32 R116, R4, R24, RZ ;  /* 0x000000180474723c */ /* 0x010fe200000018ff */
[----:B-1----:R-:W-:Y:S01]  /*3530*/  FFMA.FTZ R8, R49, c[0x0][0x23c], -R13 ;  /* 0x00008f0031087a23 */ /* 0x002fe2000001080d */
[----:B---3--:R-:W-:-:S06]  /*3540*/  F2FP.PACK_AB R9, R242, R243 ;  /* 0x000000f3f209723e */ /* 0x008fcc00000000ff */
[C---:B------:R-:W-:Y:S01]  /*3550*/  HMMA.16816.F32 R112, R4.reuse, R32, RZ ;  /* 0x000000200470723c */ /* 0x040fe200000018ff */
[----:B------:R1:W-:Y:S07]  /*3560*/  MUFU.EX2 R245, R8 ;  /* 0x0000000800f57308 */ /* 0x0003ee0000000800 */
[C---:B--2---:R-:W-:Y:S08]  /*3570*/  HMMA.16816.F32 R108, R4.reuse, R36, RZ ;  /* 0x00000024046c723c */ /* 0x044ff000000018ff */
[----:B------:R-:W-:Y:S01]  /*3580*/  HMMA.16816.F32 R96, R4, R44, RZ ;  /* 0x0000002c0460723c */ /* 0x000fe200000018ff */
[----:B-1----:R-:W-:-:S04]  /*3590*/  FFMA.FTZ R8, R48, c[0x0][0x23c], -R13 ;  /* 0x00008f0030087a23 */ /* 0x002fc8000001080d */
[----:B------:R1:W2:Y:S03]  /*35a0*/  MUFU.EX2 R250, R8 ;  /* 0x0000000800fa7308 */ /* 0x0002a60000000800 */
[C---:B------:R-:W-:Y:S08]  /*35b0*/  HMMA.16816.F32 R92, R4.reuse, R30, RZ ;  /* 0x0000001e045c723c */ /* 0x040ff000000018ff */
[----:B------:R-:W-:Y:S01]  /*35c0*/  HMMA.16816.F32 R88, R4, R22, RZ ;  /* 0x000000160458723c */ /* 0x000fe200000018ff */
[----:B-1----:R-:W-:-:S02]  /*35d0*/  F2FP.PACK_AB R8, R246, R251 ;  /* 0x000000fbf608723e */ /* 0x002fc400000000ff */
[----:B--2---:R-:W-:-:S05]  /*35e0*/  F2FP.PACK_AB R11, R250, R245 ;  /* 0x000000f5fa0b723e */ /* 0x004fca00000000ff */
[C---:B------:R-:W-:Y:S08]  /*35f0*/  HMMA.16816.F32 R84, R4.reuse, R26, RZ ;  /* 0x0000001a0454723c */ /* 0x040ff000000018ff */
[C---:B------:R-:W-:Y:S08]  /*3600*/  HMMA.16816.F32 R80, R4.reuse, R34, RZ ;  /* 0x000000220450723c */ /* 0x040ff000000018ff */
[C---:B------:R-:W-:Y:S08]  /*3610*/  HMMA.16816.F32 R76, R4.reuse, R38, RZ ;  /* 0x00000026044c723c */ /* 0x040ff000000018ff */
[----:B------:R-:W-:Y:S07]  /*3620*/  HMMA.16816.F32 R68, R4, R46, RZ ;  /* 0x0000002e0444723c */ /* 0x000fee00000018ff */
[--C-:B------:R-:W-:Y:S01]  /*3630*/  FFMA.FTZ R4, R51, c[0x0][0x23c], -R12.reuse ;  /* 0x00008f0033047a23 */ /* 0x100fe2000001080c */
[C---:B------:R-:W-:Y:S03]  /*3640*/  HMMA.16816.F32 R72, R8.reuse, R28, RZ ;  /* 0x0000001c0848723c */ /* 0x040fe600000018ff */
[----:B------:R1:W-:Y:S05]  /*3650*/  MUFU.EX2 R244, R4 ;  /* 0x0000000400f47308 */ /* 0x0003ea0000000800 */
[C---:B------:R-:W-:Y:S01]  /*3660*/  HMMA.16816.F32 R148, R8.reuse, R30, RZ ;  /* 0x0000001e0894723c */ /* 0x040fe200000018ff */
[----:B------:R-:W-:Y:S07]  /*3670*/  LDSM.16.MT88.4 R28, [R220+0x9400] ;  /* 0x00940000dc1c783b */ /* 0x000fee0000004200 */
[----:B------:R-:W-:Y:S01]  /*3680*/  HMMA.16816.F32 R64, R8, R20, RZ ;  /* 0x000000140840723c */ /* 0x000fe200000018ff */
[----:B-1----:R-:W-:-:S04]  /*3690*/  FFMA.FTZ R4, R53, c[0x0][0x23c], -R12 ;  /* 0x00008f0035047a23 */ /* 0x002fc8000001080c */
[----:B------:R1:W-:Y:S03]  /*36a0*/  MUFU.EX2 R249, R4 ;  /* 0x0000000400f97308 */ /* 0x0003e60000000800 */
[C---:B------:R-:W-:Y:S01]  /*36b0*/  HMMA.16816.F32 R144, R8.reuse, R22, RZ ;  /* 0x000000160890723c */ /* 0x040fe200000018ff */
[----:B------:R-:W-:Y:S07]  /*36c0*/  LDSM.16.MT88.4 R20, [R220+0xa400] ;  /* 0x00a40000dc14783b */ /* 0x000fee0000004200 */
[----:B------:R-:W-:Y:S01]  /*36d0*/  HMMA.16816.F32 R60, R8, R24, RZ ;  /* 0x00000018083c723c */ /* 0x000fe200000018ff */
[----:B-1----:R-:W-:-:S07]  /*36e0*/  FFMA.FTZ R4, R52, c[0x0][0x23c], -R12 ;  /* 0x00008f0034047a23 */ /* 0x002fce000001080c */
[C---:B------:R-:W-:Y:S01]  /*36f0*/  HMMA.16816.F32 R140, R8.reuse, R26, RZ ;  /* 0x0000001a088c723c */ /* 0x040fe200000018ff */
[----:B------:R-:W1:Y:S01]  /*3700*/  LDSM.16.MT88.4 R24, [R221+0x9400] ;  /* 0x00940000dd18783b */ /* 0x000e620000004200 */
[----:B------:R2:W-:Y:S06]  /*3710*/  MUFU.EX2 R248, R4 ;  /* 0x0000000400f87308 */ /* 0x0005ec0000000800 */
[C---:B------:R-:W-:Y:S08]  /*3720*/  HMMA.16816.F32 R56, R8.reuse, R32, RZ ;  /* 0x000000200838723c */ /* 0x040ff000000018ff */
[----:B------:R-:W-:Y:S01]  /*3730*/  HMMA.16816.F32 R152, R8, R34, RZ ;  /* 0x000000220898723c */ /* 0x000fe200000018ff */
[----:B------:R-:W3:Y:S01]  /*3740*/  LDSM.16.MT88.4 R32, [R221+0xa400] ;  /* 0x00a40000dd20783b */ /* 0x000ee20000004200 */
[----:B--2---:R-:W-:-:S04]  /*3750*/  FFMA.FTZ R4, R54, c[0x0][0x23c], -R12 ;  /* 0x00008f0036047a23 */ /* 0x004fc8000001080c */
[----:B------:R2:W4:Y:S02]  /*3760*/  MUFU.EX2 R247, R4 ;  /* 0x0000000400f77308 */ /* 0x0005240000000800 */
[C---:B------:R-:W-:Y:S08]  /*3770*/  HMMA.16816.F32 R160, R8.reuse, R38, RZ ;  /* 0x0000002608a0723c */ /* 0x040ff000000018ff */
[----:B------:R-:W-:Y:S01]  /*3780*/  HMMA.16816.F32 R48, R8, R44, RZ ;  /* 0x0000002c0830723c */ /* 0x000fe200000018ff */
[----:B--2---:R-:W-:-:S07]  /*3790*/  FFMA.FTZ R4, R55, c[0x0][0x23c], -R2 ;  /* 0x00008f0037047a23 */ /* 0x004fce0000010802 */
[C---:B------:R-:W-:Y:S01]  /*37a0*/  HMMA.16816.F32 R168, R8.reuse, R46, RZ ;  /* 0x0000002e08a8723c */ /* 0x040fe200000018ff */
[----:B----4-:R-:W-:Y:S01]  /*37b0*/  F2FP.PACK_AB R6, R247, R248 ;  /* 0x000000f8f706723e */ /* 0x010fe200000000ff */
[----:B------:R2:W-:Y:S06]  /*37c0*/  MUFU.EX2 R238, R4 ;  /* 0x0000000400ee7308 */ /* 0x0005ec0000000800 */
[----:B------:R-:W-:Y:S01]  /*37d0*/  HMMA.16816.F32 R52, R8, R36, RZ ;  /* 0x000000240834723c */ /* 0x000fe200000018ff */
[----:B------:R-:W4:Y:S06]  /*37e0*/  LDSM.16.MT88.4 R36, [R220+0xb400] ;  /* 0x00b40000dc24783b */ /* 0x000f2c0000004200 */
[----:B------:R-:W-:-:S02]  /*37f0*/  FFMA.FTZ R8, R129, c[0x0][0x23c], -R0 ;  /* 0x00008f0081087a23 */ /* 0x000fc40000010800 */
[----:B--2---:R-:W-:Y:S02]  /*3800*/  FFMA.FTZ R4, R100, c[0x0][0x23c], -R2 ;  /* 0x00008f0064047a23 */ /* 0x004fe40000010802 */
[----:B------:R2:W-:Y:S08]  /*3810*/  MUFU.EX2 R231, R8 ;  /* 0x0000000800e77308 */ /* 0x0005f00000000800 */
[----:B------:R5:W1:Y:S01]  /*3820*/  MUFU.EX2 R241, R4 ;  /* 0x0000000400f17308 */ /* 0x000a620000000800 */
[----:B--2---:R-:W-:-:S07]  /*3830*/  FFMA.FTZ R8, R128, c[0x0][0x23c], -R0 ;  /* 0x00008f0080087a23 */ /* 0x004fce0000010800 */
[----:B------:R2:W-:Y:S01]  /*3840*/  MUFU.EX2 R229, R8 ;  /* 0x0000000800e57308 */ /* 0x0005e20000000800 */
[----:B-----5:R-:W-:Y:S01]  /*3850*/  FFMA.FTZ R4, R101, c[0x0][0x23c], -R2 ;  /* 0x00008f0065047a23 */ /* 0x020fe20000010802 */
[----:B-1----:R-:W-:-:S06]  /*3860*/  F2FP.PACK_AB R5, R241, R238 ;  /* 0x000000eef105723e */ /* 0x002fcc00000000ff */
[----:B------:R1:W-:Y:S01]  /*3870*/  MUFU.EX2 R240, R4 ;  /* 0x0000000400f07308 */ /* 0x0003e20000000800 */
[----:B--2---:R-:W-:-:S07]  /*3880*/  FFMA.FTZ R8, R132, c[0x0][0x23c], -R13 ;  /* 0x00008f0084087a23 */ /* 0x004fce000001080d */
[----:B------:R2:W-:Y:S01]  /*3890*/  MUFU.EX2 R210, R8 ;  /* 0x0000000800d27308 */ /* 0x0005e20000000800 */
[----:B-1----:R-:W-:-:S07]  /*38a0*/  FFMA.FTZ R4, R105, c[0x0][0x23c], -R2 ;  /* 0x00008f0069047a23 */ /* 0x002fce0000010802 */
[----:B------:R1:W5:Y:S01]  /*38b0*/  MUFU.EX2 R239, R4 ;  /* 0x0000000400ef7308 */ /* 0x0003620000000800 */
[----:B--2---:R-:W-:-:S07]  /*38c0*/  FFMA.FTZ R8, R131, c[0x0][0x23c], -R13 ;  /* 0x00008f0083087a23 */ /* 0x004fce000001080d */
[----:B------:R2:W-:Y:S01]  /*38d0*/  MUFU.EX2 R211, R8 ;  /* 0x0000000800d37308 */ /* 0x0005e20000000800 */
[----:B-1----:R-:W-:Y:S01]  /*38e0*/  FFMA.FTZ R4, R106, c[0x0][0x23c], -R0 ;  /* 0x00008f006a047a23 */ /* 0x002fe20000010800 */
[----:B-----5:R-:W-:-:S06]  /*38f0*/  F2FP.PACK_AB R7, R239, R240 ;  /* 0x000000f0ef07723e */ /* 0x020fcc00000000ff */
[----:B------:R1:W-:Y:S01]  /*3900*/  MUFU.EX2 R234, R4 ;  /* 0x0000000400ea7308 */ /* 0x0003e20000000800 */
[----:B--2---:R-:W-:-:S07]  /*3910*/  FFMA.FTZ R8, R130, c[0x0][0x23c], -R13 ;  /* 0x00008f0082087a23 */ /* 0x004fce000001080d */
[----:B------:R2:W-:Y:S01]  /*3920*/  MUFU.EX2 R209, R8 ;  /* 0x0000000800d17308 */ /* 0x0005e20000000800 */
[----:B-1----:R-:W-:-:S07]  /*3930*/  FFMA.FTZ R4, R107, c[0x0][0x23c], -R0 ;  /* 0x00008f006b047a23 */ /* 0x002fce0000010800 */
[----:B------:R1:W5:Y:S01]  /*3940*/  MUFU.EX2 R233, R4 ;  /* 0x0000000400e97308 */ /* 0x0003620000000800 */
[----:B--2---:R-:W-:-:S07]  /*3950*/  FFMA.FTZ R8, R133, c[0x0][0x23c], -R13 ;  /* 0x00008f0085087a23 */ /* 0x004fce000001080d */
[----:B------:R2:W2:Y:S01]  /*3960*/  MUFU.EX2 R207, R8 ;  /* 0x0000000800cf7308 */ /* 0x0004a20000000800 */
[----:B-1----:R-:W-:-:S07]  /*3970*/  F2FP.PACK_AB R4, R249, R244 ;  /* 0x000000f4f904723e */ /* 0x002fce00000000ff */
[----:B------:R-:W-:Y:S01]  /*3980*/  HMMA.16816.F32 R176, R4, R24, R120 ;  /* 0x0000001804b0723c */ /* 0x000fe20000001878 */
[----:B--2---:R-:W-:-:S07]  /*3990*/  FFMA.FTZ R8, R165, c[0x0][0x23c], -R12 ;  /* 0x00008f00a5087a23 */ /* 0x004fce000001080c */
[C---:B------:R-:W-:Y:S01]  /*39a0*/  HMMA.16816.F32 R184, R4.reuse, R28, R124 ;  /* 0x0000001c04b8723c */ /* 0x040fe2000000187c */
[----:B------:R1:W-:Y:S07]  /*39b0*/  MUFU.EX2 R206, R8 ;  /* 0x0000000800ce7308 */ /* 0x0003ee0000000800 */
[C---:B------:R-:W-:Y:S08]  /*39c0*/  HMMA.16816.F32 R120, R4.reuse, R30, R92 ;  /* 0x0000001e0478723c */ /* 0x040ff0000000185c */
[----:B------:R-:W-:Y:S01]  /*39d0*/  HMMA.16816.F32 R136, R4, R26, R88 ;  /* 0x0000001a0488723c */ /* 0x000fe20000001858 */
[----:B-1----:R-:W-:-:S04]  /*39e0*/  FFMA.FTZ R8, R135, c[0x0][0x23c], -R12 ;  /* 0x00008f0087087a23 */ /* 0x002fc8000001080c */
[----:B------:R1:W2:Y:S03]  /*39f0*/  MUFU.EX2 R205, R8 ;  /* 0x0000000800cd7308 */ /* 0x0002a60000000800 */
[C---:B------:R-:W-:Y:S08]  /*3a00*/  HMMA.16816.F32 R124, R4.reuse, R20, R116 ;  /* 0x00000014047c723c */ /* 0x040ff00000001874 */
[----:B------:R-:W-:Y:S01]  /*3a10*/  HMMA.16816.F32 R92, R4, R22, R84 ;  /* 0x00000016045c723c */ /* 0x000fe20000001854 */
[----:B-1----:R-:W-:-:S07]  /*3a20*/  FFMA.FTZ R8, R134, c[0x0][0x23c], -R12 ;  /* 0x00008f0086087a23 */ /* 0x002fce000001080c */
[C---:B---3--:R-:W-:Y:S01]  /*3a30*/  HMMA.16816.F32 R88, R4.reuse, R34, R80 ;  /* 0x000000220458723c */ /* 0x048fe20000001850 */
[----:B------:R1:W-:Y:S07]  /*3a40*/  MUFU.EX2 R204, R8 ;  /* 0x0000000800cc7308 */ /* 0x0003ee0000000800 */
[C---:B------:R-:W-:Y:S08]  /*3a50*/  HMMA.16816.F32 R116, R4.reuse, R32, R112 ;  /* 0x000000200474723c */ /* 0x040ff00000001870 */
[----:B----4-:R-:W-:Y:S01]  /*3a60*/  HMMA.16816.F32 R108, R4, R36, R108 ;  /* 0x00000024046c723c */ /* 0x010fe2000000186c */
[----:B-1----:R-:W-:-:S02]  /*3a70*/  FFMA.FTZ R8, R156, c[0x0][0x23c], -R12 ;  /* 0x00008f009c087a23 */ /* 0x002fc4000001080c */
[----:B------:R-:W-:Y:S02]  /*3a80*/  IMAD.MOV.U32 R156, RZ, RZ, R195 ;  /* 0x000000ffff9c7224 */ /* 0x000fe400078e00c3 */
[----:B------:R1:W3:Y:S03]  /*3a90*/  MUFU.EX2 R195, R8 ;  /* 0x0000000800c37308 */ /* 0x0002e60000000800 */
[C---:B------:R-:W-:Y:S08]  /*3aa0*/  HMMA.16816.F32 R96, R4.reuse, R40, R96 ;  /* 0x000000280460723c */ /* 0x040ff00000001860 */
[----:B------:R-:W-:Y:S01]  /*3ab0*/  HMMA.16816.F32 R84, R4, R38, R76 ;  /* 0x000000260454723c */ /* 0x000fe2000000184c */
[----:B-1----:R-:W-:-:S02]  /*3ac0*/  FFMA.FTZ R8, R174, c[0x0][0x23c], -R2 ;  /* 0x00008f00ae087a23 */ /* 0x002fc40000010802 */
[----:B------:R-:W-:-:S05]  /*3ad0*/  IMAD.MOV.U32 R174, RZ, RZ, R194 ;  /* 0x000000ffffae7224 */ /* 0x000fca00078e00c2 */
[----:B------:R-:W-:Y:S01]  /*3ae0*/  HMMA.16816.F32 R80, R4, R42, R68 ;  /* 0x0000002a0450723c */ /* 0x000fe20000001844 */
[----:B------:R1:W-:Y:S06]  /*3af0*/  MUFU.EX2 R194, R8 ;  /* 0x0000000800c27308 */ /* 0x0003ec0000000800 */
[----:B-----5:R-:W-:Y:S02]  /*3b00*/  F2FP.PACK_AB R4, R233, R234 ;  /* 0x000000eae904723e */ /* 0x020fe400000000ff */
[----:B------:R-:W-:Y:S02]  /*3b10*/  F2FP.PACK_AB R5, R211, R210 ;  /* 0x000000d2d305723e */ /* 0x000fe400000000ff */
[----:B------:R-:W-:-:S02]  /*3b20*/  F2FP.PACK_AB R6, R229, R231 ;  /* 0x000000e7e506723e */ /* 0x000fc400000000ff */
[----:B------:R-:W-:Y:S01]  /*3b30*/  F2FP.PACK_AB R7, R207, R209 ;  /* 0x000000d1cf07723e */ /* 0x000fe200000000ff */
[----:B-1----:R-:W-:-:S06]  /*3b40*/  FFMA.FTZ R8, R172, c[0x0][0x23c], -R2 ;  /* 0x00008f00ac087a23 */ /* 0x002fcc0000010802 */
[C---:B------:R-:W-:Y:S08]  /*3b50*/  HMMA.16816.F32 R188, R4.reuse, R36, R52 ;  /* 0x0000002404bc723c */ /* 0x040ff00000001834 */
[C---:B------:R-:W-:Y:S07]  /*3b60*/  HMMA.16816.F32 R52, R4.reuse, R26, R144 ;  /* 0x0000001a0434723c */ /* 0x040fee0000001890 */
[----:B------:R-:W-:Y:S01]  /*3b70*/  IMAD.MOV.U32 R145, RZ, RZ, R183 ;  /* 0x000000ffff917224 */ /* 0x000fe200078e00b7 */
[----:B------:R-:W-:Y:S01]  /*3b80*/  HMMA.16816.F32 R76, R4, R28, R72 ;  /* 0x0000001c044c723c */ /* 0x000fe20000001848 */
[----:B------:R1:W-:Y:S01]  /*3b90*/  MUFU.EX2 R183, R18 ;  /* 0x0000001200b77308 */ /* 0x0003e20000000800 */
[----:B------:R-:W-:-:S02]  /*3ba0*/  IMAD.MOV.U32 R146, RZ, RZ, R192 ;  /* 0x000000ffff927224 */ /* 0x000fc400078e00c0 */
[----:B------:R-:W-:Y:S02]  /*3bb0*/  IMAD.MOV.U32 R144, RZ, RZ, R182 ;  /* 0x000000ffff907224 */ /* 0x000fe400078e00b6 */
[----:B------:R-:W-:Y:S02]  /*3bc0*/  IMAD.MOV.U32 R147, RZ, RZ, R193 ;  /* 0x000000ffff937224 */ /* 0x000fe400078e00c1 */
[C---:B------:R-:W-:Y:S01]  /*3bd0*/  HMMA.16816.F32 R72, R4.reuse, R24, R64 ;  /* 0x000000180448723c */ /* 0x040fe20000001840 */
[----:B------:R4:W5:Y:S01]  /*3be0*/  MUFU.EX2 R193, R8 ;  /* 0x0000000800c17308 */ /* 0x0009620000000800 */
[----:B------:R-:W-:Y:S06]  /*3bf0*/  LDSM.16.MT88.4 R24, [R220+0xa800] ;  /* 0x00a80000dc18783b */ /* 0x000fec0000004200 */
[----:B------:R-:W-:Y:S01]  /*3c00*/  HMMA.16816.F32 R68, R4, R20, R60 ;  /* 0x000000140444723c */ /* 0x000fe2000000183c */
[----:B-1----:R-:W-:-:S04]  /*3c10*/  FFMA.FTZ R18, R166, c[0x0][0x23c], -R2 ;  /* 0x00008f00a6127a23 */ /* 0x002fc80000010802 */
[----:B------:R1:W1:Y:S03]  /*3c20*/  MUFU.EX2 R192, R18 ;  /* 0x0000001200c07308 */ /* 0x0002660000000800 */
[C---:B------:R-:W-:Y:S01]  /*3c30*/  HMMA.16816.F32 R64, R4.reuse, R32, R56 ;  /* 0x000000200440723c */ /* 0x040fe20000001838 */
[----:B----4-:R-:W-:Y:S07]  /*3c40*/  LDSM.16.MT88.4 R8, [R221+0x9800] ;  /* 0x00980000dd08783b */ /* 0x010fee0000004200 */
[----:B------:R-:W-:Y:S01]  /*3c50*/  HMMA.16816.F32 R200, R4, R40, R48 ;  /* 0x0000002804c8723c */ /* 0x000fe20000001830 */
[----:B-1----:R-:W-:-:S07]  /*3c60*/  FFMA.FTZ R18, R180, c[0x0][0x23c], -R0 ;  /* 0x00008f00b4127a23 */ /* 0x002fce0000010800 */
[C---:B------:R-:W-:Y:S01]  /*3c70*/  HMMA.16816.F32 R60, R4.reuse, R30, R148 ;  /* 0x0000001e043c723c */ /* 0x040fe20000001894 */
[----:B------:R1:W-:Y:S01]  /*3c80*/  MUFU.EX2 R182, R18 ;  /* 0x0000001200b67308 */ /* 0x0003e20000000800 */
[----:B------:R-:W-:Y:S06]  /*3c90*/  LDSM.16.MT88.4 R28, [R221+0xa800] ;  /* 0x00a80000dd1c783b */ /* 0x000fec0000004200 */
[C---:B------:R-:W-:Y:S01]  /*3ca0*/  HMMA.16816.F32 R48, R4.reuse, R22, R140 ;  /* 0x000000160430723c */ /* 0x040fe2000000188c */
[----:B------:R-:W4:Y:S06]  /*3cb0*/  LDSM.16.MT88.4 R20, [R220+0x9800] ;  /* 0x00980000dc14783b */ /* 0x000f2c0000004200 */
[----:B------:R-:W-:Y:S01]  /*3cc0*/  IMAD.MOV.U32 R143, RZ, RZ, R198 ;  /* 0x000000ffff8f7224 */ /* 0x000fe200078e00c6 */
[----:B------:R-:W-:Y:S01]  /*3cd0*/  HMMA.16816.F32 R56, R4, R38, R160 ;  /* 0x000000260438723c */ /* 0x000fe200000018a0 */
[----:B-1----:R-:W-:Y:S01]  /*3ce0*/  FFMA.FTZ R18, R181, c[0x0][0x23c], -R0 ;  /* 0x00008f00b5127a23 */ /* 0x002fe20000010800 */
[----:B------:R-:W1:Y:S01]  /*3cf0*/  LDSM.16.MT88.4 R36, [R221+0xb800] ;  /* 0x00b80000dd24783b */ /* 0x000e620000004200 */
[----:B------:R-:W-:-:S02]  /*3d00*/  IMAD.MOV.U32 R142, RZ, RZ, R197 ;  /* 0x000000ffff8e7224 */ /* 0x000fc400078e00c5 */
[----:B------:R2:W1:Y:S01]  /*3d10*/  MUFU.EX2 R107, R18 ;  /* 0x00000012006b7308 */ /* 0x0004620000000800 */
[----:B------:R-:W-:Y:S02]  /*3d20*/  IMAD.MOV.U32 R141, RZ, RZ, R196 ;  /* 0x000000ffff8d7224 */ /* 0x000fe400078e00c4 */
[C---:B------:R-:W-:Y:S01]  /*3d30*/  HMMA.16816.F32 R44, R4.reuse, R34, R152 ;  /* 0x00000022042c723c */ /* 0x040fe20000001898 */
[----:B------:R-:W1:Y:S07]  /*3d40*/  LDSM.16.MT88.4 R32, [R220+0xb800] ;  /* 0x00b80000dc20783b */ /* 0x000e6e0000004200 */
[----:B------:R-:W-:Y:S01]  /*3d50*/  HMMA.16816.F32 R40, R4, R42, R168 ;  /* 0x0000002a0428723c */ /* 0x000fe200000018a8 */
[----:B--2---:R-:W-:-:S06]  /*3d60*/  FFMA.FTZ R18, R173, c[0x0][0x23c], -R0 ;  /* 0x00008f00ad127a23 */ /* 0x004fcc0000010800 */
[----:B------:R-:W-:Y:S01]  /*3d70*/  F2FP.PACK_AB R4, R205, R206 ;  /* 0x000000cecd04723e */ /* 0x000fe200000000ff */
[----:B------:R2:W-:Y:S01]  /*3d80*/  MUFU.EX2 R180, R18 ;  /* 0x0000001200b47308 */ /* 0x0005e20000000800 */
[----:B---3--:R-:W-:Y:S02]  /*3d90*/  F2FP.PACK_AB R6, R195, R204 ;  /* 0x000000ccc306723e */ /* 0x008fe400000000ff */
[----:B-----5:R-:W-:Y:S02]  /*3da0*/  F2FP.PACK_AB R5, R193, R194 ;  /* 0x000000c2c105723e */ /* 0x020fe400000000ff */
[----:B------:R-:W-:-:S07]  /*3db0*/  F2FP.PACK_AB R7, R192, R183 ;  /* 0x000000b7c007723e */ /* 0x000fce00000000ff */
[----:B----4-:R-:W-:Y:S01]  /*3dc0*/  HMMA.16816.F32 R112, R4, R20, R184 ;  /* 0x000000140470723c */ /* 0x010fe200000018b8 */
[----:B--2---:R-:W-:-:S04]  /*3dd0*/  FFMA.FTZ R18, R175, c[0x0][0x23c], -R0 ;  /* 0x00008f00af127a23 */ /* 0x004fc80000010800 */
[----:B------:R2:W-:Y:S03]  /*3de0*/  MUFU.EX2 R181, R18 ;  /* 0x0000001200b57308 */ /* 0x0005e60000000800 */
[C---:B-1----:R-:W-:Y:S08]  /*3df0*/  HMMA.16816.F32 R196, R4.reuse, R36, R96 ;  /* 0x0000002404c4723c */ /* 0x042ff00000001860 */
[----:B------:R-:W-:Y:S01]  /*3e00*/  HMMA.16816.F32 R132, R4, R8, R176 ;  /* 0x000000080484723c */ /* 0x000fe200000018b0 */
[----:B--2---:R-:W-:-:S07]  /*3e10*/  FFMA.FTZ R18, R167, c[0x0][0x23c], -R13 ;  /* 0x00008f00a7127a23 */ /* 0x004fce000001080d */
[C---:B------:R-:W-:Y:S01]  /*3e20*/  HMMA.16816.F32 R148, R4.reuse, R24, R124 ;  /* 0x000000180494723c */ /* 0x040fe2000000187c */
[----:B------:R-:W-:Y:S01]  /*3e30*/  LDSM.16.MT88.4 R124, [R220+0x9c00] ;  /* 0x009c0000dc7c783b */ /* 0x000fe20000004200 */
[----:B------:R1:W-:Y:S06]  /*3e40*/  MUFU.EX2 R106, R18 ;  /* 0x00000012006a7308 */ /* 0x0003ec0000000800 */
[C---:B------:R-:W-:Y:S08]  /*3e50*/  HMMA.16816.F32 R184, R4.reuse, R32, R108 ;  /* 0x0000002004b8723c */ /* 0x040ff0000000186c */
[----:B------:R-:W-:Y:S01]  /*3e60*/  HMMA.16816.F32 R120, R4, R22, R120 ;  /* 0x000000160478723c */ /* 0x000fe20000001878 */
[----:B-1----:R-:W-:-:S04]  /*3e70*/  FFMA.FTZ R18, R164, c[0x0][0x23c], -R13 ;  /* 0x00008f00a4127a23 */ /* 0x002fc8000001080d */
[----:B------:R1:W2:Y:S03]  /*3e80*/  MUFU.EX2 R105, R18 ;  /* 0x0000001200697308 */ /* 0x0002a60000000800 */
[C---:B------:R-:W-:Y:S08]  /*3e90*/  HMMA.16816.F32 R164, R4.reuse, R28, R116 ;  /* 0x0000001c04a4723c */ /* 0x040ff00000001874 */
[----:B------:R-:W-:Y:S01]  /*3ea0*/  HMMA.16816.F32 R136, R4, R10, R136 ;  /* 0x0000000a0488723c */ /* 0x000fe20000001888 */
[----:B-1----:R-:W-:-:S07]  /*3eb0*/  FFMA.FTZ R18, R157, c[0x0][0x23c], -R13 ;  /* 0x00008f009d127a23 */ /* 0x002fce000001080d */
[C---:B------:R-:W-:Y:S01]  /*3ec0*/  HMMA.16816.F32 R152, R4.reuse, R26, R92 ;  /* 0x0000001a0498723c */ /* 0x040fe2000000185c */
[----:B------:R1:W-:Y:S07]  /*3ed0*/  MUFU.EX2 R101, R18 ;  /* 0x0000001200657308 */ /* 0x0003ee0000000800 */
[C---:B------:R-:W-:Y:S08]  /*3ee0*/  HMMA.16816.F32 R88, R4.reuse, R30, R88 ;  /* 0x0000001e0458723c */ /* 0x040ff00000001858 */
[----:B------:R-:W-:Y:S01]  /*3ef0*/  HMMA.16816.F32 R116, R4, R34, R84 ;  /* 0x000000220474723c */ /* 0x000fe20000001854 */
[----:B-1----:R-:W-:-:S04]  /*3f00*/  FFMA.FTZ R18, R158, c[0x0][0x23c], -R13 ;  /* 0x00008f009e127a23 */ /* 0x002fc8000001080d */
[----:B------:R-:W1:Y:S03]  /*3f10*/  MUFU.EX2 R100, R18 ;  /* 0x0000001200647308 */ /* 0x000e660000000800 */
[----:B------:R-:W-:Y:S01]  /*3f20*/  HMMA.16816.F32 R96, R4, R38, R80 ;  /* 0x000000260460723c */ /* 0x000fe20000001850 */
[----:B------:R-:W-:Y:S06]  /*3f30*/  LDSM.16.MT88.4 R80, [R220+0xbc00] ;  /* 0x00bc0000dc50783b */ /* 0x000fec0000004200 */
[----:B------:R-:W-:-:S02]  /*3f40*/  F2FP.PACK_AB R4, R107, R182 ;  /* 0x000000b66b04723e */ /* 0x000fc400000000ff */
[----:B--2---:R-:W-:Y:S02]  /*3f50*/  F2FP.PACK_AB R5, R105, R106 ;  /* 0x0000006a6905723e */ /* 0x004fe400000000ff */
[----:B------:R-:W-:Y:S02]  /*3f60*/  F2FP.PACK_AB R6, R181, R180 ;  /* 0x000000b4b506723e */ /* 0x000fe400000000ff */
[----:B-1----:R-:W-:-:S07]  /*3f70*/  F2FP.PACK_AB R7, R100, R101 ;  /* 0x000000656407723e */ /* 0x002fce00000000ff */
[C---:B------:R-:W-:Y:S07]  /*3f80*/  HMMA.16816.F32 R128, R4.reuse, R8, R72 ;  /* 0x000000080480723c */ /* 0x040fee0000001848 */
[----:B------:R-:W-:Y:S01]  /*3f90*/  FFMA.FTZ R8, R208, c[0x0][0x23c], -R12 ;  /* 0x00008f00d0087a23 */ /* 0x000fe2000001080c */
[----:B------:R-:W-:Y:S01]  /*3fa0*/  HMMA.16816.F32 R108, R4, R10, R52 ;  /* 0x0000000a046c723c */ /* 0x000fe20000001834 */
[----:B------:R-:W-:Y:S02]  /*3fb0*/  IMAD.MOV.U32 R208, RZ, RZ, R147 ;  /* 0x000000ffffd07224 */ /* 0x000fe400078e0093 */
[----:B------:R1:W-:Y:S01]  /*3fc0*/  MUFU.EX2 R53, R8 ;  /* 0x0000000800357308 */ /* 0x0003e20000000800 */
[----:B------:R-:W-:-:S03]  /*3fd0*/  FADD.FTZ R9, R243, R242 ;  /* 0x000000f2f3097221 */ /* 0x000fc60000010000 */
[----:B------:R-:W-:Y:S01]  /*3fe0*/  IMAD.MOV.U32 R55, RZ, RZ, R144 ;  /* 0x000000ffff377224 */ /* 0x000fe200078e0090 */
[----:B------:R-:W-:Y:S01]  /*3ff0*/  HMMA.16816.F32 R160, R4, R22, R60 ;  /* 0x0000001604a0723c */ /* 0x000fe2000000183c */
[----:B------:R-:W-:Y:S02]  /*4000*/  IMAD.MOV.U32 R54, RZ, RZ, R145 ;  /* 0x000000ffff367224 */ /* 0x000fe400078e0091 */
[----:B------:R-:W-:Y:S02]  /*4010*/  IMAD.MOV.U32 R10, RZ, RZ, R146 ;  /* 0x000000ffff0a7224 */ /* 0x000fe400078e0092 */
[----:B------:R-:W-:-:S03]  /*4020*/  FADD.FTZ R9, R245, R9 ;  /* 0x00000009f5097221 */ /* 0x000fc60000010000 */
[C---:B------:R-:W-:Y:S01]  /*4030*/  HMMA.16816.F32 R60, R4.reuse, R26, R48 ;  /* 0x0000001a043c723c */ /* 0x040fe20000001830 */
[----:B-1----:R-:W-:Y:S02]  /*4040*/  FFMA.FTZ R8, R213, c[0x0][0x23c], -R12 ;  /* 0x00008f00d5087a23 */ /* 0x002fe4000001080c */
[----:B------:R-:W-:Y:S02]  /*4050*/  IMAD.MOV.U32 R213, RZ, RZ, R141 ;  /* 0x000000ffffd57224 */ /* 0x000fe400078e008d */
[----:B------:R1:W2:Y:S03]  /*4060*/  MUFU.EX2 R52, R8 ;  /* 0x0000000800347308 */ /* 0x0002a60000000800 */
[----:B------:R-:W-:Y:S01]  /*4070*/  HMMA.16816.F32 R144, R4, R24, R68 ;  /* 0x000000180490723c */ /* 0x000fe20000001844 */
[----:B------:R-:W-:Y:S02]  /*4080*/  IMAD.MOV.U32 R49, RZ, RZ, R174 ;  /* 0x000000ffff317224 */ /* 0x000fe400078e00ae */
[----:B------:R-:W-:Y:S01]  /*4090*/  IMAD.MOV.U32 R51, RZ, RZ, R142 ;  /* 0x000000ffff337224 */ /* 0x000fe200078e008e */
[----:B------:R-:W3:Y:S01]  /*40a0*/  LDSM.16.MT88.4 R172, [R221+0xac00] ;  /* 0x00ac0000ddac783b */ /* 0x000ee20000004200 */
[----:B------:R-:W-:-:S03]  /*40b0*/  IMAD.MOV.U32 R50, RZ, RZ, R143 ;  /* 0x000000ffff327224 */ /* 0x000fc600078e008f */
[----:B------:R-:W-:Y:S01]  /*40c0*/  HMMA.16816.F32 R176, R4, R20, R76 ;  /* 0x0000001404b0723c */ /* 0x000fe2000000184c */
[----:B------:R-:W4:Y:S01]  /*40d0*/  LDSM.16.MT88.4 R140, [R221+0x9c00] ;  /* 0x009c0000dd8c783b */ /* 0x000f220000004200 */
[----:B-1----:R-:W-:-:S06]  /*40e0*/  FFMA.FTZ R8, R214, c[0x0][0x23c], -R12 ;  /* 0x00008f00d6087a23 */ /* 0x002fcc000001080c */
[C---:B------:R-:W-:Y:S01]  /*40f0*/  HMMA.16816.F32 R64, R4.reuse, R28, R64 ;  /* 0x0000001c0440723c */ /* 0x040fe20000001840 */
[----:B------:R-:W-:Y:S01]  /*4100*/  IMAD.MOV.U32 R214, RZ, RZ, R156 ;  /* 0x000000ffffd67224 */ /* 0x000fe200078e009c */
[----:B--2---:R-:W-:Y:S01]  /*4110*/  F2FP.PACK_AB R92, R52, R53 ;  /* 0x00000035345c723e */ /* 0x004fe200000000ff */
[----:B------:R1:W-:Y:S01]  /*4120*/  MUFU.EX2 R48, R8 ;  /* 0x0000000800307308 */ /* 0x0003e20000000800 */
[----:B------:R-:W2:Y:S03]  /*4130*/  LDSM.16.MT88.4 R156, [R220+0xac00] ;  /* 0x00ac0000dc9c783b */ /* 0x000ea60000004200 */
[----:B------:R-:W-:Y:S01]  /*4140*/  IMAD.MOV.U32 R29, RZ, RZ, R19 ;  /* 0x000000ffff1d7224 */ /* 0x000fe200078e0013 */
[C---:B------:R-:W-:Y:S08]  /*4150*/  HMMA.16816.F32 R44, R4.reuse, R30, R44 ;  /* 0x0000001e042c723c */ /* 0x040ff0000000182c */
[----:B------:R-:W-:Y:S01]  /*4160*/  HMMA.16816.F32 R68, R4, R32, R188 ;  /* 0x000000200444723c */ /* 0x000fe200000018bc */
[----:B-1----:R-:W-:-:S04]  /*4170*/  FFMA.FTZ R8, R216, c[0x0][0x23c], -R12 ;  /* 0x00008f00d8087a23 */ /* 0x002fc8000001080c */
[----:B------:R1:W5:Y:S03]  /*4180*/  MUFU.EX2 R27, R8 ;  /* 0x00000008001b7308 */ /* 0x0003660000000800 */
[C---:B------:R-:W-:Y:S08]  /*4190*/  HMMA.16816.F32 R56, R4.reuse, R34, R56 ;  /* 0x000000220438723c */ /* 0x040ff00000001838 */
[----:B------:R-:W-:Y:S01]  /*41a0*/  HMMA.16816.F32 R84, R4, R36, R200 ;  /* 0x000000240454723c */ /* 0x000fe200000018c8 */
[----:B-1----:R-:W-:-:S07]  /*41b0*/  FFMA.FTZ R8, R212, c[0x0][0x23c], -R2 ;  /* 0x00008f00d4087a23 */ /* 0x002fce0000010802 */
[----:B------:R-:W-:Y:S01]  /*41c0*/  HMMA.16816.F32 R40, R4, R38, R40 ;  /* 0x000000260428723c */ /* 0x000fe20000001828 */
[----:B------:R-:W1:Y:S01]  /*41d0*/  LDSM.16.MT88.4 R4, [R221+0xbc00] ;  /* 0x00bc0000dd04783b */ /* 0x000e620000004200 */
[----:B-----5:R-:W-:Y:S01]  /*41e0*/  F2FP.PACK_AB R94, R27, R48 ;  /* 0x000000301b5e723e */ /* 0x020fe200000000ff */
[----:B------:R5:W-:Y:S02]  /*41f0*/  MUFU.EX2 R25, R8 ;  /* 0x0000000800197308 */ /* 0x000be40000000800 */
[----:B-----5:R-:W-:-:S06]  /*4200*/  FFMA.FTZ R8, R218, c[0x0][0x23c], -R2 ;  /* 0x00008f00da087a23 */ /* 0x020fcc0000010802 */
[----:B------:R5:W2:Y:S02]  /*4210*/  MUFU.EX2 R26, R8 ;  /* 0x00000008001a7308 */ /* 0x000aa40000000800 */
[--C-:B-----5:R-:W-:Y:S01]  /*4220*/  FFMA.FTZ R8, R215, c[0x0][0x23c], -R2.reuse ;  /* 0x00008f00d7087a23 */ /* 0x120fe20000010802 */
[----:B--2---:R-:W-:Y:S01]  /*4230*/  F2FP.PACK_AB R93, R26, R25 ;  /* 0x000000191a5d723e */ /* 0x004fe200000000ff */
[----:B------:R-:W-:-:S04]  /*4240*/  FFMA.FTZ R2, R227, c[0x0][0x23c], -R2 ;  /* 0x00008f00e3027a23 */ /* 0x000fc80000010802 */
[----:B------:R2:W-:Y:S01]  /*4250*/  MUFU.EX2 R23, R8 ;  /* 0x0000000800177308 */ /* 0x0005e20000000800 */
[----:B------:R-:W-:Y:S02]  /*4260*/  IMAD.MOV.U32 R227, RZ, RZ, R55 ;  /* 0x000000ffffe37224 */ /* 0x000fe400078e0037 */
[----:B------:R-:W-:-:S03]  /*4270*/  IMAD.MOV.U32 R55, RZ, RZ, c[0x0][0x1a0] ;  /* 0x00006800ff377624 */ /* 0x000fc600078e00ff */
[----:B------:R-:W-:Y:S02]  /*4280*/  ISETP.GE.AND P0, PT, R227, 0x2, PT ;  /* 0x00000002e300780c */ /* 0x000fe40003f06270 */
[----:B------:R5:W1:Y:S01]  /*4290*/  MUFU.EX2 R24, R2 ;  /* 0x0000000200187308 */ /* 0x000a620000000800 */
[----:B--2---:R-:W-:-:S04]  /*42a0*/  FADD.FTZ R8, R251, R246 ;  /* 0x000000f6fb087221 */ /* 0x004fc80000010000 */
[----:B------:R-:W-:Y:S02]  /*42b0*/  FADD.FTZ R8, R252, R8 ;  /* 0x00000008fc087221 */ /* 0x000fe40000010000 */
[----:B-----5:R-:W-:Y:S01]  /*42c0*/  FFMA.FTZ R2, R219, c[0x0][0x23c], -R0 ;  /* 0x00008f00db027a23 */ /* 0x020fe20000010800 */
[----:B-1----:R-:W-:Y:S01]  /*42d0*/  F2FP.PACK_AB R95, R24, R23 ;  /* 0x00000017185f723e */ /* 0x002fe200000000ff */
[----:B------:R-:W-:Y:S02]  /*42e0*/  FADD.FTZ R8, R208, R8 ;  /* 0x00000008d0087221 */ /* 0x000fe40000010000 */
[----:B------:R1:W-:Y:S04]  /*42f0*/  MUFU.EX2 R22, R2 ;  /* 0x0000000200167308 */ /* 0x0003e80000000800 */
[C---:B---3--:R-:W-:Y:S08]  /*4300*/  HMMA.16816.F32 R168, R92.reuse, R174, R88 ;  /* 0x000000ae5ca8723c */ /* 0x048ff00000001858 */
[----:B------:R-:W-:Y:S01]  /*4310*/  HMMA.16816.F32 R112, R92, R124, R112 ;  /* 0x0000007c5c70723c */ /* 0x000fe20000001870 */
[----:B-1----:R-:W-:-:S04]  /*4320*/  FFMA.FTZ R2, R217, c[0x0][0x23c], -R0 ;  /* 0x00008f00d9027a23 */ /* 0x002fc80000010800 */
[----:B------:R1:W2:Y:S03]  /*4330*/  MUFU.EX2 R21, R2 ;  /* 0x0000000200157308 */ /* 0x0002a60000000800 */
[C---:B------:R-:W-:Y:S08]  /*4340*/  HMMA.16816.F32 R120, R92.reuse, R126, R120 ;  /* 0x0000007e5c78723c */ /* 0x040ff00000001878 */
[----:B----4-:R-:W-:Y:S01]  /*4350*/  HMMA.16816.F32 R132, R92, R140, R132 ;  /* 0x0000008c5c84723c */ /* 0x010fe20000001884 */
[----:B-1----:R-:W-:-:S07]  /*4360*/  FFMA.FTZ R2, R235, c[0x0][0x23c], -R0 ;  /* 0x00008f00eb027a23 */ /* 0x002fce0000010800 */
[C---:B------:R-:W-:Y:S01]  /*4370*/  HMMA.16816.F32 R136, R92.reuse, R142, R136 ;  /* 0x0000008e5c88723c */ /* 0x040fe20000001888 */
[----:B------:R-:W-:Y:S01]  /*4380*/  FFMA.FTZ R0, R237, c[0x0][0x23c], -R0 ;  /* 0x00008f00ed007a23 */ /* 0x000fe20000010800 */
[----:B------:R1:W-:Y:S06]  /*4390*/  MUFU.EX2 R20, R2 ;  /* 0x0000000200147308 */ /* 0x0003ec0000000800 */
[C---:B------:R-:W-:Y:S02]  /*43a0*/  HMMA.16816.F32 R148, R92.reuse, R156, R148 ;  /* 0x0000009c5c94723c */ /* 0x040fe40000001894 */
[----:B------:R3:W4:Y:S06]  /*43b0*/  MUFU.EX2 R19, R0 ;  /* 0x0000000000137308 */ /* 0x00072c0000000800 */
[----:B------:R-:W-:Y:S01]  /*43c0*/  HMMA.16816.F32 R152, R92, R158, R152 ;  /* 0x0000009e5c98723c */ /* 0x000fe20000001898 */
[----:B-1----:R-:W-:-:S04]  /*43d0*/  FADD.FTZ R2, R214, R29 ;  /* 0x0000001dd6027221 */ /* 0x002fc80000010000 */
[----:B------:R-:W-:-:S03]  /*43e0*/  FADD.FTZ R2, R51, R2 ;  /* 0x0000000233027221 */ /* 0x000fc60000010000 */
[C---:B------:R-:W-:Y:S01]  /*43f0*/  HMMA.16816.F32 R164, R92.reuse, R172, R164 ;  /* 0x000000ac5ca4723c */ /* 0x040fe200000018a4 */
[----:B---3--:R-:W-:Y:S02]  /*4400*/  FFMA.FTZ R0, R228, c[0x0][0x23c], -R13 ;  /* 0x00008f00e4007a23 */ /* 0x008fe4000001080d */
[----:B------:R-:W-:Y:S02]  /*4410*/  FADD.FTZ R2, R10, R2 ;  /* 0x000000020a027221 */ /* 0x000fe40000010000 */
[----:B------:R1:W-:Y:S03]  /*4420*/  MUFU.EX2 R11, R0 ;  /* 0x00000000000b7308 */ /* 0x0003e60000000800 */
[----:B------:R-:W-:Y:S01]  /*4430*/  HMMA.16816.F32 R72, R92, R80, R184 ;  /* 0x000000505c48723c */ /* 0x000fe200000018b8 */
[----:B------:R-:W-:Y:S02]  /*4440*/  FADD.FTZ R10, R234, R8 ;  /* 0x00000008ea0a7221 */ /* 0x000fe40000010000 */
[----:B------:R-:W-:-:S05]  /*4450*/  FADD.FTZ R8, R244, R2 ;  /* 0x00000002f4087221 */ /* 0x000fca0000010000 */
[----:B------:R-:W-:Y:S01]  /*4460*/  HMMA.16816.F32 R76, R92, R82, R116 ;  /* 0x000000525c4c723c */ /* 0x000fe20000001874 */
[----:B-1----:R-:W-:-:S07]  /*4470*/  FFMA.FTZ R0, R230, c[0x0][0x23c], -R13 ;  /* 0x00008f00e6007a23 */ /* 0x002fce000001080d */
[C---:B------:R-:W-:Y:S01]  /*4480*/  HMMA.16816.F32 R88, R92.reuse, R4, R196 ;  /* 0x000000045c58723c */ /* 0x040fe200000018c4 */
[----:B------:R1:W3:Y:S07]  /*4490*/  MUFU.EX2 R12, R0 ;  /* 0x00000000000c7308 */ /* 0x0002ee0000000800 */
[----:B------:R-:W-:Y:S07]  /*44a0*/  HMMA.16816.F32 R92, R92, R6, R96 ;  /* 0x000000065c5c723c */ /* 0x000fee0000001860 */
[----:B--2---:R-:W-:-:S02]  /*44b0*/  F2FP.PACK_AB R96, R21, R22 ;  /* 0x000000161560723e */ /* 0x004fc400000000ff */
[----:B----4-:R-:W-:Y:S01]  /*44c0*/  F2FP.PACK_AB R98, R19, R20 ;  /* 0x000000141362723e */ /* 0x010fe200000000ff */
[----:B-1----:R-:W-:Y:S01]  /*44d0*/  FFMA.FTZ R0, R232, c[0x0][0x23c], -R13 ;  /* 0x00008f00e8007a23 */ /* 0x002fe2000001080d */
[----:B---3--:R-:W-:-:S03]  /*44e0*/  F2FP.PACK_AB R97, R12, R11 ;  /* 0x0000000b0c61723e */ /* 0x008fc600000000ff */
[----:B------:R1:W-:Y:S02]  /*44f0*/  MUFU.EX2 R18, R0 ;  /* 0x0000000000127308 */ /* 0x0003e40000000800 */
[----:B-1----:R-:W-:-:S06]  /*4500*/  FFMA.FTZ R0, R236, c[0x0][0x23c], -R13 ;  /* 0x00008f00ec007a23 */ /* 0x002fcc000001080d */
[----:B------:R-:W1:Y:S02]  /*4510*/  MUFU.EX2 R13, R0 ;  /* 0x00000000000d7308 */ /* 0x000e640000000800 */
[----:B-1----:R-:W-:Y:S01]  /*4520*/  F2FP.PACK_AB R99, R13, R18 ;  /* 0x000000120d63723e */ /* 0x002fe200000000ff */
[----:B------:R-:W-:-:S04]  /*4530*/  FADD.FTZ R0, R50, R49 ;  /* 0x0000003132007221 */ /* 0x000fc80000010000 */
[----:B------:R-:W-:Y:S02]  /*4540*/  FADD.FTZ R0, R213, R0 ;  /* 0x00000000d5007221 */ /* 0x000fe40000010000 */
[----:B------:R-:W-:Y:S02]  /*4550*/  HMMA.16816.F32 R84, R96, R4, R84 ;  /* 0x000000046054723c */ /* 0x000fe40000001854 */
[----:B------:R-:W-:Y:S02]  /*4560*/  FADD.FTZ R0, R54, R0 ;  /* 0x0000000036007221 */ /* 0x000fe40000010000 */
[----:B------:R-:W-:-:S03]  /*4570*/  IMAD.MOV.U32 R54, RZ, RZ, 0x5 ;  /* 0x00000005ff367424 */ /* 0x000fc600078e00ff */
[----:B------:R-:W-:Y:S01]  /*4580*/  FADD.FTZ R4, R250, R9 ;  /* 0x00000009fa047221 */ /* 0x000fe20000010000 */
[C---:B------:R-:W-:Y:S01]  /*4590*/  HMMA.16816.F32 R116, R96.reuse, R124, R176 ;  /* 0x0000007c6074723c */ /* 0x040fe200000018b0 */
[----:B------:R-:W-:Y:S02]  /*45a0*/  FADD.FTZ R5, R238, R0 ;  /* 0x00000000ee057221 */ /* 0x000fe40000010000 */
[----:B------:R-:W-:Y:S02]  /*45b0*/  FADD.FTZ R9, R210, R4 ;  /* 0x00000004d2097221 */ /* 0x000fe40000010000 */
[----:B------:R-:W-:Y:S02]  /*45c0*/  FADD.FTZ R4, R233, R10 ;  /* 0x0000000ae9047221 */ /* 0x000fe40000010000 */
[----:B------:R-:W-:Y:S01]  /*45d0*/  FADD.FTZ R2, R211, R9 ;  /* 0x00000009d3027221 */ /* 0x000fe20000010000 */
[----:B------:R-:W-:Y:S01]  /*45e0*/  HMMA.16816.F32 R124, R96, R126, R160 ;  /* 0x0000007e607c723c */ /* 0x000fe200000018a0 */
[----:B------:R-:W-:-:S02]  /*45f0*/  FADD.FTZ R0, R249, R8 ;  /* 0x00000008f9007221 */ /* 0x000fc40000010000 */
[----:B------:R-:W-:Y:S02]  /*4600*/  FADD.FTZ R5, R241, R5 ;  /* 0x00000005f1057221 */ /* 0x000fe40000010000 */
[----:B------:R-:W-:-:S03]  /*4610*/  IMAD.SHL.U32 R10, R55, 0x20, RZ ;  /* 0x00000020370a7824 */ /* 0x000fc600078e00ff */
        /* <DEDUP_REMOVED lines=9> */
[----:B------:R-:W-:-:S02]  /*46b0*/  FADD.FTZ R6, R231, R4 ;  /* 0x00000004e7067221 */ /* 0x000fc40000010000 */
[----:B------:R-:W-:Y:S02]  /*46c0*/  FADD.FTZ R4, R209, R2 ;  /* 0x00000002d1047221 */ /* 0x000fe40000010000 */
[----:B------:R-:W-:Y:S02]  /*46d0*/  FADD.FTZ R2, R248, R0 ;  /* 0x00000000f8027221 */ /* 0x000fe40000010000 */
[----:B------:R-:W-:Y:S02]  /*46e0*/  FADD.FTZ R0, R240, R5 ;  /* 0x00000005f0007221 */ /* 0x000fe40000010000 */
[----:B------:R-:W-:Y:S02]  /*46f0*/  FADD.FTZ R5, R229, R6 ;  /* 0x00000006e5057221 */ /* 0x000fe40000010000 */
[----:B------:R-:W-:Y:S02]  /*4700*/  FADD.FTZ R4, R207, R4 ;  /* 0x00000004cf047221 */ /* 0x000fe40000010000 */
        /* <DEDUP_REMOVED lines=19> */
[----:B------:R-:W-:Y:S01]  /*4840*/  FADD.FTZ R4, R11, R4 ;  /* 0x000000040b047221 */ /* 0x000fe20000010000 */
[----:B------:R-:W-:Y:S01]  /*4850*/  SHF.L.U64.HI R11, R55, R54, c[0x0][0x1a4] ;  /* 0x00006900370b7619 */ /* 0x000fe20000010236 */
        /* <DEDUP_REMOVED lines=12> */
[----:B------:R-:W-:Y:S01]  /*4920*/  FADD.FTZ R2, R27, R2 ;  /* 0x000000021b027221 */ /* 0x000fe20000010000 */
[----:B------:R1:W-:Y:S01]  /*4930*/  STL [R1+0x10], R6 ;  /* 0x0000100601007387 */ /* 0x0003e20000100800 */
[----:B------:R-:W-:-:S03]  /*4940*/  FADD.FTZ R0, R24, R0 ;  /* 0x0000000018007221 */ /* 0x000fc60000010000 */
[----:B------:R1:W-:Y:S04]  /*4950*/  STL [R1+0x14], R4 ;  /* 0x0000140401007387 */ /* 0x0003e80000100800 */
[----:B------:R1:W-:Y:S04]  /*4960*/  STL [R1+0x18], R2 ;  /* 0x0000180201007387 */ /* 0x0003e80000100800 */
[----:B------:R1:W-:Y:S01]  /*4970*/  STL [R1+0x1c], R0 ;  /* 0x00001c0001007387 */ /* 0x0003e20000100800 */
[----:B------:R-:W-:Y:S05]  /*4980*/  @!P0 BRA `(.L_x_323) ;  /* 0x000045b000008947 */ /* 0x000fea0003800000 */
[----:B------:R-:W2:Y:S01]  /*4990*/  LDL.64 R50, [R1+0x8] ;  /* 0x0000080001327983 */ /* 0x000ea20000100a00 */
[----:B------:R-:W-:Y:S01]  /*49a0*/  IMAD.MOV.U32 R54, RZ, RZ, 0x6 ;  /* 0x00000006ff367424 */ /* 0x000fe200078e00ff */
[----:B------:R-:W-:-:S04]  /*49b0*/  DEPBAR.LE SB0, 0x0 ;  /* 0x000080000000791a */ /* 0x000fc80000000000 */
[C---:B------:R-:W-:Y:S01]  /*49c0*/  SHF.L.U64.HI R54, R55.reuse, R54, c[0x0][0x1a4] ;  /* 0x0000690037367619 */ /* 0x040fe20000010236 */
[----:B------:R-:W-:Y:S01]  /*49d0*/  IMAD.SHL.U32 R55, R55, 0x40, RZ ;  /* 0x0000004037377824 */ /* 0x000fe200078e00ff */
[----:B------:R-:W-:-:S04]  /*49e0*/  IADD3 R252, R227, -0x2, RZ ;  /* 0xfffffffee3fc7810 */ /* 0x000fc80007ffe0ff */
[----:B-1----:R-:W-:Y:S01]  /*49f0*/  SHF.R.S32.HI R2, RZ, 0x1f, R252 ;  /* 0x0000001fff027819 */ /* 0x002fe200000114fc */
[----:B------:R-:W-:Y:S01]  /*4a00*/  IMAD R0, R54, R252, RZ ;  /* 0x000000fc36007224 */ /* 0x000fe200078e02ff */
[----:B------:R-:W-:Y:S03]  /*4a10*/  STL [R1], R252 ;  /* 0x000000fc01007387 */ /* 0x000fe60000100800 */
[-C--:B------:R-:W-:Y:S01]  /*4a20*/  IMAD R0, R2, R55.reuse, R0 ;  /* 0x0000003702007224 */ /* 0x080fe200078e0200 */
[----:B------:R-:W-:Y:S01]  /*4a30*/  BAR.SYNC.DEFER_BLOCKING 0x0 ;  /* 0x0000000000007b1d */ /* 0x000fe20000010000 */
[----:B--2---:R-:W-:-:S04]  /*4a40*/  IMAD.WIDE.U32 R8, R252, R55, R50 ;  /* 0x00000037fc087225 */ /* 0x004fc800078e0032 */
[----:B------:R-:W-:Y:S01]  /*4a50*/  IMAD.IADD R0, R9, 0x1, R0 ;  /* 0x0000000109007824 */ /* 0x000fe200078e0200 */
[----:B------:R-:W-:-:S04]  /*4a60*/  LEA R4, P1, R8, c[0x0][0x170], 0x1 ;  /* 0x00005c0008047a11 */ /* 0x000fc800078208ff */
        /* <DEDUP_REMOVED lines=14> */
[----:B------:R-:W1:Y:S04]  /*4b50*/  LDSM.16.M88.4 R36, [R224+0x1000] ;  /* 0x00100000e024783b */ /* 0x000e680000000200 */
[----:B------:R-:W3:Y:S04]  /*4b60*/  LDSM.16.M88.4 R52, [R223+0x400] ;  /* 0x00040000df34783b */ /* 0x000ee80000000200 */
[----:B------:R-:W-:Y:S04]  /*4b70*/  LDSM.16.M88.4 R32, [R225] ;  /* 0x00000000e120783b */ /* 0x000fe80000000200 */
[----:B------:R-:W4:Y:S04]  /*4b80*/  LDSM.16.M88.4 R48, [R222] ;  /* 0x00000000de30783b */ /* 0x000f280000000200 */
[----:B------:R-:W5:Y:S04]  /*4b90*/  LDSM.16.M88.4 R28, [R225+0x1000] ;  /* 0x00100000e11c783b */ /* 0x000f680000000200 */
[----:B------:R-:W4:Y:S04]  /*4ba0*/  LDSM.16.M88.4 R44, [R222+0x400] ;  /* 0x00040000de2c783b */ /* 0x000f280000000200 */
[----:B------:R-:W-:Y:S04]  /*4bb0*/  LDSM.16.M88.4 R20, [R224+0x3000] ;  /* 0x00300000e014783b */ /* 0x000fe80000000200 */
[----:B------:R-:W4:Y:S04]  /*4bc0*/  LDSM.16.M88.4 R56, [R223+0x1000] ;  /* 0x00100000df38783b */ /* 0x000f280000000200 */
[----:B------:R-:W4:Y:S01]  /*4bd0*/  LDSM.16.M88.4 R24, [R224+0x2000] ;  /* 0x00200000e018783b */ /* 0x000f220000000200 */
[-C--:B--2---:R-:W-:Y:S03]  /*4be0*/  HMMA.16816.F32 R60, R40, R8.reuse, RZ ;  /* 0x00000008283c723c */ /* 0x084fe600000018ff */
[----:B------:R-:W0:Y:S05]  /*4bf0*/  LDGDEPBAR ;  /* 0x00000000000079af */ /* 0x000e2a0000000000 */
[C---:B-1----:R-:W-:Y:S08]  /*4c00*/  HMMA.16816.F32 R4, R36.reuse, R8, RZ ;  /* 0x000000082404723c */ /* 0x042ff000000018ff */
[C---:B---3--:R-:W-:Y:S08]  /*4c10*/  HMMA.16816.F32 R184, R36.reuse, R52, RZ ;  /* 0x0000003424b8723c */ /* 0x048ff000000018ff */
[-C--:B------:R-:W-:Y:S08]  /*4c20*/  HMMA.16816.F32 R64, R36, R10.reuse, RZ ;  /* 0x0000000a2440723c */ /* 0x080ff000000018ff */
[----:B------:R-:W-:Y:S08]  /*4c30*/  HMMA.16816.F32 R8, R40, R10, RZ ;  /* 0x0000000a2808723c */ /* 0x000ff000000018ff */
[----:B----4-:R-:W-:Y:S01]  /*4c40*/  HMMA.16816.F32 R196, R32, R48, R60 ;  /* 0x0000003020c4723c */ /* 0x010fe2000000183c */
[----:B------:R-:W1:Y:S07]  /*4c50*/  LDSM.16.M88.4 R60, [R223+0x1400] ;  /* 0x00140000df3c783b */ /* 0x000e6e0000000200 */
[----:B------:R-:W-:Y:S08]  /*4c60*/  HMMA.16816.F32 R188, R40, R52, RZ ;  /* 0x0000003428bc723c */ /* 0x000ff000000018ff */
[----:B------:R-:W-:Y:S08]  /*4c70*/  HMMA.16816.F32 R180, R36, R54, RZ ;  /* 0x0000003624b4723c */ /* 0x000ff000000018ff */
[C---:B-----5:R-:W-:Y:S01]  /*4c80*/  HMMA.16816.F32 R176, R28.reuse, R48, R4 ;  /* 0x000000301cb0723c */ /* 0x060fe20000001804 */
[----:B------:R-:W-:Y:S07]  /*4c90*/  LDSM.16.M88.4 R4, [R225+0x3000] ;  /* 0x00300000e104783b */ /* 0x000fee0000000200 */
[----:B------:R-:W-:Y:S08]  /*4ca0*/  HMMA.16816.F32 R184, R28, R44, R184 ;  /* 0x0000002c1cb8723c */ /* 0x000ff000000018b8 */
[----:B------:R-:W-:Y:S08]  /*4cb0*/  HMMA.16816.F32 R52, R40, R54, RZ ;  /* 0x000000362834723c */ /* 0x000ff000000018ff */
[-C--:B------:R-:W-:Y:S01]  /*4cc0*/  HMMA.16816.F32 R192, R28, R50.reuse, R64 ;  /* 0x000000321cc0723c */ /* 0x080fe20000001840 */
[----:B------:R-:W-:Y:S07]  /*4cd0*/  LDSM.16.M88.4 R64, [R222+0x1400] ;  /* 0x00140000de40783b */ /* 0x000fee0000000200 */
[C---:B------:R-:W-:Y:S01]  /*4ce0*/  HMMA.16816.F32 R108, R32.reuse, R50, R8 ;  /* 0x00000032206c723c */ /* 0x040fe20000001808 */
[----:B------:R-:W2:Y:S04]  /*4cf0*/  LDSM.16.M88.4 R48, [R222+0x1000] ;  /* 0x00100000de30783b */ /* 0x000ea80000000200 */
[----:B------:R-:W3:Y:S03]  /*4d00*/  LDSM.16.M88.4 R8, [R225+0x2000] ;  /* 0x00200000e108783b */ /* 0x000ee60000000200 */
[----:B------:R-:W-:Y:S01]  /*4d10*/  HMMA.16816.F32 R200, R32, R44, R188 ;  /* 0x0000002c20c8723c */ /* 0x000fe200000018bc */
[----:B------:R-:W-:Y:S07]  /*4d20*/  LDSM.16.M88.4 R188, [R223+0x2000] ;  /* 0x00200000dfbc783b */ /* 0x000fee0000000200 */
[----:B------:R-:W-:Y:S08]  /*4d30*/  HMMA.16816.F32 R208, R28, R46, R180 ;  /* 0x0000002e1cd0723c */ /* 0x000ff000000018b4 */
[-C--:B------:R-:W-:Y:S08]  /*4d40*/  HMMA.16816.F32 R180, R20, R56.reuse, R176 ;  /* 0x0000003814b4723c */ /* 0x080ff000000018b0 */
[----:B------:R-:W-:Y:S08]  /*4d50*/  HMMA.16816.F32 R196, R24, R56, R196 ;  /* 0x0000003818c4723c */ /* 0x000ff000000018c4 */
[----:B-1----:R-:W-:Y:S01]  /*4d60*/  HMMA.16816.F32 R176, R20, R60, R184 ;  /* 0x0000003c14b0723c */ /* 0x002fe200000018b8 */
[----:B------:R-:W1:Y:S07]  /*4d70*/  LDSM.16.M88.4 R184, [R223+0xc00] ;  /* 0x000c0000dfb8783b */ /* 0x000e6e0000000200 */
[----:B------:R-:W-:Y:S01]  /*4d80*/  HMMA.16816.F32 R204, R32, R46, R52 ;  /* 0x0000002e20cc723c */ /* 0x000fe20000001834 */
[----:B------:R-:W-:Y:S07]  /*4d90*/  LDSM.16.M88.4 R52, [R224+0x5000] ;  /* 0x00500000e034783b */ /* 0x000fee0000000200 */
[----:B------:R-:W-:Y:S08]  /*4da0*/  HMMA.16816.F32 R192, R20, R58, R192 ;  /* 0x0000003a14c0723c */ /* 0x000ff000000018c0 */
[C---:B------:R-:W-:Y:S08]  /*4db0*/  HMMA.16816.F32 R44, R24.reuse, R60, R200 ;  /* 0x0000003c182c723c */ /* 0x040ff000000018c8 */
[----:B------:R-:W-:Y:S01]  /*4dc0*/  HMMA.16816.F32 R108, R24, R58, R108 ;  /* 0x0000003a186c723c */ /* 0x000fe2000000186c */
[----:B------:R-:W-:Y:S07]  /*4dd0*/  LDSM.16.M88.4 R56, [R224+0x4000] ;  /* 0x00400000e038783b */ /* 0x000fee0000000200 */
[-C--:B--2---:R-:W-:Y:S01]  /*4de0*/  HMMA.16816.F32 R200, R4, R48.reuse, R180 ;  /* 0x0000003004c8723c */ /* 0x084fe200000018b4 */
[----:B------:R-:W2:Y:S07]  /*4df0*/  LDSM.16.M88.4 R180, [R223+0x2400] ;  /* 0x00240000dfb4783b */ /* 0x000eae0000000200 */
[----:B---3--:R-:W-:Y:S08]  /*4e00*/  HMMA.16816.F32 R212, R8, R48, R196 ;  /* 0x0000003008d4723c */ /* 0x008ff000000018c4 */
[----:B------:R-:W-:Y:S01]  /*4e10*/  HMMA.16816.F32 R196, R4, R64, R176 ;  /* 0x0000004004c4723c */ /* 0x000fe200000018b0 */
[----:B------:R-:W3:Y:S07]  /*4e20*/  LDSM.16.M88.4 R176, [R222+0xc00] ;  /* 0x000c0000deb0783b */ /* 0x000eee0000000200 */
[-C--:B------:R-:W-:Y:S08]  /*4e30*/  HMMA.16816.F32 R236, R20, R62.reuse, R208 ;  /* 0x0000003e14ec723c */ /* 0x080ff000000018d0 */
[----:B------:R-:W-:Y:S01]  /*4e40*/  HMMA.16816.F32 R232, R24, R62, R204 ;  /* 0x0000003e18e8723c */ /* 0x000fe200000018cc */
[----:B------:R-:W4:Y:S07]  /*4e50*/  LDSM.16.M88.4 R60, [R223+0x800] ;  /* 0x00080000df3c783b */ /* 0x000f2e0000000200 */
[----:B------:R-:W-:Y:S08]  /*4e60*/  HMMA.16816.F32 R216, R4, R50, R192 ;  /* 0x0000003204d8723c */ /* 0x000ff000000018c0 */
[----:B------:R-:W-:Y:S01]  /*4e70*/  HMMA.16816.F32 R204, R8, R64, R44 ;  /* 0x0000004008cc723c */ /* 0x000fe2000000182c */
[----:B------:R-:W-:Y:S07]  /*4e80*/  LDSM.16.M88.4 R44, [R225+0x5000] ;  /* 0x00500000e12c783b */ /* 0x000fee0000000200 */
[----:B-1----:R-:W-:Y:S08]  /*4e90*/  HMMA.16816.F32 R192, R36, R184, RZ ;  /* 0x000000b824c0723c */ /* 0x002ff000000018ff */
[----:B------:R-:W-:Y:S08]  /*4ea0*/  HMMA.16816.F32 R236, R4, R66, R236 ;  /* 0x0000004204ec723c */ /* 0x000ff000000018ec */
[----:B--2---:R-:W-:Y:S08]  /*4eb0*/  HMMA.16816.F32 R244, R56, R180, R204 ;  /* 0x000000b438f4723c */ /* 0x004ff000000018cc */
[----:B------:R-:W-:Y:S08]  /*4ec0*/  HMMA.16816.F32 R240, R8, R66, R232 ;  /* 0x0000004208f0723c */ /* 0x000ff000000018e8 */
[----:B------:R-:W-:Y:S08]  /*4ed0*/  HMMA.16816.F32 R248, R52, R180, R196 ;  /* 0x000000b434f8723c */ /* 0x000ff000000018c4 */
[----:B---3--:R-:W-:Y:S08]  /*4ee0*/  HMMA.16816.F32 R204, R28, R176, R192 ;  /* 0x000000b01ccc723c */ /* 0x008ff000000018c0 */
[C---:B----4-:R-:W-:Y:S08]  /*4ef0*/  HMMA.16816.F32 R196, R36.reuse, R60, RZ ;  /* 0x0000003c24c4723c */ /* 0x050ff000000018ff */
[C---:B------:R-:W-:Y:S08]  /*4f00*/  HMMA.16816.F32 R192, R36.reuse, R62, RZ ;  /* 0x0000003e24c0723c */ /* 0x040ff000000018ff */
[----:B------:R-:W-:Y:S01]  /*4f10*/  HMMA.16816.F32 R64, R36, R186, RZ ;  /* 0x000000ba2440723c */ /* 0x000fe200000018ff */
[----:B------:R-:W1:Y:S07]  /*4f20*/  LDSM.16.M88.4 R36, [R222+0x800] ;  /* 0x00080000de24783b */ /* 0x000e6e0000000200 */
[----:B------:R-:W-:Y:S01]  /*4f30*/  HMMA.16816.F32 R208, R8, R50, R108 ;  /* 0x0000003208d0723c */ /* 0x000fe2000000186c */
[----:B------:R-:W-:Y:S04]  /*4f40*/  LDSM.16.M88.4 R108, [R222+0x2000] ;  /* 0x00200000de6c783b */ /* 0x000fe80000000200 */
[----:B------:R-:W2:Y:S03]  /*4f50*/  LDSM.16.M88.4 R48, [R225+0x4000] ;  /* 0x00400000e130783b */ /* 0x000ea60000000200 */
[----:B------:R-:W-:Y:S08]  /*4f60*/  HMMA.16816.F32 R228, R52, R188, R200 ;  /* 0x000000bc34e4723c */ /* 0x000ff000000018c8 */
[----:B------:R-:W-:Y:S08]  /*4f70*/  HMMA.16816.F32 R200, R40, R184, RZ ;  /* 0x000000b828c8723c */ /* 0x000ff000000018ff */
[----:B------:R-:W-:Y:S08]  /*4f80*/  HMMA.16816.F32 R212, R56, R188, R212 ;  /* 0x000000bc38d4723c */ /* 0x000ff000000018d4 */
[-C--:B------:R-:W-:Y:S08]  /*4f90*/  HMMA.16816.F32 R232, R52, R190.reuse, R216 ;  /* 0x000000be34e8723c */ /* 0x080ff000000018d8 */
[----:B------:R-:W-:Y:S08]  /*4fa0*/  HMMA.16816.F32 R216, R56, R190, R208 ;  /* 0x000000be38d8723c */ /* 0x000ff000000018d0 */
[----:B------:R-:W-:Y:S08]  /*4fb0*/  HMMA.16816.F32 R208, R32, R176, R200 ;  /* 0x000000b020d0723c */ /* 0x000ff000000018c8 */
[C---:B------:R-:W-:Y:S08]  /*4fc0*/  HMMA.16816.F32 R188, R40.reuse, R60, RZ ;  /* 0x0000003c28bc723c */ /* 0x040ff000000018ff */
[----:B------:R-:W-:Y:S08]  /*4fd0*/  HMMA.16816.F32 R200, R40, R62, RZ ;  /* 0x0000003e28c8723c */ /* 0x000ff000000018ff */
[C---:B-1----:R-:W-:Y:S08]  /*4fe0*/  HMMA.16816.F32 R196, R28.reuse, R36, R196 ;  /* 0x000000241cc4723c */ /* 0x042ff000000018c4 */
[C---:B------:R-:W-:Y:S08]  /*4ff0*/  HMMA.16816.F32 R192, R28.reuse, R38, R192 ;  /* 0x000000261cc0723c */ /* 0x040ff000000018c0 */
[----:B------:R-:W-:Y:S01]  /*5000*/  HMMA.16816.F32 R64, R28, R178, R64 ;  /* 0x000000b21c40723c */ /* 0x000fe20000001840 */
[----:B------:R-:W1:Y:S07]  /*5010*/  LDSM.16.M88.4 R28, [R223+0x1800] ;  /* 0x00180000df1c783b */ /* 0x000e6e0000000200 */
[----:B--2---:R-:W-:Y:S08]  /*5020*/  HMMA.16816.F32 R212, R48, R108, R212 ;  /* 0x0000006c30d4723c */ /* 0x004ff000000018d4 */
[----:B------:R-:W-:Y:S08]  /*5030*/  HMMA.16816.F32 R184, R40, R186, RZ ;  /* 0x000000ba28b8723c */ /* 0x000ff000000018ff */
[C---:B------:R-:W-:Y:S08]  /*5040*/  HMMA.16816.F32 R60, R32.reuse, R36, R188 ;  /* 0x00000024203c723c */ /* 0x040ff000000018bc */
[----:B------:R-:W-:Y:S01]  /*5050*/  HMMA.16816.F32 R40, R32, R38, R200 ;  /* 0x000000262028723c */ /* 0x000fe200000018c8 */
[----:B------:R-:W2:Y:S01]  /*5060*/  LDSM.16.M88.4 R36, [R223+0x1c00] ;  /* 0x001c0000df24783b */ /* 0x000ea20000000200 */
[----:B------:R-:W-:-:S04]  /*5070*/  FMUL.FTZ R0, R212, c[0x0][0x2ec] ;  /* 0x0000bb00d4007a20 */ /* 0x000fc80000410000 */
[----:B------:R3:W4:Y:S02]  /*5080*/  MUFU.TANH R12, R0 ;  /* 0x00000000000c7308 */ /* 0x0007240000002400 */
[----:B------:R-:W-:Y:S08]  /*5090*/  HMMA.16816.F32 R228, R44, R108, R228 ;  /* 0x0000006c2ce4723c */ /* 0x000ff000000018e4 */
[----:B------:R-:W-:Y:S01]  /*50a0*/  HMMA.16816.F32 R176, R32, R178, R184 ;  /* 0x000000b220b0723c */ /* 0x000fe200000018b8 */
[----:B---3--:R-:W-:-:S07]  /*50b0*/  FMUL.FTZ R0, R213, c[0x0][0x2ec] ;  /* 0x0000bb00d5007a20 */ /* 0x008fce0000410000 */
[----:B------:R-:W-:Y:S01]  /*50c0*/  HMMA.16816.F32 R32, R48, R110, R216 ;  /* 0x0000006e3020723c */ /* 0x000fe200000018d8 */
[----:B------:R3:W-:Y:S07]  /*50d0*/  MUFU.TANH R100, R0 ;  /* 0x0000000000647308 */ /* 0x0007ee0000002400 */
[----:B------:R-:W-:Y:S08]  /*50e0*/  HMMA.16816.F32 R184, R52, R182, R236 ;  /* 0x000000b634b8723c */ /* 0x000ff000000018ec */
[----:B-1----:R-:W-:Y:S01]  /*50f0*/  HMMA.16816.F32 R196, R20, R28, R196 ;  /* 0x0000001c14c4723c */ /* 0x002fe200000018c4 */
[----:B---3--:R-:W-:-:S04]  /*5100*/  FMUL.FTZ R0, R214, c[0x0][0x2ec] ;  /* 0x0000bb00d6007a20 */ /* 0x008fc80000410000 */
[----:B------:R1:W-:Y:S03]  /*5110*/  MUFU.TANH R239, R0 ;  /* 0x0000000000ef7308 */ /* 0x0003e60000002400 */
[----:B------:R-:W-:Y:S08]  /*5120*/  HMMA.16816.F32 R200, R20, R30, R192 ;  /* 0x0000001e14c8723c */ /* 0x000ff000000018c0 */
[----:B------:R-:W-:Y:S01]  /*5130*/  HMMA.16816.F32 R60, R24, R28, R60 ;  /* 0x0000001c183c723c */ /* 0x000fe2000000183c */
[----:B-1----:R-:W-:-:S07]  /*5140*/  FMUL.FTZ R0, R215, c[0x0][0x2ec] ;  /* 0x0000bb00d7007a20 */ /* 0x002fce0000410000 */
[----:B------:R-:W-:Y:S01]  /*5150*/  HMMA.16816.F32 R188, R24, R30, R40 ;  /* 0x0000001e18bc723c */ /* 0x000fe20000001828 */
[----:B------:R-:W1:Y:S01]  /*5160*/  LDSM.16.M88.4 R28, [R222+0x2400] ;  /* 0x00240000de1c783b */ /* 0x000e620000000200 */
[----:B------:R3:W-:Y:S06]  /*5170*/  MUFU.TANH R237, R0 ;  /* 0x0000000000ed7308 */ /* 0x0007ec0000002400 */
[----:B------:R-:W-:Y:S08]  /*5180*/  HMMA.16816.F32 R108, R44, R110, R232 ;  /* 0x0000006e2c6c723c */ /* 0x000ff000000018e8 */
[----:B--2---:R-:W-:Y:S01]  /*5190*/  HMMA.16816.F32 R204, R20, R36, R204 ;  /* 0x0000002414cc723c */ /* 0x004fe200000018cc */
[----:B---3--:R-:W-:-:S04]  /*51a0*/  FMUL.FTZ R0, R228, c[0x0][0x2ec] ;  /* 0x0000bb00e4007a20 */ /* 0x008fc80000410000 */
[----:B------:R2:W-:Y:S03]  /*51b0*/  MUFU.TANH R238, R0 ;  /* 0x0000000000ee7308 */ /* 0x0005e60000002400 */
[----:B------:R-:W-:Y:S07]  /*51c0*/  HMMA.16816.F32 R40, R56, R182, R240 ;  /* 0x000000b63828723c */ /* 0x000fee00000018f0 */
[----:B----4-:R-:W-:Y:S01]  /*51d0*/  IMAD.MOV.U32 R242, RZ, RZ, R12 ;  /* 0x000000fffff27224 */ /* 0x010fe200078e000c */
[----:B------:R-:W-:Y:S01]  /*51e0*/  HMMA.16816.F32 R208, R24, R36, R208 ;  /* 0x0000002418d0723c */ /* 0x000fe200000018d0 */
[----:B------:R-:W-:-:S02]  /*51f0*/  IMAD.MOV.U32 R243, RZ, RZ, R227 ;  /* 0x000000fffff37224 */ /* 0x000fc400078e00e3 */
[----:B--2---:R-:W-:-:S05]  /*5200*/  FMUL.FTZ R0, R229, c[0x0][0x2ec] ;  /* 0x0000bb00e5007a20 */ /* 0x004fca0000410000 */
[----:B------:R-:W-:Y:S01]  /*5210*/  HMMA.16816.F32 R192, R24, R38, R176 ;  /* 0x0000002618c0723c */ /* 0x000fe200000018b0 */
[----:B------:R-:W-:Y:S01]  /*5220*/  IMAD.MOV.U32 R106, RZ, RZ, R204 ;  /* 0x000000ffff6a7224 */ /* 0x000fe200078e00cc */
[----:B------:R2:W-:Y:S01]  /*5230*/  MUFU.TANH R235, R0 ;  /* 0x0000000000eb7308 */ /* 0x0005e20000002400 */
[----:B------:R-:W-:Y:S02]  /*5240*/  IMAD.MOV.U32 R105, RZ, RZ, R205 ;  /* 0x000000ffff697224 */ /* 0x000fe400078e00cd */
[----:B------:R-:W-:Y:S02]  /*5250*/  IMAD.MOV.U32 R101, RZ, RZ, R206 ;  /* 0x000000ffff657224 */ /* 0x000fe400078e00ce */
[----:B------:R-:W-:Y:S01]  /*5260*/  IMAD.MOV.U32 R2, RZ, RZ, R207 ;  /* 0x000000ffff027224 */ /* 0x000fe200078e00cf */
[----:B-1----:R-:W-:Y:S07]  /*5270*/  HMMA.16816.F32 R24, R48, R28, R244 ;  /* 0x0000001c3018723c */ /* 0x002fee00000018f4 */
[----:B------:R-:W-:Y:S01]  /*5280*/  IMAD.MOV.U32 R244, RZ, RZ, R106 ;  /* 0x000000fffff47224 */ /* 0x000fe200078e006a */
[----:B------:R-:W-:Y:S01]  /*5290*/  HMMA.16816.F32 R204, R20, R38, R64 ;  /* 0x0000002614cc723c */ /* 0x000fe20000001840 */
[----:B------:R-:W1:Y:S01]  /*52a0*/  LDSM.16.M88.4 R20, [R222+0x1800] ;  /* 0x00180000de14783b */ /* 0x000e620000000200 */
[----:B--2---:R-:W-:-:S02]  /*52b0*/  FMUL.FTZ R0, R230, c[0x0][0x2ec] ;  /* 0x0000bb00e6007a20 */ /* 0x004fc40000410000 */
[----:B------:R-:W-:Y:S02]  /*52c0*/  IMAD.MOV.U32 R246, RZ, RZ, R101 ;  /* 0x000000fffff67224 */ /* 0x000fe400078e0065 */
[----:B------:R2:W-:Y:S01]  /*52d0*/  MUFU.TANH R236, R0 ;  /* 0x0000000000ec7308 */ /* 0x0005e20000002400 */
[----:B------:R-:W3:Y:S01]  /*52e0*/  S2R R101, SR_TID.X ;  /* 0x0000000000657919 */ /* 0x000ee20000002100 */
[----:B------:R-:W-:Y:S01]  /*52f0*/  HMMA.16816.F32 R40, R48, R30, R40 ;  /* 0x0000001e3028723c */ /* 0x000fe20000001828 */
[----:B------:R-:W-:Y:S02]  /*5300*/  IMAD.MOV.U32 R245, RZ, RZ, R105 ;  /* 0x000000fffff57224 */ /* 0x000fe400078e0069 */
[----:B------:R-:W-:-:S05]  /*5310*/  IMAD.MOV.U32 R247, RZ, RZ, R2 ;  /* 0x000000fffff77224 */ /* 0x000fca00078e0002 */
[----:B------:R-:W-:Y:S01]  /*5320*/  HMMA.16816.F32 R64, R44, R28, R248 ;  /* 0x0000001c2c40723c */ /* 0x000fe200000018f8 */
[----:B--2---:R-:W-:-:S07]  /*5330*/  FMUL.FTZ R0, R32, c[0x0][0x2ec] ;  /* 0x0000bb0020007a20 */ /* 0x004fce0000410000 */
[----:B------:R-:W-:Y:S01]  /*5340*/  HMMA.16816.F32 R176, R44, R30, R184 ;  /* 0x0000001e2cb0723c */ /* 0x000fe200000018b8 */
[----:B------:R2:W-:Y:S01]  /*5350*/  MUFU.TANH R18, R0 ;  /* 0x0000000000127308 */ /* 0x0005e20000002400 */
[----:B---3--:R-:W-:-:S05]  /*5360*/  IMAD.SHL.U32 R101, R101, 0x2, RZ ;  /* 0x0000000265657824 */ /* 0x008fca00078e00ff */
[----:B------:R-:W-:Y:S01]  /*5370*/  LOP3.LUT R101, R101, 0x6, RZ, 0xc0, !PT ;  /* 0x0000000665657812 */ /* 0x000fe200078ec0ff */
[----:B-1----:R-:W-:Y:S01]  /*5380*/  HMMA.16816.F32 R60, R8, R20, R60 ;  /* 0x00000014083c723c */ /* 0x002fe2000000183c */
[----:B--2---:R-:W-:-:S04]  /*5390*/  FMUL.FTZ R0, R33, c[0x0][0x2ec] ;  /* 0x0000bb0021007a20 */ /* 0x004fc80000410000 */
[----:B------:R1:W2:Y:S03]  /*53a0*/  MUFU.TANH R13, R0 ;  /* 0x00000000000d7308 */ /* 0x0002a60000002400 */
[----:B------:R-:W-:Y:S08]  /*53b0*/  HMMA.16816.F32 R36, R8, R22, R188 ;  /* 0x000000160824723c */ /* 0x000ff000000018bc */
[----:B------:R-:W-:Y:S01]  /*53c0*/  HMMA.16816.F32 R180, R4, R20, R196 ;  /* 0x0000001404b4723c */ /* 0x000fe200000018c4 */
[----:B-1----:R-:W-:-:S04]  /*53d0*/  FMUL.FTZ R0, R34, c[0x0][0x2ec] ;  /* 0x0000bb0022007a20 */ /* 0x002fc80000410000 */
[----:B------:R1:W-:Y:S02]  /*53e0*/  MUFU.TANH R12, R0 ;  /* 0x00000000000c7308 */ /* 0x0003e40000002400 */
[----:B-1----:R-:W-:Y:S02]  /*53f0*/  FMUL.FTZ R0, R35, c[0x0][0x2ec] ;  /* 0x0000bb0023007a20 */ /* 0x002fe40000410000 */
[----:B------:R-:W1:Y:S04]  /*5400*/  LDSM.16.M88.4 R32, [R223+0x2800] ;  /* 0x00280000df20783b */ /* 0x000e680000000200 */
[----:B------:R3:W4:Y:S02]  /*5410*/  MUFU.TANH R19, R0 ;  /* 0x0000000000137308 */ /* 0x0007240000002400 */
[----:B---3--:R-:W-:-:S06]  /*5420*/  FMUL.FTZ R0, R108, c[0x0][0x2ec] ;  /* 0x0000bb006c007a20 */ /* 0x008fcc0000410000 */
[----:B------:R3:W5:Y:S02]  /*5430*/  MUFU.TANH R233, R0 ;  /* 0x0000000000e97308 */ /* 0x0007640000002400 */
[----:B---3--:R-:W-:Y:S01]  /*5440*/  FMUL.FTZ R0, R109, c[0x0][0x2ec] ;  /* 0x0000bb006d007a20 */ /* 0x008fe20000410000 */
[----:B-1----:R-:W-:Y:S05]  /*5450*/  HMMA.16816.F32 R28, R56, R32, R60 ;  /* 0x00000020381c723c */ /* 0x002fea000000183c */
[----:B------:R1:W3:Y:S02]  /*5460*/  MUFU.TANH R230, R0 ;  /* 0x0000000000e67308 */ /* 0x0002e40000002400 */
[----:B-1----:R-:W-:-:S06]  /*5470*/  FMUL.FTZ R0, R231, c[0x0][0x2ec] ;  /* 0x0000bb00e7007a20 */ /* 0x002fcc0000410000 */
[----:B------:R1:W1:Y:S02]  /*5480*/  MUFU.TANH R234, R0 ;  /* 0x0000000000ea7308 */ /* 0x0002640000002400 */
[----:B-1----:R-:W-:-:S06]  /*5490*/  FMUL.FTZ R0, R110, c[0x0][0x2ec] ;  /* 0x0000bb006e007a20 */ /* 0x002fcc0000410000 */
[----:B------:R1:W1:Y:S02]  /*54a0*/  MUFU.TANH R232, R0 ;  /* 0x0000000000e87308 */ /* 0x0002640000002400 */
[----:B-1----:R-:W-:-:S06]  /*54b0*/  FMUL.FTZ R0, R111, c[0x0][0x2ec] ;  /* 0x0000bb006f007a20 */ /* 0x002fcc0000410000 */
[----:B------:R1:W-:Y:S02]  /*54c0*/  MUFU.TANH R231, R0 ;  /* 0x0000000000e77308 */ /* 0x0003e40000002400 */
[----:B-1----:R-:W-:-:S06]  /*54d0*/  FMUL.FTZ R0, R24, c[0x0][0x2ec] ;  /* 0x0000bb0018007a20 */ /* 0x002fcc0000410000 */
[----:B------:R1:W1:Y:S02]  /*54e0*/  MUFU.TANH R229, R0 ;  /* 0x0000000000e57308 */ /* 0x0002640000002400 */
[----:B-1----:R-:W-:-:S06]  /*54f0*/  FMUL.FTZ R0, R25, c[0x0][0x2ec] ;  /* 0x0000bb0019007a20 */ /* 0x002fcc0000410000 */
[----:B------:R1:W1:Y:S02]  /*5500*/  MUFU.TANH R227, R0 ;  /* 0x0000000000e37308 */ /* 0x0002640000002400 */
[----:B-1----:R-:W-:-:S06]  /*5510*/  FMUL.FTZ R0, R40, c[0x0][0x2ec] ;  /* 0x0000bb0028007a20 */ /* 0x002fcc0000410000 */
[----:B------:R1:W-:Y:S02]  /*5520*/  MUFU.TANH R219, R0 ;  /* 0x0000000000db7308 */ /* 0x0003e40000002400 */
[----:B-1----:R-:W-:-:S06]  /*5530*/  FMUL.FTZ R0, R41, c[0x0][0x2ec] ;  /* 0x0000bb0029007a20 */ /* 0x002fcc0000410000 */
[----:B------:R1:W-:Y:S02]  /*5540*/  MUFU.TANH R228, R0 ;  /* 0x0000000000e47308 */ /* 0x0003e40000002400 */
[----:B-1----:R-:W-:-:S06]  /*5550*/  FMUL.FTZ R0, R26, c[0x0][0x2ec] ;  /* 0x0000bb001a007a20 */ /* 0x002fcc0000410000 */
[----:B------:R1:W-:Y:S02]  /*5560*/  MUFU.TANH R218, R0 ;  /* 0x0000000000da7308 */ /* 0x0003e40000002400 */
[----:B-1----:R-:W-:Y:S02]  /*5570*/  FMUL.FTZ R0, R27, c[0x0][0x2ec] ;  /* 0x0000bb001b007a20 */ /* 0x002fe40000410000 */
[----:B------:R-:W1:Y:S04]  /*5580*/  LDSM.16.M88.4 R24, [R222+0x2800] ;  /* 0x00280000de18783b */ /* 0x000e680000000200 */
[----:B------:R2:W1:Y:S02]  /*5590*/  MUFU.TANH R199, R0 ;  /* 0x0000000000c77308 */ /* 0x0004640000002400 */
[----:B--2---:R-:W-:-:S06]  /*55a0*/  FMUL.FTZ R0, R42, c[0x0][0x2ec] ;  /* 0x0000bb002a007a20 */ /* 0x004fcc0000410000 */
[----:B------:R2:W-:Y:S02]  /*55b0*/  MUFU.TANH R197, R0 ;  /* 0x0000000000c57308 */ /* 0x0005e40000002400 */
[----:B--2---:R-:W-:Y:S02]  /*55c0*/  FMUL.FTZ R0, R43, c[0x0][0x2ec] ;  /* 0x0000bb002b007a20 */ /* 0x004fe40000410000 */
[----:B------:R-:W-:Y:S04]  /*55d0*/  HMMA.16816.F32 R40, R56, R34, R36 ;  /* 0x000000223828723c */ /* 0x000fe80000001824 */
[----:B------:R2:W2:Y:S04]  /*55e0*/  MUFU.TANH R196, R0 ;  /* 0x0000000000c47308 */ /* 0x0004a80000002400 */
[----:B-1----:R-:W-:Y:S08]  /*55f0*/  HMMA.16816.F32 R108, R48, R24, R28 ;  /* 0x00000018306c723c */ /* 0x002ff0000000181c */
[----:B------:R-:W-:Y:S01]  /*5600*/  HMMA.16816.F32 R36, R4, R22, R200 ;  /* 0x000000160424723c */ /* 0x000fe200000018c8 */
[----:B------:R-:W1:Y:S01]  /*5610*/  LDSM.16.M88.4 R20, [R222+0x1c00] ;  /* 0x001c0000de14783b */ /* 0x000e620000000200 */
[----:B--2---:R-:W-:-:S04]  /*5620*/  FMUL.FTZ R0, R64, c[0x0][0x2ec] ;  /* 0x0000bb0040007a20 */ /* 0x004fc80000410000 */
[----:B------:R2:W1:Y:S02]  /*5630*/  MUFU.TANH R186, R0 ;  /* 0x0000000000ba7308 */ /* 0x0004640000002400 */
[----:B------:R-:W-:Y:S08]  /*5640*/  HMMA.16816.F32 R28, R52, R32, R180 ;  /* 0x00000020341c723c */ /* 0x000ff000000018b4 */
[----:B------:R-:W-:Y:S01]  /*5650*/  HMMA.16816.F32 R60, R48, R26, R40 ;  /* 0x0000001a303c723c */ /* 0x000fe20000001828 */
[----:B--2---:R-:W-:-:S07]  /*5660*/  FMUL.FTZ R0, R65, c[0x0][0x2ec] ;  /* 0x0000bb0041007a20 */ /* 0x004fce0000410000 */
[----:B------:R-:W-:Y:S01]  /*5670*/  HMMA.16816.F32 R32, R52, R34, R36 ;  /* 0x000000223420723c */ /* 0x000fe20000001824 */
[----:B------:R2:W2:Y:S07]  /*5680*/  MUFU.TANH R198, R0 ;  /* 0x0000000000c67308 */ /* 0x0004ae0000002400 */
[----:B-1----:R-:W-:Y:S01]  /*5690*/  HMMA.16816.F32 R40, R8, R20, R208 ;  /* 0x000000140828723c */ /* 0x002fe200000018d0 */
[----:B--2---:R-:W-:-:S04]  /*56a0*/  FMUL.FTZ R0, R176, c[0x0][0x2ec] ;  /* 0x0000bb00b0007a20 */ /* 0x004fc80000410000 */
[----:B------:R1:W2:Y:S03]  /*56b0*/  MUFU.TANH R187, R0 ;  /* 0x0000000000bb7308 */ /* 0x0002a60000002400 */
[----:B------:R-:W-:Y:S01]  /*56c0*/  HMMA.16816.F32 R36, R8, R22, R192 ;  /* 0x000000160824723c */ /* 0x000fe200000018c0 */
[----:B------:R-:W-:Y:S07]  /*56d0*/  LDSM.16.M88.4 R8, [R222+0x2c00] ;  /* 0x002c0000de08783b */ /* 0x000fee0000000200 */
[----:B------:R-:W-:Y:S01]  /*56e0*/  HMMA.16816.F32 R32, R44, R26, R32 ;  /* 0x0000001a2c20723c */ /* 0x000fe20000001820 */
[----:B-1----:R-:W-:-:S04]  /*56f0*/  FMUL.FTZ R0, R177, c[0x0][0x2ec] ;  /* 0x0000bb00b1007a20 */ /* 0x002fc80000410000 */
[----:B------:R1:W1:Y:S11]  /*5700*/  MUFU.TANH R185, R0 ;  /* 0x0000000000b97308 */ /* 0x0002760000002400 */
[----:B------:R-:W-:Y:S08]  /*5710*/  @!UPT UIADD3 URZ, URZ, URZ, URZ ;  /* 0x0000003f3f3ff290 */ /* 0x000ff0000fffe03f */
[----:B------:R-:W-:Y:S02]  /*5720*/  FMUL.FTZ R32, R32, c[0x0][0x2ec] ;  /* 0x0000bb0020207a20 */ /* 0x000fe40000410000 */
[----:B-1----:R-:W-:Y:S02]  /*5730*/  FMUL.FTZ R0, R66, c[0x0][0x2ec] ;  /* 0x0000bb0042007a20 */ /* 0x002fe40000410000 */
[----:B------:R-:W-:Y:S02]  /*5740*/  FMUL.FTZ R34, R34, c[0x0][0x2ec] ;  /* 0x0000bb0022227a20 */ /* 0x000fe40000410000 */
[----:B------:R1:W1:Y:S01]  /*5750*/  MUFU.TANH R184, R0 ;  /* 0x0000000000b87308 */ /* 0x0002620000002400 */
[----:B------:R-:W-:Y:S02]  /*5760*/  FMUL.FTZ R35, R35, c[0x0][0x2ec] ;  /* 0x0000bb0023237a20 */ /* 0x000fe40000410000 */
[----:B-1----:R-:W-:Y:S02]  /*5770*/  FMUL.FTZ R0, R67, c[0x0][0x2ec] ;  /* 0x0000bb0043007a20 */ /* 0x002fe40000410000 */
[----:B------:R-:W-:Y:S01]  /*5780*/  HMMA.16816.F32 R64, R44, R24, R28 ;  /* 0x000000182c40723c */ /* 0x000fe2000000181c */
[----:B------:R-:W1:Y:S02]  /*5790*/  LDSM.16.M88.4 R28, [R223+0x2c00] ;  /* 0x002c0000df1c783b */ /* 0x000e640000000200 */
[----:B------:R2:W1:Y:S01]  /*57a0*/  MUFU.TANH R177, R0 ;  /* 0x0000000000b17308 */ /* 0x0004620000002400 */
[----:B------:R-:W-:-:S04]  /*57b0*/  DEPBAR.LE SB0, 0x0 ;  /* 0x000080000000791a */ /* 0x000fc80000000000 */
[----:B--2---:R-:W-:-:S04]  /*57c0*/  FMUL.FTZ R0, R178, c[0x0][0x2ec] ;  /* 0x0000bb00b2007a20 */ /* 0x004fc80000410000 */
[----:B------:R2:W1:Y:S11]  /*57d0*/  MUFU.TANH R106, R0 ;  /* 0x00000000006a7308 */ /* 0x0004760000002400 */
[----:B------:R-:W-:Y:S01]  /*57e0*/  @!UPT UIADD3 URZ, URZ, URZ, URZ ;  /* 0x0000003f3f3ff290 */ /* 0x000fe2000fffe03f */
[----:B------:R-:W-:Y:S02]  /*57f0*/  FMUL.FTZ R65, R65, c[0x0][0x2ec] ;  /* 0x0000bb0041417a20 */ /* 0x000fe40000410000 */
[----:B------:R-:W-:Y:S02]  /*5800*/  FMUL.FTZ R66, R66, c[0x0][0x2ec] ;  /* 0x0000bb0042427a20 */ /* 0x000fe40000410000 */
[----:B------:R-:W-:Y:S02]  /*5810*/  FMUL.FTZ R64, R64, c[0x0][0x2ec] ;  /* 0x0000bb0040407a20 */ /* 0x000fe40000410000 */
[----:B------:R-:W-:-:S06]  /*5820*/  FMUL.FTZ R67, R67, c[0x0][0x2ec] ;  /* 0x0000bb0043437a20 */ /* 0x000fcc0000410000 */
[----:B------:R-:W-:Y:S01]  /*5830*/  MUFU.TANH R67, R67 ;  /* 0x0000004300437308 */ /* 0x000fe20000002400 */
[----:B--2---:R-:W-:-:S07]  /*5840*/  FMUL.FTZ R0, R179, c[0x0][0x2ec] ;  /* 0x0000bb00b3007a20 */ /* 0x004fce0000410000 */
[----:B------:R2:W-:Y:S02]  /*5850*/  MUFU.TANH R107, R0 ;  /* 0x00000000006b7308 */ /* 0x0005e40000002400 */
[----:B--2---:R-:W-:-:S06]  /*5860*/  FMUL.FTZ R0, R108, c[0x0][0x2ec] ;  /* 0x0000bb006c007a20 */ /* 0x004fcc0000410000 */
[----:B------:R2:W-:Y:S02]  /*5870*/  MUFU.TANH R213, R0 ;  /* 0x0000000000d57308 */ /* 0x0005e40000002400 */
[----:B--2---:R-:W-:-:S06]  /*5880*/  FMUL.FTZ R0, R109, c[0x0][0x2ec] ;  /* 0x0000bb006d007a20 */ /* 0x004fcc0000410000 */
[----:B------:R2:W1:Y:S02]  /*5890*/  MUFU.TANH R212, R0 ;  /* 0x0000000000d47308 */ /* 0x0004640000002400 */
[----:B--2---:R-:W-:-:S06]  /*58a0*/  FMUL.FTZ R0, R60, c[0x0][0x2ec] ;  /* 0x0000bb003c007a20 */ /* 0x004fcc0000410000 */
[----:B------:R2:W-:Y:S02]  /*58b0*/  MUFU.TANH R216, R0 ;  /* 0x0000000000d87308 */ /* 0x0005e40000002400 */
[----:B--2---:R-:W-:-:S06]  /*58c0*/  FMUL.FTZ R0, R61, c[0x0][0x2ec] ;  /* 0x0000bb003d007a20 */ /* 0x004fcc0000410000 */
[----:B------:R2:W1:Y:S02]  /*58d0*/  MUFU.TANH R214, R0 ;  /* 0x0000000000d67308 */ /* 0x0004640000002400 */
[----:B--2---:R-:W-:-:S06]  /*58e0*/  FMUL.FTZ R0, R110, c[0x0][0x2ec] ;  /* 0x0000bb006e007a20 */ /* 0x004fcc0000410000 */
[----:B------:R2:W-:Y:S02]  /*58f0*/  MUFU.TANH R215, R0 ;  /* 0x0000000000d77308 */ /* 0x0005e40000002400 */
[----:B--2---:R-:W-:Y:S02]  /*5900*/  FMUL.FTZ R0, R111, c[0x0][0x2ec] ;  /* 0x0000bb006f007a20 */ /* 0x004fe40000410000 */
[----:B------:R-:W-:Y:S04]  /*5910*/  HMMA.16816.F32 R108, R4, R20, R244 ;  /* 0x00000014046c723c */ /* 0x000fe800000018f4 */
[----:B------:R2:W1:Y:S02]  /*5920*/  MUFU.TANH R217, R0 ;  /* 0x0000000000d97308 */ /* 0x0004640000002400 */
[----:B--2---:R-:W-:-:S06]  /*5930*/  FMUL.FTZ R0, R62, c[0x0][0x2ec] ;  /* 0x0000bb003e007a20 */ /* 0x004fcc0000410000 */
[----:B------:R2:W1:Y:S02]  /*5940*/  MUFU.TANH R176, R0 ;  /* 0x0000000000b07308 */ /* 0x0004640000002400 */
[----:B--2---:R-:W-:Y:S02]  /*5950*/  FMUL.FTZ R0, R63, c[0x0][0x2ec] ;  /* 0x0000bb003f007a20 */ /* 0x004fe40000410000 */
[----:B------:R-:W-:Y:S04]  /*5960*/  HMMA.16816.F32 R60, R4, R22, R204 ;  /* 0x00000016043c723c */ /* 0x000fe800000018cc */
[----:B------:R-:W-:Y:S03]  /*5970*/  MUFU.TANH R205, R65 ;  /* 0x0000004100cd7308 */ /* 0x000fe60000002400 */
[----:B------:R-:W-:Y:S01]  /*5980*/  FMUL.FTZ R5, R33, c[0x0][0x2ec] ;  /* 0x0000bb0021057a20 */ /* 0x000fe20000410000 */
[C---:B-1----:R-:W-:Y:S04]  /*5990*/  HMMA.16816.F32 R20, R56.reuse, R28, R40 ;  /* 0x0000001c3814723c */ /* 0x042fe80000001828 */
[----:B------:R1:W2:Y:S04]  /*59a0*/  MUFU.TANH R105, R0 ;  /* 0x0000000000697308 */ /* 0x0002a80000002400 */
[----:B------:R-:W-:Y:S04]  /*59b0*/  HMMA.16816.F32 R56, R56, R30, R36 ;  /* 0x0000001e3838723c */ /* 0x000fe80000001824 */
[----:B------:R2:W-:Y:S01]  /*59c0*/  MUFU.TANH R7, R66 ;  /* 0x0000004200077308 */ /* 0x0005e20000002400 */
[----:B-1----:R-:W-:-:S07]  /*59d0*/  IMAD R0, R252, 0x40, R101 ;  /* 0x00000040fc007824 */ /* 0x002fce00078e0265 */
[----:B------:R1:W1:Y:S01]  /*59e0*/  MUFU.TANH R204, R64 ;  /* 0x0000004000cc7308 */ /* 0x0002620000002400 */
[----:B------:R-:W-:-:S03]  /*59f0*/  IADD3 R2, R0, 0x1, RZ ;  /* 0x0000000100027810 */ /* 0x000fc60007ffe0ff */
[----:B------:R-:W-:Y:S01]  /*5a00*/  HMMA.16816.F32 R24, R48, R8, R20 ;  /* 0x000000083018723c */ /* 0x000fe20000001814 */
[----:B------:R-:W-:-:S03]  /*5a10*/  ISETP.GE.AND P3, PT, R0, R14, PT ;  /* 0x0000000e0000720c */ /* 0x000fc60003f66270 */
[----:B------:R-:W1:Y:S01]  /*5a20*/  MUFU.TANH R101, R32 ;  /* 0x0000002000657308 */ /* 0x000e620000002400 */
[C---:B------:R-:W-:Y:S02]  /*5a30*/  ISETP.GE.AND P1, PT, R2.reuse, R14, PT ;  /* 0x0000000e0200720c */ /* 0x040fe40003f26270 */
[C---:B------:R-:W-:Y:S02]  /*5a40*/  ISETP.GE.AND P2, PT, R2.reuse, R17, PT ;  /* 0x000000110200720c */ /* 0x040fe40003f46270 */
[C---:B------:R-:W-:Y:S01]  /*5a50*/  ISETP.GE.AND P6, PT, R2.reuse, R15, PT ;  /* 0x0000000f0200720c */ /* 0x040fe20003fc6270 */
[----:B------:R-:W-:Y:S01]  /*5a60*/  HMMA.16816.F32 R20, R52, R28, R108 ;  /* 0x0000001c3414723c */ /* 0x000fe2000000186c */
[----:B------:R-:W-:Y:S01]  /*5a70*/  ISETP.GE.AND P4, PT, R2, R16, PT ;  /* 0x000000100200720c */ /* 0x000fe20003f86270 */
[----:B------:R-:W-:Y:S01]  /*5a80*/  MUFU.TANH R43, R35 ;  /* 0x00000023002b7308 */ /* 0x000fe20000002400 */
[C---:B------:R-:W-:Y:S02]  /*5a90*/  IADD3 R2, R0.reuse, 0x9, RZ ;  /* 0x0000000900027810 */ /* 0x040fe40007ffe0ff */
[----:B------:R-:W-:-:S02]  /*5aa0*/  IADD3 R4, R0, 0x8, RZ ;  /* 0x0000000800047810 */ /* 0x000fc40007ffe0ff */
[-C--:B------:R-:W-:Y:S01]  /*5ab0*/  ISETP.GE.AND P0, PT, R2, R14.reuse, PT ;  /* 0x0000000e0200720c */ /* 0x080fe20003f06270 */
[----:B------:R-:W-:Y:S01]  /*5ac0*/  HMMA.16816.F32 R56, R48, R10, R56 ;  /* 0x0000000a3038723c */ /* 0x000fe20000001838 */
[----:B------:R-:W-:Y:S01]  /*5ad0*/  FSEL R33, R242, -INF , !P3 ;  /* 0xff800000f2217808 */ /* 0x000fe20005800000 */
[----:B------:R-:W1:Y:S01]  /*5ae0*/  MUFU.TANH R48, R34 ;  /* 0x0000002200307308 */ /* 0x000e620000002400 */
[----:B------:R-:W-:Y:S02]  /*5af0*/  FSEL R39, R13, -INF , !P0 ;  /* 0xff8000000d277808 */ /* 0x000fe40004000000 */
[-C--:B------:R-:W-:Y:S02]  /*5b00*/  ISETP.GE.AND P0, PT, R0, R17.reuse, PT ;  /* 0x000000110000720c */ /* 0x080fe40003f06270 */
[-C--:B------:R-:W-:Y:S01]  /*5b10*/  ISETP.GE.AND P3, PT, R4, R17.reuse, PT ;  /* 0x000000110400720c */ /* 0x080fe20003f66270 */
[----:B------:R-:W-:Y:S01]  /*5b20*/  HMMA.16816.F32 R52, R52, R30, R60 ;  /* 0x0000001e3434723c */ /* 0x000fe2000000183c */
[----:B------:R-:W-:Y:S01]  /*5b30*/  FSEL R37, R239, -INF , !P0 ;  /* 0xff800000ef257808 */ /* 0x000fe20004000000 */
[----:B------:R-:W-:Y:S01]  /*5b40*/  FMUL.FTZ R6, R24, c[0x0][0x2ec] ;  /* 0x0000bb0018067a20 */ /* 0x000fe20000410000 */
[----:B------:R-:W-:Y:S01]  /*5b50*/  ISETP.GE.AND P0, PT, R2, R17, PT ;  /* 0x000000110200720c */ /* 0x000fe20003f06270 */
[----:B------:R-:W-:Y:S01]  /*5b60*/  FMUL.FTZ R26, R26, c[0x0][0x2ec] ;  /* 0x0000bb001a1a7a20 */ /* 0x000fe20000410000 */
[----:B------:R-:W-:Y:S01]  /*5b70*/  ISETP.GE.AND P5, PT, R4, R14, PT ;  /* 0x0000000e0400720c */ /* 0x000fe20003fa6270 */
[----:B------:R3:W-:Y:S01]  /*5b80*/  MUFU.TANH R42, R6 ;  /* 0x00000006002a7308 */ /* 0x0007e20000002400 */
[----:B----4-:R-:W-:Y:S01]  /*5b90*/  FSEL R65, R19, -INF , !P0 ;  /* 0xff80000013417808 */ /* 0x010fe20004000000 */
[----:B------:R-:W-:Y:S01]  /*5ba0*/  HMMA.16816.F32 R20, R44, R8, R20 ;  /* 0x000000082c14723c */ /* 0x000fe20000001814 */
[----:B------:R-:W-:Y:S01]  /*5bb0*/  ISETP.GE.AND P0, PT, R0, R15, PT ;  /* 0x0000000f0000720c */ /* 0x000fe20003f06270 */
[----:B------:R-:W-:Y:S01]  /*5bc0*/  FMUL.FTZ R27, R27, c[0x0][0x2ec] ;  /* 0x0000bb001b1b7a20 */ /* 0x000fe20000410000 */
[----:B--2---:R-:W-:-:S02]  /*5bd0*/  FSEL R66, R12, -INF , !P3 ;  /* 0xff8000000c427808 */ /* 0x004fc40005800000 */
[----:B------:R-:W-:Y:S01]  /*5be0*/  FSEL R36, R100, -INF , !P1 ;  /* 0xff80000064247808 */ /* 0x000fe20004800000 */
[----:B------:R-:W-:Y:S01]  /*5bf0*/  MUFU.TANH R26, R26 ;  /* 0x0000001a001a7308 */ /* 0x000fe20000002400 */
[----:B------:R-:W-:Y:S01]  /*5c00*/  FSEL R38, R18, -INF , !P5 ;  /* 0xff80000012267808 */ /* 0x000fe20006800000 */
[----:B------:R-:W-:Y:S01]  /*5c10*/  FMUL.FTZ R56, R56, c[0x0][0x2ec] ;  /* 0x0000bb0038387a20 */ /* 0x000fe20000410000 */
[----:B-1----:R-:W-:Y:S01]  /*5c20*/  FSEL R64, R237, -INF , !P2 ;  /* 0xff800000ed407808 */ /* 0x002fe20005000000 */
[----:B------:R-:W-:Y:S01]  /*5c30*/  FMUL.FTZ R57, R57, c[0x0][0x2ec] ;  /* 0x0000bb0039397a20 */ /* 0x000fe20000410000 */
[----:B------:R-:W-:Y:S01]  /*5c40*/  FSEL R12, R238, -INF , !P0 ;  /* 0xff800000ee0c7808 */ /* 0x000fe20004000000 */
[----:B------:R-:W-:Y:S01]  /*5c50*/  FMUL.FTZ R58, R58, c[0x0][0x2ec] ;  /* 0x0000bb003a3a7a20 */ /* 0x000fe20000410000 */
[CC--:B------:R-:W-:Y:S01]  /*5c60*/  ISETP.GE.AND P1, PT, R4.reuse, R15.reuse, PT ;  /* 0x0000000f0400720c */ /* 0x0c0fe20003f26270 */
[----:B------:R1:W-:Y:S01]  /*5c70*/  MUFU.TANH R100, R5 ;  /* 0x0000000500647308 */ /* 0x0003e20000002400 */
[-C--:B------:R-:W-:Y:S01]  /*5c80*/  ISETP.GE.AND P5, PT, R4, R16.reuse, PT ;  /* 0x000000100400720c */ /* 0x080fe20003fa6270 */
[----:B---3--:R-:W-:Y:S01]  /*5c90*/  FMUL.FTZ R6, R25, c[0x0][0x2ec] ;  /* 0x0000bb0019067a20 */ /* 0x008fe20000410000 */
[C---:B------:R-:W-:Y:S01]  /*5ca0*/  ISETP.GE.AND P2, PT, R2.reuse, R15, PT ;  /* 0x0000000f0200720c */ /* 0x040fe20003f46270 */
[----:B------:R-:W-:Y:S01]  /*5cb0*/  HMMA.16816.F32 R44, R44, R10, R52 ;  /* 0x0000000a2c2c723c */ /* 0x000fe20000001834 */
[-C--:B------:R-:W-:Y:S01]  /*5cc0*/  ISETP.GE.AND P3, PT, R2, R16.reuse, PT ;  /* 0x000000100200720c */ /* 0x080fe20003f66270 */
[----:B------:R-:W-:Y:S01]  /*5cd0*/  FMUL.FTZ R59, R59, c[0x0][0x2ec] ;  /* 0x0000bb003b3b7a20 */ /* 0x000fe20000410000 */
[C---:B------:R-:W-:Y:S01]  /*5ce0*/  ISETP.GE.AND P0, PT, R0.reuse, R16, PT ;  /* 0x000000100000720c */ /* 0x040fe20003f06270 */
[----:B------:R-:W-:Y:S01]  /*5cf0*/  MUFU.TANH R40, R56 ;  /* 0x0000003800287308 */ /* 0x000fe20000002400 */
[----:B------:R-:W-:Y:S01]  /*5d00*/  IADD3 R2, R0, 0x10, RZ ;  /* 0x0000001000027810 */ /* 0x000fe20007ffe0ff */
[----:B------:R-:W-:Y:S01]  /*5d10*/  FMUL.FTZ R21, R21, c[0x0][0x2ec] ;  /* 0x0000bb0015157a20 */ /* 0x000fe20000410000 */
[----:B------:R-:W-:Y:S01]  /*5d20*/  FSEL R13, R235, -INF , !P6 ;  /* 0xff800000eb0d7808 */ /* 0x000fe20007000000 */
[----:B------:R-:W-:Y:S01]  /*5d30*/  FMUL.FTZ R9, R20, c[0x0][0x2ec] ;  /* 0x0000bb0014097a20 */ /* 0x000fe20000410000 */
[----:B-----5:R-:W-:Y:S01]  /*5d40*/  FSEL R19, R233, -INF , !P1 ;  /* 0xff800000e9137808 */ /* 0x020fe20004800000 */
[----:B------:R-:W-:Y:S01]  /*5d50*/  FMUL.FTZ R22, R22, c[0x0][0x2ec] ;  /* 0x0000bb0016167a20 */ /* 0x000fe20000410000 */
[----:B------:R-:W-:Y:S01]  /*5d60*/  FSEL R32, R230, -INF , !P2 ;  /* 0xff800000e6207808 */ /* 0x000fe20005000000 */
[----:B------:R-:W2:Y:S01]  /*5d70*/  MUFU.TANH R57, R57 ;  /* 0x0000003900397308 */ /* 0x000ea20000002400 */
[----:B-1----:R-:W-:Y:S01]  /*5d80*/  IADD3 R5, R0, 0x11, RZ ;  /* 0x0000001100057810 */ /* 0x002fe20007ffe0ff */
[----:B------:R-:W-:Y:S01]  /*5d90*/  FMUL.FTZ R8, R23, c[0x0][0x2ec] ;  /* 0x0000bb0017087a20 */ /* 0x000fe20000410000 */
[----:B------:R-:W-:-:S02]  /*5da0*/  FSEL R18, R236, -INF , !P0 ;  /* 0xff800000ec127808 */ /* 0x000fc40004000000 */
[----:B------:R-:W-:Y:S02]  /*5db0*/  FSEL R24, R234, -INF , !P4 ;  /* 0xff800000ea187808 */ /* 0x000fe40006000000 */
[----:B------:R-:W-:Y:S01]  /*5dc0*/  FSEL R28, R232, -INF , !P5 ;  /* 0xff800000e81c7808 */ /* 0x000fe20006800000 */
[----:B------:R1:W3:Y:S01]  /*5dd0*/  MUFU.TANH R41, R6 ;  /* 0x0000000600297308 */ /* 0x0002e20000002400 */
[C---:B------:R-:W-:Y:S02]  /*5de0*/  ISETP.GE.AND P6, PT, R2.reuse, R14, PT ;  /* 0x0000000e0200720c */ /* 0x040fe40003fc6270 */
[----:B------:R-:W-:Y:S01]  /*5df0*/  ISETP.GE.AND P1, PT, R2, R17, PT ;  /* 0x000000110200720c */ /* 0x000fe20003f26270 */
[----:B------:R-:W-:Y:S01]  /*5e00*/  FMUL.FTZ R46, R46, c[0x0][0x2ec] ;  /* 0x0000bb002e2e7a20 */ /* 0x000fe20000410000 */
[C---:B------:R-:W-:Y:S02]  /*5e10*/  ISETP.GE.AND P2, PT, R2.reuse, R15, PT ;  /* 0x0000000f0200720c */ /* 0x040fe40003f46270 */
[----:B------:R-:W-:Y:S01]  /*5e20*/  ISETP.GE.AND P0, PT, R2, R16, PT ;  /* 0x000000100200720c */ /* 0x000fe20003f06270 */
[----:B------:R-:W4:Y:S01]  /*5e30*/  MUFU.TANH R21, R21 ;  /* 0x0000001500157308 */ /* 0x000f220000002400 */
[----:B------:R-:W-:-:S02]  /*5e40*/  ISETP.GE.AND P4, PT, R5, R14, PT ;  /* 0x0000000e0500720c */ /* 0x000fc40003f86270 */
[----:B------:R-:W-:Y:S02]  /*5e50*/  ISETP.GE.AND P5, PT, R5, R17, PT ;  /* 0x000000110500720c */ /* 0x000fe40003fa6270 */
[C---:B------:R-:W-:Y:S02]  /*5e60*/  IADD3 R4, R0.reuse, 0x18, RZ ;  /* 0x0000001800047810 */ /* 0x040fe40007ffe0ff */
[----:B------:R-:W-:Y:S01]  /*5e70*/  IADD3 R2, R0, 0x19, RZ ;  /* 0x0000001900027810 */ /* 0x000fe20007ffe0ff */
[----:B-1----:R-:W-:Y:S01]  /*5e80*/  FMUL.FTZ R6, R45, c[0x0][0x2ec] ;  /* 0x0000bb002d067a20 */ /* 0x002fe20000410000 */
[----:B------:R-:W-:Y:S01]  /*5e90*/  FSEL R188, R229, -INF , !P6 ;  /* 0xff800000e5bc7808 */ /* 0x000fe20007000000 */
[----:B------:R-:W1:Y:S01]  /*5ea0*/  MUFU.TANH R27, R27 ;  /* 0x0000001b001b7308 */ /* 0x000e620000002400 */
[----:B------:R-:W-:Y:S02]  /*5eb0*/  FSEL R189, R227, -INF , !P4 ;  /* 0xff800000e3bd7808 */ /* 0x000fe40006000000 */
[----:B------:R-:W-:-:S02]  /*5ec0*/  FSEL R201, R199, -INF , !P5 ;  /* 0xff800000c7c97808 */ /* 0x000fc40006800000 */
[-C--:B------:R-:W-:Y:S02]  /*5ed0*/  ISETP.GE.AND P6, PT, R4, R14.reuse, PT ;  /* 0x0000000e0400720c */ /* 0x080fe40003fc6270 */
[C---:B------:R-:W-:Y:S01]  /*5ee0*/  ISETP.GE.AND P4, PT, R2.reuse, R14, PT ;  /* 0x0000000e0200720c */ /* 0x040fe20003f86270 */
[----:B------:R-:W5:Y:S01]  /*5ef0*/  MUFU.TANH R58, R58 ;  /* 0x0000003a003a7308 */ /* 0x000f620000002400 */
[----:B------:R-:W-:Y:S02]  /*5f00*/  ISETP.GE.AND P5, PT, R2, R17, PT ;  /* 0x000000110200720c */ /* 0x000fe40003fa6270 */
[----:B------:R-:W-:Y:S02]  /*5f10*/  FSEL R25, R231, -INF , !P3 ;  /* 0xff800000e7197808 */ /* 0x000fe40005800000 */
[----:B------:R-:W-:Y:S02]  /*5f20*/  FSEL R200, R219, -INF , !P6 ;  /* 0xff800000dbc87808 */ /* 0x000fe40007000000 */
[----:B------:R-:W-:Y:S01]  /*5f30*/  FSEL R190, R228, -INF , !P4 ;  /* 0xff800000e4be7808 */ /* 0x000fe20006000000 */
[----:B------:R-:W1:Y:S01]  /*5f40*/  MUFU.TANH R59, R59 ;  /* 0x0000003b003b7308 */ /* 0x000e620000002400 */
[----:B------:R-:W-:-:S02]  /*5f50*/  FSEL R191, R218, -INF , !P1 ;  /* 0xff800000dabf7808 */ /* 0x000fc40004800000 */
[----:B------:R-:W-:Y:S02]  /*5f60*/  FSEL R203, R196, -INF , !P5 ;  /* 0xff800000c4cb7808 */ /* 0x000fe40006800000 */
[----:B------:R-:W-:Y:S02]  /*5f70*/  FSEL R30, R186, -INF , !P2 ;  /* 0xff800000ba1e7808 */ /* 0x000fe40005000000 */
[C---:B------:R-:W-:Y:S01]  /*5f80*/  ISETP.GE.AND P3, PT, R5.reuse, R15, PT ;  /* 0x0000000f0500720c */ /* 0x040fe20003f66270 */
[----:B------:R-:W1:Y:S01]  /*5f90*/  MUFU.TANH R9, R9 ;  /* 0x0000000900097308 */ /* 0x000e620000002400 */
[----:B------:R-:W-:Y:S02]  /*5fa0*/  ISETP.GE.AND P6, PT, R5, R16, PT ;  /* 0x000000100500720c */ /* 0x000fe40003fc6270 */
[C---:B------:R-:W-:Y:S02]  /*5fb0*/  ISETP.GE.AND P4, PT, R4.reuse, R17, PT ;  /* 0x000000110400720c */ /* 0x040fe40003f86270 */
[----:B------:R-:W-:-:S02]  /*5fc0*/  ISETP.GE.AND P1, PT, R4, R15, PT ;  /* 0x0000000f0400720c */ /* 0x000fc40003f26270 */
[C---:B------:R-:W-:Y:S01]  /*5fd0*/  ISETP.GE.AND P5, PT, R2.reuse, R15, PT ;  /* 0x0000000f0200720c */ /* 0x040fe20003fa6270 */
[----:B------:R-:W1:Y:S01]  /*5fe0*/  MUFU.TANH R22, R22 ;  /* 0x0000001600167308 */ /* 0x000e620000002400 */
[----:B------:R-:W-:Y:S02]  /*5ff0*/  ISETP.GE.AND P2, PT, R2, R16, PT ;  /* 0x000000100200720c */ /* 0x000fe40003f46270 */
[C---:B------:R-:W-:Y:S02]  /*6000*/  IADD3 R2, R0.reuse, 0x20, RZ ;  /* 0x0000002000027810 */ /* 0x040fe40007ffe0ff */
[----:B------:R-:W-:Y:S02]  /*6010*/  IADD3 R5, R0, 0x21, RZ ;  /* 0x0000002100057810 */ /* 0x000fe40007ffe0ff */
[----:B------:R-:W-:Y:S01]  /*6020*/  FSEL R202, R197, -INF , !P4 ;  /* 0xff800000c5ca7808 */ /* 0x000fe20006000000 */
[----:B------:R-:W1:Y:S01]  /*6030*/  MUFU.TANH R8, R8 ;  /* 0x0000000800087308 */ /* 0x000e620000002400 */
[----:B------:R-:W-:-:S02]  /*6040*/  FSEL R29, R198, -INF , !P3 ;  /* 0xff800000c61d7808 */ /* 0x000fc40005800000 */
[----:B------:R-:W-:Y:S02]  /*6050*/  FSEL R31, R187, -INF , !P1 ;  /* 0xff800000bb1f7808 */ /* 0x000fe40004800000 */
[----:B------:R-:W-:Y:S02]  /*6060*/  FSEL R34, R185, -INF , !P5 ;  /* 0xff800000b9227808 */ /* 0x000fe40006800000 */
[----:B------:R-:W-:Y:S01]  /*6070*/  FSEL R35, R184, -INF , !P0 ;  /* 0xff800000b8237808 */ /* 0x000fe20004000000 */
[----:B------:R-:W-:Y:S01]  /*6080*/  MUFU.TANH R6, R6 ;  /* 0x0000000600067308 */ /* 0x000fe20000002400 */
[----:B------:R-:W-:Y:S01]  /*6090*/  FSEL R56, R177, -INF , !P6 ;  /* 0xff800000b1387808 */ /* 0x000fe20007000000 */
[----:B------:R-:W-:Y:S01]  /*60a0*/  BAR.SYNC.DEFER_BLOCKING 0x0 ;  /* 0x0000000000007b1d */ /* 0x000fe20000010000 */
[----:B------:R-:W-:Y:S02]  /*60b0*/  ISETP.GE.AND P4, PT, R4, R16, PT ;  /* 0x000000100400720c */ /* 0x000fe40003f86270 */
[----:B------:R-:W-:-:S02]  /*60c0*/  ISETP.GE.AND P3, PT, R2, R14, PT ;  /* 0x0000000e0200720c */ /* 0x000fc40003f66270 */
[C---:B------:R-:W-:Y:S02]  /*60d0*/  ISETP.GE.AND P1, PT, R2.reuse, R17, PT ;  /* 0x000000110200720c */ /* 0x040fe40003f26270 */
[C---:B------:R-:W-:Y:S02]  /*60e0*/  ISETP.GE.AND P5, PT, R2.reuse, R15, PT ;  /* 0x0000000f0200720c */ /* 0x040fe40003fa6270 */
[----:B------:R-:W-:Y:S02]  /*60f0*/  ISETP.GE.AND P0, PT, R2, R16, PT ;  /* 0x000000100200720c */ /* 0x000fe40003f06270 */
[----:B------:R-:W-:Y:S02]  /*6100*/  ISETP.GE.AND P6, PT, R5, R14, PT ;  /* 0x0000000e0500720c */ /* 0x000fe40003fc6270 */
[----:B------:R-:W-:Y:S02]  /*6110*/  IADD3 R2, R0, 0x29, RZ ;  /* 0x0000002900027810 */ /* 0x000fe40007ffe0ff */
[----:B------:R-:W-:-:S02]  /*6120*/  FSEL R106, R106, -INF , !P4 ;  /* 0xff8000006a6a7808 */ /* 0x000fc40006000000 */
[----:B------:R-:W-:Y:S02]  /*6130*/  FSEL R212, R212, -INF , !P6 ;  /* 0xff800000d4d47808 */ /* 0x000fe40007000000 */
[----:B------:R-:W-:Y:S02]  /*6140*/  ISETP.GE.AND P4, PT, R5, R17, PT ;  /* 0x000000110500720c */ /* 0x000fe40003f86270 */
[----:B------:R-:W-:Y:S02]  /*6150*/  ISETP.GE.AND P6, PT, R2, R14, PT ;  /* 0x0000000e0200720c */ /* 0x000fe40003fc6270 */
[----:B------:R-:W-:Y:S02]  /*6160*/  IADD3 R4, R0, 0x28, RZ ;  /* 0x0000002800047810 */ /* 0x000fe40007ffe0ff */
[----:B------:R-:W-:Y:S02]  /*6170*/  FSEL R213, R213, -INF , !P3 ;  /* 0xff800000d5d57808 */ /* 0x000fe40005800000 */
[----:B------:R-:W-:-:S02]  /*6180*/  FSEL R214, R214, -INF , !P6 ;  /* 0xff800000d6d67808 */ /* 0x000fc40007000000 */
[----:B------:R-:W-:Y:S02]  /*6190*/  FSEL R217, R217, -INF , !P4 ;  /* 0xff800000d9d97808 */ /* 0x000fe40006000000 */
        /* <DEDUP_REMOVED lines=8> */
[----:B------:R-:W-:Y:S02]  /*6220*/  FSEL R204, R204, -INF , !P5 ;  /* 0xff800000cccc7808 */ /* 0x000fe40006800000 */
[C---:B------:R-:W-:Y:S02]  /*6230*/  ISETP.GE.AND P2, PT, R5.reuse, R15, PT ;  /* 0x0000000f0500720c */ /* 0x040fe40003f46270 */
[----:B------:R-:W-:-:S02]  /*6240*/  ISETP.GE.AND P3, PT, R5, R16, PT ;  /* 0x000000100500720c */ /* 0x000fc40003f66270 */
[CC--:B------:R-:W-:Y:S02]  /*6250*/  ISETP.GE.AND P1, PT, R4.reuse, R15.reuse, PT ;  /* 0x0000000f0400720c */ /* 0x0c0fe40003f26270 */
[-C--:B------:R-:W-:Y:S02]  /*6260*/  ISETP.GE.AND P6, PT, R4, R16.reuse, PT ;  /* 0x000000100400720c */ /* 0x080fe40003fc6270 */
[C---:B------:R-:W-:Y:S02]  /*6270*/  ISETP.GE.AND P4, PT, R2.reuse, R15, PT ;  /* 0x0000000f0200720c */ /* 0x040fe40003f86270 */
[----:B------:R-:W-:Y:S02]  /*6280*/  ISETP.GE.AND P5, PT, R2, R16, PT ;  /* 0x000000100200720c */ /* 0x000fe40003fa6270 */
[C---:B------:R-:W-:Y:S02]  /*6290*/  IADD3 R5, R0.reuse, 0x30, RZ ;  /* 0x0000003000057810 */ /* 0x040fe40007ffe0ff */
[----:B------:R-:W-:-:S02]  /*62a0*/  IADD3 R4, R0, 0x31, RZ ;  /* 0x0000003100047810 */ /* 0x000fc40007ffe0ff */
[C---:B------:R-:W-:Y:S02]  /*62b0*/  IADD3 R2, R0.reuse, 0x38, RZ ;  /* 0x0000003800027810 */ /* 0x040fe40007ffe0ff */
[----:B------:R-:W-:Y:S02]  /*62c0*/  IADD3 R0, R0, 0x39, RZ ;  /* 0x0000003900007810 */ /* 0x000fe40007ffe0ff */
[----:B------:R-:W-:Y:S01]  /*62d0*/  FSEL R208, R7, -INF , !P0 ;  /* 0xff80000007d07808 */ /* 0x000fe20004000000 */
[----:B------:R-:W-:Y:S01]  /*62e0*/  FMUL.FTZ R7, R44, c[0x0][0x2ec] ;  /* 0x0000bb002c077a20 */ /* 0x000fe20000410000 */
[----:B------:R-:W-:Y:S02]  /*62f0*/  FSEL R210, R67, -INF , !P3 ;  /* 0xff80000043d27808 */ /* 0x000fe40005800000 */
[----:B------:R-:W-:Y:S02]  /*6300*/  ISETP.GE.AND P0, PT, R0, R14, PT ;  /* 0x0000000e0000720c */ /* 0x000fe40003f06270 */
[----:B------:R-:W-:Y:S01]  /*6310*/  ISETP.GE.AND P3, PT, R5, R17, PT ;  /* 0x000000110500720c */ /* 0x000fe20003f66270 */
[----:B------:R-:W1:Y:S01]  /*6320*/  MUFU.TANH R7, R7 ;  /* 0x0000000700077308 */ /* 0x000e620000002400 */
[----:B------:R-:W-:-:S02]  /*6330*/  FSEL R206, R101, -INF , !P1 ;  /* 0xff80000065ce7808 */ /* 0x000fc40004800000 */
[----:B------:R-:W-:Y:S02]  /*6340*/  FSEL R209, R48, -INF , !P6 ;  /* 0xff80000030d17808 */ /* 0x000fe40007000000 */
[----:B--2---:R-:W-:Y:S02]  /*6350*/  FSEL R241, R57, -INF , !P0 ;  /* 0xff80000039f17808 */ /* 0x004fe40004000000 */
[----:B------:R-:W-:Y:S02]  /*6360*/  FSEL R240, R26, -INF , !P3 ;  /* 0xff8000001af07808 */ /* 0x000fe40005800000 */
[----:B------:R-:W-:Y:S02]  /*6370*/  ISETP.GE.AND P1, PT, R4, R14, PT ;  /* 0x0000000e0400720c */ /* 0x000fe40003f26270 */
[----:B------:R-:W-:Y:S02]  /*6380*/  FSEL R207, R100, -INF , !P4 ;  /* 0xff80000064cf7808 */ /* 0x000fe40006000000 */
[----:B------:R-:W-:-:S02]  /*6390*/  ISETP.GE.AND P6, PT, R4, R17, PT ;  /* 0x000000110400720c */ /* 0x000fc40003fc6270 */
[C---:B------:R-:W-:Y:S02]  /*63a0*/  ISETP.GE.AND P0, PT, R4.reuse, R15, PT ;  /* 0x0000000f0400720c */ /* 0x040fe40003f06270 */
[----:B------:R-:W-:Y:S01]  /*63b0*/  ISETP.GE.AND P3, PT, R4, R16, PT ;  /* 0x000000100400720c */ /* 0x000fe20003f66270 */
[----:B------:R-:W-:Y:S01]  /*63c0*/  FMUL.FTZ R4, R47, c[0x0][0x2ec] ;  /* 0x0000bb002f047a20 */ /* 0x000fe20000410000 */
[----:B------:R-:W-:Y:S02]  /*63d0*/  ISETP.GE.AND P4, PT, R2, R14, PT ;  /* 0x0000000e0200720c */ /* 0x000fe40003f86270 */
[----:B------:R-:W-:Y:S02]  /*63e0*/  FSEL R205, R205, -INF , !P2 ;  /* 0xff800000cdcd7808 */ /* 0x000fe40005000000 */
[----:B---3--:R-:W-:Y:S01]  /*63f0*/  FSEL R235, R41, -INF , !P1 ;  /* 0xff80000029eb7808 */ /* 0x008fe20004800000 */
[----:B------:R-:W-:Y:S01]  /*6400*/  MUFU.TANH R4, R4 ;  /* 0x0000000400047308 */ /* 0x000fe20000002400 */
[----:B------:R-:W-:-:S02]  /*6410*/  FSEL R242, R40, -INF , !P4 ;  /* 0xff80000028f27808 */ /* 0x000fc40006000000 */
[C---:B------:R-:W-:Y:S02]  /*6420*/  ISETP.GE.AND P2, PT, R5.reuse, R14, PT ;  /* 0x0000000e0500720c */ /* 0x040fe40003f46270 */
[C---:B------:R-:W-:Y:S02]  /*6430*/  ISETP.GE.AND P1, PT, R5.reuse, R15, PT ;  /* 0x0000000f0500720c */ /* 0x040fe40003f26270 */
[----:B------:R-:W-:Y:S02]  /*6440*/  ISETP.GE.AND P4, PT, R5, R16, PT ;  /* 0x000000100500720c */ /* 0x000fe40003f86270 */
[----:B------:R-:W2:Y:S01]  /*6450*/  MUFU.TANH R5, R46 ;  /* 0x0000002e00057308 */ /* 0x000ea20000002400 */
[----:B----4-:R-:W-:Y:S02]  /*6460*/  FSEL R228, R21, -INF , !P0 ;  /* 0xff80000015e47808 */ /* 0x010fe40004000000 */
[----:B------:R-:W-:Y:S02]  /*6470*/  ISETP.NE.AND P0, PT, R243, 0x2, PT ;  /* 0x00000002f300780c */ /* 0x000fe40003f05270 */
[----:B------:R-:W-:-:S02]  /*6480*/  FSEL R211, R43, -INF , !P5 ;  /* 0xff8000002bd37808 */ /* 0x000fc40006800000 */
[----:B------:R-:W-:Y:S02]  /*6490*/  FSEL R236, R42, -INF , !P2 ;  /* 0xff8000002aec7808 */ /* 0x000fe40005000000 */
[-C--:B------:R-:W-:Y:S02]  /*64a0*/  ISETP.GE.AND P5, PT, R2, R17.reuse, PT ;  /* 0x000000110200720c */ /* 0x080fe40003fa6270 */
[----:B------:R-:W-:Y:S02]  /*64b0*/  ISETP.GE.AND P2, PT, R0, R17, PT ;  /* 0x000000110000720c */ /* 0x000fe40003f46270 */
[----:B-1----:R-:W-:Y:S02]  /*64c0*/  FSEL R237, R27, -INF , !P6 ;  /* 0xff8000001bed7808 */ /* 0x002fe40007000000 */
[----:B-----5:R-:W-:Y:S02]  /*64d0*/  FSEL R239, R58, -INF , !P5 ;  /* 0xff8000003aef7808 */ /* 0x020fe40006800000 */
[----:B------:R-:W-:-:S02]  /*64e0*/  FSEL R238, R59, -INF , !P2 ;  /* 0xff8000003bee7808 */ /* 0x000fc40005000000 */
[----:B------:R-:W-:Y:S02]  /*64f0*/  FSEL R227, R9, -INF , !P1 ;  /* 0xff80000009e37808 */ /* 0x000fe40004800000 */
[-C--:B------:R-:W-:Y:S02]  /*6500*/  ISETP.GE.AND P6, PT, R2, R15.reuse, PT ;  /* 0x0000000f0200720c */ /* 0x080fe40003fc6270 */
[----:B------:R-:W-:Y:S02]  /*6510*/  ISETP.GE.AND P5, PT, R0, R15, PT ;  /* 0x0000000f0000720c */ /* 0x000fe40003fa6270 */
[-C--:B------:R-:W-:Y:S02]  /*6520*/  ISETP.GE.AND P2, PT, R2, R16.reuse, PT ;  /* 0x000000100200720c */ /* 0x080fe40003f46270 */
[----:B------:R-:W-:Y:S02]  /*6530*/  ISETP.GE.AND P1, PT, R0, R16, PT ;  /* 0x000000100000720c */ /* 0x000fe40003f26270 */
[----:B------:R-:W-:-:S02]  /*6540*/  FSEL R231, R22, -INF , !P4 ;  /* 0xff80000016e77808 */ /* 0x000fc40006000000 */
[----:B------:R-:W-:Y:S02]  /*6550*/  FSEL R233, R8, -INF , !P3 ;  /* 0xff80000008e97808 */ /* 0x000fe40005800000 */
[----:B------:R-:W-:Y:S02]  /*6560*/  FSEL R229, R7, -INF , !P6 ;  /* 0xff80000007e57808 */ /* 0x000fe40007000000 */
[----:B------:R-:W-:Y:S02]  /*6570*/  FSEL R230, R6, -INF , !P5 ;  /* 0xff80000006e67808 */ /* 0x000fe40006800000 */
[----:B--2---:R-:W-:Y:S02]  /*6580*/  FSEL R232, R5, -INF , !P2 ;  /* 0xff80000005e87808 */ /* 0x004fe40005000000 */
[----:B------:R-:W-:Y:S01]  /*6590*/  FSEL R234, R4, -INF , !P1 ;  /* 0xff80000004ea7808 */ /* 0x000fe20004800000 */
[----:B------:R-:W-:Y:S05]  /*65a0*/  @!P0 BRA `(.L_x_324) ;  /* 0x000001b000008947 */ /* 0x000fea0003800000 */
[----:B------:R-:W2:Y:S04]  /*65b0*/  LDL.64 R250, [R1+0x30] ;  /* 0x0000300001fa7983 */ /* 0x000ea80000100a00 */
[----:B------:R-:W3:Y:S04]  /*65c0*/  LDL.64 R244, [R1+0x28] ;  /* 0x0000280001f47983 */ /* 0x000ee80000100a00 */
[----:B------:R-:W4:Y:S01]  /*65d0*/  LDL R247, [R1+0x4c] ;  /* 0x00004c0001f77983 */ /* 0x000f220000100800 */
[----:B------:R-:W-:Y:S01]  /*65e0*/  IADD3 R0, R243, -0x3, RZ ;  /* 0xfffffffdf3007810 */ /* 0x000fe20007ffe0ff */
[----:B------:R-:W-:-:S03]  /*65f0*/  IMAD.MOV.U32 R246, RZ, RZ, c[0x0][0x198] ;  /* 0x00006600fff67624 */ /* 0x000fc600078e00ff */
[----:B------:R-:W-:Y:S01]  /*6600*/  SHF.R.S32.HI R2, RZ, 0x1f, R0 ;  /* 0x0000001fff027819 */ /* 0x000fe20000011400 */
[----:B------:R-:W-:-:S04]  /*6610*/  IMAD.WIDE.U32 R6, R0, c[0x0][0x198], RZ ;  /* 0x0000660000067a25 */ /* 0x000fc800078e00ff */
[----:B------:R-:W-:Y:S02]  /*6620*/  IMAD R2, R2, c[0x0][0x198], RZ ;  /* 0x0000660002027a24 */ /* 0x000fe400078e02ff */
[----:B------:R-:W-:Y:S02]  /*6630*/  IMAD.SHL.U32 R246, R246, 0x40, RZ ;  /* 0x00000040f6f67824 */ /* 0x000fe400078e00ff */
[----:B------:R-:W-:-:S04]  /*6640*/  IMAD R2, R0, c[0x0][0x19c], R2 ;  /* 0x0000670000027a24 */ /* 0x000fc800078e0202 */
[----:B------:R-:W-:Y:S01]  /*6650*/  IMAD.IADD R2, R7, 0x1, R2 ;  /* 0x0000000107027824 */ /* 0x000fe200078e0202 */
[----:B--2---:R-:W-:-:S04]  /*6660*/  LEA R0, P0, R6, R250, 0x6 ;  /* 0x000000fa06007211 */ /* 0x004fc800078030ff */
[----:B------:R-:W-:Y:S02]  /*6670*/  LEA R4, P1, R0, c[0x0][0x168], 0x1 ;  /* 0x00005a0000047a11 */ /* 0x000fe400078208ff */
[----:B---3--:R-:W-:Y:S02]  /*6680*/  LEA.HI.X R2, R6, R245, R2, 0x6, P0 ;  /* 0x000000f506027211 */ /* 0x008fe400000f3402 */
[----:B------:R-:W-:Y:S02]  /*6690*/  IADD3 R6, P0, R246, R4, RZ ;  /* 0x00000004f6067210 */ /* 0x000fe40007f1e0ff */
[----:B------:R-:W-:-:S05]  /*66a0*/  LEA.HI.X R5, R0, c[0x0][0x16c], R2, 0x1, P1 ;  /* 0x00005b0000057a11 */ /* 0x000fca00008f0c02 */
[----:B----4-:R-:W-:Y:S01]  /*66b0*/  IMAD.X R7, R247, 0x1, R5, P0 ;  /* 0x00000001f7077824 */ /* 0x010fe200000e0605 */
        /* <DEDUP_REMOVED lines=10> */
.L_x_324:
[----:B------:R-:W2:Y:S04]  /*6760*/  LDL.LU R8, [R1+0x10] ;  /* 0x0000100001087983 */ /* 0x000ea80000300800 */
[----:B------:R-:W3:Y:S04]  /*6770*/  LDL.LU R9, [R1+0x1c] ;  /* 0x00001c0001097983 */ /* 0x000ee80000300800 */
[----:B------:R-:W4:Y:S04]  /*6780*/  LDL.LU R14, [R1+0x18] ;  /* 0x00001800010e7983 */ /* 0x000f280000300800 */
[----:B------:R-:W5:Y:S01]  /*6790*/  LDL.LU R15, [R1+0x14] ;  /* 0x00001400010f7983 */ /* 0x000f620000300800 */
[----:B------:R-:W-:-:S02]  /*67a0*/  FMNMX.FTZ R0, R102, R12, !PT ;  /* 0x0000000c66007209 */ /* 0x000fc40007810000 */
[----:B-1----:R-:W-:Y:S01]  /*67b0*/  FMNMX.FTZ R5, R104, R33, !PT ;  /* 0x0000002168057209 */ /* 0x002fe20007810000 */
[----:B------:R-:W-:Y:S01]  /*67c0*/  LDSM.16.MT88.4 R20, [R220+0x9000] ;  /* 0x00900000dc14783b */ /* 0x000fe20000004200 */
[----:B------:R-:W-:Y:S02]  /*67d0*/  FMNMX.FTZ R0, R13, R0, !PT ;  /* 0x000000000d007209 */ /* 0x000fe40007810000 */
        /* <DEDUP_REMOVED lines=47> */
[----:B------:R-:W-:Y:S01]  /*6ad0*/  FMNMX.FTZ R4, R202, R4, !PT ;  /* 0x00000004ca047209 */ /* 0x000fe20007810000 */
[----:B------:R-:W1:Y:S01]  /*6ae0*/  SHFL.BFLY PT, R6, R2, 0x2, 0x1f ;  /* 0x0c401f0002067f89 */ /* 0x000e6200000e0000 */
        /* <DEDUP_REMOVED lines=9> */
[----:B------:R-:W-:-:S04]  /*6b80*/  FMNMX.FTZ R5, R214, R5, !PT ;  /* 0x00000005d6057209 */ /* 0x000fc80007810000 */
[----:B------:R-:W-:Y:S02]  /*6b90*/  FMNMX.FTZ R5, R236, R5, !PT ;  /* 0x00000005ec057209 */ /* 0x000fe40007810000 */
[----:B-1----:R-:W-:Y:S02]  /*6ba0*/  FMNMX.FTZ R2, R2, R6, !PT ;  /* 0x0000000602027209 */ /* 0x002fe40007810000 */
[----:B------:R-:W-:Y:S02]  /*6bb0*/  FMNMX.FTZ R5, R235, R5, !PT ;  /* 0x00000005eb057209 */ /* 0x000fe40007810000 */
[----:B------:R-:W-:Y:S02]  /*6bc0*/  FMNMX.FTZ R105, R0, R7, !PT ;  /* 0x0000000700697209 */ /* 0x000fe40007810000 */
[----:B------:R-:W-:Y:S01]  /*6bd0*/  FMNMX.FTZ R0, R219, R4, !PT ;  /* 0x00000004db007209 */ /* 0x000fe20007810000 */
[----:B------:R-:W1:Y:S01]  /*6be0*/  SHFL.BFLY PT, R7, R2, 0x1, 0x1f ;  /* 0x0c201f0002077f89 */ /* 0x000e6200000e0000 */
[----:B------:R-:W-:Y:S01]  /*6bf0*/  FMNMX.FTZ R6, R242, R5, !PT ;  /* 0x00000005f2067209 */ /* 0x000fe20007810000 */
[----:B------:R-:W-:Y:S01]  /*6c00*/  FMUL.FTZ R11, R105, c[0x0][0x23c] ;  /* 0x00008f00690b7a20 */ /* 0x000fe20000410000 */
[----:B------:R-:W-:-:S02]  /*6c10*/  FMNMX.FTZ R0, R240, R0, !PT ;  /* 0x00000000f0007209 */ /* 0x000fc40007810000 */
[----:B------:R-:W-:Y:S02]  /*6c20*/  FSETP.NEU.FTZ.AND P1, PT, R105, -INF , PT ;  /* 0xff8000006900780b */ /* 0x000fe40003f3d000 */
[----:B------:R-:W-:Y:S02]  /*6c30*/  FMNMX.FTZ R0, R237, R0, !PT ;  /* 0x00000000ed007209 */ /* 0x000fe40007810000 */
[----:B------:R-:W-:Y:S02]  /*6c40*/  FSEL R11, R11, RZ, P1 ;  /* 0x000000ff0b0b7208 */ /* 0x000fe40000800000 */
[----:B------:R-:W-:Y:S02]  /*6c50*/  FMNMX.FTZ R5, R239, R0, !PT ;  /* 0x00000000ef057209 */ /* 0x000fe40007810000 */
[----:B------:R-:W-:Y:S01]  /*6c60*/  FMNMX.FTZ R0, R241, R6, !PT ;  /* 0x00000006f1007209 */ /* 0x000fe20007810000 */
[----:B------:R-:W-:-:S04]  /*6c70*/  FFMA.FTZ R4, R12, c[0x0][0x23c], -R11 ;  /* 0x00008f000c047a23 */ /* 0x000fc8000001080b */
[----:B------:R-:W1:Y:S01]  /*6c80*/  SHFL.BFLY PT, R6, R0, 0x2, 0x1f ;  /* 0x0c401f0000067f89 */ /* 0x000e6200000e0000 */
[----:B------:R1:W-:Y:S02]  /*6c90*/  MUFU.EX2 R252, R4 ;  /* 0x0000000400fc7308 */ /* 0x0003e40000000800 */
[----:B-1----:R-:W-:Y:S01]  /*6ca0*/  FMNMX.FTZ R101, R2, R7, !PT ;  /* 0x0000000702657209 */ /* 0x002fe20007810000 */
[----:B------:R-:W-:-:S03]  /*6cb0*/  FFMA.FTZ R2, R19, c[0x0][0x23c], -R11 ;  /* 0x00008f0013027a23 */ /* 0x000fc6000001080b */
[C---:B------:R-:W-:Y:S01]  /*6cc0*/  FSETP.NEU.FTZ.AND P0, PT, R101.reuse, -INF , PT ;  /* 0xff8000006500780b */ /* 0x040fe20003f1d000 */
[----:B------:R-:W-:Y:S01]  /*6cd0*/  FMUL.FTZ R10, R101, c[0x0][0x23c] ;  /* 0x00008f00650a7a20 */ /* 0x000fe20000410000 */
[----:B------:R1:W-:Y:S04]  /*6ce0*/  MUFU.EX2 R251, R2 ;  /* 0x0000000200fb7308 */ /* 0x0003e80000000800 */
[----:B------:R-:W-:Y:S02]  /*6cf0*/  FSEL R10, R10, RZ, P0 ;  /* 0x000000ff0a0a7208 */ /* 0x000fe40000000000 */
[----:B------:R-:W-:Y:S01]  /*6d00*/  FMNMX.FTZ R4, R238, R5, !PT ;  /* 0x00000005ee047209 */ /* 0x000fe20007810000 */
[----:B------:R-:W-:-:S04]  /*6d10*/  FFMA.FTZ R5, R13, c[0x0][0x23c], -R11 ;  /* 0x00008f000d057a23 */ /* 0x000fc8000001080b */
[----:B------:R1:W1:Y:S01]  /*6d20*/  MUFU.EX2 R16, R5 ;  /* 0x0000000500107308 */ /* 0x0002620000000800 */
[----:B------:R-:W-:Y:S02]  /*6d30*/  FMNMX.FTZ R0, R0, R6, !PT ;  /* 0x0000000600007209 */ /* 0x000fe40007810000 */
[----:B------:R-:W-:Y:S01]  /*6d40*/  FSEL R6, R105, RZ, P1 ;  /* 0x000000ff69067208 */ /* 0x000fe20000800000 */
[----:B-1----:R-:W-:-:S04]  /*6d50*/  FFMA.FTZ R2, R32, c[0x0][0x23c], -R11 ;  /* 0x00008f0020027a23 */ /* 0x002fc8000001080b */
[----:B------:R-:W-:Y:S01]  /*6d60*/  FADD.FTZ R6, R102, -R6 ;  /* 0x8000000666067221 */ /* 0x000fe20000010000 */
[----:B------:R1:W-:Y:S01]  /*6d70*/  MUFU.EX2 R44, R2 ;  /* 0x00000002002c7308 */ /* 0x0003e20000000800 */
[----:B------:R-:W1:Y:S01]  /*6d80*/  SHFL.BFLY PT, R5, R4, 0x2, 0x1f ;  /* 0x0c401f0004057f89 */ /* 0x000e6200000e0000 */
[----:B------:R-:W-:Y:S01]  /*6d90*/  MOV R32, R16 ;  /* 0x0000001000207202 */ /* 0x000fe20000000f00 */
[----:B-1----:R-:W-:Y:S02]  /*6da0*/  FFMA.FTZ R2, R18, c[0x0][0x23c], -R10 ;  /* 0x00008f0012027a23 */ /* 0x002fe4000001080a */
[----:B------:R-:W-:Y:S03]  /*6db0*/  LDSM.16.MT88.4 R16, [R221+0x9000] ;  /* 0x00900000dd10783b */ /* 0x000fe60000004200 */
[----:B------:R1:W-:Y:S01]  /*6dc0*/  MUFU.EX2 R59, R2 ;  /* 0x00000002003b7308 */ /* 0x0003e20000000800 */
[----:B------:R-:W-:-:S02]  /*6dd0*/  FMNMX.FTZ R4, R4, R5, !PT ;  /* 0x0000000504047209 */ /* 0x000fc40007810000 */
[----:B------:R-:W-:-:S03]  /*6de0*/  FSEL R5, R101, RZ, P0 ;  /* 0x000000ff65057208 */ /* 0x000fc60000000000 */
[----:B------:R-:W2:Y:S01]  /*6df0*/  SHFL.BFLY PT, R7, R4, 0x1, 0x1f ;  /* 0x0c201f0004077f89 */ /* 0x000ea200000e0000 */
[--C-:B-1----:R-:W-:Y:S02]  /*6e00*/  FFMA.FTZ R2, R24, c[0x0][0x23c], -R10.reuse ;  /* 0x00008f0018027a23 */ /* 0x102fe4000001080a */
[----:B------:R-:W-:Y:S02]  /*6e10*/  FADD.FTZ R3, R3, -R5 ;  /* 0x8000000503037221 */ /* 0x000fe40000010000 */
[----:B------:R1:W1:Y:S02]  /*6e20*/  MUFU.EX2 R58, R2 ;  /* 0x00000002003a7308 */ /* 0x0002640000000800 */
[----:B------:R-:W-:Y:S02]  /*6e30*/  FMUL.FTZ R3, R3, c[0x0][0x23c] ;  /* 0x00008f0003037a20 */ /* 0x000fe40000410000 */
[----:B-1----:R-:W-:Y:S01]  /*6e40*/  FFMA.FTZ R2, R28, c[0x0][0x23c], -R10 ;  /* 0x00008f001c027a23 */ /* 0x002fe2000001080a */
[----:B------:R-:W-:-:S03]  /*6e50*/  F2FP.PACK_AB R5, R58, R59 ;  /* 0x0000003b3a05723e */ /* 0x000fc600000000ff */
[----:B------:R1:W-:Y:S02]  /*6e60*/  MUFU.EX2 R246, R2 ;  /* 0x0000000200f67308 */ /* 0x0003e40000000800 */
[----:B-1----:R-:W-:Y:S02]  /*6e70*/  FFMA.FTZ R2, R25, c[0x0][0x23c], -R10 ;  /* 0x00008f0019027a23 */ /* 0x002fe4000001080a */
[----:B------:R-:W-:Y:S04]  /*6e80*/  LDSM.16.MT88.4 R24, [R220+0xa000] ;  /* 0x00a00000dc18783b */ /* 0x000fe80000004200 */
[----:B------:R1:W-:Y:S02]  /*6e90*/  MUFU.EX2 R249, R2 ;  /* 0x0000000200f97308 */ /* 0x0003e40000000800 */
[----:B-1----:R-:W-:Y:S01]  /*6ea0*/  FMUL.FTZ R2, R6, c[0x0][0x23c] ;  /* 0x00008f0006027a20 */ /* 0x002fe20000410000 */
[----:B------:R-:W-:-:S05]  /*6eb0*/  F2FP.PACK_AB R6, R44, R251 ;  /* 0x000000fb2c06723e */ /* 0x000fca00000000ff */
[----:B------:R-:W1:Y:S01]  /*6ec0*/  MUFU.EX2 R2, R2 ;  /* 0x0000000200027308 */ /* 0x000e620000000800 */
[----:B--2---:R-:W-:Y:S02]  /*6ed0*/  MOV R60, R8 ;  /* 0x00000008003c7202 */ /* 0x004fe40000000f00 */
[----:B------:R-:W2:Y:S01]  /*6ee0*/  SHFL.BFLY PT, R8, R0, 0x1, 0x1f ;  /* 0x0c201f0000087f89 */ /* 0x000ea200000e0000 */
[----:B---3--:R-:W-:Y:S01]  /*6ef0*/  MOV R47, R9 ;  /* 0x00000009002f7202 */ /* 0x008fe20000000f00 */
[----:B-1----:R-:W-:Y:S01]  /*6f00*/  FMUL.FTZ R120, R120, R2 ;  /* 0x0000000278787220 */ /* 0x002fe20000410000 */
[----:B------:R-:W-:Y:S01]  /*6f10*/  MOV R244, R60 ;  /* 0x0000003c00f47202 */ /* 0x000fe20000000f00 */
[----:B------:R-:W-:Y:S01]  /*6f20*/  FMUL.FTZ R121, R121, R2 ;  /* 0x0000000279797220 */ /* 0x000fe20000410000 */
[----:B----4-:R-:W-:Y:S01]  /*6f30*/  MOV R46, R14 ;  /* 0x0000000e002e7202 */ /* 0x010fe20000000f00 */
[-C--:B------:R-:W-:Y:S01]  /*6f40*/  FMUL.FTZ R152, R152, R2.reuse ;  /* 0x0000000298987220 */ /* 0x080fe20000410000 */
[----:B------:R-:W-:Y:S01]  /*6f50*/  MOV R245, R47 ;  /* 0x0000002f00f57202 */ /* 0x000fe20000000f00 */
[-C--:B------:R-:W-:Y:S01]  /*6f60*/  FMUL.FTZ R153, R153, R2.reuse ;  /* 0x0000000299997220 */ /* 0x080fe20000410000 */
[----:B-----5:R-:W-:Y:S01]  /*6f70*/  MOV R45, R15 ;  /* 0x0000000f002d7202 */ /* 0x020fe20000000f00 */
[-C--:B------:R-:W-:Y:S01]  /*6f80*/  FMUL.FTZ R92, R92, R2.reuse ;  /* 0x000000025c5c7220 */ /* 0x080fe20000410000 */
[----:B------:R-:W-:Y:S01]  /*6f90*/  FMNMX.FTZ R15, R4, R7, !PT ;  /* 0x00000007040f7209 */ /* 0x000fe20007810000 */
[----:B------:R-:W-:Y:S01]  /*6fa0*/  FMUL.FTZ R93, R93, R2 ;  /* 0x000000025d5d7220 */ /* 0x000fe20000410000 */
[----:B------:R-:W-:Y:S01]  /*6fb0*/  F2FP.PACK_AB R4, R32, R252 ;  /* 0x000000fc2004723e */ /* 0x000fe200000000ff */
[-C--:B------:R-:W-:Y:S01]  /*6fc0*/  FMUL.FTZ R112, R112, R2.reuse ;  /* 0x0000000270707220 */ /* 0x080fe20000410000 */
[----:B------:R-:W-:Y:S01]  /*6fd0*/  FSETP.NEU.FTZ.AND P0, PT, R15, -INF , PT ;  /* 0xff8000000f00780b */ /* 0x000fe20003f1d000 */
[----:B------:R-:W-:Y:S01]  /*6fe0*/  FMUL.FTZ R113, R113, R2 ;  /* 0x0000000271717220 */ /* 0x000fe20000410000 */
[----:B------:R-:W-:Y:S01]  /*6ff0*/  F2FP.PACK_AB R7, R249, R246 ;  /* 0x000000f6f907723e */ /* 0x000fe200000000ff */
[----:B------:R-:W-:Y:S01]  /*7000*/  FMUL.FTZ R164, R164, R2 ;  /* 0x00000002a4a47220 */ /* 0x000fe20000410000 */
[----:B------:R-:W-:Y:S01]  /*7010*/  MOV R248, R46 ;  /* 0x0000002e00f87202 */ /* 0x000fe20000000f00 */
[----:B------:R-:W-:Y:S01]  /*7020*/  FMUL.FTZ R165, R165, R2 ;  /* 0x00000002a5a57220 */ /* 0x000fe20000410000 */
[----:B--2---:R-:W-:Y:S01]  /*7030*/  FMNMX.FTZ R100, R0, R8, !PT ;  /* 0x0000000800647209 */ /* 0x004fe20007810000 */
[-C--:B------:R-:W-:Y:S01]  /*7040*/  FMUL.FTZ R168, R168, R2.reuse ;  /* 0x00000002a8a87220 */ /* 0x080fe20000410000 */
[----:B------:R1:W2:Y:S01]  /*7050*/  MUFU.EX2 R0, R3 ;  /* 0x0000000300007308 */ /* 0x0002a20000000800 */
[-C--:B------:R-:W-:Y:S01]  /*7060*/  FMUL.FTZ R169, R169, R2.reuse ;  /* 0x00000002a9a97220 */ /* 0x080fe20000410000 */
[----:B------:R-:W-:Y:S01]  /*7070*/  FSETP.NEU.FTZ.AND P1, PT, R100, -INF , PT ;  /* 0xff8000006400780b */ /* 0x000fe20003f3d000 */
[----:B------:R-:W-:-:S02]  /*7080*/  FMUL.FTZ R132, R132, R2 ;  /* 0x0000000284847220 */ /* 0x000fc40000410000 */
[-C--:B------:R-:W-:Y:S02]  /*7090*/  FMUL.FTZ R133, R133, R2.reuse ;  /* 0x0000000285857220 */ /* 0x080fe40000410000 */
[-C--:B------:R-:W-:Y:S02]  /*70a0*/  FMUL.FTZ R136, R136, R2.reuse ;  /* 0x0000000288887220 */ /* 0x080fe40000410000 */
[-C--:B------:R-:W-:Y:S02]  /*70b0*/  FMUL.FTZ R137, R137, R2.reuse ;  /* 0x0000000289897220 */ /* 0x080fe40000410000 */
[-C--:B------:R-:W-:Y:S02]  /*70c0*/  FMUL.FTZ R148, R148, R2.reuse ;  /* 0x0000000294947220 */ /* 0x080fe40000410000 */
[-C--:B------:R-:W-:Y:S02]  /*70d0*/  FMUL.FTZ R149, R149, R2.reuse ;  /* 0x0000000295957220 */ /* 0x080fe40000410000 */
[----:B------:R-:W-:-:S02]  /*70e0*/  FMUL.FTZ R72, R72, R2 ;  /* 0x0000000248487220 */ /* 0x000fc40000410000 */
[----:B-1----:R-:W-:Y:S02]  /*70f0*/  FMUL.FTZ R3, R100, c[0x0][0x23c] ;  /* 0x00008f0064037a20 */ /* 0x002fe40000410000 */
[-C--:B--2---:R-:W-:Y:S02]  /*7100*/  FMUL.FTZ R122, R122, R0.reuse ;  /* 0x000000007a7a7220 */ /* 0x084fe40000410000 */
[-C--:B------:R-:W-:Y:S01]  /*7110*/  FMUL.FTZ R123, R123, R0.reuse ;  /* 0x000000007b7b7220 */ /* 0x080fe20000410000 */
[----:B------:R-:W-:Y:S01]  /*7120*/  FSEL R12, R3, RZ, P1 ;  /* 0x000000ff030c7208 */ /* 0x000fe20000800000 */
[-C--:B------:R-:W-:Y:S02]  /*7130*/  FMUL.FTZ R154, R154, R0.reuse ;  /* 0x000000009a9a7220 */ /* 0x080fe40000410000 */
[----:B------:R-:W-:Y:S02]  /*7140*/  FMUL.FTZ R155, R155, R0 ;  /* 0x000000009b9b7220 */ /* 0x000fe40000410000 */
[--C-:B------:R-:W-:Y:S01]  /*7150*/  FFMA.FTZ R3, R33, c[0x0][0x23c], -R12.reuse ;  /* 0x00008f0021037a23 */ /* 0x100fe2000001080c */
[----:B------:R-:W-:Y:S01]  /*7160*/  HMMA.16816.F32 R192, R4, R22, R120 ;  /* 0x0000001604c0723c */ /* 0x000fe20000001878 */
[--C-:B------:R-:W-:Y:S01]  /*7170*/  FFMA.FTZ R8, R36, c[0x0][0x23c], -R12.reuse ;  /* 0x00008f0024087a23 */ /* 0x100fe2000001080c */
[----:B------:R-:W-:Y:S01]  /*7180*/  MOV R36, R44 ;  /* 0x0000002c00247202 */ /* 0x000fe20000000f00 */
[----:B------:R1:W-:Y:S01]  /*7190*/  MUFU.EX2 R102, R3 ;  /* 0x0000000300667308 */ /* 0x0003e20000000800 */
[----:B------:R-:W-:Y:S01]  /*71a0*/  FFMA.FTZ R9, R38, c[0x0][0x23c], -R12 ;  /* 0x00008f0026097a23 */ /* 0x000fe2000001080c */
[----:B------:R-:W-:Y:S01]  /*71b0*/  MOV R33, R45 ;  /* 0x0000002d00217202 */ /* 0x000fe20000000f00 */
[----:B------:R-:W-:-:S02]  /*71c0*/  FMUL.FTZ R94, R94, R0 ;  /* 0x000000005e5e7220 */ /* 0x000fc40000410000 */
[-C--:B------:R-:W-:Y:S01]  /*71d0*/  FMUL.FTZ R95, R95, R0.reuse ;  /* 0x000000005f5f7220 */ /* 0x080fe20000410000 */
[C---:B------:R-:W-:Y:S01]  /*71e0*/  HMMA.16816.F32 R120, R4.reuse, R26, R152 ;  /* 0x0000001a0478723c */ /* 0x040fe20000001898 */
[-C--:B------:R-:W-:Y:S01]  /*71f0*/  FMUL.FTZ R114, R114, R0.reuse ;  /* 0x0000000072727220 */ /* 0x080fe20000410000 */
[----:B------:R-:W2:Y:S01]  /*7200*/  MUFU.EX2 R61, R8 ;  /* 0x00000008003d7308 */ /* 0x000ea20000000800 */
[-C--:B------:R-:W-:Y:S02]  /*7210*/  FMUL.FTZ R115, R115, R0.reuse ;  /* 0x0000000073737220 */ /* 0x080fe40000410000 */
[-C--:B------:R-:W-:Y:S02]  /*7220*/  FMUL.FTZ R166, R166, R0.reuse ;  /* 0x00000000a6a67220 */ /* 0x080fe40000410000 */
[-C--:B------:R-:W-:Y:S01]  /*7230*/  FMUL.FTZ R167, R167, R0.reuse ;  /* 0x00000000a7a77220 */ /* 0x080fe20000410000 */
[----:B------:R-:W-:Y:S01]  /*7240*/  HMMA.16816.F32 R152, R4, R42, R92 ;  /* 0x0000002a0498723c */ /* 0x000fe2000000185c */
[----:B------:R-:W-:Y:S01]  /*7250*/  FMUL.FTZ R170, R170, R0 ;  /* 0x00000000aaaa7220 */ /* 0x000fe20000410000 */
[----:B------:R3:W-:Y:S01]  /*7260*/  MUFU.EX2 R247, R9 ;  /* 0x0000000900f77308 */ /* 0x0007e20000000800 */
[----:B-1----:R-:W-:-:S02]  /*7270*/  FMUL.FTZ R3, R15, c[0x0][0x23c] ;  /* 0x00008f000f037a20 */ /* 0x002fc40000410000 */
[-C--:B------:R-:W-:Y:S02]  /*7280*/  FMUL.FTZ R171, R171, R0.reuse ;  /* 0x00000000abab7220 */ /* 0x080fe40000410000 */
[-C--:B------:R-:W-:Y:S01]  /*7290*/  FMUL.FTZ R134, R134, R0.reuse ;  /* 0x0000000086867220 */ /* 0x080fe20000410000 */
[----:B------:R-:W-:Y:S01]  /*72a0*/  FSEL R3, R3, RZ, P0 ;  /* 0x000000ff03037208 */ /* 0x000fe20000000000 */
[----:B------:R-:W-:Y:S01]  /*72b0*/  FMUL.FTZ R135, R135, R0 ;  /* 0x0000000087877220 */ /* 0x000fe20000410000 */
[----:B--2---:R-:W-:Y:S01]  /*72c0*/  MOV R94, R61 ;  /* 0x0000003d005e7202 */ /* 0x004fe20000000f00 */
[----:B------:R-:W-:Y:S01]  /*72d0*/  FFMA.FTZ R8, R39, c[0x0][0x23c], -R12 ;  /* 0x00008f0027087a23 */ /* 0x000fe2000001080c */
[----:B------:R-:W-:Y:S01]  /*72e0*/  HMMA.16816.F32 R196, R4, R20, R112 ;  /* 0x0000001404c4723c */ /* 0x000fe20000001870 */
[--C-:B------:R-:W-:Y:S01]  /*72f0*/  FFMA.FTZ R13, R64, c[0x0][0x23c], -R3.reuse ;  /* 0x00008f00400d7a23 */ /* 0x100fe20000010803 */
[----:B------:R-:W-:Y:S01]  /*7300*/  MOV R95, R36 ;  /* 0x00000024005f7202 */ /* 0x000fe20000000f00 */
[----:B------:R1:W-:Y:S01]  /*7310*/  MUFU.EX2 R57, R8 ;  /* 0x0000000800397308 */ /* 0x0003e20000000800 */
[----:B------:R-:W-:Y:S01]  /*7320*/  FMUL.FTZ R138, R138, R0 ;  /* 0x000000008a8a7220 */ /* 0x000fe20000410000 */
[----:B------:R-:W-:Y:S01]  /*7330*/  MOV R92, R33 ;  /* 0x00000021005c7202 */ /* 0x000fe20000000f00 */
[----:B---3--:R-:W-:-:S02]  /*7340*/  FFMA.FTZ R9, R37, c[0x0][0x23c], -R3 ;  /* 0x00008f0025097a23 */ /* 0x008fc40000010803 */
[-C--:B------:R-:W-:Y:S01]  /*7350*/  FMUL.FTZ R139, R139, R0.reuse ;  /* 0x000000008b8b7220 */ /* 0x080fe20000410000 */
[C---:B------:R-:W-:Y:S01]  /*7360*/  HMMA.16816.F32 R176, R4.reuse, R48, R164 ;  /* 0x0000003004b0723c */ /* 0x040fe200000018a4 */
[-C--:B------:R-:W-:Y:S01]  /*7370*/  FMUL.FTZ R150, R150, R0.reuse ;  /* 0x0000000096967220 */ /* 0x080fe20000410000 */
[----:B------:R2:W3:Y:S01]  /*7380*/  MUFU.EX2 R63, R9 ;  /* 0x00000009003f7308 */ /* 0x0004e20000000800 */
[----:B------:R-:W-:Y:S02]  /*7390*/  FMUL.FTZ R151, R151, R0 ;  /* 0x0000000097977220 */ /* 0x000fe40000410000 */
[----:B------:R-:W-:Y:S02]  /*73a0*/  FMUL.FTZ R73, R73, R2 ;  /* 0x0000000249497220 */ /* 0x000fe40000410000 */
[-C--:B------:R-:W-:Y:S01]  /*73b0*/  FMUL.FTZ R74, R74, R0.reuse ;  /* 0x000000004a4a7220 */ /* 0x080fe20000410000 */
[----:B------:R-:W-:Y:S01]  /*73c0*/  HMMA.16816.F32 R112, R4, R50, R168 ;  /* 0x000000320470723c */ /* 0x000fe200000018a8 */
[----:B------:R-:W-:Y:S01]  /*73d0*/  FMUL.FTZ R75, R75, R0 ;  /* 0x000000004b4b7220 */ /* 0x000fe20000410000 */
[----:B-1----:R-:W-:Y:S01]  /*73e0*/  FSEL R8, R100, RZ, P1 ;  /* 0x000000ff64087208 */ /* 0x002fe20000800000 */
[----:B------:R1:W-:Y:S01]  /*73f0*/  MUFU.EX2 R250, R13 ;  /* 0x0000000d00fa7308 */ /* 0x0003e20000000800 */
[----:B------:R-:W-:-:S02]  /*7400*/  FMUL.FTZ R76, R76, R2 ;  /* 0x000000024c4c7220 */ /* 0x000fc40000410000 */
[----:B------:R-:W-:Y:S02]  /*7410*/  FMUL.FTZ R77, R77, R2 ;  /* 0x000000024d4d7220 */ /* 0x000fe40000410000 */
[----:B------:R-:W-:Y:S01]  /*7420*/  FADD.FTZ R14, R104, -R8 ;  /* 0x80000008680e7221 */ /* 0x000fe20000010000 */
[----:B------:R-:W-:Y:S01]  /*7430*/  FSEL R8, R15, RZ, P0 ;  /* 0x000000ff0f087208 */ /* 0x000fe20000000000 */
[--C-:B--2---:R-:W-:Y:S01]  /*7440*/  FFMA.FTZ R9, R66, c[0x0][0x23c], -R3.reuse ;  /* 0x00008f0042097a23 */ /* 0x104fe20000010803 */
[C---:B------:R-:W-:Y:S01]  /*7450*/  HMMA.16816.F32 R132, R4.reuse, R16, R132 ;  /* 0x000000100484723c */ /* 0x040fe20000001884 */
[----:B------:R-:W-:Y:S01]  /*7460*/  FMUL.FTZ R78, R78, R0 ;  /* 0x000000004e4e7220 */ /* 0x000fe20000410000 */
[----:B------:R-:W-:Y:S01]  /*7470*/  MOV R104, R244 ;  /* 0x000000f400687202 */ /* 0x000fe20000000f00 */
[----:B------:R-:W-:Y:S01]  /*7480*/  FADD.FTZ R8, R103, -R8 ;  /* 0x8000000867087221 */ /* 0x000fe20000010000 */
[----:B------:R2:W4:Y:S01]  /*7490*/  MUFU.EX2 R62, R9 ;  /* 0x00000009003e7308 */ /* 0x0005220000000800 */
[----:B------:R-:W-:Y:S01]  /*74a0*/  FMUL.FTZ R79, R79, R0 ;  /* 0x000000004f4f7220 */ /* 0x000fe20000410000 */
[----:B---3--:R-:W-:Y:S01]  /*74b0*/  MOV R103, R63 ;  /* 0x0000003f00677202 */ /* 0x008fe20000000f00 */
[----:B------:R-:W-:Y:S01]  /*74c0*/  FMUL.FTZ R8, R8, c[0x0][0x23c] ;  /* 0x00008f0008087a20 */ /* 0x000fe20000410000 */
[----:B------:R-:W-:Y:S01]  /*74d0*/  HMMA.16816.F32 R184, R4, R18, R136 ;  /* 0x0000001204b8723c */ /* 0x000fe20000001888 */
[----:B-1----:R-:W-:-:S02]  /*74e0*/  FFMA.FTZ R13, R65, c[0x0][0x23c], -R3 ;  /* 0x00008f00410d7a23 */ /* 0x002fc40000010803 */
[-C--:B------:R-:W-:Y:S02]  /*74f0*/  FMUL.FTZ R88, R88, R2.reuse ;  /* 0x0000000258587220 */ /* 0x080fe40000410000 */
[----:B------:R1:W-:Y:S01]  /*7500*/  MUFU.EX2 R28, R13 ;  /* 0x0000000d001c7308 */ /* 0x0003e20000000800 */
[----:B------:R-:W-:Y:S02]  /*7510*/  FMUL.FTZ R89, R89, R2 ;  /* 0x0000000259597220 */ /* 0x000fe40000410000 */
[-C--:B------:R-:W-:Y:S01]  /*7520*/  FMUL.FTZ R90, R90, R0.reuse ;  /* 0x000000005a5a7220 */ /* 0x080fe20000410000 */
[----:B------:R-:W-:Y:S01]  /*7530*/  HMMA.16816.F32 R180, R4, R24, R148 ;  /* 0x0000001804b4723c */ /* 0x000fe20000001894 */
[----:B------:R-:W-:Y:S02]  /*7540*/  FMUL.FTZ R91, R91, R0 ;  /* 0x000000005b5b7220 */ /* 0x000fe40000410000 */
[----:B--2---:R-:W-:Y:S01]  /*7550*/  FMUL.FTZ R9, R14, c[0x0][0x23c] ;  /* 0x00008f000e097a20 */ /* 0x004fe20000410000 */
[----:B------:R-:W2:Y:S01]  /*7560*/  MUFU.EX2 R8, R8 ;  /* 0x0000000800087308 */ /* 0x000ea20000000800 */
[----:B----4-:R-:W-:Y:S01]  /*7570*/  MOV R93, R62 ;  /* 0x0000003e005d7202 */ /* 0x010fe20000000f00 */
[----:B------:R-:W-:-:S02]  /*7580*/  FFMA.FTZ R14, R31, c[0x0][0x23c], -R11 ;  /* 0x00008f001f0e7a23 */ /* 0x000fc4000001080b */
[----:B------:R-:W-:Y:S04]  /*7590*/  HMMA.16816.F32 R108, R4, R52, R72 ;  /* 0x00000034046c723c */ /* 0x000fe80000001848 */
[----:B------:R-:W3:Y:S01]  /*75a0*/  MUFU.EX2 R9, R9 ;  /* 0x0000000900097308 */ /* 0x000ee20000000800 */
[----:B-1----:R-:W-:-:S03]  /*75b0*/  FFMA.FTZ R13, R30, c[0x0][0x23c], -R11 ;  /* 0x00008f001e0d7a23 */ /* 0x002fc6000001080b */
[----:B------:R-:W-:Y:S01]  /*75c0*/  HMMA.16816.F32 R168, R4, R54, R76 ;  /* 0x0000003604a8723c */ /* 0x000fe2000000184c */
[----:B--2---:R-:W-:-:S03]  /*75d0*/  FMUL.FTZ R162, R162, R8 ;  /* 0x00000008a2a27220 */ /* 0x004fc60000410000 */
[----:B------:R1:W2:Y:S01]  /*75e0*/  MUFU.EX2 R37, R13 ;  /* 0x0000000d00257308 */ /* 0x0002a20000000800 */
[----:B------:R-:W-:-:S03]  /*75f0*/  FMUL.FTZ R163, R163, R8 ;  /* 0x00000008a3a37220 */ /* 0x000fc60000410000 */
[----:B------:R-:W-:Y:S01]  /*7600*/  HMMA.16816.F32 R164, R4, R40, R88 ;  /* 0x0000002804a4723c */ /* 0x000fe20000001858 */
[-C--:B------:R-:W-:Y:S02]  /*7610*/  FMUL.FTZ R174, R174, R8.reuse ;  /* 0x00000008aeae7220 */ /* 0x080fe40000410000 */
[----:B------:R-:W-:Y:S02]  /*7620*/  FMUL.FTZ R175, R175, R8 ;  /* 0x00000008afaf7220 */ /* 0x000fe40000410000 */
[-C--:B---3--:R-:W-:Y:S02]  /*7630*/  FMUL.FTZ R160, R160, R9.reuse ;  /* 0x00000009a0a07220 */ /* 0x088fe40000410000 */
        /* <DEDUP_REMOVED lines=8> */
[-C--:B------:R-:W-:Y:S02]  /*76c0*/  FMUL.FTZ R117, R117, R9.reuse ;  /* 0x0000000975757220 */ /* 0x080fe40000410000 */
[-C--:B------:R-:W-:Y:S02]  /*76d0*/  FMUL.FTZ R118, R118, R8.reuse ;  /* 0x0000000876767220 */ /* 0x080fe40000410000 */
[----:B------:R-:W-:Y:S01]  /*76e0*/  FMUL.FTZ R119, R119, R8 ;  /* 0x0000000877777220 */ /* 0x000fe20000410000 */
[----:B------:R-:W-:Y:S01]  /*76f0*/  HMMA.16816.F32 R60, R4, R48, R160 ;  /* 0x00000030043c723c */ /* 0x000fe200000018a0 */
[----:B-1----:R-:W-:Y:S02]  /*7700*/  FFMA.FTZ R13, R29, c[0x0][0x23c], -R11 ;  /* 0x00008f001d0d7a23 */ /* 0x002fe4000001080b */
[-C--:B------:R-:W-:Y:S02]  /*7710*/  FMUL.FTZ R68, R68, R9.reuse ;  /* 0x0000000944447220 */ /* 0x080fe40000410000 */
[----:B------:R-:W-:-:S02]  /*7720*/  FMUL.FTZ R69, R69, R9 ;  /* 0x0000000945457220 */ /* 0x000fc40000410000 */
[-C--:B------:R-:W-:Y:S01]  /*7730*/  FMUL.FTZ R70, R70, R8.reuse ;  /* 0x0000000846467220 */ /* 0x080fe20000410000 */
[C---:B------:R-:W-:Y:S01]  /*7740*/  HMMA.16816.F32 R48, R4.reuse, R50, R172 ;  /* 0x000000320430723c */ /* 0x040fe200000018ac */
[----:B------:R1:W3:Y:S01]  /*7750*/  MUFU.EX2 R174, R13 ;  /* 0x0000000d00ae7308 */ /* 0x0002e20000000800 */
[----:B------:R-:W-:Y:S01]  /*7760*/  FMUL.FTZ R71, R71, R8 ;  /* 0x0000000847477220 */ /* 0x000fe20000410000 */
[----:B------:R-:W-:Y:S01]  /*7770*/  MOV R161, R246 ;  /* 0x000000f600a17202 */ /* 0x000fe20000000f00 */
[----:B------:R-:W-:Y:S01]  /*7780*/  FMUL.FTZ R156, R156, R9 ;  /* 0x000000099c9c7220 */ /* 0x000fe20000410000 */
[----:B------:R-:W-:Y:S01]  /*7790*/  MOV R163, R245 ;  /* 0x000000f500a37202 */ /* 0x000fe20000000f00 */
[----:B------:R-:W-:Y:S01]  /*77a0*/  FMUL.FTZ R157, R157, R9 ;  /* 0x000000099d9d7220 */ /* 0x000fe20000410000 */
[----:B------:R-:W-:Y:S01]  /*77b0*/  MOV R160, R58 ;  /* 0x0000003a00a07202 */ /* 0x000fe20000000f00 */
[-C--:B------:R-:W-:Y:S01]  /*77c0*/  FMUL.FTZ R158, R158, R8.reuse ;  /* 0x000000089e9e7220 */ /* 0x080fe20000410000 */
[C---:B------:R-:W-:Y:S01]  /*77d0*/  HMMA.16816.F32 R88, R4.reuse, R20, R116 ;  /* 0x000000140458723c */ /* 0x040fe20000001874 */
[-C--:B------:R-:W-:Y:S01]  /*77e0*/  FMUL.FTZ R159, R159, R8.reuse ;  /* 0x000000089f9f7220 */ /* 0x080fe20000410000 */
[----:B------:R-:W-:Y:S01]  /*77f0*/  MOV R175, R57 ;  /* 0x0000003900af7202 */ /* 0x000fe20000000f00 */
[----:B------:R-:W-:Y:S01]  /*7800*/  FMUL.FTZ R124, R124, R9 ;  /* 0x000000097c7c7220 */ /* 0x000fe20000410000 */
[----:B------:R-:W-:Y:S01]  /*7810*/  MOV R162, R247 ;  /* 0x000000f700a27202 */ /* 0x000fe20000000f00 */
[----:B------:R-:W-:Y:S01]  /*7820*/  FMUL.FTZ R125, R125, R9 ;  /* 0x000000097d7d7220 */ /* 0x000fe20000410000 */
[----:B------:R-:W-:Y:S01]  /*7830*/  MOV R173, R93 ;  /* 0x0000005d00ad7202 */ /* 0x000fe20000000f00 */
[----:B------:R-:W-:Y:S01]  /*7840*/  FMUL.FTZ R126, R126, R8 ;  /* 0x000000087e7e7220 */ /* 0x000fe20000410000 */
[----:B------:R-:W-:Y:S01]  /*7850*/  MOV R118, R252 ;  /* 0x000000fc00767202 */ /* 0x000fe20000000f00 */
[----:B-1----:R-:W-:Y:S01]  /*7860*/  FFMA.FTZ R13, R34, c[0x0][0x23c], -R11 ;  /* 0x00008f00220d7a23 */ /* 0x002fe2000001080b */
[C---:B------:R-:W-:Y:S01]  /*7870*/  HMMA.16816.F32 R44, R4.reuse, R52, R68 ;  /* 0x00000034042c723c */ /* 0x040fe20000001844 */
[----:B------:R-:W-:Y:S01]  /*7880*/  FMUL.FTZ R127, R127, R8 ;  /* 0x000000087f7f7220 */ /* 0x000fe20000410000 */
[----:B------:R-:W-:Y:S01]  /*7890*/  MOV R116, R250 ;  /* 0x000000fa00747202 */ /* 0x000fe20000000f00 */
[----:B------:R1:W-:Y:S01]  /*78a0*/  MUFU.EX2 R252, R13 ;  /* 0x0000000d00fc7308 */ /* 0x0003e20000000800 */
[----:B------:R-:W-:Y:S01]  /*78b0*/  MOV R117, R251 ;  /* 0x000000fb00757202 */ /* 0x000fe20000000f00 */
[-C--:B------:R-:W-:Y:S01]  /*78c0*/  FMUL.FTZ R84, R84, R9.reuse ;  /* 0x0000000954547220 */ /* 0x080fe20000410000 */
[----:B------:R-:W-:Y:S01]  /*78d0*/  MOV R119, R32 ;  /* 0x0000002000777202 */ /* 0x000fe20000000f00 */
[----:B------:R-:W-:Y:S01]  /*78e0*/  FMUL.FTZ R85, R85, R9 ;  /* 0x0000000955557220 */ /* 0x000fe20000410000 */
[C---:B------:R-:W-:Y:S01]  /*78f0*/  HMMA.16816.F32 R64, R4.reuse, R26, R156 ;  /* 0x0000001a0440723c */ /* 0x040fe2000000189c */
[----:B--2---:R-:W-:Y:S01]  /*7900*/  MOV R70, R37 ;  /* 0x0000002500467202 */ /* 0x004fe20000000f00 */
[-C--:B------:R-:W-:Y:S01]  /*7910*/  FMUL.FTZ R86, R86, R8.reuse ;  /* 0x0000000856567220 */ /* 0x080fe20000410000 */
[----:B------:R-:W2:Y:S01]  /*7920*/  LDSM.16.MT88.4 R36, [R220+0x9400] ;  /* 0x00940000dc24783b */ /* 0x000ea20000004200 */
[----:B------:R-:W-:Y:S01]  /*7930*/  FMUL.FTZ R87, R87, R8 ;  /* 0x0000000857577220 */ /* 0x000fe20000410000 */
[----:B------:R-:W-:Y:S01]  /*7940*/  MOV R71, R161 ;  /* 0x000000a100477202 */ /* 0x000fe20000000f00 */
[----:B------:R-:W-:Y:S01]  /*7950*/  FMUL.FTZ R128, R128, R9 ;  /* 0x0000000980807220 */ /* 0x000fe20000410000 */
[----:B------:R-:W-:Y:S01]  /*7960*/  MOV R159, R249 ;  /* 0x000000f9009f7202 */ /* 0x000fe20000000f00 */
[C---:B------:R-:W-:Y:S01]  /*7970*/  HMMA.16816.F32 R148, R4.reuse, R22, R124 ;  /* 0x000000160494723c */ /* 0x040fe2000000187c */
[----:B------:R-:W-:Y:S01]  /*7980*/  MOV R157, R248 ;  /* 0x000000f8009d7202 */ /* 0x000fe20000000f00 */
[----:B------:R4:W-:Y:S01]  /*7990*/  MUFU.EX2 R127, R14 ;  /* 0x0000000e007f7308 */ /* 0x0009e20000000800 */
[--C-:B-1----:R-:W-:Y:S01]  /*79a0*/  FFMA.FTZ R13, R56, c[0x0][0x23c], -R10.reuse ;  /* 0x00008f00380d7a23 */ /* 0x102fe2000001080a */
[----:B------:R-:W-:Y:S01]  /*79b0*/  MOV R156, R59 ;  /* 0x0000003b009c7202 */ /* 0x000fe20000000f00 */
[----:B------:R-:W-:Y:S01]  /*79c0*/  FMUL.FTZ R129, R129, R9 ;  /* 0x0000000981817220 */ /* 0x000fe20000410000 */
[----:B------:R-:W-:Y:S01]  /*79d0*/  MOV R158, R28 ;  /* 0x0000001c009e7202 */ /* 0x000fe20000000f00 */
[-C--:B------:R-:W-:Y:S01]  /*79e0*/  FMUL.FTZ R130, R130, R8.reuse ;  /* 0x0000000882827220 */ /* 0x080fe20000410000 */
[----:B------:R-:W-:Y:S01]  /*79f0*/  MOV R126, R243 ;  /* 0x000000f3007e7202 */ /* 0x000fe20000000f00 */
[-C--:B------:R-:W-:Y:S01]  /*7a00*/  FMUL.FTZ R131, R131, R8.reuse ;  /* 0x0000000883837220 */ /* 0x080fe20000410000 */
[----:B------:R1:W-:Y:S01]  /*7a10*/  MUFU.EX2 R249, R13 ;  /* 0x0000000d00f97308 */ /* 0x0003e20000000800 */
[-C--:B------:R-:W-:Y:S01]  /*7a20*/  FMUL.FTZ R140, R140, R9.reuse ;  /* 0x000000098c8c7220 */ /* 0x080fe20000410000 */
[C---:B------:R-:W-:Y:S01]  /*7a30*/  HMMA.16816.F32 R56, R4.reuse, R40, R84 ;  /* 0x000000280438723c */ /* 0x040fe20000001854 */
[-C--:B------:R-:W-:Y:S01]  /*7a40*/  FMUL.FTZ R141, R141, R9.reuse ;  /* 0x000000098d8d7220 */ /* 0x080fe20000410000 */
[----:B------:R-:W-:Y:S01]  /*7a50*/  LDSM.16.MT88.4 R28, [R220+0xa400] ;  /* 0x00a40000dc1c783b */ /* 0x000fe20000004200 */
[----:B------:R-:W-:Y:S01]  /*7a60*/  FMUL.FTZ R142, R142, R8 ;  /* 0x000000088e8e7220 */ /* 0x000fe20000410000 */
[----:B------:R-:W-:Y:S01]  /*7a70*/  MOV R161, R116 ;  /* 0x0000007400a17202 */ /* 0x000fe20000000f00 */
[-C--:B------:R-:W-:Y:S01]  /*7a80*/  FMUL.FTZ R143, R143, R8.reuse ;  /* 0x000000088f8f7220 */ /* 0x080fe20000410000 */
[----:B------:R-:W-:Y:S01]  /*7a90*/  LDSM.16.MT88.4 R20, [R220+0xb400] ;  /* 0x00b40000dc14783b */ /* 0x000fe20000004200 */
[--C-:B----4-:R-:W-:Y:S01]  /*7aa0*/  FFMA.FTZ R14, R35, c[0x0][0x23c], -R10.reuse ;  /* 0x00008f00230e7a23 */ /* 0x110fe2000001080a */
[C---:B------:R-:W-:Y:S01]  /*7ab0*/  HMMA.16816.F32 R76, R4.reuse, R16, R128 ;  /* 0x00000010044c723c */ /* 0x040fe20000001880 */
[-C--:B------:R-:W-:Y:S01]  /*7ac0*/  FMUL.FTZ R144, R144, R9.reuse ;  /* 0x0000000990907220 */ /* 0x080fe20000410000 */
[----:B------:R-:W4:Y:S01]  /*7ad0*/  LDSM.16.MT88.4 R32, [R221+0x9400] ;  /* 0x00940000dd20783b */ /* 0x000f220000004200 */
[----:B------:R-:W5:Y:S01]  /*7ae0*/  MUFU.EX2 R251, R14 ;  /* 0x0000000e00fb7308 */ /* 0x000f620000000800 */
[----:B------:R-:W-:Y:S01]  /*7af0*/  FMUL.FTZ R145, R145, R9 ;  /* 0x0000000991917220 */ /* 0x000fe20000410000 */
[----:B------:R-:W-:Y:S01]  /*7b00*/  MOV R172, R117 ;  /* 0x0000007500ac7202 */ /* 0x000fe20000000f00 */
[----:B-1----:R-:W-:Y:S01]  /*7b10*/  FFMA.FTZ R13, R106, c[0x0][0x23c], -R10 ;  /* 0x00008f006a0d7a23 */ /* 0x002fe2000001080a */
[----:B------:R-:W-:Y:S01]  /*7b20*/  MOV R106, R71 ;  /* 0x00000047006a7202 */ /* 0x000fe20000000f00 */
[-C--:B------:R-:W-:Y:S01]  /*7b30*/  FMUL.FTZ R146, R146, R8.reuse ;  /* 0x0000000892927220 */ /* 0x080fe20000410000 */
[----:B------:R-:W-:Y:S01]  /*7b40*/  HMMA.16816.F32 R72, R4, R18, R140 ;  /* 0x000000120448723c */ /* 0x000fe2000000188c */
[----:B------:R-:W-:Y:S01]  /*7b50*/  FMUL.FTZ R147, R147, R8 ;  /* 0x0000000893937220 */ /* 0x000fe20000410000 */
[----:B------:R1:W-:Y:S01]  /*7b60*/  MUFU.EX2 R250, R13 ;  /* 0x0000000d00fa7308 */ /* 0x0003e20000000800 */
[-C--:B------:R-:W-:Y:S01]  /*7b70*/  FMUL.FTZ R80, R80, R9.reuse ;  /* 0x0000000950507220 */ /* 0x080fe20000410000 */
[----:B------:R-:W2:Y:S01]  /*7b80*/  LDSM.16.MT88.4 R16, [R221+0xa400] ;  /* 0x00a40000dd10783b */ /* 0x000ea20000004200 */
[----:B------:R-:W-:-:S02]  /*7b90*/  FMUL.FTZ R81, R81, R9 ;  /* 0x0000000951517220 */ /* 0x000fc40000410000 */
[-C--:B------:R-:W-:Y:S01]  /*7ba0*/  FMUL.FTZ R82, R82, R8.reuse ;  /* 0x0000000852527220 */ /* 0x080fe20000410000 */
[C---:B------:R-:W-:Y:S01]  /*7bb0*/  HMMA.16816.F32 R144, R4.reuse, R24, R144 ;  /* 0x000000180490723c */ /* 0x040fe20000001890 */
[-C--:B------:R-:W-:Y:S01]  /*7bc0*/  FMUL.FTZ R83, R83, R8.reuse ;  /* 0x0000000853537220 */ /* 0x080fe20000410000 */
[----:B------:R-:W4:Y:S01]  /*7bd0*/  LDSM.16.MT88.4 R24, [R221+0xb400] ;  /* 0x00b40000dd18783b */ /* 0x000f220000004200 */
[-C--:B------:R-:W-:Y:S02]  /*7be0*/  FMUL.FTZ R96, R96, R9.reuse ;  /* 0x0000000960607220 */ /* 0x080fe40000410000 */
[----:B------:R-:W-:Y:S02]  /*7bf0*/  FMUL.FTZ R97, R97, R9 ;  /* 0x0000000961617220 */ /* 0x000fe40000410000 */
[-C--:B------:R-:W-:Y:S01]  /*7c00*/  FMUL.FTZ R98, R98, R8.reuse ;  /* 0x0000000862627220 */ /* 0x080fe20000410000 */
[----:B------:R-:W-:Y:S01]  /*7c10*/  HMMA.16816.F32 R52, R4, R54, R80 ;  /* 0x000000360434723c */ /* 0x000fe20000001850 */
[----:B------:R-:W-:-:S02]  /*7c20*/  FMUL.FTZ R99, R99, R8 ;  /* 0x0000000863637220 */ /* 0x000fc40000410000 */
[----:B-1----:R-:W-:Y:S01]  /*7c30*/  FFMA.FTZ R13, R107, c[0x0][0x23c], -R10 ;  /* 0x00008f006b0d7a23 */ /* 0x002fe2000001080a */
[----:B------:R-:W-:Y:S01]  /*7c40*/  MOV R107, R175 ;  /* 0x000000af006b7202 */ /* 0x000fe20000000f00 */
[----:B------:R-:W-:Y:S01]  /*7c50*/  FFMA.FTZ R14, R188, c[0x0][0x23c], -R12 ;  /* 0x00008f00bc0e7a23 */ /* 0x000fe2000001080c */
[----:B------:R-:W-:Y:S01]  /*7c60*/  MOV R175, R160 ;  /* 0x000000a000af7202 */ /* 0x000fe20000000f00 */
[----:B------:R1:W1:Y:S01]  /*7c70*/  MUFU.EX2 R248, R13 ;  /* 0x0000000d00f87308 */ /* 0x0002620000000800 */
[----:B------:R-:W-:Y:S01]  /*7c80*/  HMMA.16816.F32 R40, R4, R42, R96 ;  /* 0x0000002a0428723c */ /* 0x000fe20000001860 */
[----:B------:R-:W-:Y:S02]  /*7c90*/  MOV R188, R158 ;  /* 0x0000009e00bc7202 */ /* 0x000fe40000000f00 */
[----:B------:R-:W-:Y:S02]  /*7ca0*/  MOV R158, R118 ;  /* 0x00000076009e7202 */ /* 0x000fe40000000f00 */
[----:B------:R-:W-:-:S02]  /*7cb0*/  MOV R160, R119 ;  /* 0x0000007700a07202 */ /* 0x000fc40000000f00 */
[----:B---3--:R-:W-:Y:S01]  /*7cc0*/  F2FP.PACK_AB R4, R174, R70 ;  /* 0x00000046ae04723e */ /* 0x008fe200000000ff */
[----:B------:R3:W-:Y:S01]  /*7cd0*/  MUFU.EX2 R247, R14 ;  /* 0x0000000e00f77308 */ /* 0x0007e20000000800 */
[----:B-----5:R-:W-:Y:S02]  /*7ce0*/  F2FP.PACK_AB R5, R249, R251 ;  /* 0x000000fbf905723e */ /* 0x020fe400000000ff */
[----:B------:R-:W-:Y:S01]  /*7cf0*/  F2FP.PACK_AB R6, R252, R127 ;  /* 0x0000007ffc06723e */ /* 0x000fe200000000ff */
[----:B-1----:R-:W-:Y:S01]  /*7d00*/  FFMA.FTZ R13, R189, c[0x0][0x23c], -R12 ;  /* 0x00008f00bd0d7a23 */ /* 0x002fe2000001080c */
[----:B------:R-:W-:Y:S02]  /*7d10*/  F2FP.PACK_AB R7, R248, R250 ;  /* 0x000000faf807723e */ /* 0x000fe400000000ff */
[----:B------:R-:W-:Y:S01]  /*7d20*/  MOV R189, R159 ;  /* 0x0000009f00bd7202 */ /* 0x000fe20000000f00 */
[----:B------:R1:W5:Y:S01]  /*7d30*/  MUFU.EX2 R246, R13 ;  /* 0x0000000d00f67308 */ /* 0x0003620000000800 */
[----:B------:R-:W-:-:S03]  /*7d40*/  MOV R159, R92 ;  /* 0x0000005c009f7202 */ /* 0x000fc60000000f00 */
[----:B--2---:R-:W-:Y:S01]  /*7d50*/  HMMA.16816.F32 R140, R4, R36, R196 ;  /* 0x00000024048c723c */ /* 0x004fe200000018c4 */
[----:B---3--:R-:W-:-:S07]  /*7d60*/  MOV R14, R95 ;  /* 0x0000005f000e7202 */ /* 0x008fce0000000f00 */
[----:B------:R-:W-:Y:S01]  /*7d70*/  HMMA.16816.F32 R136, R4, R38, R192 ;  /* 0x000000260488723c */ /* 0x000fe200000018c0 */
[----:B-1----:R-:W-:-:S04]  /*7d80*/  FFMA.FTZ R13, R200, c[0x0][0x23c], -R12 ;  /* 0x00008f00c80d7a23 */ /* 0x002fc8000001080c */
[----:B------:R1:W-:Y:S03]  /*7d90*/  MUFU.EX2 R245, R13 ;  /* 0x0000000d00f57308 */ /* 0x0003e60000000800 */
[C---:B----4-:R-:W-:Y:S08]  /*7da0*/  HMMA.16816.F32 R132, R4.reuse, R32, R132 ;  /* 0x000000200484723c */ /* 0x050ff00000001884 */
[----:B------:R-:W-:Y:S01]  /*7db0*/  HMMA.16816.F32 R128, R4, R34, R184 ;  /* 0x000000220480723c */ /* 0x000fe200000018b8 */
[----:B-1----:R-:W-:-:S07]  /*7dc0*/  FFMA.FTZ R13, R190, c[0x0][0x23c], -R12 ;  /* 0x00008f00be0d7a23 */ /* 0x002fce000001080c */
[C---:B------:R-:W-:Y:S01]  /*7dd0*/  HMMA.16816.F32 R120, R4.reuse, R30, R120 ;  /* 0x0000001e0478723c */ /* 0x040fe20000001878 */
[----:B------:R1:W-:Y:S07]  /*7de0*/  MUFU.EX2 R244, R13 ;  /* 0x0000000d00f47308 */ /* 0x0003ee0000000800 */
[C---:B------:R-:W-:Y:S08]  /*7df0*/  HMMA.16816.F32 R116, R4.reuse, R16, R176 ;  /* 0x000000100474723c */ /* 0x040ff000000018b0 */
[----:B------:R-:W-:Y:S01]  /*7e00*/  HMMA.16816.F32 R112, R4, R18, R112 ;  /* 0x000000120470723c */ /* 0x000fe20000001870 */
[----:B-1----:R-:W-:-:S04]  /*7e10*/  FFMA.FTZ R13, R191, c[0x0][0x23c], -R3 ;  /* 0x00008f00bf0d7a23 */ /* 0x002fc80000010803 */
[----:B------:R1:W-:Y:S03]  /*7e20*/  MUFU.EX2 R243, R13 ;  /* 0x0000000d00f37308 */ /* 0x0003e60000000800 */
[C---:B------:R-:W-:Y:S08]  /*7e30*/  HMMA.16816.F32 R108, R4.reuse, R20, R108 ;  /* 0x00000014046c723c */ /* 0x040ff0000000186c */
[----:B------:R-:W-:Y:S01]  /*7e40*/  HMMA.16816.F32 R96, R4, R22, R168 ;  /* 0x000000160460723c */ /* 0x000fe200000018a8 */
[----:B-1----:R-:W-:Y:S01]  /*7e50*/  FFMA.FTZ R13, R201, c[0x0][0x23c], -R3 ;  /* 0x00008f00c90d7a23 */ /* 0x002fe20000010803 */
[----:B------:R-:W-:-:S06]  /*7e60*/  MOV R201, R126 ;  /* 0x0000007e00c97202 */ /* 0x000fcc0000000f00 */
[----:B------:R-:W-:Y:S01]  /*7e70*/  HMMA.16816.F32 R80, R4, R26, R152 ;  /* 0x0000001a0450723c */ /* 0x000fe20000001898 */
[----:B------:R1:W2:Y:S01]  /*7e80*/  MUFU.EX2 R200, R13 ;  /* 0x0000000d00c87308 */ /* 0x0002a20000000800 */
[----:B------:R-:W-:Y:S01]  /*7e90*/  ISETP.GE.AND P0, PT, R201, 0x3, PT ;  /* 0x00000003c900780c */ /* 0x000fe20003f06270 */
[----:B-1----:R-:W-:Y:S01]  /*7ea0*/  FFMA.FTZ R13, R202, c[0x0][0x23c], -R3 ;  /* 0x00008f00ca0d7a23 */ /* 0x002fe20000010803 */
[----:B------:R-:W-:-:S04]  /*7eb0*/  MOV R202, R127 ;  /* 0x0000007f00ca7202 */ /* 0x000fc80000000f00 */
[----:B------:R-:W-:Y:S01]  /*7ec0*/  HMMA.16816.F32 R124, R4, R28, R180 ;  /* 0x0000001c047c723c */ /* 0x000fe200000018b4 */
[----:B------:R1:W-:Y:S02]  /*7ed0*/  MUFU.EX2 R199, R13 ;  /* 0x0000000d00c77308 */ /* 0x0003e40000000800 */
[----:B-1----:R-:W-:Y:S01]  /*7ee0*/  FFMA.FTZ R13, R203, c[0x0][0x23c], -R3 ;  /* 0x00008f00cb0d7a23 */ /* 0x002fe20000010803 */
[----:B------:R-:W-:Y:S02]  /*7ef0*/  MOV R203, R174 ;  /* 0x000000ae00cb7202 */ /* 0x000fe40000000f00 */
[----:B------:R-:W-:-:S03]  /*7f00*/  MOV R174, R162 ;  /* 0x000000a200ae7202 */ /* 0x000fc60000000f00 */
[----:B------:R1:W3:Y:S01]  /*7f10*/  MUFU.EX2 R198, R13 ;  /* 0x0000000d00c67308 */ /* 0x0002e20000000800 */
[----:B------:R-:W-:Y:S02]  /*7f20*/  MOV R162, R94 ;  /* 0x0000005e00a27202 */ /* 0x000fe40000000f00 */
[----:B------:R-:W-:Y:S07]  /*7f30*/  HMMA.16816.F32 R92, R4, R24, R164 ;  /* 0x00000018045c723c */ /* 0x000fee00000018a4 */
[----:B-----5:R-:W-:-:S02]  /*7f40*/  F2FP.PACK_AB R4, R246, R247 ;  /* 0x000000f7f604723e */ /* 0x020fc400000000ff */
[----:B--2---:R-:W-:Y:S02]  /*7f50*/  F2FP.PACK_AB R5, R200, R243 ;  /* 0x000000f3c805723e */ /* 0x004fe400000000ff */
[----:B------:R-:W-:Y:S01]  /*7f60*/  F2FP.PACK_AB R6, R244, R245 ;  /* 0x000000f5f406723e */ /* 0x000fe200000000ff */
[--C-:B-1----:R-:W-:Y:S01]  /*7f70*/  FFMA.FTZ R13, R204, c[0x0][0x23c], -R11.reuse ;  /* 0x00008f00cc0d7a23 */ /* 0x102fe2000001080b */
[----:B---3--:R-:W-:Y:S02]  /*7f80*/  F2FP.PACK_AB R7, R198, R199 ;  /* 0x000000c7c607723e */ /* 0x008fe400000000ff */
[----:B------:R-:W-:Y:S01]  /*7f90*/  MOV R204, R70 ;  /* 0x0000004600cc7202 */ /* 0x000fe20000000f00 */
[----:B------:R1:W-:Y:S04]  /*7fa0*/  MUFU.EX2 R197, R13 ;  /* 0x0000000d00c57308 */ /* 0x0003e80000000800 */
[C---:B------:R-:W-:Y:S08]  /*7fb0*/  HMMA.16816.F32 R88, R4.reuse, R36, R88 ;  /* 0x000000240458723c */ /* 0x040ff00000001858 */
[----:B------:R-:W-:Y:S01]  /*7fc0*/  HMMA.16816.F32 R84, R4, R38, R148 ;  /* 0x000000260454723c */ /* 0x000fe20000001894 */
[----:B------:R-:W2:Y:S01]  /*7fd0*/  LDSM.16.MT88.4 R36, [R220+0x9800] ;  /* 0x00980000dc24783b */ /* 0x000ea20000004200 */
[----:B-1----:R-:W-:Y:S01]  /*7fe0*/  FFMA.FTZ R13, R205, c[0x0][0x23c], -R11 ;  /* 0x00008f00cd0d7a23 */ /* 0x002fe2000001080b */
[----:B------:R-:W-:-:S03]  /*7ff0*/  MOV R205, R189 ;  /* 0x000000bd00cd7202 */ /* 0x000fc60000000f00 */
[----:B------:R1:W3:Y:S02]  /*8000*/  MUFU.EX2 R196, R13 ;  /* 0x0000000d00c47308 */ /* 0x0002e40000000800 */
[C---:B------:R-:W-:Y:S08]  /*8010*/  HMMA.16816.F32 R44, R4.reuse, R20, R44 ;  /* 0x00000014042c723c */ /* 0x040ff0000000182c */
[----:B------:R-:W-:Y:S01]  /*8020*/  HMMA.16816.F32 R52, R4, R22, R52 ;  /* 0x000000160434723c */ /* 0x000fe20000001834 */
[----:B------:R-:W4:Y:S01]  /*8030*/  LDSM.16.MT88.4 R20, [R220+0xb800] ;  /* 0x00b80000dc14783b */ /* 0x000f220000004200 */
[----:B-1----:R-:W-:-:S06]  /*8040*/  FFMA.FTZ R13, R206, c[0x0][0x23c], -R11 ;  /* 0x00008f00ce0d7a23 */ /* 0x002fcc000001080b */
[C---:B------:R-:W-:Y:S01]  /*8050*/  HMMA.16816.F32 R76, R4.reuse, R32, R76 ;  /* 0x00000020044c723c */ /* 0x040fe2000000184c */
[----:B------:R-:W-:Y:S01]  /*8060*/  MOV R206, R14 ;  /* 0x0000000e00ce7202 */ /* 0x000fe20000000f00 */
[----:B------:R1:W-:Y:S06]  /*8070*/  MUFU.EX2 R195, R13 ;  /* 0x0000000d00c37308 */ /* 0x0003ec0000000800 */
[C---:B------:R-:W-:Y:S01]  /*8080*/  HMMA.16816.F32 R72, R4.reuse, R34, R72 ;  /* 0x000000220448723c */ /* 0x040fe20000001848 */
[----:B------:R-:W5:Y:S07]  /*8090*/  LDSM.16.MT88.4 R32, [R221+0x9800] ;  /* 0x00980000dd20783b */ /* 0x000f6e0000004200 */
[----:B------:R-:W-:Y:S01]  /*80a0*/  HMMA.16816.F32 R68, R4, R28, R144 ;  /* 0x0000001c0444723c */ /* 0x000fe20000001890 */
[----:B-1----:R-:W-:Y:S01]  /*80b0*/  FFMA.FTZ R13, R207, c[0x0][0x23c], -R11 ;  /* 0x00008f00cf0d7a23 */ /* 0x002fe2000001080b */
[----:B------:R-:W-:-:S03]  /*80c0*/  MOV R207, R188 ;  /* 0x000000bc00cf7202 */ /* 0x000fc60000000f00 */
[----:B------:R1:W1:Y:S03]  /*80d0*/  MUFU.EX2 R194, R13 ;  /* 0x0000000d00c27308 */ /* 0x0002660000000800 */
[C---:B------:R-:W-:Y:S01]  /*80e0*/  HMMA.16816.F32 R64, R4.reuse, R30, R64 ;  /* 0x0000001e0440723c */ /* 0x040fe20000001840 */
[----:B------:R-:W2:Y:S07]  /*80f0*/  LDSM.16.MT88.4 R28, [R220+0xa800] ;  /* 0x00a80000dc1c783b */ /* 0x000eae0000004200 */
[----:B------:R-:W-:Y:S01]  /*8100*/  HMMA.16816.F32 R60, R4, R16, R60 ;  /* 0x00000010043c723c */ /* 0x000fe2000000183c */
[----:B-1----:R-:W-:-:S07]  /*8110*/  FFMA.FTZ R13, R208, c[0x0][0x23c], -R10 ;  /* 0x00008f00d00d7a23 */ /* 0x002fce000001080a */
[C---:B------:R-:W-:Y:S01]  /*8120*/  HMMA.16816.F32 R48, R4.reuse, R18, R48 ;  /* 0x000000120430723c */ /* 0x040fe20000001830 */
[----:B------:R-:W1:Y:S01]  /*8130*/  LDSM.16.MT88.4 R16, [R221+0xa800] ;  /* 0x00a80000dd10783b */ /* 0x000e620000004200 */
[----:B------:R-:W-:Y:S01]  /*8140*/  MOV R208, R107 ;  /* 0x0000006b00d07202 */ /* 0x000fe20000000f00 */
[----:B------:R3:W-:Y:S05]  /*8150*/  MUFU.EX2 R193, R13 ;  /* 0x0000000d00c17308 */ /* 0x0007ea0000000800 */
[C---:B------:R-:W-:Y:S08]  /*8160*/  HMMA.16816.F32 R56, R4.reuse, R24, R56 ;  /* 0x000000180438723c */ /* 0x040ff00000001838 */
[----:B------:R-:W-:Y:S01]  /*8170*/  HMMA.16816.F32 R40, R4, R26, R40 ;  /* 0x0000001a0428723c */ /* 0x000fe20000001828 */
[----:B------:R-:W1:Y:S01]  /*8180*/  LDSM.16.MT88.4 R24, [R221+0xb800] ;  /* 0x00b80000dd18783b */ /* 0x000e620000004200 */
[----:B---3--:R-:W-:Y:S01]  /*8190*/  FFMA.FTZ R13, R210, c[0x0][0x23c], -R10 ;  /* 0x00008f00d20d7a23 */ /* 0x008fe2000001080a */
[----:B------:R-:W-:-:S03]  /*81a0*/  MOV R210, R106 ;  /* 0x0000006a00d27202 */ /* 0x000fc60000000f00 */
[----:B------:R3:W2:Y:S01]  /*81b0*/  MUFU.EX2 R192, R13 ;  /* 0x0000000d00c07308 */ /* 0x0006a20000000800 */
[----:B------:R-:W-:Y:S02]  /*81c0*/  F2FP.PACK_AB R4, R196, R197 ;  /* 0x000000c5c404723e */ /* 0x000fe400000000ff */
[----:B------:R-:W-:Y:S01]  /*81d0*/  F2FP.PACK_AB R6, R194, R195 ;  /* 0x000000c3c206723e */ /* 0x000fe200000000ff */
[--C-:B---3--:R-:W-:Y:S01]  /*81e0*/  FFMA.FTZ R13, R209, c[0x0][0x23c], -R10.reuse ;  /* 0x00008f00d10d7a23 */ /* 0x108fe2000001080a */
[----:B--2---:R-:W-:Y:S02]  /*81f0*/  F2FP.PACK_AB R5, R192, R193 ;  /* 0x000000c1c005723e */ /* 0x004fe400000000ff */
[----:B------:R-:W-:Y:S01]  /*8200*/  MOV R209, R172 ;  /* 0x000000ac00d17202 */ /* 0x000fe20000000f00 */
[----:B------:R2:W-:Y:S02]  /*8210*/  MUFU.EX2 R190, R13 ;  /* 0x0000000d00be7308 */ /* 0x0005e40000000800 */
[----:B--2---:R-:W-:Y:S01]  /*8220*/  FFMA.FTZ R13, R211, c[0x0][0x23c], -R10 ;  /* 0x00008f00d30d7a23 */ /* 0x004fe2000001080a */
[----:B------:R-:W-:-:S05]  /*8230*/  MOV R211, R173 ;  /* 0x000000ad00d37202 */ /* 0x000fca0000000f00 */
[----:B------:R2:W3:Y:S02]  /*8240*/  MUFU.EX2 R191, R13 ;  /* 0x0000000d00bf7308 */ /* 0x0004e40000000800 */
[----:B--2---:R-:W-:Y:S01]  /*8250*/  FFMA.FTZ R13, R213, c[0x0][0x23c], -R12 ;  /* 0x00008f00d50d7a23 */ /* 0x004fe2000001080c */
[----:B---3--:R-:W-:Y:S02]  /*8260*/  F2FP.PACK_AB R7, R191, R190 ;  /* 0x000000bebf07723e */ /* 0x008fe400000000ff */
[----:B------:R-:W-:-:S03]  /*8270*/  MOV R213, R174 ;  /* 0x000000ae00d57202 */ /* 0x000fc60000000f00 */
[----:B------:R2:W-:Y:S02]  /*8280*/  MUFU.EX2 R189, R13 ;  /* 0x0000000d00bd7308 */ /* 0x0005e40000000800 */
[C---:B------:R-:W-:Y:S08]  /*8290*/  HMMA.16816.F32 R176, R4.reuse, R38, R136 ;  /* 0x0000002604b0723c */ /* 0x040ff00000001888 */
[----:B----4-:R-:W-:Y:S01]  /*82a0*/  HMMA.16816.F32 R144, R4, R22, R96 ;  /* 0x000000160490723c */ /* 0x010fe20000001860 */
[----:B--2---:R-:W-:Y:S01]  /*82b0*/  FFMA.FTZ R13, R212, c[0x0][0x23c], -R12 ;  /* 0x00008f00d40d7a23 */ /* 0x004fe2000001080c */
[----:B------:R-:W-:-:S02]  /*82c0*/  MOV R212, R175 ;  /* 0x000000af00d47202 */ /* 0x000fc40000000f00 */
[----:B------:R-:W-:Y:S01]  /*82d0*/  LDSM.16.MT88.4 R172, [R221+0xac00] ;  /* 0x00ac0000ddac783b */ /* 0x000fe20000004200 */
[----:B------:R2:W3:Y:S03]  /*82e0*/  MUFU.EX2 R188, R13 ;  /* 0x0000000d00bc7308 */ /* 0x0004e60000000800 */
[C---:B------:R-:W-:Y:S01]  /*82f0*/  HMMA.16816.F32 R180, R4.reuse, R36, R140 ;  /* 0x0000002404b4723c */ /* 0x040fe2000000188c */
[----:B------:R-:W-:Y:S07]  /*8300*/  LDSM.16.MT88.4 R140, [R221+0x9c00] ;  /* 0x009c0000dd8c783b */ /* 0x000fee0000004200 */
[----:B-----5:R-:W-:Y:S01]  /*8310*/  HMMA.16816.F32 R132, R4, R32, R132 ;  /* 0x000000200484723c */ /* 0x020fe20000001884 */
[----:B--2---:R-:W-:Y:S01]  /*8320*/  FFMA.FTZ R13, R216, c[0x0][0x23c], -R12 ;  /* 0x00008f00d80d7a23 */ /* 0x004fe2000001080c */
[----:B------:R-:W-:-:S06]  /*8330*/  MOV R216, R160 ;  /* 0x000000a000d87202 */ /* 0x000fcc0000000f00 */
[C---:B------:R-:W-:Y:S01]  /*8340*/  HMMA.16816.F32 R136, R4.reuse, R34, R128 ;  /* 0x000000220488723c */ /* 0x040fe20000001880 */
[----:B------:R2:W-:Y:S07]  /*8350*/  MUFU.EX2 R187, R13 ;  /* 0x0000000d00bb7308 */ /* 0x0005ee0000000800 */
[C---:B------:R-:W-:Y:S01]  /*8360*/  HMMA.16816.F32 R148, R4.reuse, R28, R124 ;  /* 0x0000001c0494723c */ /* 0x040fe2000000187c */
[----:B------:R-:W4:Y:S07]  /*8370*/  LDSM.16.MT88.4 R124, [R220+0x9c00] ;  /* 0x009c0000dc7c783b */ /* 0x000f2e0000004200 */
[----:B------:R-:W-:Y:S01]  /*8380*/  HMMA.16816.F32 R152, R4, R30, R120 ;  /* 0x0000001e0498723c */ /* 0x000fe20000001878 */
[----:B--2---:R-:W-:Y:S01]  /*8390*/  FFMA.FTZ R13, R214, c[0x0][0x23c], -R12 ;  /* 0x00008f00d60d7a23 */ /* 0x004fe2000001080c */
[----:B------:R-:W-:-:S03]  /*83a0*/  MOV R214, R161 ;  /* 0x000000a100d67202 */ /* 0x000fc60000000f00 */
[----:B------:R2:W-:Y:S03]  /*83b0*/  MUFU.EX2 R186, R13 ;  /* 0x0000000d00ba7308 */ /* 0x0005e60000000800 */
[C---:B-1----:R-:W-:Y:S08]  /*83c0*/  HMMA.16816.F32 R164, R4.reuse, R16, R116 ;  /* 0x0000001004a4723c */ /* 0x042ff00000001874 */
[----:B------:R-:W-:Y:S01]  /*83d0*/  HMMA.16816.F32 R168, R4, R18, R112 ;  /* 0x0000001204a8723c */ /* 0x000fe20000001870 */
[----:B--2---:R-:W-:Y:S01]  /*83e0*/  FFMA.FTZ R13, R215, c[0x0][0x23c], -R3 ;  /* 0x00008f00d70d7a23 */ /* 0x004fe20000010803 */
[----:B------:R-:W-:-:S06]  /*83f0*/  MOV R215, R162 ;  /* 0x000000a200d77202 */ /* 0x000fcc0000000f00 */
[----:B------:R-:W-:Y:S01]  /*8400*/  HMMA.16816.F32 R96, R4, R26, R80 ;  /* 0x0000001a0460723c */ /* 0x000fe20000001850 */
[----:B------:R-:W-:Y:S01]  /*8410*/  LDSM.16.MT88.4 R80, [R220+0xbc00] ;  /* 0x00bc0000dc50783b */ /* 0x000fe20000004200 */
[----:B------:R1:W-:Y:S02]  /*8420*/  MUFU.EX2 R185, R13 ;  /* 0x0000000d00b97308 */ /* 0x0003e40000000800 */
[----:B-1----:R-:W-:Y:S01]  /*8430*/  FFMA.FTZ R13, R217, c[0x0][0x23c], -R3 ;  /* 0x00008f00d90d7a23 */ /* 0x002fe20000010803 */
[----:B------:R-:W-:-:S03]  /*8440*/  MOV R217, R163 ;  /* 0x000000a300d97202 */ /* 0x000fc60000000f00 */
[C---:B------:R-:W-:Y:S02]  /*8450*/  HMMA.16816.F32 R160, R4.reuse, R20, R108 ;  /* 0x0000001404a0723c */ /* 0x040fe4000000186c */
[----:B------:R1:W2:Y:S06]  /*8460*/  MUFU.EX2 R184, R13 ;  /* 0x0000000d00b87308 */ /* 0x0002ac0000000800 */
[----:B------:R-:W-:Y:S07]  /*8470*/  HMMA.16816.F32 R108, R4, R24, R92 ;  /* 0x00000018046c723c */ /* 0x000fee000000185c */
[----:B---3--:R-:W-:Y:S01]  /*8480*/  F2FP.PACK_AB R4, R188, R189 ;  /* 0x000000bdbc04723e */ /* 0x008fe200000000ff */
[----:B-1----:R-:W-:Y:S01]  /*8490*/  FFMA.FTZ R13, R218, c[0x0][0x23c], -R3 ;  /* 0x00008f00da0d7a23 */ /* 0x002fe20000010803 */
[----:B--2---:R-:W-:-:S02]  /*84a0*/  F2FP.PACK_AB R5, R184, R185 ;  /* 0x000000b9b805723e */ /* 0x004fc400000000ff */
[----:B------:R-:W-:Y:S01]  /*84b0*/  F2FP.PACK_AB R6, R186, R187 ;  /* 0x000000bbba06723e */ /* 0x000fe200000000ff */
[----:B------:R1:W-:Y:S01]  /*84c0*/  MUFU.EX2 R107, R13 ;  /* 0x0000000d006b7308 */ /* 0x0003e20000000800 */
[----:B------:R-:W-:-:S05]  /*84d0*/  MOV R218, R156 ;  /* 0x0000009c00da7202 */ /* 0x000fca0000000f00 */
[----:B------:R-:W-:Y:S02]  /*84e0*/  FFMA.FTZ R0, R217, R0, R218 ;  /* 0x00000000d9007223 */ /* 0x000fe400000100da */
[----:B-1----:R-:W-:Y:S01]  /*84f0*/  FFMA.FTZ R13, R219, c[0x0][0x23c], -R3 ;  /* 0x00008f00db0d7a23 */ /* 0x002fe20000010803 */
[----:B------:R-:W-:-:S03]  /*8500*/  MOV R219, R157 ;  /* 0x0000009d00db7202 */ /* 0x000fc60000000f00 */
[----:B------:R-:W1:Y:S02]  /*8510*/  MUFU.EX2 R106, R13 ;  /* 0x0000000d006a7308 */ /* 0x000e640000000800 */
[----:B-1----:R-:W-:Y:S01]  /*8520*/  F2FP.PACK_AB R7, R106, R107 ;  /* 0x0000006b6a07723e */ /* 0x002fe200000000ff */
[----:B------:R-:W-:Y:S01]  /*8530*/  FFMA.FTZ R13, R227, c[0x0][0x23c], -R11 ;  /* 0x00008f00e30d7a23 */ /* 0x000fe2000001080b */
[----:B------:R-:W-:-:S05]  /*8540*/  MOV R227, R159 ;  /* 0x0000009f00e37202 */ /* 0x000fca0000000f00 */
[C---:B------:R-:W-:Y:S01]  /*8550*/  HMMA.16816.F32 R84, R4.reuse, R38, R84 ;  /* 0x000000260454723c */ /* 0x040fe20000001854 */
[----:B------:R1:W-:Y:S06]  /*8560*/  MUFU.EX2 R38, R13 ;  /* 0x0000000d00267308 */ /* 0x0003ec0000000800 */
[----:B------:R-:W-:Y:S01]  /*8570*/  MOV R39, R158 ;  /* 0x0000009e00277202 */ /* 0x000fe20000000f00 */
[----:B------:R-:W-:Y:S01]  /*8580*/  HMMA.16816.F32 R116, R4, R36, R88 ;  /* 0x000000240474723c */ /* 0x000fe20000001858 */
[----:B------:R-:W2:Y:S03]  /*8590*/  LDSM.16.MT88.4 R156, [R220+0xac00] ;  /* 0x00ac0000dc9c783b */ /* 0x000ea60000004200 */
[----:B------:R-:W-:-:S04]  /*85a0*/  FFMA.FTZ R2, R219, R2, R39 ;  /* 0x00000002db027223 */ /* 0x000fc80000010027 */
[C---:B------:R-:W-:Y:S01]  /*85b0*/  HMMA.16816.F32 R64, R4.reuse, R30, R64 ;  /* 0x0000001e0440723c */ /* 0x040fe20000001840 */
[--C-:B-1----:R-:W-:Y:S01]  /*85c0*/  FFMA.FTZ R13, R228, c[0x0][0x23c], -R11.reuse ;  /* 0x00008f00e40d7a23 */ /* 0x102fe2000001080b */
[----:B------:R-:W-:Y:S02]  /*85d0*/  MOV R228, R103 ;  /* 0x0000006700e47202 */ /* 0x000fe40000000f00 */
[-C--:B------:R-:W-:Y:S01]  /*85e0*/  MOV R103, R15.reuse ;  /* 0x0000000f00677202 */ /* 0x080fe20000000f00 */
[----:B------:R1:W3:Y:S01]  /*85f0*/  MUFU.EX2 R37, R13 ;  /* 0x0000000d00257308 */ /* 0x0002e20000000800 */
[----:B------:R-:W-:Y:S02]  /*8600*/  @P0 MOV R103, R15 ;  /* 0x0000000f00670202 */ /* 0x000fe40000000f00 */
[C---:B------:R-:W-:Y:S08]  /*8610*/  HMMA.16816.F32 R128, R4.reuse, R32, R76 ;  /* 0x000000200480723c */ /* 0x040ff0000000184c */
[----:B------:R-:W-:Y:S01]  /*8620*/  HMMA.16816.F32 R32, R4, R34, R72 ;  /* 0x000000220420723c */ /* 0x000fe20000001848 */
[--C-:B-1----:R-:W-:Y:S01]  /*8630*/  FFMA.FTZ R13, R229, c[0x0][0x23c], -R11.reuse ;  /* 0x00008f00e50d7a23 */ /* 0x102fe2000001080b */
[----:B------:R-:W-:Y:S01]  /*8640*/  MOV R229, R104 ;  /* 0x0000006800e57202 */ /* 0x000fe20000000f00 */
[----:B------:R-:W-:-:S05]  /*8650*/  FFMA.FTZ R11, R230, c[0x0][0x23c], -R11 ;  /* 0x00008f00e60b7a23 */ /* 0x000fca000001080b */
[C---:B------:R-:W-:Y:S01]  /*8660*/  HMMA.16816.F32 R68, R4.reuse, R28, R68 ;  /* 0x0000001c0444723c */ /* 0x040fe20000001844 */
[----:B------:R-:W-:Y:S01]  /*8670*/  MUFU.EX2 R36, R13 ;  /* 0x0000000d00247308 */ /* 0x000fe20000000800 */
[----:B------:R-:W-:Y:S02]  /*8680*/  MOV R230, R102 ;  /* 0x0000006600e67202 */ /* 0x000fe40000000f00 */
[----:B---3--:R-:W-:Y:S02]  /*8690*/  F2FP.PACK_AB R92, R37, R38 ;  /* 0x00000026255c723e */ /* 0x008fe400000000ff */
[----:B------:R-:W-:Y:S02]  /*86a0*/  MOV R104, R100 ;  /* 0x0000006400687202 */ /* 0x000fe40000000f00 */
[----:B------:R-:W-:Y:S01]  /*86b0*/  HMMA.16816.F32 R60, R4, R16, R60 ;  /* 0x00000010043c723c */ /* 0x000fe2000000183c */
[----:B------:R1:W3:Y:S01]  /*86c0*/  MUFU.EX2 R31, R11 ;  /* 0x0000000b001f7308 */ /* 0x0002e20000000800 */
[----:B------:R-:W-:-:S02]  /*86d0*/  MOV R102, R105 ;  /* 0x0000006900667202 */ /* 0x000fc40000000f00 */
[----:B------:R-:W-:Y:S02]  /*86e0*/  @P0 MOV R104, R100 ;  /* 0x0000006400680202 */ /* 0x000fe40000000f00 */
[----:B------:R-:W-:Y:S02]  /*86f0*/  @P0 MOV R102, R105 ;  /* 0x0000006900660202 */ /* 0x000fe40000000f00 */
[C---:B------:R-:W-:Y:S01]  /*8700*/  HMMA.16816.F32 R48, R4.reuse, R18, R48 ;  /* 0x000000120430723c */ /* 0x040fe20000001830 */
[----:B------:R-:W5:Y:S07]  /*8710*/  LDSM.16.MT88.4 R16, [R221+0xbc00] ;  /* 0x00bc0000dd10783b */ /* 0x000f6e0000004200 */
[----:B------:R-:W-:Y:S01]  /*8720*/  HMMA.16816.F32 R44, R4, R20, R44 ;  /* 0x00000014042c723c */ /* 0x000fe2000000182c */
[----:B-1----:R-:W-:Y:S01]  /*8730*/  FFMA.FTZ R11, R231, c[0x0][0x23c], -R10 ;  /* 0x00008f00e70b7a23 */ /* 0x002fe2000001080a */
[----:B---3--:R-:W-:-:S03]  /*8740*/  F2FP.PACK_AB R94, R31, R36 ;  /* 0x000000241f5e723e */ /* 0x008fc600000000ff */
[----:B------:R1:W-:Y:S03]  /*8750*/  MUFU.EX2 R30, R11 ;  /* 0x0000000b001e7308 */ /* 0x0003e60000000800 */
[C---:B------:R-:W-:Y:S08]  /*8760*/  HMMA.16816.F32 R52, R4.reuse, R22, R52 ;  /* 0x000000160434723c */ /* 0x040ff00000001834 */
[----:B------:R-:W-:Y:S01]  /*8770*/  HMMA.16816.F32 R56, R4, R24, R56 ;  /* 0x000000180438723c */ /* 0x000fe20000001838 */
[----:B-1----:R-:W-:-:S07]  /*8780*/  FFMA.FTZ R11, R233, c[0x0][0x23c], -R10 ;  /* 0x00008f00e90b7a23 */ /* 0x002fce000001080a */
[----:B------:R-:W-:Y:S01]  /*8790*/  HMMA.16816.F32 R40, R4, R26, R40 ;  /* 0x0000001a0428723c */ /* 0x000fe20000001828 */
[----:B------:R-:W1:Y:S06]  /*87a0*/  MUFU.EX2 R29, R11 ;  /* 0x0000000b001d7308 */ /* 0x000e6c0000000800 */
[----:B------:R-:W-:Y:S02]  /*87b0*/  FFMA.FTZ R4, R242, c[0x0][0x23c], -R12 ;  /* 0x00008f00f2047a23 */ /* 0x000fe4000001080c */
[----:B------:R-:W-:Y:S02]  /*87c0*/  FFMA.FTZ R5, R229, R9, R230 ;  /* 0x00000009e5057223 */ /* 0x000fe400000100e6 */
[----:B------:R3:W-:Y:S01]  /*87d0*/  MUFU.EX2 R20, R4 ;  /* 0x0000000400147308 */ /* 0x0007e20000000800 */
[----:B------:R-:W-:-:S02]  /*87e0*/  FADD.FTZ R6, R212, R0 ;  /* 0x00000000d4067221 */ /* 0x000fc40000010000 */
[----:B------:R-:W-:Y:S02]  /*87f0*/  FADD.FTZ R5, R215, R5 ;  /* 0x00000005d7057221 */ /* 0x000fe40000010000 */
[----:B------:R-:W-:Y:S01]  /*8800*/  FADD.FTZ R6, R210, R6 ;  /* 0x00000006d2067221 */ /* 0x000fe20000010000 */
[----:B-1----:R-:W-:Y:S01]  /*8810*/  F2FP.PACK_AB R93, R29, R30 ;  /* 0x0000001e1d5d723e */ /* 0x002fe200000000ff */
[--C-:B------:R-:W-:Y:S02]  /*8820*/  FFMA.FTZ R11, R232, c[0x0][0x23c], -R10.reuse ;  /* 0x00008f00e80b7a23 */ /* 0x100fe4000001080a */
[----:B------:R-:W-:Y:S02]  /*8830*/  FFMA.FTZ R10, R234, c[0x0][0x23c], -R10 ;  /* 0x00008f00ea0a7a23 */ /* 0x000fe4000001080a */
[----:B------:R-:W-:Y:S01]  /*8840*/  MUFU.EX2 R28, R11 ;  /* 0x0000000b001c7308 */ /* 0x000fe20000000800 */
[----:B------:R-:W-:Y:S02]  /*8850*/  FADD.FTZ R0, R213, R5 ;  /* 0x00000005d5007221 */ /* 0x000fe40000010000 */
[----:B------:R-:W-:-:S02]  /*8860*/  FADD.FTZ R6, R205, R6 ;  /* 0x00000006cd067221 */ /* 0x000fc40000010000 */
[----:B---3--:R-:W-:Y:S02]  /*8870*/  FFMA.FTZ R4, R241, c[0x0][0x23c], -R12 ;  /* 0x00008f00f1047a23 */ /* 0x008fe4000001080c */
[----:B------:R-:W-:Y:S01]  /*8880*/  FADD.FTZ R0, R208, R0 ;  /* 0x00000000d0007221 */ /* 0x000fe20000010000 */
[----:B------:R1:W3:Y:S08]  /*8890*/  MUFU.EX2 R23, R10 ;  /* 0x0000000a00177308 */ /* 0x0002f00000000800 */
[----:B------:R2:W-:Y:S01]  /*88a0*/  MUFU.EX2 R14, R4 ;  /* 0x00000004000e7308 */ /* 0x0005e20000000800 */
[----:B-1----:R-:W-:Y:S01]  /*88b0*/  FFMA.FTZ R10, R236, c[0x0][0x23c], -R12 ;  /* 0x00008f00ec0a7a23 */ /* 0x002fe2000001080c */
[----:B---3--:R-:W-:-:S06]  /*88c0*/  F2FP.PACK_AB R95, R23, R28 ;  /* 0x0000001c175f723e */ /* 0x008fcc00000000ff */
[----:B------:R1:W-:Y:S01]  /*88d0*/  MUFU.EX2 R22, R10 ;  /* 0x0000000a00167308 */ /* 0x0003e20000000800 */
[----:B--2---:R-:W-:Y:S01]  /*88e0*/  FFMA.FTZ R4, R240, c[0x0][0x23c], -R3 ;  /* 0x00008f00f0047a23 */ /* 0x004fe20000010803 */
[C---:B----4-:R-:W-:Y:S06]  /*88f0*/  HMMA.16816.F32 R112, R92.reuse, R124, R180 ;  /* 0x0000007c5c70723c */ /* 0x050fec00000018b4 */
[----:B------:R2:W-:Y:S02]  /*8900*/  MUFU.EX2 R13, R4 ;  /* 0x00000004000d7308 */ /* 0x0005e40000000800 */
[----:B------:R-:W-:Y:S01]  /*8910*/  HMMA.16816.F32 R120, R92, R126, R176 ;  /* 0x0000007e5c78723c */ /* 0x000fe200000018b0 */
[----:B-1----:R-:W-:-:S05]  /*8920*/  FFMA.FTZ R10, R235, c[0x0][0x23c], -R12 ;  /* 0x00008f00eb0a7a23 */ /* 0x002fca000001080c */
[----:B------:R-:W1:Y:S02]  /*8930*/  MUFU.EX2 R21, R10 ;  /* 0x0000000a00157308 */ /* 0x000e640000000800 */
[----:B------:R-:W-:Y:S01]  /*8940*/  HMMA.16816.F32 R132, R92, R140, R132 ;  /* 0x0000008c5c84723c */ /* 0x000fe20000001884 */
[----:B--2---:R-:W-:-:S05]  /*8950*/  FFMA.FTZ R4, R237, c[0x0][0x23c], -R3 ;  /* 0x00008f00ed047a23 */ /* 0x004fca0000010803 */
[----:B------:R2:W3:Y:S02]  /*8960*/  MUFU.EX2 R12, R4 ;  /* 0x00000004000c7308 */ /* 0x0004e40000000800 */
[C---:B------:R-:W-:Y:S08]  /*8970*/  HMMA.16816.F32 R136, R92.reuse, R142, R136 ;  /* 0x0000008e5c88723c */ /* 0x040ff00000001888 */
[----:B------:R-:W-:Y:S01]  /*8980*/  HMMA.16816.F32 R148, R92, R156, R148 ;  /* 0x0000009c5c94723c */ /* 0x000fe20000001894 */
[----:B--2---:R-:W-:-:S07]  /*8990*/  FFMA.FTZ R4, R239, c[0x0][0x23c], -R3 ;  /* 0x00008f00ef047a23 */ /* 0x004fce0000010803 */
[C---:B------:R-:W-:Y:S01]  /*89a0*/  HMMA.16816.F32 R152, R92.reuse, R158, R152 ;  /* 0x0000009e5c98723c */ /* 0x040fe20000001898 */
[----:B------:R-:W-:Y:S01]  /*89b0*/  FFMA.FTZ R3, R238, c[0x0][0x23c], -R3 ;  /* 0x00008f00ee037a23 */ /* 0x000fe20000010803 */
[----:B------:R2:W-:Y:S06]  /*89c0*/  MUFU.EX2 R11, R4 ;  /* 0x00000004000b7308 */ /* 0x0005ec0000000800 */
[C---:B------:R-:W-:Y:S02]  /*89d0*/  HMMA.16816.F32 R164, R92.reuse, R172, R164 ;  /* 0x000000ac5ca4723c */ /* 0x040fe400000018a4 */
[----:B------:R4:W1:Y:S06]  /*89e0*/  MUFU.EX2 R10, R3 ;  /* 0x00000003000a7308 */ /* 0x00086c0000000800 */
[----:B------:R-:W-:Y:S01]  /*89f0*/  HMMA.16816.F32 R168, R92, R174, R168 ;  /* 0x000000ae5ca8723c */ /* 0x000fe200000018a8 */
[----:B--2---:R-:W-:Y:S01]  /*8a00*/  FFMA.FTZ R4, R227, R8, R228 ;  /* 0x00000008e3047223 */ /* 0x004fe200000100e4 */
[----:B------:R-:W-:-:S03]  /*8a10*/  @P0 IADD3 R227, R201, -0x3, RZ ;  /* 0xfffffffdc9e30810 */ /* 0x000fc60007ffe0ff */
[----:B------:R-:W-:-:S03]  /*8a20*/  FADD.FTZ R7, R214, R4 ;  /* 0x00000004d6077221 */ /* 0x000fc60000010000 */
[C---:B------:R-:W-:Y:S01]  /*8a30*/  HMMA.16816.F32 R72, R92.reuse, R80, R160 ;  /* 0x000000505c48723c */ /* 0x040fe200000018a0 */
[----:B------:R-:W-:Y:S02]  /*8a40*/  FADD.FTZ R4, R216, R2 ;  /* 0x00000002d8047221 */ /* 0x000fe40000010000 */
[----:B------:R-:W-:Y:S01]  /*8a50*/  FADD.FTZ R2, R211, R7 ;  /* 0x00000007d3027221 */ /* 0x000fe20000010000 */
[-C--:B----4-:R-:W-:Y:S01]  /*8a60*/  MOV R3, R101.reuse ;  /* 0x0000006500037202 */ /* 0x090fe20000000f00 */
[----:B------:R-:W-:Y:S01]  /*8a70*/  FADD.FTZ R5, R209, R4 ;  /* 0x00000004d1057221 */ /* 0x000fe20000010000 */
[----:B------:R-:W-:Y:S01]  /*8a80*/  @P0 MOV R3, R101 ;  /* 0x0000006500030202 */ /* 0x000fe20000000f00 */
[----:B------:R-:W-:Y:S01]  /*8a90*/  FADD.FTZ R2, R207, R2 ;  /* 0x00000002cf027221 */ /* 0x000fe20000010000 */
[----:B------:R-:W-:Y:S01]  /*8aa0*/  HMMA.16816.F32 R76, R92, R82, R144 ;  /* 0x000000525c4c723c */ /* 0x000fe20000001890 */
[----:B------:R-:W-:Y:S02]  /*8ab0*/  FADD.FTZ R5, R206, R5 ;  /* 0x00000005ce057221 */ /* 0x000fe40000010000 */
[----:B------:R-:W-:-:S02]  /*8ac0*/  FADD.FTZ R4, R247, R0 ;  /* 0x00000000f7047221 */ /* 0x000fc40000010000 */
[----:B------:R-:W-:Y:S02]  /*8ad0*/  FADD.FTZ R2, R243, R2 ;  /* 0x00000002f3027221 */ /* 0x000fe40000010000 */
[----:B------:R-:W-:Y:S01]  /*8ae0*/  FADD.FTZ R0, R204, R5 ;  /* 0x00000005cc007221 */ /* 0x000fe20000010000 */
[C---:B-----5:R-:W-:Y:S01]  /*8af0*/  HMMA.16816.F32 R88, R92.reuse, R16, R108 ;  /* 0x000000105c58723c */ /* 0x060fe2000000186c */
        /* <DEDUP_REMOVED lines=9> */
[----:B-1----:R-:W-:Y:S01]  /*8b90*/  F2FP.PACK_AB R96, R21, R22 ;  /* 0x000000161560723e */ /* 0x002fe200000000ff */
        /* <DEDUP_REMOVED lines=9> */
[----:B------:R-:W-:Y:S01]  /*8c30*/  FADD.FTZ R4, R185, R4 ;  /* 0x00000004b9047221 */ /* 0x000fe20000010000 */
[----:B------:R-:W-:Y:S01]  /*8c40*/  HMMA.16816.F32 R116, R96, R124, R116 ;  /* 0x0000007c6074723c */ /* 0x000fe20000001874 */
[----:B------:R-:W-:Y:S02]  /*8c50*/  FADD.FTZ R2, R197, R2 ;  /* 0x00000002c5027221 */ /* 0x000fe40000010000 */
[----:B------:R-:W-:Y:S02]  /*8c60*/  FADD.FTZ R0, R193, R0 ;  /* 0x00000000c1007221 */ /* 0x000fe40000010000 */
[----:B------:R-:W-:-:S02]  /*8c70*/  FADD.FTZ R5, R188, R5 ;  /* 0x00000005bc057221 */ /* 0x000fc40000010000 */
        /* <DEDUP_REMOVED lines=31> */
[----:B------:R-:W-:Y:S01]  /*8e70*/  HMMA.16816.F32 R156, R96, R158, R64 ;  /* 0x0000009e609c723c */ /* 0x000fe20000001840 */
[----:B------:R-:W-:Y:S01]  /*8e80*/  FADD.FTZ R2, R31, R2 ;  /* 0x000000021f027221 */ /* 0x000fe20000010000 */
[----:B------:R1:W-:Y:S01]  /*8e90*/  STL [R1+0x10], R5 ;  /* 0x0000100501007387 */ /* 0x0003e20000100800 */
[----:B------:R-:W-:-:S03]  /*8ea0*/  FADD.FTZ R0, R23, R0 ;  /* 0x0000000017007221 */ /* 0x000fc60000010000 */
[----:B------:R1:W-:Y:S02]  /*8eb0*/  STL [R1+0x14], R4 ;  /* 0x0000140401007387 */ /* 0x0003e40000100800 */
[C---:B------:R-:W-:Y:S02]  /*8ec0*/  HMMA.16816.F32 R172, R96.reuse, R174, R48 ;  /* 0x000000ae60ac723c */ /* 0x040fe40000001830 */
[----:B------:R1:W-:Y:S04]  /*8ed0*/  STL [R1+0x18], R2 ;  /* 0x0000180201007387 */ /* 0x0003e80000100800 */
[----:B------:R1:W-:Y:S02]  /*8ee0*/  STL [R1+0x1c], R0 ;  /* 0x00001c0001007387 */ /* 0x0003e40000100800 */
[C---:B------:R-:W-:Y:S08]  /*8ef0*/  HMMA.16816.F32 R80, R96.reuse, R82, R52 ;  /* 0x000000526050723c */ /* 0x040ff00000001834 */
[C---:B------:R-:W-:Y:S08]  /*8f00*/  HMMA.16816.F32 R84, R96.reuse, R16, R56 ;  /* 0x000000106054723c */ /* 0x040ff00000001838 */
[----:B------:R-:W-:Y:S01]  /*8f10*/  HMMA.16816.F32 R96, R96, R18, R40 ;  /* 0x000000126060723c */ /* 0x000fe20000001828 */
[----:B------:R-:W-:Y:S03]  /*8f20*/  @!UPT UIADD3 URZ, URZ, URZ, URZ ;  /* 0x0000003f3f3ff290 */ /* 0x000fe6000fffe03f */
[----:B------:R-:W-:Y:S11]  /*8f30*/  @P0 BRA `(.L_x_325) ;  /* 0x0000002000000947 */ /* 0x000ff60003800000 */
.L_x_323:
[----:B-1----:R-:W2:Y:S02]  /*8f40*/  LDL.LU R0, [R1] ;  /* 0x0000000001007983 */ /* 0x002ea40000300800 */
[----:B--2---:R-:W-:-:S07]  /*8f50*/  IADD3 R227, R0, -0x1, RZ ;  /* 0xffffffff00e37810 */ /* 0x004fce0007ffe0ff */
.L_x_325:
[----:B------:R-:W-:-:S13]  /*8f60*/  ISETP.GE.AND P0, PT, R227, RZ, PT ;  /* 0x000000ffe300720c */ /* 0x000fda0003f06270 */
[----:B------:R-:W-:Y:S05]  /*8f70*/  @!P0 BRA `(.L_x_326) ;  /* 0x00003a9000008947 */ /* 0x000fea0003800000 */
[----:B------:R-:W2:Y:S01]  /*8f80*/  LDL.LU.64 R6, [R1+0x8] ;  /* 0x0000080001067983 */ /* 0x000ea20000300a00 */
[----:B-1----:R-:W-:Y:S01]  /*8f90*/  IMAD.MOV.U32 R2, RZ, RZ, 0x5 ;  /* 0x00000005ff027424 */ /* 0x002fe200078e00ff */
[----:B------:R-:W-:Y:S01]  /*8fa0*/  MOV R0, c[0x0][0x1a0] ;  /* 0x0000680000007a02 */ /* 0x000fe20000000f00 */
[----:B------:R-:W-:Y:S01]  /*8fb0*/  IMAD.MOV.U32 R100, RZ, RZ, R104 ;  /* 0x000000ffff647224 */ /* 0x000fe200078e0068 */
[----:B------:R-:W3:Y:S01]  /*8fc0*/  LDL.LU.64 R4, [R1+0x20] ;  /* 0x0000200001047983 */ /* 0x000ee20000300a00 */
[----:B------:R-:W-:Y:S01]  /*8fd0*/  MOV R107, R3 ;  /* 0x00000003006b7202 */ /* 0x000fe20000000f00 */
[----:B------:R-:W-:Y:S01]  /*8fe0*/  IMAD.MOV.U32 R106, RZ, RZ, R102 ;  /* 0x000000ffff6a7224 */ /* 0x000fe200078e0066 */
[C---:B------:R-:W-:Y:S01]  /*8ff0*/  SHF.L.U64.HI R2, R0.reuse, R2, c[0x0][0x1a4] ;  /* 0x0000690000027619 */ /* 0x040fe20000010202 */
[----:B------:R-:W-:Y:S01]  /*9000*/  IMAD.SHL.U32 R0, R0, 0x20, RZ ;  /* 0x0000002000007824 */ /* 0x000fe200078e00ff */
[----:B------:R-:W-:-:S04]  /*9010*/  MOV R105, R103 ;  /* 0x0000006700697202 */ /* 0x000fc80000000f00 */
[----:B------:R-:W-:Y:S01]  /*9020*/  SHF.L.U64.HI R0, R0, 0x1, R2 ;  /* 0x0000000100007819 */ /* 0x000fe20000010202 */
[----:B--2---:R-:W-:Y:S01]  /*9030*/  IMAD.MOV.U32 R3, RZ, RZ, R7 ;  /* 0x000000ffff037224 */ /* 0x004fe200078e0007 */
[----:B---3--:R-:W-:-:S05]  /*9040*/  MOV R2, R4 ;  /* 0x0000000400027202 */ /* 0x008fca0000000f00 */
[----:B------:R1:W-:Y:S01]  /*9050*/  STL.64 [R1+0x20], R2 ;  /* 0x0000200201007387 */ /* 0x0003e20000100a00 */
[----:B------:R-:W-:Y:S05]  /*9060*/  BRA `(.L_x_327) ;  /* 0x000001e000007947 */ /* 0x000fea0003800000 */
.L_x_329:
[----:B------:R-:W2:Y:S01]  /*9070*/  LDL.64 R102, [R1+0x30] ;  /* 0x0000300001667983 */ /* 0x000ea20000100a00 */
[----:B------:R-:W-:Y:S01]  /*9080*/  IADD3 R0, R227, -0x1, RZ ;  /* 0xffffffffe3007810 */ /* 0x000fe20007ffe0ff */
[----:B------:R-:W-:Y:S02]  /*9090*/  IMAD.MOV.U32 R101, RZ, RZ, c[0x0][0x198] ;  /* 0x00006600ff657624 */ /* 0x000fe400078e00ff */
[----:B------:R-:W3:Y:S01]  /*90a0*/  LDL.64 R242, [R1+0x28] ;  /* 0x0000280001f27983 */ /* 0x000ee20000100a00 */
[----:B------:R-:W-:Y:S01]  /*90b0*/  SHF.R.S32.HI R2, RZ, 0x1f, R0 ;  /* 0x0000001fff027819 */ /* 0x000fe20000011400 */
[----:B------:R-:W-:Y:S04]  /*90c0*/  IMAD.WIDE.U32 R4, R0, c[0x0][0x198], RZ ;  /* 0x0000660000047a25 */ /* 0x000fe800078e00ff */
[----:B------:R-:W-:Y:S04]  /*90d0*/  IMAD R2, R2, c[0x0][0x198], RZ ;  /* 0x0000660002027a24 */ /* 0x000fe800078e02ff */
[----:B------:R-:W-:Y:S04]  /*90e0*/  IMAD R2, R0, c[0x0][0x19c], R2 ;  /* 0x0000670000027a24 */ /* 0x000fe800078e0202 */
[----:B------:R-:W-:Y:S01]  /*90f0*/  IMAD.IADD R3, R5, 0x1, R2 ;  /* 0x0000000105037824 */ /* 0x000fe200078e0202 */
[----:B--2---:R-:W-:Y:S01]  /*9100*/  LEA R0, P1, R4, R102, 0x6 ;  /* 0x0000006604007211 */ /* 0x004fe200078230ff */
[----:B------:R-:W-:Y:S02]  /*9110*/  IMAD.MOV.U32 R103, RZ, RZ, c[0x0][0x198] ;  /* 0x00006600ff677624 */ /* 0x000fe400078e00ff */
[----:B------:R-:W-:Y:S01]  /*9120*/  IMAD.MOV.U32 R102, RZ, RZ, 0x6 ;  /* 0x00000006ff667424 */ /* 0x000fe200078e00ff */
[----:B------:R-:W-:Y:S02]  /*9130*/  LEA R2, P2, R0, c[0x0][0x168], 0x1 ;  /* 0x00005a0000027a11 */ /* 0x000fe400078408ff */
[----:B---3--:R-:W-:Y:S02]  /*9140*/  LEA.HI.X R3, R4, R243, R3, 0x6, P1 ;  /* 0x000000f304037211 */ /* 0x008fe400008f3403 */
[----:B------:R-:W-:Y:S02]  /*9150*/  SHF.L.U32 R103, R103, 0x6, RZ ;  /* 0x0000000667677819 */ /* 0x000fe400000006ff */
[----:B------:R-:W-:Y:S02]  /*9160*/  LEA.HI.X R3, R0, c[0x0][0x16c], R3, 0x1, P2 ;  /* 0x00005b0000037a11 */ /* 0x000fe400010f0c03 */
[----:B------:R-:W-:Y:S02]  /*9170*/  IADD3 R4, P1, R103, R2, RZ ;  /* 0x0000000267047210 */ /* 0x000fe40007f3e0ff */
[----:B------:R-:W-:Y:S01]  /*9180*/  SHF.L.U64.HI R101, R101, R102, c[0x0][0x19c] ;  /* 0x0000670065657619 */ /* 0x000fe20000010266 */
[----:B------:R-:W-:Y:S01]  /*9190*/  @!PT LDS RZ, [RZ] ;  /* 0x00000000fffff984 */ /* 0x000fe20000000800 */
[----:B------:R-:W-:Y:S01]  /*91a0*/  @!PT LDS RZ, [RZ] ;  /* 0x00000000fffff984 */ /* 0x000fe20000000800 */
[----:B------:R-:W-:Y:S01]  /*91b0*/  @!PT LDS RZ, [RZ] ;  /* 0x00000000fffff984 */ /* 0x000fe20000000800 */
[----:B------:R1:W-:Y:S03]  /*91c0*/  LDGSTS.E.BYPASS.LTC128B.128 [R226+0x6000], [R2.64] ;  /* 0x0600000002e27fae */ /* 0x0003e6000b901d46 */
[----:B------:R-:W-:Y:S01]  /*91d0*/  IADD3.X R5, R101, R3, RZ, P1, !PT ;  /* 0x0000000365057210 */ /* 0x000fe20000ffe4ff */
[----:B------:R1:W-:Y:S04]  /*91e0*/  LDGSTS.E.BYPASS.LTC128B.128 [R226+0x7000], [R2.64+0x40] ;  /* 0x0700004002e27fae */ /* 0x0003e8000b901d46 */
[----:B------:R1:W-:Y:S04]  /*91f0*/  LDGSTS.E.BYPASS.LTC128B.128 [R226+0x8000], [R2.64+0x80] ;  /* 0x0800008002e27fae */ /* 0x0003e8000b901d46 */
[----:B------:R1:W-:Y:S04]  /*9200*/  LDGSTS.E.BYPASS.LTC128B.128 [R226+0x6800], [R4.64] ;  /* 0x0680000004e27fae */ /* 0x0003e8000b901d46 */
[----:B------:R1:W-:Y:S04]  /*9210*/  LDGSTS.E.BYPASS.LTC128B.128 [R226+0x7800], [R4.64+0x40] ;  /* 0x0780004004e27fae */ /* 0x0003e8000b901d46 */
[----:B------:R1:W-:Y:S04]  /*9220*/  LDGSTS.E.BYPASS.LTC128B.128 [R226+0x8800], [R4.64+0x80] ;  /* 0x0880008004e27fae */ /* 0x0003e8000b901d46 */
[----:B------:R-:W0:Y:S01]  /*9230*/  LDGDEPBAR ;  /* 0x00000000000079af */ /* 0x000e220000000000 */
[----:B------:R-:W-:-:S05]  /*9240*/  BRA `(.L_x_328) ;  /* 0x0000128000007947 */ /* 0x000fca0003800000 */
.L_x_327:
[----:B------:R-:W2:Y:S01]  /*9250*/  LDL.64 R6, [R1+0x20] ;  /* 0x0000200001067983 */ /* 0x000ea20000100a00 */
[----:B-1----:R-:W-:Y:S01]  /*9260*/  MOV R2, c[0x0][0x1a0] ;  /* 0x0000680000027a02 */ /* 0x002fe20000000f00 */
[----:B------:R-:W-:Y:S04]  /*9270*/  DEPBAR.LE SB0, 0x0 ;  /* 0x000080000000791a */ /* 0x000fe80000000000 */
[----:B------:R-:W-:Y:S01]  /*9280*/  MOV R0, 0x6 ;  /* 0x0000000600007802 */ /* 0x000fe20000000f00 */
[----:B------:R-:W-:Y:S01]  /*9290*/  BAR.SYNC.DEFER_BLOCKING 0x0 ;  /* 0x0000000000007b1d */ /* 0x000fe20000010000 */
[C---:B------:R-:W-:Y:S02]  /*92a0*/  SHF.L.U32 R4, R2.reuse, 0x6, RZ ;  /* 0x0000000602047819 */ /* 0x040fe400000006ff */
[----:B------:R-:W-:Y:S02]  /*92b0*/  SHF.L.U64.HI R0, R2, R0, c[0x0][0x1a4] ;  /* 0x0000690002007619 */ /* 0x000fe40000010200 */
[----:B------:R-:W-:Y:S02]  /*92c0*/  SHF.R.S32.HI R2, RZ, 0x1f, R227 ;  /* 0x0000001fff027819 */ /* 0x000fe400000114e3 */
[----:B------:R-:W-:Y:S01]  /*92d0*/  MOV R8, c[0x0][0x1a0] ;  /* 0x0000680000087a02 */ /* 0x000fe20000000f00 */
[----:B------:R-:W-:Y:S01]  /*92e0*/  IMAD R0, R0, R227, RZ ;  /* 0x000000e300007224 */ /* 0x000fe200078e02ff */
[----:B------:R-:W-:Y:S02]  /*92f0*/  MOV R9, 0x5 ;  /* 0x0000000500097802 */ /* 0x000fe40000000f00 */
[----:B------:R-:W-:Y:S01]  /*9300*/  SHF.L.U32 R5, R8, 0x5, RZ ;  /* 0x0000000508057819 */ /* 0x000fe200000006ff */
[-C--:B------:R-:W-:Y:S01]  /*9310*/  IMAD R0, R2, R4.reuse, R0 ;  /* 0x0000000402007224 */ /* 0x080fe200078e0200 */
[----:B------:R-:W-:Y:S04]  /*9320*/  SHF.L.U64.HI R8, R8, R9, c[0x0][0x1a4] ;  /* 0x0000690008087619 */ /* 0x000fe80000010209 */
[----:B------:R-:W-:Y:S01]  /*9330*/  SHF.L.U64.HI R8, R5, 0x1, R8 ;  /* 0x0000000105087819 */ /* 0x000fe20000010208 */
[----:B--2---:R-:W-:Y:S01]  /*9340*/  IMAD.WIDE.U32 R6, R227, R4, R6 ;  /* 0x00000004e3067225 */ /* 0x004fe200078e0006 */
[----:B------:R-:W-:Y:S04]  /*9350*/  SHF.L.U32 R4, R5, 0x1, RZ ;  /* 0x0000000105047819 */ /* 0x000fe800000006ff */
[----:B------:R-:W-:Y:S02]  /*9360*/  LEA R2, P1, R6, c[0x0][0x170], 0x1 ;  /* 0x00005c0006027a11 */ /* 0x000fe400078208ff */
[----:B------:R-:W-:Y:S02]  /*9370*/  IADD3 R0, R7, R0, RZ ;  /* 0x0000000007007210 */ /* 0x000fe40007ffe0ff */
[----:B------:R-:W-:Y:S02]  /*9380*/  IADD3 R4, P0, R4, R2, RZ ;  /* 0x0000000204047210 */ /* 0x000fe40007f1e0ff */
[----:B------:R-:W-:Y:S04]  /*9390*/  LEA.HI.X R3, R6, c[0x0][0x174], R0, 0x1, P1 ;  /* 0x00005d0006037a11 */ /* 0x000fe800008f0c00 */
[----:B------:R-:W-:Y:S01]  /*93a0*/  IADD3.X R5, R8, R3, RZ, P0, !PT ;  /* 0x0000000308057210 */ /* 0x000fe200007fe4ff */
[----:B------:R-:W-:Y:S01]  /*93b0*/  @!PT LDS RZ, [RZ] ;  /* 0x00000000fffff984 */ /* 0x000fe20000000800 */
[----:B------:R-:W-:Y:S01]  /*93c0*/  @!PT LDS RZ, [RZ] ;  /* 0x00000000fffff984 */ /* 0x000fe20000000800 */
[----:B------:R-:W-:Y:S01]  /*93d0*/  @!PT LDS RZ, [RZ] ;  /* 0x00000000fffff984 */ /* 0x000fe20000000800 */
[----:B------:R1:W-:Y:S01]  /*93e0*/  LDGSTS.E.BYPASS.LTC128B.128 [R226+0x9000], [R2.64] ;  /* 0x0900000002e27fae */ /* 0x0003e2000b901d46 */
[----:B------:R-:W-:Y:S07]  /*93f0*/  ISETP.GT.AND P0, PT, R227, RZ, PT ;  /* 0x000000ffe300720c */ /* 0x000fee0003f04270 */
[----:B------:R1:W-:Y:S08]  /*9400*/  LDGSTS.E.BYPASS.LTC128B.128 [R226+0xa000], [R2.64+0x40] ;  /* 0x0a00004002e27fae */ /* 0x0003f0000b901d46 */
[----:B------:R1:W-:Y:S08]  /*9410*/  LDGSTS.E.BYPASS.LTC128B.128 [R226+0xb000], [R2.64+0x80] ;  /* 0x0b00008002e27fae */ /* 0x0003f0000b901d46 */
[----:B------:R2:W-:Y:S08]  /*9420*/  LDGSTS.E.BYPASS.LTC128B.128 [R226+0x9800], [R4.64] ;  /* 0x0980000004e27fae */ /* 0x0005f0000b901d46 */
[----:B------:R2:W-:Y:S08]  /*9430*/  LDGSTS.E.BYPASS.LTC128B.128 [R226+0xa800], [R4.64+0x40] ;  /* 0x0a80004004e27fae */ /* 0x0005f0000b901d46 */
[----:B------:R2:W-:Y:S08]  /*9440*/  LDGSTS.E.BYPASS.LTC128B.128 [R226+0xb800], [R4.64+0x80] ;  /* 0x0b80008004e27fae */ /* 0x0005f0000b901d46 */
[----:B------:R-:W-:Y:S08]  /*9450*/  LDSM.16.M88.4 R64, [R224] ;  /* 0x00000000e040783b */ /* 0x000ff00000000200 */
[----:B------:R-:W2:Y:S08]  /*9460*/  LDSM.16.M88.4 R16, [R223] ;  /* 0x00000000df10783b */ /* 0x000eb00000000200 */
[----:B------:R-:W3:Y:S08]  /*9470*/  LDSM.16.M88.4 R60, [R224+0x1000] ;  /* 0x00100000e03c783b */ /* 0x000ef00000000200 */
[----:B------:R-:W4:Y:S08]  /*9480*/  LDSM.16.M88.4 R32, [R223+0x400] ;  /* 0x00040000df20783b */ /* 0x000f300000000200 */
[----:B------:R-:W0:Y:S08]  /*9490*/  LDGDEPBAR ;  /* 0x00000000000079af */ /* 0x000e300000000000 */
[----:B------:R-:W5:Y:S01]  /*94a0*/  LDSM.16.M88.4 R48, [R223+0x800] ;  /* 0x00080000df30783b */ /* 0x000f620000000200 */
[-C--:B--2---:R-:W-:Y:S07]  /*94b0*/  HMMA.16816.F32 R4, R64, R16.reuse, RZ ;  /* 0x000000104004723c */ /* 0x084fee00000018ff */
[----:B------:R-:W2:Y:S01]  /*94c0*/  LDSM.16.M88.4 R108, [R223+0xc00] ;  /* 0x000c0000df6c783b */ /* 0x000ea20000000200 */
[C---:B---3--:R-:W-:Y:S07]  /*94d0*/  HMMA.16816.F32 R8, R60.reuse, R16, RZ ;  /* 0x000000103c08723c */ /* 0x048fee00000018ff */
[----:B------:R-:W-:Y:S01]  /*94e0*/  LDSM.16.M88.4 R176, [R225] ;  /* 0x00000000e1b0783b */ /* 0x000fe20000000200 */
[-C--:B------:R-:W-:Y:S07]  /*94f0*/  HMMA.16816.F32 R12, R60, R18.reuse, RZ ;  /* 0x000000123c0c723c */ /* 0x080fee00000018ff */
[----:B------:R-:W3:Y:S01]  /*9500*/  LDSM.16.M88.4 R180, [R222] ;  /* 0x00000000deb4783b */ /* 0x000ee20000000200 */
[C---:B------:R-:W-:Y:S07]  /*9510*/  HMMA.16816.F32 R16, R64.reuse, R18, RZ ;  /* 0x000000124010723c */ /* 0x040fee00000018ff */
[----:B------:R-:W1:Y:S01]  /*9520*/  LDSM.16.M88.4 R184, [R225+0x1000] ;  /* 0x00100000e1b8783b */ /* 0x000e620000000200 */
[-C--:B----4-:R-:W-:Y:S07]  /*9530*/  HMMA.16816.F32 R20, R64, R32.reuse, RZ ;  /* 0x000000204014723c */ /* 0x090fee00000018ff */
[----:B------:R-:W4:Y:S01]  /*9540*/  LDSM.16.M88.4 R188, [R222+0x400] ;  /* 0x00040000debc783b */ /* 0x000f220000000200 */
[C---:B------:R-:W-:Y:S07]  /*9550*/  HMMA.16816.F32 R24, R60.reuse, R32, RZ ;  /* 0x000000203c18723c */ /* 0x040fee00000018ff */
[----:B------:R-:W1:Y:S01]  /*9560*/  LDSM.16.M88.4 R192, [R222+0x800] ;  /* 0x00080000dec0783b */ /* 0x000e620000000200 */
[-C--:B------:R-:W-:Y:S07]  /*9570*/  HMMA.16816.F32 R28, R60, R34.reuse, RZ ;  /* 0x000000223c1c723c */ /* 0x080fee00000018ff */
[----:B------:R-:W1:Y:S01]  /*9580*/  LDSM.16.M88.4 R196, [R222+0xc00] ;  /* 0x000c0000dec4783b */ /* 0x000e620000000200 */
[C---:B------:R-:W-:Y:S07]  /*9590*/  HMMA.16816.F32 R32, R64.reuse, R34, RZ ;  /* 0x000000224020723c */ /* 0x040fee00000018ff */
[----:B------:R-:W-:Y:S01]  /*95a0*/  LDSM.16.M88.4 R200, [R223+0x1800] ;  /* 0x00180000dfc8783b */ /* 0x000fe20000000200 */
[-C--:B-----5:R-:W-:Y:S07]  /*95b0*/  HMMA.16816.F32 R36, R64, R48.reuse, RZ ;  /* 0x000000304024723c */ /* 0x0a0fee00000018ff */
[----:B------:R-:W-:Y:S01]  /*95c0*/  LDSM.16.M88.4 R204, [R223+0x1c00] ;  /* 0x001c0000dfcc783b */ /* 0x000fe20000000200 */
[C---:B------:R-:W-:Y:S07]  /*95d0*/  HMMA.16816.F32 R40, R60.reuse, R48, RZ ;  /* 0x000000303c28723c */ /* 0x040fee00000018ff */
[----:B------:R-:W-:Y:S01]  /*95e0*/  LDSM.16.M88.4 R208, [R225+0x2000] ;  /* 0x00200000e1d0783b */ /* 0x000fe20000000200 */
[-C--:B------:R-:W-:Y:S07]  /*95f0*/  HMMA.16816.F32 R44, R60, R50.reuse, RZ ;  /* 0x000000323c2c723c */ /* 0x080fee00000018ff */
[----:B------:R-:W-:Y:S01]  /*9600*/  LDSM.16.M88.4 R212, [R222+0x1000] ;  /* 0x00100000ded4783b */ /* 0x000fe20000000200 */
[C---:B------:R-:W-:Y:S07]  /*9610*/  HMMA.16816.F32 R48, R64.reuse, R50, RZ ;  /* 0x000000324030723c */ /* 0x040fee00000018ff */
[----:B------:R-:W-:Y:S01]  /*9620*/  LDSM.16.M88.4 R216, [R222+0x2000] ;  /* 0x00200000ded8783b */ /* 0x000fe20000000200 */
[-C--:B--2---:R-:W-:Y:S08]  /*9630*/  HMMA.16816.F32 R52, R64, R108.reuse, RZ ;  /* 0x0000006c4034723c */ /* 0x084ff000000018ff */
[C---:B------:R-:W-:Y:S08]  /*9640*/  HMMA.16816.F32 R56, R60.reuse, R108, RZ ;  /* 0x0000006c3c38723c */ /* 0x040ff000000018ff */
[-C--:B------:R-:W-:Y:S08]  /*9650*/  HMMA.16816.F32 R60, R60, R110.reuse, RZ ;  /* 0x0000006e3c3c723c */ /* 0x080ff000000018ff */
[----:B------:R-:W-:Y:S01]  /*9660*/  HMMA.16816.F32 R64, R64, R110, RZ ;  /* 0x0000006e4040723c */ /* 0x000fe200000018ff */
[----:B------:R-:W-:Y:S07]  /*9670*/  LDSM.16.M88.4 R108, [R224+0x2000] ;  /* 0x00200000e06c783b */ /* 0x000fee0000000200 */
[-C--:B---3--:R-:W-:Y:S08]  /*9680*/  HMMA.16816.F32 R4, R176, R180.reuse, R4 ;  /* 0x000000b4b004723c */ /* 0x088ff00000001804 */
[C---:B-1----:R-:W-:Y:S08]  /*9690*/  HMMA.16816.F32 R8, R184.reuse, R180, R8 ;  /* 0x000000b4b808723c */ /* 0x042ff00000001808 */
[-C--:B------:R-:W-:Y:S08]  /*96a0*/  HMMA.16816.F32 R12, R184, R182.reuse, R12 ;  /* 0x000000b6b80c723c */ /* 0x080ff0000000180c */
[C---:B------:R-:W-:Y:S01]  /*96b0*/  HMMA.16816.F32 R16, R176.reuse, R182, R16 ;  /* 0x000000b6b010723c */ /* 0x040fe20000001810 */
[----:B------:R-:W1:Y:S07]  /*96c0*/  LDSM.16.M88.4 R180, [R223+0x1000] ;  /* 0x00100000dfb4783b */ /* 0x000e6e0000000200 */
[-C--:B----4-:R-:W-:Y:S08]  /*96d0*/  HMMA.16816.F32 R20, R176, R188.reuse, R20 ;  /* 0x000000bcb014723c */ /* 0x090ff00000001814 */
        /* <DEDUP_REMOVED lines=8> */
[----:B------:R-:W3:Y:S07]  /*9760*/  LDSM.16.M88.4 R192, [R223+0x1400] ;  /* 0x00140000dfc0783b */ /* 0x000eee0000000200 */
[-C--:B------:R-:W-:Y:S08]  /*9770*/  HMMA.16816.F32 R52, R176, R196.reuse, R52 ;  /* 0x000000c4b034723c */ /* 0x080ff00000001834 */
[C---:B------:R-:W-:Y:S08]  /*9780*/  HMMA.16816.F32 R56, R184.reuse, R196, R56 ;  /* 0x000000c4b838723c */ /* 0x040ff00000001838 */
[-C--:B------:R-:W-:Y:S01]  /*9790*/  HMMA.16816.F32 R60, R184, R198.reuse, R60 ;  /* 0x000000c6b83c723c */ /* 0x080fe2000000183c */
[----:B------:R-:W4:Y:S07]  /*97a0*/  LDSM.16.M88.4 R184, [R225+0x3000] ;  /* 0x00300000e1b8783b */ /* 0x000f2e0000000200 */
[----:B------:R-:W-:Y:S01]  /*97b0*/  HMMA.16816.F32 R64, R176, R198, R64 ;  /* 0x000000c6b040723c */ /* 0x000fe20000001840 */
[----:B------:R-:W5:Y:S07]  /*97c0*/  LDSM.16.M88.4 R176, [R222+0x1400] ;  /* 0x00140000deb0783b */ /* 0x000f6e0000000200 */
[-C--:B-1----:R-:W-:Y:S01]  /*97d0*/  HMMA.16816.F32 R4, R108, R180.reuse, R4 ;  /* 0x000000b46c04723c */ /* 0x082fe20000001804 */
[----:B------:R-:W-:Y:S07]  /*97e0*/  LDSM.16.M88.4 R196, [R224+0x5000] ;  /* 0x00500000e0c4783b */ /* 0x000fee0000000200 */
[C---:B--2---:R-:W-:Y:S08]  /*97f0*/  HMMA.16816.F32 R8, R188.reuse, R180, R8 ;  /* 0x000000b4bc08723c */ /* 0x044ff00000001808 */
        /* <DEDUP_REMOVED lines=19> */
[-C--:B------:R-:W-:Y:S01]  /*9930*/  HMMA.16816.F32 R4, R208, R212.reuse, R4 ;  /* 0x000000d4d004723c */ /* 0x080fe20000001804 */
[----:B------:R-:W2:Y:S07]  /*9940*/  LDSM.16.M88.4 R204, [R223+0x2800] ;  /* 0x00280000dfcc783b */ /* 0x000eae0000000200 */
[C---:B----4-:R-:W-:Y:S08]  /*9950*/  HMMA.16816.F32 R8, R184.reuse, R212, R8 ;  /* 0x000000d4b808723c */ /* 0x050ff00000001808 */
[-C--:B------:R-:W-:Y:S08]  /*9960*/  HMMA.16816.F32 R12, R184, R214.reuse, R12 ;  /* 0x000000d6b80c723c */ /* 0x080ff0000000180c */
[C---:B------:R-:W-:Y:S01]  /*9970*/  HMMA.16816.F32 R16, R208.reuse, R214, R16 ;  /* 0x000000d6d010723c */ /* 0x040fe20000001810 */
[----:B------:R-:W3:Y:S07]  /*9980*/  LDSM.16.M88.4 R212, [R223+0x2c00] ;  /* 0x002c0000dfd4783b */ /* 0x000eee0000000200 */
[-C--:B-----5:R-:W-:Y:S08]  /*9990*/  HMMA.16816.F32 R20, R208, R176.reuse, R20 ;  /* 0x000000b0d014723c */ /* 0x0a0ff00000001814 */
        /* <DEDUP_REMOVED lines=25> */
[-C--:B---3--:R-:W-:Y:S08]  /*9b30*/  HMMA.16816.F32 R52, R188, R212.reuse, R52 ;  /* 0x000000d4bc34723c */ /* 0x088ff00000001834 */
[C---:B------:R-:W-:Y:S08]  /*9b40*/  HMMA.16816.F32 R56, R196.reuse, R212, R56 ;  /* 0x000000d4c438723c */ /* 0x040ff00000001838 */
[-C--:B------:R-:W-:Y:S08]  /*9b50*/  HMMA.16816.F32 R60, R196, R214.reuse, R60 ;  /* 0x000000d6c43c723c */ /* 0x080ff0000000183c */
[----:B------:R-:W-:Y:S08]  /*9b60*/  HMMA.16816.F32 R64, R188, R214, R64 ;  /* 0x000000d6bc40723c */ /* 0x000ff00000001840 */
[-C--:B----4-:R-:W-:Y:S08]  /*9b70*/  HMMA.16816.F32 R4, R176, R216.reuse, R4 ;  /* 0x000000d8b004723c */ /* 0x090ff00000001804 */
[C---:B-1----:R-:W-:Y:S08]  /*9b80*/  HMMA.16816.F32 R8, R108.reuse, R216, R8 ;  /* 0x000000d86c08723c */ /* 0x042ff00000001808 */
[-C--:B------:R-:W-:Y:S08]  /*9b90*/  HMMA.16816.F32 R12, R108, R218.reuse, R12 ;  /* 0x000000da6c0c723c */ /* 0x080ff0000000180c */
[----:B------:R-:W-:Y:S01]  /*9ba0*/  FMUL.FTZ R4, R4, c[0x0][0x2ec] ;  /* 0x0000bb0004047a20 */ /* 0x000fe20000410000 */
[C---:B------:R-:W-:Y:S03]  /*9bb0*/  HMMA.16816.F32 R16, R176.reuse, R218, R16 ;  /* 0x000000dab010723c */ /* 0x040fe60000001810 */
[----:B------:R-:W1:Y:S01]  /*9bc0*/  MUFU.TANH R180, R4 ;  /* 0x0000000400b47308 */ /* 0x000e620000002400 */
[----:B------:R-:W-:Y:S02]  /*9bd0*/  FMUL.FTZ R5, R5, c[0x0][0x2ec] ;  /* 0x0000bb0005057a20 */ /* 0x000fe40000410000 */
[----:B------:R-:W-:Y:S02]  /*9be0*/  FMUL.FTZ R6, R6, c[0x0][0x2ec] ;  /* 0x0000bb0006067a20 */ /* 0x000fe40000410000 */
[----:B------:R-:W-:Y:S04]  /*9bf0*/  FMUL.FTZ R7, R7, c[0x0][0x2ec] ;  /* 0x0000bb0007077a20 */ /* 0x000fe80000410000 */
[----:B------:R-:W-:Y:S01]  /*9c00*/  FMUL.FTZ R8, R8, c[0x0][0x2ec] ;  /* 0x0000bb0008087a20 */ /* 0x000fe20000410000 */
[----:B------:R-:W2:Y:S01]  /*9c10*/  MUFU.TANH R185, R5 ;  /* 0x0000000500b97308 */ /* 0x000ea20000002400 */
[----:B------:R-:W-:Y:S02]  /*9c20*/  FMUL.FTZ R9, R9, c[0x0][0x2ec] ;  /* 0x0000bb0009097a20 */ /* 0x000fe40000410000 */
[----:B------:R-:W-:Y:S02]  /*9c30*/  FMUL.FTZ R10, R10, c[0x0][0x2ec] ;  /* 0x0000bb000a0a7a20 */ /* 0x000fe40000410000 */
[----:B------:R-:W-:Y:S02]  /*9c40*/  FMUL.FTZ R11, R11, c[0x0][0x2ec] ;  /* 0x0000bb000b0b7a20 */ /* 0x000fe40000410000 */
[----:B------:R-:W-:Y:S02]  /*9c50*/  FMUL.FTZ R12, R12, c[0x0][0x2ec] ;  /* 0x0000bb000c0c7a20 */ /* 0x000fe40000410000 */
[----:B------:R-:W-:Y:S01]  /*9c60*/  FMUL.FTZ R13, R13, c[0x0][0x2ec] ;  /* 0x0000bb000d0d7a20 */ /* 0x000fe20000410000 */
[----:B------:R-:W3:Y:S01]  /*9c70*/  MUFU.TANH R181, R6 ;  /* 0x0000000600b57308 */ /* 0x000ee20000002400 */
[----:B------:R-:W-:Y:S02]  /*9c80*/  FMUL.FTZ R14, R14, c[0x0][0x2ec] ;  /* 0x0000bb000e0e7a20 */ /* 0x000fe40000410000 */
[----:B------:R-:W-:Y:S07]  /*9c90*/  FMUL.FTZ R15, R15, c[0x0][0x2ec] ;  /* 0x0000bb000f0f7a20 */ /* 0x000fee0000410000 */
[----:B------:R4:W1:Y:S10]  /*9ca0*/  MUFU.TANH R186, R7 ;  /* 0x0000000700ba7308 */ /* 0x0008740000002400 */
[----:B------:R-:W1:Y:S10]  /*9cb0*/  MUFU.TANH R183, R8 ;  /* 0x0000000800b77308 */ /* 0x000e740000002400 */
[----:B------:R-:W1:Y:S01]  /*9cc0*/  MUFU.TANH R190, R9 ;  /* 0x0000000900be7308 */ /* 0x000e620000002400 */
[----:B----4-:R-:W4:Y:S09]  /*9cd0*/  LDSM.16.M88.4 R4, [R222+0x2400] ;  /* 0x00240000de04783b */ /* 0x010f320000000200 */
[----:B------:R-:W1:Y:S10]  /*9ce0*/  MUFU.TANH R182, R10 ;  /* 0x0000000a00b67308 */ /* 0x000e740000002400 */
[----:B------:R5:W1:Y:S10]  /*9cf0*/  MUFU.TANH R191, R11 ;  /* 0x0000000b00bf7308 */ /* 0x000a740000002400 */
[----:B------:R1:W1:Y:S10]  /*9d00*/  MUFU.TANH R184, R12 ;  /* 0x0000000c00b87308 */ /* 0x0002740000002400 */
[----:B------:R2:W2:Y:S01]  /*9d10*/  MUFU.TANH R189, R13 ;  /* 0x0000000d00bd7308 */ /* 0x0004a20000002400 */
[----:B-----5:R-:W5:Y:S01]  /*9d20*/  LDSM.16.M88.4 R8, [R222+0x2800] ;  /* 0x00280000de08783b */ /* 0x020f620000000200 */
[-C--:B----4-:R-:W-:Y:S08]  /*9d30*/  HMMA.16816.F32 R20, R176, R4.reuse, R20 ;  /* 0x00000004b014723c */ /* 0x090ff00000001814 */
[----:B------:R4:W3:Y:S01]  /*9d40*/  MUFU.TANH R188, R14 ;  /* 0x0000000e00bc7308 */ /* 0x0008e20000002400 */
[C---:B------:R-:W-:Y:S04]  /*9d50*/  HMMA.16816.F32 R24, R108.reuse, R4, R24 ;  /* 0x000000046c18723c */ /* 0x040fe80000001818 */
[----:B-1----:R-:W-:Y:S05]  /*9d60*/  FMUL.FTZ R12, R18, c[0x0][0x2ec] ;  /* 0x0000bb00120c7a20 */ /* 0x002fea0000410000 */
[----:B------:R1:W1:Y:S01]  /*9d70*/  MUFU.TANH R187, R15 ;  /* 0x0000000f00bb7308 */ /* 0x0002620000002400 */
[-C--:B------:R-:W-:Y:S03]  /*9d80*/  HMMA.16816.F32 R28, R108, R6.reuse, R28 ;  /* 0x000000066c1c723c */ /* 0x080fe6000000181c */
[----:B--2---:R-:W-:Y:S05]  /*9d90*/  FMUL.FTZ R13, R17, c[0x0][0x2ec] ;  /* 0x0000bb00110d7a20 */ /* 0x004fea0000410000 */
[C---:B------:R-:W-:Y:S01]  /*9da0*/  HMMA.16816.F32 R32, R176.reuse, R6, R32 ;  /* 0x00000006b020723c */ /* 0x040fe20000001820 */
[----:B------:R-:W2:Y:S01]  /*9db0*/  MUFU.TANH R12, R12 ;  /* 0x0000000c000c7308 */ /* 0x000ea20000002400 */
[----:B------:R-:W2:Y:S01]  /*9dc0*/  LDSM.16.M88.4 R4, [R222+0x2c00] ;  /* 0x002c0000de04783b */ /* 0x000ea20000000200 */
[----:B------:R-:W-:Y:S04]  /*9dd0*/  DEPBAR.LE SB0, 0x0 ;  /* 0x000080000000791a */ /* 0x000fe80000000000 */
[----:B----4-:R-:W-:Y:S02]  /*9de0*/  FMUL.FTZ R14, R19, c[0x0][0x2ec] ;  /* 0x0000bb00130e7a20 */ /* 0x010fe40000410000 */
[----:B------:R-:W-:Y:S02]  /*9df0*/  FMUL.FTZ R20, R20, c[0x0][0x2ec] ;  /* 0x0000bb0014147a20 */ /* 0x000fe40000410000 */
[----:B------:R-:W4:Y:S01]  /*9e00*/  MUFU.TANH R13, R13 ;  /* 0x0000000d000d7308 */ /* 0x000f220000002400 */
[----:B------:R-:W-:Y:S01]  /*9e10*/  BAR.SYNC.DEFER_BLOCKING 0x0 ;  /* 0x0000000000007b1d */ /* 0x000fe20000010000 */
[----:B------:R-:W-:Y:S01]  /*9e20*/  FMUL.FTZ R21, R21, c[0x0][0x2ec] ;  /* 0x0000bb0015157a20 */ /* 0x000fe20000410000 */
[-C--:B-----5:R-:W-:Y:S05]  /*9e30*/  HMMA.16816.F32 R36, R176, R8.reuse, R36 ;  /* 0x00000008b024723c */ /* 0x0a0fea0000001824 */
[----:B-1----:R-:W-:Y:S02]  /*9e40*/  FMUL.FTZ R15, R16, c[0x0][0x2ec] ;  /* 0x0000bb00100f7a20 */ /* 0x002fe40000410000 */
[----:B------:R-:W1:Y:S01]  /*9e50*/  MUFU.TANH R14, R14 ;  /* 0x0000000e000e7308 */ /* 0x000e620000002400 */
[----:B------:R-:W-:Y:S01]  /*9e60*/  FMUL.FTZ R22, R22, c[0x0][0x2ec] ;  /* 0x0000bb0016167a20 */ /* 0x000fe20000410000 */
[C---:B------:R-:W-:Y:S04]  /*9e70*/  HMMA.16816.F32 R40, R108.reuse, R8, R40 ;  /* 0x000000086c28723c */ /* 0x040fe80000001828 */
[----:B------:R-:W-:Y:S02]  /*9e80*/  FMUL.FTZ R23, R23, c[0x0][0x2ec] ;  /* 0x0000bb0017177a20 */ /* 0x000fe40000410000 */
[----:B------:R-:W-:Y:S02]  /*9e90*/  FMUL.FTZ R24, R24, c[0x0][0x2ec] ;  /* 0x0000bb0018187a20 */ /* 0x000fe40000410000 */
[----:B------:R-:W1:Y:S01]  /*9ea0*/  MUFU.TANH R15, R15 ;  /* 0x0000000f000f7308 */ /* 0x000e620000002400 */
[-C--:B------:R-:W-:Y:S03]  /*9eb0*/  HMMA.16816.F32 R44, R108, R10.reuse, R44 ;  /* 0x0000000a6c2c723c */ /* 0x080fe6000000182c */
[----:B------:R-:W-:Y:S02]  /*9ec0*/  FMUL.FTZ R25, R25, c[0x0][0x2ec] ;  /* 0x0000bb0019197a20 */ /* 0x000fe40000410000 */
[----:B------:R-:W-:Y:S02]  /*9ed0*/  FMUL.FTZ R26, R26, c[0x0][0x2ec] ;  /* 0x0000bb001a1a7a20 */ /* 0x000fe40000410000 */
[----:B------:R-:W-:Y:S01]  /*9ee0*/  FMUL.FTZ R27, R27, c[0x0][0x2ec] ;  /* 0x0000bb001b1b7a20 */ /* 0x000fe20000410000 */
[C---:B------:R-:W-:Y:S01]  /*9ef0*/  HMMA.16816.F32 R48, R176.reuse, R10, R48 ;  /* 0x0000000ab030723c */ /* 0x040fe20000001830 */
[----:B------:R1:W1:Y:S03]  /*9f00*/  MUFU.TANH R192, R20 ;  /* 0x0000001400c07308 */ /* 0x0002660000002400 */
[----:B------:R-:W-:Y:S02]  /*9f10*/  FMUL.FTZ R28, R28, c[0x0][0x2ec] ;  /* 0x0000bb001c1c7a20 */ /* 0x000fe40000410000 */
[----:B------:R-:W-:Y:S02]  /*9f20*/  FMUL.FTZ R29, R29, c[0x0][0x2ec] ;  /* 0x0000bb001d1d7a20 */ /* 0x000fe40000410000 */
[-C--:B--2---:R-:W-:Y:S03]  /*9f30*/  HMMA.16816.F32 R52, R176, R4.reuse, R52 ;  /* 0x00000004b034723c */ /* 0x084fe60000001834 */
[----:B------:R2:W1:Y:S01]  /*9f40*/  MUFU.TANH R194, R21 ;  /* 0x0000001500c27308 */ /* 0x0004620000002400 */
[----:B------:R-:W-:Y:S02]  /*9f50*/  FMUL.FTZ R30, R30, c[0x0][0x2ec] ;  /* 0x0000bb001e1e7a20 */ /* 0x000fe40000410000 */
[----:B------:R-:W-:Y:S02]  /*9f60*/  FMUL.FTZ R31, R31, c[0x0][0x2ec] ;  /* 0x0000bb001f1f7a20 */ /* 0x000fe40000410000 */
[C---:B------:R-:W-:Y:S04]  /*9f70*/  HMMA.16816.F32 R56, R108.reuse, R4, R56 ;  /* 0x000000046c38723c */ /* 0x040fe80000001838 */
[----:B------:R-:W-:Y:S01]  /*9f80*/  FMUL.FTZ R32, R32, c[0x0][0x2ec] ;  /* 0x0000bb0020207a20 */ /* 0x000fe20000410000 */
[----:B------:R2:W1:Y:S01]  /*9f90*/  MUFU.TANH R196, R22 ;  /* 0x0000001600c47308 */ /* 0x0004620000002400 */
[----:B------:R-:W-:Y:S02]  /*9fa0*/  FMUL.FTZ R33, R33, c[0x0][0x2ec] ;  /* 0x0000bb0021217a20 */ /* 0x000fe40000410000 */
[-C--:B------:R-:W-:Y:S04]  /*9fb0*/  HMMA.16816.F32 R60, R108, R6.reuse, R60 ;  /* 0x000000066c3c723c */ /* 0x080fe8000000183c */
[----:B------:R-:W-:Y:S02]  /*9fc0*/  FMUL.FTZ R34, R34, c[0x0][0x2ec] ;  /* 0x0000bb0022227a20 */ /* 0x000fe40000410000 */
[----:B------:R-:W-:Y:S01]  /*9fd0*/  FMUL.FTZ R35, R35, c[0x0][0x2ec] ;  /* 0x0000bb0023237a20 */ /* 0x000fe20000410000 */
[----:B------:R2:W1:Y:S01]  /*9fe0*/  MUFU.TANH R198, R23 ;  /* 0x0000001700c67308 */ /* 0x0004620000002400 */
[----:B------:R-:W-:Y:S04]  /*9ff0*/  HMMA.16816.F32 R64, R176, R6, R64 ;  /* 0x00000006b040723c */ /* 0x000fe80000001840 */
[----:B------:R-:W-:Y:S02]  /*a000*/  FMUL.FTZ R36, R36, c[0x0][0x2ec] ;  /* 0x0000bb0024247a20 */ /* 0x000fe40000410000 */
[----:B------:R-:W-:Y:S02]  /*a010*/  FMUL.FTZ R37, R37, c[0x0][0x2ec] ;  /* 0x0000bb0025257a20 */ /* 0x000fe40000410000 */
[----:B------:R-:W-:Y:S01]  /*a020*/  FMUL.FTZ R38, R38, c[0x0][0x2ec] ;  /* 0x0000bb0026267a20 */ /* 0x000fe20000410000 */
[----:B------:R2:W1:Y:S03]  /*a030*/  MUFU.TANH R200, R24 ;  /* 0x0000001800c87308 */ /* 0x0004660000002400 */
[----:B------:R-:W-:Y:S02]  /*a040*/  FMUL.FTZ R39, R39, c[0x0][0x2ec] ;  /* 0x0000bb0027277a20 */ /* 0x000fe40000410000 */
[----:B------:R-:W-:Y:S02]  /*a050*/  FMUL.FTZ R40, R40, c[0x0][0x2ec] ;  /* 0x0000bb0028287a20 */ /* 0x000fe40000410000 */
[----:B------:R-:W-:Y:S02]  /*a060*/  FMUL.FTZ R41, R41, c[0x0][0x2ec] ;  /* 0x0000bb0029297a20 */ /* 0x000fe40000410000 */
[----:B------:R-:W-:Y:S01]  /*a070*/  FMUL.FTZ R42, R42, c[0x0][0x2ec] ;  /* 0x0000bb002a2a7a20 */ /* 0x000fe20000410000 */
[----:B------:R2:W1:Y:S01]  /*a080*/  MUFU.TANH R201, R25 ;  /* 0x0000001900c97308 */ /* 0x0004620000002400 */
[----:B------:R-:W-:Y:S02]  /*a090*/  FMUL.FTZ R43, R43, c[0x0][0x2ec] ;  /* 0x0000bb002b2b7a20 */ /* 0x000fe40000410000 */
        /* <DEDUP_REMOVED lines=28> */
[----:B------:R2:W1:Y:S10]  /*a260*/  MUFU.TANH R206, R30 ;  /* 0x0000001e00ce7308 */ /* 0x0004740000002400 */
        /* <DEDUP_REMOVED lines=36> */
[----:B------:R2:W1:Y:S02]  /*a4b0*/  MUFU.TANH R179, R67 ;  /* 0x0000004300b37308 */ /* 0x0004640000002400 */
[----:B-1234-:R-:W-:-:S05]  /*a4c0*/  @P0 BRA `(.L_x_329) ;  /* 0xffffeba000000947 */ /* 0x01efca000383ffff */
.L_x_328:
[----:B------:R-:W-:Y:S01]  /*a4d0*/  FMNMX.FTZ R0, R180, R100, !PT ;  /* 0x00000064b4007209 */ /* 0x000fe20007810000 */
[----:B------:R-:W-:Y:S01]  /*a4e0*/  LDSM.16.MT88.4 R20, [R220+0x9000] ;  /* 0x00900000dc14783b */ /* 0x000fe20000004200 */
[----:B------:R-:W-:Y:S02]  /*a4f0*/  IADD3 R227, R227, -0x1, RZ ;  /* 0xffffffffe3e37810 */ /* 0x000fe40007ffe0ff */
[----:B-1----:R-:W-:Y:S02]  /*a500*/  FMNMX.FTZ R2, R185, R0, !PT ;  /* 0x00000000b9027209 */ /* 0x002fe40007810000 */
[----:B------:R-:W-:Y:S02]  /*a510*/  FMNMX.FTZ R0, R181, R105, !PT ;  /* 0x00000069b5007209 */ /* 0x000fe40007810000 */
        /* <DEDUP_REMOVED lines=60> */
[----:B------:R-:W-:Y:S01]  /*a8e0*/  FMNMX.FTZ R3, R179, R3, !PT ;  /* 0x00000003b3037209 */ /* 0x000fe20007810000 */
[----:B------:R-:W1:Y:S01]  /*a8f0*/  SHFL.BFLY PT, R6, R104, 0x1, 0x1f ;  /* 0x0c201f0068067f89 */ /* 0x000e6200000e0000 */
[----:B------:R-:W-:Y:S02]  /*a900*/  FMNMX.FTZ R2, R237, R2, !PT ;  /* 0x00000002ed027209 */ /* 0x000fe40007810000 */
[----:B------:R-:W-:Y:S02]  /*a910*/  FMNMX.FTZ R0, R109, R0, !PT ;  /* 0x000000006d007209 */ /* 0x000fe40007810000 */
[----:B------:R-:W-:Y:S03]  /*a920*/  FMNMX.FTZ R4, R241, R2, !PT ;  /* 0x00000002f1047209 */ /* 0x000fe60007810000 */
[----:B------:R-:W2:Y:S01]  /*a930*/  SHFL.BFLY PT, R103, R3, 0x2, 0x1f ;  /* 0x0c401f0003677f89 */ /* 0x000ea200000e0000 */
[----:B------:R-:W-:Y:S07]  /*a940*/  FMNMX.FTZ R4, R238, R4, !PT ;  /* 0x00000004ee047209 */ /* 0x000fee0007810000 */
[----:B------:R-:W3:Y:S01]  /*a950*/  SHFL.BFLY PT, R2, R0, 0x2, 0x1f ;  /* 0x0c401f0000027f89 */ /* 0x000ee200000e0000 */
[----:B-1----:R-:W-:Y:S07]  /*a960*/  FMNMX.FTZ R104, R104, R6, !PT ;  /* 0x0000000668687209 */ /* 0x002fee0007810000 */
[----:B------:R-:W1:Y:S01]  /*a970*/  SHFL.BFLY PT, R5, R4, 0x2, 0x1f ;  /* 0x0c401f0004057f89 */ /* 0x000e6200000e0000 */
[----:B------:R-:W-:Y:S02]  /*a980*/  FSETP.NEU.FTZ.AND P1, PT, R104, -INF , PT ;  /* 0xff8000006800780b */ /* 0x000fe40003f3d000 */
[----:B--2---:R-:W-:Y:S05]  /*a990*/  FMNMX.FTZ R103, R3, R103, !PT ;  /* 0x0000006703677209 */ /* 0x004fea0007810000 */
[----:B------:R-:W2:Y:S01]  /*a9a0*/  SHFL.BFLY PT, R7, R103, 0x1, 0x1f ;  /* 0x0c201f0067077f89 */ /* 0x000ea200000e0000 */
[----:B---3--:R-:W-:Y:S01]  /*a9b0*/  FMNMX.FTZ R2, R0, R2, !PT ;  /* 0x0000000200027209 */ /* 0x008fe20007810000 */
[----:B------:R-:W-:Y:S04]  /*a9c0*/  FADD.FTZ R0, -R104, R100 ;  /* 0x0000006468007221 */ /* 0x000fe80000010100 */
[----:B------:R-:W-:Y:S02]  /*a9d0*/  FMUL.FTZ R0, R0, c[0x0][0x23c] ;  /* 0x00008f0000007a20 */ /* 0x000fe40000410000 */
[----:B------:R-:W3:Y:S02]  /*a9e0*/  SHFL.BFLY PT, R3, R2, 0x1, 0x1f ;  /* 0x0c201f0002037f89 */ /* 0x000ee400000e0000 */
[----:B------:R4:W5:Y:S01]  /*a9f0*/  MUFU.EX2 R101, R0 ;  /* 0x0000000000657308 */ /* 0x0009620000000800 */
[----:B-1----:R-:W-:Y:S05]  /*aa00*/  FMNMX.FTZ R4, R4, R5, !PT ;  /* 0x0000000504047209 */ /* 0x002fea0007810000 */
[----:B------:R-:W1:Y:S01]  /*aa10*/  SHFL.BFLY PT, R102, R4, 0x1, 0x1f ;  /* 0x0c201f0004667f89 */ /* 0x000e6200000e0000 */
[----:B--2---:R-:W-:Y:S02]  /*aa20*/  FMNMX.FTZ R103, R103, R7, !PT ;  /* 0x0000000767677209 */ /* 0x004fe40007810000 */
[----:B---3--:R-:W-:Y:S03]  /*aa30*/  FMNMX.FTZ R3, R2, R3, !PT ;  /* 0x0000000302037209 */ /* 0x008fe60007810000 */
[----:B----4-:R-:W-:Y:S02]  /*aa40*/  FADD.FTZ R0, -R103, R105 ;  /* 0x0000006967007221 */ /* 0x010fe40000010100 */
[----:B------:R-:W-:Y:S02]  /*aa50*/  FMUL.FTZ R105, R104, c[0x0][0x23c] ;  /* 0x00008f0068697a20 */ /* 0x000fe40000410000 */
[----:B------:R-:W-:Y:S01]  /*aa60*/  FMUL.FTZ R0, R0, c[0x0][0x23c] ;  /* 0x00008f0000007a20 */ /* 0x000fe20000410000 */
[----:B-1----:R-:W-:Y:S01]  /*aa70*/  FMNMX.FTZ R102, R4, R102, !PT ;  /* 0x0000006604667209 */ /* 0x002fe20007810000 */
[----:B------:R-:W-:Y:S02]  /*aa80*/  FMUL.FTZ R110, R3, c[0x0][0x23c] ;  /* 0x00008f00036e7a20 */ /* 0x000fe40000410000 */
[----:B------:R1:W2:Y:S01]  /*aa90*/  MUFU.EX2 R100, R0 ;  /* 0x0000000000647308 */ /* 0x0002a20000000800 */
[----:B------:R-:W-:Y:S01]  /*aaa0*/  FSEL R105, R105, RZ, P1 ;  /* 0x000000ff69697208 */ /* 0x000fe20000800000 */
[----:B-----5:R-:W-:Y:S01]  /*aab0*/  FMUL.FTZ R16, R101, R124 ;  /* 0x0000007c65107220 */ /* 0x020fe20000410000 */
[----:B------:R-:W-:Y:S01]  /*aac0*/  FSETP.NEU.FTZ.AND P1, PT, R103, -INF , PT ;  /* 0xff8000006700780b */ /* 0x000fe20003f3d000 */
[----:B------:R-:W-:Y:S02]  /*aad0*/  FMUL.FTZ R17, R101, R125 ;  /* 0x0000007d65117220 */ /* 0x000fe40000410000 */
[--C-:B------:R-:W-:Y:S02]  /*aae0*/  FFMA.FTZ R4, R180, c[0x0][0x23c], -R105.reuse ;  /* 0x00008f00b4047a23 */ /* 0x100fe40000010869 */
[--C-:B------:R-:W-:Y:S02]  /*aaf0*/  FFMA.FTZ R5, R185, c[0x0][0x23c], -R105.reuse ;  /* 0x00008f00b9057a23 */ /* 0x100fe40000010869 */
[----:B------:R-:W3:Y:S01]  /*ab00*/  MUFU.EX2 R8, R4 ;  /* 0x0000000400087308 */ /* 0x000ee20000000800 */
[--C-:B------:R-:W-:Y:S02]  /*ab10*/  FFMA.FTZ R41, R192, c[0x0][0x23c], -R105.reuse ;  /* 0x00008f00c0297a23 */ /* 0x100fe40000010869 */
[C---:B------:R-:W-:Y:S02]  /*ab20*/  FMUL.FTZ R32, R101.reuse, R140 ;  /* 0x0000008c65207220 */ /* 0x040fe40000410000 */
[----:B------:R-:W-:Y:S02]  /*ab30*/  FMUL.FTZ R33, R101, R141 ;  /* 0x0000008d65217220 */ /* 0x000fe40000410000 */
[--C-:B------:R-:W-:Y:S02]  /*ab40*/  FFMA.FTZ R44, R194, c[0x0][0x23c], -R105.reuse ;  /* 0x00008f00c22c7a23 */ /* 0x100fe40000010869 */
[--C-:B------:R-:W-:Y:S01]  /*ab50*/  FFMA.FTZ R57, R193, c[0x0][0x23c], -R105.reuse ;  /* 0x00008f00c1397a23 */ /* 0x100fe20000010869 */
[----:B------:R-:W-:Y:S01]  /*ab60*/  MUFU.EX2 R5, R5 ;  /* 0x0000000500057308 */ /* 0x000fe20000000800 */
[----:B------:R-:W-:Y:S02]  /*ab70*/  FMUL.FTZ R48, R101, R156 ;  /* 0x0000009c65307220 */ /* 0x000fe40000410000 */
[----:B------:R-:W-:Y:S02]  /*ab80*/  FFMA.FTZ R60, R195, c[0x0][0x23c], -R105 ;  /* 0x00008f00c33c7a23 */ /* 0x000fe40000010869 */
[----:B-1----:R-:W-:Y:S02]  /*ab90*/  FADD.FTZ R0, -R102, R106 ;  /* 0x0000006a66007221 */ /* 0x002fe40000010100 */
[----:B------:R-:W-:Y:S02]  /*aba0*/  FMUL.FTZ R106, R103, c[0x0][0x23c] ;  /* 0x00008f00676a7a20 */ /* 0x000fe40000410000 */
[----:B------:R-:W-:Y:S01]  /*abb0*/  FMUL.FTZ R0, R0, c[0x0][0x23c] ;  /* 0x00008f0000007a20 */ /* 0x000fe20000410000 */
[----:B------:R-:W-:Y:S01]  /*abc0*/  MUFU.EX2 R140, R44 ;  /* 0x0000002c008c7308 */ /* 0x000fe20000000800 */
[----:B--2---:R-:W-:Y:S01]  /*abd0*/  FMUL.FTZ R18, R100, R126 ;  /* 0x0000007e64127220 */ /* 0x004fe20000410000 */
[----:B------:R-:W-:Y:S01]  /*abe0*/  FSEL R106, R106, RZ, P1 ;  /* 0x000000ff6a6a7208 */ /* 0x000fe20000800000 */
[----:B------:R-:W-:Y:S01]  /*abf0*/  FMUL.FTZ R19, R100, R127 ;  /* 0x0000007f64137220 */ /* 0x000fe20000410000 */
[----:B------:R-:W-:Y:S01]  /*ac00*/  FSETP.NEU.FTZ.AND P1, PT, R102, -INF , PT ;  /* 0xff8000006600780b */ /* 0x000fe20003f3d000 */
[C---:B------:R-:W-:Y:S01]  /*ac10*/  FMUL.FTZ R35, R100.reuse, R143 ;  /* 0x0000008f64237220 */ /* 0x040fe20000410000 */
[----:B---3--:R-:W-:Y:S01]  /*ac20*/  MOV R185, R8 ;  /* 0x0000000800b97202 */ /* 0x008fe20000000f00 */
[--C-:B------:R-:W-:Y:S01]  /*ac30*/  FFMA.FTZ R111, R199, c[0x0][0x23c], -R106.reuse ;  /* 0x00008f00c76f7a23 */ /* 0x100fe2000001086a */
[----:B------:R-:W-:Y:S01]  /*ac40*/  LDSM.16.MT88.4 R124, [R220+0xb000] ;  /* 0x00b00000dc7c783b */ /* 0x000fe20000004200 */
[--C-:B------:R-:W-:Y:S01]  /*ac50*/  FFMA.FTZ R4, R181, c[0x0][0x23c], -R106.reuse ;  /* 0x00008f00b5047a23 */ /* 0x100fe2000001086a */
[----:B------:R1:W2:Y:S01]  /*ac60*/  MUFU.EX2 R2, R0 ;  /* 0x0000000000027308 */ /* 0x0002a20000000800 */
[----:B------:R-:W-:Y:S02]  /*ac70*/  FMUL.FTZ R34, R100, R142 ;  /* 0x0000008e64227220 */ /* 0x000fe40000410000 */
[--C-:B------:R-:W-:Y:S02]  /*ac80*/  FFMA.FTZ R49, R196, c[0x0][0x23c], -R106.reuse ;  /* 0x00008f00c4317a23 */ /* 0x100fe4000001086a */
[C---:B------:R-:W-:Y:S02]  /*ac90*/  FMUL.FTZ R50, R100.reuse, R158 ;  /* 0x0000009e64327220 */ /* 0x040fe40000410000 */
[C---:B------:R-:W-:Y:S02]  /*aca0*/  FMUL.FTZ R51, R100.reuse, R159 ;  /* 0x0000009f64337220 */ /* 0x040fe40000410000 */
[--C-:B------:R-:W-:Y:S01]  /*acb0*/  FFMA.FTZ R65, R197, c[0x0][0x23c], -R106.reuse ;  /* 0x00008f00c5417a23 */ /* 0x100fe2000001086a */
[----:B------:R3:W-:Y:S01]  /*acc0*/  MUFU.EX2 R252, R111 ;  /* 0x0000006f00fc7308 */ /* 0x0007e20000000800 */
[C---:B------:R-:W-:Y:S02]  /*acd0*/  FMUL.FTZ R64, R101.reuse, R172 ;  /* 0x000000ac65407220 */ /* 0x040fe40000410000 */
[C---:B------:R-:W-:Y:S02]  /*ace0*/  FMUL.FTZ R66, R100.reuse, R174 ;  /* 0x000000ae64427220 */ /* 0x040fe40000410000 */
[C---:B------:R-:W-:Y:S02]  /*acf0*/  FMUL.FTZ R67, R100.reuse, R175 ;  /* 0x000000af64437220 */ /* 0x040fe40000410000 */
[C---:B------:R-:W-:Y:S02]  /*ad00*/  FMUL.FTZ R68, R101.reuse, R68 ;  /* 0x0000004465447220 */ /* 0x040fe40000410000 */
[----:B------:R-:W-:Y:S01]  /*ad10*/  FMUL.FTZ R69, R101, R69 ;  /* 0x0000004565457220 */ /* 0x000fe20000410000 */
[----:B------:R4:W-:Y:S01]  /*ad20*/  MUFU.EX2 R9, R4 ;  /* 0x0000000400097308 */ /* 0x0009e20000000800 */
[C---:B------:R-:W-:Y:S02]  /*ad30*/  FMUL.FTZ R70, R100.reuse, R70 ;  /* 0x0000004664467220 */ /* 0x040fe40000410000 */
[----:B------:R-:W-:Y:S02]  /*ad40*/  FMUL.FTZ R71, R100, R71 ;  /* 0x0000004764477220 */ /* 0x000fe40000410000 */
[----:B-1----:R-:W-:Y:S02]  /*ad50*/  FADD.FTZ R0, -R3, R107 ;  /* 0x0000006b03007221 */ /* 0x002fe40000010100 */
[----:B------:R-:W-:Y:S02]  /*ad60*/  FMUL.FTZ R107, R102, c[0x0][0x23c] ;  /* 0x00008f00666b7a20 */ /* 0x000fe40000410000 */
[----:B------:R-:W-:Y:S01]  /*ad70*/  FMUL.FTZ R0, R0, c[0x0][0x23c] ;  /* 0x00008f0000007a20 */ /* 0x000fe20000410000 */
[----:B------:R1:W-:Y:S01]  /*ad80*/  MUFU.EX2 R142, R57 ;  /* 0x00000039008e7308 */ /* 0x0003e20000000800 */
[C---:B--2---:R-:W-:Y:S01]  /*ad90*/  FMUL.FTZ R24, R2.reuse, R132 ;  /* 0x0000008402187220 */ /* 0x044fe20000410000 */
[----:B------:R-:W-:Y:S01]  /*ada0*/  FSEL R107, R107, RZ, P1 ;  /* 0x000000ff6b6b7208 */ /* 0x000fe20000800000 */
[C---:B------:R-:W-:Y:S01]  /*adb0*/  FMUL.FTZ R25, R2.reuse, R133 ;  /* 0x0000008502197220 */ /* 0x040fe20000410000 */
[----:B------:R-:W-:Y:S01]  /*adc0*/  FSETP.NEU.FTZ.AND P1, PT, R3, -INF , PT ;  /* 0xff8000000300780b */ /* 0x000fe20003f3d000 */
[----:B------:R-:W-:Y:S02]  /*add0*/  FMUL.FTZ R40, R2, R148 ;  /* 0x0000009402287220 */ /* 0x000fe40000410000 */
[--C-:B---3--:R-:W-:Y:S01]  /*ade0*/  FFMA.FTZ R111, R200, c[0x0][0x23c], -R107.reuse ;  /* 0x00008f00c86f7a23 */ /* 0x108fe2000001086b */
[----:B------:R-:W-:Y:S01]  /*adf0*/  FSEL R110, R110, RZ, P1 ;  /* 0x000000ff6e6e7208 */ /* 0x000fe20000800000 */
[C---:B------:R-:W-:Y:S01]  /*ae00*/  FMUL.FTZ R44, R2.reuse, R152 ;  /* 0x00000098022c7220 */ /* 0x040fe20000410000 */
[----:B------:R-:W2:Y:S01]  /*ae10*/  MUFU.EX2 R0, R0 ;  /* 0x0000000000007308 */ /* 0x000ea20000000800 */
[C---:B------:R-:W-:Y:S02]  /*ae20*/  FMUL.FTZ R45, R2.reuse, R153 ;  /* 0x00000099022d7220 */ /* 0x040fe40000410000 */
[----:B------:R-:W-:Y:S02]  /*ae30*/  FMUL.FTZ R56, R2, R164 ;  /* 0x000000a402387220 */ /* 0x000fe40000410000 */
[--C-:B----4-:R-:W-:Y:S01]  /*ae40*/  FFMA.FTZ R4, R186, c[0x0][0x23c], -R106.reuse ;  /* 0x00008f00ba047a23 */ /* 0x110fe2000001086a */
[----:B------:R-:W-:Y:S01]  /*ae50*/  MOV R186, R5 ;  /* 0x0000000500ba7202 */ /* 0x000fe20000000f00 */
[----:B------:R-:W-:Y:S02]  /*ae60*/  FFMA.FTZ R5, R14, c[0x0][0x23c], -R106 ;  /* 0x00008f000e057a23 */ /* 0x000fe4000001086a */
[C---:B------:R-:W-:Y:S01]  /*ae70*/  FMUL.FTZ R61, R2.reuse, R169 ;  /* 0x000000a9023d7220 */ /* 0x040fe20000410000 */
[----:B------:R3:W-:Y:S01]  /*ae80*/  MUFU.EX2 R251, R111 ;  /* 0x0000006f00fb7308 */ /* 0x0007e20000000800 */
[C---:B------:R-:W-:Y:S02]  /*ae90*/  FMUL.FTZ R72, R2.reuse, R72 ;  /* 0x0000004802487220 */ /* 0x040fe40000410000 */
[C---:B------:R-:W-:Y:S02]  /*aea0*/  FMUL.FTZ R73, R2.reuse, R73 ;  /* 0x0000004902497220 */ /* 0x040fe40000410000 */
[C---:B-1----:R-:W-:Y:S02]  /*aeb0*/  FMUL.FTZ R57, R2.reuse, R165 ;  /* 0x000000a502397220 */ /* 0x042fe40000410000 */
[C---:B------:R-:W-:Y:S02]  /*aec0*/  FMUL.FTZ R76, R2.reuse, R76 ;  /* 0x0000004c024c7220 */ /* 0x040fe40000410000 */
[----:B------:R-:W-:Y:S01]  /*aed0*/  FMUL.FTZ R77, R2, R77 ;  /* 0x0000004d024d7220 */ /* 0x000fe20000410000 */
[----:B------:R1:W-:Y:S01]  /*aee0*/  MUFU.EX2 R8, R4 ;  /* 0x0000000400087308 */ /* 0x0003e20000000800 */
[C---:B------:R-:W-:Y:S02]  /*aef0*/  FMUL.FTZ R80, R101.reuse, R80 ;  /* 0x0000005065507220 */ /* 0x040fe40000410000 */
[----:B------:R-:W-:Y:S02]  /*af00*/  FMUL.FTZ R81, R101, R81 ;  /* 0x0000005165517220 */ /* 0x000fe40000410000 */
[C---:B--2---:R-:W-:Y:S02]  /*af10*/  FMUL.FTZ R10, R0.reuse, R114 ;  /* 0x00000072000a7220 */ /* 0x044fe40000410000 */
[C---:B------:R-:W-:Y:S02]  /*af20*/  FMUL.FTZ R11, R0.reuse, R115 ;  /* 0x00000073000b7220 */ /* 0x040fe40000410000 */
[C---:B------:R-:W-:Y:S01]  /*af30*/  FMUL.FTZ R14, R0.reuse, R122 ;  /* 0x0000007a000e7220 */ /* 0x040fe20000410000 */
[----:B------:R-:W-:Y:S01]  /*af40*/  MUFU.EX2 R30, R5 ;  /* 0x00000005001e7308 */ /* 0x000fe20000000800 */
[C---:B------:R-:W-:Y:S02]  /*af50*/  FMUL.FTZ R31, R0.reuse, R139 ;  /* 0x0000008b001f7220 */ /* 0x040fe40000410000 */
[C---:B------:R-:W-:Y:S02]  /*af60*/  FMUL.FTZ R42, R0.reuse, R150 ;  /* 0x00000096002a7220 */ /* 0x040fe40000410000 */
[----:B---3--:R-:W-:Y:S02]  /*af70*/  FFMA.FTZ R111, R201, c[0x0][0x23c], -R107 ;  /* 0x00008f00c96f7a23 */ /* 0x008fe4000001086b */
[C---:B------:R-:W-:Y:S02]  /*af80*/  FMUL.FTZ R43, R0.reuse, R151 ;  /* 0x00000097002b7220 */ /* 0x040fe40000410000 */
[C---:B------:R-:W-:Y:S01]  /*af90*/  FMUL.FTZ R46, R0.reuse, R154 ;  /* 0x0000009a002e7220 */ /* 0x040fe20000410000 */
[----:B------:R2:W-:Y:S01]  /*afa0*/  MUFU.EX2 R250, R111 ;  /* 0x0000006f00fa7308 */ /* 0x0005e20000000800 */
[C---:B------:R-:W-:Y:S02]  /*afb0*/  FMUL.FTZ R47, R0.reuse, R155 ;  /* 0x0000009b002f7220 */ /* 0x040fe40000410000 */
[C---:B------:R-:W-:Y:S02]  /*afc0*/  FMUL.FTZ R58, R0.reuse, R166 ;  /* 0x000000a6003a7220 */ /* 0x040fe40000410000 */
[--C-:B-1----:R-:W-:Y:S02]  /*afd0*/  FFMA.FTZ R4, R15, c[0x0][0x23c], -R105.reuse ;  /* 0x00008f000f047a23 */ /* 0x102fe40000010869 */
[C---:B------:R-:W-:Y:S02]  /*afe0*/  FMUL.FTZ R15, R0.reuse, R123 ;  /* 0x0000007b000f7220 */ /* 0x040fe40000410000 */
[C---:B------:R-:W-:Y:S01]  /*aff0*/  FMUL.FTZ R59, R0.reuse, R167 ;  /* 0x000000a7003b7220 */ /* 0x040fe20000410000 */
[----:B------:R1:W3:Y:S01]  /*b000*/  MUFU.EX2 R7, R4 ;  /* 0x0000000400077308 */ /* 0x0002e20000000800 */
[C---:B------:R-:W-:Y:S02]  /*b010*/  FMUL.FTZ R62, R0.reuse, R170 ;  /* 0x000000aa003e7220 */ /* 0x040fe40000410000 */
[C---:B------:R-:W-:Y:S02]  /*b020*/  FMUL.FTZ R63, R0.reuse, R171 ;  /* 0x000000ab003f7220 */ /* 0x040fe40000410000 */
[C---:B------:R-:W-:Y:S02]  /*b030*/  FMUL.FTZ R74, R0.reuse, R74 ;  /* 0x0000004a004a7220 */ /* 0x040fe40000410000 */
[C---:B------:R-:W-:Y:S02]  /*b040*/  FMUL.FTZ R75, R0.reuse, R75 ;  /* 0x0000004b004b7220 */ /* 0x040fe40000410000 */
[C---:B------:R-:W-:Y:S01]  /*b050*/  FMUL.FTZ R78, R0.reuse, R78 ;  /* 0x0000004e004e7220 */ /* 0x040fe20000410000 */
[----:B------:R4:W-:Y:S01]  /*b060*/  MUFU.EX2 R139, R49 ;  /* 0x00000031008b7308 */ /* 0x0009e20000000800 */
[----:B------:R-:W-:Y:S02]  /*b070*/  FMUL.FTZ R79, R0, R79 ;  /* 0x0000004f004f7220 */ /* 0x000fe40000410000 */
[----:B------:R-:W-:Y:S02]  /*b080*/  FMUL.FTZ R82, R100, R82 ;  /* 0x0000005264527220 */ /* 0x000fe40000410000 */
[--C-:B--2---:R-:W-:Y:S02]  /*b090*/  FFMA.FTZ R111, R202, c[0x0][0x23c], -R110.reuse ;  /* 0x00008f00ca6f7a23 */ /* 0x104fe4000001086e */
[C---:B------:R-:W-:Y:S02]  /*b0a0*/  FMUL.FTZ R83, R100.reuse, R83 ;  /* 0x0000005364537220 */ /* 0x040fe40000410000 */
[C---:B------:R-:W-:Y:S01]  /*b0b0*/  FMUL.FTZ R84, R101.reuse, R84 ;  /* 0x0000005465547220 */ /* 0x040fe20000410000 */
[----:B------:R2:W-:Y:S01]  /*b0c0*/  MUFU.EX2 R249, R111 ;  /* 0x0000006f00f97308 */ /* 0x0005e20000000800 */
[----:B------:R-:W-:Y:S02]  /*b0d0*/  FMUL.FTZ R85, R101, R85 ;  /* 0x0000005565557220 */ /* 0x000fe40000410000 */
[----:B------:R-:W-:Y:S02]  /*b0e0*/  FMUL.FTZ R86, R100, R86 ;  /* 0x0000005664567220 */ /* 0x000fe40000410000 */
[----:B-1----:R-:W-:Y:S02]  /*b0f0*/  FFMA.FTZ R4, R13, c[0x0][0x23c], -R105 ;  /* 0x00008f000d047a23 */ /* 0x002fe40000010869 */
[----:B------:R-:W-:Y:S02]  /*b100*/  FMUL.FTZ R13, R2, R121 ;  /* 0x00000079020d7220 */ /* 0x000fe40000410000 */
[----:B------:R-:W-:Y:S01]  /*b110*/  FMUL.FTZ R87, R100, R87 ;  /* 0x0000005764577220 */ /* 0x000fe20000410000 */
[----:B------:R1:W-:Y:S01]  /*b120*/  MUFU.EX2 R27, R4 ;  /* 0x00000004001b7308 */ /* 0x0003e20000000800 */
[C---:B------:R-:W-:Y:S02]  /*b130*/  FMUL.FTZ R88, R2.reuse, R88 ;  /* 0x0000005802587220 */ /* 0x040fe40000410000 */
[----:B------:R-:W-:Y:S02]  /*b140*/  FMUL.FTZ R89, R2, R89 ;  /* 0x0000005902597220 */ /* 0x000fe40000410000 */
[----:B----4-:R-:W-:Y:S02]  /*b150*/  FMUL.FTZ R49, R101, R157 ;  /* 0x0000009d65317220 */ /* 0x010fe40000410000 */
[C---:B------:R-:W-:Y:S01]  /*b160*/  FMUL.FTZ R90, R0.reuse, R90 ;  /* 0x0000005a005a7220 */ /* 0x040fe20000410000 */
[----:B------:R-:W-:Y:S01]  /*b170*/  LDSM.16.MT88.4 R156, [R220+0xac00] ;  /* 0x00ac0000dc9c783b */ /* 0x000fe20000004200 */
[----:B------:R-:W-:Y:S01]  /*b180*/  FMUL.FTZ R91, R0, R91 ;  /* 0x0000005b005b7220 */ /* 0x000fe20000410000 */
[----:B------:R4:W-:Y:S01]  /*b190*/  MUFU.EX2 R180, R60 ;  /* 0x0000003c00b47308 */ /* 0x0009e20000000800 */
[C---:B------:R-:W-:Y:S02]  /*b1a0*/  FMUL.FTZ R92, R2.reuse, R92 ;  /* 0x0000005c025c7220 */ /* 0x040fe40000410000 */
[----:B------:R-:W-:Y:S02]  /*b1b0*/  FMUL.FTZ R93, R2, R93 ;  /* 0x0000005d025d7220 */ /* 0x000fe40000410000 */
[----:B--2---:R-:W-:Y:S02]  /*b1c0*/  FFMA.FTZ R111, R205, c[0x0][0x23c], -R110 ;  /* 0x00008f00cd6f7a23 */ /* 0x004fe4000001086e */
[C---:B------:R-:W-:Y:S02]  /*b1d0*/  FMUL.FTZ R94, R0.reuse, R94 ;  /* 0x0000005e005e7220 */ /* 0x040fe40000410000 */
[----:B------:R-:W-:Y:S01]  /*b1e0*/  FMUL.FTZ R95, R0, R95 ;  /* 0x0000005f005f7220 */ /* 0x000fe20000410000 */
[----:B------:R2:W-:Y:S01]  /*b1f0*/  MUFU.EX2 R248, R111 ;  /* 0x0000006f00f87308 */ /* 0x0005e20000000800 */
[C---:B------:R-:W-:Y:S02]  /*b200*/  FMUL.FTZ R96, R101.reuse, R96 ;  /* 0x0000006065607220 */ /* 0x040fe40000410000 */
[----:B------:R-:W-:Y:S02]  /*b210*/  FMUL.FTZ R97, R101, R97 ;  /* 0x0000006165617220 */ /* 0x000fe40000410000 */
[----:B-1----:R-:W-:Y:S02]  /*b220*/  FFMA.FTZ R4, R12, c[0x0][0x23c], -R106 ;  /* 0x00008f000c047a23 */ /* 0x002fe4000001086a */
[----:B------:R-:W-:Y:S02]  /*b230*/  FMUL.FTZ R12, R2, R120 ;  /* 0x00000078020c7220 */ /* 0x000fe40000410000 */
[----:B------:R-:W1:Y:S01]  /*b240*/  LDSM.16.MT88.4 R120, [R221+0xa000] ;  /* 0x00a00000dd78783b */ /* 0x000e620000004200 */
[----:B------:R5:W-:Y:S01]  /*b250*/  MUFU.EX2 R6, R4 ;  /* 0x0000000400067308 */ /* 0x000be20000000800 */
[C---:B------:R-:W-:Y:S02]  /*b260*/  FMUL.FTZ R98, R100.reuse, R98 ;  /* 0x0000006264627220 */ /* 0x040fe40000410000 */
[----:B------:R-:W-:Y:S02]  /*b270*/  FMUL.FTZ R99, R100, R99 ;  /* 0x0000006364637220 */ /* 0x000fe40000410000 */
[----:B----4-:R-:W-:Y:S02]  /*b280*/  FMUL.FTZ R60, R2, R168 ;  /* 0x000000a8023c7220 */ /* 0x010fe40000410000 */
[--C-:B------:R-:W-:Y:S02]  /*b290*/  FFMA.FTZ R108, R108, c[0x0][0x23c], -R110.reuse ;  /* 0x00008f006c6c7a23 */ /* 0x100fe4000001086e */
[--C-:B--2---:R-:W-:Y:S04]  /*b2a0*/  FFMA.FTZ R111, R203, c[0x0][0x23c], -R107.reuse ;  /* 0x00008f00cb6f7a23 */ /* 0x104fe8000001086b */
[----:B------:R2:W-:Y:S01]  /*b2b0*/  MUFU.EX2 R247, R111 ;  /* 0x0000006f00f77308 */ /* 0x0005e20000000800 */
[--C-:B-----5:R-:W-:Y:S01]  /*b2c0*/  FFMA.FTZ R4, R183, c[0x0][0x23c], -R107.reuse ;  /* 0x00008f00b7047a23 */ /* 0x120fe2000001086b */
[----:B------:R-:W-:Y:S01]  /*b2d0*/  MOV R183, R9 ;  /* 0x0000000900b77202 */ /* 0x000fe20000000f00 */
[--C-:B------:R-:W-:Y:S01]  /*b2e0*/  FFMA.FTZ R9, R189, c[0x0][0x23c], -R107.reuse ;  /* 0x00008f00bd097a23 */ /* 0x100fe2000001086b */
[----:B---3--:R-:W-:Y:S06]  /*b2f0*/  MOV R189, R7 ;  /* 0x0000000700bd7202 */ /* 0x008fec0000000f00 */
[----:B------:R3:W-:Y:S01]  /*b300*/  MUFU.EX2 R181, R4 ;  /* 0x0000000400b57308 */ /* 0x0007e20000000800 */
[----:B------:R-:W-:Y:S09]  /*b310*/  FMUL.FTZ R7, R100, R119 ;  /* 0x0000007764077220 */ /* 0x000ff20000410000 */
[----:B------:R4:W-:Y:S01]  /*b320*/  MUFU.EX2 R29, R9 ;  /* 0x00000009001d7308 */ /* 0x0009e20000000800 */
[--C-:B--2---:R-:W-:Y:S09]  /*b330*/  FFMA.FTZ R111, R204, c[0x0][0x23c], -R107.reuse ;  /* 0x00008f00cc6f7a23 */ /* 0x104ff2000001086b */
[----:B------:R2:W-:Y:S01]  /*b340*/  MUFU.EX2 R246, R111 ;  /* 0x0000006f00f67308 */ /* 0x0005e20000000800 */
[----:B---3--:R-:W-:Y:S09]  /*b350*/  FFMA.FTZ R4, R190, c[0x0][0x23c], -R107 ;  /* 0x00008f00be047a23 */ /* 0x008ff2000001086b */
[----:B------:R3:W5:Y:S01]  /*b360*/  MUFU.EX2 R190, R4 ;  /* 0x0000000400be7308 */ /* 0x0007620000000800 */
[----:B----4-:R-:W-:Y:S02]  /*b370*/  FMUL.FTZ R9, R2, R113 ;  /* 0x0000007102097220 */ /* 0x010fe40000410000 */
[--C-:B--2---:R-:W-:Y:S07]  /*b380*/  FFMA.FTZ R111, R206, c[0x0][0x23c], -R110.reuse ;  /* 0x00008f00ce6f7a23 */ /* 0x104fee000001086e */
[----:B------:R2:W-:Y:S01]  /*b390*/  MUFU.EX2 R245, R111 ;  /* 0x0000006f00f57308 */ /* 0x0005e20000000800 */
[--C-:B---3--:R-:W-:Y:S09]  /*b3a0*/  FFMA.FTZ R4, R182, c[0x0][0x23c], -R110.reuse ;  /* 0x00008f00b6047a23 */ /* 0x108ff2000001086e */
[----:B------:R3:W-:Y:S01]  /*b3b0*/  MUFU.EX2 R182, R4 ;  /* 0x0000000400b67308 */ /* 0x0007e20000000800 */
[--C-:B--2---:R-:W-:Y:S09]  /*b3c0*/  FFMA.FTZ R111, R207, c[0x0][0x23c], -R110.reuse ;  /* 0x00008f00cf6f7a23 */ /* 0x104ff2000001086e */
[----:B------:R2:W-:Y:S01]  /*b3d0*/  MUFU.EX2 R244, R111 ;  /* 0x0000006f00f47308 */ /* 0x0005e20000000800 */
[--C-:B---3--:R-:W-:Y:S09]  /*b3e0*/  FFMA.FTZ R4, R191, c[0x0][0x23c], -R110.reuse ;  /* 0x00008f00bf047a23 */ /* 0x108ff2000001086e */
[----:B------:R3:W4:Y:S01]  /*b3f0*/  MUFU.EX2 R191, R4 ;  /* 0x0000000400bf7308 */ /* 0x0007220000000800 */
[----:B--2---:R-:W-:Y:S09]  /*b400*/  FFMA.FTZ R111, R212, c[0x0][0x23c], -R105 ;  /* 0x00008f00d46f7a23 */ /* 0x004ff20000010869 */
[----:B------:R2:W-:Y:S01]  /*b410*/  MUFU.EX2 R243, R111 ;  /* 0x0000006f00f37308 */ /* 0x0005e20000000800 */
[----:B---3--:R-:W-:Y:S01]  /*b420*/  FFMA.FTZ R4, R184, c[0x0][0x23c], -R107 ;  /* 0x00008f00b8047a23 */ /* 0x008fe2000001086b */
[----:B------:R-:W-:Y:S01]  /*b430*/  MOV R184, R8 ;  /* 0x0000000800b87202 */ /* 0x000fe20000000f00 */
[----:B------:R-:W-:Y:S01]  /*b440*/  FMUL.FTZ R8, R2, R112 ;  /* 0x0000007002087220 */ /* 0x000fe20000410000 */
[----:B-----5:R-:W-:Y:S06]  /*b450*/  F2FP.PACK_AB R112, R190, R181 ;  /* 0x000000b5be70723e */ /* 0x020fec00000000ff */
[----:B------:R3:W5:Y:S01]  /*b460*/  MUFU.EX2 R5, R4 ;  /* 0x0000000400057308 */ /* 0x0007620000000800 */
[----:B----4-:R-:W-:Y:S01]  /*b470*/  F2FP.PACK_AB R113, R191, R182 ;  /* 0x000000b6bf71723e */ /* 0x010fe200000000ff */
[--C-:B--2---:R-:W-:Y:S08]  /*b480*/  FFMA.FTZ R111, R213, c[0x0][0x23c], -R105.reuse ;  /* 0x00008f00d56f7a23 */ /* 0x104ff00000010869 */
[----:B------:R2:W-:Y:S01]  /*b490*/  MUFU.EX2 R242, R111 ;  /* 0x0000006f00f27308 */ /* 0x0005e20000000800 */
[----:B---3--:R-:W-:Y:S01]  /*b4a0*/  FFMA.FTZ R4, R188, c[0x0][0x23c], -R110 ;  /* 0x00008f00bc047a23 */ /* 0x008fe2000001086e */
[----:B------:R-:W-:Y:S01]  /*b4b0*/  MOV R188, R6 ;  /* 0x0000000600bc7202 */ /* 0x000fe20000000f00 */
[----:B------:R-:W-:Y:S01]  /*b4c0*/  FMUL.FTZ R6, R100, R118 ;  /* 0x0000007664067220 */ /* 0x000fe20000410000 */
[----:B------:R-:W-:Y:S06]  /*b4d0*/  F2FP.PACK_AB R118, R27, R189 ;  /* 0x000000bd1b76723e */ /* 0x000fec00000000ff */
[----:B------:R3:W4:Y:S01]  /*b4e0*/  MUFU.EX2 R26, R4 ;  /* 0x00000004001a7308 */ /* 0x0007220000000800 */
[----:B------:R-:W-:Y:S01]  /*b4f0*/  F2FP.PACK_AB R119, R30, R188 ;  /* 0x000000bc1e77723e */ /* 0x000fe200000000ff */
[----:B--2---:R-:W-:Y:S01]  /*b500*/  FFMA.FTZ R111, R214, c[0x0][0x23c], -R106 ;  /* 0x00008f00d66f7a23 */ /* 0x004fe2000001086a */
[----:B------:R-:W-:Y:S07]  /*b510*/  MOV R214, R180 ;  /* 0x000000b400d67202 */ /* 0x000fee0000000f00 */
[----:B------:R2:W-:Y:S01]  /*b520*/  MUFU.EX2 R213, R111 ;  /* 0x0000006f00d57308 */ /* 0x0005e20000000800 */
[----:B---3--:R-:W-:Y:S01]  /*b530*/  FFMA.FTZ R4, R187, c[0x0][0x23c], -R110 ;  /* 0x00008f00bb047a23 */ /* 0x008fe2000001086e */
[----:B-----5:R-:W-:Y:S01]  /*b540*/  MOV R187, R5 ;  /* 0x0000000500bb7202 */ /* 0x020fe20000000f00 */
[----:B------:R-:W-:Y:S01]  /*b550*/  FMUL.FTZ R5, R101, R117 ;  /* 0x0000007565057220 */ /* 0x000fe20000410000 */
[----:B------:R-:W-:Y:S06]  /*b560*/  F2FP.PACK_AB R117, R184, R183 ;  /* 0x000000b7b875723e */ /* 0x000fec00000000ff */
[----:B------:R3:W5:Y:S01]  /*b570*/  MUFU.EX2 R28, R4 ;  /* 0x00000004001c7308 */ /* 0x0007620000000800 */
[----:B------:R-:W-:Y:S02]  /*b580*/  F2FP.PACK_AB R114, R29, R187 ;  /* 0x000000bb1d72723e */ /* 0x000fe400000000ff */
[----:B----4-:R-:W-:Y:S01]  /*b590*/  MOV R133, R26 ;  /* 0x0000001a00857202 */ /* 0x010fe20000000f00 */
[--C-:B--2---:R-:W-:Y:S06]  /*b5a0*/  FFMA.FTZ R111, R215, c[0x0][0x23c], -R106.reuse ;  /* 0x00008f00d76f7a23 */ /* 0x104fec000001086a */
[----:B------:R2:W-:Y:S01]  /*b5b0*/  MUFU.EX2 R212, R111 ;  /* 0x0000006f00d47308 */ /* 0x0005e20000000800 */
[C---:B---3--:R-:W-:Y:S01]  /*b5c0*/  FMUL.FTZ R4, R101.reuse, R116 ;  /* 0x0000007465047220 */ /* 0x048fe20000410000 */
[----:B------:R-:W-:Y:S02]  /*b5d0*/  F2FP.PACK_AB R116, R186, R185 ;  /* 0x000000b9ba74723e */ /* 0x000fe400000000ff */
[----:B-----5:R-:W-:Y:S01]  /*b5e0*/  F2FP.PACK_AB R115, R28, R26 ;  /* 0x0000001a1c73723e */ /* 0x020fe200000000ff */
[----:B------:R-:W-:Y:S01]  /*b5f0*/  FMUL.FTZ R26, R0, R134 ;  /* 0x00000086001a7220 */ /* 0x000fe20000410000 */
[----:B------:R-:W-:Y:S01]  /*b600*/  MOV R132, R28 ;  /* 0x0000001c00847202 */ /* 0x000fe20000000f00 */
[----:B------:R-:W-:Y:S01]  /*b610*/  FMUL.FTZ R28, R2, R136 ;  /* 0x00000088021c7220 */ /* 0x000fe20000410000 */
[----:B------:R-:W-:Y:S01]  /*b620*/  MOV R134, R27 ;  /* 0x0000001b00867202 */ /* 0x000fe20000000f00 */
[-C--:B------:R-:W-:Y:S05]  /*b630*/  HMMA.16816.F32 R4, R116, R20.reuse, R4 ;  /* 0x000000147404723c */ /* 0x080fea0000001804 */
[C---:B------:R-:W-:Y:S01]  /*b640*/  FMUL.FTZ R27, R0.reuse, R135 ;  /* 0x00000087001b7220 */ /* 0x040fe20000410000 */
[----:B------:R-:W-:Y:S01]  /*b650*/  MOV R135, R30 ;  /* 0x0000001e00877202 */ /* 0x000fe20000000f00 */
[----:B------:R-:W-:Y:S01]  /*b660*/  FMUL.FTZ R30, R0, R138 ;  /* 0x0000008a001e7220 */ /* 0x000fe20000410000 */
[C---:B------:R-:W-:Y:S01]  /*b670*/  HMMA.16816.F32 R8, R112.reuse, R20, R8 ;  /* 0x000000147008723c */ /* 0x040fe20000001808 */
[----:B------:R3:W-:Y:S03]  /*b680*/  MUFU.EX2 R138, R41 ;  /* 0x00000029008a7308 */ /* 0x0007e60000000800 */
[----:B--2---:R-:W-:Y:S01]  /*b690*/  FFMA.FTZ R111, R208, c[0x0][0x23c], -R105 ;  /* 0x00008f00d06f7a23 */ /* 0x004fe20000010869 */
[----:B------:R-:W-:Y:S01]  /*b6a0*/  MOV R136, R29 ;  /* 0x0000001d00887202 */ /* 0x000fe20000000f00 */
[----:B------:R-:W-:Y:S02]  /*b6b0*/  FMUL.FTZ R29, R2, R137 ;  /* 0x00000089021d7220 */ /* 0x000fe40000410000 */
[-C--:B------:R-:W-:Y:S03]  /*b6c0*/  HMMA.16816.F32 R12, R112, R22.reuse, R12 ;  /* 0x00000016700c723c */ /* 0x080fe6000000180c */
[----:B------:R2:W-:Y:S01]  /*b6d0*/  MUFU.EX2 R208, R111 ;  /* 0x0000006f00d07308 */ /* 0x0005e20000000800 */
[C---:B------:R-:W-:Y:S02]  /*b6e0*/  FMUL.FTZ R20, R101.reuse, R128 ;  /* 0x0000008065147220 */ /* 0x040fe40000410000 */
[C---:B------:R-:W-:Y:S02]  /*b6f0*/  FMUL.FTZ R21, R101.reuse, R129 ;  /* 0x0000008165157220 */ /* 0x040fe40000410000 */
[C---:B------:R-:W-:Y:S05]  /*b700*/  HMMA.16816.F32 R16, R116.reuse, R22, R16 ;  /* 0x000000167410723c */ /* 0x040fea0000001810 */
[----:B------:R4:W5:Y:S02]  /*b710*/  MUFU.EX2 R137, R65 ;  /* 0x0000004100897308 */ /* 0x0009640000000800 */
[C---:B------:R-:W-:Y:S02]  /*b720*/  FMUL.FTZ R22, R100.reuse, R130 ;  /* 0x0000008264167220 */ /* 0x040fe40000410000 */
[----:B------:R-:W-:Y:S02]  /*b730*/  FMUL.FTZ R23, R100, R131 ;  /* 0x0000008364177220 */ /* 0x000fe40000410000 */
[----:B------:R-:W-:Y:S01]  /*b740*/  LDSM.16.MT88.4 R128, [R221+0x9400] ;  /* 0x00940000dd80783b */ /* 0x000fe20000004200 */
[----:B---3--:R-:W-:Y:S04]  /*b750*/  FMUL.FTZ R41, R2, R149 ;  /* 0x0000009502297220 */ /* 0x008fe80000410000 */
[-C--:B------:R-:W-:Y:S03]  /*b760*/  HMMA.16816.F32 R20, R116, R36.reuse, R20 ;  /* 0x000000247414723c */ /* 0x080fe60000001814 */
[--C-:B--2---:R-:W-:Y:S04]  /*b770*/  FFMA.FTZ R111, R210, c[0x0][0x23c], -R106.reuse ;  /* 0x00008f00d26f7a23 */ /* 0x104fe8000001086a */
[----:B------:R2:W-:Y:S01]  /*b780*/  MUFU.EX2 R206, R111 ;  /* 0x0000006f00ce7308 */ /* 0x0005e20000000800 */
[C---:B------:R-:W-:Y:S04]  /*b790*/  HMMA.16816.F32 R24, R112.reuse, R36, R24 ;  /* 0x000000247018723c */ /* 0x040fe80000001818 */
[C---:B----4-:R-:W-:Y:S01]  /*b7a0*/  FMUL.FTZ R65, R101.reuse, R173 ;  /* 0x000000ad65417220 */ /* 0x050fe20000410000 */
[----:B-----5:R-:W-:Y:S01]  /*b7b0*/  MOV R215, R137 ;  /* 0x0000008900d77202 */ /* 0x020fe20000000f00 */
[----:B------:R-:W-:Y:S02]  /*b7c0*/  LDSM.16.MT88.4 R172, [R221+0xac00] ;  /* 0x00ac0000ddac783b */ /* 0x000fe40000004200 */
[-C--:B------:R-:W-:Y:S04]  /*b7d0*/  HMMA.16816.F32 R28, R112, R38.reuse, R28 ;  /* 0x00000026701c723c */ /* 0x080fe8000000181c */
[C---:B------:R-:W-:Y:S02]  /*b7e0*/  FMUL.FTZ R36, R101.reuse, R144 ;  /* 0x0000009065247220 */ /* 0x040fe40000410000 */
[----:B------:R-:W-:Y:S02]  /*b7f0*/  FMUL.FTZ R37, R101, R145 ;  /* 0x0000009165257220 */ /* 0x000fe40000410000 */
[C---:B------:R-:W-:Y:S07]  /*b800*/  HMMA.16816.F32 R32, R116.reuse, R38, R32 ;  /* 0x000000267420723c */ /* 0x040fee0000001820 */
[C---:B------:R-:W-:Y:S02]  /*b810*/  FMUL.FTZ R38, R100.reuse, R146 ;  /* 0x0000009264267220 */ /* 0x040fe40000410000 */
[----:B------:R-:W-:Y:S03]  /*b820*/  FMUL.FTZ R39, R100, R147 ;  /* 0x0000009364277220 */ /* 0x000fe60000410000 */
[--C-:B--2---:R-:W-:Y:S01]  /*b830*/  FFMA.FTZ R111, R211, c[0x0][0x23c], -R106.reuse ;  /* 0x00008f00d36f7a23 */ /* 0x104fe2000001086a */
[----:B------:R-:W-:Y:S03]  /*b840*/  MOV R211, R140 ;  /* 0x0000008c00d37202 */ /* 0x000fe60000000f00 */
[-C--:B------:R-:W-:Y:S01]  /*b850*/  HMMA.16816.F32 R36, R116, R52.reuse, R36 ;  /* 0x000000347424723c */ /* 0x080fe20000001824 */
[----:B------:R2:W-:Y:S07]  /*b860*/  MUFU.EX2 R205, R111 ;  /* 0x0000006f00cd7308 */ /* 0x0005ee0000000800 */
[C---:B------:R-:W-:Y:S07]  /*b870*/  HMMA.16816.F32 R40, R112.reuse, R52, R40 ;  /* 0x000000347028723c */ /* 0x040fee0000001828 */
[----:B------:R-:W-:Y:S01]  /*b880*/  FFMA.FTZ R52, R198, c[0x0][0x23c], -R106 ;  /* 0x00008f00c6347a23 */ /* 0x000fe2000001086a */
[-C--:B------:R-:W-:Y:S03]  /*b890*/  HMMA.16816.F32 R44, R112, R54.reuse, R44 ;  /* 0x00000036702c723c */ /* 0x080fe6000000182c */
[----:B------:R3:W4:Y:S01]  /*b8a0*/  MUFU.EX2 R141, R52 ;  /* 0x00000034008d7308 */ /* 0x0007220000000800 */
[C---:B------:R-:W-:Y:S04]  /*b8b0*/  FMUL.FTZ R53, R101.reuse, R161 ;  /* 0x000000a165357220 */ /* 0x040fe80000410000 */
[C---:B------:R-:W-:Y:S04]  /*b8c0*/  HMMA.16816.F32 R48, R116.reuse, R54, R48 ;  /* 0x000000367430723c */ /* 0x040fe80000001830 */
[--C-:B--2---:R-:W-:Y:S01]  /*b8d0*/  FFMA.FTZ R111, R216, c[0x0][0x23c], -R107.reuse ;  /* 0x00008f00d86f7a23 */ /* 0x104fe2000001086b */
[----:B------:R-:W-:Y:S02]  /*b8e0*/  MOV R216, R139 ;  /* 0x0000008b00d87202 */ /* 0x000fe40000000f00 */
[C---:B------:R-:W-:Y:S01]  /*b8f0*/  FMUL.FTZ R54, R100.reuse, R162 ;  /* 0x000000a264367220 */ /* 0x040fe20000410000 */
[----:B------:R2:W-:Y:S01]  /*b900*/  MUFU.EX2 R204, R111 ;  /* 0x0000006f00cc7308 */ /* 0x0005e20000000800 */
[----:B------:R-:W-:Y:S03]  /*b910*/  FMUL.FTZ R55, R100, R163 ;  /* 0x000000a364377220 */ /* 0x000fe60000410000 */
[----:B---3--:R-:W-:Y:S01]  /*b920*/  FMUL.FTZ R52, R101, R160 ;  /* 0x000000a065347220 */ /* 0x008fe20000410000 */
[----:B----4-:R-:W-:Y:S06]  /*b930*/  MOV R210, R141 ;  /* 0x0000008d00d27202 */ /* 0x010fec0000000f00 */
[-C--:B-1----:R-:W-:Y:S03]  /*b940*/  HMMA.16816.F32 R52, R116, R120.reuse, R52 ;  /* 0x000000787434723c */ /* 0x082fe60000001834 */
[--C-:B--2---:R-:W-:Y:S05]  /*b950*/  FFMA.FTZ R111, R218, c[0x0][0x23c], -R110.reuse ;  /* 0x00008f00da6f7a23 */ /* 0x104fea000001086e */
[C---:B------:R-:W-:Y:S01]  /*b960*/  HMMA.16816.F32 R56, R112.reuse, R120, R56 ;  /* 0x000000787038723c */ /* 0x040fe20000001838 */
[----:B------:R1:W-:Y:S07]  /*b970*/  MUFU.EX2 R201, R111 ;  /* 0x0000006f00c97308 */ /* 0x0003ee0000000800 */
[-C--:B------:R-:W-:Y:S08]  /*b980*/  HMMA.16816.F32 R60, R112, R122.reuse, R60 ;  /* 0x0000007a703c723c */ /* 0x080ff0000000183c */
[C---:B------:R-:W-:Y:S01]  /*b990*/  HMMA.16816.F32 R64, R116.reuse, R122, R64 ;  /* 0x0000007a7440723c */ /* 0x040fe20000001840 */
[----:B------:R-:W2:Y:S07]  /*b9a0*/  LDSM.16.MT88.4 R120, [R221+0xb000] ;  /* 0x00b00000dd78783b */ /* 0x000eae0000004200 */
[-C--:B------:R-:W-:Y:S04]  /*b9b0*/  HMMA.16816.F32 R68, R116, R124.reuse, R68 ;  /* 0x0000007c7444723c */ /* 0x080fe80000001844 */
[--C-:B-1----:R-:W-:Y:S01]  /*b9c0*/  FFMA.FTZ R111, R219, c[0x0][0x23c], -R110.reuse ;  /* 0x00008f00db6f7a23 */ /* 0x102fe2000001086e */
[----:B------:R-:W-:Y:S03]  /*b9d0*/  MOV R219, R136 ;  /* 0x0000008800db7202 */ /* 0x000fe60000000f00 */
[C---:B------:R-:W-:Y:S01]  /*b9e0*/  HMMA.16816.F32 R72, R112.reuse, R124, R72 ;  /* 0x0000007c7048723c */ /* 0x040fe20000001848 */
[----:B------:R1:W-:Y:S07]  /*b9f0*/  MUFU.EX2 R202, R111 ;  /* 0x0000006f00ca7308 */ /* 0x0003ee0000000800 */
[-C--:B------:R-:W-:Y:S08]  /*ba00*/  HMMA.16816.F32 R76, R112, R126.reuse, R76 ;  /* 0x0000007e704c723c */ /* 0x080ff0000000184c */
[C---:B------:R-:W-:Y:S01]  /*ba10*/  HMMA.16816.F32 R80, R116.reuse, R126, R80 ;  /* 0x0000007e7450723c */ /* 0x040fe20000001850 */
[----:B------:R-:W3:Y:S07]  /*ba20*/  LDSM.16.MT88.4 R124, [R220+0x9400] ;  /* 0x00940000dc7c783b */ /* 0x000eee0000004200 */
[-C--:B--2---:R-:W-:Y:S04]  /*ba30*/  HMMA.16816.F32 R84, R116, R120.reuse, R84 ;  /* 0x000000787454723c */ /* 0x084fe80000001854 */
[--C-:B-1----:R-:W-:Y:S01]  /*ba40*/  FFMA.FTZ R111, R228, c[0x0][0x23c], -R107.reuse ;  /* 0x00008f00e46f7a23 */ /* 0x102fe2000001086b */
[----:B------:R-:W-:Y:S03]  /*ba50*/  MOV R228, R135 ;  /* 0x0000008700e47202 */ /* 0x000fe60000000f00 */
[----:B------:R1:W-:Y:S01]  /*ba60*/  MUFU.EX2 R199, R111 ;  /* 0x0000006f00c77308 */ /* 0x0003e20000000800 */
[C---:B------:R-:W-:Y:S08]  /*ba70*/  HMMA.16816.F32 R88, R112.reuse, R120, R88 ;  /* 0x000000787058723c */ /* 0x040ff00000001858 */
[-C--:B------:R-:W-:Y:S07]  /*ba80*/  HMMA.16816.F32 R92, R112, R122.reuse, R92 ;  /* 0x0000007a705c723c */ /* 0x080fee000000185c */
[----:B------:R-:W-:Y:S01]  /*ba90*/  F2FP.PACK_AB R112, R140, R138 ;  /* 0x0000008a8c70723e */ /* 0x000fe200000000ff */
[----:B------:R-:W-:Y:S01]  /*baa0*/  HMMA.16816.F32 R96, R116, R122, R96 ;  /* 0x0000007a7460723c */ /* 0x000fe20000001860 */
[----:B------:R-:W2:Y:S03]  /*bab0*/  LDSM.16.MT88.4 R120, [R220+0xa400] ;  /* 0x00a40000dc78783b */ /* 0x000ea60000004200 */
[----:B------:R-:W-:Y:S02]  /*bac0*/  F2FP.PACK_AB R113, R141, R139 ;  /* 0x0000008b8d71723e */ /* 0x000fe400000000ff */
[----:B------:R-:W-:Y:S01]  /*bad0*/  F2FP.PACK_AB R114, R180, R142 ;  /* 0x0000008eb472723e */ /* 0x000fe200000000ff */
[----:B-1----:R-:W-:Y:S01]  /*bae0*/  FFMA.FTZ R111, R229, c[0x0][0x23c], -R107 ;  /* 0x00008f00e56f7a23 */ /* 0x002fe2000001086b */
[----:B------:R-:W-:Y:S03]  /*baf0*/  F2FP.PACK_AB R115, R252, R137 ;  /* 0x00000089fc73723e */ /* 0x000fe600000000ff */
[----:B------:R1:W-:Y:S01]  /*bb00*/  MUFU.EX2 R200, R111 ;  /* 0x0000006f00c87308 */ /* 0x0003e20000000800 */
[----:B------:R-:W-:Y:S02]  /*bb10*/  F2FP.PACK_AB R116, R250, R251 ;  /* 0x000000fbfa74723e */ /* 0x000fe400000000ff */
[----:B------:R-:W-:Y:S01]  /*bb20*/  F2FP.PACK_AB R117, R248, R249 ;  /* 0x000000f9f875723e */ /* 0x000fe200000000ff */
[-C--:B---3--:R-:W-:Y:S05]  /*bb30*/  HMMA.16816.F32 R4, R112, R124.reuse, R4 ;  /* 0x0000007c7004723c */ /* 0x088fea0000001804 */
[----:B------:R-:W-:Y:S02]  /*bb40*/  F2FP.PACK_AB R118, R246, R247 ;  /* 0x000000f7f676723e */ /* 0x000fe400000000ff */
[----:B------:R-:W-:Y:S02]  /*bb50*/  F2FP.PACK_AB R119, R244, R245 ;  /* 0x000000f5f477723e */ /* 0x000fe400000000ff */
[----:B------:R-:W-:Y:S03]  /*bb60*/  MOV R137, R132 ;  /* 0x0000008400897202 */ /* 0x000fe60000000f00 */
[--C-:B------:R-:W-:Y:S01]  /*bb70*/  FFMA.FTZ R132, R209, c[0x0][0x23c], -R105.reuse ;  /* 0x00008f00d1847a23 */ /* 0x100fe20000010869 */
[----:B------:R-:W-:Y:S01]  /*bb80*/  MOV R209, R142 ;  /* 0x0000008e00d17202 */ /* 0x000fe20000000f00 */
[C---:B------:R-:W-:Y:S01]  /*bb90*/  HMMA.16816.F32 R8, R116.reuse, R124, R8 ;  /* 0x0000007c7408723c */ /* 0x040fe20000001808 */
[----:B------:R-:W-:Y:S01]  /*bba0*/  LDSM.16.MT88.4 R140, [R221+0x9c00] ;  /* 0x009c0000dd8c783b */ /* 0x000fe20000004200 */
[----:B------:R-:W-:Y:S02]  /*bbb0*/  MUFU.EX2 R207, R132 ;  /* 0x0000008400cf7308 */ /* 0x000fe40000000800 */
[----:B------:R-:W-:Y:S01]  /*bbc0*/  MOV R229, R134 ;  /* 0x0000008600e57202 */ /* 0x000fe20000000f00 */
[--C-:B-1----:R-:W-:Y:S01]  /*bbd0*/  FFMA.FTZ R111, R230, c[0x0][0x23c], -R110.reuse ;  /* 0x00008f00e66f7a23 */ /* 0x102fe2000001086e */
[----:B------:R-:W-:Y:S02]  /*bbe0*/  MOV R230, R133 ;  /* 0x0000008500e67202 */ /* 0x000fe40000000f00 */
[-C--:B------:R-:W-:Y:S04]  /*bbf0*/  HMMA.16816.F32 R12, R116, R126.reuse, R12 ;  /* 0x0000007e740c723c */ /* 0x080fe8000000180c */
[----:B------:R1:W-:Y:S01]  /*bc00*/  MUFU.EX2 R198, R111 ;  /* 0x0000006f00c67308 */ /* 0x0003e20000000800 */
[----:B------:R-:W-:Y:S02]  /*bc10*/  MOV R133, R183 ;  /* 0x000000b700857202 */ /* 0x000fe40000000f00 */
[----:B------:R-:W-:Y:S01]  /*bc20*/  MOV R134, R185 ;  /* 0x000000b900867202 */ /* 0x000fe20000000f00 */
[C---:B------:R-:W-:Y:S01]  /*bc30*/  HMMA.16816.F32 R16, R112.reuse, R126, R16 ;  /* 0x0000007e7010723c */ /* 0x040fe20000001810 */
[----:B------:R-:W3:Y:S03]  /*bc40*/  LDSM.16.MT88.4 R124, [R221+0xa400] ;  /* 0x00a40000dd7c783b */ /* 0x000ee60000004200 */
[----:B------:R-:W-:Y:S04]  /*bc50*/  MOV R218, R137 ;  /* 0x0000008900da7202 */ /* 0x000fe80000000f00 */
[-C--:B------:R-:W-:Y:S08]  /*bc60*/  HMMA.16816.F32 R20, R112, R128.reuse, R20 ;  /* 0x000000807014723c */ /* 0x080ff00000001814 */
[C---:B------:R-:W-:Y:S04]  /*bc70*/  HMMA.16816.F32 R24, R116.reuse, R128, R24 ;  /* 0x000000807418723c */ /* 0x040fe80000001818 */
[----:B-1----:R-:W-:Y:S01]  /*bc80*/  FFMA.FTZ R111, R231, c[0x0][0x23c], -R110 ;  /* 0x00008f00e76f7a23 */ /* 0x002fe2000001086e */
[----:B------:R-:W-:Y:S03]  /*bc90*/  MOV R231, R187 ;  /* 0x000000bb00e77202 */ /* 0x000fe60000000f00 */
[-C--:B------:R-:W-:Y:S01]  /*bca0*/  HMMA.16816.F32 R28, R116, R130.reuse, R28 ;  /* 0x00000082741c723c */ /* 0x080fe2000000181c */
[----:B------:R1:W-:Y:S07]  /*bcb0*/  MUFU.EX2 R197, R111 ;  /* 0x0000006f00c57308 */ /* 0x0003ee0000000800 */
[C---:B------:R-:W-:Y:S01]  /*bcc0*/  HMMA.16816.F32 R32, R112.reuse, R130, R32 ;  /* 0x000000827020723c */ /* 0x040fe20000001820 */
[----:B------:R-:W4:Y:S07]  /*bcd0*/  LDSM.16.MT88.4 R128, [R220+0xb400] ;  /* 0x00b40000dc80783b */ /* 0x000f2e0000004200 */
[-C--:B--2---:R-:W-:Y:S08]  /*bce0*/  HMMA.16816.F32 R36, R112, R120.reuse, R36 ;  /* 0x000000787024723c */ /* 0x084ff00000001824 */
[C---:B------:R-:W-:Y:S04]  /*bcf0*/  HMMA.16816.F32 R40, R116.reuse, R120, R40 ;  /* 0x000000787428723c */ /* 0x040fe80000001828 */
[--C-:B-1----:R-:W-:Y:S01]  /*bd00*/  FFMA.FTZ R111, R233, c[0x0][0x23c], -R105.reuse ;  /* 0x00008f00e96f7a23 */ /* 0x102fe20000010869 */
[----:B------:R-:W-:Y:S03]  /*bd10*/  MOV R233, R188 ;  /* 0x000000bc00e97202 */ /* 0x000fe60000000f00 */
[-C--:B------:R-:W-:Y:S01]  /*bd20*/  HMMA.16816.F32 R44, R116, R122.reuse, R44 ;  /* 0x0000007a742c723c */ /* 0x080fe2000000182c */
[----:B------:R1:W-:Y:S07]  /*bd30*/  MUFU.EX2 R196, R111 ;  /* 0x0000006f00c47308 */ /* 0x0003ee0000000800 */
[C---:B------:R-:W-:Y:S01]  /*bd40*/  HMMA.16816.F32 R48, R112.reuse, R122, R48 ;  /* 0x0000007a7030723c */ /* 0x040fe20000001830 */
[----:B------:R-:W2:Y:S07]  /*bd50*/  LDSM.16.MT88.4 R120, [R221+0xb400] ;  /* 0x00b40000dd78783b */ /* 0x000eae0000004200 */
[-C--:B---3--:R-:W-:Y:S08]  /*bd60*/  HMMA.16816.F32 R52, R112, R124.reuse, R52 ;  /* 0x0000007c7034723c */ /* 0x088ff00000001834 */
[C---:B------:R-:W-:Y:S04]  /*bd70*/  HMMA.16816.F32 R56, R116.reuse, R124, R56 ;  /* 0x0000007c7438723c */ /* 0x040fe80000001838 */
[----:B-1----:R-:W-:Y:S01]  /*bd80*/  FFMA.FTZ R111, R232, c[0x0][0x23c], -R105 ;  /* 0x00008f00e86f7a23 */ /* 0x002fe20000010869 */
[----:B------:R-:W-:Y:S02]  /*bd90*/  MOV R232, R189 ;  /* 0x000000bd00e87202 */ /* 0x000fe40000000f00 */
[----:B------:R-:W-:Y:S01]  /*bda0*/  FFMA.FTZ R124, R217, c[0x0][0x23c], -R107 ;  /* 0x00008f00d97c7a23 */ /* 0x000fe2000001086b */
[-C--:B------:R-:W-:Y:S01]  /*bdb0*/  HMMA.16816.F32 R60, R116, R126.reuse, R60 ;  /* 0x0000007e743c723c */ /* 0x080fe2000000183c */
[----:B------:R1:W-:Y:S03]  /*bdc0*/  MUFU.EX2 R195, R111 ;  /* 0x0000006f00c37308 */ /* 0x0003e60000000800 */
[----:B------:R-:W-:Y:S04]  /*bdd0*/  MOV R217, R138 ;  /* 0x0000008a00d97202 */ /* 0x000fe80000000f00 */
[C---:B------:R-:W-:Y:S03]  /*bde0*/  HMMA.16816.F32 R64, R112.reuse, R126, R64 ;  /* 0x0000007e7040723c */ /* 0x040fe60000001840 */
[----:B------:R3:W5:Y:S05]  /*bdf0*/  MUFU.EX2 R203, R124 ;  /* 0x0000007c00cb7308 */ /* 0x00076a0000000800 */
[-C--:B----4-:R-:W-:Y:S08]  /*be00*/  HMMA.16816.F32 R68, R112, R128.reuse, R68 ;  /* 0x000000807044723c */ /* 0x090ff00000001844 */
[C---:B------:R-:W-:Y:S04]  /*be10*/  HMMA.16816.F32 R72, R116.reuse, R128, R72 ;  /* 0x000000807448723c */ /* 0x040fe80000001848 */
[--C-:B-1----:R-:W-:Y:S01]  /*be20*/  FFMA.FTZ R111, R234, c[0x0][0x23c], -R106.reuse ;  /* 0x00008f00ea6f7a23 */ /* 0x102fe2000001086a */
[----:B------:R-:W-:Y:S03]  /*be30*/  MOV R234, R191 ;  /* 0x000000bf00ea7202 */ /* 0x000fe60000000f00 */
[-C--:B------:R-:W-:Y:S01]  /*be40*/  HMMA.16816.F32 R76, R116, R130.reuse, R76 ;  /* 0x00000082744c723c */ /* 0x080fe2000000184c */
[----:B------:R1:W-:Y:S01]  /*be50*/  MUFU.EX2 R193, R111 ;  /* 0x0000006f00c17308 */ /* 0x0003e20000000800 */
[----:B---3--:R-:W3:Y:S06]  /*be60*/  LDSM.16.MT88.4 R124, [R220+0x9800] ;  /* 0x00980000dc7c783b */ /* 0x008eec0000004200 */
[C---:B------:R-:W-:Y:S02]  /*be70*/  HMMA.16816.F32 R80, R112.reuse, R130, R80 ;  /* 0x000000827050723c */ /* 0x040fe40000001850 */
[----:B------:R-:W4:Y:S06]  /*be80*/  LDSM.16.MT88.4 R128, [R221+0x9800] ;  /* 0x00980000dd80783b */ /* 0x000f2c0000004200 */
[-C--:B--2---:R-:W-:Y:S08]  /*be90*/  HMMA.16816.F32 R84, R112, R120.reuse, R84 ;  /* 0x000000787054723c */ /* 0x084ff00000001854 */
[C---:B------:R-:W-:Y:S04]  /*bea0*/  HMMA.16816.F32 R88, R116.reuse, R120, R88 ;  /* 0x000000787458723c */ /* 0x040fe80000001858 */
[--C-:B-1----:R-:W-:Y:S01]  /*beb0*/  FFMA.FTZ R111, R235, c[0x0][0x23c], -R106.reuse ;  /* 0x00008f00eb6f7a23 */ /* 0x102fe2000001086a */
[----:B------:R-:W-:Y:S03]  /*bec0*/  MOV R235, R190 ;  /* 0x000000be00eb7202 */ /* 0x000fe60000000f00 */
[-C--:B------:R-:W-:Y:S01]  /*bed0*/  HMMA.16816.F32 R92, R116, R122.reuse, R92 ;  /* 0x0000007a745c723c */ /* 0x080fe2000000185c */
[----:B------:R1:W-:Y:S06]  /*bee0*/  MUFU.EX2 R194, R111 ;  /* 0x0000006f00c27308 */ /* 0x0003ec0000000800 */
[----:B-----5:R-:W-:Y:S01]  /*bef0*/  F2FP.PACK_AB R116, R203, R204 ;  /* 0x000000cccb74723e */ /* 0x020fe200000000ff */
[----:B------:R-:W-:Y:S01]  /*bf00*/  HMMA.16816.F32 R96, R112, R122, R96 ;  /* 0x0000007a7060723c */ /* 0x000fe20000001860 */
[----:B------:R-:W2:Y:S03]  /*bf10*/  LDSM.16.MT88.4 R120, [R220+0xa800] ;  /* 0x00a80000dc78783b */ /* 0x000ea60000004200 */
[----:B------:R-:W-:Y:S02]  /*bf20*/  F2FP.PACK_AB R117, R202, R201 ;  /* 0x000000c9ca75723e */ /* 0x000fe400000000ff */
[----:B------:R-:W-:Y:S02]  /*bf30*/  F2FP.PACK_AB R118, R200, R199 ;  /* 0x000000c7c876723e */ /* 0x000fe400000000ff */
[----:B------:R-:W-:Y:S04]  /*bf40*/  F2FP.PACK_AB R112, R242, R243 ;  /* 0x000000f3f270723e */ /* 0x000fe800000000ff */
[----:B------:R-:W-:Y:S02]  /*bf50*/  F2FP.PACK_AB R113, R212, R213 ;  /* 0x000000d5d471723e */ /* 0x000fe400000000ff */
[----:B------:R-:W-:Y:S02]  /*bf60*/  F2FP.PACK_AB R114, R207, R208 ;  /* 0x000000d0cf72723e */ /* 0x000fe400000000ff */
[----:B------:R-:W-:Y:S01]  /*bf70*/  F2FP.PACK_AB R115, R205, R206 ;  /* 0x000000cecd73723e */ /* 0x000fe200000000ff */
[--C-:B-1----:R-:W-:Y:S01]  /*bf80*/  FFMA.FTZ R111, R176, c[0x0][0x23c], -R105.reuse ;  /* 0x00008f00b06f7a23 */ /* 0x102fe20000010869 */
[----:B------:R-:W-:Y:S01]  /*bf90*/  F2FP.PACK_AB R119, R197, R198 ;  /* 0x000000c6c577723e */ /* 0x000fe200000000ff */
[----:B------:R-:W-:Y:S02]  /*bfa0*/  FFMA.FTZ R105, R177, c[0x0][0x23c], -R105 ;  /* 0x00008f00b1697a23 */ /* 0x000fe40000010869 */
[----:B------:R-:W-:Y:S02]  /*bfb0*/  MUFU.EX2 R192, R111 ;  /* 0x0000006f00c07308 */ /* 0x000fe40000000800 */
[-C--:B---3--:R-:W-:Y:S08]  /*bfc0*/  HMMA.16816.F32 R4, R112, R124.reuse, R4 ;  /* 0x0000007c7004723c */ /* 0x088ff00000001804 */
[C---:B------:R-:W-:Y:S01]  /*bfd0*/  HMMA.16816.F32 R8, R116.reuse, R124, R8 ;  /* 0x0000007c7408723c */ /* 0x040fe20000001808 */
[----:B------:R1:W-:Y:S07]  /*bfe0*/  MUFU.EX2 R191, R105 ;  /* 0x0000006900bf7308 */ /* 0x0003ee0000000800 */
[-C--:B------:R-:W-:Y:S08]  /*bff0*/  HMMA.16816.F32 R12, R116, R126.reuse, R12 ;  /* 0x0000007e740c723c */ /* 0x080ff0000000180c */
[C---:B------:R-:W-:Y:S01]  /*c000*/  HMMA.16816.F32 R16, R112.reuse, R126, R16 ;  /* 0x0000007e7010723c */ /* 0x040fe20000001810 */
[----:B------:R-:W3:Y:S07]  /*c010*/  LDSM.16.MT88.4 R124, [R221+0xa800] ;  /* 0x00a80000dd7c783b */ /* 0x000eee0000004200 */
[-C--:B----4-:R-:W-:Y:S04]  /*c020*/  HMMA.16816.F32 R20, R112, R128.reuse, R20 ;  /* 0x000000807014723c */ /* 0x090fe80000001814 */
[--C-:B-1----:R-:W-:Y:S02]  /*c030*/  FFMA.FTZ R105, R178, c[0x0][0x23c], -R106.reuse ;  /* 0x00008f00b2697a23 */ /* 0x102fe4000001086a */
[----:B------:R-:W-:Y:S02]  /*c040*/  FFMA.FTZ R106, R179, c[0x0][0x23c], -R106 ;  /* 0x00008f00b36a7a23 */ /* 0x000fe4000001086a */
[C---:B------:R-:W-:Y:S01]  /*c050*/  HMMA.16816.F32 R24, R116.reuse, R128, R24 ;  /* 0x000000807418723c */ /* 0x040fe20000001818 */
[----:B------:R1:W-:Y:S07]  /*c060*/  MUFU.EX2 R190, R105 ;  /* 0x0000006900be7308 */ /* 0x0003ee0000000800 */
[-C--:B------:R-:W-:Y:S03]  /*c070*/  HMMA.16816.F32 R28, R116, R130.reuse, R28 ;  /* 0x00000082741c723c */ /* 0x080fe6000000181c */
[----:B------:R-:W4:Y:S05]  /*c080*/  MUFU.EX2 R189, R106 ;  /* 0x0000006a00bd7308 */ /* 0x000f2a0000000800 */
[C---:B------:R-:W-:Y:S01]  /*c090*/  HMMA.16816.F32 R32, R112.reuse, R130, R32 ;  /* 0x000000827020723c */ /* 0x040fe20000001820 */
[----:B------:R-:W5:Y:S04]  /*c0a0*/  LDSM.16.MT88.4 R128, [R220+0xb800] ;  /* 0x00b80000dc80783b */ /* 0x000f680000004200 */
[----:B------:R3:W-:Y:S03]  /*c0b0*/  MUFU.EX2 R106, R108 ;  /* 0x0000006c006a7308 */ /* 0x0007e60000000800 */
[-C--:B--2---:R-:W-:Y:S04]  /*c0c0*/  HMMA.16816.F32 R36, R112, R120.reuse, R36 ;  /* 0x000000787024723c */ /* 0x084fe80000001824 */
[--C-:B-1----:R-:W-:Y:S01]  /*c0d0*/  FFMA.FTZ R105, R236, c[0x0][0x23c], -R107.reuse ;  /* 0x00008f00ec697a23 */ /* 0x102fe2000001086b */
[----:B------:R-:W-:Y:S03]  /*c0e0*/  MOV R236, R184 ;  /* 0x000000b800ec7202 */ /* 0x000fe60000000f00 */
[C---:B------:R-:W-:Y:S01]  /*c0f0*/  HMMA.16816.F32 R40, R116.reuse, R120, R40 ;  /* 0x000000787428723c */ /* 0x040fe20000001828 */
[----:B------:R1:W-:Y:S03]  /*c100*/  MUFU.EX2 R188, R105 ;  /* 0x0000006900bc7308 */ /* 0x0003e60000000800 */
[----:B----4-:R-:W-:Y:S04]  /*c110*/  F2FP.PACK_AB R111, R189, R190 ;  /* 0x000000bebd6f723e */ /* 0x010fe800000000ff */
[-C--:B------:R-:W-:Y:S04]  /*c120*/  HMMA.16816.F32 R44, R116, R122.reuse, R44 ;  /* 0x0000007a742c723c */ /* 0x080fe8000000182c */
[----:B---3--:R-:W-:Y:S04]  /*c130*/  F2FP.PACK_AB R108, R195, R196 ;  /* 0x000000c4c36c723e */ /* 0x008fe800000000ff */
[C---:B------:R-:W-:Y:S01]  /*c140*/  HMMA.16816.F32 R48, R112.reuse, R122, R48 ;  /* 0x0000007a7030723c */ /* 0x040fe20000001830 */
[----:B------:R-:W2:Y:S07]  /*c150*/  LDSM.16.MT88.4 R120, [R221+0xb800] ;  /* 0x00b80000dd78783b */ /* 0x000eae0000004200 */
[-C--:B------:R-:W-:Y:S04]  /*c160*/  HMMA.16816.F32 R52, R112, R124.reuse, R52 ;  /* 0x0000007c7034723c */ /* 0x080fe80000001834 */
[--C-:B-1----:R-:W-:Y:S01]  /*c170*/  FFMA.FTZ R105, R237, c[0x0][0x23c], -R107.reuse ;  /* 0x00008f00ed697a23 */ /* 0x102fe2000001086b */
[----:B------:R-:W-:Y:S03]  /*c180*/  MOV R237, R186 ;  /* 0x000000ba00ed7202 */ /* 0x000fe60000000f00 */
[C---:B------:R-:W-:Y:S01]  /*c190*/  HMMA.16816.F32 R56, R116.reuse, R124, R56 ;  /* 0x0000007c7438723c */ /* 0x040fe20000001838 */
[----:B------:R1:W3:Y:S07]  /*c1a0*/  MUFU.EX2 R187, R105 ;  /* 0x0000006900bb7308 */ /* 0x0002ee0000000800 */
[-C--:B------:R-:W-:Y:S08]  /*c1b0*/  HMMA.16816.F32 R60, R116, R126.reuse, R60 ;  /* 0x0000007e743c723c */ /* 0x080ff0000000183c */
[C---:B------:R-:W-:Y:S01]  /*c1c0*/  HMMA.16816.F32 R64, R112.reuse, R126, R64 ;  /* 0x0000007e7040723c */ /* 0x040fe20000001840 */
[----:B------:R-:W4:Y:S07]  /*c1d0*/  LDSM.16.MT88.4 R124, [R220+0x9c00] ;  /* 0x009c0000dc7c783b */ /* 0x000f2e0000004200 */
[-C--:B-----5:R-:W-:Y:S04]  /*c1e0*/  HMMA.16816.F32 R68, R112, R128.reuse, R68 ;  /* 0x000000807044723c */ /* 0x0a0fe80000001844 */
[--C-:B-1----:R-:W-:Y:S01]  /*c1f0*/  FFMA.FTZ R105, R239, c[0x0][0x23c], -R110.reuse ;  /* 0x00008f00ef697a23 */ /* 0x102fe2000001086e */
[----:B---3--:R-:W-:Y:S01]  /*c200*/  F2FP.PACK_AB R176, R187, R188 ;  /* 0x000000bcbbb0723e */ /* 0x008fe200000000ff */
[----:B------:R-:W3:Y:S02]  /*c210*/  LDL.LU R239, [R1+0x1c] ;  /* 0x00001c0001ef7983 */ /* 0x000ee40000300800 */
[C---:B------:R-:W-:Y:S01]  /*c220*/  HMMA.16816.F32 R72, R116.reuse, R128, R72 ;  /* 0x000000807448723c */ /* 0x040fe20000001848 */
[----:B------:R1:W-:Y:S07]  /*c230*/  MUFU.EX2 R186, R105 ;  /* 0x0000006900ba7308 */ /* 0x0003ee0000000800 */
[-C--:B------:R-:W-:Y:S08]  /*c240*/  HMMA.16816.F32 R76, R116, R130.reuse, R76 ;  /* 0x00000082744c723c */ /* 0x080ff0000000184c */
[C---:B------:R-:W-:Y:S08]  /*c250*/  HMMA.16816.F32 R80, R112.reuse, R130, R80 ;  /* 0x000000827050723c */ /* 0x040ff00000001850 */
[-C--:B--2---:R-:W-:Y:S04]  /*c260*/  HMMA.16816.F32 R84, R112, R120.reuse, R84 ;  /* 0x000000787054723c */ /* 0x084fe80000001854 */
[--C-:B-1----:R-:W-:Y:S01]  /*c270*/  FFMA.FTZ R105, R240, c[0x0][0x23c], -R110.reuse ;  /* 0x00008f00f0697a23 */ /* 0x102fe2000001086e */
[----:B------:R-:W-:Y:S01]  /*c280*/  MOV R240, R182 ;  /* 0x000000b600f07202 */ /* 0x000fe20000000f00 */
[----:B------:R-:W-:Y:S01]  /*c290*/  FFMA.FTZ R110, R109, c[0x0][0x23c], -R110 ;  /* 0x00008f006d6e7a23 */ /* 0x000fe2000001086e */
[----:B------:R-:W-:Y:S01]  /*c2a0*/  F2FP.PACK_AB R109, R194, R193 ;  /* 0x000000c1c26d723e */ /* 0x000fe200000000ff */
[C---:B------:R-:W-:Y:S01]  /*c2b0*/  HMMA.16816.F32 R88, R116.reuse, R120, R88 ;  /* 0x000000787458723c */ /* 0x040fe20000001858 */
[----:B------:R1:W2:Y:S07]  /*c2c0*/  MUFU.EX2 R185, R105 ;  /* 0x0000006900b97308 */ /* 0x0002ae0000000800 */
[-C--:B------:R-:W-:Y:S08]  /*c2d0*/  HMMA.16816.F32 R92, R116, R122.reuse, R92 ;  /* 0x0000007a745c723c */ /* 0x080ff0000000185c */
[----:B------:R-:W-:Y:S04]  /*c2e0*/  HMMA.16816.F32 R96, R112, R122, R96 ;  /* 0x0000007a7060723c */ /* 0x000fe80000001860 */
[--C-:B-1----:R-:W-:Y:S02]  /*c2f0*/  FFMA.FTZ R105, R241, c[0x0][0x23c], -R107.reuse ;  /* 0x00008f00f1697a23 */ /* 0x102fe4000001086b */
[----:B------:R-:W5:Y:S01]  /*c300*/  LDL.LU R241, [R1+0x18] ;  /* 0x0000180001f17983 */ /* 0x000f620000300800 */
[----:B------:R-:W-:Y:S01]  /*c310*/  FFMA.FTZ R107, R238, c[0x0][0x23c], -R107 ;  /* 0x00008f00ee6b7a23 */ /* 0x000fe2000001086b */
[----:B------:R-:W-:Y:S01]  /*c320*/  MUFU.EX2 R184, R105 ;  /* 0x0000006900b87308 */ /* 0x000fe20000000800 */
[----:B--2---:R-:W-:Y:S03]  /*c330*/  F2FP.PACK_AB R177, R185, R186 ;  /* 0x000000bab9b1723e */ /* 0x004fe600000000ff */
[----:B------:R-:W-:Y:S02]  /*c340*/  MOV R238, R181 ;  /* 0x000000b500ee7202 */ /* 0x000fe40000000f00 */
[----:B------:R-:W1:Y:S04]  /*c350*/  LDSM.16.MT88.4 R180, [R220+0xbc00] ;  /* 0x00bc0000dcb4783b */ /* 0x000e680000004200 */
[----:B------:R2:W2:Y:S10]  /*c360*/  MUFU.EX2 R105, R110 ;  /* 0x0000006e00697308 */ /* 0x0004b40000000800 */
[----:B------:R-:W1:Y:S01]  /*c370*/  MUFU.EX2 R107, R107 ;  /* 0x0000006b006b7308 */ /* 0x000e620000000800 */
[----:B--2---:R-:W-:Y:S02]  /*c380*/  F2FP.PACK_AB R110, R191, R192 ;  /* 0x000000c0bf6e723e */ /* 0x004fe400000000ff */
[----:B------:R-:W-:Y:S05]  /*c390*/  F2FP.PACK_AB R179, R105, R106 ;  /* 0x0000006a69b3723e */ /* 0x000fea00000000ff */
[-C--:B----4-:R-:W-:Y:S01]  /*c3a0*/  HMMA.16816.F32 R116, R108, R124.reuse, R4 ;  /* 0x0000007c6c74723c */ /* 0x090fe20000001804 */
[----:B------:R-:W2:Y:S04]  /*c3b0*/  LDSM.16.MT88.4 R4, [R221+0xbc00] ;  /* 0x00bc0000dd04783b */ /* 0x000ea80000004200 */
[----:B-1----:R-:W-:Y:S07]  /*c3c0*/  F2FP.PACK_AB R178, R107, R184 ;  /* 0x000000b86bb2723e */ /* 0x002fee00000000ff */
[C---:B------:R-:W-:Y:S01]  /*c3d0*/  HMMA.16816.F32 R112, R176.reuse, R124, R8 ;  /* 0x0000007cb070723c */ /* 0x040fe20000001808 */
[----:B------:R-:W4:Y:S04]  /*c3e0*/  LDL.LU R9, [R1+0x10] ;  /* 0x0000100001097983 */ /* 0x000f280000300800 */
[----:B------:R-:W4:Y:S02]  /*c3f0*/  LDL.LU R11, [R1+0x14] ;  /* 0x00001400010b7983 */ /* 0x000f240000300800 */
[----:B------:R-:W-:Y:S01]  /*c400*/  MOV R10, R133 ;  /* 0x00000085000a7202 */ /* 0x000fe20000000f00 */
[-C--:B------:R-:W-:Y:S04]  /*c410*/  HMMA.16816.F32 R120, R176, R126.reuse, R12 ;  /* 0x0000007eb078723c */ /* 0x080fe8000000180c */
[----:B------:R-:W-:Y:S04]  /*c420*/  MOV R8, R134 ;  /* 0x0000008600087202 */ /* 0x000fe80000000f00 */
        /* <DEDUP_REMOVED lines=20> */
[----:B------:R-:W-:Y:S04]  /*c570*/  HMMA.16816.F32 R96, R108, R6, R96 ;  /* 0x000000066c60723c */ /* 0x000fe80000001860 */
[----:B---3--:R-:W-:Y:S04]  /*c580*/  FFMA.FTZ R0, R0, R239, R240 ;  /* 0x000000ef00007223 */ /* 0x008fe800000100f0 */
[----:B------:R-:W-:Y:S04]  /*c590*/  FADD.FTZ R0, R234, R0 ;  /* 0x00000000ea007221 */ /* 0x000fe80000010000 */
[----:B------:R-:W-:Y:S04]  /*c5a0*/  FADD.FTZ R0, R230, R0 ;  /* 0x00000000e6007221 */ /* 0x000fe80000010000 */
[----:B------:R-:W-:Y:S04]  /*c5b0*/  FADD.FTZ R0, R218, R0 ;  /* 0x00000000da007221 */ /* 0x000fe80000010000 */
[----:B------:R-:W-:Y:S04]  /*c5c0*/  FADD.FTZ R0, R249, R0 ;  /* 0x00000000f9007221 */ /* 0x000fe80000010000 */
[----:B------:R-:W-:Y:S04]  /*c5d0*/  FADD.FTZ R0, R248, R0 ;  /* 0x00000000f8007221 */ /* 0x000fe80000010000 */
[----:B------:R-:W-:Y:S02]  /*c5e0*/  FADD.FTZ R0, R245, R0 ;  /* 0x00000000f5007221 */ /* 0x000fe40000010000 */
[----:B-----5:R-:W-:Y:S04]  /*c5f0*/  FFMA.FTZ R2, R2, R241, R238 ;  /* 0x000000f102027223 */ /* 0x020fe800000100ee */
[----:B------:R-:W-:Y:S04]  /*c600*/  FADD.FTZ R2, R235, R2 ;  /* 0x00000002eb027221 */ /* 0x000fe80000010000 */
[----:B------:R-:W-:Y:S04]  /*c610*/  FADD.FTZ R2, R231, R2 ;  /* 0x00000002e7027221 */ /* 0x000fe80000010000 */
[----:B------:R-:W-:Y:S04]  /*c620*/  FADD.FTZ R2, R219, R2 ;  /* 0x00000002db027221 */ /* 0x000fe80000010000 */
[----:B------:R-:W-:Y:S04]  /*c630*/  FADD.FTZ R2, R251, R2 ;  /* 0x00000002fb027221 */ /* 0x000fe80000010000 */
[----:B------:R-:W-:Y:S04]  /*c640*/  FADD.FTZ R2, R250, R2 ;  /* 0x00000002fa027221 */ /* 0x000fe80000010000 */
[----:B------:R-:W-:Y:S02]  /*c650*/  FADD.FTZ R2, R247, R2 ;  /* 0x00000002f7027221 */ /* 0x000fe40000010000 */
[----:B----4-:R-:W-:Y:S02]  /*c660*/  FFMA.FTZ R101, R101, R9, R8 ;  /* 0x0000000965657223 */ /* 0x010fe40000010008 */
[----:B------:R-:W-:Y:S02]  /*c670*/  FFMA.FTZ R100, R100, R11, R10 ;  /* 0x0000000b64647223 */ /* 0x000fe4000001000a */
[----:B------:R-:W-:Y:S02]  /*c680*/  FADD.FTZ R8, R237, R101 ;  /* 0x00000065ed087221 */ /* 0x000fe40000010000 */
[----:B------:R-:W-:Y:S01]  /*c690*/  FADD.FTZ R9, R236, R100 ;  /* 0x00000064ec097221 */ /* 0x000fe20000010000 */
[----:B------:R-:W-:Y:S01]  /*c6a0*/  MOV R100, R104 ;  /* 0x0000006800647202 */ /* 0x000fe20000000f00 */
        /* <DEDUP_REMOVED lines=41> */
[----:B------:R1:W-:Y:S01]  /*c940*/  STL [R1+0x10], R6 ;  /* 0x0000100601007387 */ /* 0x0003e20000100800 */
[----:B------:R-:W-:Y:S02]  /*c950*/  FADD.FTZ R2, R184, R0 ;  /* 0x00000000b8027221 */ /* 0x000fe40000010000 */
[----:B------:R-:W-:Y:S01]  /*c960*/  FADD.FTZ R0, R106, R4 ;  /* 0x000000046a007221 */ /* 0x000fe20000010000 */
[----:B------:R-:W-:Y:S01]  /*c970*/  MOV R106, R102 ;  /* 0x00000066006a7202 */ /* 0x000fe20000000f00 */
[----:B------:R-:W-:Y:S02]  /*c980*/  FADD.FTZ R4, R189, R5 ;  /* 0x00000005bd047221 */ /* 0x000fe40000010000 */
[----:B------:R-:W-:Y:S01]  /*c990*/  FADD.FTZ R2, R107, R2 ;  /* 0x000000026b027221 */ /* 0x000fe20000010000 */
[----:B------:R-:W-:Y:S01]  /*c9a0*/  MOV R107, R3 ;  /* 0x00000003006b7202 */ /* 0x000fe20000000f00 */
[----:B------:R-:W-:Y:S01]  /*c9b0*/  FADD.FTZ R0, R105, R0 ;  /* 0x0000000069007221 */ /* 0x000fe20000010000 */
[----:B------:R1:W-:Y:S01]  /*c9c0*/  STL [R1+0x14], R4 ;  /* 0x0000140401007387 */ /* 0x0003e20000100800 */
[----:B------:R-:W-:Y:S03]  /*c9d0*/  MOV R105, R103 ;  /* 0x0000006700697202 */ /* 0x000fe60000000f00 */
[----:B------:R1:W-:Y:S04]  /*c9e0*/  STL [R1+0x18], R2 ;  /* 0x0000180201007387 */ /* 0x0003e80000100800 */
[----:B------:R1:W-:Y:S02]  /*c9f0*/  STL [R1+0x1c], R0 ;  /* 0x00001c0001007387 */ /* 0x0003e40000100800 */
[----:B-1----:R-:W-:-:S05]  /*ca00*/  @P0 BRA `(.L_x_327) ;  /* 0xffffc84000000947 */ /* 0x002fca000383ffff */
.L_x_326:
[----:B-1----:R-:W2:Y:S04]  /*ca10*/  LDL.LU R2, [R1+0x10] ;  /* 0x0000100001027983 */ /* 0x002ea80000300800 */
[----:B------:R-:W3:Y:S04]  /*ca20*/  LDL.LU R9, [R1+0x14] ;  /* 0x0000140001097983 */ /* 0x000ee80000300800 */
[----:B------:R-:W4:Y:S04]  /*ca30*/  LDL.LU R8, [R1+0x18] ;  /* 0x0000180001087983 */ /* 0x000f280000300800 */
[----:B------:R-:W5:Y:S01]  /*ca40*/  LDL.LU R7, [R1+0x1c] ;  /* 0x00001c0001077983 */ /* 0x000f620000300800 */
[----:B------:R-:W-:Y:S01]  /*ca50*/  ULDC.U8 UR4, c[0x0][0x329] ;  /* 0x0000ca4000047ab9 */ /* 0x000fe20000000000 */
[----:B------:R-:W-:Y:S01]  /*ca60*/  BSSY B0, `(.L_x_330) ;  /* 0x0000161000007945 */ /* 0x000fe20003800000 */
[----:B------:R-:W-:Y:S01]  /*ca70*/  ISETP.NE.AND P0, PT, RZ, UR4, PT ;  /* 0x00000004ff007c0c */ /* 0x000fe2000bf05270 */
[----:B------:R-:W-:-:S02]  /*ca80*/  ULDC.U8 UR5, c[0x0][0x328] ;  /* 0x0000ca0000057ab9 */ /* 0x000fc40000000000 */
[----:B------:R-:W-:-:S10]  /*ca90*/  ISETP.NE.AND P1, PT, RZ, UR5, PT ;  /* 0x00000005ff007c0c */ /* 0x000fd4000bf25270 */
[----:B------:R-:W-:-:S05]  /*caa0*/  @P0 MOV R105, c[0x0][0x210] ;  /* 0x0000840000690a02 */ /* 0x000fca0000000f00 */
[----:B------:R-:W-:Y:S01]  /*cab0*/  @P0 IMAD R105, R105, c[0x0][0x214], RZ ;  /* 0x0000850069690a24 */ /* 0x000fe200078e02ff */
[----:B--2---:R-:W1:Y:S04]  /*cac0*/  SHFL.BFLY PT, R0, R2, 0x2, 0x1f ;  /* 0x0c401f0002007f89 */ /* 0x004e6800000e0000 */
[----:B---3--:R-:W2:Y:S04]  /*cad0*/  SHFL.BFLY PT, R4, R9, 0x2, 0x1f ;  /* 0x0c401f0009047f89 */ /* 0x008ea800000e0000 */
[----:B----4-:R-:W3:Y:S04]  /*cae0*/  SHFL.BFLY PT, R5, R8, 0x2, 0x1f ;  /* 0x0c401f0008057f89 */ /* 0x010ee800000e0000 */
[----:B-----5:R-:W-:Y:S01]  /*caf0*/  SHFL.BFLY PT, R6, R7, 0x2, 0x1f ;  /* 0x0c401f0007067f89 */ /* 0x020fe200000e0000 */
[----:B-1----:R-:W-:-:S02]  /*cb00*/  FADD.FTZ R0, R0, R2 ;  /* 0x0000000200007221 */ /* 0x002fc40000010000 */
[----:B--2---:R-:W-:-:S03]  /*cb10*/  FADD.FTZ R4, R4, R9 ;  /* 0x0000000904047221 */ /* 0x004fc60000010000 */
[----:B------:R-:W1:Y:S01]  /*cb20*/  SHFL.BFLY PT, R2, R0, 0x1, 0x1f ;  /* 0x0c201f0000027f89 */ /* 0x000e6200000e0000 */
[----:B---3--:R-:W-:-:S03]  /*cb30*/  FADD.FTZ R5, R5, R8 ;  /* 0x0000000805057221 */ /* 0x008fc60000010000 */
[----:B------:R-:W2:Y:S01]  /*cb40*/  SHFL.BFLY PT, R49, R4, 0x1, 0x1f ;  /* 0x0c201f0004317f89 */ /* 0x000ea200000e0000 */
[----:B------:R-:W-:-:S04]  /*cb50*/  @!P0 MOV R8, c[0x0][0x214] ;  /* 0x0000850000088a02 */ /* 0x000fc80000000f00 */
[----:B------:R-:W-:Y:S02]  /*cb60*/  @!P0 SEL R105, R8, c[0x0][0x234], !P1 ;  /* 0x00008d0008698a07 */ /* 0x000fe40004800000 */
[----:B------:R-:W-:Y:S01]  /*cb70*/  ISETP.NE.OR P1, PT, RZ, UR4, !P1 ;  /* 0x00000004ff007c0c */ /* 0x000fe2000cf25670 */
[----:B-1----:R-:W-:Y:S01]  /*cb80*/  FADD.FTZ R50, R0, R2 ;  /* 0x0000000200327221 */ /* 0x002fe20000010000 */
[----:B------:R-:W-:Y:S01]  /*cb90*/  MOV R0, 0x3f800000 ;  /* 0x3f80000000007802 */ /* 0x000fe20000000f00 */
[----:B------:R-:W-:Y:S02]  /*cba0*/  FADD.FTZ R2, R6, R7 ;  /* 0x0000000706027221 */ /* 0x000fe40000010000 */
[----:B------:R-:W1:Y:S01]  /*cbb0*/  SHFL.BFLY PT, R7, R5, 0x1, 0x1f ;  /* 0x0c201f0005077f89 */ /* 0x000e6200000e0000 */
[----:B------:R-:W-:Y:S01]  /*cbc0*/  FSETP.NE.FTZ.AND P6, PT, R50, RZ, PT ;  /* 0x000000ff3200720b */ /* 0x000fe20003fd5000 */
[----:B--2---:R-:W-:Y:S01]  /*cbd0*/  FADD.FTZ R49, R4, R49 ;  /* 0x0000003104317221 */ /* 0x004fe20000010000 */
[----:B------:R-:W-:Y:S01]  /*cbe0*/  MOV R4, 0x3f800000 ;  /* 0x3f80000000047802 */ /* 0x000fe20000000f00 */
[----:B------:R-:W2:Y:S03]  /*cbf0*/  SHFL.BFLY PT, R6, R2, 0x1, 0x1f ;  /* 0x0c201f0002067f89 */ /* 0x000ea600000e0000 */
[----:B------:R-:W-:-:S07]  /*cc00*/  FSETP.NE.FTZ.AND P5, PT, R49, RZ, PT ;  /* 0x000000ff3100720b */ /* 0x000fce0003fb5000 */
[----:B------:R-:W3:Y:S08]  /*cc10*/  @P6 MUFU.RCP R0, R50 ;  /* 0x0000003200006308 */ /* 0x000ef00000001000 */
[----:B------:R-:W-:Y:S01]  /*cc20*/  @P5 MUFU.RCP R4, R49 ;  /* 0x0000003100045308 */ /* 0x000fe20000001000 */
[----:B-1----:R-:W-:Y:S02]  /*cc30*/  FADD.FTZ R100, R5, R7 ;  /* 0x0000000705647221 */ /* 0x002fe40000010000 */
[----:B--2---:R-:W-:-:S03]  /*cc40*/  FADD.FTZ R101, R2, R6 ;  /* 0x0000000602657221 */ /* 0x004fc60000010000 */
[----:B------:R-:W-:Y:S01]  /*cc50*/  FSETP.NE.FTZ.AND P4, PT, R100, RZ, PT ;  /* 0x000000ff6400720b */ /* 0x000fe20003f95000 */
[C---:B---3--:R-:W-:Y:S01]  /*cc60*/  FMUL.FTZ R116, R0.reuse, R116 ;  /* 0x0000007400747220 */ /* 0x048fe20000410000 */
[----:B------:R-:W-:Y:S01]  /*cc70*/  MOV R2, 0x3f800000 ;  /* 0x3f80000000027802 */ /* 0x000fe20000000f00 */
[C---:B------:R-:W-:Y:S01]  /*cc80*/  FMUL.FTZ R46, R0.reuse, R117 ;  /* 0x00000075002e7220 */ /* 0x040fe20000410000 */
[----:B------:R-:W-:Y:S01]  /*cc90*/  FSETP.NE.FTZ.AND P3, PT, R101, RZ, PT ;  /* 0x000000ff6500720b */ /* 0x000fe20003f75000 */
[C---:B------:R-:W-:Y:S02]  /*cca0*/  FMUL.FTZ R124, R0.reuse, R124 ;  /* 0x0000007c007c7220 */ /* 0x040fe40000410000 */
[----:B------:R-:W-:Y:S01]  /*ccb0*/  FMUL.FTZ R44, R0, R125 ;  /* 0x0000007d002c7220 */ /* 0x000fe20000410000 */
[----:B------:R-:W-:Y:S01]  /*ccc0*/  F2FP.PACK_AB R46, R46, R116 ;  /* 0x000000742e2e723e */ /* 0x000fe200000000ff */
[C---:B------:R-:W-:Y:S02]  /*ccd0*/  FMUL.FTZ R128, R0.reuse, R128 ;  /* 0x0000008000807220 */ /* 0x040fe40000410000 */
[----:B------:R-:W-:Y:S01]  /*cce0*/  FMUL.FTZ R42, R0, R129 ;  /* 0x00000081002a7220 */ /* 0x000fe20000410000 */
[----:B------:R-:W-:Y:S01]  /*ccf0*/  F2FP.PACK_AB R44, R44, R124 ;  /* 0x0000007c2c2c723e */ /* 0x000fe200000000ff */
[----:B------:R-:W1:Y:S01]  /*cd00*/  @P4 MUFU.RCP R2, R100 ;  /* 0x0000006400024308 */ /* 0x000e620000001000 */
[----:B------:R-:W-:-:S02]  /*cd10*/  FMUL.FTZ R140, R0, R140 ;  /* 0x0000008c008c7220 */ /* 0x000fc40000410000 */
[----:B------:R-:W-:Y:S01]  /*cd20*/  FMUL.FTZ R39, R0, R141 ;  /* 0x0000008d00277220 */ /* 0x000fe20000410000 */
[----:B------:R-:W-:Y:S01]  /*cd30*/  F2FP.PACK_AB R42, R42, R128 ;  /* 0x000000802a2a723e */ /* 0x000fe200000000ff */
[C---:B------:R-:W-:Y:S02]  /*cd40*/  FMUL.FTZ R144, R0.reuse, R144 ;  /* 0x0000009000907220 */ /* 0x040fe40000410000 */
[C---:B------:R-:W-:Y:S01]  /*cd50*/  FMUL.FTZ R36, R0.reuse, R145 ;  /* 0x0000009100247220 */ /* 0x040fe20000410000 */
[----:B------:R-:W-:Y:S01]  /*cd60*/  F2FP.PACK_AB R39, R39, R140 ;  /* 0x0000008c2727723e */ /* 0x000fe200000000ff */
[C---:B------:R-:W-:Y:S02]  /*cd70*/  FMUL.FTZ R156, R0.reuse, R156 ;  /* 0x0000009c009c7220 */ /* 0x040fe40000410000 */
[----:B------:R-:W-:Y:S01]  /*cd80*/  FMUL.FTZ R32, R0, R157 ;  /* 0x0000009d00207220 */ /* 0x000fe20000410000 */
[----:B------:R-:W-:Y:S01]  /*cd90*/  F2FP.PACK_AB R36, R36, R144 ;  /* 0x000000902424723e */ /* 0x000fe200000000ff */
[----:B------:R-:W-:-:S02]  /*cda0*/  FMUL.FTZ R160, R0, R160 ;  /* 0x000000a000a07220 */ /* 0x000fc40000410000 */
[----:B------:R-:W-:Y:S01]  /*cdb0*/  FMUL.FTZ R29, R0, R161 ;  /* 0x000000a1001d7220 */ /* 0x000fe20000410000 */
[----:B------:R-:W-:Y:S01]  /*cdc0*/  F2FP.PACK_AB R32, R32, R156 ;  /* 0x0000009c2020723e */ /* 0x000fe200000000ff */
[----:B-1----:R-:W-:Y:S02]  /*cdd0*/  FMUL.FTZ R19, R2, R73 ;  /* 0x0000004902137220 */ /* 0x002fe40000410000 */
[----:B------:R-:W1:Y:S01]  /*cde0*/  S2R R73, SR_TID.X ;  /* 0x0000000000497919 */ /* 0x000e620000002100 */
[C---:B------:R-:W-:Y:S01]  /*cdf0*/  FMUL.FTZ R172, R0.reuse, R172 ;  /* 0x000000ac00ac7220 */ /* 0x040fe20000410000 */
[----:B------:R-:W-:Y:S01]  /*ce00*/  F2FP.PACK_AB R29, R29, R160 ;  /* 0x000000a01d1d723e */ /* 0x000fe200000000ff */
[C---:B------:R-:W-:Y:S02]  /*ce10*/  FMUL.FTZ R25, R0.reuse, R173 ;  /* 0x000000ad00197220 */ /* 0x040fe40000410000 */
        /* <DEDUP_REMOVED lines=11> */
[----:B------:R-:W-:Y:S01]  /*ced0*/  MOV R0, 0x3f800000 ;  /* 0x3f80000000007802 */ /* 0x000fe20000000f00 */
[C---:B------:R-:W-:Y:S01]  /*cee0*/  FMUL.FTZ R118, R4.reuse, R118 ;  /* 0x0000007604767220 */ /* 0x040fe20000410000 */
[----:B------:R-:W-:Y:S01]  /*cef0*/  F2FP.PACK_AB R13, R13, R84 ;  /* 0x000000540d0d723e */ /* 0x000fe200000000ff */
[C---:B------:R-:W-:Y:S01]  /*cf00*/  FMUL.FTZ R45, R4.reuse, R119 ;  /* 0x00000077042d7220 */ /* 0x040fe20000410000 */
[----:B-1----:R-:W-:Y:S01]  /*cf10*/  SHF.R.S32.HI R51, RZ, 0x1f, R73 ;  /* 0x0000001fff337819 */ /* 0x002fe20000011449 */
[C---:B------:R-:W-:Y:S01]  /*cf20*/  FMUL.FTZ R126, R4.reuse, R126 ;  /* 0x0000007e047e7220 */ /* 0x040fe20000410000 */
[----:B------:R-:W1:Y:S01]  /*cf30*/  @P3 MUFU.RCP R0, R101 ;  /* 0x0000006500003308 */ /* 0x000e620000001000 */
[C---:B------:R-:W-:Y:S01]  /*cf40*/  FMUL.FTZ R43, R4.reuse, R127 ;  /* 0x0000007f042b7220 */ /* 0x040fe20000410000 */
[----:B------:R-:W-:Y:S01]  /*cf50*/  F2FP.PACK_AB R45, R45, R118 ;  /* 0x000000762d2d723e */ /* 0x000fe200000000ff */
[C---:B------:R-:W-:Y:S01]  /*cf60*/  FMUL.FTZ R130, R4.reuse, R130 ;  /* 0x0000008204827220 */ /* 0x040fe20000410000 */
[----:B------:R-:W-:Y:S01]  /*cf70*/  F2FP.PACK_AB R9, R9, R96 ;  /* 0x000000600909723e */ /* 0x000fe200000000ff */
        /* <DEDUP_REMOVED lines=28> */
[C---:B------:R-:W-:Y:S01]  /*d140*/  LEA.HI R4, R51.reuse, R73, RZ, 0x2 ;  /* 0x0000004933047211 */ /* 0x040fe200078f10ff */
[C---:B-1----:R-:W-:Y:S01]  /*d150*/  FMUL.FTZ R115, R0.reuse, R115 ;  /* 0x0000007300737220 */ /* 0x042fe20000410000 */
[----:B------:R-:W-:Y:S01]  /*d160*/  LEA.HI R51, R51, R73, RZ, 0x5 ;  /* 0x0000004933337211 */ /* 0x000fe200078f28ff */
[----:B------:R-:W-:Y:S01]  /*d170*/  FMUL.FTZ R114, R0, R114 ;  /* 0x0000007200727220 */ /* 0x000fe20000410000 */
[----:B------:R-:W-:Y:S01]  /*d180*/  F2FP.PACK_AB R12, R12, R86 ;  /* 0x000000560c0c723e */ /* 0x000fe200000000ff */
[C---:B------:R-:W-:Y:S01]  /*d190*/  FMUL.FTZ R123, R0.reuse, R123 ;  /* 0x0000007b007b7220 */ /* 0x040fe20000410000 */
[----:B------:R-:W-:Y:S01]  /*d1a0*/  SHF.R.S32.HI R33, RZ, 0x5, R51 ;  /* 0x00000005ff217819 */ /* 0x000fe20000011433 */
[C---:B------:R-:W-:Y:S01]  /*d1b0*/  FMUL.FTZ R122, R0.reuse, R122 ;  /* 0x0000007a007a7220 */ /* 0x040fe20000410000 */
[----:B------:R-:W-:Y:S01]  /*d1c0*/  F2FP.PACK_AB R114, R115, R114 ;  /* 0x000000727372723e */ /* 0x000fe200000000ff */
[----:B------:R-:W-:Y:S01]  /*d1d0*/  FMUL.FTZ R135, R0, R135 ;  /* 0x0000008700877220 */ /* 0x000fe20000410000 */
[----:B------:R-:W-:Y:S01]  /*d1e0*/  F2FP.PACK_AB R8, R8, R98 ;  /* 0x000000620808723e */ /* 0x000fe200000000ff */
        /* <DEDUP_REMOVED lines=29> */
[----:B------:R-:W-:Y:S01]  /*d3c0*/  FMUL.FTZ R112, R2, R112 ;  /* 0x0000007002707220 */ /* 0x000fe20000410000 */
[----:B------:R-:W-:Y:S01]  /*d3d0*/  LOP3.LUT R4, R4, 0xfffffffc, RZ, 0xc0, !PT ;  /* 0xfffffffc04047812 */ /* 0x000fe200078ec0ff */
[C---:B------:R-:W-:Y:S01]  /*d3e0*/  FMUL.FTZ R48, R2.reuse, R113 ;  /* 0x0000007102307220 */ /* 0x040fe20000410000 */
[----:B------:R-:W-:Y:S01]  /*d3f0*/  F2FP.PACK_AB R10, R91, R10 ;  /* 0x0000000a5b0a723e */ /* 0x000fe200000000ff */
        /* <DEDUP_REMOVED lines=22> */
[C---:B------:R-:W-:Y:S01]  /*d560*/  FMUL.FTZ R76, R2.reuse, R76 ;  /* 0x0000004c024c7220 */ /* 0x040fe20000410000 */
[----:B------:R-:W-:Y:S01]  /*d570*/  F2FP.PACK_AB R23, R23, R168 ;  /* 0x000000a81717723e */ /* 0x000fe200000000ff */
[C---:B------:R-:W-:Y:S01]  /*d580*/  FMUL.FTZ R15, R2.reuse, R77 ;  /* 0x0000004d020f7220 */ /* 0x040fe20000410000 */
[----:B------:R-:W-:Y:S01]  /*d590*/  F2FP.PACK_AB R19, R19, R72 ;  /* 0x000000481313723e */ /* 0x000fe200000000ff */
[C---:B------:R-:W-:Y:S02]  /*d5a0*/  FMUL.FTZ R88, R2.reuse, R88 ;  /* 0x0000005802587220 */ /* 0x040fe40000410000 */
[C---:B------:R-:W-:Y:S01]  /*d5b0*/  FMUL.FTZ R11, R2.reuse, R89 ;  /* 0x00000059020b7220 */ /* 0x040fe20000410000 */
[----:B------:R-:W-:Y:S01]  /*d5c0*/  F2FP.PACK_AB R15, R15, R76 ;  /* 0x0000004c0f0f723e */ /* 0x000fe200000000ff */
[----:B------:R-:W-:-:S02]  /*d5d0*/  FMUL.FTZ R92, R2, R92 ;  /* 0x0000005c025c7220 */ /* 0x000fc40000410000 */
[----:B------:R-:W-:Y:S01]  /*d5e0*/  FMUL.FTZ R7, R2, R93 ;  /* 0x0000005d02077220 */ /* 0x000fe20000410000 */
[----:B------:R-:W-:Y:S02]  /*d5f0*/  SHF.R.S32.HI R2, RZ, 0x1f, R0 ;  /* 0x0000001fff027819 */ /* 0x000fe40000011400 */
[----:B------:R-:W-:Y:S02]  /*d600*/  F2FP.PACK_AB R11, R11, R88 ;  /* 0x000000580b0b723e */ /* 0x000fe400000000ff */
[----:B------:R-:W-:Y:S02]  /*d610*/  LEA.HI R2, R2, R0, RZ, 0x3 ;  /* 0x0000000002027211 */ /* 0x000fe400078f18ff */
[----:B------:R-:W-:Y:S02]  /*d620*/  F2FP.PACK_AB R7, R7, R92 ;  /* 0x0000005c0707723e */ /* 0x000fe400000000ff */
[----:B------:R-:W-:-:S04]  /*d630*/  LOP3.LUT R2, R2, 0xfffffff8, RZ, 0xc0, !PT ;  /* 0xfffffff802027812 */ /* 0x000fc800078ec0ff */
[----:B------:R-:W-:-:S04]  /*d640*/  IADD3 R2, R0, -R2, RZ ;  /* 0x8000000200027210 */ /* 0x000fc80007ffe0ff */
[----:B------:R-:W-:-:S04]  /*d650*/  LEA.HI R0, R2, R2, RZ, 0x1 ;  /* 0x0000000202007211 */ /* 0x000fc800078f08ff */
[----:B------:R-:W-:Y:S02]  /*d660*/  SHF.R.S32.HI R6, RZ, 0x1, R0 ;  /* 0x00000001ff067819 */ /* 0x000fe40000011400 */
[----:B------:R-:W-:Y:S02]  /*d670*/  LOP3.LUT R5, R0, 0x3fffffe, RZ, 0xc0, !PT ;  /* 0x03fffffe00057812 */ /* 0x000fe400078ec0ff */
[----:B------:R-:W-:Y:S02]  /*d680*/  IADD3 R0, -R4, R73, RZ ;  /* 0x0000004904007210 */ /* 0x000fe40007ffe1ff */
[----:B------:R-:W-:Y:S02]  /*d690*/  SHF.L.U32 R4, R6, 0x6, RZ ;  /* 0x0000000606047819 */ /* 0x000fe400000006ff */
[----:B------:R-:W-:Y:S02]  /*d6a0*/  IADD3 R2, R2, -R5, RZ ;  /* 0x8000000502027210 */ /* 0x000fe40007ffe0ff */
[----:B------:R-:W-:-:S02]  /*d6b0*/  LEA R0, R33, R0, 0x8 ;  /* 0x0000000021007211 */ /* 0x000fc400078e40ff */
[----:B------:R-:W-:Y:S02]  /*d6c0*/  LOP3.LUT R5, R4, 0xc0, RZ, 0xc0, !PT ;  /* 0x000000c004057812 */ /* 0x000fe400078ec0ff */
[----:B------:R-:W-:Y:S02]  /*d6d0*/  LOP3.LUT R4, R6, 0x1, RZ, 0xc0, !PT ;  /* 0x0000000106047812 */ /* 0x000fe400078ec0ff */
[----:B------:R-:W-:Y:S02]  /*d6e0*/  LEA R0, R2, R0, 0x4 ;  /* 0x0000000002007211 */ /* 0x000fe400078e20ff */
[----:B------:R-:W-:Y:S02]  /*d6f0*/  LEA.HI R2, R5, R5, RZ, 0x1d ;  /* 0x0000000505027211 */ /* 0x000fe400078fe8ff */
[----:B------:R-:W-:Y:S02]  /*d700*/  ISETP.NE.U32.AND P2, PT, R4, 0x1, PT ;  /* 0x000000010400780c */ /* 0x000fe40003f45070 */
[----:B------:R-:W-:-:S02]  /*d710*/  LEA R0, R0, R2, 0x1 ;  /* 0x0000000200007211 */ /* 0x000fc400078e08ff */
[----:B------:R-:W-:Y:S02]  /*d720*/  MOV R4, 0x20 ;  /* 0x0000002000047802 */ /* 0x000fe40000000f00 */
[----:B------:R-:W-:-:S04]  /*d730*/  SHF.L.U32 R0, R0, 0x1, RZ ;  /* 0x0000000100007819 */ /* 0x000fc800000006ff */
[C---:B------:R-:W-:Y:S01]  /*d740*/  IADD3 R2, R0.reuse, -0x10, RZ ;  /* 0xfffffff000027810 */ /* 0x040fe20007ffe0ff */
[----:B------:R-:W-:Y:S02]  /*d750*/  STS [R0], R46 ;  /* 0x0000002e00007388 */ /* 0x000fe40000000800 */
[----:B------:R-:W-:Y:S02]  /*d760*/  @P2 IADD3 R2, R0, 0x10, RZ ;  /* 0x0000001000022810 */ /* 0x000fe40007ffe0ff */
[----:B------:R-:W-:Y:S01]  /*d770*/  LOP3.LUT P2, RZ, R6, 0x2, RZ, 0xc0, !PT ;  /* 0x0000000206ff7812 */ /* 0x000fe2000784c0ff */
[----:B------:R-:W-:Y:S01]  /*d780*/  STS [R0+0x200], R45 ;  /* 0x0002002d00007388 */ /* 0x000fe20000000800 */
[----:B------:R-:W-:Y:S02]  /*d790*/  F2FP.PACK_AB R6, R95, R94 ;  /* 0x0000005e5f06723e */ /* 0x000fe400000000ff */
[----:B------:R-:W-:Y:S01]  /*d7a0*/  SEL R4, R4, 0xffffffe0, !P2 ;  /* 0xffffffe004047807 */ /* 0x000fe20005000000 */
[----:B------:R-:W-:Y:S03]  /*d7b0*/  STS [R2], R44 ;  /* 0x0000002c02007388 */ /* 0x000fe60000000800 */
[----:B------:R-:W-:Y:S01]  /*d7c0*/  IADD3 R5, R0, R4, RZ ;  /* 0x0000000400057210 */ /* 0x000fe20007ffe0ff */
[----:B------:R-:W-:Y:S01]  /*d7d0*/  STS [R2+0x200], R43 ;  /* 0x0002002b02007388 */ /* 0x000fe20000000800 */
[----:B------:R-:W-:-:S03]  /*d7e0*/  IADD3 R4, R4, R2, RZ ;  /* 0x0000000204047210 */ /* 0x000fc60007ffe0ff */
[----:B------:R-:W-:Y:S04]  /*d7f0*/  STS [R0+0x1000], R48 ;  /* 0x0010003000007388 */ /* 0x000fe80000000800 */
[----:B------:R-:W-:Y:S04]  /*d800*/  STS [R0+0x1200], R114 ;  /* 0x0012007200007388 */ /* 0x000fe80000000800 */
[----:B------:R-:W-:Y:S04]  /*d810*/  STS [R2+0x1000], R47 ;  /* 0x0010002f02007388 */ /* 0x000fe80000000800 */
[----:B------:R-:W-:Y:S04]  /*d820*/  STS [R2+0x1200], R122 ;  /* 0x0012007a02007388 */ /* 0x000fe80000000800 */
[----:B------:R-:W-:Y:S04]  /*d830*/  STS [R5], R42 ;  /* 0x0000002a05007388 */ /* 0x000fe80000000800 */
[----:B------:R-:W-:Y:S04]  /*d840*/  STS [R5+0x200], R41 ;  /* 0x0002002905007388 */ /* 0x000fe80000000800 */
        /* <DEDUP_REMOVED lines=26> */
[----:B------:R-:W-:Y:S04]  /*d9f0*/  STS [R0+0x5000], R19 ;  /* 0x0050001300007388 */ /* 0x000fe80000000800 */
[----:B------:R3:W-:Y:S04]  /*da00*/  STS [R0+0x5200], R18 ;  /* 0x0052001200007388 */ /* 0x0007e80000000800 */
[----:B------:R4:W-:Y:S04]  /*da10*/  STS [R2+0x5000], R15 ;  /* 0x0050000f02007388 */ /* 0x0009e80000000800 */
[----:B------:R5:W-:Y:S04]  /*da20*/  STS [R2+0x5200], R14 ;  /* 0x0052000e02007388 */ /* 0x000be80000000800 */
[----:B------:R-:W-:Y:S01]  /*da30*/  STS [R5+0x4000], R13 ;  /* 0x0040000d05007388 */ /* 0x000fe20000000800 */
[----:B-1----:R-:W-:-:S03]  /*da40*/  MOV R17, 0x7f800000 ;  /* 0x7f80000000117802 */ /* 0x002fc60000000f00 */
[----:B------:R-:W-:Y:S01]  /*da50*/  STS [R5+0x4200], R12 ;  /* 0x0042000c05007388 */ /* 0x000fe20000000800 */
[----:B--2---:R-:W-:-:S03]  /*da60*/  MOV R16, 0x7f800000 ;  /* 0x7f80000000107802 */ /* 0x004fc60000000f00 */
[----:B------:R-:W-:Y:S04]  /*da70*/  STS [R4+0x4000], R9 ;  /* 0x0040000904007388 */ /* 0x000fe80000000800 */
[----:B------:R1:W-:Y:S01]  /*da80*/  STS [R4+0x4200], R8 ;  /* 0x0042000804007388 */ /* 0x0003e20000000800 */
[----:B---3--:R-:W-:Y:S01]  /*da90*/  @P0 MOV R0, 0x1 ;  /* 0x0000000100000802 */ /* 0x008fe20000000f00 */
[----:B------:R-:W-:Y:S02]  /*daa0*/  @!P0 IMAD R0, R105, c[0x0][0x1c0], RZ ;  /* 0x0000700069008a24 */ /* 0x000fe400078e02ff */
[----:B------:R-:W-:Y:S01]  /*dab0*/  STS [R5+0x5000], R11 ;  /* 0x0050000b05007388 */ /* 0x000fe20000000800 */
[----:B----4-:R-:W-:-:S03]  /*dac0*/  MOV R15, 0x7f800000 ;  /* 0x7f800000000f7802 */ /* 0x010fc60000000f00 */
[----:B------:R-:W-:Y:S01]  /*dad0*/  STS [R5+0x5200], R10 ;  /* 0x0052000a05007388 */ /* 0x000fe20000000800 */
[----:B-----5:R-:W-:Y:S02]  /*dae0*/  LOP3.LUT R2, R51, 0xffffffe0, RZ, 0xc0, !PT ;  /* 0xffffffe033027812 */ /* 0x020fe400078ec0ff */
[----:B------:R-:W-:Y:S01]  /*daf0*/  MOV R14, 0x7f800000 ;  /* 0x7f800000000e7802 */ /* 0x000fe20000000f00 */
[----:B------:R2:W-:Y:S04]  /*db00*/  STS [R4+0x5000], R7 ;  /* 0x0050000704007388 */ /* 0x0005e80000000800 */
[----:B------:R3:W-:Y:S04]  /*db10*/  STS [R4+0x5200], R6 ;  /* 0x0052000604007388 */ /* 0x0007e80000000800 */
[----:B------:R-:W-:Y:S06]  /*db20*/  BAR.SYNC.DEFER_BLOCKING 0x0 ;  /* 0x0000000000007b1d */ /* 0x000fec0000010000 */
[----:B------:R-:W4:Y:S01]  /*db30*/  S2R R18, SR_CTAID.Y ;  /* 0x0000000000127919 */ /* 0x000f220000002600 */
[----:B-1----:R-:W1:Y:S03]  /*db40*/  @P6 MUFU.LG2 R8, R50 ;  /* 0x0000003200086308 */ /* 0x002e660000000c00 */
[----:B------:R-:W5:Y:S04]  /*db50*/  S2R R13, SR_CTAID.X ;  /* 0x00000000000d7919 */ /* 0x000f680000002500 */
[----:B------:R-:W5:Y:S01]  /*db60*/  S2R R19, SR_CTAID.Z ;  /* 0x0000000000137919 */ /* 0x000f620000002700 */
[----:B------:R-:W-:Y:S01]  /*db70*/  @P5 MUFU.LG2 R9, R49 ;  /* 0x0000003100095308 */ /* 0x000fe20000000c00 */
[----:B--2---:R-:W-:-:S02]  /*db80*/  IADD3 R7, -R2, R73, RZ ;  /* 0x0000004902077210 */ /* 0x004fc40007ffe1ff */
[----:B---3--:R-:W-:Y:S01]  /*db90*/  @P0 MOV R6, c[0x0][0x210] ;  /* 0x0000840000060a02 */ /* 0x008fe20000000f00 */
[----:B------:R-:W-:-:S04]  /*dba0*/  CS2R R4, SRZ ;  /* 0x0000000000047805 */ /* 0x000fc8000001ff00 */
[----:B------:R-:W2:Y:S01]  /*dbb0*/  @P4 MUFU.LG2 R11, R100 ;  /* 0x00000064000b4308 */ /* 0x000ea20000000c00 */
[----:B------:R3:W3:Y:S01]  /*dbc0*/  LDS.128 R36, [R226] ;  /* 0x00000000e2247984 */ /* 0x0006e20000000c00 */
[----:B------:R-:W-:Y:S01]  /*dbd0*/  @!P0 MOV R6, 0x1 ;  /* 0x0000000100068802 */ /* 0x000fe20000000f00 */
[----:B-1----:R-:W-:Y:S01]  /*dbe0*/  @P6 FMUL.FTZ R2, R8, 0.69314718246459960938 ;  /* 0x3f31721808026820 */ /* 0x002fe20000410000 */
[----:B------:R-:W-:Y:S01]  /*dbf0*/  LOP3.LUT P0, RZ, R7, 0x3, RZ, 0xc0, !PT ;  /* 0x0000000307ff7812 */ /* 0x000fe2000780c0ff */
[----:B------:R1:W1:Y:S01]  /*dc00*/  LDS.128 R68, [R226+0x800] ;  /* 0x00080000e2447984 */ /* 0x0002620000000c00 */
[C---:B----4-:R-:W-:Y:S02]  /*dc10*/  IMAD R0, R18.reuse, R0, RZ ;  /* 0x0000000012007224 */ /* 0x050fe400078e02ff */
[----:B------:R-:W4:Y:S01]  /*dc20*/  @P3 MUFU.LG2 R10, R101 ;  /* 0x00000065000a3308 */ /* 0x000f220000000c00 */
[----:B------:R1:W1:Y:S01]  /*dc30*/  LDS.128 R64, [R226+0x1000] ;  /* 0x00100000e2407984 */ /* 0x0002620000000c00 */
[----:B------:R-:W-:Y:S01]  /*dc40*/  @!P1 IMAD R12, R18, c[0x0][0x214], RZ ;  /* 0x00008500120c9a24 */ /* 0x000fe200078e02ff */
[----:B------:R-:W-:-:S02]  /*dc50*/  SEL R8, R0, RZ, P1 ;  /* 0x000000ff00087207 */ /* 0x000fc40000800000 */
[----:B------:R1:W1:Y:S01]  /*dc60*/  LDS.128 R60, [R226+0x1800] ;  /* 0x00180000e23c7984 */ /* 0x0002620000000c00 */
[----:B-----5:R-:W-:Y:S01]  /*dc70*/  IMAD R0, R13, R6, RZ ;  /* 0x000000060d007224 */ /* 0x020fe200078e02ff */
[----:B------:R-:W-:Y:S01]  /*dc80*/  @!P1 MOV R4, R12 ;  /* 0x0000000c00049202 */ /* 0x000fe20000000f00 */
[----:B------:R-:W-:Y:S01]  /*dc90*/  @P6 FFMA.FTZ R17, R104, c[0x0][0x238], R2 ;  /* 0x00008e0068116a23 */ /* 0x000fe20000010002 */
[----:B------:R1:W1:Y:S01]  /*dca0*/  LDS.128 R28, [R226+0x2000] ;  /* 0x00200000e21c7984 */ /* 0x0002620000000c00 */
[----:B------:R-:W-:Y:S01]  /*dcb0*/  IMAD R2, R19, R105, R8 ;  /* 0x0000006913027224 */ /* 0x000fe200078e0208 */
[----:B------:R-:W-:Y:S01]  /*dcc0*/  SHF.L.U32 R0, R0, 0x7, RZ ;  /* 0x0000000700007819 */ /* 0x000fe200000006ff */
[----:B--2---:R-:W-:Y:S01]  /*dcd0*/  @P4 FMUL.FTZ R8, R11, 0.69314718246459960938 ;  /* 0x3f3172180b084820 */ /* 0x004fe20000410000 */
[----:B------:R2:W1:Y:S01]  /*dce0*/  LDS.128 R56, [R226+0x2800] ;  /* 0x00280000e2387984 */ /* 0x0004620000000c00 */
[----:B------:R-:W-:Y:S01]  /*dcf0*/  @!P1 SHF.R.S32.HI R5, RZ, 0x1f, R12 ;  /* 0x0000001fff059819 */ /* 0x000fe2000001140c */
[----:B------:R-:W-:Y:S01]  /*dd00*/  @P5 FMUL.FTZ R9, R9, 0.69314718246459960938 ;  /* 0x3f31721809095820 */ /* 0x000fe20000410000 */
[----:B------:R-:W-:Y:S01]  /*dd10*/  IADD3 R11, P2, P1, R0, R4, R2 ;  /* 0x00000004000b7210 */ /* 0x000fe2000795e002 */
[----:B------:R2:W1:Y:S01]  /*dd20*/  LDS.128 R52, [R226+0x3000] ;  /* 0x00300000e2347984 */ /* 0x0004620000000c00 */
[----:B----4-:R-:W-:Y:S01]  /*dd30*/  @P3 FMUL.FTZ R7, R10, 0.69314718246459960938 ;  /* 0x3f3172180a073820 */ /* 0x010fe20000410000 */
[----:B------:R-:W-:Y:S01]  /*dd40*/  SHF.R.S32.HI R0, RZ, 0x1f, R0 ;  /* 0x0000001fff007819 */ /* 0x000fe20000011400 */
[----:B------:R-:W-:Y:S01]  /*dd50*/  @P5 FFMA.FTZ R16, R103, c[0x0][0x238], R9 ;  /* 0x00008e0067105a23 */ /* 0x000fe20000010009 */
[----:B------:R2:W4:Y:S01]  /*dd60*/  LDS.128 R48, [R226+0x3800] ;  /* 0x00380000e2307984 */ /* 0x0005220000000c00 */
[----:B------:R-:W-:Y:S01]  /*dd70*/  SHF.R.S32.HI R2, RZ, 0x1f, R2 ;  /* 0x0000001fff027819 */ /* 0x000fe20000011402 */
[----:B------:R-:W-:-:S02]  /*dd80*/  @P4 FFMA.FTZ R14, R102, c[0x0][0x238], R8 ;  /* 0x00008e00660e4a23 */ /* 0x000fc40000010008 */
[----:B------:R2:W1:Y:S01]  /*dd90*/  LDS.128 R24, [R226+0x4000] ;  /* 0x00400000e2187984 */ /* 0x0004620000000c00 */
[----:B------:R-:W-:Y:S01]  /*dda0*/  @P3 FFMA.FTZ R15, R3, c[0x0][0x238], R7 ;  /* 0x00008e00030f3a23 */ /* 0x000fe20000010007 */
[----:B------:R-:W-:Y:S02]  /*ddb0*/  IADD3.X R5, R0, R5, R2, P2, P1 ;  /* 0x0000000500057210 */ /* 0x000fe400017e2402 */
[----:B------:R2:W1:Y:S04]  /*ddc0*/  LDS.128 R44, [R226+0x4800] ;  /* 0x00480000e22c7984 */ /* 0x0004680000000c00 */
[----:B------:R2:W1:Y:S04]  /*ddd0*/  LDS.128 R40, [R226+0x5000] ;  /* 0x00500000e2287984 */ /* 0x0004680000000c00 */
[----:B------:R2:W1:Y:S01]  /*dde0*/  LDS.128 R20, [R226+0x5800] ;  /* 0x00580000e2147984 */ /* 0x0004620000000c00 */
[----:B------:R-:W-:Y:S05]  /*ddf0*/  @P0 BRA `(.L_x_331) ;  /* 0x0000027000000947 */ /* 0x000fea0003800000 */
[----:B---3--:R-:W3:Y:S01]  /*de00*/  LDL.LU R106, [R1+0x48] ;  /* 0x00004800016a7983 */ /* 0x008ee20000300800 */
[----:B------:R-:W-:Y:S01]  /*de10*/  SHF.R.S32.HI R0, RZ, 0x1f, R33 ;  /* 0x0000001fff007819 */ /* 0x000fe20000011421 */
[----:B------:R-:W-:-:S03]  /*de20*/  IMAD.MOV.U32 R7, RZ, RZ, c[0x0][0x214] ;  /* 0x00008500ff077624 */ /* 0x000fc600078e00ff */
[----:B------:R-:W-:Y:S01]  /*de30*/  LEA.HI R0, R0, R33, RZ, 0x2 ;  /* 0x0000002100007211 */ /* 0x000fe200078f10ff */
[----:B------:R-:W-:-:S03]  /*de40*/  IMAD R7, R13, -0x80, R7 ;  /* 0xffffff800d077824 */ /* 0x000fc600078e0207 */
[----:B------:R-:W-:-:S05]  /*de50*/  LOP3.LUT R0, R0, 0xffffffc, RZ, 0xc0, !PT ;  /* 0x0ffffffc00007812 */ /* 0x000fca00078ec0ff */
[----:B------:R-:W-:-:S04]  /*de60*/  IMAD.IADD R0, R33, 0x1, -R0 ;  /* 0x0000000121007824 */ /* 0x000fc800078e0a00 */
[----:B---3--:R-:W-:-:S05]  /*de70*/  IMAD R0, R0, 0x10, R106 ;  /* 0x0000001000007824 */ /* 0x008fca00078e026a */
        /* <DEDUP_REMOVED lines=10> */
[----:B------:R-:W-:Y:S01]  /*df20*/  @!P6 LEA.HI.X.SX32 R9, R0, R5, 0x1, P0 ;  /* 0x000000050009e211 */ /* 0x000fe200000f0eff */
        /* <DEDUP_REMOVED lines=20> */
.L_x_331:
[----:B---3--:R-:W-:Y:S05]  /*e070*/  BSYNC B0 ;  /* 0x0000000000007941 */ /* 0x008fea0003800000 */
.L_x_330:
[----:B------:R-:W3:Y:S01]  /*e080*/  LDL.LU.64 R2, [R1+0x38] ;  /* 0x0000380001027983 */ /* 0x000ee20000300a00 */
[----:B------:R-:W-:Y:S01]  /*e090*/  SHF.R.S32.HI R0, RZ, 0x1f, R18 ;  /* 0x0000001fff007819 */ /* 0x000fe20000011412 */
[----:B------:R-:W-:-:S02]  /*e0a0*/  ULDC.64 UR4, c[0x0][0x1e8] ;  /* 0x00007a0000047ab9 */ /* 0x000fc40000000a00 */
[----:B------:R-:W5:Y:S01]  /*e0b0*/  LDL.LU.64 R6, [R1+0x40] ;  /* 0x0000400001067983 */ /* 0x000f620000300a00 */
[----:B------:R-:W-:Y:S01]  /*e0c0*/  SHF.R.S32.HI R4, RZ, 0x1f, R19 ;  /* 0x0000001fff047819 */ /* 0x000fe20000011413 */
[----:B------:R-:W-:Y:S01]  /*e0d0*/  IMAD R0, R0, c[0x0][0x1e0], RZ ;  /* 0x0000780000007a24 */ /* 0x000fe200078e02ff */
[----:B------:R-:W-:Y:S02]  /*e0e0*/  USHF.L.U32 UR9, UR4, 0x6, URZ ;  /* 0x0000000604097899 */ /* 0x000fe4000800063f */
[----:B------:R-:W-:Y:S01]  /*e0f0*/  UMOV UR8, 0x6 ;  /* 0x0000000600087882 */ /* 0x000fe20000000000 */
[----:B------:R-:W-:Y:S01]  /*e100*/  IMAD R0, R18, c[0x0][0x1e4], R0 ;  /* 0x0000790012007a24 */ /* 0x000fe200078e0200 */
[----:B------:R-:W-:Y:S01]  /*e110*/  USHF.L.U64.HI UR5, UR4, UR8, UR5 ;  /* 0x0000000804057299 */ /* 0x000fe20008010205 */
[----:B------:R-:W-:-:S04]  /*e120*/  IMAD R4, R4, c[0x0][0x1f0], RZ ;  /* 0x00007c0004047a24 */ /* 0x000fc800078e02ff */
[----:B------:R-:W-:Y:S02]  /*e130*/  IMAD R4, R19, c[0x0][0x1f4], R4 ;  /* 0x00007d0013047a24 */ /* 0x000fe400078e0204 */
[----:B---3--:R-:W-:-:S04]  /*e140*/  IMAD.WIDE.U32 R2, R18, c[0x0][0x1e0], R2 ;  /* 0x0000780012027a25 */ /* 0x008fc800078e0002 */
[----:B------:R-:W-:Y:S02]  /*e150*/  IMAD.IADD R3, R3, 0x1, R0 ;  /* 0x0000000103037824 */ /* 0x000fe400078e0200 */
[----:B-----5:R-:W-:Y:S02]  /*e160*/  IMAD R0, R7, c[0x0][0x1e8], RZ ;  /* 0x00007a0007007a24 */ /* 0x020fe400078e02ff */
[----:B------:R-:W-:-:S04]  /*e170*/  IMAD.WIDE.U32 R2, R19, c[0x0][0x1f0], R2 ;  /* 0x00007c0013027a25 */ /* 0x000fc800078e0002 */
[----:B------:R-:W-:Y:S01]  /*e180*/  IMAD R0, R6, c[0x0][0x1ec], R0 ;  /* 0x00007b0006007a24 */ /* 0x000fe200078e0200 */
[----:B------:R-:W-:-:S05]  /*e190*/  IADD3 R3, R3, R4, RZ ;  /* 0x0000000403037210 */ /* 0x000fca0007ffe0ff */
        /* <DEDUP_REMOVED lines=15> */
[----:B------:R-:W-:Y:S04]  /*e290*/  STG.E.128 [R2.64+0x40], R52 ;  /* 0x0000403402007986 */ /* 0x000fe8000c101d06 */
[----:B------:R-:W-:Y:S01]  /*e2a0*/  STG.E.128 [R2.64+0x80], R40 ;  /* 0x0000802802007986 */ /* 0x000fe2000c101d06 */
[----:B-1----:R-:W-:-:S04]  /*e2b0*/  IADD3 R6, P0, R2, UR9, RZ ;  /* 0x0000000902067c10 */ /* 0x002fc8000ff1e0ff */
[----:B------:R-:W-:-:S05]  /*e2c0*/  IADD3.X R7, R3, UR5, RZ, P0, !PT ;  /* 0x0000000503077c10 */ /* 0x000fca00087fe4ff */
[----:B------:R-:W-:Y:S04]  /*e2d0*/  STG.E.128 [R6.64], R60 ;  /* 0x0000003c06007986 */ /* 0x000fe8000c101d06 */
[----:B----4-:R-:W-:Y:S04]  /*e2e0*/  STG.E.128 [R6.64+0x40], R48 ;  /* 0x0000403006007986 */ /* 0x010fe8000c101d06 */
[----:B------:R-:W-:Y:S01]  /*e2f0*/  STG.E.128 [R6.64+0x80], R20 ;  /* 0x0000801406007986 */ /* 0x000fe2000c101d06 */
[----:B------:R-:W-:Y:S05]  /*e300*/  EXIT ;  /* 0x000000000000794d */ /* 0x000fea0003800000 */
.L_x_321:
[----:B-12---:R-:W1:Y:S01]  /*e310*/  LDC.U8 R10, c[0x0][0x329] ;  /* 0x0000ca40ff0a7b82 */ /* 0x006e620000000000 */
[----:B------:R-:W-:Y:S01]  /*e320*/  SHF.R.S32.HI R6, RZ, 0x1f, R166 ;  /* 0x0000001fff067819 */ /* 0x000fe200000114a6 */
[----:B------:R-:W-:Y:S01]  /*e330*/  ULDC.64 UR4, c[0x0][0x1e8] ;  /* 0x00007a0000047ab9 */ /* 0x000fe20000000a00 */
[----:B------:R-:W-:Y:S01]  /*e340*/  SHF.R.S32.HI R0, RZ, 0x1f, R24 ;  /* 0x0000001fff007819 */ /* 0x000fe20000011418 */
[----:B------:R-:W-:Y:S01]  /*e350*/  USHF.L.U32 UR8, UR4, 0x6, URZ ;  /* 0x0000000604087899 */ /* 0x000fe2000800063f */
[----:B------:R-:W-:Y:S01]  /*e360*/  LEA.HI R6, R6, R166, RZ, 0x2 ;  /* 0x000000a606067211 */ /* 0x000fe200078f10ff */
[----:B------:R-:W-:Y:S01]  /*e370*/  UMOV UR9, 0x6 ;  /* 0x0000000600097882 */ /* 0x000fe20000000000 */
        /* <DEDUP_REMOVED lines=11> */
[----:B------:R-:W-:Y:S01]  /*e430*/  IMAD.SHL.U32 R2, R2, 0x8, RZ ;  /* 0x0000000802027824 */ /* 0x000fe200078e00ff */
[----:B------:R-:W-:Y:S01]  /*e440*/  USHF.L.U64.HI UR5, UR4, UR9, UR5 ;  /* 0x0000000904057299 */ /* 0x000fe20008010205 */
[----:B------:R-:W-:Y:S01]  /*e450*/  IMAD R8, R27, c[0x0][0x1f4], R8 ;  /* 0x00007d001b087a24 */ /* 0x000fe200078e0208 */
[----:B------:R-:W-:Y:S01]  /*e460*/  ISETP.GE.OR P5, PT, R6, R16, P6 ;  /* 0x000000100600720c */ /* 0x000fe200037a6670 */
[----:B------:R-:W-:Y:S01]  /*e470*/  IMAD.WIDE R4, R15, 0x80, R6 ;  /* 0x000000800f047825 */ /* 0x000fe200078e0206 */
[----:B------:R-:W-:-:S02]  /*e480*/  SHF.R.S32.HI R3, RZ, 0x1f, R2 ;  /* 0x0000001fff037819 */ /* 0x000fc40000011402 */
[----:B-1----:R-:W-:-:S03]  /*e490*/  ISETP.NE.AND P1, PT, R10, RZ, PT ;  /* 0x000000ff0a00720c */ /* 0x002fc60003f25270 */
[----:B------:R-:W-:-:S04]  /*e4a0*/  IMAD.WIDE.U32 R2, R24, c[0x0][0x1e0], R2 ;  /* 0x0000780018027a25 */ /* 0x000fc800078e0002 */
[----:B------:R-:W-:-:S04]  /*e4b0*/  IMAD.IADD R3, R0, 0x1, R3 ;  /* 0x0000000100037824 */ /* 0x000fc800078e0203 */
[----:B------:R-:W-:Y:S02]  /*e4c0*/  IMAD.WIDE.U32 R2, R27, c[0x0][0x1f0], R2 ;  /* 0x00007c001b027a25 */ /* 0x000fe400078e0002 */
[----:B--2---:R-:W-:Y:S02]  /*e4d0*/  @!P1 ISETP.NE.AND P0, PT, R9, RZ, PT ;  /* 0x000000ff0900920c */ /* 0x004fe40003f05270 */
        /* <DEDUP_REMOVED lines=13> */
[----:B------:R-:W-:Y:S01]  /*e5b0*/  IMAD.IADD R3, R8, 0x1, R5 ;  /* 0x0000000108037824 */ /* 0x000fe200078e0205 */
[----:B------:R-:W-:Y:S01]  /*e5c0*/  IADD3 R8, R6, 0x20, RZ ;  /* 0x0000002006087810 */ /* 0x000fe20007ffe0ff */
[----:B------:R-:W-:Y:S02]  /*e5d0*/  IMAD R5, R24, R7, RZ ;  /* 0x0000000718057224 */ /* 0x000fe400078e02ff */
[----:B------:R-:W-:Y:S01]  /*e5e0*/  @P1 IMAD.MOV.U32 R7, RZ, RZ, c[0x0][0x210] ;  /* 0x00008400ff071624 */ /* 0x000fe200078e00ff */
[----:B------:R-:W-:Y:S01]  /*e5f0*/  LEA.HI.X R3, R4, c[0x0][0x1d4], R3, 0x1, P2 ;  /* 0x0000750004037a11 */ /* 0x000fe200010f0c03 */
[----:B------:R-:W-:Y:S01]  /*e600*/  IMAD R4, R24, c[0x0][0x214], RZ ;  /* 0x0000850018047a24 */ /* 0x000fe200078e02ff */
[----:B------:R-:W-:Y:S01]  /*e610*/  SEL R5, R5, RZ, !P0 ;  /* 0x000000ff05057207 */ /* 0x000fe20004000000 */
[----:B------:R-:W-:Y:S01]  /*e620*/  @!P1 IMAD.MOV.U32 R7, RZ, RZ, 0x1 ;  /* 0x00000001ff079424 */ /* 0x000fe200078e00ff */
[----:B------:R-:W-:Y:S01]  /*e630*/  ISETP.GE.OR P4, PT, R8, R16, P6 ;  /* 0x000000100800720c */ /* 0x000fe20003786670 */
[----:B------:R-:W-:Y:S01]  /*e640*/  STG.E.128 [R2.64], RZ ;  /* 0x000000ff02007986 */ /* 0x000fe2000c101d06 */
[----:B------:R-:W-:Y:S01]  /*e650*/  SHF.R.S32.HI R11, RZ, 0x1f, R4 ;  /* 0x0000001fff0b7819 */ /* 0x000fe20000011404 */
[----:B------:R-:W-:Y:S01]  /*e660*/  IMAD R9, R27, R0, R5 ;  /* 0x000000001b097224 */ /* 0x000fe200078e0205 */
[----:B------:R-:W-:Y:S01]  /*e670*/  IADD3 R5, R6, 0x40, RZ ;  /* 0x0000004006057810 */ /* 0x000fe20007ffe0ff */
[----:B------:R-:W-:Y:S01]  /*e680*/  STG.E.128 [R2.64+0x40], RZ ;  /* 0x000040ff02007986 */ /* 0x000fe2000c101d06 */
[-C--:B------:R-:W-:Y:S01]  /*e690*/  IMAD R0, R169, R7.reuse, RZ ;  /* 0x00000007a9007224 */ /* 0x080fe200078e02ff */
[----:B------:R-:W-:Y:S01]  /*e6a0*/  SEL R4, R4, RZ, P0 ;  /* 0x000000ff04047207 */ /* 0x000fe20000000000 */
[----:B------:R-:W-:Y:S01]  /*e6b0*/  @!P5 IMAD R10, R6, R7, RZ ;  /* 0x00000007060ad224 */ /* 0x000fe200078e02ff */
[----:B------:R1:W-:Y:S01]  /*e6c0*/  STG.E.128 [R2.64+0x80], RZ ;  /* 0x000080ff02007986 */ /* 0x0003e2000c101d06 */
[----:B------:R-:W-:-:S02]  /*e6d0*/  ISETP.GE.OR P3, PT, R5, R16, P6 ;  /* 0x000000100500720c */ /* 0x000fc40003766670 */
[----:B------:R-:W-:Y:S01]  /*e6e0*/  SEL R11, R11, RZ, P0 ;  /* 0x000000ff0b0b7207 */ /* 0x000fe20000000000 */
[----:B------:R-:W-:Y:S01]  /*e6f0*/  @!P4 IMAD R15, R8, R7, RZ ;  /* 0x00000007080fc224 */ /* 0x000fe200078e02ff */
[----:B------:R-:W-:-:S09]  /*e700*/  SHF.R.S32.HI R12, RZ, 0x1f, R9 ;  /* 0x0000001fff0c7819 */ /* 0x000fd20000011409 */
[----:B------:R-:W-:Y:S01]  /*e710*/  @!P3 IMAD R8, R5, R7, RZ ;  /* 0x000000070508b224 */ /* 0x000fe200078e02ff */
[----:B-1----:R-:W-:-:S04]  /*e720*/  IADD3 R2, P2, R2, UR8, RZ ;  /* 0x0000000802027c10 */ /* 0x002fc8000ff5e0ff */
[----:B------:R-:W-:Y:S02]  /*e730*/  IADD3.X R3, R3, UR5, RZ, P2, !PT ;  /* 0x0000000503037c10 */ /* 0x000fe400097fe4ff */
[----:B------:R-:W-:Y:S02]  /*e740*/  IADD3 R13, P2, P1, R0, R4, R9 ;  /* 0x00000004000d7210 */ /* 0x000fe4000795e009 */
[----:B------:R-:W-:Y:S01]  /*e750*/  SHF.R.S32.HI R0, RZ, 0x1f, R0 ;  /* 0x0000001fff007819 */ /* 0x000fe20000011400 */
[----:B------:R-:W-:Y:S03]  /*e760*/  STG.E.128 [R2.64], RZ ;  /* 0x000000ff02007986 */ /* 0x000fe6000c101d06 */
[----:B------:R-:W-:Y:S01]  /*e770*/  IADD3.X R12, R0, R11, R12, P2, P1 ;  /* 0x0000000b000c7210 */ /* 0x000fe200017e240c */
[----:B------:R-:W-:Y:S01]  /*e780*/  STG.E.128 [R2.64+0x40], RZ ;  /* 0x000040ff02007986 */ /* 0x000fe2000c101d06 */
[----:B------:R-:W-:-:S02]  /*e790*/  @!P5 IADD3 R0, P2, R10, R13, RZ ;  /* 0x0000000d0a00d210 */ /* 0x000fc40007f5e0ff */
[C---:B------:R-:W-:Y:S01]  /*e7a0*/  @!P4 IADD3 R9, P1, R15.reuse, R13, RZ ;  /* 0x0000000d0f09c210 */ /* 0x040fe20007f3e0ff */
[----:B------:R1:W-:Y:S01]  /*e7b0*/  STG.E.128 [R2.64+0x80], RZ ;  /* 0x000080ff02007986 */ /* 0x0003e2000c101d06 */
[-C--:B------:R-:W-:Y:S02]  /*e7c0*/  @!P5 LEA.HI.X.SX32 R11, R10, R12.reuse, 0x1, P2 ;  /* 0x0000000c0a0bd211 */ /* 0x080fe400010f0eff */
[C---:B------:R-:W-:Y:S02]  /*e7d0*/  @!P5 LEA R10, P2, R0.reuse, c[0x0][0x200], 0x2 ;  /* 0x00008000000ada11 */ /* 0x040fe400078410ff */
[----:B------:R-:W-:Y:S02]  /*e7e0*/  @!P4 LEA.HI.X.SX32 R15, R15, R12, 0x1, P1 ;  /* 0x0000000c0f0fc211 */ /* 0x000fe400008f0eff */
[----:B------:R-:W-:Y:S02]  /*e7f0*/  @!P5 LEA.HI.X R11, R0, c[0x0][0x204], R11, 0x2, P2 ;  /* 0x00008100000bda11 */ /* 0x000fe400010f140b */
[----:B-1----:R-:W-:-:S04]  /*e800*/  IADD3 R2, P0, R2, UR8, RZ ;  /* 0x0000000802027c10 */ /* 0x002fc8000ff1e0ff */
[----:B------:R-:W-:Y:S02]  /*e810*/  IADD3.X R3, R3, UR5, RZ, P0, !PT ;  /* 0x0000000503037c10 */ /* 0x000fe400087fe4ff */
[----:B------:R-:W-:-:S03]  /*e820*/  IADD3 R4, P0, R2, UR8, RZ ;  /* 0x0000000802047c10 */ /* 0x000fc6000ff1e0ff */
[----:B------:R-:W-:Y:S01]  /*e830*/  STG.E.128 [R2.64], RZ ;  /* 0x000000ff02007986 */ /* 0x000fe2000c101d06 */
[----:B------:R-:W-:Y:S02]  /*e840*/  IADD3.X R5, R3, UR5, RZ, P0, !PT ;  /* 0x0000000503057c10 */ /* 0x000fe400087fe4ff */
[C---:B------:R-:W-:Y:S01]  /*e850*/  @!P3 IADD3 R14, P0, R8.reuse, R13, RZ ;  /* 0x0000000d080eb210 */ /* 0x040fe20007f1e0ff */
[----:B------:R-:W-:Y:S03]  /*e860*/  STG.E.128 [R2.64+0x40], RZ ;  /* 0x000040ff02007986 */ /* 0x000fe6000c101d06 */
[----:B------:R-:W-:Y:S01]  /*e870*/  @!P3 LEA.HI.X.SX32 R0, R8, R12, 0x1, P0 ;  /* 0x0000000c0800b211 */ /* 0x000fe200000f0eff */
[----:B------:R1:W-:Y:S01]  /*e880*/  STG.E.128 [R2.64+0x80], RZ ;  /* 0x000080ff02007986 */ /* 0x0003e2000c101d06 */
[----:B------:R-:W-:-:S03]  /*e890*/  @!P4 LEA R8, P1, R9, c[0x0][0x200], 0x2 ;  /* 0x000080000908ca11 */ /* 0x000fc600078210ff */
[----:B------:R-:W-:Y:S01]  /*e8a0*/  STG.E.128 [R4.64], RZ ;  /* 0x000000ff04007986 */ /* 0x000fe2000c101d06 */
[----:B------:R-:W-:-:S03]  /*e8b0*/  @!P4 LEA.HI.X R9, R9, c[0x0][0x204], R15, 0x2, P1 ;  /* 0x000081000909ca11 */ /* 0x000fc600008f140f */
[----:B------:R-:W-:Y:S04]  /*e8c0*/  STG.E.128 [R4.64+0x40], RZ ;  /* 0x000040ff04007986 */ /* 0x000fe8000c101d06 */
[----:B------:R2:W-:Y:S01]  /*e8d0*/  STG.E.128 [R4.64+0x80], RZ ;  /* 0x000080ff04007986 */ /* 0x0005e2000c101d06 */
[----:B-1----:R-:W-:-:S04]  /*e8e0*/  @!P3 LEA R2, P0, R14, c[0x0][0x200], 0x2 ;  /* 0x000080000e02ba11 */ /* 0x002fc800078010ff */
[----:B------:R-:W-:Y:S01]  /*e8f0*/  @!P3 LEA.HI.X R3, R14, c[0x0][0x204], R0, 0x2, P0 ;  /* 0x000081000e03ba11 */ /* 0x000fe200000f1400 */
[----:B------:R-:W-:Y:S02]  /*e900*/  @!P3 IMAD.MOV.U32 R0, RZ, RZ, 0x7f800000 ;  /* 0x7f800000ff00b424 */ /* 0x000fe400078e00ff */
[----:B--2---:R-:W-:Y:S02]  /*e910*/  @!P5 IMAD.MOV.U32 R5, RZ, RZ, 0x7f800000 ;  /* 0x7f800000ff05d424 */ /* 0x004fe400078e00ff */
[----:B------:R-:W-:-:S03]  /*e920*/  @!P4 IMAD.MOV.U32 R4, RZ, RZ, 0x7f800000 ;  /* 0x7f800000ff04c424 */ /* 0x000fc600078e00ff */
[----:B------:R-:W-:Y:S04]  /*e930*/  @!P5 STG.E [R10.64], R5 ;  /* 0x000000050a00d986 */ /* 0x000fe8000c101906 */
[----:B------:R-:W-:Y:S04]  /*e940*/  @!P4 STG.E [R8.64], R4 ;  /* 0x000000040800c986 */ /* 0x000fe8000c101906 */
[----:B------:R1:W-:Y:S02]  /*e950*/  @!P3 STG.E [R2.64], R0 ;  /* 0x000000000200b986 */ /* 0x0003e4000c101906 */
[----:B-1----:R-:W-:-:S04]  /*e960*/  IADD3 R0, R6, 0x60, RZ ;  /* 0x0000006006007810 */ /* 0x002fc80007ffe0ff */
[----:B------:R-:W-:-:S13]  /*e970*/  ISETP.GE.OR P6, PT, R0, R16, P6 ;  /* 0x000000100000720c */ /* 0x000fda00037c6670 */
[----:B------:R-:W-:Y:S05]  /*e980*/  @P6 EXIT ;  /* 0x000000000000694d */ /* 0x000fea0003800000 */
[----:B------:R-:W-:-:S05]  /*e990*/  IMAD R0, R0, R7, RZ ;  /* 0x0000000700007224 */ /* 0x000fca00078e02ff */
[----:B------:R-:W-:-:S04]  /*e9a0*/  IADD3 R3, P0, R0, R13, RZ ;  /* 0x0000000d00037210 */ /* 0x000fc80007f1e0ff */
[----:B------:R-:W-:Y:S02]  /*e9b0*/  LEA.HI.X.SX32 R0, R0, R12, 0x1, P0 ;  /* 0x0000000c00007211 */ /* 0x000fe400000f0eff */
[----:B------:R-:W-:-:S04]  /*e9c0*/  LEA R2, P0, R3, c[0x0][0x200], 0x2 ;  /* 0x0000800003027a11 */ /* 0x000fc800078010ff */
[----:B------:R-:W-:Y:S01]  /*e9d0*/  LEA.HI.X R3, R3, c[0x0][0x204], R0, 0x2, P0 ;  /* 0x0000810003037a11 */ /* 0x000fe200000f1400 */
[----:B------:R-:W-:-:S05]  /*e9e0*/  IMAD.MOV.U32 R0, RZ, RZ, 0x7f800000 ;  /* 0x7f800000ff007424 */ /* 0x000fca00078e00ff */
[----:B------:R-:W-:Y:S01]  /*e9f0*/  STG.E [R2.64], R0 ;  /* 0x0000000002007986 */ /* 0x000fe2000c101906 */
[----:B------:R-:W-:Y:S05]  /*ea00*/  EXIT ;  /* 0x000000000000794d */ /* 0x000fea0003800000 */
.L_x_332:
        /* <DEDUP_REMOVED lines=15> */
.L_x_988:


//--------------------- .text._ZN5flash16flash_fwd_kernelI23Flash_fwd_kernel_traitsILi96ELi128ELi64ELi4ELb0ELb0EN7cutlass6half_tE19Flash_kernel_traitsILi96ELi128ELi64ELi4ES3_EELb1ELb1ELb0ELb0ELb0ELb1ELb0ELb0EEEvNS_16Flash_fwd_paramsE --------------------------
	.section	.text._ZN5flash16flash_fwd_kernelI23Flash_fwd_kernel_traitsILi96ELi128ELi64ELi4ELb0ELb0EN7cutlass6half_tE19Flash_kernel_traitsILi96ELi128ELi64ELi4ES3_EELb1ELb1ELb0ELb0ELb0ELb1ELb0ELb0EEEvNS_16Flash_fwd_paramsE,"ax",@progbits
	.sectioninfo	@"SHI_REGISTERS=255"
	.align	128
        .global         _ZN5flash16flash_fwd_kernelI23Flash_fwd_kernel_traitsILi96ELi128ELi64ELi4ELb0ELb0EN7cutlass6half_tE19Flash_kernel_traitsILi96ELi128ELi64ELi4ES3_EELb1ELb1ELb0ELb0ELb0ELb1ELb0ELb0EEEvNS_16Flash_fwd_paramsE
        .type           _ZN5flash16flash_fwd_kernelI23Flash_fwd_kernel_traitsILi96ELi128ELi64ELi4ELb0ELb0EN7cutlass6half_tE19Flash_kernel_traitsILi96ELi128ELi64ELi4ES3_EELb1ELb1ELb0ELb0ELb0ELb1ELb0ELb0EEEvNS_16Flash_fwd_paramsE,@function
        .size           _ZN5flash16flash_fwd_kernelI23Flash_fwd_kernel_traitsILi96ELi128ELi64ELi4ELb0ELb0EN7cutlass6half_tE19Flash_kernel_traitsILi96ELi128ELi64ELi4ES3_EELb1ELb1ELb0ELb0ELb0ELb1ELb0ELb0EEEvNS_16Flash_fwd_paramsE,(.L_x_989 - _ZN5flash16flash_fwd_kernelI23Flash_fwd_kernel_traitsILi96ELi128ELi64ELi4ELb0ELb0EN7cutlass6half_tE19Flash_kernel_traitsILi96ELi128ELi64ELi4ES3_EELb1ELb1ELb0ELb0ELb0ELb1ELb0ELb0EEEvNS_16Flash_fwd_paramsE)
        .other          _ZN5flash16flash_fwd_kernelI23Flash_fwd_kernel_traitsILi96ELi128ELi64ELi4ELb0ELb0EN7cutlass6half_tE19Flash_kernel_traitsILi96ELi128ELi64ELi4ES3_EELb1ELb1ELb0ELb0ELb0ELb1ELb0ELb0EEEvNS_16Flash_fwd_paramsE,@"STO_CUDA_ENTRY STV_DEFAULT"
_ZN5flash16flash_fwd_kernelI23Flash_fwd_kernel_traitsILi96ELi128ELi64ELi4ELb0ELb0EN7cutlass6half_tE19Flash_kernel_traitsILi96ELi128ELi64ELi4ES3_EELb1ELb1ELb0ELb0ELb0ELb1ELb0ELb0EEEvNS_16Flash_fwd_paramsE:
.text._ZN5flash16flash_fwd_kernelI23Flash_fwd_kernel_traitsILi96ELi128ELi64ELi4ELb0ELb0EN7cutlass6half_tE19Flash_kernel_traitsILi96ELi128ELi64ELi4ES3_EELb1ELb1ELb0ELb0ELb0ELb1ELb0ELb0EEEvNS_16Flash_fwd_paramsE:
        /* <DEDUP_REMOVED lines=14> */
[----:B------:R3:W4:Y:S02]  /*00e0*/  @P2 LDG.E.64 R4, [R2.64] ;  /* 0x0000001802042981 */ /* 0x000724000c1e1b00 */
[----:B---3--:R-:W-:Y:S01]  /*00f0*/  @P2 IMAD.MOV.U32 R2, RZ, RZ, R7 ;  /* 0x000000ffff022224 */ /* 0x008fe200078e0007 */
[----:B------:R-:W-:-:S06]  /*0100*/  @P2 MOV R3, R8 ;  /* 0x0000000800032202 */ /* 0x000fcc0000000f00 */
[----:B------:R-:W3:Y:S01]  /*0110*/  @P2 LDG.E.64 R2, [R2.64] ;  /* 0x0000001802022981 */ /* 0x000ee2000c1e1b00 */
[----:B------:R-:W5:Y:S01]  /*0120*/  S2UR UR12, SR_CTAID.Y ;  /* 0x00000000000c79c3 */ /* 0x000f620000002600 */
[----:B------:R-:W-:Y:S02]  /*0130*/  UISETP.NE.U32.AND UP2, UPT, URZ, UR6, UPT ;  /* 0x000000063f00728c */ /* 0x000fe4000bf45070 */
[----:B------:R-:W-:Y:S02]  /*0140*/  UISETP.NE.U32.AND UP1, UPT, URZ, UR4, UPT ;  /* 0x000000043f00728c */ /* 0x000fe4000bf25070 */
[----:B------:R-:W-:Y:S02]  /*0150*/  UISETP.NE.AND.EX UP2, UPT, URZ, UR7, UPT, UP2 ;  /* 0x000000073f00728c */ /* 0x000fe4000bf45320 */
[----:B------:R-:W-:Y:S01]  /*0160*/  UISETP.NE.AND.EX UP1, UPT, URZ, UR5, UPT, UP1 ;  /* 0x000000053f00728c */ /* 0x000fe2000bf25310 */
[----:B------:R-:W1:Y:S01]  /*0170*/  S2UR UR11, SR_CTAID.Z ;  /* 0x00000000000b79c3 */ /* 0x000e620000002700 */
[----:B------:R-:W-:-:S02]  /*0180*/  ULDC.U8 UR7, c[0x0][0x312] ;  /* 0x0000c48000077ab9 */ /* 0x000fc40000000000 */
[----:B------:R-:W-:Y:S01]  /*0190*/  ULDC.64 UR4, c[0x0][0x248] ;  /* 0x0000920000047ab9 */ /* 0x000fe20000000a00 */
[----:B------:R-:W-:Y:S01]  /*01a0*/  PLOP3.LUT P0, PT, PT, PT, UP2, 0x80, 0x0 ;  /* 0x000000000000781c */ /* 0x000fe20003f0f028 */
[----:B------:R-:W-:Y:S02]  /*01b0*/  UISETP.NE.AND UP3, UPT, UR7, URZ, UPT ;  /* 0x0000003f0700728c */ /* 0x000fe4000bf65270 */
[----:B------:R-:W-:Y:S02]  /*01c0*/  UISETP.EQ.U32.AND UP0, UPT, URZ, UR4, UPT ;  /* 0x000000043f00728c */ /* 0x000fe4000bf02070 */
[----:B------:R-:W-:Y:S02]  /*01d0*/  UMOV UR6, 0x4 ;  /* 0x0000000400067882 */ /* 0x000fe40000000000 */
[----:B------:R-:W-:Y:S02]  /*01e0*/  ULDC.64 UR14, c[0x0][0x240] ;  /* 0x00009000000e7ab9 */ /* 0x000fe40000000a00 */
[----:B------:R-:W-:-:S02]  /*01f0*/  UISETP.EQ.OR.EX UP0, UPT, URZ, UR5, !UP3, UP0 ;  /* 0x000000053f00728c */ /* 0x000fc4000df02700 */
[----:B-----5:R-:W-:Y:S02]  /*0200*/  UIMAD.WIDE UR14, UR12, UR6, UR14 ;  /* 0x000000060c0e72a5 */ /* 0x020fe4000f8e020e */
[----:B-1----:R-:W-:-:S06]  /*0210*/  ULOP3.LUT UR9, UR11, UR8, UR12, 0xfe, !UPT ;  /* 0x000000080b097292 */ /* 0x002fcc000f8efe0c */
[----:B--2---:R-:W-:Y:S01]  /*0220*/  LOP3.LUT P3, RZ, R161, UR9, RZ, 0xfc, !PT ;  /* 0x00000009a1ff7c12 */ /* 0x004fe2000f86fcff */
[----:B------:R-:W-:Y:S02]  /*0230*/  ULDC.64 UR4, c[0x0][0x248] ;  /* 0x0000920000047ab9 */ /* 0x000fe40000000a00 */
[----:B------:R-:W-:-:S10]  /*0240*/  UIMAD.WIDE UR4, UR12, UR6, UR4 ;  /* 0x000000060c0472a5 */ /* 0x000fd4000f8e0204 */
[----:B------:R-:W-:Y:S02]  /*0250*/  @!P3 IMAD.MOV.U32 R10, RZ, RZ, c[0x0][0x308] ;  /* 0x0000c200ff0ab624 */ /* 0x000fe400078e00ff */
[----:B------:R-:W-:Y:S01]  /*0260*/  @!P3 IMAD.MOV.U32 R11, RZ, RZ, c[0x0][0x30c] ;  /* 0x0000c300ff0bb624 */ /* 0x000fe200078e00ff */
[----:B----4-:R-:W1:Y:S08]  /*0270*/  @P2 R2UR UR26, R4 ;  /* 0x00000000041a23c2 */ /* 0x010e7000000e0000 */
[----:B------:R-:W2:Y:S01]  /*0280*/  @P2 R2UR UR27, R5 ;  /* 0x00000000051b23c2 */ /* 0x000ea200000e0000 */
[----:B-1----:R-:W-:Y:S01]  /*0290*/  IMAD.U32 R4, RZ, RZ, UR26 ;  /* 0x0000001aff047e24 */ /* 0x002fe2000f8e00ff */
[----:B---3--:R-:W-:Y:S01]  /*02a0*/  @P2 IADD3 R7, P1, R2, c[0x0][0x300], RZ ;  /* 0x0000c00002072a10 */ /* 0x008fe20007f3e0ff */
[----:B------:R-:W-:Y:S01]  /*02b0*/  IMAD.U32 R2, RZ, RZ, UR14 ;  /* 0x0000000eff027e24 */ /* 0x000fe2000f8e00ff */
[----:B--2---:R-:W-:-:S03]  /*02c0*/  MOV R5, UR27 ;  /* 0x0000001b00057c02 */ /* 0x004fc60008000f00 */
[----:B------:R-:W-:Y:S02]  /*02d0*/  @P2 IMAD.X R8, RZ, RZ, R3, P1 ;  /* 0x000000ffff082224 */ /* 0x000fe400008e0603 */
[----:B------:R1:W-:Y:S01]  /*02e0*/  @!P3 STG.E.64 [R10.64], R4 ;  /* 0x000000040a00b986 */ /* 0x0003e2000c101b18 */
[----:B------:R-:W-:Y:S01]  /*02f0*/  IMAD.U32 R3, RZ, RZ, UR15 ;  /* 0x0000000fff037e24 */ /* 0x000fe2000f8e00ff */
[----:B------:R-:W-:Y:S01]  /*0300*/  PLOP3.LUT P2, PT, PT, PT, UP0, 0x80, 0x0 ;  /* 0x000000000000781c */ /* 0x000fe20003f4f008 */
[----:B------:R-:W-:Y:S01]  /*0310*/  ULDC.64 UR14, c[0x0][0x250] ;  /* 0x00009400000e7ab9 */ /* 0x000fe20000000a00 */
[----:B------:R-:W-:Y:S01]  /*0320*/  PLOP3.LUT P1, PT, PT, PT, UP1, 0x80, 0x0 ;  /* 0x000000000000781c */ /* 0x000fe20003f2f018 */
[----:B------:R-:W-:Y:S01]  /*0330*/  @UP1 UIMAD.WIDE UR14, UR12, UR6, UR14 ;  /* 0x000000060c0e12a5 */ /* 0x000fe2000f8e020e */
[----:B-1----:R-:W-:Y:S01]  /*0340*/  @!P3 MOV R4, R7 ;  /* 0x000000070004b202 */ /* 0x002fe20000000f00 */
[----:B------:R-:W-:-:S05]  /*0350*/  @!P3 IMAD.MOV.U32 R5, RZ, RZ, R8 ;  /* 0x000000ffff05b224 */ /* 0x000fca00078e0008 */
[----:B------:R1:W-:Y:S04]  /*0360*/  @!P3 STG.E.64 [R10.64+0x8], R4 ;  /* 0x000008040a00b986 */ /* 0x0003e8000c101b18 */
[----:B------:R2:W3:Y:S04]  /*0370*/  @P0 LDG.E R6, [R2.64+0x4] ;  /* 0x0000041802060981 */ /* 0x0004e8000c1e1900 */
[----:B------:R2:W4:Y:S02]  /*0380*/  @P0 LDG.E R9, [R2.64] ;  /* 0x0000001802090981 */ /* 0x000524000c1e1900 */
[----:B--2---:R-:W-:Y:S01]  /*0390*/  MOV R2, UR4 ;  /* 0x0000000400027c02 */ /* 0x004fe20008000f00 */
[----:B------:R-:W-:-:S05]  /*03a0*/  IMAD.U32 R3, RZ, RZ, UR5 ;  /* 0x00000005ff037e24 */ /* 0x000fca000f8e00ff */
[----:B------:R-:W2:Y:S01]  /*03b0*/  @!P2 LDG.E R0, [R2.64] ;  /* 0x000000180200a981 */ /* 0x000ea2000c1e1900 */
[----:B-1----:R-:W-:Y:S02]  /*03c0*/  IMAD.U32 R4, RZ, RZ, UR14 ;  /* 0x0000000eff047e24 */ /* 0x002fe4000f8e00ff */
[----:B------:R-:W-:-:S05]  /*03d0*/  IMAD.U32 R5, RZ, RZ, UR15 ;  /* 0x0000000fff057e24 */ /* 0x000fca000f8e00ff */
[----:B------:R-:W5:Y:S01]  /*03e0*/  @P1 LDG.E R4, [R4.64] ;  /* 0x0000001804041981 */ /* 0x000f62000c1e1900 */
[----:B------:R-:W-:Y:S02]  /*03f0*/  UMOV UR15, 0xffffffff ;  /* 0xffffffff000f7882 */ /* 0x000fe40000000000 */
[----:B------:R-:W-:Y:S02]  /*0400*/  UMOV UR23, 0xffffffff ;  /* 0xffffffff00177882 */ /* 0x000fe40000000000 */
[----:B------:R-:W-:Y:S02]  /*0410*/  ULDC UR4, c[0x0][0x1c0] ;  /* 0x0000700000047ab9 */ /* 0x000fe40000000800 */
[----:B------:R-:W-:Y:S02]  /*0420*/  UIMAD UR4, UR12, UR4, UR11 ;  /* 0x000000040c0472a4 */ /* 0x000fe4000f8e020b */
[----:B------:R-:W-:Y:S02]  /*0430*/  UMOV UR14, URZ ;  /* 0x0000003f000e7c82 */ /* 0x000fe40008000000 */
[----:B------:R-:W-:-:S04]  /*0440*/  USHF.L.U32 UR5, UR4, 0x5, URZ ;  /* 0x0000000504057899 */ /* 0x000fc8000800063f */
[----:B------:R-:W-:Y:S01]  /*0450*/  USHF.R.S32.HI UR4, URZ, 0x1f, UR5 ;  /* 0x0000001f3f047899 */ /* 0x000fe20008011405 */
[----:B---3--:R1:W3:Y:S08]  /*0460*/  @P0 R2UR UR10, R6 ;  /* 0x00000000060a03c2 */ /* 0x0082f000000e0000 */
[----:B----4-:R-:W3:Y:S01]  /*0470*/  @P0 R2UR UR23, R9 ;  /* 0x00000000091703c2 */ /* 0x010ee200000e0000 */
[----:B-1----:R-:W-:-:S04]  /*0480*/  SHF.R.S32.HI R6, RZ, 0x1f, R161 ;  /* 0x0000001fff067819 */ /* 0x002fc800000114a1 */
[----:B------:R-:W-:-:S03]  /*0490*/  LEA.HI R10, R6, R161, RZ, 0x5 ;  /* 0x000000a1060a7211 */ /* 0x000fc600078f28ff */
[----:B--2---:R1:W2:Y:S01]  /*04a0*/  @!P2 R2UR UR15, R0 ;  /* 0x00000000000fa3c2 */ /* 0x0042a200000e0000 */
[----:B------:R-:W-:-:S07]  /*04b0*/  ISETP.NE.U32.AND P2, PT, RZ, c[0x0][0x248], PT ;  /* 0x00009200ff007a0c */ /* 0x000fce0003f45070 */
[----:B-----5:R4:W2:Y:S01]  /*04c0*/  @P1 R2UR UR14, R4 ;  /* 0x00000000040e13c2 */ /* 0x0208a200000e0000 */
[----:B-1----:R-:W-:-:S05]  /*04d0*/  LOP3.LUT R0, R10, 0xffffffe0, RZ, 0xc0, !PT ;  /* 0xffffffe00a007812 */ /* 0x002fca00078ec0ff */
[----:B------:R-:W-:-:S05]  /*04e0*/  IMAD.IADD R156, R161, 0x1, -R0 ;  /* 0x00000001a19c7824 */ /* 0x000fca00078e0a00 */
[----:B------:R-:W-:-:S05]  /*04f0*/  IADD3 R166, P1, P0, R7, UR5, R156 ;  /* 0x0000000507a67c10 */ /* 0x000fca000f83e09c */
[----:B------:R4:W-:Y:S01]  /*0500*/  STL [R1+0x40], R166 ;  /* 0x000040a601007387 */ /* 0x0009e20000100800 */
[----:B------:R-:W-:Y:S01]  /*0510*/  ISETP.NE.AND.EX P2, PT, RZ, c[0x0][0x24c], PT, P2 ;  /* 0x00009300ff007a0c */ /* 0x000fe20003f45320 */
[----:B---3--:R-:W-:Y:S01]  /*0520*/  @UP2 UIADD3 UR10, UR10, -UR23, URZ ;  /* 0x800000170a0a2290 */ /* 0x008fe2000fffe03f */
[----:B------:R-:W-:-:S04]  /*0530*/  SHF.R.S32.HI R0, RZ, 0x1f, R156 ;  /* 0x0000001fff007819 */ /* 0x000fc8000001149c */
[----:B------:R-:W-:Y:S02]  /*0540*/  IADD3.X R162, R8, UR4, R0, P1, P0 ;  /* 0x0000000408a27c10 */ /* 0x000fe40008fe0400 */
[----:B------:R-:W-:-:S05]  /*0550*/  @!UP2 ULDC UR10, c[0x0][0x214] ;  /* 0x00008500000aaab9 */ /* 0x000fca0000000800 */
[----:B--2-4-:R-:W-:Y:S05]  /*0560*/  @!P2 BRA `(.L_x_333) ;  /* 0x000000700000a947 */ /* 0x014fea0003800000 */
[----:B------:R-:W-:-:S13]  /*0570*/  PLOP3.LUT P0, PT, PT, PT, UP3, 0x80, 0x0 ;  /* 0x000000000000781c */ /* 0x000fda0003f0f038 */
[----:B------:R-:W2:Y:S04]  /*0580*/  @P0 LDG.E R0, [R2.64+0x4] ;  /* 0x0000041802000981 */ /* 0x000ea8000c1e1900 */
[----:B------:R-:W3:Y:S01]  /*0590*/  @!P0 LDG.E R2, [R2.64] ;  /* 0x0000001802028981 */ /* 0x000ee2000c1e1900 */
[----:B--2---:R-:W1:Y:S02]  /*05a0*/  @P0 R2UR UR9, R0 ;  /* 0x00000000000903c2 */ /* 0x004e6400000e0000 */
[----:B-1----:R-:W-:-:S11]  /*05b0*/  @UP3 UIADD3 UR9, UR9, -UR15, URZ ;  /* 0x8000000f09093290 */ /* 0x002fd6000fffe03f */
[----:B---3--:R1:W2:Y:S02]  /*05c0*/  @!P0 R2UR UR9, R2 ;  /* 0x00000000020983c2 */ /* 0x0082a400000e0000 */
[----:B-12---:R-:W-:Y:S05]  /*05d0*/  BRA `(.L_x_334) ;  /* 0x0000001000007947 */ /* 0x006fea0003800000 */
.L_x_333:
[----:B------:R-:W-:Y:S02]  /*05e0*/  ULDC UR9, c[0x0][0x218] ;  /* 0x0000860000097ab9 */ /* 0x000fe40000000800 */
.L_x_334:
        /* <DEDUP_REMOVED lines=42> */
[----:B------:R-:W-:Y:S02]  /*0890*/  @!UP1 USHF.R.S32.HI UR16, URZ, 0x1f, UR12 ;  /* 0x0000001f3f109899 */ /* 0x000fe4000801140c */
[----:B------:R-:W-:Y:S02]  /*08a0*/  @UP1 UIMAD.WIDE.U32 UR20, UR23, UR4, URZ ;  /* 0x00000004171412a5 */ /* 0x000fe4000f8e003f */
[----:B------:R-:W-:Y:S02]  /*08b0*/  @UP0 UIADD3 UR17, UR14, UR15, URZ ;  /* 0x0000000f0e110290 */ /* 0x000fe4000fffe03f */
[----:B------:R-:W-:Y:S02]  /*08c0*/  @!UP1 UIMAD UR16, UR16, UR8, URZ ;  /* 0x00000008101092a4 */ /* 0x000fe4000f8e023f */
[----:B------:R-:W-:Y:S02]  /*08d0*/  @UP1 UIMAD UR13, UR23, UR5, UR21 ;  /* 0x00000005170d12a4 */ /* 0x000fe4000f8e0215 */
[----:B------:R-:W-:-:S02]  /*08e0*/  @!UP1 UIMAD.WIDE.U32 UR18, UR12, UR8, URZ ;  /* 0x000000080c1292a5 */ /* 0x000fc4000f8e003f */
[----:B------:R-:W-:Y:S02]  /*08f0*/  ULDC.64 UR4, c[0x0][0x198] ;  /* 0x0000660000047ab9 */ /* 0x000fe40000000a00 */
[----:B------:R-:W-:Y:S02]  /*0900*/  @UP0 UIMAD.WIDE.U32 UR30, UR17, UR4, URZ ;  /* 0x00000004111e02a5 */ /* 0x000fe4000f8e003f */
[----:B------:R-:W-:Y:S02]  /*0910*/  @!UP1 UIMAD UR16, UR12, UR9, UR16 ;  /* 0x000000090c1092a4 */ /* 0x000fe4000f8e0210 */
[----:B------:R-:W-:Y:S02]  /*0920*/  @UP1 UMOV UR8, UR20 ;  /* 0x0000001400081c82 */ /* 0x000fe40008000000 */
[----:B------:R-:W-:Y:S02]  /*0930*/  @!UP1 UIADD3 UR13, UR19, UR16, URZ ;  /* 0x00000010130d9290 */ /* 0x000fe4000fffe03f */
[----:B------:R-:W-:-:S02]  /*0940*/  @UP0 UIMAD UR9, UR17, UR5, UR31 ;  /* 0x00000005110902a4 */ /* 0x000fc4000f8e021f */
        /* <DEDUP_REMOVED lines=16> */
.L_x_336:
        /* <DEDUP_REMOVED lines=20> */
[----:B------:R-:W-:-:S05]  /*0b90*/  IMAD.HI.U32 R0, R0, R3, RZ ;  /* 0x0000000300007227 */ /* 0x000fca00078e00ff */
[----:B------:R-:W-:-:S05]  /*0ba0*/  IADD3 R2, -R0, RZ, RZ ;  /* 0x000000ff00027210 */ /* 0x000fca0007ffe1ff */
[----:B------:R-:W-:-:S05]  /*0bb0*/  IMAD R2, R4, R2, R3 ;  /* 0x0000000204027224 */ /* 0x000fca00078e0203 */
[----:B------:R-:W-:-:S13]  /*0bc0*/  ISETP.GT.U32.AND P2, PT, R4, R2, PT ;  /* 0x000000020400720c */ /* 0x000fda0003f44070 */
[----:B------:R-:W-:Y:S01]  /*0bd0*/  @!P2 IMAD.IADD R2, R2, 0x1, -R4 ;  /* 0x000000010202a824 */ /* 0x000fe200078e0a04 */
[----:B------:R-:W-:Y:S02]  /*0be0*/  @!P2 IADD3 R0, R0, 0x1, RZ ;  /* 0x000000010000a810 */ /* 0x000fe40007ffe0ff */
[----:B------:R-:W-:Y:S02]  /*0bf0*/  ISETP.NE.AND P2, PT, RZ, c[0x0][0x1c8], PT ;  /* 0x00007200ff007a0c */ /* 0x000fe40003f45270 */
[----:B------:R-:W-:-:S13]  /*0c00*/  ISETP.GE.U32.AND P3, PT, R2, R4, PT ;  /* 0x000000040200720c */ /* 0x000fda0003f66070 */
[----:B------:R-:W-:-:S05]  /*0c10*/  @P3 IADD3 R0, R0, 0x1, RZ ;  /* 0x0000000100003810 */ /* 0x000fca0007ffe0ff */
[----:B------:R-:W-:-:S05]  /*0c20*/  IMAD.MOV.U32 R17, RZ, RZ, R0 ;  /* 0x000000ffff117224 */ /* 0x000fca00078e0000 */
[----:B------:R-:W-:Y:S02]  /*0c30*/  @!P1 IADD3 R17, -R17, RZ, RZ ;  /* 0x000000ff11119210 */ /* 0x000fe40007ffe1ff */
        /* <DEDUP_REMOVED lines=14> */
.L_x_337:
[CC--:B------:R-:W-:Y:S01]  /*0d20*/  LEA.HI R9, R6.reuse, R161.reuse, RZ, 0x2 ;  /* 0x000000a106097211 */ /* 0x0c0fe200078f10ff */
[----:B------:R-:W1:Y:S01]  /*0d30*/  S2R R164, SR_CTAID.X ;  /* 0x0000000000a47919 */ /* 0x000e620000002500 */
[CC--:B------:R-:W-:Y:S01]  /*0d40*/  LEA.HI R7, R6.reuse, R161.reuse, RZ, 0x3 ;  /* 0x000000a106077211 */ /* 0x0c0fe200078f18ff */
[----:B------:R-:W-:Y:S01]  /*0d50*/  UIADD3 UR18, -UR6, UR10, URZ ;  /* 0x0000000a06127290 */ /* 0x000fe2000fffe13f */
[----:B------:R-:W-:Y:S01]  /*0d60*/  LOP3.LUT R0, R9, 0xfffffffc, RZ, 0xc0, !PT ;  /* 0xfffffffc09007812 */ /* 0x000fe200078ec0ff */
[----:B------:R-:W2:Y:S01]  /*0d70*/  S2R R11, SR_CTAID.Z ;  /* 0x00000000000b7919 */ /* 0x000ea20000002700 */
[----:B------:R-:W-:Y:S01]  /*0d80*/  SHF.R.S32.HI R26, RZ, 0x3, R7 ;  /* 0x00000003ff1a7819 */ /* 0x000fe20000011407 */
[----:B------:R-:W-:Y:S01]  /*0d90*/  ULDC.64 UR4, c[0x0][0x1a8] ;  /* 0x00006a0000047ab9 */ /* 0x000fe20000000a00 */
[----:B------:R-:W-:Y:S01]  /*0da0*/  LEA.HI R4, R6, R161, RZ, 0x4 ;  /* 0x000000a106047211 */ /* 0x000fe200078f20ff */
[C---:B------:R-:W-:Y:S01]  /*0db0*/  IMAD.IADD R0, R161.reuse, 0x1, -R0 ;  /* 0x00000001a1007824 */ /* 0x040fe200078e0a00 */
[----:B------:R-:W-:Y:S01]  /*0dc0*/  SHF.R.S32.HI R32, RZ, 0x2, R9 ;  /* 0x00000002ff207819 */ /* 0x000fe20000011409 */
[----:B------:R-:W-:Y:S01]  /*0dd0*/  IMAD.SHL.U32 R2, R26, 0x40, RZ ;  /* 0x000000401a027824 */ /* 0x000fe200078e00ff */
[----:B------:R-:W-:Y:S01]  /*0de0*/  SHF.R.S32.HI R5, RZ, 0x4, R4 ;  /* 0x00000004ff057819 */ /* 0x000fe20000011404 */
[----:B------:R-:W-:Y:S01]  /*0df0*/  IMAD.SHL.U32 R12, R0, 0x8, RZ ;  /* 0x00000008000c7824 */ /* 0x000fe200078e00ff */
[C---:B------:R-:W-:Y:S01]  /*0e00*/  LOP3.LUT R3, R4.reuse, 0xfffffff0, RZ, 0xc0, !PT ;  /* 0xfffffff004037812 */ /* 0x040fe200078ec0ff */
[----:B------:R-:W-:Y:S01]  /*0e10*/  UIMAD UR4, UR15, UR4, URZ ;  /* 0x000000040f0472a4 */ /* 0x000fe2000f8e023f */
[----:B------:R-:W-:Y:S01]  /*0e20*/  LEA.HI R4, R4, R5, RZ, 0x1 ;  /* 0x0000000504047211 */ /* 0x000fe200078f08ff */
[----:B------:R-:W-:Y:S01]  /*0e30*/  UIADD3 UR29, UR28, -0x1, URZ ;  /* 0xffffffff1c1d7890 */ /* 0x000fe2000fffe03f */
[----:B------:R-:W-:Y:S01]  /*0e40*/  LOP3.LUT R2, R2, 0xc0, RZ, 0xc0, !PT ;  /* 0x000000c002027812 */ /* 0x000fe200078ec0ff */
[----:B------:R-:W-:Y:S01]  /*0e50*/  IMAD.IADD R0, R161, 0x1, -R3 ;  /* 0x00000001a1007824 */ /* 0x000fe200078e0a03 */
[----:B------:R-:W-:Y:S01]  /*0e60*/  LOP3.LUT R3, R4, 0xfffffffe, RZ, 0xc0, !PT ;  /* 0xfffffffe04037812 */ /* 0x000fe200078ec0ff */
[----:B------:R-:W-:Y:S01]  /*0e70*/  UIMAD UR4, UR11, UR5, UR4 ;  /* 0x000000050b0472a4 */ /* 0x000fe2000f8e0204 */
[----:B------:R-:W-:Y:S01]  /*0e80*/  LOP3.LUT R6, R2, 0x18, R12, 0xf8, !PT ;  /* 0x0000001802067812 */ /* 0x000fe200078ef80c */
[----:B------:R-:W-:Y:S01]  /*0e90*/  UIMAD UR11, UR29, -0x40, UR7 ;  /* 0xffffffc01d0b78a4 */ /* 0x000fe2000f8e0207 */
[----:B------:R-:W-:Y:S01]  /*0ea0*/  SHF.R.U32.HI R4, RZ, 0x3, R2 ;  /* 0x00000003ff047819 */ /* 0x000fe20000011602 */
[----:B------:R-:W-:Y:S01]  /*0eb0*/  IMAD.IADD R25, R5, 0x1, -R3 ;  /* 0x0000000105197824 */ /* 0x000fe200078e0a03 */
[----:B------:R-:W-:Y:S01]  /*0ec0*/  LEA.HI R2, R0, R0, RZ, 0x1 ;  /* 0x0000000000027211 */ /* 0x000fe200078f08ff */
[----:B------:R-:W-:Y:S01]  /*0ed0*/  UMOV UR21, 0x6 ;  /* 0x0000000600157882 */ /* 0x000fe20000000000 */
[----:B------:R-:W-:Y:S01]  /*0ee0*/  LOP3.LUT R8, R6, R4, RZ, 0x3c, !PT ;  /* 0x0000000406087212 */ /* 0x000fe200078e3cff */
[----:B------:R-:W-:Y:S01]  /*0ef0*/  USHF.R.S32.HI UR12, URZ, 0x1f, UR29 ;  /* 0x0000001f3f0c7899 */ /* 0x000fe2000801141d */
[----:B------:R-:W-:Y:S01]  /*0f00*/  LOP3.LUT R4, R2, 0x7fffffe, RZ, 0xc0, !PT ;  /* 0x07fffffe02047812 */ /* 0x000fe200078ec0ff */
[----:B------:R-:W-:Y:S01]  /*0f10*/  UMOV UR30, 0x5 ;  /* 0x00000005001e7882 */ /* 0x000fe20000000000 */
[----:B------:R-:W-:Y:S01]  /*0f20*/  SHF.R.S32.HI R6, RZ, 0x1f, R0 ;  /* 0x0000001fff067819 */ /* 0x000fe20000011400 */
[----:B------:R-:W-:Y:S01]  /*0f30*/  UISETP.GE.AND UP0, UPT, UR28, 0x2, UPT ;  /* 0x000000021c00788c */ /* 0x000fe2000bf06270 */
[----:B------:R-:W-:Y:S01]  /*0f40*/  LEA.HI R5, R9, R32, RZ, 0x1 ;  /* 0x0000002009057211 */ /* 0x000fe200078f08ff */
[----:B------:R-:W-:Y:S01]  /*0f50*/  IMAD.IADD R159, R0, 0x1, -R4 ;  /* 0x00000001009f7824 */ /* 0x000fe200078e0a04 */
[----:B------:R-:W-:-:S02]  /*0f60*/  LOP3.LUT R3, R7, 0xfffffff8, RZ, 0xc0, !PT ;  /* 0xfffffff807037812 */ /* 0x000fc400078ec0ff */
[----:B------:R-:W-:Y:S02]  /*0f70*/  LEA.HI R29, R6, R0, RZ, 0x3 ;  /* 0x00000000061d7211 */ /* 0x000fe400078f18ff */
[----:B------:R-:W-:Y:S01]  /*0f80*/  LOP3.LUT R0, R5, 0x7fffffe, RZ, 0xc0, !PT ;  /* 0x07fffffe05007812 */ /* 0x000fe200078ec0ff */
[C---:B------:R-:W-:Y:S01]  /*0f90*/  IMAD.IADD R4, R161.reuse, 0x1, -R3 ;  /* 0x00000001a1047824 */ /* 0x040fe200078e0a03 */
[----:B------:R-:W-:Y:S01]  /*0fa0*/  SHF.R.S32.HI R6, RZ, 0x1, R2 ;  /* 0x00000001ff067819 */ /* 0x000fe20000011402 */
[----:B------:R-:W-:Y:S01]  /*0fb0*/  IMAD.SHL.U32 R161, R161, 0x2, RZ ;  /* 0x00000002a1a17824 */ /* 0x000fe200078e00ff */
[C---:B------:R-:W-:Y:S01]  /*0fc0*/  IADD3 R30, R32.reuse, 0x20, RZ ;  /* 0x00000020201e7810 */ /* 0x040fe20007ffe0ff */
[----:B------:R-:W-:Y:S01]  /*0fd0*/  IMAD.IADD R3, R32, 0x1, -R0 ;  /* 0x0000000120037824 */ /* 0x000fe200078e0a00 */
[----:B------:R-:W-:Y:S02]  /*0fe0*/  SHF.R.S32.HI R0, RZ, 0x1f, R2 ;  /* 0x0000001fff007819 */ /* 0x000fe40000011402 */
[----:B------:R-:W-:-:S02]  /*0ff0*/  LEA.HI R24, R4, R4, RZ, 0x1 ;  /* 0x0000000404187211 */ /* 0x000fc400078f08ff */
[----:B------:R-:W-:Y:S02]  /*1000*/  LEA.HI R0, R0, R6, RZ, 0x2 ;  /* 0x0000000600007211 */ /* 0x000fe400078f10ff */
[----:B------:R-:W-:Y:S02]  /*1010*/  ISETP.GE.AND P2, PT, R30, UR18, PT ;  /* 0x000000121e007c0c */ /* 0x000fe4000bf46270 */
[----:B------:R-:W-:Y:S02]  /*1020*/  LOP3.LUT R5, R24, 0x7fffffe, RZ, 0xc0, !PT ;  /* 0x07fffffe18057812 */ /* 0x000fe400078ec0ff */
[----:B------:R-:W-:Y:S02]  /*1030*/  LOP3.LUT R0, R0, 0xfffffffc, RZ, 0xc0, !PT ;  /* 0xfffffffc00007812 */ /* 0x000fe400078ec0ff */
[----:B------:R-:W-:Y:S01]  /*1040*/  IADD3 R15, R32, 0x40, RZ ;  /* 0x00000040200f7810 */ /* 0x000fe20007ffe0ff */
[----:B------:R-:W-:Y:S01]  /*1050*/  IMAD.IADD R28, R4, 0x1, -R5 ;  /* 0x00000001041c7824 */ /* 0x000fe200078e0a05 */
[----:B------:R-:W-:Y:S01]  /*1060*/  SHF.R.S32.HI R13, RZ, 0x1f, R12 ;  /* 0x0000001fff0d7819 */ /* 0x000fe2000001140c */
[----:B------:R-:W-:Y:S01]  /*1070*/  IMAD.IADD R27, R6, 0x1, -R0 ;  /* 0x00000001061b7824 */ /* 0x000fe200078e0a00 */
[----:B------:R-:W-:-:S02]  /*1080*/  SHF.R.S32.HI R33, RZ, 0x1f, R32 ;  /* 0x0000001fff217819 */ /* 0x000fc40000011420 */
[----:B------:R-:W-:Y:S01]  /*1090*/  SHF.R.S32.HI R163, RZ, 0x5, R10 ;  /* 0x00000005ffa37819 */ /* 0x000fe2000001140a */
[----:B------:R-:W-:Y:S01]  /*10a0*/  IMAD.WIDE.U32 R4, R32, c[0x0][0x198], R12 ;  /* 0x0000660020047a25 */ /* 0x000fe200078e000c */
[----:B------:R-:W-:Y:S01]  /*10b0*/  ISETP.GE.AND P1, PT, R15, UR18, PT ;  /* 0x000000120f007c0c */ /* 0x000fe2000bf26270 */
[----:B------:R3:W-:Y:S01]  /*10c0*/  STL.64 [R1+0x30], R12 ;  /* 0x0000300c01007387 */ /* 0x0007e20000100a00 */
[----:B------:R-:W-:Y:S01]  /*10d0*/  IADD3 R2, P0, R12, UR8, RZ ;  /* 0x000000080c027c10 */ /* 0x000fe2000ff1e0ff */
[----:B------:R-:W-:Y:S01]  /*10e0*/  IMAD R0, R33, c[0x0][0x198], RZ ;  /* 0x0000660021007a24 */ /* 0x000fe200078e02ff */
[----:B------:R-:W-:Y:S01]  /*10f0*/  IADD3 R14, R32, 0x60, RZ ;  /* 0x00000060200e7810 */ /* 0x000fe20007ffe0ff */
[----:B-1----:R-:W-:Y:S01]  /*1100*/  IMAD.WIDE R34, R164, 0x80, R32 ;  /* 0x00000080a4227825 */ /* 0x002fe200078e0220 */
[----:B------:R-:W-:Y:S01]  /*1110*/  IADD3 R18, P4, R4, UR16, RZ ;  /* 0x0000001004127c10 */ /* 0x000fe2000ff9e0ff */
[----:B------:R-:W-:Y:S01]  /*1120*/  STL.64 [R1+0x20], R32 ;  /* 0x0000202001007387 */ /* 0x000fe20000100a00 */
[C---:B------:R-:W-:Y:S01]  /*1130*/  ISETP.GE.AND P3, PT, R32.reuse, UR18, PT ;  /* 0x0000001220007c0c */ /* 0x040fe2000bf66270 */
[----:B------:R-:W-:Y:S01]  /*1140*/  IMAD R7, R163, 0x8, R3 ;  /* 0x00000008a3077824 */ /* 0x000fe200078e0203 */
[----:B------:R-:W-:Y:S01]  /*1150*/  IADD3.X R3, R13, UR13, RZ, P0, !PT ;  /* 0x0000000d0d037c10 */ /* 0x000fe200087fe4ff */
[----:B------:R-:W-:Y:S01]  /*1160*/  IMAD R0, R32, c[0x0][0x19c], R0 ;  /* 0x0000670020007a24 */ /* 0x000fe200078e0200 */
[----:B------:R-:W-:Y:S01]  /*1170*/  ISETP.GE.AND P0, PT, R14, UR18, PT ;  /* 0x000000120e007c0c */ /* 0x000fe2000bf06270 */
[----:B------:R-:W-:Y:S01]  /*1180*/  IMAD.U32 R222, R7, 0x20, R8 ;  /* 0x0000002007de7824 */ /* 0x000fe200078e0008 */
[----:B------:R-:W-:Y:S01]  /*1190*/  @!P2 IADD3 R10, P5, R34, 0x20, RZ ;  /* 0x00000020220aa810 */ /* 0x000fe20007fbe0ff */
[----:B------:R-:W-:Y:S01]  /*11a0*/  IMAD R8, R33, c[0x0][0x1a0], RZ ;  /* 0x0000680021087a24 */ /* 0x000fe200078e02ff */
[----:B------:R-:W-:Y:S01]  /*11b0*/  STL [R1+0x44], R30 ;  /* 0x0000441e01007387 */ /* 0x000fe20000100800 */
[C---:B------:R-:W-:Y:S01]  /*11c0*/  IMAD.WIDE.U32 R6, R32.reuse, c[0x0][0x1a0], R12 ;  /* 0x0000680020067a25 */ /* 0x040fe200078e000c */
[----:B------:R-:W-:Y:S01]  /*11d0*/  IADD3.X R19, R5, UR9, R0, P4, !PT ;  /* 0x0000000905137c10 */ /* 0x000fe2000a7fe400 */
[----:B------:R-:W-:Y:S01]  /*11e0*/  UIADD3 UR16, UR27, 0x646e171e, URZ ;  /* 0x646e171e1b107890 */ /* 0x000fe2000fffe03f */
[----:B------:R-:W-:Y:S01]  /*11f0*/  STL [R1+0x54], R15 ;  /* 0x0000540f01007387 */ /* 0x000fe20000100800 */
[----:B------:R-:W-:Y:S01]  /*1200*/  IMAD R0, R32, c[0x0][0x1a4], R8 ;  /* 0x0000690020007a24 */ /* 0x000fe200078e0208 */
[----:B------:R-:W-:Y:S01]  /*1210*/  IADD3 R20, P4, R6, UR20, RZ ;  /* 0x0000001406147c10 */ /* 0x000fe2000ff9e0ff */
[----:B------:R-:W-:Y:S01]  /*1220*/  @!P2 IMAD.X R4, RZ, RZ, R35, P5 ;  /* 0x000000ffff04a224 */ /* 0x000fe200028e0623 */
[----:B------:R1:W-:Y:S01]  /*1230*/  STL [R1+0x58], R14 ;  /* 0x0000580e01007387 */ /* 0x0003e20000100800 */
[----:B--2---:R-:W-:Y:S01]  /*1240*/  IMAD.WIDE.U32 R2, R11, c[0x0][0x1a8], R2 ;  /* 0x00006a000b027a25 */ /* 0x004fe200078e0002 */
[----:B------:R-:W-:Y:S01]  /*1250*/  IADD3.X R21, R7, UR17, R0, P4, !PT ;  /* 0x0000001107157c10 */ /* 0x000fe2000a7fe400 */
[----:B------:R-:W-:Y:S01]  /*1260*/  UIADD3 UR17, UR26, -0x4ab325aa, URZ ;  /* 0xb54cda561a117890 */ /* 0x000fe2000fffe03f */
[----:B---3--:R-:W-:Y:S01]  /*1270*/  @!P0 IADD3 R12, P4, R34, 0x60, RZ ;  /* 0x00000060220c8810 */ /* 0x008fe20007f9e0ff */
[----:B------:R-:W-:Y:S01]  /*1280*/  @!P2 IMAD R11, R4, c[0x0][0x190], RZ ;  /* 0x00006400040baa24 */ /* 0x000fe200078e02ff */
[----:B------:R-:W-:Y:S01]  /*1290*/  IADD3 R3, R3, UR4, RZ ;  /* 0x0000000403037c10 */ /* 0x000fe2000fffe0ff */
[--C-:B------:R-:W-:Y:S01]  /*12a0*/  @!P1 IMAD.MOV.U32 R4, RZ, RZ, R2.reuse ;  /* 0x000000ffff049224 */ /* 0x100fe200078e0002 */
[----:B------:R-:W-:Y:S01]  /*12b0*/  ULDC.64 UR4, c[0x0][0x198] ;  /* 0x0000660000047ab9 */ /* 0x000fe20000000a00 */
[--C-:B------:R-:W-:Y:S01]  /*12c0*/  @!P2 IMAD.MOV.U32 R6, RZ, RZ, R2.reuse ;  /* 0x000000ffff06a224 */ /* 0x100fe200078e0002 */
[----:B------:R-:W-:Y:S01]  /*12d0*/  USHF.L.U64.HI UR19, UR4, UR21, UR5 ;  /* 0x0000001504137299 */ /* 0x000fe20008010205 */
[--C-:B------:R-:W-:Y:S01]  /*12e0*/  @!P1 IMAD.MOV.U32 R5, RZ, RZ, R3.reuse ;  /* 0x000000ffff059224 */ /* 0x100fe200078e0003 */
[----:B------:R-:W-:Y:S01]  /*12f0*/  ISETP.GE.AND P6, PT, R32, UR11, PT ;  /* 0x0000000b20007c0c */ /* 0x000fe2000bfc6270 */
[----:B------:R-:W-:Y:S01]  /*1300*/  @!P2 IMAD.MOV.U32 R7, RZ, RZ, R3 ;  /* 0x000000ffff07a224 */ /* 0x000fe200078e0003 */
[----:B------:R-:W-:Y:S01]  /*1310*/  USHF.L.U32 UR20, UR4, 0x6, URZ ;  /* 0x0000000604147899 */ /* 0x000fe2000800063f */
[----:B------:R-:W-:Y:S01]  /*1320*/  @!P0 IMAD.X R13, RZ, RZ, R35, P4 ;  /* 0x000000ffff0d8224 */ /* 0x000fe200020e0623 */
[----:B------:R-:W-:Y:S01]  /*1330*/  UIMAD UR13, UR19, UR29, URZ ;  /* 0x0000001d130d72a4 */ /* 0x000fe2000f8e023f */
[C---:B------:R-:W-:Y:S01]  /*1340*/  @!P2 IMAD R16, R10.reuse, c[0x0][0x194], R11 ;  /* 0x000065000a10aa24 */ /* 0x040fe200078e020b */
[----:B------:R-:W-:Y:S01]  /*1350*/  USHF.L.U32 UR8, UR4, 0x5, URZ ;  /* 0x0000000504087899 */ /* 0x000fe2000800063f */
[----:B------:R-:W-:Y:S01]  /*1360*/  @!P0 IMAD.MOV.U32 R8, RZ, RZ, R2 ;  /* 0x000000ffff088224 */ /* 0x000fe200078e0002 */
[----:B------:R-:W-:Y:S01]  /*1370*/  UIMAD UR13, UR12, UR20, UR13 ;  /* 0x000000140c0d72a4 */ /* 0x000fe2000f8e020d */
[----:B------:R-:W-:Y:S01]  /*1380*/  @!P0 IMAD.MOV.U32 R9, RZ, RZ, R3 ;  /* 0x000000ffff098224 */ /* 0x000fe200078e0003 */
[----:B------:R-:W-:Y:S01]  /*1390*/  USHF.L.U64.HI UR9, UR4, UR30, UR5 ;  /* 0x0000001e04097299 */ /* 0x000fe20008010205 */
[----:B------:R-:W-:Y:S01]  /*13a0*/  @!P2 IMAD.WIDE.U32 R10, R10, c[0x0][0x190], R6 ;  /* 0x000064000a0aaa25 */ /* 0x000fe200078e0006 */
[----:B------:R-:W-:Y:S01]  /*13b0*/  STL.64 [R1+0x28], R34 ;  /* 0x0000282201007387 */ /* 0x000fe20000100a00 */
[----:B-1----:R-:W-:Y:S01]  /*13c0*/  @!P1 IADD3 R14, P5, R34, 0x40, RZ ;  /* 0x00000040220e9810 */ /* 0x002fe20007fbe0ff */
[----:B------:R-:W-:Y:S01]  /*13d0*/  ULDC.64 UR4, c[0x0][0x1a0] ;  /* 0x0000680000047ab9 */ /* 0x000fe20000000a00 */
[----:B------:R-:W-:Y:S01]  /*13e0*/  @!P0 IMAD R13, R13, c[0x0][0x190], RZ ;  /* 0x000064000d0d8a24 */ /* 0x000fe200078e02ff */
[----:B------:R-:W-:Y:S01]  /*13f0*/  USHF.L.U64.HI UR21, UR4, UR21, UR5 ;  /* 0x0000001504157299 */ /* 0x000fe20008010205 */
[C---:B------:R-:W-:Y:S01]  /*1400*/  @!P0 IMAD.WIDE.U32 R6, R12.reuse, c[0x0][0x190], R8 ;  /* 0x000064000c068a25 */ /* 0x040fe200078e0008 */
[----:B------:R-:W-:Y:S01]  /*1410*/  USHF.L.U32 UR22, UR4, 0x6, URZ ;  /* 0x0000000604167899 */ /* 0x000fe2000800063f */
[----:B------:R-:W-:Y:S01]  /*1420*/  LOP3.LUT R165, R161, 0x6, RZ, 0xc0, !PT ;  /* 0x00000006a1a57812 */ /* 0x000fe200078ec0ff */
[----:B------:R-:W-:Y:S01]  /*1430*/  USHF.L.U32 UR31, UR4, 0x5, URZ ;  /* 0x00000005041f7899 */ /* 0x000fe2000800063f */
[----:B------:R-:W-:Y:S01]  /*1440*/  @!P1 IMAD.X R0, RZ, RZ, R35, P5 ;  /* 0x000000ffff009224 */ /* 0x000fe200028e0623 */
[----:B------:R-:W-:Y:S01]  /*1450*/  USHF.L.U64.HI UR30, UR4, UR30, UR5 ;  /* 0x0000001e041e7299 */ /* 0x000fe20008010205 */
[----:B------:R-:W-:Y:S01]  /*1460*/  @!P0 IMAD R22, R12, c[0x0][0x194], R13 ;  /* 0x000065000c168a24 */ /* 0x000fe200078e020d */
[----:B------:R-:W-:Y:S01]  /*1470*/  @!P2 LEA R12, P4, R10, c[0x0][0x160], 0x1 ;  /* 0x000058000a0caa11 */ /* 0x000fe200078808ff */
[----:B------:R-:W-:-:S02]  /*1480*/  @!P1 IMAD R15, R0, c[0x0][0x190], RZ ;  /* 0x00006400000f9a24 */ /* 0x000fc400078e02ff */
[----:B------:R-:W-:Y:S02]  /*1490*/  @!P3 IMAD R0, R35, c[0x0][0x190], RZ ;  /* 0x000064002300ba24 */ /* 0x000fe400078e02ff */
[C---:B------:R-:W-:Y:S02]  /*14a0*/  @!P1 IMAD R23, R14.reuse, c[0x0][0x194], R15 ;  /* 0x000065000e179a24 */ /* 0x040fe400078e020f */
[----:B------:R-:W-:-:S04]  /*14b0*/  @!P1 IMAD.WIDE.U32 R14, R14, c[0x0][0x190], R4 ;  /* 0x000064000e0e9a25 */ /* 0x000fc800078e0004 */
[C---:B------:R-:W-:Y:S02]  /*14c0*/  @!P3 IMAD R0, R34.reuse, c[0x0][0x194], R0 ;  /* 0x000065002200ba24 */ /* 0x040fe400078e0200 */
[----:B------:R-:W-:-:S04]  /*14d0*/  @!P3 IMAD.WIDE.U32 R4, R34, c[0x0][0x190], R2 ;  /* 0x000064002204ba25 */ /* 0x000fc800078e0002 */
[----:B------:R-:W-:Y:S01]  /*14e0*/  @!P3 IMAD.IADD R0, R5, 0x1, R0 ;  /* 0x000000010500b824 */ /* 0x000fe200078e0200 */
[C---:B------:R-:W-:Y:S01]  /*14f0*/  @!P3 LEA R2, P5, R4.reuse, c[0x0][0x160], 0x1 ;  /* 0x000058000402ba11 */ /* 0x040fe200078a08ff */
[----:B------:R-:W-:Y:S01]  /*1500*/  @!P2 IMAD.IADD R5, R11, 0x1, R16 ;  /* 0x000000010b05a824 */ /* 0x000fe200078e0210 */
[----:B------:R-:W-:Y:S01]  /*1510*/  SHF.R.S32.HI R16, RZ, 0x1f, R17 ;  /* 0x0000001fff107819 */ /* 0x000fe20000011411 */
[----:B------:R-:W-:Y:S01]  /*1520*/  IMAD.WIDE.U32 R18, R17, c[0x0][0x1b0], R18 ;  /* 0x00006c0011127a25 */ /* 0x000fe200078e0012 */
[----:B------:R-:W-:Y:S02]  /*1530*/  @!P3 LEA.HI.X R3, R4, c[0x0][0x164], R0, 0x1, P5 ;  /* 0x000059000403ba11 */ /* 0x000fe400028f0c00 */
[----:B------:R-:W-:Y:S01]  /*1540*/  @!P2 LEA.HI.X R13, R10, c[0x0][0x164], R5, 0x1, P4 ;  /* 0x000059000a0daa11 */ /* 0x000fe200020f0c05 */
[----:B------:R-:W-:Y:S01]  /*1550*/  @!P1 IMAD.IADD R0, R15, 0x1, R23 ;  /* 0x000000010f009824 */ /* 0x000fe200078e0217 */
[----:B------:R-:W-:Y:S01]  /*1560*/  @!P1 LEA R10, P5, R14, c[0x0][0x160], 0x1 ;  /* 0x000058000e0a9a11 */ /* 0x000fe200078a08ff */
[----:B------:R-:W-:Y:S01]  /*1570*/  @!P0 IMAD.IADD R4, R7, 0x1, R22 ;  /* 0x0000000107048824 */ /* 0x000fe200078e0216 */
[----:B------:R-:W-:Y:S01]  /*1580*/  @!P0 LEA R8, P4, R6, c[0x0][0x160], 0x1 ;  /* 0x0000580006088a11 */ /* 0x000fe200078808ff */
[----:B------:R-:W-:Y:S01]  /*1590*/  IMAD.U32 R22, RZ, RZ, UR29 ;  /* 0x0000001dff167e24 */ /* 0x000fe2000f8e00ff */
[----:B------:R-:W-:Y:S01]  /*15a0*/  @!P1 LEA.HI.X R11, R14, c[0x0][0x164], R0, 0x1, P5 ;  /* 0x000059000e0b9a11 */ /* 0x000fe200028f0c00 */
[----:B------:R-:W-:Y:S01]  /*15b0*/  IMAD R0, R16, c[0x0][0x1b0], RZ ;  /* 0x00006c0010007a24 */ /* 0x000fe200078e02ff */
[----:B------:R-:W-:Y:S01]  /*15c0*/  SHF.R.S32.HI R15, RZ, 0x1, R24 ;  /* 0x00000001ff0f7819 */ /* 0x000fe20000011418 */
[----:B------:R-:W-:Y:S01]  /*15d0*/  IMAD.SHL.U32 R222, R222, 0x2, RZ ;  /* 0x00000002dede7824 */ /* 0x000fe200078e00ff */
[----:B------:R-:W-:Y:S01]  /*15e0*/  ISETP.GE.AND P5, PT, R30, UR11, PT ;  /* 0x0000000b1e007c0c */ /* 0x000fe2000bfa6270 */
[----:B------:R-:W-:Y:S01]  /*15f0*/  IMAD R0, R17, c[0x0][0x1b4], R0 ;  /* 0x00006d0011007a24 */ /* 0x000fe200078e0200 */
[----:B------:R-:W-:Y:S01]  /*1600*/  @!P0 LEA.HI.X R9, R6, c[0x0][0x164], R4, 0x1, P4 ;  /* 0x0000590006098a11 */ /* 0x000fe200020f0c04 */
[----:B------:R-:W-:Y:S01]  /*1610*/  IMAD.SHL.U32 R4, R15, 0x40, RZ ;  /* 0x000000400f047824 */ /* 0x000fe200078e00ff */
[----:B------:R-:W-:Y:S01]  /*1620*/  @!PT LDS RZ, [RZ] ;  /* 0x00000000fffff984 */ /* 0x000fe20000000800 */
[----:B------:R-:W-:Y:S01]  /*1630*/  @!PT LDS RZ, [RZ] ;  /* 0x00000000fffff984 */ /* 0x000fe20000000800 */
[----:B------:R-:W-:Y:S01]  /*1640*/  @!PT LDS RZ, [RZ] ;  /* 0x00000000fffff984 */ /* 0x000fe20000000800 */
[----:B------:R1:W-:Y:S01]  /*1650*/  @!P3 LDGSTS.E.BYPASS.LTC128B.128 [R222], [R2.64] ;  /* 0x0000000002debfae */ /* 0x0003e2000b901d58 */
[----:B------:R-:W-:-:S02]  /*1660*/  IMAD.IADD R169, R19, 0x1, R0 ;  /* 0x0000000113a97824 */ /* 0x000fc400078e0200 */
[----:B------:R-:W-:Y:S01]  /*1670*/  IMAD.MOV.U32 R168, RZ, RZ, R18 ;  /* 0x000000ffffa87224 */ /* 0x000fe200078e0012 */
[----:B------:R-:W-:Y:S01]  /*1680*/  LOP3.LUT R0, R4, 0xc0, RZ, 0xc0, !PT ;  /* 0x000000c004007812 */ /* 0x000fe200078ec0ff */
[----:B------:R-:W-:Y:S01]  /*1690*/  IMAD.SHL.U32 R5, R26, 0x8, RZ ;  /* 0x000000081a057824 */ /* 0x000fe200078e00ff */
[----:B------:R1:W-:Y:S01]  /*16a0*/  @!P3 LDGSTS.E.BYPASS.LTC128B.128 [R222+0x2000], [R2.64+0x40] ;  /* 0x0200004002debfae */ /* 0x0003e2000b901d58 */
[----:B------:R-:W-:-:S03]  /*16b0*/  IMAD.WIDE.U32 R6, R22, UR20, R168 ;  /* 0x0000001416067c25 */ /* 0x000fc6000f8e00a8 */
[----:B------:R1:W-:Y:S01]  /*16c0*/  @!P3 LDGSTS.E.BYPASS.LTC128B.128 [R222+0x4000], [R2.64+0x80] ;  /* 0x0400008002debfae */ /* 0x0003e2000b901d58 */
[----:B------:R-:W-:Y:S02]  /*16d0*/  LOP3.LUT R5, R0, 0x8, R5, 0xf8, !PT ;  /* 0x0000000800057812 */ /* 0x000fe400078ef805 */
[----:B------:R-:W-:Y:S01]  /*16e0*/  @!P6 LEA R4, P4, R6, c[0x0][0x168], 0x1 ;  /* 0x00005a000604ea11 */ /* 0x000fe200078808ff */
[----:B------:R2:W-:Y:S04]  /*16f0*/  @!P2 LDGSTS.E.BYPASS.LTC128B.128 [R222+0x800], [R12.64] ;  /* 0x008000000cdeafae */ /* 0x0005e8000b901d58 */
[----:B------:R2:W-:Y:S04]  /*1700*/  @!P2 LDGSTS.E.BYPASS.LTC128B.128 [R222+0x2800], [R12.64+0x40] ;  /* 0x028000400cdeafae */ /* 0x0005e8000b901d58 */
[----:B------:R2:W-:Y:S01]  /*1710*/  @!P2 LDGSTS.E.BYPASS.LTC128B.128 [R222+0x4800], [R12.64+0x80] ;  /* 0x048000800cdeafae */ /* 0x0005e2000b901d58 */
[----:B------:R-:W-:-:S03]  /*1720*/  ISETP.GE.AND P2, PT, R30, UR11, PT ;  /* 0x0000000b1e007c0c */ /* 0x000fc6000bf46270 */
[----:B------:R3:W-:Y:S04]  /*1730*/  @!P1 LDGSTS.E.BYPASS.LTC128B.128 [R222+0x1000], [R10.64] ;  /* 0x010000000ade9fae */ /* 0x0007e8000b901d58 */
[----:B------:R3:W-:Y:S04]  /*1740*/  @!P1 LDGSTS.E.BYPASS.LTC128B.128 [R222+0x3000], [R10.64+0x40] ;  /* 0x030000400ade9fae */ /* 0x0007e8000b901d58 */
[----:B------:R3:W-:Y:S01]  /*1750*/  @!P1 LDGSTS.E.BYPASS.LTC128B.128 [R222+0x5000], [R10.64+0x80] ;  /* 0x050000800ade9fae */ /* 0x0007e2000b901d58 */
[----:B-1----:R-:W-:-:S03]  /*1760*/  SHF.R.U32.HI R2, RZ, 0x3, R0 ;  /* 0x00000003ff027819 */ /* 0x002fc60000011600 */
[----:B------:R1:W-:Y:S01]  /*1770*/  @!P0 LDGSTS.E.BYPASS.LTC128B.128 [R222+0x1800], [R8.64] ;  /* 0x0180000008de8fae */ /* 0x0003e2000b901d58 */
[----:B------:R-:W-:Y:S01]  /*1780*/  IADD3 R0, R7, UR13, RZ ;  /* 0x0000000d07007c10 */ /* 0x000fe2000fffe0ff */
[----:B------:R-:W-:Y:S01]  /*1790*/  IMAD R7, R16, c[0x0][0x1b8], RZ ;  /* 0x00006e0010077a24 */ /* 0x000fe200078e02ff */
[C---:B------:R-:W-:Y:S01]  /*17a0*/  @!P5 IADD3 R3, P3, R6.reuse, UR8, RZ ;  /* 0x000000080603dc10 */ /* 0x040fe2000ff7e0ff */
[----:B------:R1:W-:Y:S01]  /*17b0*/  @!P0 LDGSTS.E.BYPASS.LTC128B.128 [R222+0x3800], [R8.64+0x40] ;  /* 0x0380004008de8fae */ /* 0x0003e2000b901d58 */
[----:B------:R-:W-:Y:S01]  /*17c0*/  LOP3.LUT R14, R5, R2, RZ, 0x3c, !PT ;  /* 0x00000002050e7212 */ /* 0x000fe200078e3cff */
[----:B------:R-:W-:Y:S01]  /*17d0*/  UIMAD UR13, UR21, UR29, URZ ;  /* 0x0000001d150d72a4 */ /* 0x000fe2000f8e023f */
[----:B------:R-:W-:Y:S01]  /*17e0*/  @!P6 LEA.HI.X R5, R6, c[0x0][0x16c], R0, 0x1, P4 ;  /* 0x00005b000605ea11 */ /* 0x000fe200020f0c00 */
[----:B------:R1:W-:Y:S01]  /*17f0*/  @!P0 LDGSTS.E.BYPASS.LTC128B.128 [R222+0x5800], [R8.64+0x80] ;  /* 0x0580008008de8fae */ /* 0x0003e2000b901d58 */
[----:B------:R-:W-:Y:S01]  /*1800*/  @!P5 IADD3.X R0, R0, UR9, RZ, P3, !PT ;  /* 0x000000090000dc10 */ /* 0x000fe20009ffe4ff */
[----:B------:R-:W-:Y:S01]  /*1810*/  IMAD R6, R17, c[0x0][0x1bc], R7 ;  /* 0x00006f0011067a24 */ /* 0x000fe200078e0207 */
[----:B------:R-:W-:Y:S01]  /*1820*/  @!P5 LEA R2, P3, R3, c[0x0][0x168], 0x1 ;  /* 0x00005a000302da11 */ /* 0x000fe200078608ff */
[----:B------:R4:W-:Y:S01]  /*1830*/  @!P6 LDGSTS.E.BYPASS.LTC128B.128 [R222+0x6000], [R4.64] ;  /* 0x0600000004deefae */ /* 0x0009e2000b901d58 */
[----:B------:R-:W-:Y:S01]  /*1840*/  UIMAD UR13, UR12, UR22, UR13 ;  /* 0x000000160c0d72a4 */ /* 0x000fe2000f8e020d */
[----:B------:R-:W-:Y:S01]  /*1850*/  IMAD R7, R25, 0x8, R28 ;  /* 0x0000000819077824 */ /* 0x000fe200078e021c */
[----:B------:R-:W-:Y:S01]  /*1860*/  @!P5 LEA.HI.X R3, R3, c[0x0][0x16c], R0, 0x1, P3 ;  /* 0x00005b000303da11 */ /* 0x000fe200018f0c00 */
[----:B------:R4:W-:Y:S01]  /*1870*/  @!P6 LDGSTS.E.BYPASS.LTC128B.128 [R222+0x7000], [R4.64+0x40] ;  /* 0x0700004004deefae */ /* 0x0009e2000b901d58 */
[----:B------:R-:W-:Y:S01]  /*1880*/  ISETP.GE.AND P3, PT, R32, UR11, PT ;  /* 0x0000000b20007c0c */ /* 0x000fe2000bf66270 */
[----:B------:R-:W-:-:S02]  /*1890*/  IMAD.SHL.U32 R0, R27, 0x40, RZ ;  /* 0x000000401b007824 */ /* 0x000fc400078e00ff */
[----:B------:R4:W-:Y:S03]  /*18a0*/  @!P6 LDGSTS.E.BYPASS.LTC128B.128 [R222+0x8000], [R4.64+0x80] ;  /* 0x0800008004deefae */ /* 0x0009e6000b901d58 */
[----:B------:R-:W-:Y:S01]  /*18b0*/  LOP3.LUT R0, R0, 0xc0, RZ, 0xc0, !PT ;  /* 0x000000c000007812 */ /* 0x000fe200078ec0ff */
[----:B------:R5:W-:Y:S04]  /*18c0*/  @!P5 LDGSTS.E.BYPASS.LTC128B.128 [R222+0x6800], [R2.64] ;  /* 0x0680000002dedfae */ /* 0x000be8000b901d58 */
[----:B------:R5:W-:Y:S04]  /*18d0*/  @!P5 LDGSTS.E.BYPASS.LTC128B.128 [R222+0x7800], [R2.64+0x40] ;  /* 0x0780004002dedfae */ /* 0x000be8000b901d58 */
[----:B------:R5:W-:Y:S04]  /*18e0*/  @!P5 LDGSTS.E.BYPASS.LTC128B.128 [R222+0x8800], [R2.64+0x80] ;  /* 0x0880008002dedfae */ /* 0x000be8000b901d58 */
[----:B------:R-:W0:Y:S04]  /*18f0*/  LDGDEPBAR ;  /* 0x00000000000079af */ /* 0x000e280000000000 */
[----:B------:R2:W-:Y:S04]  /*1900*/  STL.64 [R1+0x18], R18 ;  /* 0x0000181201007387 */ /* 0x0005e80000100a00 */
[----:B------:R-:W-:Y:S01]  /*1910*/  STL.64 [R1+0x10], R168 ;  /* 0x000010a801007387 */ /* 0x000fe20000100a00 */
[----:B----4-:R-:W-:-:S02]  /*1920*/  IMAD.SHL.U32 R5, R29, 0x20, RZ ;  /* 0x000000201d057824 */ /* 0x010fc400078e00ff */
[----:B------:R-:W-:-:S03]  /*1930*/  IMAD.SHL.U32 R4, R25, 0x8, RZ ;  /* 0x0000000819047824 */ /* 0x000fc600078e00ff */
[----:B------:R-:W-:Y:S02]  /*1940*/  LOP3.LUT R158, R5, 0xffffff00, RZ, 0xc0, !PT ;  /* 0xffffff00059e7812 */ /* 0x000fe400078ec0ff */
[----:B------:R-:W-:-:S03]  /*1950*/  SHF.R.U32.HI R5, RZ, 0x3, R0 ;  /* 0x00000003ff057819 */ /* 0x000fc60000011600 */
[----:B-1----:R-:W-:Y:S01]  /*1960*/  IMAD R8, R163, 0x200, R158 ;  /* 0x00000200a3087824 */ /* 0x002fe200078e029e */
[----:B------:R-:W-:-:S04]  /*1970*/  DEPBAR.LE SB0, 0x0 ;  /* 0x000080000000791a */ /* 0x000fc80000000000 */
[----:B------:R-:W-:Y:S01]  /*1980*/  BAR.SYNC.DEFER_BLOCKING 0x0 ;  /* 0x0000000000007b1d */ /* 0x000fe20000010000 */
[----:B------:R-:W-:Y:S02]  /*1990*/  IMAD R8, R159, 0x20, R8 ;  /* 0x000000209f087824 */ /* 0x000fe400078e0208 */
[----:B--2---:R-:W-:-:S04]  /*19a0*/  IMAD.WIDE.U32 R18, R17, c[0x0][0x1b8], R20 ;  /* 0x00006e0011127a25 */ /* 0x004fc800078e0014 */
[----:B-----5:R-:W-:Y:S01]  /*19b0*/  IMAD.IADD R3, R19, 0x1, R6 ;  /* 0x0000000113037824 */ /* 0x020fe200078e0206 */
[----:B------:R-:W-:Y:S01]  /*19c0*/  STL.64 [R1+0x48], R18 ;  /* 0x0000481201007387 */ /* 0x000fe20000100a00 */
[----:B------:R-:W-:Y:S01]  /*19d0*/  IMAD.MOV.U32 R2, RZ, RZ, R18 ;  /* 0x000000ffff027224 */ /* 0x000fe200078e0012 */
[----:B------:R-:W-:-:S04]  /*19e0*/  LOP3.LUT R6, R0, 0x8, R4, 0xf8, !PT ;  /* 0x0000000800067812 */ /* 0x000fc800078ef804 */
[----:B------:R1:W-:Y:S01]  /*19f0*/  STL.64 [R1+0x38], R2 ;  /* 0x0000380201007387 */ /* 0x0003e20000100a00 */
[----:B------:R-:W-:-:S03]  /*1a00*/  LOP3.LUT R160, R6, R5, RZ, 0x3c, !PT ;  /* 0x0000000506a07212 */ /* 0x000fc600078e3cff */
[----:B------:R-:W-:Y:S04]  /*1a10*/  @P3 STS [R222+0x9000], RZ ;  /* 0x009000ffde003388 */ /* 0x000fe80000000800 */
[----:B------:R-:W-:Y:S04]  /*1a20*/  @P3 STS [R222+0x9004], RZ ;  /* 0x009004ffde003388 */ /* 0x000fe80000000800 */
[----:B------:R-:W-:Y:S04]  /*1a30*/  @P3 STS.64 [R222+0x9008], RZ ;  /* 0x009008ffde003388 */ /* 0x000fe80000000a00 */
[----:B------:R-:W-:Y:S04]  /*1a40*/  @P3 STS.128 [R222+0xa000], RZ ;  /* 0x00a000ffde003388 */ /* 0x000fe80000000c00 */
[----:B------:R-:W-:Y:S01]  /*1a50*/  @P3 STS.128 [R222+0xb000], RZ ;  /* 0x00b000ffde003388 */ /* 0x000fe20000000c00 */
[----:B-1----:R-:W-:-:S05]  /*1a60*/  IMAD.WIDE.U32 R2, R22, UR22, R2 ;  /* 0x0000001616027c25 */ /* 0x002fca000f8e0002 */
[----:B------:R-:W-:Y:S02]  /*1a70*/  IADD3 R0, R3, UR13, RZ ;  /* 0x0000000d03007c10 */ /* 0x000fe4000fffe0ff */
[C---:B------:R-:W-:Y:S02]  /*1a80*/  @!P3 LEA R4, P1, R2.reuse, c[0x0][0x170], 0x1 ;  /* 0x00005c000204ba11 */ /* 0x040fe400078208ff */
[C---:B------:R-:W-:Y:S02]  /*1a90*/  @!P2 IADD3 R3, P0, R2.reuse, UR31, RZ ;  /* 0x0000001f0203ac10 */ /* 0x040fe4000ff1e0ff */
[----:B------:R-:W-:Y:S02]  /*1aa0*/  @!P3 LEA.HI.X R5, R2, c[0x0][0x174], R0, 0x1, P1 ;  /* 0x00005d000205ba11 */ /* 0x000fe400008f0c00 */
[----:B------:R-:W-:Y:S01]  /*1ab0*/  @!P2 IADD3.X R2, R0, UR30, RZ, P0, !PT ;  /* 0x0000001e0002ac10 */ /* 0x000fe200087fe4ff */
[----:B------:R-:W-:Y:S01]  /*1ac0*/  IMAD.U32 R0, R7, 0x20, R14 ;  /* 0x0000002007007824 */ /* 0x000fe200078e000e */
[----:B------:R-:W-:Y:S01]  /*1ad0*/  @!P2 LEA R6, P0, R3, c[0x0][0x170], 0x1 ;  /* 0x00005c000306aa11 */ /* 0x000fe200078008ff */
[----:B------:R-:W-:Y:S01]  /*1ae0*/  @!PT LDS RZ, [RZ] ;  /* 0x00000000fffff984 */ /* 0x000fe20000000800 */
[----:B------:R-:W-:Y:S01]  /*1af0*/  @!PT LDS RZ, [RZ] ;  /* 0x00000000fffff984 */ /* 0x000fe20000000800 */
[----:B------:R-:W-:Y:S01]  /*1b00*/  @!PT LDS RZ, [RZ] ;  /* 0x00000000fffff984 */ /* 0x000fe20000000800 */
[----:B------:R1:W-:Y:S01]  /*1b10*/  @!P3 LDGSTS.E.BYPASS.LTC128B.128 [R222+0x9000], [R4.64] ;  /* 0x0900000004debfae */ /* 0x0003e2000b901d58 */
[----:B------:R-:W-:Y:S01]  /*1b20*/  LOP3.LUT P1, RZ, R27, 0x2, RZ, 0xc0, !PT ;  /* 0x000000021bff7812 */ /* 0x000fe2000782c0ff */
[----:B------:R-:W-:Y:S01]  /*1b30*/  IMAD.SHL.U32 R217, R0, 0x2, RZ ;  /* 0x0000000200d97824 */ /* 0x000fe200078e00ff */
[----:B------:R-:W-:Y:S01]  /*1b40*/  @!P2 LEA.HI.X R7, R3, c[0x0][0x174], R2, 0x1, P0 ;  /* 0x00005d000307aa11 */ /* 0x000fe200000f0c02 */
[----:B------:R-:W-:Y:S01]  /*1b50*/  IMAD.IADD R2, R160, 0x1, R8 ;  /* 0x00000001a0027824 */ /* 0x000fe200078e0208 */
[----:B------:R1:W-:Y:S01]  /*1b60*/  @!P3 LDGSTS.E.BYPASS.LTC128B.128 [R222+0xa000], [R4.64+0x40] ;  /* 0x0a00004004debfae */ /* 0x0003e2000b901d58 */
[----:B------:R-:W-:Y:S01]  /*1b70*/  IMAD.MOV.U32 R3, RZ, RZ, 0x10 ;  /* 0x00000010ff037424 */ /* 0x000fe200078e00ff */
[----:B------:R-:W-:Y:S01]  /*1b80*/  LOP3.LUT P0, RZ, R15, 0x2, RZ, 0xc0, !PT ;  /* 0x000000020fff7812 */ /* 0x000fe2000780c0ff */
[----:B------:R-:W-:Y:S01]  /*1b90*/  IMAD.SHL.U32 R220, R2, 0x2, RZ ;  /* 0x0000000202dc7824 */ /* 0x000fe200078e00ff */
[----:B------:R1:W-:Y:S01]  /*1ba0*/  @!P3 LDGSTS.E.BYPASS.LTC128B.128 [R222+0xb000], [R4.64+0x80] ;  /* 0x0b00008004debfae */ /* 0x0003e2000b901d58 */
[----:B------:R-:W-:-:S02]  /*1bb0*/  LEA R2, R163, UR6, 0x4 ;  /* 0x00000006a3027c11 */ /* 0x000fc4000f8e20ff */
[C---:B------:R-:W-:Y:S01]  /*1bc0*/  SEL R0, R3.reuse, 0xfffffff0, !P0 ;  /* 0xfffffff003007807 */ /* 0x040fe20004000000 */
[----:B------:R-:W-:Y:S01]  /*1bd0*/  @P2 STS.128 [R222+0x9800], RZ ;  /* 0x009800ffde002388 */ /* 0x000fe20000000c00 */
[----:B------:R-:W-:-:S03]  /*1be0*/  SEL R3, R3, 0xfffffff0, !P1 ;  /* 0xfffffff003037807 */ /* 0x000fc60004800000 */
[----:B------:R-:W-:Y:S01]  /*1bf0*/  @P2 STS.128 [R222+0xa800], RZ ;  /* 0x00a800ffde002388 */ /* 0x000fe20000000c00 */
[----:B------:R-:W-:Y:S01]  /*1c00*/  IMAD R219, R0, 0x2, R217 ;  /* 0x0000000200db7824 */ /* 0x000fe200078e02d9 */
[----:B------:R-:W-:Y:S01]  /*1c10*/  SHF.R.S32.HI R0, RZ, 0x1f, R156 ;  /* 0x0000001fff007819 */ /* 0x000fe2000001149c */
[----:B------:R-:W-:Y:S01]  /*1c20*/  IMAD R221, R3, 0x2, R220 ;  /* 0x0000000203dd7824 */ /* 0x000fe200078e02dc */
[----:B------:R-:W-:Y:S02]  /*1c30*/  @P2 STS.128 [R222+0xb800], RZ ;  /* 0x00b800ffde002388 */ /* 0x000fe40000000c00 */
[----:B------:R-:W-:Y:S02]  /*1c40*/  LEA.HI R0, R0, R156, RZ, 0x2 ;  /* 0x0000009c00007211 */ /* 0x000fe400078f10ff */
[----:B------:R-:W-:Y:S01]  /*1c50*/  @!PT LDS RZ, [RZ] ;  /* 0x00000000fffff984 */ /* 0x000fe20000000800 */
[----:B------:R-:W-:Y:S01]  /*1c60*/  @!PT LDS RZ, [RZ] ;  /* 0x00000000fffff984 */ /* 0x000fe20000000800 */
[----:B------:R-:W-:Y:S01]  /*1c70*/  @!PT LDS RZ, [RZ] ;  /* 0x00000000fffff984 */ /* 0x000fe20000000800 */
[----:B------:R1:W-:Y:S02]  /*1c80*/  @!P2 LDGSTS.E.BYPASS.LTC128B.128 [R222+0x9800], [R6.64] ;  /* 0x0980000006deafae */ /* 0x0003e4000b901d58 */
[----:B------:R-:W-:Y:S01]  /*1c90*/  SHF.R.S32.HI R167, RZ, 0x2, R0 ;  /* 0x00000002ffa77819 */ /* 0x000fe20000011400 */
[----:B------:R-:W-:Y:S01]  /*1ca0*/  IMAD.U32 R0, RZ, RZ, UR10 ;  /* 0x0000000aff007e24 */ /* 0x000fe2000f8e00ff */
[----:B------:R1:W-:Y:S02]  /*1cb0*/  @!P2 LDGSTS.E.BYPASS.LTC128B.128 [R222+0xa800], [R6.64+0x40] ;  /* 0x0a80004006deafae */ /* 0x0003e4000b901d58 */
[----:B------:R-:W-:-:S02]  /*1cc0*/  IADD3 R2, R2, 0x1, R167 ;  /* 0x0000000102027810 */ /* 0x000fc40007ffe0a7 */
[----:B------:R1:W-:Y:S02]  /*1cd0*/  @!P2 LDGSTS.E.BYPASS.LTC128B.128 [R222+0xb800], [R6.64+0x80] ;  /* 0x0b80008006deafae */ /* 0x0003e4000b901d58 */
[----:B------:R-:W-:Y:S02]  /*1ce0*/  IADD3 R2, R2, UR7, -R0 ;  /* 0x0000000702027c10 */ /* 0x000fe4000fffe800 */
[----:B------:R-:W-:Y:S02]  /*1cf0*/  LDSM.16.M88.4 R16, [R220] ;  /* 0x00000000dc10783b */ /* 0x000fe40000000200 */
[----:B------:R-:W-:Y:S02]  /*1d00*/  IADD3 R2, R2, c[0x0][0x2e8], RZ ;  /* 0x0000ba0002027a10 */ /* 0x000fe40007ffe0ff */
[----:B---3--:R-:W2:Y:S04]  /*1d10*/  LDSM.16.M88.4 R8, [R217+0x6000] ;  /* 0x00600000d908783b */ /* 0x008ea80000000200 */
[----:B------:R-:W3:Y:S04]  /*1d20*/  LDSM.16.M88.4 R20, [R217+0x6400] ;  /* 0x00640000d914783b */ /* 0x000ee80000000200 */
[----:B------:R-:W-:Y:S04]  /*1d30*/  LDSM.16.M88.4 R44, [R217+0x6800] ;  /* 0x00680000d92c783b */ /* 0x000fe80000000200 */
[----:B------:R-:W-:Y:S04]  /*1d40*/  LDSM.16.M88.4 R40, [R217+0x6c00] ;  /* 0x006c0000d928783b */ /* 0x000fe80000000200 */
[----:B------:R-:W-:Y:S04]  /*1d50*/  LDSM.16.M88.4 R12, [R221+0x1000] ;  /* 0x00100000dd0c783b */ /* 0x000fe80000000200 */
[----:B-1----:R-:W1:Y:S04]  /*1d60*/  LDSM.16.M88.4 R4, [R220+0x1000] ;  /* 0x00100000dc04783b */ /* 0x002e680000000200 */
[----:B------:R-:W4:Y:S04]  /*1d70*/  LDSM.16.M88.4 R32, [R219+0x6400] ;  /* 0x00640000db20783b */ /* 0x000f280000000200 */
[----:B------:R-:W5:Y:S04]  /*1d80*/  LDSM.16.M88.4 R36, [R219+0x6000] ;  /* 0x00600000db24783b */ /* 0x000f680000000200 */
[----:B------:R-:W4:Y:S04]  /*1d90*/  LDSM.16.M88.4 R28, [R219+0x6800] ;  /* 0x00680000db1c783b */ /* 0x000f280000000200 */
[----:B------:R-:W4:Y:S01]  /*1da0*/  LDSM.16.M88.4 R24, [R219+0x6c00] ;  /* 0x006c0000db18783b */ /* 0x000f220000000200 */
[C---:B--2---:R-:W-:Y:S03]  /*1db0*/  HMMA.16816.F32 R124, R16.reuse, R8, RZ ;  /* 0x00000008107c723c */ /* 0x044fe600000018ff */
[----:B------:R-:W-:Y:S04]  /*1dc0*/  LDSM.16.M88.4 R64, [R217+0x7400] ;  /* 0x00740000d940783b */ /* 0x000fe80000000200 */
[----:B------:R-:W-:Y:S01]  /*1dd0*/  LDSM.16.M88.4 R68, [R217+0x7000] ;  /* 0x00700000d944783b */ /* 0x000fe20000000200 */
[C---:B------:R-:W-:Y:S03]  /*1de0*/  HMMA.16816.F32 R136, R16.reuse, R10, RZ ;  /* 0x0000000a1088723c */ /* 0x040fe600000018ff */
[----:B------:R-:W-:Y:S04]  /*1df0*/  LDSM.16.M88.4 R60, [R217+0x7800] ;  /* 0x00780000d93c783b */ /* 0x000fe80000000200 */
[----:B------:R-:W-:Y:S01]  /*1e00*/  LDSM.16.M88.4 R92, [R217+0x7c00] ;  /* 0x007c0000d95c783b */ /* 0x000fe20000000200 */
[----:B---3--:R-:W-:Y:S03]  /*1e10*/  HMMA.16816.F32 R112, R16, R20, RZ ;  /* 0x000000141070723c */ /* 0x008fe600000018ff */
[----:B------:R-:W0:Y:S04]  /*1e20*/  LDGDEPBAR ;  /* 0x00000000000079af */ /* 0x000e280000000000 */
[----:B------:R-:W-:Y:S01]  /*1e30*/  STL [R1+0x5c], R167 ;  /* 0x00005ca701007387 */ /* 0x000fe20000100800 */
[C---:B-1----:R-:W-:Y:S08]  /*1e40*/  HMMA.16816.F32 R72, R4.reuse, R8, RZ ;  /* 0x000000080448723c */ /* 0x042ff000000018ff */
[C---:B------:R-:W-:Y:S01]  /*1e50*/  HMMA.16816.F32 R76, R4.reuse, R10, RZ ;  /* 0x0000000a044c723c */ /* 0x040fe200000018ff */
[----:B------:R-:W1:Y:S07]  /*1e60*/  LDSM.16.M88.4 R8, [R221] ;  /* 0x00000000dd08783b */ /* 0x000e6e0000000200 */
[C---:B------:R-:W-:Y:S08]  /*1e70*/  HMMA.16816.F32 R56, R4.reuse, R20, RZ ;  /* 0x000000140438723c */ /* 0x040ff000000018ff */
[C---:B------:R-:W-:Y:S08]  /*1e80*/  HMMA.16816.F32 R52, R4.reuse, R44, RZ ;  /* 0x0000002c0434723c */ /* 0x040ff000000018ff */
[C---:B------:R-:W-:Y:S08]  /*1e90*/  HMMA.16816.F32 R80, R4.reuse, R22, RZ ;  /* 0x000000160450723c */ /* 0x040ff000000018ff */
[C---:B------:R-:W-:Y:S08]  /*1ea0*/  HMMA.16816.F32 R48, R4.reuse, R40, RZ ;  /* 0x000000280430723c */ /* 0x040ff000000018ff */
[C---:B------:R-:W-:Y:S08]  /*1eb0*/  HMMA.16816.F32 R88, R4.reuse, R46, RZ ;  /* 0x0000002e0458723c */ /* 0x040ff000000018ff */
[----:B------:R-:W-:Y:S01]  /*1ec0*/  HMMA.16816.F32 R84, R4, R42, RZ ;  /* 0x0000002a0454723c */ /* 0x000fe200000018ff */
[----:B------:R-:W2:Y:S07]  /*1ed0*/  LDSM.16.M88.4 R4, [R220+0x3000] ;  /* 0x00300000dc04783b */ /* 0x000eae0000000200 */
[C---:B------:R-:W-:Y:S08]  /*1ee0*/  HMMA.16816.F32 R132, R16.reuse, R22, RZ ;  /* 0x000000161084723c */ /* 0x040ff000000018ff */
[C---:B------:R-:W-:Y:S08]  /*1ef0*/  HMMA.16816.F32 R108, R16.reuse, R44, RZ ;  /* 0x0000002c106c723c */ /* 0x040ff000000018ff */
[C---:B------:R-:W-:Y:S08]  /*1f00*/  HMMA.16816.F32 R128, R16.reuse, R46, RZ ;  /* 0x0000002e1080723c */ /* 0x040ff000000018ff */
[C---:B------:R-:W-:Y:S08]  /*1f10*/  HMMA.16816.F32 R100, R16.reuse, R40, RZ ;  /* 0x000000281064723c */ /* 0x040ff000000018ff */
[----:B------:R-:W-:Y:S01]  /*1f20*/  HMMA.16816.F32 R120, R16, R42, RZ ;  /* 0x0000002a1078723c */ /* 0x000fe200000018ff */
[----:B------:R-:W3:Y:S07]  /*1f30*/  LDSM.16.M88.4 R16, [R220+0x2000] ;  /* 0x00200000dc10783b */ /* 0x000eee0000000200 */
[C---:B----4-:R-:W-:Y:S08]  /*1f40*/  HMMA.16816.F32 R104, R12.reuse, R32, R56 ;  /* 0x000000200c68723c */ /* 0x050ff00000001838 */
[C---:B-----5:R-:W-:Y:S08]  /*1f50*/  HMMA.16816.F32 R116, R12.reuse, R36, R72 ;  /* 0x000000240c74723c */ /* 0x060ff00000001848 */
        /* <DEDUP_REMOVED lines=8> */
[C---:B------:R-:W-:Y:S08]  /*1fe0*/  HMMA.16816.F32 R84, R8.reuse, R32, R112 ;  /* 0x000000200854723c */ /* 0x040ff00000001870 */
[C---:B------:R-:W-:Y:S01]  /*1ff0*/  HMMA.16816.F32 R72, R8.reuse, R38, R136 ;  /* 0x000000260848723c */ /* 0x040fe20000001888 */
[----:B------:R-:W1:Y:S07]  /*2000*/  LDSM.16.M88.4 R36, [R219+0x7000] ;  /* 0x00700000db24783b */ /* 0x000e6e0000000200 */
[C---:B------:R-:W-:Y:S01]  /*2010*/  HMMA.16816.F32 R56, R8.reuse, R34, R132 ;  /* 0x000000220838723c */ /* 0x040fe20000001884 */
[----:B------:R-:W4:Y:S07]  /*2020*/  LDSM.16.M88.4 R32, [R219+0x7400] ;  /* 0x00740000db20783b */ /* 0x000f2e0000000200 */
[C---:B------:R-:W-:Y:S08]  /*2030*/  HMMA.16816.F32 R140, R8.reuse, R28, R108 ;  /* 0x0000001c088c723c */ /* 0x040ff0000000186c */
[C---:B------:R-:W-:Y:S08]  /*2040*/  HMMA.16816.F32 R76, R8.reuse, R24, R100 ;  /* 0x00000018084c723c */ /* 0x040ff00000001864 */
[C---:B------:R-:W-:Y:S01]  /*2050*/  HMMA.16816.F32 R48, R8.reuse, R30, R128 ;  /* 0x0000001e0830723c */ /* 0x040fe20000001880 */
[----:B------:R-:W-:Y:S04]  /*2060*/  LDSM.16.M88.4 R28, [R219+0x7800] ;  /* 0x00780000db1c783b */ /* 0x000fe80000000200 */
[----:B------:R-:W-:Y:S03]  /*2070*/  LDSM.16.M88.4 R128, [R217+0x8c00] ;  /* 0x008c0000d980783b */ /* 0x000fe60000000200 */
[----:B------:R-:W-:Y:S01]  /*2080*/  HMMA.16816.F32 R124, R8, R26, R120 ;  /* 0x0000001a087c723c */ /* 0x000fe20000001878 */
[----:B------:R-:W5:Y:S04]  /*2090*/  LDSM.16.M88.4 R24, [R219+0x7c00] ;  /* 0x007c0000db18783b */ /* 0x000f680000000200 */
[----:B------:R-:W1:Y:S03]  /*20a0*/  LDSM.16.M88.4 R8, [R221+0x2000] ;  /* 0x00200000dd08783b */ /* 0x000e660000000200 */
[C---:B--2---:R-:W-:Y:S08]  /*20b0*/  HMMA.16816.F32 R148, R4.reuse, R64, R104 ;  /* 0x000000400494723c */ /* 0x044ff00000001868 */
        /* <DEDUP_REMOVED lines=9> */
[----:B------:R-:W2:Y:S07]  /*2150*/  LDSM.16.M88.4 R4, [R220+0x5000] ;  /* 0x00500000dc04783b */ /* 0x000eae0000000200 */
[C---:B---3--:R-:W-:Y:S08]  /*2160*/  HMMA.16816.F32 R116, R16.reuse, R68, R88 ;  /* 0x000000441074723c */ /* 0x048ff00000001858 */
[C---:B------:R-:W-:Y:S08]  /*2170*/  HMMA.16816.F32 R88, R16.reuse, R64, R84 ;  /* 0x000000401058723c */ /* 0x040ff00000001854 */
[C---:B------:R-:W-:Y:S01]  /*2180*/  HMMA.16816.F32 R84, R16.reuse, R62, R48 ;  /* 0x0000003e1054723c */ /* 0x040fe20000001830 */
[----:B------:R-:W3:Y:S07]  /*2190*/  LDSM.16.M88.4 R48, [R217+0x8800] ;  /* 0x00880000d930783b */ /* 0x000eee0000000200 */
[C---:B------:R-:W-:Y:S08]  /*21a0*/  HMMA.16816.F32 R108, R16.reuse, R70, R72 ;  /* 0x00000046106c723c */ /* 0x040ff00000001848 */
[C---:B------:R-:W-:Y:S08]  /*21b0*/  HMMA.16816.F32 R100, R16.reuse, R66, R56 ;  /* 0x000000421064723c */ /* 0x040ff00000001838 */
[C---:B------:R-:W-:Y:S08]  /*21c0*/  HMMA.16816.F32 R112, R16.reuse, R92, R76 ;  /* 0x0000005c1070723c */ /* 0x040ff0000000184c */
[C---:B------:R-:W-:Y:S08]  /*21d0*/  HMMA.16816.F32 R96, R16.reuse, R60, R140 ;  /* 0x0000003c1060723c */ /* 0x040ff0000000188c */
[----:B------:R-:W-:Y:S01]  /*21e0*/  HMMA.16816.F32 R80, R16, R94, R124 ;  /* 0x0000005e1050723c */ /* 0x000fe2000000187c */
[----:B------:R-:W2:Y:S06]  /*21f0*/  LDSM.16.M88.4 R16, [R220+0x4000] ;  /* 0x00400000dc10783b */ /* 0x000eac0000000200 */
[----:B------:R-:W-:Y:S01]  /*2200*/  IMAD R125, R164, 0x8, R163 ;  /* 0x00000008a47d7824 */ /* 0x000fe200078e02a3 */
[C---:B-1----:R-:W-:Y:S04]  /*2210*/  HMMA.16816.F32 R76, R12.reuse, R36, R136 ;  /* 0x000000240c4c723c */ /* 0x042fe80000001888 */
[----:B------:R-:W-:Y:S04]  /*2220*/  STL [R1+0x4], R125 ;  /* 0x0000047d01007387 */ /* 0x000fe80000100800 */
[C---:B------:R-:W-:Y:S08]  /*2230*/  HMMA.16816.F32 R72, R12.reuse, R38, R104 ;  /* 0x000000260c48723c */ /* 0x040ff00000001868 */
[C---:B----4-:R-:W-:Y:S08]  /*2240*/  HMMA.16816.F32 R64, R12.reuse, R34, R40 ;  /* 0x000000220c40723c */ /* 0x050ff00000001828 */
[C---:B------:R-:W-:Y:S08]  /*2250*/  HMMA.16816.F32 R68, R12.reuse, R32, R148 ;  /* 0x000000200c44723c */ /* 0x040ff00000001894 */
[C---:B-----5:R-:W-:Y:S08]  /*2260*/  HMMA.16816.F32 R52, R12.reuse, R24, R144 ;  /* 0x000000180c34723c */ /* 0x060ff00000001890 */
[C---:B------:R-:W-:Y:S08]  /*2270*/  HMMA.16816.F32 R60, R12.reuse, R28, R152 ;  /* 0x0000001c0c3c723c */ /* 0x040ff00000001898 */
[C---:B------:R-:W-:Y:S08]  /*2280*/  HMMA.16816.F32 R56, R12.reuse, R30, R132 ;  /* 0x0000001e0c38723c */ /* 0x040ff00000001884 */
[----:B------:R-:W-:Y:S08]  /*2290*/  HMMA.16816.F32 R40, R12, R26, R120 ;  /* 0x0000001a0c28723c */ /* 0x000ff00000001878 */
        /* <DEDUP_REMOVED lines=9> */
[----:B------:R-:W1:Y:S04]  /*2330*/  LDSM.16.M88.4 R8, [R221+0x4000] ;  /* 0x00400000dd08783b */ /* 0x000e680000000200 */
[----:B------:R-:W-:Y:S02]  /*2340*/  LDSM.16.M88.4 R24, [R219+0x8800] ;  /* 0x00880000db18783b */ /* 0x000fe40000000200 */
[----:B------:R-:W-:Y:S01]  /*2350*/  IMAD R80, R159, 0x20, R158 ;  /* 0x000000209f507824 */ /* 0x000fe200078e029e */
[C---:B--2---:R-:W-:Y:S08]  /*2360*/  HMMA.16816.F32 R140, R4.reuse, R20, R76 ;  /* 0x00000014048c723c */ /* 0x044ff0000000184c */
[C---:B------:R-:W-:Y:S08]  /*2370*/  HMMA.16816.F32 R28, R4.reuse, R22, R72 ;  /* 0x00000016041c723c */ /* 0x040ff00000001848 */
[C---:B------:R-:W-:Y:S08]  /*2380*/  HMMA.16816.F32 R72, R4.reuse, R44, R68 ;  /* 0x0000002c0448723c */ /* 0x040ff00000001844 */
[C---:B------:R-:W-:Y:S08]  /*2390*/  HMMA.16816.F32 R76, R4.reuse, R46, R64 ;  /* 0x0000002e044c723c */ /* 0x040ff00000001840 */
[C---:B---3--:R-:W-:Y:S08]  /*23a0*/  HMMA.16816.F32 R104, R4.reuse, R48, R60 ;  /* 0x000000300468723c */ /* 0x048ff0000000183c */
[C---:B------:R-:W-:Y:S08]  /*23b0*/  HMMA.16816.F32 R108, R4.reuse, R50, R56 ;  /* 0x00000032046c723c */ /* 0x040ff00000001838 */
[C---:B------:R-:W-:Y:S07]  /*23c0*/  HMMA.16816.F32 R116, R4.reuse, R128, R52 ;  /* 0x000000800474723c */ /* 0x040fee0000001834 */
[C---:B------:R-:W-:Y:S01]  /*23d0*/  IMNMX R52, R2.reuse, UR7, PT ;  /* 0x0000000702347c17 */ /* 0x040fe2000b800200 */
[----:B------:R-:W-:Y:S01]  /*23e0*/  HMMA.16816.F32 R120, R4, R130, R40 ;  /* 0x000000820478723c */ /* 0x000fe20000001828 */
[----:B------:R-:W2:Y:S07]  /*23f0*/  LDSM.16.M88.4 R4, [R221+0x5000] ;  /* 0x00500000dd04783b */ /* 0x000eae0000000200 */
[C---:B------:R-:W-:Y:S08]  /*2400*/  HMMA.16816.F32 R112, R16.reuse, R20, R12 ;  /* 0x000000141070723c */ /* 0x040ff0000000180c */
[C---:B------:R-:W-:Y:S01]  /*2410*/  HMMA.16816.F32 R12, R16.reuse, R22, R36 ;  /* 0x00000016100c723c */ /* 0x040fe20000001824 */
[----:B------:R-:W3:Y:S07]  /*2420*/  LDSM.16.M88.4 R20, [R219+0x8400] ;  /* 0x00840000db14783b */ /* 0x000eee0000000200 */
[C---:B------:R-:W-:Y:S08]  /*2430*/  HMMA.16816.F32 R40, R16.reuse, R44, R88 ;  /* 0x0000002c1028723c */ /* 0x040ff00000001858 */
[C---:B------:R-:W-:Y:S08]  /*2440*/  HMMA.16816.F32 R56, R16.reuse, R48, R96 ;  /* 0x000000301038723c */ /* 0x040ff00000001860 */
[----:B------:R-:W-:Y:S08]  /*2450*/  HMMA.16816.F32 R64, R16, R50, R84 ;  /* 0x000000321040723c */ /* 0x000ff00000001854 */
[-C--:B-1----:R-:W-:Y:S07]  /*2460*/  HMMA.16816.F32 R48, R8, R34.reuse, R12 ;  /* 0x000000220830723c */ /* 0x082fee000000180c */
[----:B------:R-:W-:Y:S01]  /*2470*/  IMAD.U32 R12, RZ, RZ, UR29 ;  /* 0x0000001dff0c7e24 */ /* 0x000fe2000f8e00ff */
[----:B--2---:R-:W-:Y:S01]  /*2480*/  HMMA.16816.F32 R28, R4, R34, R28 ;  /* 0x00000022041c723c */ /* 0x004fe2000000181c */
[----:B------:R-:W-:-:S02]  /*2490*/  IADD3 R15, R2, 0x8, RZ ;  /* 0x00000008020f7810 */ /* 0x000fc40007ffe0ff */
[----:B------:R-:W-:Y:S01]  /*24a0*/  IMAD R0, R12, 0x40, R165 ;  /* 0x000000400c007824 */ /* 0x000fe200078e02a5 */
[C---:B------:R-:W-:Y:S02]  /*24b0*/  IADD3 R14, R2.reuse, 0x40, RZ ;  /* 0x00000040020e7810 */ /* 0x040fe40007ffe0ff */
[----:B------:R-:W-:Y:S02]  /*24c0*/  IADD3 R2, R2, 0x48, RZ ;  /* 0x0000004802027810 */ /* 0x000fe40007ffe0ff */
[----:B------:R-:W-:Y:S01]  /*24d0*/  HMMA.16816.F32 R44, R16, R46, R100 ;  /* 0x0000002e102c723c */ /* 0x000fe20000001864 */
[----:B------:R-:W-:Y:S02]  /*24e0*/  IADD3 R13, R0, 0x8, RZ ;  /* 0x00000008000d7810 */ /* 0x000fe40007ffe0ff */
[----:B------:R-:W-:Y:S02]  /*24f0*/  IMNMX R55, R15, UR7, PT ;  /* 0x000000070f377c17 */ /* 0x000fe4000b800200 */
[----:B------:R-:W-:-:S02]  /*2500*/  IMNMX R54, R2, UR7, PT ;  /* 0x0000000702367c17 */ /* 0x000fc4000b800200 */
[C---:B------:R-:W-:Y:S01]  /*2510*/  ISETP.GE.AND P5, PT, R13.reuse, R52, PT ;  /* 0x000000340d00720c */ /* 0x040fe20003fa6270 */
[-C--:B---3--:R-:W-:Y:S01]  /*2520*/  HMMA.16816.F32 R40, R8, R20.reuse, R40 ;  /* 0x000000140828723c */ /* 0x088fe20000001828 */
[----:B------:R-:W-:Y:S02]  /*2530*/  ISETP.GE.AND P2, PT, R13, R55, PT ;  /* 0x000000370d00720c */ /* 0x000fe40003f46270 */
[----:B------:R-:W-:Y:S02]  /*2540*/  IMNMX R53, R14, UR7, PT ;  /* 0x000000070e357c17 */ /* 0x000fe4000b800200 */
[----:B------:R-:W-:Y:S02]  /*2550*/  IADD3 R2, R0, 0x9, RZ ;  /* 0x0000000900027810 */ /* 0x000fe40007ffe0ff */
[----:B------:R-:W-:Y:S01]  /*2560*/  FSEL R145, R48, -INF , !P5 ;  /* 0xff80000030917808 */ /* 0x000fe20006800000 */
[----:B------:R-:W-:Y:S01]  /*2570*/  HMMA.16816.F32 R36, R4, R20, R72 ;  /* 0x000000140424723c */ /* 0x000fe20000001848 */
[----:B------:R-:W-:-:S02]  /*2580*/  FSEL R147, R50, -INF , !P2 ;  /* 0xff80000032937808 */ /* 0x000fc40005000000 */
[CC--:B------:R-:W-:Y:S02]  /*2590*/  ISETP.GE.AND P6, PT, R13.reuse, R53.reuse, PT ;  /* 0x000000350d00720c */ /* 0x0c0fe40003fc6270 */
[----:B------:R-:W-:Y:S02]  /*25a0*/  ISETP.GE.AND P5, PT, R13, R54, PT ;  /* 0x000000360d00720c */ /* 0x000fe40003fa6270 */
[----:B------:R-:W-:Y:S01]  /*25b0*/  ISETP.GE.AND P2, PT, R2, R53, PT ;  /* 0x000000350200720c */ /* 0x000fe20003f46270 */
[----:B------:R-:W-:Y:S01]  /*25c0*/  HMMA.16816.F32 R60, R4, R22, R76 ;  /* 0x00000016043c723c */ /* 0x000fe2000000184c */
[----:B------:R-:W-:-:S04]  /*25d0*/  IADD3 R12, R0, 0x1, RZ ;  /* 0x00000001000c7810 */ /* 0x000fc80007ffe0ff */
[----:B------:R-:W-:Y:S02]  /*25e0*/  ISETP.GE.AND P4, PT, R12, R52, PT ;  /* 0x000000340c00720c */ /* 0x000fe40003f86270 */
[----:B------:R-:W-:Y:S01]  /*25f0*/  FSEL R76, R28, -INF , !P6 ;  /* 0xff8000001c4c7808 */ /* 0x000fe20007000000 */
[----:B------:R-:W-:Y:S01]  /*2600*/  HMMA.16816.F32 R44, R8, R22, R44 ;  /* 0x00000016082c723c */ /* 0x000fe2000000182c */
[----:B------:R-:W-:Y:S01]  /*2610*/  FSEL R79, R30, -INF , !P5 ;  /* 0xff8000001e4f7808 */ /* 0x000fe20006800000 */
[----:B------:R-:W1:Y:S01]  /*2620*/  LDSM.16.M88.4 R20, [R219+0x8c00] ;  /* 0x008c0000db14783b */ /* 0x000e620000000200 */
[----:B------:R-:W-:Y:S01]  /*2630*/  FSEL R77, R29, -INF , !P2 ;  /* 0xff8000001d4d7808 */ /* 0x000fe20005000000 */
[----:B------:R-:W-:-:S04]  /*2640*/  DEPBAR.LE SB0, 0x0 ;  /* 0x000080000000791a */ /* 0x000fc80000000000 */
[C---:B------:R-:W-:Y:S01]  /*2650*/  ISETP.GE.AND P6, PT, R2.reuse, R52, PT ;  /* 0x000000340200720c */ /* 0x040fe20003fc6270 */
[----:B------:R-:W-:Y:S01]  /*2660*/  HMMA.16816.F32 R56, R8, R24, R56 ;  /* 0x000000180838723c */ /* 0x000fe20000001838 */
[----:B------:R-:W-:Y:S01]  /*2670*/  BAR.SYNC.DEFER_BLOCKING 0x0 ;  /* 0x0000000000007b1d */ /* 0x000fe20000010000 */
[C---:B------:R-:W-:Y:S02]  /*2680*/  ISETP.GE.AND P5, PT, R2.reuse, R54, PT ;  /* 0x000000360200720c */ /* 0x040fe40003fa6270 */
[----:B------:R-:W-:Y:S02]  /*2690*/  ISETP.GE.AND P2, PT, R2, R55, PT ;  /* 0x000000370200720c */ /* 0x000fe40003f46270 */
[----:B------:R-:W-:Y:S02]  /*26a0*/  IADD3 R2, R0, 0x10, RZ ;  /* 0x0000001000027810 */ /* 0x000fe40007ffe0ff */
[----:B------:R-:W-:Y:S01]  /*26b0*/  FSEL R78, R31, -INF , !P5 ;  /* 0xff8000001f4e7808 */ /* 0x000fe20006800000 */
[----:B------:R-:W-:Y:S01]  /*26c0*/  HMMA.16816.F32 R68, R16, R128, R92 ;  /* 0x000000801044723c */ /* 0x000fe2000000185c */
[----:B------:R-:W-:-:S02]  /*26d0*/  ISETP.GE.AND P5, PT, R2, R52, PT ;  /* 0x000000340200720c */ /* 0x000fc40003fa6270 */
[----:B------:R-:W-:Y:S02]  /*26e0*/  FSEL R144, R49, -INF , !P6 ;  /* 0xff80000031907808 */ /* 0x000fe40007000000 */
[----:B------:R-:W-:Y:S02]  /*26f0*/  FSEL R146, R51, -INF , !P2 ;  /* 0xff80000033927808 */ /* 0x000fe40005000000 */
[----:B------:R-:W-:Y:S01]  /*2700*/  FSEL R155, R40, -INF , !P5 ;  /* 0xff800000289b7808 */ /* 0x000fe20006800000 */
[----:B------:R-:W-:Y:S01]  /*2710*/  HMMA.16816.F32 R28, R4, R24, R104 ;  /* 0x00000018041c723c */ /* 0x000fe20000001868 */
[C---:B------:R-:W-:Y:S02]  /*2720*/  ISETP.GE.AND P2, PT, R2.reuse, R55, PT ;  /* 0x000000370200720c */ /* 0x040fe40003f46270 */
[C---:B------:R-:W-:Y:S02]  /*2730*/  ISETP.GE.AND P6, PT, R2.reuse, R53, PT ;  /* 0x000000350200720c */ /* 0x040fe40003fc6270 */
[----:B------:R-:W-:-:S02]  /*2740*/  ISETP.GE.AND P5, PT, R2, R54, PT ;  /* 0x000000360200720c */ /* 0x000fc40003fa6270 */
[----:B------:R-:W-:Y:S02]  /*2750*/  IADD3 R2, R0, 0x11, RZ ;  /* 0x0000001100027810 */ /* 0x000fe40007ffe0ff */
[----:B------:R-:W-:Y:S02]  /*2760*/  FSEL R165, R42, -INF , !P2 ;  /* 0xff8000002aa57808 */ /* 0x000fe40005000000 */
[----:B------:R-:W-:Y:S02]  /*2770*/  ISETP.GE.AND P2, PT, R2, R52, PT ;  /* 0x000000340200720c */ /* 0x000fe40003f46270 */
[----:B------:R-:W-:Y:S02]  /*2780*/  FSEL R124, R38, -INF , !P5 ;  /* 0xff800000267c7808 */ /* 0x000fe40006800000 */
[----:B------:R-:W-:Y:S01]  /*2790*/  FSEL R154, R41, -INF , !P2 ;  /* 0xff800000299a7808 */ /* 0x000fe20005000000 */
[----:B-1----:R-:W-:Y:S01]  /*27a0*/  HMMA.16816.F32 R48, R8, R20, R68 ;  /* 0x000000140830723c */ /* 0x002fe20000001844 */
[----:B------:R-:W-:-:S02]  /*27b0*/  ISETP.GE.AND P3, PT, R12, R55, PT ;  /* 0x000000370c00720c */ /* 0x000fc40003f66270 */
[CC--:B------:R-:W-:Y:S02]  /*27c0*/  ISETP.GE.AND P1, PT, R12.reuse, R53.reuse, PT ;  /* 0x000000350c00720c */ /* 0x0c0fe40003f26270 */
[-C--:B------:R-:W-:Y:S02]  /*27d0*/  ISETP.GE.AND P0, PT, R12, R54.reuse, PT ;  /* 0x000000360c00720c */ /* 0x080fe40003f06270 */
[C---:B------:R-:W-:Y:S02]  /*27e0*/  ISETP.GE.AND P5, PT, R2.reuse, R53, PT ;  /* 0x000000350200720c */ /* 0x040fe40003fa6270 */
[----:B------:R-:W-:Y:S02]  /*27f0*/  ISETP.GE.AND P2, PT, R2, R54, PT ;  /* 0x000000360200720c */ /* 0x000fe40003f46270 */
[----:B------:R-:W-:Y:S02]  /*2800*/  IADD3 R12, R0, 0x18, RZ ;  /* 0x00000018000c7810 */ /* 0x000fe40007ffe0ff */
        /* <DEDUP_REMOVED lines=13> */
[----:B------:R-:W-:Y:S01]  /*28e0*/  FSEL R62, R62, -INF , !P2 ;  /* 0xff8000003e3e7808 */ /* 0x000fe20005000000 */
[----:B------:R-:W-:Y:S01]  /*28f0*/  HMMA.16816.F32 R40, R4, R26, R108 ;  /* 0x0000001a0428723c */ /* 0x000fe2000000186c */
[----:B------:R-:W-:-:S02]  /*2900*/  FSEL R61, R61, -INF , !P5 ;  /* 0xff8000003d3d7808 */ /* 0x000fc40006800000 */
[----:B------:R-:W-:Y:S02]  /*2910*/  ISETP.GE.AND P6, PT, R12, R53, PT ;  /* 0x000000350c00720c */ /* 0x000fe40003fc6270 */
[C---:B------:R-:W-:Y:S02]  /*2920*/  ISETP.GE.AND P2, PT, R2.reuse, R54, PT ;  /* 0x000000360200720c */ /* 0x040fe40003f46270 */
[----:B------:R-:W-:Y:S01]  /*2930*/  ISETP.GE.AND P5, PT, R2, R55, PT ;  /* 0x000000370200720c */ /* 0x000fe20003fa6270 */
[----:B------:R-:W-:Y:S01]  /*2940*/  HMMA.16816.F32 R24, R16, R130, R132 ;  /* 0x000000821018723c */ /* 0x000fe20000001884 */
[----:B------:R-:W-:Y:S02]  /*2950*/  IADD3 R12, R0, 0x20, RZ ;  /* 0x00000020000c7810 */ /* 0x000fe40007ffe0ff */
[----:B------:R-:W-:Y:S02]  /*2960*/  FSEL R60, R60, -INF , !P6 ;  /* 0xff8000003c3c7808 */ /* 0x000fe40007000000 */
[----:B------:R-:W-:-:S02]  /*2970*/  FSEL R63, R63, -INF , !P2 ;  /* 0xff8000003f3f7808 */ /* 0x000fc40005000000 */
[----:B------:R-:W-:Y:S01]  /*2980*/  FSEL R151, R47, -INF , !P5 ;  /* 0xff8000002f977808 */ /* 0x000fe20006800000 */
[-C--:B------:R-:W-:Y:S01]  /*2990*/  HMMA.16816.F32 R16, R8, R32.reuse, R112 ;  /* 0x000000200810723c */ /* 0x080fe20000001870 */
[-C--:B------:R-:W-:Y:S02]  /*29a0*/  ISETP.GE.AND P6, PT, R2, R52.reuse, PT ;  /* 0x000000340200720c */ /* 0x080fe40003fc6270 */
[C---:B------:R-:W-:Y:S02]  /*29b0*/  ISETP.GE.AND P5, PT, R12.reuse, R52, PT ;  /* 0x000000340c00720c */ /* 0x040fe40003fa6270 */
        /* <DEDUP_REMOVED lines=12> */
[-C--:B------:R-:W-:Y:S01]  /*2a80*/  HMMA.16816.F32 R4, R4, R22.reuse, R120 ;  /* 0x000000160404723c */ /* 0x080fe20000001878 */
        /* <DEDUP_REMOVED lines=8> */
[----:B------:R-:W-:Y:S02]  /*2b10*/  FSEL R208, R31, -INF , !P2 ;  /* 0xff8000001fd07808 */ /* 0x000fe40005000000 */
[C---:B------:R-:W-:Y:S02]  /*2b20*/  ISETP.GE.AND P5, PT, R12.reuse, R52, PT ;  /* 0x000000340c00720c */ /* 0x040fe40003fa6270 */
[C---:B------:R-:W-:Y:S02]  /*2b30*/  ISETP.GE.AND P6, PT, R12.reuse, R55, PT ;  /* 0x000000370c00720c */ /* 0x040fe40003fc6270 */
[----:B------:R-:W-:-:S02]  /*2b40*/  ISETP.GE.AND P2, PT, R12, R53, PT ;  /* 0x000000350c00720c */ /* 0x000fc40003f46270 */
[----:B------:R-:W-:Y:S02]  /*2b50*/  IADD3 R2, R0, 0x29, RZ ;  /* 0x0000002900027810 */ /* 0x000fe40007ffe0ff */
[----:B------:R-:W-:Y:S02]  /*2b60*/  FSEL R224, R36, -INF , !P5 ;  /* 0xff80000024e07808 */ /* 0x000fe40006800000 */
[----:B------:R-:W-:Y:S02]  /*2b70*/  FSEL R215, R38, -INF , !P6 ;  /* 0xff80000026d77808 */ /* 0x000fe40007000000 */
[----:B------:R-:W-:Y:S02]  /*2b80*/  FSEL R184, R40, -INF , !P2 ;  /* 0xff80000028b87808 */ /* 0x000fe40005000000 */
[----:B------:R-:W-:Y:S02]  /*2b90*/  ISETP.GE.AND P5, PT, R12, R54, PT ;  /* 0x000000360c00720c */ /* 0x000fe40003fa6270 */
[----:B------:R-:W-:-:S02]  /*2ba0*/  ISETP.GE.AND P6, PT, R2, R53, PT ;  /* 0x000000350200720c */ /* 0x000fc40003fc6270 */
[----:B------:R-:W-:Y:S02]  /*2bb0*/  ISETP.GE.AND P2, PT, R2, R54, PT ;  /* 0x000000360200720c */ /* 0x000fe40003f46270 */
        /* <DEDUP_REMOVED lines=24> */
[----:B------:R-:W-:Y:S02]  /*2d40*/  PLOP3.LUT P0, PT, PT, PT, UP0, 0x80, 0x0 ;  /* 0x000000000000781c */ /* 0x000fe40003f0f008 */
        /* <DEDUP_REMOVED lines=25> */
[----:B------:R-:W-:Y:S01]  /*2ee0*/  IMAD.IADD R0, R160, 0x1, R80 ;  /* 0x00000001a0007824 */ /* 0x000fe200078e0250 */
[----:B------:R-:W-:Y:S02]  /*2ef0*/  FSEL R214, R5, -INF , !P2 ;  /* 0xff80000005d67808 */ /* 0x000fe40005000000 */
[----:B------:R-:W-:Y:S02]  /*2f00*/  FSEL R228, R7, -INF , !P1 ;  /* 0xff80000007e47808 */ /* 0x000fe40004800000 */
[----:B------:R-:W-:-:S02]  /*2f10*/  FSEL R235, R8, -INF , !P6 ;  /* 0xff80000008eb7808 */ /* 0x000fc40007000000 */
[----:B------:R-:W-:Y:S02]  /*2f20*/  FSEL R237, R10, -INF , !P4 ;  /* 0xff8000000aed7808 */ /* 0x000fe40006000000 */
[----:B------:R-:W-:Y:S02]  /*2f30*/  FSEL R236, R9, -INF , !P5 ;  /* 0xff80000009ec7808 */ /* 0x000fe40006800000 */
[----:B------:R-:W-:Y:S01]  /*2f40*/  FSEL R239, R11, -INF , !P3 ;  /* 0xff8000000bef7808 */ /* 0x000fe20005800000 */
[----:B------:R-:W-:Y:S05]  /*2f50*/  @!P0 BRA `(.L_x_338) ;  /* 0x0000017000008947 */ /* 0x000fea0003800000 */
[----:B------:R-:W-:Y:S01]  /*2f60*/  UIADD3 UR6, UR28, -0x2, URZ ;  /* 0xfffffffe1c067890 */ /* 0x000fe2000fffe03f */
[----:B------:R-:W-:-:S03]  /*2f70*/  IMAD.U32 R8, RZ, RZ, UR9 ;  /* 0x00000009ff087e24 */ /* 0x000fc6000f8e00ff */
[----:B------:R-:W-:Y:S02]  /*2f80*/  USHF.R.S32.HI UR5, URZ, 0x1f, UR6 ;  /* 0x0000001f3f057899 */ /* 0x000fe40008011406 */
[----:B------:R-:W-:Y:S01]  /*2f90*/  UIMAD UR4, UR19, UR6, URZ ;  /* 0x00000006130472a4 */ /* 0x000fe2000f8e023f */
[----:B------:R-:W-:-:S03]  /*2fa0*/  IMAD.U32 R6, RZ, RZ, UR6 ;  /* 0x00000006ff067e24 */ /* 0x000fc6000f8e00ff */
[----:B------:R-:W-:Y:S01]  /*2fb0*/  UIMAD UR4, UR5, UR20, UR4 ;  /* 0x00000014050472a4 */ /* 0x000fe2000f8e0204 */
[----:B------:R-:W-:-:S05]  /*2fc0*/  IMAD.WIDE.U32 R6, R6, UR20, R168 ;  /* 0x0000001406067c25 */ /* 0x000fca000f8e00a8 */
[----:B------:R-:W-:Y:S01]  /*2fd0*/  IADD3 R2, R7, UR4, RZ ;  /* 0x0000000407027c10 */ /* 0x000fe2000fffe0ff */
[----:B------:R-:W-:Y:S01]  /*2fe0*/  IMAD.U32 R7, RZ, RZ, UR8 ;  /* 0x00000008ff077e24 */ /* 0x000fe2000f8e00ff */
[----:B------:R-:W-:-:S04]  /*2ff0*/  LEA R4, P1, R6, c[0x0][0x168], 0x1 ;  /* 0x00005a0006047a11 */ /* 0x000fc800078208ff */
        /* <DEDUP_REMOVED lines=13> */
.L_x_338:
[----:B------:R-:W-:Y:S01]  /*30d0*/  FMNMX.FTZ R2, R32, R33, !PT ;  /* 0x0000002120027209 */ /* 0x000fe20007810000 */
[----:B------:R-:W-:Y:S01]  /*30e0*/  USHF.L.U32 UR4, UR29, 0x1, URZ ;  /* 0x000000011d047899 */ /* 0x000fe2000800063f */
[----:B-1----:R-:W-:Y:S01]  /*30f0*/  IADD3 R5, R125, 0x4, RZ ;  /* 0x000000047d057810 */ /* 0x002fe20007ffe0ff */
[----:B------:R-:W-:Y:S01]  /*3100*/  UIADD3 UR14, UR27, -0x4498517b, URZ ;  /* 0xbb67ae851b0e7890 */ /* 0x000fe2000fffe03f */
[----:B------:R-:W-:Y:S01]  /*3110*/  FMNMX.FTZ R2, R76, R2, !PT ;  /* 0x000000024c027209 */ /* 0x000fe20007810000 */
[----:B------:R-:W-:Y:S01]  /*3120*/  IMAD.WIDE.U32 R148, R166, -0x2daee0ad, RZ ;  /* 0xd2511f53a6947825 */ /* 0x000fe200078e00ff */
[----:B------:R-:W-:Y:S01]  /*3130*/  LOP3.LUT R23, R162, UR26, RZ, 0x3c, !PT ;  /* 0x0000001aa2177c12 */ /* 0x000fe2000f8e3cff */
[----:B------:R1:W-:Y:S01]  /*3140*/  STL [R1+0x50], R5 ;  /* 0x0000500501007387 */ /* 0x0003e20000100800 */
[----:B------:R-:W-:Y:S01]  /*3150*/  FMNMX.FTZ R2, R77, R2, !PT ;  /* 0x000000024d027209 */ /* 0x000fe20007810000 */
[----:B------:R-:W-:Y:S01]  /*3160*/  IMAD.WIDE.U32 R132, R5, -0x326172a9, RZ ;  /* 0xcd9e8d5705847825 */ /* 0x000fe200078e00ff */
[----:B------:R-:W-:Y:S01]  /*3170*/  UIADD3 UR15, UR26, -0x61c88647, URZ ;  /* 0x9e3779b91a0f7890 */ /* 0x000fe2000fffe03f */
[----:B------:R-:W-:Y:S01]  /*3180*/  STL [R1], R23 ;  /* 0x0000001701007387 */ /* 0x000fe20000100800 */
[----:B------:R-:W-:Y:S01]  /*3190*/  FMNMX.FTZ R2, R85, R2, !PT ;  /* 0x0000000255027209 */ /* 0x000fe20007810000 */
[----:B------:R-:W-:Y:S01]  /*31a0*/  IMAD.U32 R6, RZ, RZ, UR4 ;  /* 0x00000004ff067e24 */ /* 0x000fe2000f8e00ff */
[----:B------:R-:W-:Y:S01]  /*31b0*/  UIADD3 UR13, UR26, 0x3c6ef372, URZ ;  /* 0x3c6ef3721a0d7890 */ /* 0x000fe2000fffe03f */
[----:B------:R-:W-:Y:S01]  /*31c0*/  IMAD.SHL.U32 R216, R0, 0x2, RZ ;  /* 0x0000000200d87824 */ /* 0x000fe200078e00ff */
[----:B------:R-:W-:Y:S01]  /*31d0*/  FMNMX.FTZ R2, R84, R2, !PT ;  /* 0x0000000254027209 */ /* 0x000fe20007810000 */
[----:B------:R-:W-:Y:S01]  /*31e0*/  UIADD3 UR12, UR27, 0x76cf5d0a, URZ ;  /* 0x76cf5d0a1b0c7890 */ /* 0x000fe2000fffe03f */
[----:B------:R-:W-:Y:S01]  /*31f0*/  IMAD R243, R157, 0x10000, R157 ;  /* 0x000100009df37824 */ /* 0x000fe200078e029d */
[----:B------:R-:W-:Y:S01]  /*3200*/  UIADD3 UR10, UR27, 0x32370b8f, URZ ;  /* 0x32370b8f1b0a7890 */ /* 0x000fe2000fffe03f */
[----:B------:R-:W-:Y:S01]  /*3210*/  FMNMX.FTZ R2, R60, R2, !PT ;  /* 0x000000023c027209 */ /* 0x000fe20007810000 */
[----:B------:R-:W-:Y:S01]  /*3220*/  UIADD3 UR11, UR26, -0x255992d5, URZ ;  /* 0xdaa66d2b1a0b7890 */ /* 0x000fe2000fffe03f */
[----:B------:R-:W-:Y:S01]  /*3230*/  IMAD R218, R3, 0x2, R216 ;  /* 0x0000000203da7824 */ /* 0x000fe200078e02d8 */
[----:B------:R-:W-:Y:S01]  /*3240*/  UIADD3 UR9, UR26, 0x78dde6e4, URZ ;  /* 0x78dde6e41a097890 */ /* 0x000fe2000fffe03f */
[----:B------:R-:W-:Y:S01]  /*3250*/  FMNMX.FTZ R2, R61, R2, !PT ;  /* 0x000000023d027209 */ /* 0x000fe20007810000 */
[----:B------:R-:W-:Y:S01]  /*3260*/  UIADD3 UR6, UR27, -0x56f99767, URZ ;  /* 0xa90668991b067890 */ /* 0x000fe2000fffe03f */
[----:B------:R-:W-:Y:S01]  /*3270*/  LDSM.16.MT88.4 R80, [R216+0x9000] ;  /* 0x00900000d850783b */ /* 0x000fe20000004200 */
[----:B------:R-:W-:Y:S01]  /*3280*/  UIADD3 UR8, UR27, -0x126145ec, URZ ;  /* 0xed9eba141b087890 */ /* 0x000fe2000fffe03f */
[----:B------:R-:W-:Y:S01]  /*3290*/  FMNMX.FTZ R2, R187, R2, !PT ;  /* 0x00000002bb027209 */ /* 0x000fe20007810000 */
[----:B------:R-:W-:Y:S01]  /*32a0*/  UIADD3 UR7, UR26, 0x1715609d, URZ ;  /* 0x1715609d1a077890 */ /* 0x000fe2000fffe03f */
[----:B------:R-:W-:Y:S01]  /*32b0*/  LDSM.16.MT88.4 R88, [R218+0x9000] ;  /* 0x00900000da58783b */ /* 0x000fe20000004200 */
[----:B------:R-:W-:Y:S01]  /*32c0*/  IMAD.WIDE.U32 R246, R125, -0x326172a9, RZ ;  /* 0xcd9e8d577df67825 */ /* 0x000fe200078e00ff */
[----:B------:R-:W-:Y:S01]  /*32d0*/  FMNMX.FTZ R4, R185, R2, !PT ;  /* 0x00000002b9047209 */ /* 0x000fe20007810000 */
[----:B------:R-:W-:Y:S01]  /*32e0*/  UIADD3 UR4, UR4, 0x1, URZ ;  /* 0x0000000104047890 */ /* 0x000fe2000fffe03f */
        /* <DEDUP_REMOVED lines=20> */
[----:B-1----:R-:W-:-:S02]  /*3430*/  LOP3.LUT R5, R133, R23, RZ, 0x3c, !PT ;  /* 0x0000001785057212 */ /* 0x002fc400078e3cff */
[----:B------:R-:W-:Y:S01]  /*3440*/  FMNMX.FTZ R2, R211, R2, !PT ;  /* 0x00000002d3027209 */ /* 0x000fe20007810000 */
[----:B------:R-:W1:Y:S02]  /*3450*/  SHFL.BFLY PT, R134, R4, 0x2, 0x1f ;  /* 0x0c401f0004867f89 */ /* 0x000e6400000e0000 */
[----:B------:R-:W-:Y:S01]  /*3460*/  IMAD.WIDE.U32 R86, R5, -0x2daee0ad, RZ ;  /* 0xd2511f5305567825 */ /* 0x000fe200078e00ff */
[----:B------:R-:W-:Y:S01]  /*3470*/  FMNMX.FTZ R2, R208, R2, !PT ;  /* 0x00000002d0027209 */ /* 0x000fe20007810000 */
[----:B------:R-:W-:Y:S03]  /*3480*/  LDSM.16.MT88.4 R120, [R218+0xa400] ;  /* 0x00a40000da78783b */ /* 0x000fe60000004200 */
[----:B------:R-:W-:Y:S01]  /*3490*/  FMNMX.FTZ R2, R209, R2, !PT ;  /* 0x00000002d1027209 */ /* 0x000fe20007810000 */
[----:B------:R-:W-:Y:S03]  /*34a0*/  LDSM.16.MT88.4 R112, [R218+0xb400] ;  /* 0x00b40000da70783b */ /* 0x000fe60000004200 */
[----:B------:R-:W-:-:S04]  /*34b0*/  FMNMX.FTZ R2, R210, R2, !PT ;  /* 0x00000002d2027209 */ /* 0x000fc80007810000 */
[----:B------:R-:W-:-:S04]  /*34c0*/  FMNMX.FTZ R2, R234, R2, !PT ;  /* 0x00000002ea027209 */ /* 0x000fc80007810000 */
[----:B------:R-:W-:-:S04]  /*34d0*/  FMNMX.FTZ R2, R232, R2, !PT ;  /* 0x00000002e8027209 */ /* 0x000fc80007810000 */
[----:B------:R-:W-:Y:S02]  /*34e0*/  FMNMX.FTZ R5, R229, R2, !PT ;  /* 0x00000002e5057209 */ /* 0x000fe40007810000 */
[----:B-1----:R-:W-:Y:S02]  /*34f0*/  FMNMX.FTZ R134, R4, R134, !PT ;  /* 0x0000008604867209 */ /* 0x002fe40007810000 */
[----:B------:R-:W-:Y:S02]  /*3500*/  LOP3.LUT R4, R149, UR27, R6, 0x96, !PT ;  /* 0x0000001b95047c12 */ /* 0x000fe4000f8e9606 */
[----:B------:R-:W-:Y:S01]  /*3510*/  LOP3.LUT R2, R87, UR14, R148, 0x96, !PT ;  /* 0x0000000e57027c12 */ /* 0x000fe2000f8e9694 */
[----:B------:R-:W1:Y:S01]  /*3520*/  SHFL.BFLY PT, R10, R134, 0x1, 0x1f ;  /* 0x0c201f00860a7f89 */ /* 0x000e6200000e0000 */
[----:B------:R-:W-:Y:S01]  /*3530*/  FMNMX.FTZ R8, R228, R5, !PT ;  /* 0x00000005e4087209 */ /* 0x000fe20007810000 */
[----:B------:R-:W-:-:S04]  /*3540*/  IMAD.WIDE.U32 R72, R4, -0x326172a9, RZ ;  /* 0xcd9e8d5704487825 */ /* 0x000fc800078e00ff */
[----:B------:R-:W-:Y:S01]  /*3550*/  IMAD.WIDE.U32 R74, R2, -0x326172a9, RZ ;  /* 0xcd9e8d57024a7825 */ /* 0x000fe200078e00ff */
[----:B------:R-:W2:Y:S01]  /*3560*/  SHFL.BFLY PT, R9, R8, 0x2, 0x1f ;  /* 0x0c401f0008097f89 */ /* 0x000ea200000e0000 */
[----:B------:R-:W-:-:S03]  /*3570*/  LOP3.LUT R4, R73, UR15, R132, 0x96, !PT ;  /* 0x0000000f49047c12 */ /* 0x000fc6000f8e9684 */
[----:B------:R-:W-:Y:S02]  /*3580*/  LOP3.LUT R6, R75, UR13, R72, 0x96, !PT ;  /* 0x0000000d4b067c12 */ /* 0x000fe4000f8e9648 */
[----:B------:R-:W-:-:S04]  /*3590*/  IMAD.WIDE.U32 R4, R4, -0x2daee0ad, RZ ;  /* 0xd2511f5304047825 */ /* 0x000fc800078e00ff */
[----:B------:R-:W-:Y:S01]  /*35a0*/  IMAD.WIDE.U32 R6, R6, -0x2daee0ad, RZ ;  /* 0xd2511f5306067825 */ /* 0x000fe200078e00ff */
[----:B------:R-:W-:-:S04]  /*35b0*/  LOP3.LUT R5, R5, UR12, R86, 0x96, !PT ;  /* 0x0000000c05057c12 */ /* 0x000fc8000f8e9656 */
[----:B------:R-:W-:Y:S01]  /*35c0*/  LOP3.LUT R2, R7, UR10, R4, 0x96, !PT ;  /* 0x0000000a07027c12 */ /* 0x000fe2000f8e9604 */
[----:B------:R-:W-:Y:S01]  /*35d0*/  IMAD.WIDE.U32 R4, R5, -0x326172a9, RZ ;  /* 0xcd9e8d5705047825 */ /* 0x000fe200078e00ff */
[----:B-1----:R-:W-:-:S03]  /*35e0*/  FMNMX.FTZ R134, R134, R10, !PT ;  /* 0x0000000a86867209 */ /* 0x002fc60007810000 */
[----:B------:R-:W-:Y:S01]  /*35f0*/  IMAD.WIDE.U32 R18, R2, -0x326172a9, RZ ;  /* 0xcd9e8d5702127825 */ /* 0x000fe200078e00ff */
[----:B------:R-:W-:Y:S02]  /*3600*/  LOP3.LUT R5, R5, UR11, R74, 0x96, !PT ;  /* 0x0000000b05057c12 */ /* 0x000fe4000f8e964a */
[----:B------:R-:W-:Y:S02]  /*3610*/  FSETP.NEU.FTZ.AND P1, PT, R134, -INF , PT ;  /* 0xff8000008600780b */ /* 0x000fe40003f3d000 */
[----:B------:R-:W-:Y:S01]  /*3620*/  LOP3.LUT R2, R19, UR9, R4, 0x96, !PT ;  /* 0x0000000913027c12 */ /* 0x000fe2000f8e9604 */
[----:B------:R-:W-:Y:S01]  /*3630*/  IMAD.WIDE.U32 R4, R5, -0x2daee0ad, RZ ;  /* 0xd2511f5305047825 */ /* 0x000fe200078e00ff */
[----:B--2---:R-:W-:-:S03]  /*3640*/  FMNMX.FTZ R9, R8, R9, !PT ;  /* 0x0000000908097209 */ /* 0x004fc60007810000 */
[----:B------:R-:W-:Y:S01]  /*3650*/  IMAD.WIDE.U32 R14, R2, -0x2daee0ad, RZ ;  /* 0xd2511f53020e7825 */ /* 0x000fe200078e00ff */
[----:B------:R-:W-:Y:S01]  /*3660*/  LOP3.LUT R6, R5, UR8, R6, 0x96, !PT ;  /* 0x0000000805067c12 */ /* 0x000fe2000f8e9606 */
[----:B------:R-:W1:Y:S02]  /*3670*/  SHFL.BFLY PT, R10, R9, 0x1, 0x1f ;  /* 0x0c201f00090a7f89 */ /* 0x000e6400000e0000 */
[----:B------:R-:W-:Y:S01]  /*3680*/  FMUL.FTZ R2, R134, c[0x0][0x23c] ;  /* 0x00008f0086027a20 */ /* 0x000fe20000410000 */
[----:B------:R-:W-:Y:S01]  /*3690*/  LOP3.LUT R4, R15, UR6, R4, 0x96, !PT ;  /* 0x000000060f047c12 */ /* 0x000fe2000f8e9604 */
[----:B------:R-:W-:-:S03]  /*36a0*/  IMAD.WIDE.U32 R16, R6, -0x326172a9, RZ ;  /* 0xcd9e8d5706107825 */ /* 0x000fc600078e00ff */
[----:B------:R-:W-:Y:S01]  /*36b0*/  FSEL R20, R2, RZ, P1 ;  /* 0x000000ff02147208 */ /* 0x000fe20000800000 */
[----:B------:R-:W-:-:S04]  /*36c0*/  IMAD.WIDE.U32 R4, R4, -0x326172a9, RZ ;  /* 0xcd9e8d5704047825 */ /* 0x000fc800078e00ff */
[----:B------:R-:W-:Y:S01]  /*36d0*/  FFMA.FTZ R7, R32, c[0x0][0x23c], -R20 ;  /* 0x00008f0020077a23 */ /* 0x000fe20000010814 */
[C---:B------:R-:W-:Y:S02]  /*36e0*/  LOP3.LUT R2, R4.reuse, 0xffff, RZ, 0xc0, !PT ;  /* 0x0000ffff04027812 */ /* 0x040fe400078ec0ff */
[----:B------:R-:W-:Y:S01]  /*36f0*/  LOP3.LUT R8, R4, 0xff, RZ, 0xc0, !PT ;  /* 0x000000ff04087812 */ /* 0x000fe200078ec0ff */
[----:B------:R2:W-:Y:S01]  /*3700*/  MUFU.EX2 R161, R7 ;  /* 0x0000000700a17308 */ /* 0x0005e20000000800 */
[----:B------:R-:W-:Y:S02]  /*3710*/  SHF.R.U32.HI R2, RZ, 0x8, R2 ;  /* 0x00000008ff027819 */ /* 0x000fe40000011602 */
[----:B------:R-:W-:Y:S02]  /*3720*/  SHF.R.U32.HI R6, RZ, 0x10, R4 ;  /* 0x00000010ff067819 */ /* 0x000fe40000011604 */
[----:B------:R-:W-:Y:S02]  /*3730*/  PRMT R13, R8, 0x5410, R2 ;  /* 0x00005410080d7816 */ /* 0x000fe40000000002 */
[----:B------:R-:W-:-:S02]  /*3740*/  LOP3.LUT R5, R5, UR17, R16, 0x96, !PT ;  /* 0x0000001105057c12 */ /* 0x000fc4000f8e9610 */
[----:B-1----:R-:W-:Y:S02]  /*3750*/  FMNMX.FTZ R2, R9, R10, !PT ;  /* 0x0000000a09027209 */ /* 0x002fe40007810000 */
[----:B------:R-:W-:Y:S01]  /*3760*/  LOP3.LUT R10, R6, 0xff, RZ, 0xc0, !PT ;  /* 0x000000ff060a7812 */ /* 0x000fe200078ec0ff */
[----:B------:R-:W-:Y:S01]  /*3770*/  FFMA.FTZ R6, R76, c[0x0][0x23c], -R20 ;  /* 0x00008f004c067a23 */ /* 0x000fe20000010814 */
[----:B------:R-:W-:Y:S02]  /*3780*/  SHF.R.U32.HI R12, RZ, 0x18, R4 ;  /* 0x00000018ff0c7819 */ /* 0x000fe40000011604 */
[----:B------:R-:W-:Y:S01]  /*3790*/  LOP3.LUT R4, R5, 0xffff, RZ, 0xc0, !PT ;  /* 0x0000ffff05047812 */ /* 0x000fe200078ec0ff */
[----:B------:R1:W-:Y:S01]  /*37a0*/  MUFU.EX2 R252, R6 ;  /* 0x0000000600fc7308 */ /* 0x0003e20000000800 */
[----:B------:R-:W-:Y:S01]  /*37b0*/  SHF.R.U32.HI R9, RZ, 0x10, R5 ;  /* 0x00000010ff097819 */ /* 0x000fe20000011605 */
[----:B--2---:R-:W-:Y:S01]  /*37c0*/  FFMA.FTZ R7, R33, c[0x0][0x23c], -R20 ;  /* 0x00008f0021077a23 */ /* 0x004fe20000010814 */
[----:B------:R-:W-:-:S02]  /*37d0*/  FSETP.NEU.FTZ.AND P1, PT, R2, -INF , PT ;  /* 0xff8000000200780b */ /* 0x000fc40003f3d000 */
[----:B------:R-:W-:Y:S02]  /*37e0*/  LOP3.LUT R11, R5, 0xff, RZ, 0xc0, !PT ;  /* 0x000000ff050b7812 */ /* 0x000fe400078ec0ff */
[----:B------:R-:W-:Y:S01]  /*37f0*/  SHF.R.U32.HI R8, RZ, 0x18, R5 ;  /* 0x00000018ff087819 */ /* 0x000fe20000011605 */
[----:B------:R2:W-:Y:S01]  /*3800*/  MUFU.EX2 R160, R7 ;  /* 0x0000000700a07308 */ /* 0x0005e20000000800 */
[----:B------:R-:W-:Y:S02]  /*3810*/  SHF.R.U32.HI R5, RZ, 0x8, R4 ;  /* 0x00000008ff057819 */ /* 0x000fe40000011604 */
[----:B------:R-:W-:Y:S02]  /*3820*/  LOP3.LUT R4, R9, 0xff, RZ, 0xc0, !PT ;  /* 0x000000ff09047812 */ /* 0x000fe400078ec0ff */
[----:B------:R-:W-:Y:S02]  /*3830*/  PRMT R10, R10, 0x5410, R12 ;  /* 0x000054100a0a7816 */ /* 0x000fe4000000000c */
[----:B------:R-:W-:Y:S01]  /*3840*/  PRMT R12, R4, 0x5410, R8 ;  /* 0x00005410040c7816 */ /* 0x000fe20000000008 */
[----:B-1----:R-:W-:Y:S01]  /*3850*/  FMUL.FTZ R6, R2, c[0x0][0x23c] ;  /* 0x00008f0002067a20 */ /* 0x002fe20000410000 */
[----:B------:R-:W-:-:S02]  /*3860*/  PRMT R11, R11, 0x5410, R5 ;  /* 0x000054100b0b7816 */ /* 0x000fc40000000005 */
[----:B------:R-:W-:Y:S02]  /*3870*/  FMNMX.FTZ R5, R137, R139, !PT ;  /* 0x0000008b89057209 */ /* 0x000fe40007810000 */
[----:B------:R-:W-:Y:S02]  /*3880*/  FSEL R19, R6, RZ, P1 ;  /* 0x000000ff06137208 */ /* 0x000fe40000800000 */
[----:B------:R-:W-:Y:S01]  /*3890*/  FMNMX.FTZ R6, R135, R138, !PT ;  /* 0x0000008a87067209 */ /* 0x000fe20007810000 */
[----:B--2---:R-:W-:Y:S02]  /*38a0*/  FFMA.FTZ R7, R77, c[0x0][0x23c], -R20 ;  /* 0x00008f004d077a23 */ /* 0x004fe40000010814 */
[----:B------:R-:W-:Y:S01]  /*38b0*/  FFMA.FTZ R4, R79, c[0x0][0x23c], -R19 ;  /* 0x00008f004f047a23 */ /* 0x000fe20000010813 */
[----:B------:R-:W-:Y:S01]  /*38c0*/  FMNMX.FTZ R6, R145, R6, !PT ;  /* 0x0000000691067209 */ /* 0x000fe20007810000 */
[----:B------:R1:W-:Y:S08]  /*38d0*/  MUFU.EX2 R245, R7 ;  /* 0x0000000700f57308 */ /* 0x0003f00000000800 */
[----:B------:R2:W-:Y:S01]  /*38e0*/  MUFU.EX2 R142, R4 ;  /* 0x00000004008e7308 */ /* 0x0005e20000000800 */
[----:B-1----:R-:W-:Y:S01]  /*38f0*/  HSET2.LE.AND R7, R10, R243, PT ;  /* 0x000000f30a077233 */ /* 0x002fe20003803000 */
[----:B--2---:R-:W-:-:S02]  /*3900*/  FMNMX.FTZ R4, R147, R5, !PT ;  /* 0x0000000593047209 */ /* 0x004fc40007810000 */
[----:B------:R-:W-:Y:S01]  /*3910*/  FMNMX.FTZ R5, R144, R6, !PT ;  /* 0x0000000690057209 */ /* 0x000fe20007810000 */
[--C-:B------:R-:W-:Y:S01]  /*3920*/  FFMA.FTZ R6, R78, c[0x0][0x23c], -R19.reuse ;  /* 0x00008f004e067a23 */ /* 0x100fe20000010813 */
[----:B------:R-:W-:Y:S01]  /*3930*/  FMNMX.FTZ R0, R146, R4, !PT ;  /* 0x0000000492007209 */ /* 0x000fe20007810000 */
[----:B------:R-:W-:Y:S01]  /*3940*/  FFMA.FTZ R4, R21, c[0x0][0x23c], -R19 ;  /* 0x00008f0015047a23 */ /* 0x000fe20000010813 */
[----:B------:R-:W-:Y:S01]  /*3950*/  FMNMX.FTZ R3, R155, R5, !PT ;  /* 0x000000059b037209 */ /* 0x000fe20007810000 */
[----:B------:R1:W2:Y:S01]  /*3960*/  MUFU.EX2 R141, R6 ;  /* 0x00000006008d7308 */ /* 0x0002a20000000800 */
[----:B------:R-:W-:Y:S02]  /*3970*/  FMNMX.FTZ R0, R165, R0, !PT ;  /* 0x00000000a5007209 */ /* 0x000fe40007810000 */
[----:B------:R-:W-:Y:S02]  /*3980*/  FMNMX.FTZ R3, R154, R3, !PT ;  /* 0x000000039a037209 */ /* 0x000fe40007810000 */
[----:B------:R-:W-:-:S02]  /*3990*/  FMNMX.FTZ R0, R164, R0, !PT ;  /* 0x00000000a4007209 */ /* 0x000fc40007810000 */
[----:B------:R-:W-:Y:S01]  /*39a0*/  FMNMX.FTZ R3, R152, R3, !PT ;  /* 0x0000000398037209 */ /* 0x000fe20007810000 */
[----:B------:R2:W-:Y:S01]  /*39b0*/  MUFU.EX2 R158, R4 ;  /* 0x00000004009e7308 */ /* 0x0005e20000000800 */
[----:B------:R-:W-:-:S04]  /*39c0*/  FMNMX.FTZ R0, R153, R0, !PT ;  /* 0x0000000099007209 */ /* 0x000fc80007810000 */
[----:B------:R-:W-:Y:S01]  /*39d0*/  FMNMX.FTZ R5, R151, R0, !PT ;  /* 0x0000000097057209 */ /* 0x000fe20007810000 */
[----:B------:R-:W-:Y:S01]  /*39e0*/  HSET2.LE.AND R0, R13, R243, PT ;  /* 0x000000f30d007233 */ /* 0x000fe20003803000 */
[----:B-1----:R-:W-:Y:S01]  /*39f0*/  FMNMX.FTZ R6, R150, R3, !PT ;  /* 0x0000000396067209 */ /* 0x002fe20007810000 */
[----:B------:R-:W-:Y:S01]  /*3a00*/  FFMA.FTZ R3, R22, c[0x0][0x23c], -R19 ;  /* 0x00008f0016037a23 */ /* 0x000fe20000010813 */
[----:B------:R-:W-:Y:S02]  /*3a10*/  FMNMX.FTZ R5, R233, R5, !PT ;  /* 0x00000005e9057209 */ /* 0x000fe40007810000 */
[----:B------:R-:W-:Y:S01]  /*3a20*/  FMNMX.FTZ R8, R226, R6, !PT ;  /* 0x00000006e2087209 */ /* 0x000fe20007810000 */
[----:B------:R1:W3:Y:S01]  /*3a30*/  MUFU.EX2 R244, R3 ;  /* 0x0000000300f47308 */ /* 0x0002e20000000800 */
[----:B--2---:R-:W-:-:S04]  /*3a40*/  F2FP.PACK_AB R4, R141, R142 ;  /* 0x0000008e8d04723e */ /* 0x004fc800000000ff */
[----:B------:R-:W-:Y:S02]  /*3a50*/  LOP3.LUT R7, R7, R4, RZ, 0xc0, !PT ;  /* 0x0000000407077212 */ /* 0x000fe400078ec0ff */
[----:B-1----:R-:W-:-:S04]  /*3a60*/  F2FP.PACK_AB R3, R245, R252 ;  /* 0x000000fcf503723e */ /* 0x002fc800000000ff */
[----:B------:R-:W-:Y:S02]  /*3a70*/  LOP3.LUT R6, R0, R3, RZ, 0xc0, !PT ;  /* 0x0000000300067212 */ /* 0x000fe400078ec0ff */
[----:B------:R-:W-:Y:S01]  /*3a80*/  FMNMX.FTZ R0, R231, R5, !PT ;  /* 0x00000005e7007209 */ /* 0x000fe20007810000 */
[--C-:B------:R-:W-:Y:S01]  /*3a90*/  HSET2.LE.AND R5, R12, R243.reuse, PT ;  /* 0x000000f30c057233 */ /* 0x100fe20003803000 */
[----:B------:R-:W-:Y:S02]  /*3aa0*/  FMNMX.FTZ R3, R225, R8, !PT ;  /* 0x00000008e1037209 */ /* 0x000fe40007810000 */
[----:B------:R-:W-:Y:S01]  /*3ab0*/  FMNMX.FTZ R9, R215, R0, !PT ;  /* 0x00000000d7097209 */ /* 0x000fe20007810000 */
[----:B------:R-:W-:Y:S01]  /*3ac0*/  HSET2.LE.AND R0, R11, R243, PT ;  /* 0x000000f30b007233 */ /* 0x000fe20003803000 */
[----:B------:R-:W-:Y:S01]  /*3ad0*/  FMNMX.FTZ R4, R224, R3, !PT ;  /* 0x00000003e0047209 */ /* 0x000fe20007810000 */
[----:B------:R-:W-:Y:S01]  /*3ae0*/  FFMA.FTZ R11, R61, c[0x0][0x23c], -R20 ;  /* 0x00008f003d0b7a23 */ /* 0x000fe20000010814 */
[----:B------:R-:W-:-:S02]  /*3af0*/  F2FP.PACK_AB R3, R160, R161 ;  /* 0x000000a1a003723e */ /* 0x000fc400000000ff */
[----:B------:R-:W-:Y:S01]  /*3b00*/  FMNMX.FTZ R10, R212, R4, !PT ;  /* 0x00000004d40a7209 */ /* 0x000fe20007810000 */
[----:B------:R-:W-:Y:S01]  /*3b10*/  MUFU.EX2 R166, R11 ;  /* 0x0000000b00a67308 */ /* 0x000fe20000000800 */
[----:B------:R-:W-:Y:S02]  /*3b20*/  LOP3.LUT R4, R0, R3, RZ, 0xc0, !PT ;  /* 0x0000000300047212 */ /* 0x000fe400078ec0ff */
[----:B------:R-:W-:Y:S02]  /*3b30*/  FMNMX.FTZ R0, R213, R9, !PT ;  /* 0x00000009d5007209 */ /* 0x000fe40007810000 */
[----:B------:R-:W-:Y:S02]  /*3b40*/  FMNMX.FTZ R3, R240, R10, !PT ;  /* 0x0000000af0037209 */ /* 0x000fe40007810000 */
[----:B------:R-:W-:Y:S02]  /*3b50*/  FMNMX.FTZ R0, R241, R0, !PT ;  /* 0x00000000f1007209 */ /* 0x000fe40007810000 */
[----:B---3--:R-:W-:-:S02]  /*3b60*/  F2FP.PACK_AB R8, R244, R158 ;  /* 0x0000009ef408723e */ /* 0x008fc400000000ff */
[----:B------:R-:W-:Y:S02]  /*3b70*/  FMNMX.FTZ R3, R238, R3, !PT ;  /* 0x00000003ee037209 */ /* 0x000fe40007810000 */
[----:B------:R-:W-:Y:S02]  /*3b80*/  FMNMX.FTZ R0, R242, R0, !PT ;  /* 0x00000000f2007209 */ /* 0x000fe40007810000 */
[----:B------:R-:W-:Y:S02]  /*3b90*/  LOP3.LUT R5, R5, R8, RZ, 0xc0, !PT ;  /* 0x0000000805057212 */ /* 0x000fe400078ec0ff */
[----:B------:R-:W-:Y:S02]  /*3ba0*/  FMNMX.FTZ R3, R235, R3, !PT ;  /* 0x00000003eb037209 */ /* 0x000fe40007810000 */
[----:B------:R-:W-:Y:S01]  /*3bb0*/  FMNMX.FTZ R8, R237, R0, !PT ;  /* 0x00000000ed087209 */ /* 0x000fe20007810000 */
[--C-:B------:R-:W-:Y:S01]  /*3bc0*/  FFMA.FTZ R0, R85, c[0x0][0x23c], -R20.reuse ;  /* 0x00008f0055007a23 */ /* 0x100fe20000010814 */
[----:B------:R-:W-:Y:S01]  /*3bd0*/  FMNMX.FTZ R10, R236, R3, !PT ;  /* 0x00000003ec0a7209 */ /* 0x000fe20007810000 */
[C---:B------:R-:W-:Y:S01]  /*3be0*/  HMMA.16816.F32 R40, R4.reuse, R88, RZ ;  /* 0x000000580428723c */ /* 0x040fe200000018ff */
[----:B------:R-:W-:Y:S01]  /*3bf0*/  FMNMX.FTZ R3, R239, R8, !PT ;  /* 0x00000008ef037209 */ /* 0x000fe20007810000 */
[----:B------:R1:W2:Y:S01]  /*3c00*/  MUFU.EX2 R24, R0 ;  /* 0x0000000000187308 */ /* 0x0002a20000000800 */
[----:B------:R-:W-:Y:S01]  /*3c10*/  FFMA.FTZ R8, R84, c[0x0][0x23c], -R20 ;  /* 0x00008f0054087a23 */ /* 0x000fe20000010814 */
[----:B------:R-:W3:Y:S04]  /*3c20*/  SHFL.BFLY PT, R15, R10, 0x2, 0x1f ;  /* 0x0c401f000a0f7f89 */ /* 0x000ee800000e0000 */
[----:B------:R-:W4:Y:S01]  /*3c30*/  SHFL.BFLY PT, R16, R3, 0x2, 0x1f ;  /* 0x0c401f0003107f89 */ /* 0x000f2200000e0000 */
[C---:B------:R-:W-:Y:S01]  /*3c40*/  HMMA.16816.F32 R28, R4.reuse, R80, RZ ;  /* 0x00000050041c723c */ /* 0x040fe200000018ff */
[----:B------:R5:W-:Y:S07]  /*3c50*/  MUFU.EX2 R143, R8 ;  /* 0x00000008008f7308 */ /* 0x000bee0000000800 */
[----:B------:R-:W-:Y:S01]  /*3c60*/  HMMA.16816.F32 R48, R4, R92, RZ ;  /* 0x0000005c0430723c */ /* 0x000fe200000018ff */
[----:B-1----:R-:W-:Y:S01]  /*3c70*/  LOP3.LUT R0, R17, UR7, R18, 0x96, !PT ;  /* 0x0000000711007c12 */ /* 0x002fe2000f8e9612 */
[----:B--2---:R-:W-:-:S06]  /*3c80*/  IMAD.MOV.U32 R18, RZ, RZ, R24 ;  /* 0x000000ffff127224 */ /* 0x004fcc00078e0018 */
[----:B------:R-:W-:Y:S01]  /*3c90*/  HMMA.16816.F32 R24, R4, R104, RZ ;  /* 0x000000680418723c */ /* 0x000fe200000018ff */
[----:B-----5:R-:W-:Y:S01]  /*3ca0*/  IMAD.WIDE.U32 R8, R0, -0x2daee0ad, RZ ;  /* 0xd2511f5300087825 */ /* 0x020fe200078e00ff */
[----:B---3--:R-:W-:-:S03]  /*3cb0*/  FMNMX.FTZ R11, R10, R15, !PT ;  /* 0x0000000f0a0b7209 */ /* 0x008fc60007810000 */
[----:B------:R-:W-:Y:S01]  /*3cc0*/  FFMA.FTZ R0, R60, c[0x0][0x23c], -R20 ;  /* 0x00008f003c007a23 */ /* 0x000fe20000010814 */
[----:B------:R-:W-:Y:S01]  /*3cd0*/  LOP3.LUT R13, R8, 0xff, RZ, 0xc0, !PT ;  /* 0x000000ff080d7812 */ /* 0x000fe200078ec0ff */
[----:B------:R-:W-:Y:S01]  /*3ce0*/  FFMA.FTZ R10, R62, c[0x0][0x23c], -R19 ;  /* 0x00008f003e0a7a23 */ /* 0x000fe20000010813 */
[----:B------:R-:W-:Y:S01]  /*3cf0*/  SHF.R.U32.HI R12, RZ, 0x10, R8 ;  /* 0x00000010ff0c7819 */ /* 0x000fe20000011608 */
[----:B------:R1:W2:Y:S01]  /*3d00*/  MUFU.EX2 R159, R0 ;  /* 0x00000000009f7308 */ /* 0x0002a20000000800 */
[----:B----4-:R-:W-:Y:S01]  /*3d10*/  FMNMX.FTZ R17, R3, R16, !PT ;  /* 0x0000001003117209 */ /* 0x010fe20007810000 */
[C---:B------:R-:W-:Y:S01]  /*3d20*/  HMMA.16816.F32 R56, R4.reuse, R100, RZ ;  /* 0x000000640438723c */ /* 0x040fe200000018ff */
[----:B------:R-:W3:Y:S05]  /*3d30*/  SHFL.BFLY PT, R16, R11, 0x1, 0x1f ;  /* 0x0c201f000b107f89 */ /* 0x000eea00000e0000 */
[----:B------:R4:W-:Y:S02]  /*3d40*/  MUFU.EX2 R157, R10 ;  /* 0x0000000a009d7308 */ /* 0x0009e40000000800 */
[----:B------:R-:W-:Y:S01]  /*3d50*/  HMMA.16816.F32 R36, R4, R96, RZ ;  /* 0x000000600424723c */ /* 0x000fe200000018ff */
[----:B-1----:R-:W-:-:S02]  /*3d60*/  LOP3.LUT R0, R9, UR16, R14, 0x96, !PT ;  /* 0x0000001009007c12 */ /* 0x002fc4000f8e960e */
[----:B------:R-:W-:-:S05]  /*3d70*/  LOP3.LUT R9, R8, 0xffff, RZ, 0xc0, !PT ;  /* 0x0000ffff08097812 */ /* 0x000fca00078ec0ff */
[C---:B------:R-:W-:Y:S01]  /*3d80*/  HMMA.16816.F32 R44, R4.reuse, R82, RZ ;  /* 0x00000052042c723c */ /* 0x040fe200000018ff */
[----:B------:R-:W-:Y:S02]  /*3d90*/  SHF.R.U32.HI R14, RZ, 0x18, R8 ;  /* 0x00000018ff0e7819 */ /* 0x000fe40000011608 */
[----:B------:R-:W-:Y:S01]  /*3da0*/  SHF.R.U32.HI R8, RZ, 0x8, R9 ;  /* 0x00000008ff087819 */ /* 0x000fe20000011609 */
[--C-:B------:R-:W-:Y:S01]  /*3db0*/  FFMA.FTZ R9, R124, c[0x0][0x23c], -R19.reuse ;  /* 0x00008f007c097a23 */ /* 0x100fe20000010813 */
[----:B------:R-:W-:Y:S01]  /*3dc0*/  LOP3.LUT R3, R0, 0xffff, RZ, 0xc0, !PT ;  /* 0x0000ffff00037812 */ /* 0x000fe200078ec0ff */
[----:B----4-:R-:W-:Y:S01]  /*3dd0*/  FFMA.FTZ R10, R63, c[0x0][0x23c], -R19 ;  /* 0x00008f003f0a7a23 */ /* 0x010fe20000010813 */
[----:B------:R-:W-:Y:S01]  /*3de0*/  PRMT R15, R13, 0x5410, R8 ;  /* 0x000054100d0f7816 */ /* 0x000fe20000000008 */
[----:B------:R1:W-:Y:S01]  /*3df0*/  MUFU.EX2 R162, R9 ;  /* 0x0000000900a27308 */ /* 0x0003e20000000800 */
[----:B------:R-:W-:Y:S01]  /*3e00*/  LOP3.LUT R8, R12, 0xff, RZ, 0xc0, !PT ;  /* 0x000000ff0c087812 */ /* 0x000fe200078ec0ff */
[----:B------:R-:W4:Y:S01]  /*3e10*/  LDSM.16.MT88.4 R124, [R218+0x9400] ;  /* 0x00940000da7c783b */ /* 0x000f220000004200 */
[----:B------:R-:W-:Y:S01]  /*3e20*/  SHF.R.U32.HI R3, RZ, 0x8, R3 ;  /* 0x00000008ff037819 */ /* 0x000fe20000011603 */
[----:B------:R-:W-:Y:S01]  /*3e30*/  HMMA.16816.F32 R68, R4, R90, RZ ;  /* 0x0000005a0444723c */ /* 0x000fe200000018ff */
[----:B------:R-:W-:-:S02]  /*3e40*/  PRMT R14, R8, 0x5410, R14 ;  /* 0x00005410080e7816 */ /* 0x000fc4000000000e */
[----:B------:R-:W-:Y:S01]  /*3e50*/  SHF.R.U32.HI R8, RZ, 0x10, R0 ;  /* 0x00000010ff087819 */ /* 0x000fe20000011600 */
[----:B------:R5:W2:Y:S04]  /*3e60*/  MUFU.EX2 R167, R10 ;  /* 0x0000000a00a77308 */ /* 0x000aa80000000800 */
[----:B------:R-:W-:Y:S01]  /*3e70*/  HMMA.16816.F32 R64, R4, R106, RZ ;  /* 0x0000006a0440723c */ /* 0x000fe200000018ff */
[----:B-1----:R-:W-:-:S04]  /*3e80*/  LOP3.LUT R9, R0, 0xff, RZ, 0xc0, !PT ;  /* 0x000000ff00097812 */ /* 0x002fc800078ec0ff */
[----:B------:R-:W-:-:S03]  /*3e90*/  PRMT R12, R9, 0x5410, R3 ;  /* 0x00005410090c7816 */ /* 0x000fc60000000003 */
[C---:B------:R-:W-:Y:S01]  /*3ea0*/  HMMA.16816.F32 R60, R4.reuse, R94, RZ ;  /* 0x0000005e043c723c */ /* 0x040fe200000018ff */
[----:B------:R-:W-:Y:S02]  /*3eb0*/  SHF.R.U32.HI R3, RZ, 0x18, R0 ;  /* 0x00000018ff037819 */ /* 0x000fe40000011600 */
[----:B------:R-:W-:Y:S01]  /*3ec0*/  LOP3.LUT R0, R8, 0xff, RZ, 0xc0, !PT ;  /* 0x000000ff08007812 */ /* 0x000fe200078ec0ff */
[----:B------:R-:W-:Y:S01]  /*3ed0*/  FFMA.FTZ R8, R136, c[0x0][0x23c], -R19 ;  /* 0x00008f0088087a23 */ /* 0x000fe20000010813 */
[----:B------:R-:W-:Y:S01]  /*3ee0*/  LOP3.LUT R9, R247, R23, RZ, 0x3c, !PT ;  /* 0x00000017f7097212 */ /* 0x000fe200078e3cff */
[----:B------:R-:W-:Y:S01]  /*3ef0*/  IMAD.MOV.U32 R247, RZ, RZ, R158 ;  /* 0x000000fffff77224 */ /* 0x000fe200078e009e */
[----:B------:R-:W-:Y:S01]  /*3f00*/  PRMT R13, R0, 0x5410, R3 ;  /* 0x00005410000d7816 */ /* 0x000fe20000000003 */
[----:B------:R1:W1:Y:S01]  /*3f10*/  MUFU.EX2 R156, R8 ;  /* 0x00000008009c7308 */ /* 0x0002620000000800 */
[--C-:B------:R-:W-:Y:S01]  /*3f20*/  HSET2.LE.AND R0, R15, R243.reuse, PT ;  /* 0x000000f30f007233 */ /* 0x100fe20003803000 */
[----:B--2---:R-:W-:Y:S01]  /*3f30*/  F2FP.PACK_AB R3, R166, R159 ;  /* 0x0000009fa603723e */ /* 0x004fe200000000ff */
[----:B------:R-:W-:Y:S01]  /*3f40*/  IMAD.WIDE.U32 R84, R9, -0x2daee0ad, RZ ;  /* 0xd2511f5309547825 */ /* 0x000fe200078e00ff */
[----:B---3--:R-:W-:Y:S01]  /*3f50*/  FMNMX.FTZ R136, R11, R16, !PT ;  /* 0x000000100b887209 */ /* 0x008fe20007810000 */
[----:B------:R-:W-:Y:S01]  /*3f60*/  HMMA.16816.F32 R76, R4, R102, RZ ;  /* 0x00000066044c723c */ /* 0x000fe200000018ff */
[----:B-----5:R-:W-:Y:S01]  /*3f70*/  LOP3.LUT R10, R0, R3, RZ, 0xc0, !PT ;  /* 0x00000003000a7212 */ /* 0x020fe200078ec0ff */
[----:B------:R-:W-:Y:S01]  /*3f80*/  HSET2.LE.AND R0, R14, R243, PT ;  /* 0x000000f30e007233 */ /* 0x000fe20003803000 */
[----:B------:R-:W-:-:S02]  /*3f90*/  F2FP.PACK_AB R3, R167, R157 ;  /* 0x0000009da703723e */ /* 0x000fc400000000ff */
[----:B------:R-:W-:Y:S02]  /*3fa0*/  F2FP.PACK_AB R9, R143, R18 ;  /* 0x000000128f09723e */ /* 0x000fe400000000ff */
[----:B------:R-:W-:Y:S01]  /*3fb0*/  LOP3.LUT R11, R0, R3, RZ, 0xc0, !PT ;  /* 0x00000003000b7212 */ /* 0x000fe200078ec0ff */
[--C-:B------:R-:W-:Y:S01]  /*3fc0*/  HSET2.LE.AND R0, R13, R243.reuse, PT ;  /* 0x000000f30d007233 */ /* 0x100fe20003803000 */
[----:B------:R-:W-:Y:S01]  /*3fd0*/  HMMA.16816.F32 R32, R4, R98, RZ ;  /* 0x000000620420723c */ /* 0x000fe200000018ff */
[----:B------:R-:W2:Y:S01]  /*3fe0*/  SHFL.BFLY PT, R7, R17, 0x1, 0x1f ;  /* 0x0c201f0011077f89 */ /* 0x000ea200000e0000 */
[----:B-1----:R-:W-:Y:S01]  /*3ff0*/  HSET2.LE.AND R8, R12, R243, PT ;  /* 0x000000f30c087233 */ /* 0x002fe20003803000 */
[----:B------:R-:W-:Y:S02]  /*4000*/  LOP3.LUT R12, R85, UR14, R148, 0x96, !PT ;  /* 0x0000000e550c7c12 */ /* 0x000fe4000f8e9694 */
[----:B------:R-:W-:Y:S02]  /*4010*/  F2FP.PACK_AB R3, R156, R162 ;  /* 0x000000a29c03723e */ /* 0x000fe400000000ff */
[----:B------:R-:W-:Y:S01]  /*4020*/  LOP3.LUT R8, R8, R9, RZ, 0xc0, !PT ;  /* 0x0000000908087212 */ /* 0x000fe200078ec0ff */
[----:B------:R-:W-:Y:S01]  /*4030*/  IMAD.WIDE.U32 R248, R12, -0x326172a9, RZ ;  /* 0xcd9e8d570cf87825 */ /* 0x000fe200078e00ff */
[----:B------:R-:W-:-:S02]  /*4040*/  LOP3.LUT R9, R0, R3, RZ, 0xc0, !PT ;  /* 0x0000000300097212 */ /* 0x000fc400078ec0ff */
[----:B------:R-:W-:Y:S01]  /*4050*/  LOP3.LUT R0, R73, UR15, R246, 0x96, !PT ;  /* 0x0000000f49007c12 */ /* 0x000fe2000f8e96f6 */
[C---:B------:R-:W-:Y:S01]  /*4060*/  FMUL.FTZ R6, R136.reuse, c[0x0][0x23c] ;  /* 0x00008f0088067a20 */ /* 0x040fe20000410000 */
[----:B------:R-:W-:Y:S01]  /*4070*/  LOP3.LUT R3, R249, UR13, R72, 0x96, !PT ;  /* 0x0000000df9037c12 */ /* 0x000fe2000f8e9648 */
[----:B------:R-:W-:Y:S01]  /*4080*/  IMAD.MOV.U32 R73, RZ, RZ, R157 ;  /* 0x000000ffff497224 */ /* 0x000fe200078e009d */
[----:B------:R-:W-:Y:S01]  /*4090*/  FSETP.NEU.FTZ.AND P1, PT, R136, -INF , PT ;  /* 0xff8000008800780b */ /* 0x000fe20003f3d000 */
[----:B------:R-:W-:Y:S01]  /*40a0*/  IMAD.WIDE.U32 R4, R0, -0x2daee0ad, RZ ;  /* 0xd2511f5300047825 */ /* 0x000fe200078e00ff */
[----:B----4-:R-:W-:Y:S02]  /*40b0*/  HMMA.16816.F32 R200, R8, R124, R40 ;  /* 0x0000007c08c8723c */ /* 0x010fe40000001828 */
[----:B------:R-:W-:Y:S01]  /*40c0*/  FSEL R16, R6, RZ, P1 ;  /* 0x000000ff06107208 */ /* 0x000fe20000800000 */
[----:B------:R-:W-:Y:S01]  /*40d0*/  IMAD.WIDE.U32 R12, R3, -0x2daee0ad, RZ ;  /* 0xd2511f53030c7825 */ /* 0x000fe200078e00ff */
[----:B------:R-:W-:-:S03]  /*40e0*/  LOP3.LUT R3, R5, UR12, R84, 0x96, !PT ;  /* 0x0000000c05037c12 */ /* 0x000fc6000f8e9654 */
[----:B------:R-:W-:Y:S01]  /*40f0*/  FFMA.FTZ R5, R135, c[0x0][0x23c], -R16 ;  /* 0x00008f0087057a23 */ /* 0x000fe20000010810 */
[----:B------:R-:W-:Y:S01]  /*4100*/  LOP3.LUT R0, R13, UR10, R4, 0x96, !PT ;  /* 0x0000000a0d007c12 */ /* 0x000fe2000f8e9604 */
[C---:B------:R-:W-:Y:S01]  /*4110*/  HMMA.16816.F32 R196, R8.reuse, R116, R24 ;  /* 0x0000007408c4723c */ /* 0x040fe20000001818 */
[----:B--2---:R-:W-:Y:S01]  /*4120*/  FMNMX.FTZ R135, R17, R7, !PT ;  /* 0x0000000711877209 */ /* 0x004fe20007810000 */
[----:B------:R1:W-:Y:S01]  /*4130*/  MUFU.EX2 R250, R5 ;  /* 0x0000000500fa7308 */ /* 0x0003e20000000800 */
[----:B------:R-:W-:Y:S02]  /*4140*/  IMAD.MOV.U32 R43, RZ, RZ, R143 ;  /* 0x000000ffff2b7224 */ /* 0x000fe400078e008f */
[----:B------:R-:W-:Y:S01]  /*4150*/  IMAD.WIDE.U32 R40, R0, -0x326172a9, RZ ;  /* 0xcd9e8d5700287825 */ /* 0x000fe200078e00ff */
[----:B------:R-:W-:Y:S02]  /*4160*/  FSETP.NEU.FTZ.AND P1, PT, R135, -INF , PT ;  /* 0xff8000008700780b */ /* 0x000fe40003f3d000 */
[----:B------:R-:W-:Y:S01]  /*4170*/  HMMA.16816.F32 R204, R8, R128, R28 ;  /* 0x0000008008cc723c */ /* 0x000fe2000000181c */
[----:B------:R-:W-:-:S02]  /*4180*/  FFMA.FTZ R0, R138, c[0x0][0x23c], -R16 ;  /* 0x00008f008a007a23 */ /* 0x000fc40000010810 */
[----:B------:R-:W-:Y:S02]  /*4190*/  IMAD.MOV.U32 R42, RZ, RZ, R142 ;  /* 0x000000ffff2a7224 */ /* 0x000fe400078e008e */
[----:B------:R2:W-:Y:S01]  /*41a0*/  MUFU.EX2 R21, R0 ;  /* 0x0000000000157308 */ /* 0x0005e20000000800 */
[----:B------:R-:W-:Y:S02]  /*41b0*/  IMAD.MOV.U32 R27, RZ, RZ, R141 ;  /* 0x000000ffff1b7224 */ /* 0x000fe400078e008d */
[----:B------:R-:W-:Y:S01]  /*41c0*/  IMAD.MOV.U32 R31, RZ, RZ, R161 ;  /* 0x000000ffff1f7224 */ /* 0x000fe200078e00a1 */
[----:B------:R-:W-:Y:S01]  /*41d0*/  HMMA.16816.F32 R192, R8, R120, R48 ;  /* 0x0000007808c0723c */ /* 0x000fe20000001830 */
[----:B-1----:R-:W-:-:S04]  /*41e0*/  IMAD.WIDE.U32 R4, R3, -0x326172a9, RZ ;  /* 0xcd9e8d5703047825 */ /* 0x002fc800078e00ff */
[----:B------:R-:W-:Y:S01]  /*41f0*/  FFMA.FTZ R3, R145, c[0x0][0x23c], -R16 ;  /* 0x00008f0091037a23 */ /* 0x000fe20000010810 */
[----:B------:R-:W-:Y:S01]  /*4200*/  LOP3.LUT R5, R5, UR11, R248, 0x96, !PT ;  /* 0x0000000b05057c12 */ /* 0x000fe2000f8e96f8 */
[----:B------:R-:W-:Y:S01]  /*4210*/  IMAD.MOV.U32 R30, RZ, RZ, R160 ;  /* 0x000000ffff1e7224 */ /* 0x000fe200078e00a0 */
[----:B------:R-:W-:Y:S01]  /*4220*/  HMMA.16816.F32 R188, R8, R112, R36 ;  /* 0x0000007008bc723c */ /* 0x000fe20000001824 */
[----:B------:R1:W-:Y:S01]  /*4230*/  MUFU.EX2 R72, R3 ;  /* 0x0000000300487308 */ /* 0x0003e20000000800 */
[----:B------:R-:W-:Y:S01]  /*4240*/  IMAD.MOV.U32 R29, RZ, RZ, R159 ;  /* 0x000000ffff1d7224 */ /* 0x000fe200078e009f */
[----:B--2---:R-:W-:Y:S01]  /*4250*/  LOP3.LUT R0, R41, UR9, R4, 0x96, !PT ;  /* 0x0000000929007c12 */ /* 0x004fe2000f8e9604 */
[----:B------:R-:W-:-:S04]  /*4260*/  IMAD.WIDE.U32 R4, R5, -0x2daee0ad, RZ ;  /* 0xd2511f5305047825 */ /* 0x000fc800078e00ff */
[----:B------:R-:W-:Y:S01]  /*4270*/  HMMA.16816.F32 R168, R8, R108, R56 ;  /* 0x0000006c08a8723c */ /* 0x000fe20000001838 */
[----:B------:R-:W-:-:S04]  /*4280*/  IMAD.WIDE.U32 R22, R0, -0x2daee0ad, RZ ;  /* 0xd2511f5300167825 */ /* 0x000fc800078e00ff */
[----:B------:R-:W-:Y:S01]  /*4290*/  FMUL.FTZ R0, R135, c[0x0][0x23c] ;  /* 0x00008f0087007a20 */ /* 0x000fe20000410000 */
[----:B------:R-:W-:Y:S01]  /*42a0*/  LOP3.LUT R4, R23, UR6, R4, 0x96, !PT ;  /* 0x0000000617047c12 */ /* 0x000fe2000f8e9604 */
[----:B------:R-:W-:Y:S01]  /*42b0*/  IMAD.MOV.U32 R28, RZ, RZ, R156 ;  /* 0x000000ffff1c7224 */ /* 0x000fe200078e009c */
[C---:B------:R-:W-:Y:S01]  /*42c0*/  HMMA.16816.F32 R180, R8.reuse, R130, R44 ;  /* 0x0000008208b4723c */ /* 0x040fe2000000182c */
[----:B-1----:R-:W-:Y:S01]  /*42d0*/  FFMA.FTZ R3, R144, c[0x0][0x23c], -R16 ;  /* 0x00008f0090037a23 */ /* 0x002fe20000010810 */
[----:B------:R-:W-:Y:S01]  /*42e0*/  FSEL R17, R0, RZ, P1 ;  /* 0x000000ff00117208 */ /* 0x000fe20000800000 */
[----:B------:R-:W-:Y:S01]  /*42f0*/  IMAD.MOV.U32 R144, RZ, RZ, R42 ;  /* 0x000000ffff907224 */ /* 0x000fe200078e002a */
[----:B------:R-:W-:Y:S01]  /*4300*/  LOP3.LUT R0, R5, UR8, R12, 0x96, !PT ;  /* 0x0000000805007c12 */ /* 0x000fe2000f8e960c */
[----:B------:R1:W-:Y:S01]  /*4310*/  MUFU.EX2 R251, R3 ;  /* 0x0000000300fb7308 */ /* 0x0003e20000000800 */
[----:B------:R-:W-:Y:S02]  /*4320*/  IMAD.WIDE.U32 R4, R4, -0x326172a9, RZ ;  /* 0xcd9e8d5704047825 */ /* 0x000fe400078e00ff */
[----:B------:R-:W-:Y:S02]  /*4330*/  HMMA.16816.F32 R176, R8, R126, R68 ;  /* 0x0000007e08b0723c */ /* 0x000fe40000001844 */
[----:B------:R-:W-:Y:S01]  /*4340*/  IMAD.WIDE.U32 R14, R0, -0x326172a9, RZ ;  /* 0xcd9e8d57000e7825 */ /* 0x000fe200078e00ff */
[----:B------:R-:W-:-:S02]  /*4350*/  SHF.R.U32.HI R6, RZ, 0x10, R4 ;  /* 0x00000010ff067819 */ /* 0x000fc40000011604 */
[----:B------:R-:W-:Y:S01]  /*4360*/  LOP3.LUT R12, R4, 0xff, RZ, 0xc0, !PT ;  /* 0x000000ff040c7812 */ /* 0x000fe200078ec0ff */
[----:B------:R-:W-:Y:S01]  /*4370*/  FFMA.FTZ R0, R147, c[0x0][0x23c], -R17 ;  /* 0x00008f0093007a23 */ /* 0x000fe20000010811 */
[----:B------:R-:W-:Y:S01]  /*4380*/  SHF.R.U32.HI R13, RZ, 0x18, R4 ;  /* 0x00000018ff0d7819 */ /* 0x000fe20000011604 */
[----:B------:R-:W-:Y:S01]  /*4390*/  HMMA.16816.F32 R172, R8, R118, R64 ;  /* 0x0000007608ac723c */ /* 0x000fe20000001840 */
[----:B------:R-:W-:Y:S01]  /*43a0*/  IMAD.MOV.U32 R138, RZ, RZ, R29 ;  /* 0x000000ffff8a7224 */ /* 0x000fe200078e001d */
[----:B------:R2:W-:Y:S01]  /*43b0*/  MUFU.EX2 R145, R0 ;  /* 0x0000000000917308 */ /* 0x0005e20000000800 */
[----:B-1----:R-:W-:-:S05]  /*43c0*/  FFMA.FTZ R3, R137, c[0x0][0x23c], -R17 ;  /* 0x00008f0089037a23 */ /* 0x002fca0000010811 */
[C---:B------:R-:W-:Y:S02]  /*43d0*/  HMMA.16816.F32 R156, R8.reuse, R122, R60 ;  /* 0x0000007a089c723c */ /* 0x040fe4000000183c */
[----:B------:R1:W3:Y:S01]  /*43e0*/  MUFU.EX2 R140, R3 ;  /* 0x00000003008c7308 */ /* 0x0002e20000000800 */
[----:B--2---:R-:W-:Y:S02]  /*43f0*/  LOP3.LUT R0, R5, UR17, R14, 0x96, !PT ;  /* 0x0000001105007c12 */ /* 0x004fe4000f8e960e */
[----:B-1----:R-:W-:Y:S01]  /*4400*/  LOP3.LUT R3, R4, 0xffff, RZ, 0xc0, !PT ;  /* 0x0000ffff04037812 */ /* 0x002fe200078ec0ff */
[----:B------:R-:W-:Y:S01]  /*4410*/  FFMA.FTZ R5, R139, c[0x0][0x23c], -R17 ;  /* 0x00008f008b057a23 */ /* 0x000fe20000010811 */
[----:B------:R-:W-:Y:S02]  /*4420*/  LOP3.LUT R4, R6, 0xff, RZ, 0xc0, !PT ;  /* 0x000000ff06047812 */ /* 0x000fe400078ec0ff */
[----:B------:R-:W-:Y:S01]  /*4430*/  SHF.R.U32.HI R7, RZ, 0x8, R3 ;  /* 0x00000008ff077819 */ /* 0x000fe20000011603 */
[----:B------:R-:W1:Y:S01]  /*4440*/  MUFU.EX2 R24, R5 ;  /* 0x0000000500187308 */ /* 0x000e620000000800 */
[----:B------:R-:W-:Y:S01]  /*4450*/  FFMA.FTZ R3, R146, c[0x0][0x23c], -R17 ;  /* 0x00008f0092037a23 */ /* 0x000fe20000010811 */
[----:B------:R-:W-:Y:S01]  /*4460*/  PRMT R13, R4, 0x5410, R13 ;  /* 0x00005410040d7816 */ /* 0x000fe2000000000d */
[----:B------:R-:W-:Y:S01]  /*4470*/  IMAD.MOV.U32 R146, RZ, RZ, R162 ;  /* 0x000000ffff927224 */ /* 0x000fe200078e00a2 */
[----:B------:R-:W-:Y:S01]  /*4480*/  SHF.R.U32.HI R4, RZ, 0x10, R0 ;  /* 0x00000010ff047819 */ /* 0x000fe20000011600 */
[----:B------:R-:W-:Y:S01]  /*4490*/  HMMA.16816.F32 R160, R8, R110, R76 ;  /* 0x0000006e08a0723c */ /* 0x000fe2000000184c */
[----:B------:R-:W-:Y:S01]  /*44a0*/  PRMT R6, R12, 0x5410, R7 ;  /* 0x000054100c067816 */ /* 0x000fe20000000007 */
[----:B------:R-:W-:Y:S01]  /*44b0*/  IMAD.MOV.U32 R87, RZ, RZ, R146 ;  /* 0x000000ffff577224 */ /* 0x000fe200078e0092 */
[----:B------:R2:W4:Y:S01]  /*44c0*/  MUFU.EX2 R137, R3 ;  /* 0x0000000300897308 */ /* 0x0005220000000800 */
[----:B------:R-:W-:-:S02]  /*44d0*/  LOP3.LUT R12, R0, 0xff, RZ, 0xc0, !PT ;  /* 0x000000ff000c7812 */ /* 0x000fc400078ec0ff */
[----:B------:R-:W-:Y:S01]  /*44e0*/  SHF.R.U32.HI R7, RZ, 0x18, R0 ;  /* 0x00000018ff077819 */ /* 0x000fe20000011600 */
[----:B---3--:R-:W-:Y:S01]  /*44f0*/  IMAD.MOV.U32 R76, RZ, RZ, R140 ;  /* 0x000000ffff4c7224 */ /* 0x008fe200078e008c */
[----:B------:R-:W-:Y:S01]  /*4500*/  LOP3.LUT R4, R4, 0xff, RZ, 0xc0, !PT ;  /* 0x000000ff04047812 */ /* 0x000fe200078ec0ff */
[----:B------:R-:W-:Y:S01]  /*4510*/  HMMA.16816.F32 R140, R8, R114, R32 ;  /* 0x00000072088c723c */ /* 0x000fe20000001820 */
[----:B-1----:R-:W-:Y:S02]  /*4520*/  IMAD.MOV.U32 R78, RZ, RZ, R24 ;  /* 0x000000ffff4e7224 */ /* 0x002fe400078e0018 */
[----:B------:R-:W-:-:S04]  /*4530*/  PRMT R7, R4, 0x5410, R7 ;  /* 0x0000541004077816 */ /* 0x000fc80000000007 */
[----:B------:R-:W-:Y:S01]  /*4540*/  IMAD.MOV.U32 R11, RZ, RZ, R30 ;  /* 0x000000ffff0b7224 */ /* 0x000fe200078e001e */
[----:B--2---:R-:W-:Y:S01]  /*4550*/  LOP3.LUT R3, R0, 0xffff, RZ, 0xc0, !PT ;  /* 0x0000ffff00037812 */ /* 0x004fe200078ec0ff */
[----:B------:R-:W-:-:S03]  /*4560*/  HSET2.LE.AND R0, R6, R243, PT ;  /* 0x000000f306007233 */ /* 0x000fc60003803000 */
[----:B------:R-:W-:Y:S02]  /*4570*/  SHF.R.U32.HI R5, RZ, 0x8, R3 ;  /* 0x00000008ff057819 */ /* 0x000fe40000011603 */
[----:B------:R-:W-:Y:S02]  /*4580*/  F2FP.PACK_AB R3, R251, R72 ;  /* 0x00000048fb03723e */ /* 0x000fe400000000ff */
[----:B------:R-:W-:Y:S01]  /*4590*/  PRMT R5, R12, 0x5410, R5 ;  /* 0x000054100c057816 */ /* 0x000fe20000000005 */
[--C-:B------:R-:W-:Y:S01]  /*45a0*/  HSET2.LE.AND R12, R7, R243.reuse, PT ;  /* 0x000000f3070c7233 */ /* 0x100fe20003803000 */
[----:B------:R-:W-:Y:S01]  /*45b0*/  LOP3.LUT R6, R0, R3, RZ, 0xc0, !PT ;  /* 0x0000000300067212 */ /* 0x000fe200078ec0ff */
[--C-:B------:R-:W-:Y:S01]  /*45c0*/  HSET2.LE.AND R0, R13, R243.reuse, PT ;  /* 0x000000f30d007233 */ /* 0x100fe20003803000 */
[----:B----4-:R-:W-:Y:S01]  /*45d0*/  F2FP.PACK_AB R3, R137, R145 ;  /* 0x000000918903723e */ /* 0x010fe200000000ff */
[----:B------:R-:W-:Y:S01]  /*45e0*/  HSET2.LE.AND R4, R5, R243, PT ;  /* 0x000000f305047233 */ /* 0x000fe20003803000 */
[----:B------:R-:W-:-:S02]  /*45f0*/  F2FP.PACK_AB R5, R21, R250 ;  /* 0x000000fa1505723e */ /* 0x000fc400000000ff */
[----:B------:R-:W-:Y:S02]  /*4600*/  F2FP.PACK_AB R13, R78, R76 ;  /* 0x0000004c4e0d723e */ /* 0x000fe400000000ff */
[----:B------:R-:W-:Y:S02]  /*4610*/  LOP3.LUT R4, R4, R5, RZ, 0xc0, !PT ;  /* 0x0000000504047212 */ /* 0x000fe400078ec0ff */
[----:B------:R-:W-:Y:S01]  /*4620*/  LOP3.LUT R7, R0, R3, RZ, 0xc0, !PT ;  /* 0x0000000300077212 */ /* 0x000fe200078ec0ff */
[----:B------:R-:W-:Y:S01]  /*4630*/  FFMA.FTZ R0, R155, c[0x0][0x23c], -R16 ;  /* 0x00008f009b007a23 */ /* 0x000fe20000010810 */
[----:B------:R-:W-:Y:S02]  /*4640*/  LOP3.LUT R5, R12, R13, RZ, 0xc0, !PT ;  /* 0x0000000d0c057212 */ /* 0x000fe400078ec0ff */
[----:B------:R-:W-:Y:S01]  /*4650*/  LOP3.LUT R3, R15, UR7, R40, 0x96, !PT ;  /* 0x000000070f037c12 */ /* 0x000fe2000f8e9628 */
[----:B------:R1:W-:Y:S04]  /*4660*/  MUFU.EX2 R79, R0 ;  /* 0x00000000004f7308 */ /* 0x0003e80000000800 */
[C---:B------:R-:W-:Y:S07]  /*4670*/  HMMA.16816.F32 R36, R4.reuse, R80, RZ ;  /* 0x000000500424723c */ /* 0x040fee00000018ff */
[----:B------:R-:W-:Y:S01]  /*4680*/  IMAD.MOV.U32 R81, RZ, RZ, R31 ;  /* 0x000000ffff517224 */ /* 0x000fe200078e001f */
[----:B------:R-:W-:Y:S01]  /*4690*/  HMMA.16816.F32 R32, R4, R88, RZ ;  /* 0x000000580420723c */ /* 0x000fe200000018ff */
[----:B------:R-:W-:-:S02]  /*46a0*/  IMAD.MOV.U32 R80, RZ, RZ, R252 ;  /* 0x000000ffff507224 */ /* 0x000fc400078e00fc */
[----:B-1----:R-:W-:-:S04]  /*46b0*/  FFMA.FTZ R0, R154, c[0x0][0x23c], -R16 ;  /* 0x00008f009a007a23 */ /* 0x002fc80000010810 */
[----:B------:R-:W-:Y:S01]  /*46c0*/  IMAD.MOV.U32 R89, RZ, RZ, R27 ;  /* 0x000000ffff597224 */ /* 0x000fe200078e001b */
[C---:B------:R-:W-:Y:S01]  /*46d0*/  HMMA.16816.F32 R48, R4.reuse, R90, RZ ;  /* 0x0000005a0430723c */ /* 0x040fe200000018ff */
[----:B------:R1:W-:Y:S06]  /*46e0*/  MUFU.EX2 R139, R0 ;  /* 0x00000000008b7308 */ /* 0x0003ec0000000800 */
[----:B------:R-:W-:Y:S01]  /*46f0*/  IMAD.MOV.U32 R91, RZ, RZ, R43 ;  /* 0x000000ffff5b7224 */ /* 0x000fe200078e002b */
[----:B------:R-:W-:Y:S01]  /*4700*/  HMMA.16816.F32 R44, R4, R82, RZ ;  /* 0x00000052042c723c */ /* 0x000fe200000018ff */
[----:B------:R-:W-:-:S06]  /*4710*/  IMAD.MOV.U32 R90, RZ, RZ, R28 ;  /* 0x000000ffff5a7224 */ /* 0x000fcc00078e001c */
[----:B------:R-:W-:Y:S01]  /*4720*/  IMAD.MOV.U32 R83, RZ, RZ, R251 ;  /* 0x000000ffff537224 */ /* 0x000fe200078e00fb */
[----:B------:R-:W-:Y:S01]  /*4730*/  HMMA.16816.F32 R28, R4, R104, RZ ;  /* 0x00000068041c723c */ /* 0x000fe200000018ff */
[----:B-1----:R-:W-:-:S04]  /*4740*/  FFMA.FTZ R0, R152, c[0x0][0x23c], -R16 ;  /* 0x00008f0098007a23 */ /* 0x002fc80000010810 */
[----:B------:R1:W-:Y:S02]  /*4750*/  MUFU.EX2 R251, R0 ;  /* 0x0000000000fb7308 */ /* 0x0003e40000000800 */
[----:B------:R-:W-:Y:S01]  /*4760*/  IMAD.MOV.U32 R104, RZ, RZ, R73 ;  /* 0x000000ffff687224 */ /* 0x000fe200078e0049 */
[----:B------:R-:W-:Y:S01]  /*4770*/  HMMA.16816.F32 R56, R4, R106, RZ ;  /* 0x0000006a0438723c */ /* 0x000fe200000018ff */
[----:B------:R-:W-:-:S04]  /*4780*/  IMAD.MOV.U32 R73, RZ, RZ, R166 ;  /* 0x000000ffff497224 */ /* 0x000fc800078e00a6 */
[----:B------:R-:W-:Y:S02]  /*4790*/  IMAD.MOV.U32 R133, RZ, RZ, R73 ;  /* 0x000000ffff857224 */ /* 0x000fe400078e0049 */
[----:B------:R-:W-:Y:S01]  /*47a0*/  IMAD.MOV.U32 R107, RZ, RZ, R72 ;  /* 0x000000ffff6b7224 */ /* 0x000fe200078e0048 */
[----:B------:R-:W-:Y:S01]  /*47b0*/  HMMA.16816.F32 R12, R4, R92, RZ ;  /* 0x0000005c040c723c */ /* 0x000fe200000018ff */
[----:B------:R-:W-:Y:S02]  /*47c0*/  IMAD.MOV.U32 R72, RZ, RZ, R167 ;  /* 0x000000ffff487224 */ /* 0x000fe400078e00a7 */
[----:B------:R-:W-:Y:S02]  /*47d0*/  IMAD.MOV.U32 R106, RZ, RZ, R138 ;  /* 0x000000ffff6a7224 */ /* 0x000fe400078e008a */
[----:B------:R-:W-:-:S03]  /*47e0*/  IMAD.MOV.U32 R138, RZ, RZ, R244 ;  /* 0x000000ffff8a7224 */ /* 0x000fc600078e00f4 */
[C---:B------:R-:W-:Y:S08]  /*47f0*/  HMMA.16816.F32 R60, R4.reuse, R94, RZ ;  /* 0x0000005e043c723c */ /* 0x040ff000000018ff */
[C---:B------:R-:W-:Y:S08]  /*4800*/  HMMA.16816.F32 R24, R4.reuse, R100, RZ ;  /* 0x000000640418723c */ /* 0x040ff000000018ff */
[C---:B------:R-:W-:Y:S08]  /*4810*/  HMMA.16816.F32 R64, R4.reuse, R102, RZ ;  /* 0x000000660440723c */ /* 0x040ff000000018ff */
[C---:B------:R-:W-:Y:S08]  /*4820*/  HMMA.16816.F32 R40, R4.reuse, R96, RZ ;  /* 0x000000600428723c */ /* 0x040ff000000018ff */
[----:B------:R-:W-:Y:S07]  /*4830*/  HMMA.16816.F32 R68, R4, R98, RZ ;  /* 0x000000620444723c */ /* 0x000fee00000018ff */
[----:B------:R-:W-:-:S04]  /*4840*/  IMAD.WIDE.U32 R4, R3, -0x2daee0ad, RZ ;  /* 0xd2511f5303047825 */ /* 0x000fc800078e00ff */
[----:B------:R-:W-:Y:S01]  /*4850*/  FFMA.FTZ R6, R150, c[0x0][0x23c], -R16 ;  /* 0x00008f0096067a23 */ /* 0x000fe20000010810 */
[C---:B------:R-:W-:Y:S01]  /*4860*/  LOP3.LUT R3, R4.reuse, 0xffff, RZ, 0xc0, !PT ;  /* 0x0000ffff04037812 */ /* 0x040fe200078ec0ff */
[----:B------:R-:W-:Y:S01]  /*4870*/  IMAD.MOV.U32 R150, RZ, RZ, R145 ;  /* 0x000000ffff967224 */ /* 0x000fe200078e0091 */
[----:B-1----:R-:W-:Y:S01]  /*4880*/  LOP3.LUT R0, R5, UR16, R22, 0x96, !PT ;  /* 0x0000001005007c12 */ /* 0x002fe2000f8e9616 */
[----:B------:R1:W2:Y:S01]  /*4890*/  MUFU.EX2 R105, R6 ;  /* 0x0000000600697308 */ /* 0x0002a20000000800 */
[----:B------:R-:W-:Y:S01]  /*48a0*/  LOP3.LUT R8, R4, 0xff, RZ, 0xc0, !PT ;  /* 0x000000ff04087812 */ /* 0x000fe200078ec0ff */
[----:B------:R-:W-:Y:S01]  /*48b0*/  IMAD.MOV.U32 R145, RZ, RZ, R245 ;  /* 0x000000ffff917224 */ /* 0x000fe200078e00f5 */
[--C-:B------:R-:W-:Y:S02]  /*48c0*/  SHF.R.U32.HI R7, RZ, 0x10, R4.reuse ;  /* 0x00000010ff077819 */ /* 0x100fe40000011604 */
[----:B------:R-:W-:Y:S01]  /*48d0*/  SHF.R.U32.HI R5, RZ, 0x18, R4 ;  /* 0x00000018ff057819 */ /* 0x000fe20000011604 */
[----:B------:R-:W-:Y:S01]  /*48e0*/  FFMA.FTZ R4, R153, c[0x0][0x23c], -R17 ;  /* 0x00008f0099047a23 */ /* 0x000fe20000010811 */
[----:B------:R-:W-:-:S03]  /*48f0*/  SHF.R.U32.HI R3, RZ, 0x8, R3 ;  /* 0x00000008ff037819 */ /* 0x000fc60000011603 */
[----:B------:R3:W-:Y:S01]  /*4900*/  MUFU.EX2 R252, R4 ;  /* 0x0000000400fc7308 */ /* 0x0007e20000000800 */
[----:B------:R-:W-:Y:S02]  /*4910*/  PRMT R10, R8, 0x5410, R3 ;  /* 0x00005410080a7816 */ /* 0x000fe40000000003 */
[----:B------:R-:W-:Y:S02]  /*4920*/  LOP3.LUT R3, R7, 0xff, RZ, 0xc0, !PT ;  /* 0x000000ff07037812 */ /* 0x000fe400078ec0ff */
[C---:B------:R-:W-:Y:S02]  /*4930*/  LOP3.LUT R7, R0.reuse, 0xff, RZ, 0xc0, !PT ;  /* 0x000000ff00077812 */ /* 0x040fe400078ec0ff */
[----:B------:R-:W-:Y:S02]  /*4940*/  PRMT R9, R3, 0x5410, R5 ;  /* 0x0000541003097816 */ /* 0x000fe40000000005 */
[----:B------:R-:W-:Y:S02]  /*4950*/  LOP3.LUT R3, R0, 0xffff, RZ, 0xc0, !PT ;  /* 0x0000ffff00037812 */ /* 0x000fe400078ec0ff */
[----:B-1----:R-:W-:-:S02]  /*4960*/  SHF.R.U32.HI R6, RZ, 0x18, R0 ;  /* 0x00000018ff067819 */ /* 0x002fc40000011600 */
[----:B------:R-:W-:Y:S01]  /*4970*/  SHF.R.U32.HI R5, RZ, 0x8, R3 ;  /* 0x00000008ff057819 */ /* 0x000fe20000011603 */
[--C-:B------:R-:W-:Y:S02]  /*4980*/  FFMA.FTZ R3, R165, c[0x0][0x23c], -R17.reuse ;  /* 0x00008f00a5037a23 */ /* 0x100fe40000010811 */
[----:B---3--:R-:W-:Y:S01]  /*4990*/  FFMA.FTZ R4, R151, c[0x0][0x23c], -R17 ;  /* 0x00008f0097047a23 */ /* 0x008fe20000010811 */
[----:B------:R-:W-:Y:S01]  /*49a0*/  PRMT R8, R7, 0x5410, R5 ;  /* 0x0000541007087816 */ /* 0x000fe20000000005 */
[----:B------:R2:W-:Y:S01]  /*49b0*/  MUFU.EX2 R147, R3 ;  /* 0x0000000300937308 */ /* 0x0005e20000000800 */
[----:B------:R-:W-:Y:S02]  /*49c0*/  IMAD.MOV.U32 R151, RZ, RZ, R78 ;  /* 0x000000ffff977224 */ /* 0x000fe400078e004e */
[----:B------:R-:W-:-:S05]  /*49d0*/  IMAD.MOV.U32 R78, RZ, RZ, R18 ;  /* 0x000000ffff4e7224 */ /* 0x000fca00078e0012 */
[----:B------:R1:W3:Y:S01]  /*49e0*/  MUFU.EX2 R77, R4 ;  /* 0x00000004004d7308 */ /* 0x0002e20000000800 */
[----:B--2---:R-:W-:Y:S02]  /*49f0*/  F2FP.PACK_AB R3, R105, R251 ;  /* 0x000000fb6903723e */ /* 0x004fe400000000ff */
[----:B-1----:R-:W-:-:S04]  /*4a00*/  SHF.R.U32.HI R4, RZ, 0x10, R0 ;  /* 0x00000010ff047819 */ /* 0x002fc80000011600 */
[----:B------:R-:W-:Y:S01]  /*4a10*/  LOP3.LUT R0, R4, 0xff, RZ, 0xc0, !PT ;  /* 0x000000ff04007812 */ /* 0x000fe200078ec0ff */
[----:B------:R-:W-:-:S03]  /*4a20*/  FFMA.FTZ R4, R164, c[0x0][0x23c], -R17 ;  /* 0x00008f00a4047a23 */ /* 0x000fc60000010811 */
[----:B------:R-:W-:Y:S01]  /*4a30*/  PRMT R5, R0, 0x5410, R6 ;  /* 0x0000541000057816 */ /* 0x000fe20000000006 */
[--C-:B------:R-:W-:Y:S01]  /*4a40*/  HSET2.LE.AND R0, R10, R243.reuse, PT ;  /* 0x000000f30a007233 */ /* 0x100fe20003803000 */
[----:B------:R1:W2:Y:S04]  /*4a50*/  MUFU.EX2 R88, R4 ;  /* 0x0000000400587308 */ /* 0x0002a80000000800 */
[----:B------:R-:W-:Y:S01]  /*4a60*/  LOP3.LUT R6, R0, R3, RZ, 0xc0, !PT ;  /* 0x0000000300067212 */ /* 0x000fe200078ec0ff */
[----:B------:R-:W-:Y:S01]  /*4a70*/  HSET2.LE.AND R0, R9, R243, PT ;  /* 0x000000f309007233 */ /* 0x000fe20003803000 */
[----:B---3--:R-:W-:-:S04]  /*4a80*/  F2FP.PACK_AB R3, R77, R252 ;  /* 0x000000fc4d03723e */ /* 0x008fc800000000ff */
[----:B------:R-:W-:Y:S01]  /*4a90*/  LOP3.LUT R7, R0, R3, RZ, 0xc0, !PT ;  /* 0x0000000300077212 */ /* 0x000fe200078ec0ff */
[----:B------:R-:W-:Y:S01]  /*4aa0*/  HSET2.LE.AND R0, R8, R243, PT ;  /* 0x000000f308007233 */ /* 0x000fe20003803000 */
[----:B------:R-:W-:-:S04]  /*4ab0*/  F2FP.PACK_AB R3, R139, R79 ;  /* 0x0000004f8b03723e */ /* 0x000fc800000000ff */
[----:B-1----:R-:W-:Y:S01]  /*4ac0*/  LOP3.LUT R4, R0, R3, RZ, 0xc0, !PT ;  /* 0x0000000300047212 */ /* 0x002fe200078ec0ff */
[----:B------:R-:W-:Y:S01]  /*4ad0*/  HSET2.LE.AND R0, R5, R243, PT ;  /* 0x000000f305007233 */ /* 0x000fe20003803000 */
[----:B--2---:R-:W-:-:S04]  /*4ae0*/  F2FP.PACK_AB R3, R88, R147 ;  /* 0x000000935803723e */ /* 0x004fc800000000ff */
[----:B------:R-:W-:Y:S01]  /*4af0*/  LOP3.LUT R5, R0, R3, RZ, 0xc0, !PT ;  /* 0x0000000300057212 */ /* 0x000fe200078ec0ff */
[----:B------:R-:W-:-:S05]  /*4b00*/  IMAD.U32 R0, RZ, RZ, UR4 ;  /* 0x00000004ff007e24 */ /* 0x000fca000f8e00ff */
[----:B------:R-:W-:Y:S01]  /*4b10*/  LOP3.LUT R0, R149, UR27, R0, 0x96, !PT ;  /* 0x0000001b95007c12 */ /* 0x000fe2000f8e9600 */
[----:B------:R-:W-:Y:S04]  /*4b20*/  HMMA.16816.F32 R96, R4, R128, R36 ;  /* 0x000000800460723c */ /* 0x000fe80000001824 */
[----:B------:R-:W-:-:S04]  /*4b30*/  IMAD.WIDE.U32 R22, R0, -0x326172a9, RZ ;  /* 0xcd9e8d5700167825 */ /* 0x000fc800078e00ff */
[----:B------:R-:W-:Y:S01]  /*4b40*/  IMAD.MOV.U32 R36, RZ, RZ, R11 ;  /* 0x000000ffff247224 */ /* 0x000fe200078e000b */
[----:B------:R-:W-:Y:S01]  /*4b50*/  LOP3.LUT R0, R23, UR15, R132, 0x96, !PT ;  /* 0x0000000f17007c12 */ /* 0x000fe2000f8e9684 */
[----:B------:R-:W-:Y:S01]  /*4b60*/  HMMA.16816.F32 R128, R4, R130, R44 ;  /* 0x000000820480723c */ /* 0x000fe2000000182c */
[----:B------:R-:W-:Y:S01]  /*4b70*/  LOP3.LUT R3, R75, UR13, R22, 0x96, !PT ;  /* 0x0000000d4b037c12 */ /* 0x000fe2000f8e9616 */
[----:B------:R-:W-:Y:S02]  /*4b80*/  IMAD.MOV.U32 R39, RZ, RZ, R83 ;  /* 0x000000ffff277224 */ /* 0x000fe400078e0053 */
[----:B------:R-:W-:-:S04]  /*4b90*/  IMAD.WIDE.U32 R10, R0, -0x2daee0ad, RZ ;  /* 0xd2511f53000a7825 */ /* 0x000fc800078e00ff */
[----:B------:R-:W-:Y:S01]  /*4ba0*/  IMAD.WIDE.U32 R8, R3, -0x2daee0ad, RZ ;  /* 0xd2511f5303087825 */ /* 0x000fe200078e00ff */
[----:B------:R-:W-:Y:S01]  /*4bb0*/  LOP3.LUT R3, R11, UR12, R86, 0x96, !PT ;  /* 0x0000000c0b037c12 */ /* 0x000fe2000f8e9656 */
[----:B------:R-:W-:Y:S02]  /*4bc0*/  HMMA.16816.F32 R164, R4, R112, R40 ;  /* 0x0000007004a4723c */ /* 0x000fe40000001828 */
[----:B------:R-:W-:Y:S01]  /*4bd0*/  IMAD.MOV.U32 R38, RZ, RZ, R80 ;  /* 0x000000ffff267224 */ /* 0x000fe200078e0050 */
[----:B------:R-:W-:Y:S01]  /*4be0*/  LOP3.LUT R0, R9, UR10, R10, 0x96, !PT ;  /* 0x0000000a09007c12 */ /* 0x000fe2000f8e960a */
[----:B------:R-:W-:-:S04]  /*4bf0*/  IMAD.WIDE.U32 R10, R3, -0x326172a9, RZ ;  /* 0xcd9e8d57030a7825 */ /* 0x000fc800078e00ff */
[----:B------:R-:W-:Y:S01]  /*4c00*/  IMAD.WIDE.U32 R44, R0, -0x326172a9, RZ ;  /* 0xcd9e8d57002c7825 */ /* 0x000fe200078e00ff */
[----:B------:R-:W-:Y:S01]  /*4c10*/  LOP3.LUT R0, R11, UR11, R74, 0x96, !PT ;  /* 0x0000000b0b007c12 */ /* 0x000fe2000f8e964a */
[----:B------:R-:W-:Y:S02]  /*4c20*/  HMMA.16816.F32 R92, R4, R124, R32 ;  /* 0x0000007c045c723c */ /* 0x000fe40000001820 */
[----:B------:R-:W-:Y:S01]  /*4c30*/  IMAD.MOV.U32 R37, RZ, RZ, R81 ;  /* 0x000000ffff257224 */ /* 0x000fe200078e0051 */
[----:B------:R-:W-:Y:S01]  /*4c40*/  LOP3.LUT R3, R45, UR9, R10, 0x96, !PT ;  /* 0x000000092d037c12 */ /* 0x000fe2000f8e960a */
[----:B------:R-:W-:-:S04]  /*4c50*/  IMAD.WIDE.U32 R10, R0, -0x2daee0ad, RZ ;  /* 0xd2511f53000a7825 */ /* 0x000fc800078e00ff */
[----:B------:R-:W-:Y:S01]  /*4c60*/  FFMA.FTZ R0, R187, c[0x0][0x23c], -R20 ;  /* 0x00008f00bb007a23 */ /* 0x000fe20000010814 */
[C---:B------:R-:W-:Y:S01]  /*4c70*/  HMMA.16816.F32 R100, R4.reuse, R120, R12 ;  /* 0x000000780464723c */ /* 0x040fe2000000180c */
[----:B------:R-:W-:Y:S01]  /*4c80*/  IMAD.WIDE.U32 R42, R3, -0x2daee0ad, RZ ;  /* 0xd2511f53032a7825 */ /* 0x000fe200078e00ff */
[----:B------:R-:W-:Y:S01]  /*4c90*/  LOP3.LUT R3, R11, UR8, R8, 0x96, !PT ;  /* 0x000000080b037c12 */ /* 0x000fe2000f8e9608 */
[----:B------:R1:W-:Y:S02]  /*4ca0*/  MUFU.EX2 R32, R0 ;  /* 0x0000000000207308 */ /* 0x0003e40000000800 */
[----:B------:R-:W-:Y:S02]  /*4cb0*/  FFMA.FTZ R8, R185, c[0x0][0x23c], -R20 ;  /* 0x00008f00b9087a23 */ /* 0x000fe40000010814 */
[----:B------:R-:W-:Y:S01]  /*4cc0*/  IMAD.WIDE.U32 R40, R3, -0x326172a9, RZ ;  /* 0xcd9e8d5703287825 */ /* 0x000fe200078e00ff */
[----:B------:R-:W-:Y:S01]  /*4cd0*/  HMMA.16816.F32 R80, R4, R116, R28 ;  /* 0x000000740450723c */ /* 0x000fe2000000181c */
[----:B------:R-:W2:Y:S02]  /*4ce0*/  LDSM.16.MT88.4 R28, [R216+0xa800] ;  /* 0x00a80000d81c783b */ /* 0x000ea40000004200 */
[----:B------:R3:W4:Y:S01]  /*4cf0*/  MUFU.EX2 R34, R8 ;  /* 0x0000000800227308 */ /* 0x0007220000000800 */
[----:B------:R-:W-:-:S02]  /*4d00*/  IMAD.MOV.U32 R35, RZ, RZ, R76 ;  /* 0x000000ffff237224 */ /* 0x000fc400078e004c */
[----:B------:R-:W-:Y:S02]  /*4d10*/  IMAD.MOV.U32 R76, RZ, RZ, R247 ;  /* 0x000000ffff4c7224 */ /* 0x000fe400078e00f7 */
[----:B------:R-:W-:Y:S01]  /*4d20*/  FFMA.FTZ R3, R186, c[0x0][0x23c], -R20 ;  /* 0x00008f00ba037a23 */ /* 0x000fe20000010814 */
[C---:B------:R-:W-:Y:S01]  /*4d30*/  HMMA.16816.F32 R152, R4.reuse, R108, R24 ;  /* 0x0000006c0498723c */ /* 0x040fe20000001818 */
[----:B------:R-:W-:Y:S01]  /*4d40*/  IMAD.MOV.U32 R121, RZ, RZ, R35 ;  /* 0x000000ffff797224 */ /* 0x000fe200078e0023 */
[----:B-1----:R-:W-:Y:S01]  /*4d50*/  LOP3.LUT R0, R43, UR6, R10, 0x96, !PT ;  /* 0x000000062b007c12 */ /* 0x002fe2000f8e960a */
[----:B------:R-:W-:Y:S01]  /*4d60*/  MUFU.EX2 R245, R3 ;  /* 0x0000000300f57308 */ /* 0x000fe20000000800 */
[----:B------:R-:W1:Y:S01]  /*4d70*/  LDSM.16.MT88.4 R24, [R216+0x9800] ;  /* 0x00980000d818783b */ /* 0x000e620000004200 */
[----:B------:R-:W-:Y:S02]  /*4d80*/  IMAD.MOV.U32 R120, RZ, RZ, R36 ;  /* 0x000000ffff787224 */ /* 0x000fe400078e0024 */
[----:B------:R-:W-:Y:S01]  /*4d90*/  IMAD.MOV.U32 R149, RZ, RZ, R37 ;  /* 0x000000ffff957224 */ /* 0x000fe200078e0025 */
[----:B------:R-:W-:Y:S01]  /*4da0*/  HMMA.16816.F32 R124, R4, R126, R48 ;  /* 0x0000007e047c723c */ /* 0x000fe20000001830 */
[----:B------:R-:W-:Y:S01]  /*4db0*/  IMAD.MOV.U32 R148, RZ, RZ, R38 ;  /* 0x000000ffff947224 */ /* 0x000fe200078e0026 */
[----:B------:R-:W-:Y:S01]  /*4dc0*/  LDSM.16.MT88.4 R48, [R218+0xb800] ;  /* 0x00b80000da30783b */ /* 0x000fe20000004200 */
[----:B---3--:R-:W-:-:S04]  /*4dd0*/  IMAD.WIDE.U32 R8, R0, -0x326172a9, RZ ;  /* 0xcd9e8d5700087825 */ /* 0x008fc800078e00ff */
[----:B------:R-:W-:Y:S01]  /*4de0*/  FFMA.FTZ R0, R184, c[0x0][0x23c], -R20 ;  /* 0x00008f00b8007a23 */ /* 0x000fe20000010814 */
[C---:B------:R-:W-:Y:S01]  /*4df0*/  LOP3.LUT R10, R8.reuse, 0xffff, RZ, 0xc0, !PT ;  /* 0x0000ffff080a7812 */ /* 0x040fe200078ec0ff */
[C---:B------:R-:W-:Y:S01]  /*4e00*/  HMMA.16816.F32 R56, R4.reuse, R118, R56 ;  /* 0x000000760438723c */ /* 0x040fe20000001838 */
[--C-:B------:R-:W-:Y:S01]  /*4e10*/  SHF.R.U32.HI R12, RZ, 0x10, R8.reuse ;  /* 0x00000010ff0c7819 */ /* 0x100fe20000011608 */
[----:B------:R3:W-:Y:S01]  /*4e20*/  MUFU.EX2 R247, R0 ;  /* 0x0000000000f77308 */ /* 0x0007e20000000800 */
[----:B------:R-:W-:Y:S01]  /*4e30*/  LOP3.LUT R18, R8, 0xff, RZ, 0xc0, !PT ;  /* 0x000000ff08127812 */ /* 0x000fe200078ec0ff */
[----:B------:R-:W-:Y:S01]  /*4e40*/  IMAD.MOV.U32 R109, RZ, RZ, R39 ;  /* 0x000000ffff6d7224 */ /* 0x000fe200078e0027 */
[----:B------:R-:W-:Y:S01]  /*4e50*/  SHF.R.U32.HI R15, RZ, 0x18, R8 ;  /* 0x00000018ff0f7819 */ /* 0x000fe20000011608 */
[----:B------:R-:W-:Y:S01]  /*4e60*/  LDSM.16.MT88.4 R36, [R216+0xb800] ;  /* 0x00b80000d824783b */ /* 0x000fe20000004200 */
[----:B------:R-:W-:Y:S01]  /*4e70*/  SHF.R.U32.HI R8, RZ, 0x8, R10 ;  /* 0x00000008ff087819 */ /* 0x000fe2000001160a */
[----:B------:R-:W-:Y:S01]  /*4e80*/  HMMA.16816.F32 R60, R4, R122, R60 ;  /* 0x0000007a043c723c */ /* 0x000fe2000000183c */
[----:B------:R-:W-:Y:S01]  /*4e90*/  LOP3.LUT R10, R12, 0xff, RZ, 0xc0, !PT ;  /* 0x000000ff0c0a7812 */ /* 0x000fe200078ec0ff */
[----:B------:R-:W-:Y:S01]  /*4ea0*/  IMAD.MOV.U32 R116, RZ, RZ, R91 ;  /* 0x000000ffff747224 */ /* 0x000fe200078e005b */
[----:B------:R-:W-:Y:S01]  /*4eb0*/  PRMT R8, R18, 0x5410, R8 ;  /* 0x0000541012087816 */ /* 0x000fe20000000008 */
[----:B------:R-:W-:Y:S01]  /*4ec0*/  IMAD.MOV.U32 R117, RZ, RZ, R88 ;  /* 0x000000ffff757224 */ /* 0x000fe200078e0058 */
[----:B------:R-:W-:Y:S01]  /*4ed0*/  PRMT R10, R10, 0x5410, R15 ;  /* 0x000054100a0a7816 */ /* 0x000fe2000000000f */
[----:B------:R-:W-:-:S02]  /*4ee0*/  IMAD.MOV.U32 R47, RZ, RZ, R90 ;  /* 0x000000ffff2f7224 */ /* 0x000fc400078e005a */
[C---:B------:R-:W-:Y:S01]  /*4ef0*/  HMMA.16816.F32 R64, R4.reuse, R110, R64 ;  /* 0x0000006e0440723c */ /* 0x040fe20000001840 */
[----:B------:R-:W-:Y:S01]  /*4f00*/  IMAD.MOV.U32 R108, RZ, RZ, R89 ;  /* 0x000000ffff6c7224 */ /* 0x000fe200078e0059 */
[----:B---3--:R-:W-:Y:S01]  /*4f10*/  LOP3.LUT R0, R9, UR17, R40, 0x96, !PT ;  /* 0x0000001109007c12 */ /* 0x008fe2000f8e9628 */
[----:B------:R-:W-:Y:S02]  /*4f20*/  FFMA.FTZ R9, R211, c[0x0][0x23c], -R19 ;  /* 0x00008f00d3097a23 */ /* 0x000fe40000010813 */
[----:B------:R-:W-:Y:S01]  /*4f30*/  IMAD.MOV.U32 R86, RZ, RZ, R139 ;  /* 0x000000ffff567224 */ /* 0x000fe200078e008b */
[C---:B------:R-:W-:Y:S01]  /*4f40*/  LOP3.LUT R3, R0.reuse, 0xffff, RZ, 0xc0, !PT ;  /* 0x0000ffff00037812 */ /* 0x040fe200078ec0ff */
[----:B------:R3:W-:Y:S01]  /*4f50*/  MUFU.EX2 R244, R9 ;  /* 0x0000000900f47308 */ /* 0x0007e20000000800 */
[----:B------:R-:W-:Y:S01]  /*4f60*/  LOP3.LUT R14, R0, 0xff, RZ, 0xc0, !PT ;  /* 0x000000ff000e7812 */ /* 0x000fe200078ec0ff */
[----:B------:R-:W-:Y:S01]  /*4f70*/  HMMA.16816.F32 R68, R4, R114, R68 ;  /* 0x000000720444723c */ /* 0x000fe20000001844 */
[--C-:B------:R-:W-:Y:S01]  /*4f80*/  SHF.R.U32.HI R11, RZ, 0x10, R0.reuse ;  /* 0x00000010ff0b7819 */ /* 0x100fe20000011600 */
[----:B------:R-:W-:Y:S01]  /*4f90*/  IMAD.MOV.U32 R112, RZ, RZ, R147 ;  /* 0x000000ffff707224 */ /* 0x000fe200078e0093 */
[----:B------:R-:W-:Y:S01]  /*4fa0*/  SHF.R.U32.HI R13, RZ, 0x18, R0 ;  /* 0x00000018ff0d7819 */ /* 0x000fe20000011600 */
[----:B------:R-:W-:Y:S01]  /*4fb0*/  IMAD.MOV.U32 R113, RZ, RZ, R145 ;  /* 0x000000ffff717224 */ /* 0x000fe200078e0091 */
[----:B------:R-:W-:Y:S01]  /*4fc0*/  SHF.R.U32.HI R0, RZ, 0x8, R3 ;  /* 0x00000008ff007819 */ /* 0x000fe20000011603 */
[----:B------:R-:W-:-:S02]  /*4fd0*/  FFMA.FTZ R3, R208, c[0x0][0x23c], -R19 ;  /* 0x00008f00d0037a23 */ /* 0x000fc40000010813 */
[----:B------:R-:W-:Y:S01]  /*4fe0*/  FFMA.FTZ R4, R210, c[0x0][0x23c], -R19 ;  /* 0x00008f00d2047a23 */ /* 0x000fe20000010813 */
[----:B------:R-:W-:Y:S01]  /*4ff0*/  PRMT R0, R14, 0x5410, R0 ;  /* 0x000054100e007816 */ /* 0x000fe20000000000 */
[----:B------:R5:W1:Y:S01]  /*5000*/  MUFU.EX2 R211, R3 ;  /* 0x0000000300d37308 */ /* 0x000a620000000800 */
[----:B----4-:R-:W-:Y:S02]  /*5010*/  IMAD.MOV.U32 R210, RZ, RZ, R34 ;  /* 0x000000ffffd27224 */ /* 0x010fe400078e0022 */
[----:B------:R-:W-:Y:S01]  /*5020*/  IMAD.MOV.U32 R132, RZ, RZ, R72 ;  /* 0x000000ffff847224 */ /* 0x000fe200078e0048 */
[----:B---3--:R-:W-:Y:S01]  /*5030*/  LOP3.LUT R9, R11, 0xff, RZ, 0xc0, !PT ;  /* 0x000000ff0b097812 */ /* 0x008fe200078ec0ff */
[----:B------:R-:W-:Y:S01]  /*5040*/  IMAD.MOV.U32 R11, RZ, RZ, R32 ;  /* 0x000000ffff0b7224 */ /* 0x000fe200078e0020 */
[----:B------:R-:W-:Y:S01]  /*5050*/  HSET2.LE.AND R0, R0, R243, PT ;  /* 0x000000f300007233 */ /* 0x000fe20003803000 */
[----:B------:R-:W3:Y:S01]  /*5060*/  LDSM.16.MT88.4 R32, [R218+0xa800] ;  /* 0x00a80000da20783b */ /* 0x000ee20000004200 */
[----:B------:R-:W-:Y:S01]  /*5070*/  PRMT R9, R9, 0x5410, R13 ;  /* 0x0000541009097816 */ /* 0x000fe2000000000d */
[----:B------:R-:W-:-:S02]  /*5080*/  IMAD.MOV.U32 R110, RZ, RZ, R112 ;  /* 0x000000ffff6e7224 */ /* 0x000fc400078e0070 */
[----:B------:R-:W4:Y:S01]  /*5090*/  LDSM.16.MT88.4 R12, [R218+0x9800] ;  /* 0x00980000da0c783b */ /* 0x000f220000004200 */
[----:B------:R-:W-:Y:S02]  /*50a0*/  IMAD.MOV.U32 R111, RZ, RZ, R113 ;  /* 0x000000ffff6f7224 */ /* 0x000fe400078e0071 */
[----:B------:R-:W-:Y:S02]  /*50b0*/  IMAD.MOV.U32 R112, RZ, RZ, R132 ;  /* 0x000000ffff707224 */ /* 0x000fe400078e0084 */
[----:B-----5:R-:W-:Y:S02]  /*50c0*/  FFMA.FTZ R3, R209, c[0x0][0x23c], -R19 ;  /* 0x00008f00d1037a23 */ /* 0x020fe40000010813 */
[----:B------:R-:W-:Y:S01]  /*50d0*/  MUFU.EX2 R209, R4 ;  /* 0x0000000400d17308 */ /* 0x000fe20000000800 */
[----:B------:R-:W-:Y:S02]  /*50e0*/  IMAD.MOV.U32 R113, RZ, RZ, R133 ;  /* 0x000000ffff717224 */ /* 0x000fe400078e0085 */
[----:B------:R-:W-:-:S02]  /*50f0*/  IMAD.MOV.U32 R40, RZ, RZ, R108 ;  /* 0x000000ffff287224 */ /* 0x000fc400078e006c */
[----:B------:R-:W-:Y:S02]  /*5100*/  IMAD.MOV.U32 R122, RZ, RZ, R109 ;  /* 0x000000ffff7a7224 */ /* 0x000fe400078e006d */
[----:B------:R-:W-:Y:S01]  /*5110*/  IMAD.MOV.U32 R45, RZ, RZ, R148 ;  /* 0x000000ffff2d7224 */ /* 0x000fe200078e0094 */
[----:B------:R5:W1:Y:S01]  /*5120*/  MUFU.EX2 R208, R3 ;  /* 0x0000000300d07308 */ /* 0x000a620000000800 */
[----:B------:R-:W-:Y:S02]  /*5130*/  IMAD.MOV.U32 R43, RZ, RZ, R121 ;  /* 0x000000ffff2b7224 */ /* 0x000fe400078e0079 */
[----:B------:R-:W-:Y:S02]  /*5140*/  IMAD.MOV.U32 R123, RZ, RZ, R151 ;  /* 0x000000ffff7b7224 */ /* 0x000fe400078e0097 */
[----:B------:R-:W-:Y:S02]  /*5150*/  IMAD.MOV.U32 R46, RZ, RZ, R150 ;  /* 0x000000ffff2e7224 */ /* 0x000fe400078e0096 */
[----:B------:R-:W-:-:S02]  /*5160*/  IMAD.MOV.U32 R139, RZ, RZ, R144 ;  /* 0x000000ffff8b7224 */ /* 0x000fc400078e0090 */
[----:B------:R-:W-:Y:S02]  /*5170*/  IMAD.MOV.U32 R121, RZ, RZ, R106 ;  /* 0x000000ffff797224 */ /* 0x000fe400078e006a */
[----:B------:R-:W-:Y:S02]  /*5180*/  IMAD.MOV.U32 R132, RZ, RZ, R107 ;  /* 0x000000ffff847224 */ /* 0x000fe400078e006b */
[----:B------:R-:W-:Y:S02]  /*5190*/  IMAD.MOV.U32 R109, RZ, RZ, R105 ;  /* 0x000000ffff6d7224 */ /* 0x000fe400078e0069 */
[----:B------:R-:W-:Y:S01]  /*51a0*/  IMAD.MOV.U32 R133, RZ, RZ, R76 ;  /* 0x000000ffff857224 */ /* 0x000fe200078e004c */
[----:B-----5:R-:W-:Y:S01]  /*51b0*/  F2FP.PACK_AB R3, R210, R11 ;  /* 0x0000000bd203723e */ /* 0x020fe200000000ff */
[----:B------:R-:W-:Y:S02]  /*51c0*/  IMAD.MOV.U32 R108, RZ, RZ, R77 ;  /* 0x000000ffff6c7224 */ /* 0x000fe400078e004d */
[----:B------:R-:W-:Y:S01]  /*51d0*/  IMAD.MOV.U32 R115, RZ, RZ, R40 ;  /* 0x000000ffff737224 */ /* 0x000fe200078e0028 */
[----:B------:R-:W-:Y:S01]  /*51e0*/  LOP3.LUT R4, R0, R3, RZ, 0xc0, !PT ;  /* 0x0000000300047212 */ /* 0x000fe200078ec0ff */
[----:B------:R-:W-:Y:S01]  /*51f0*/  HSET2.LE.AND R0, R9, R243, PT ;  /* 0x000000f309007233 */ /* 0x000fe20003803000 */
[----:B-1----:R-:W-:Y:S01]  /*5200*/  F2FP.PACK_AB R3, R211, R244 ;  /* 0x000000f4d303723e */ /* 0x002fe200000000ff */
[----:B------:R-:W-:-:S02]  /*5210*/  IMAD.MOV.U32 R40, RZ, RZ, R132 ;  /* 0x000000ffff287224 */ /* 0x000fc400078e0084 */
[----:B------:R-:W-:Y:S01]  /*5220*/  IMAD.MOV.U32 R18, RZ, RZ, R111 ;  /* 0x000000ffff127224 */ /* 0x000fe200078e006f */
[----:B------:R-:W-:Y:S01]  /*5230*/  LOP3.LUT R5, R0, R3, RZ, 0xc0, !PT ;  /* 0x0000000300057212 */ /* 0x000fe200078ec0ff */
[----:B------:R-:W-:Y:S01]  /*5240*/  HSET2.LE.AND R0, R8, R243, PT ;  /* 0x000000f308007233 */ /* 0x000fe20003803000 */
[----:B------:R-:W-:Y:S01]  /*5250*/  F2FP.PACK_AB R3, R245, R247 ;  /* 0x000000f7f503723e */ /* 0x000fe200000000ff */
[----:B------:R-:W-:-:S03]  /*5260*/  IMAD.MOV.U32 R111, RZ, RZ, R46 ;  /* 0x000000ffff6f7224 */ /* 0x000fc600078e002e */
[----:B------:R-:W-:Y:S01]  /*5270*/  LOP3.LUT R6, R0, R3, RZ, 0xc0, !PT ;  /* 0x0000000300067212 */ /* 0x000fe200078ec0ff */
[----:B------:R-:W-:Y:S01]  /*5280*/  HSET2.LE.AND R0, R10, R243, PT ;  /* 0x000000f30a007233 */ /* 0x000fe20003803000 */
[----:B------:R-:W-:-:S04]  /*5290*/  F2FP.PACK_AB R3, R209, R208 ;  /* 0x000000d0d103723e */ /* 0x000fc800000000ff */
[----:B------:R-:W-:Y:S02]  /*52a0*/  LOP3.LUT R7, R0, R3, RZ, 0xc0, !PT ;  /* 0x0000000300077212 */ /* 0x000fe400078ec0ff */
[----:B------:R-:W-:Y:S01]  /*52b0*/  LOP3.LUT R0, R23, UR15, R246, 0x96, !PT ;  /* 0x0000000f17007c12 */ /* 0x000fe2000f8e96f6 */
[----:B------:R-:W-:Y:S01]  /*52c0*/  IMAD.MOV.U32 R246, RZ, RZ, R110 ;  /* 0x000000fffff67224 */ /* 0x000fe200078e006e */
[----:B------:R-:W-:Y:S01]  /*52d0*/  LOP3.LUT R3, R249, UR13, R22, 0x96, !PT ;  /* 0x0000000df9037c12 */ /* 0x000fe2000f8e9616 */
[----:B------:R-:W-:Y:S02]  /*52e0*/  IMAD.MOV.U32 R110, RZ, RZ, R122 ;  /* 0x000000ffff6e7224 */ /* 0x000fe400078e007a */
[----:B--2---:R-:W-:Y:S01]  /*52f0*/  HMMA.16816.F32 R88, R4, R28, R196 ;  /* 0x0000001c0458723c */ /* 0x004fe200000018c4 */
[----:B------:R-:W-:Y:S02]  /*5300*/  IMAD.MOV.U32 R122, RZ, RZ, R133 ;  /* 0x000000ffff7a7224 */ /* 0x000fe400078e0085 */
[----:B------:R-:W-:-:S04]  /*5310*/  IMAD.WIDE.U32 R8, R3, -0x2daee0ad, RZ ;  /* 0xd2511f5303087825 */ /* 0x000fc800078e00ff */
[----:B------:R-:W-:Y:S01]  /*5320*/  IMAD.MOV.U32 R197, RZ, RZ, R116 ;  /* 0x000000ffffc57224 */ /* 0x000fe200078e0074 */
[C---:B------:R-:W-:Y:S01]  /*5330*/  HMMA.16816.F32 R144, R4.reuse, R24, R204 ;  /* 0x000000180490723c */ /* 0x040fe200000018cc */
[----:B------:R-:W-:Y:S02]  /*5340*/  IMAD.MOV.U32 R196, RZ, RZ, R117 ;  /* 0x000000ffffc47224 */ /* 0x000fe400078e0075 */
[----:B------:R-:W-:Y:S02]  /*5350*/  IMAD.MOV.U32 R198, RZ, RZ, R47 ;  /* 0x000000ffffc67224 */ /* 0x000fe400078e002f */
[----:B------:R-:W-:Y:S02]  /*5360*/  IMAD.MOV.U32 R47, RZ, RZ, R79 ;  /* 0x000000ffff2f7224 */ /* 0x000fe400078e004f */
[----:B------:R-:W-:Y:S01]  /*5370*/  IMAD.MOV.U32 R207, RZ, RZ, R11 ;  /* 0x000000ffffcf7224 */ /* 0x000fe200078e000b */
[----:B---3--:R-:W-:Y:S01]  /*5380*/  HMMA.16816.F32 R116, R4, R32, R192 ;  /* 0x000000200474723c */ /* 0x008fe200000018c0 */
[----:B------:R-:W-:-:S02]  /*5390*/  IMAD.MOV.U32 R206, RZ, RZ, R112 ;  /* 0x000000ffffce7224 */ /* 0x000fc400078e0070 */
[----:B------:R-:W-:Y:S02]  /*53a0*/  IMAD.MOV.U32 R205, RZ, RZ, R113 ;  /* 0x000000ffffcd7224 */ /* 0x000fe400078e0071 */
[----:B------:R-:W-:Y:S02]  /*53b0*/  IMAD.MOV.U32 R199, RZ, RZ, R251 ;  /* 0x000000ffffc77224 */ /* 0x000fe400078e00fb */
[----:B------:R-:W-:Y:S01]  /*53c0*/  IMAD.MOV.U32 R195, RZ, RZ, R86 ;  /* 0x000000ffffc37224 */ /* 0x000fe200078e0056 */
[----:B----4-:R-:W-:Y:S01]  /*53d0*/  HMMA.16816.F32 R72, R4, R12, R200 ;  /* 0x0000000c0448723c */ /* 0x010fe200000018c8 */
[----:B------:R-:W-:Y:S02]  /*53e0*/  IMAD.MOV.U32 R194, RZ, RZ, R87 ;  /* 0x000000ffffc27224 */ /* 0x000fe400078e0057 */
[----:B------:R-:W-:Y:S02]  /*53f0*/  IMAD.MOV.U32 R87, RZ, RZ, R149 ;  /* 0x000000ffff577224 */ /* 0x000fe400078e0095 */
[----:B------:R-:W-:-:S02]  /*5400*/  IMAD.MOV.U32 R86, RZ, RZ, R120 ;  /* 0x000000ffff567224 */ /* 0x000fc400078e0078 */
[----:B------:R-:W-:Y:S01]  /*5410*/  IMAD.MOV.U32 R120, RZ, RZ, R104 ;  /* 0x000000ffff787224 */ /* 0x000fe200078e0068 */
[C---:B------:R-:W-:Y:S01]  /*5420*/  HMMA.16816.F32 R148, R4.reuse, R26, R180 ;  /* 0x0000001a0494723c */ /* 0x040fe200000018b4 */
[----:B------:R-:W-:Y:S02]  /*5430*/  IMAD.MOV.U32 R193, RZ, RZ, R78 ;  /* 0x000000ffffc17224 */ /* 0x000fe400078e004e */
[----:B------:R-:W-:Y:S02]  /*5440*/  IMAD.MOV.U32 R200, RZ, RZ, R252 ;  /* 0x000000ffffc87224 */ /* 0x000fe400078e00fc */
[----:B------:R-:W-:Y:S02]  /*5450*/  IMAD.MOV.U32 R202, RZ, RZ, R120 ;  /* 0x000000ffffca7224 */ /* 0x000fe400078e0078 */
[----:B------:R-:W-:Y:S01]  /*5460*/  IMAD.MOV.U32 R201, RZ, RZ, R121 ;  /* 0x000000ffffc97224 */ /* 0x000fe200078e0079 */
[----:B------:R-:W-:Y:S01]  /*5470*/  HMMA.16816.F32 R168, R4, R36, R168 ;  /* 0x0000002404a8723c */ /* 0x000fe200000018a8 */
[----:B------:R-:W-:-:S02]  /*5480*/  IMAD.MOV.U32 R203, RZ, RZ, R109 ;  /* 0x000000ffffcb7224 */ /* 0x000fc400078e006d */
[----:B------:R-:W-:-:S05]  /*5490*/  IMAD.MOV.U32 R204, RZ, RZ, R108 ;  /* 0x000000ffffcc7224 */ /* 0x000fca00078e006c */
[C---:B------:R-:W-:Y:S08]  /*54a0*/  HMMA.16816.F32 R188, R4.reuse, R48, R188 ;  /* 0x0000003004bc723c */ /* 0x040ff000000018bc */
        /* <DEDUP_REMOVED lines=8> */
[----:B------:R-:W-:Y:S01]  /*5530*/  IMAD.MOV.U32 R226, RZ, RZ, R47 ;  /* 0x000000ffffe27224 */ /* 0x000fe200078e002f */
[----:B------:R-:W-:Y:S01]  /*5540*/  LOP3.LUT R0, R9, UR10, R4, 0x96, !PT ;  /* 0x0000000a09007c12 */ /* 0x000fe2000f8e9604 */
[----:B------:R1:W-:Y:S02]  /*5550*/  MUFU.EX2 R192, R6 ;  /* 0x0000000600c07308 */ /* 0x0003e40000000800 */
        /* <DEDUP_REMOVED lines=9> */
[----:B------:R-:W-:Y:S02]  /*55f0*/  IMAD.MOV.U32 R225, RZ, RZ, R115 ;  /* 0x000000ffffe17224 */ /* 0x000fe400078e0073 */
[----:B------:R-:W-:Y:S02]  /*5600*/  IMAD.MOV.U32 R115, RZ, RZ, R110 ;  /* 0x000000ffff737224 */ /* 0x000fe400078e006e */
[----:B------:R-:W-:-:S04]  /*5610*/  IMAD.WIDE.U32 R4, R0, -0x326172a9, RZ ;  /* 0xcd9e8d5700047825 */ /* 0x000fc800078e00ff */
[----:B------:R-:W-:Y:S01]  /*5620*/  IMAD.MOV.U32 R110, RZ, RZ, R111 ;  /* 0x000000ffff6e7224 */ /* 0x000fe200078e006f */
[----:B-1----:R-:W-:Y:S01]  /*5630*/  LOP3.LUT R6, R4, 0xff, RZ, 0xc0, !PT ;  /* 0x000000ff04067812 */ /* 0x002fe200078ec0ff */
[----:B------:R-:W-:Y:S02]  /*5640*/  IMAD.MOV.U32 R111, RZ, RZ, R122 ;  /* 0x000000ffff6f7224 */ /* 0x000fe400078e007a */
[----:B------:R-:W-:Y:S02]  /*5650*/  IMAD.MOV.U32 R122, RZ, RZ, R138 ;  /* 0x000000ffff7a7224 */ /* 0x000fe400078e008a */
[----:B------:R1:W-:Y:S01]  /*5660*/  MUFU.EX2 R138, R3 ;  /* 0x00000003008a7308 */ /* 0x0003e20000000800 */
[----:B------:R-:W-:Y:S02]  /*5670*/  FFMA.FTZ R0, R224, c[0x0][0x23c], -R16 ;  /* 0x00008f00e0007a23 */ /* 0x000fe40000010810 */
[----:B------:R-:W-:Y:S02]  /*5680*/  IMAD.MOV.U32 R224, RZ, RZ, R18 ;  /* 0x000000ffffe07224 */ /* 0x000fe400078e0012 */
[----:B------:R-:W-:-:S02]  /*5690*/  IMAD.MOV.U32 R18, RZ, RZ, R139 ;  /* 0x000000ffff127224 */ /* 0x000fc400078e008b */
[----:B------:R-:W-:Y:S01]  /*56a0*/  IMAD.WIDE.U32 R22, R7, -0x326172a9, RZ ;  /* 0xcd9e8d5707167825 */ /* 0x000fe200078e00ff */
[----:B------:R2:W-:Y:S01]  /*56b0*/  MUFU.EX2 R139, R0 ;  /* 0x00000000008b7308 */ /* 0x0005e20000000800 */
[----:B------:R-:W-:Y:S02]  /*56c0*/  SHF.R.U32.HI R7, RZ, 0x18, R4 ;  /* 0x00000018ff077819 */ /* 0x000fe40000011604 */
[----:B-1----:R-:W-:-:S04]  /*56d0*/  LOP3.LUT R3, R4, 0xffff, RZ, 0xc0, !PT ;  /* 0x0000ffff04037812 */ /* 0x002fc800078ec0ff */
[----:B------:R-:W-:-:S04]  /*56e0*/  SHF.R.U32.HI R3, RZ, 0x8, R3 ;  /* 0x00000008ff037819 */ /* 0x000fc80000011603 */
[----:B------:R-:W-:Y:S01]  /*56f0*/  PRMT R10, R6, 0x5410, R3 ;  /* 0x00005410060a7816 */ /* 0x000fe20000000003 */
[----:B------:R-:W-:Y:S01]  /*5700*/  FFMA.FTZ R3, R215, c[0x0][0x23c], -R17 ;  /* 0x00008f00d7037a23 */ /* 0x000fe20000010811 */
[----:B------:R-:W-:Y:S01]  /*5710*/  SHF.R.U32.HI R6, RZ, 0x10, R4 ;  /* 0x00000010ff067819 */ /* 0x000fe20000011604 */
[----:B--2---:R-:W-:Y:S02]  /*5720*/  FFMA.FTZ R0, R212, c[0x0][0x23c], -R16 ;  /* 0x00008f00d4007a23 */ /* 0x004fe40000010810 */
[----:B------:R-:W-:Y:S01]  /*5730*/  IMAD.MOV.U32 R212, RZ, RZ, R137 ;  /* 0x000000ffffd47224 */ /* 0x000fe200078e0089 */
[----:B------:R1:W-:Y:S01]  /*5740*/  MUFU.EX2 R133, R3 ;  /* 0x0000000300857308 */ /* 0x0003e20000000800 */
[----:B------:R-:W-:Y:S01]  /*5750*/  LOP3.LUT R4, R6, 0xff, RZ, 0xc0, !PT ;  /* 0x000000ff06047812 */ /* 0x000fe200078ec0ff */
[----:B------:R-:W-:Y:S02]  /*5760*/  IMAD.MOV.U32 R215, RZ, RZ, R115 ;  /* 0x000000ffffd77224 */ /* 0x000fe400078e0073 */
[----:B------:R-:W-:Y:S01]  /*5770*/  IMAD.MOV.U32 R115, RZ, RZ, R111 ;  /* 0x000000ffff737224 */ /* 0x000fe200078e006f */
[----:B------:R-:W-:Y:S01]  /*5780*/  PRMT R9, R4, 0x5410, R7 ;  /* 0x0000541004097816 */ /* 0x000fe20000000007 */
[----:B------:R-:W-:-:S02]  /*5790*/  IMAD.MOV.U32 R111, RZ, RZ, R86 ;  /* 0x000000ffff6f7224 */ /* 0x000fc400078e0056 */
[----:B------:R2:W3:Y:S01]  /*57a0*/  MUFU.EX2 R137, R0 ;  /* 0x0000000000897308 */ /* 0x0004e20000000800 */
[----:B-1----:R-:W-:Y:S02]  /*57b0*/  FFMA.FTZ R3, R213, c[0x0][0x23c], -R17 ;  /* 0x00008f00d5037a23 */ /* 0x002fe40000010811 */
[----:B------:R-:W-:-:S05]  /*57c0*/  IMAD.MOV.U32 R213, RZ, RZ, R18 ;  /* 0x000000ffffd57224 */ /* 0x000fca00078e0012 */
[----:B------:R1:W4:Y:S01]  /*57d0*/  MUFU.EX2 R47, R3 ;  /* 0x00000003002f7308 */ /* 0x0003220000000800 */
[----:B------:R-:W-:Y:S02]  /*57e0*/  IMAD.MOV.U32 R18, RZ, RZ, R122 ;  /* 0x000000ffff127224 */ /* 0x000fe400078e007a */
[----:B------:R-:W-:Y:S01]  /*57f0*/  IMAD.MOV.U32 R122, RZ, RZ, R43 ;  /* 0x000000ffff7a7224 */ /* 0x000fe200078e002b */
[----:B--2---:R-:W-:-:S04]  /*5800*/  LOP3.LUT R0, R5, UR17, R22, 0x96, !PT ;  /* 0x0000001105007c12 */ /* 0x004fc8000f8e9616 */
[--C-:B------:R-:W-:Y:S02]  /*5810*/  SHF.R.U32.HI R4, RZ, 0x10, R0.reuse ;  /* 0x00000010ff047819 */ /* 0x100fe40000011600 */
[C---:B------:R-:W-:Y:S02]  /*5820*/  LOP3.LUT R7, R0.reuse, 0xff, RZ, 0xc0, !PT ;  /* 0x000000ff00077812 */ /* 0x040fe400078ec0ff */
[----:B------:R-:W-:Y:S02]  /*5830*/  SHF.R.U32.HI R6, RZ, 0x18, R0 ;  /* 0x00000018ff067819 */ /* 0x000fe40000011600 */
[----:B-1----:R-:W-:Y:S02]  /*5840*/  LOP3.LUT R3, R0, 0xffff, RZ, 0xc0, !PT ;  /* 0x0000ffff00037812 */ /* 0x002fe400078ec0ff */
[----:B------:R-:W-:Y:S01]  /*5850*/  LOP3.LUT R0, R4, 0xff, RZ, 0xc0, !PT ;  /* 0x000000ff04007812 */ /* 0x000fe200078ec0ff */
[----:B------:R-:W-:Y:S01]  /*5860*/  FFMA.FTZ R4, R231, c[0x0][0x23c], -R17 ;  /* 0x00008f00e7047a23 */ /* 0x000fe20000010811 */
[----:B------:R-:W-:Y:S01]  /*5870*/  SHF.R.U32.HI R5, RZ, 0x8, R3 ;  /* 0x00000008ff057819 */ /* 0x000fe20000011603 */
[----:B------:R-:W-:-:S02]  /*5880*/  FFMA.FTZ R3, R233, c[0x0][0x23c], -R17 ;  /* 0x00008f00e9037a23 */ /* 0x000fc40000010811 */
[----:B------:R-:W-:Y:S01]  /*5890*/  IMAD.MOV.U32 R233, RZ, RZ, R45 ;  /* 0x000000ffffe97224 */ /* 0x000fe200078e002d */
[----:B------:R-:W-:Y:S01]  /*58a0*/  PRMT R8, R7, 0x5410, R5 ;  /* 0x0000541007087816 */ /* 0x000fe20000000005 */
[----:B------:R3:W-:Y:S01]  /*58b0*/  MUFU.EX2 R45, R3 ;  /* 0x00000003002d7308 */ /* 0x0007e20000000800 */
[----:B------:R-:W-:Y:S01]  /*58c0*/  PRMT R5, R0, 0x5410, R6 ;  /* 0x0000541000057816 */ /* 0x000fe20000000006 */
[----:B------:R-:W-:Y:S01]  /*58d0*/  HSET2.LE.AND R0, R10, R243, PT ;  /* 0x000000f30a007233 */ /* 0x000fe20003803000 */
[----:B------:R-:W-:Y:S02]  /*58e0*/  IMAD.MOV.U32 R231, RZ, RZ, R110 ;  /* 0x000000ffffe77224 */ /* 0x000fe400078e006e */
[----:B------:R-:W-:Y:S02]  /*58f0*/  IMAD.MOV.U32 R110, RZ, RZ, R87 ;  /* 0x000000ffff6e7224 */ /* 0x000fe400078e0057 */
[----:B------:R-:W-:Y:S01]  /*5900*/  FFMA.FTZ R10, R232, c[0x0][0x23c], -R19 ;  /* 0x00008f00e80a7a23 */ /* 0x000fe20000010813 */
[----:B------:R1:W2:Y:S01]  /*5910*/  MUFU.EX2 R43, R4 ;  /* 0x00000004002b7308 */ /* 0x0002a20000000800 */
[----:B---3--:R-:W-:-:S04]  /*5920*/  F2FP.PACK_AB R3, R137, R139 ;  /* 0x0000008b8903723e */ /* 0x008fc800000000ff */
[----:B------:R-:W-:Y:S01]  /*5930*/  LOP3.LUT R6, R0, R3, RZ, 0xc0, !PT ;  /* 0x0000000300067212 */ /* 0x000fe200078ec0ff */
[----:B------:R-:W-:Y:S01]  /*5940*/  HSET2.LE.AND R0, R9, R243, PT ;  /* 0x000000f309007233 */ /* 0x000fe20003803000 */
[----:B----4-:R-:W-:-:S04]  /*5950*/  F2FP.PACK_AB R3, R47, R133 ;  /* 0x000000852f03723e */ /* 0x010fc800000000ff */
[----:B------:R-:W-:Y:S01]  /*5960*/  LOP3.LUT R7, R0, R3, RZ, 0xc0, !PT ;  /* 0x0000000300077212 */ /* 0x000fe200078ec0ff */
[----:B------:R-:W-:Y:S01]  /*5970*/  HSET2.LE.AND R0, R8, R243, PT ;  /* 0x000000f308007233 */ /* 0x000fe20003803000 */
[----:B------:R-:W-:-:S04]  /*5980*/  F2FP.PACK_AB R3, R138, R192 ;  /* 0x000000c08a03723e */ /* 0x000fc800000000ff */
[----:B-1----:R-:W-:Y:S01]  /*5990*/  LOP3.LUT R4, R0, R3, RZ, 0xc0, !PT ;  /* 0x0000000300047212 */ /* 0x002fe200078ec0ff */
[----:B------:R-:W-:Y:S01]  /*59a0*/  HSET2.LE.AND R0, R5, R243, PT ;  /* 0x000000f305007233 */ /* 0x000fe20003803000 */
[----:B--2---:R-:W-:-:S04]  /*59b0*/  F2FP.PACK_AB R3, R43, R45 ;  /* 0x0000002d2b03723e */ /* 0x004fc800000000ff */
[----:B------:R-:W-:Y:S01]  /*59c0*/  LOP3.LUT R5, R0, R3, RZ, 0xc0, !PT ;  /* 0x0000000300057212 */ /* 0x000fe200078ec0ff */
[----:B------:R-:W-:Y:S02]  /*59d0*/  FFMA.FTZ R0, R230, c[0x0][0x23c], -R20 ;  /* 0x00008f00e6007a23 */ /* 0x000fe40000010814 */
[----:B------:R-:W-:Y:S02]  /*59e0*/  IMAD.MOV.U32 R230, RZ, RZ, R40 ;  /* 0x000000ffffe67224 */ /* 0x000fe400078e0028 */
[----:B------:R1:W-:Y:S01]  /*59f0*/  MUFU.EX2 R40, R0 ;  /* 0x0000000000287308 */ /* 0x0003e20000000800 */
[----:B------:R-:W-:Y:S01]  /*5a00*/  FFMA.FTZ R3, R214, c[0x0][0x23c], -R20 ;  /* 0x00008f00d6037a23 */ /* 0x000fe20000010814 */
[----:B------:R-:W-:Y:S01]  /*5a10*/  HMMA.16816.F32 R56, R4, R30, R56 ;  /* 0x0000001e0438723c */ /* 0x000fe20000001838 */
[----:B------:R-:W-:-:S05]  /*5a20*/  IMAD.MOV.U32 R214, RZ, RZ, R122 ;  /* 0x000000ffffd67224 */ /* 0x000fca00078e007a */
[----:B------:R-:W-:Y:S02]  /*5a30*/  MUFU.EX2 R252, R3 ;  /* 0x0000000300fc7308 */ /* 0x000fe40000000800 */
[----:B------:R-:W-:Y:S01]  /*5a40*/  HMMA.16816.F32 R84, R4, R28, R80 ;  /* 0x0000001c0454723c */ /* 0x000fe20000001850 */
[----:B------:R-:W-:Y:S01]  /*5a50*/  LDSM.16.MT88.4 R80, [R218+0x9c00] ;  /* 0x009c0000da50783b */ /* 0x000fe20000004200 */
[----:B-1----:R-:W-:-:S04]  /*5a60*/  FFMA.FTZ R0, R227, c[0x0][0x23c], -R20 ;  /* 0x00008f00e3007a23 */ /* 0x002fc80000010814 */
[----:B------:R-:W-:Y:S02]  /*5a70*/  MUFU.EX2 R28, R10 ;  /* 0x0000000a001c7308 */ /* 0x000fe40000000800 */
[C---:B------:R-:W-:Y:S01]  /*5a80*/  HMMA.16816.F32 R140, R4.reuse, R24, R96 ;  /* 0x00000018048c723c */ /* 0x040fe20000001860 */
[----:B------:R-:W-:Y:S01]  /*5a90*/  IMAD.MOV.U32 R227, RZ, RZ, R115 ;  /* 0x000000ffffe37224 */ /* 0x000fe200078e0073 */
[----:B------:R-:W-:Y:S04]  /*5aa0*/  LDSM.16.MT88.4 R96, [R216+0xac00] ;  /* 0x00ac0000d860783b */ /* 0x000fe80000004200 */
[----:B------:R1:W2:Y:S02]  /*5ab0*/  MUFU.EX2 R30, R0 ;  /* 0x00000000001e7308 */ /* 0x0002a40000000800 */
[C---:B------:R-:W-:Y:S08]  /*5ac0*/  HMMA.16816.F32 R176, R4.reuse, R26, R128 ;  /* 0x0000001a04b0723c */ /* 0x040ff00000001880 */
[----:B------:R-:W-:Y:S01]  /*5ad0*/  HMMA.16816.F32 R172, R4, R12, R92 ;  /* 0x0000000c04ac723c */ /* 0x000fe2000000185c */
[----:B-1----:R-:W-:-:S07]  /*5ae0*/  FFMA.FTZ R0, R223, c[0x0][0x23c], -R20 ;  /* 0x00008f00df007a23 */ /* 0x002fce0000010814 */
[C---:B------:R-:W-:Y:S01]  /*5af0*/  HMMA.16816.F32 R24, R4.reuse, R14, R124 ;  /* 0x0000000e0418723c */ /* 0x040fe2000000187c */
[----:B------:R-:W-:Y:S01]  /*5b00*/  IMAD.MOV.U32 R223, RZ, RZ, R18 ;  /* 0x000000ffffdf7224 */ /* 0x000fe200078e0012 */
[----:B------:R1:W-:Y:S06]  /*5b10*/  MUFU.EX2 R31, R0 ;  /* 0x00000000001f7308 */ /* 0x0003ec0000000800 */
[C---:B------:R-:W-:Y:S07]  /*5b20*/  HMMA.16816.F32 R60, R4.reuse, R34, R60 ;  /* 0x00000022043c723c */ /* 0x040fee000000183c */
[----:B------:R-:W-:Y:S01]  /*5b30*/  IMAD.MOV.U32 R35, RZ, RZ, R21 ;  /* 0x000000ffff237224 */ /* 0x000fe200078e0015 */
[----:B------:R-:W-:Y:S01]  /*5b40*/  HMMA.16816.F32 R164, R4, R48, R164 ;  /* 0x0000003004a4723c */ /* 0x000fe200000018a4 */
[----:B-1----:R-:W-:Y:S01]  /*5b50*/  LOP3.LUT R0, R41, UR7, R44, 0x96, !PT ;  /* 0x0000000729007c12 */ /* 0x002fe2000f8e962c */
[----:B------:R-:W-:-:S02]  /*5b60*/  IMAD.MOV.U32 R44, RZ, RZ, R123 ;  /* 0x000000ffff2c7224 */ /* 0x000fc400078e007b */
[----:B------:R-:W1:Y:S01]  /*5b70*/  LDSM.16.MT88.4 R120, [R216+0xbc00] ;  /* 0x00bc0000d878783b */ /* 0x000e620000004200 */
[----:B------:R-:W-:-:S03]  /*5b80*/  IMAD.MOV.U32 R41, RZ, RZ, R250 ;  /* 0x000000ffff297224 */ /* 0x000fc600078e00fa */
[----:B------:R-:W-:Y:S01]  /*5b90*/  HMMA.16816.F32 R100, R4, R32, R100 ;  /* 0x000000200464723c */ /* 0x000fe20000001864 */
[----:B------:R-:W-:-:S04]  /*5ba0*/  IMAD.WIDE.U32 R8, R0, -0x2daee0ad, RZ ;  /* 0xd2511f5300087825 */ /* 0x000fc800078e00ff */
[----:B------:R-:W-:Y:S01]  /*5bb0*/  FFMA.FTZ R0, R234, c[0x0][0x23c], -R19 ;  /* 0x00008f00ea007a23 */ /* 0x000fe20000010813 */
[C---:B------:R-:W-:Y:S01]  /*5bc0*/  LOP3.LUT R11, R8.reuse, 0xffff, RZ, 0xc0, !PT ;  /* 0x0000ffff080b7812 */ /* 0x040fe200078ec0ff */
[----:B------:R-:W-:Y:S01]  /*5bd0*/  IMAD.MOV.U32 R33, RZ, RZ, R110 ;  /* 0x000000ffff217224 */ /* 0x000fe200078e006e */
[----:B------:R-:W-:Y:S01]  /*5be0*/  LOP3.LUT R15, R8, 0xff, RZ, 0xc0, !PT ;  /* 0x000000ff080f7812 */ /* 0x000fe200078ec0ff */
[----:B------:R3:W4:Y:S01]  /*5bf0*/  MUFU.EX2 R29, R0 ;  /* 0x00000000001d7308 */ /* 0x0007220000000800 */
[--C-:B------:R-:W-:Y:S01]  /*5c00*/  SHF.R.U32.HI R12, RZ, 0x10, R8.reuse ;  /* 0x00000010ff0c7819 */ /* 0x100fe20000011608 */
[C---:B------:R-:W-:Y:S01]  /*5c10*/  HMMA.16816.F32 R112, R4.reuse, R36, R152 ;  /* 0x000000240470723c */ /* 0x040fe20000001898 */
[----:B------:R-:W-:Y:S01]  /*5c20*/  SHF.R.U32.HI R14, RZ, 0x18, R8 ;  /* 0x00000018ff0e7819 */ /* 0x000fe20000011608 */
[----:B------:R-:W-:Y:S01]  /*5c30*/  IMAD.MOV.U32 R32, RZ, RZ, R111 ;  /* 0x000000ffff207224 */ /* 0x000fe200078e006f */
[----:B------:R-:W-:Y:S01]  /*5c40*/  SHF.R.U32.HI R11, RZ, 0x8, R11 ;  /* 0x00000008ff0b7819 */ /* 0x000fe2000001160b */
[----:B------:R-:W5:Y:S04]  /*5c50*/  LDSM.16.MT88.4 R108, [R218+0xac00] ;  /* 0x00ac0000da6c783b */ /* 0x000f680000004200 */
[----:B------:R-:W-:Y:S01]  /*5c60*/  HMMA.16816.F32 R64, R4, R38, R64 ;  /* 0x000000260440723c */ /* 0x000fe20000001840 */
[----:B------:R-:W1:Y:S01]  /*5c70*/  LDSM.16.MT88.4 R152, [R216+0x9c00] ;  /* 0x009c0000d898783b */ /* 0x000e620000004200 */
[----:B---3--:R-:W-:Y:S01]  /*5c80*/  LOP3.LUT R0, R9, UR16, R42, 0x96, !PT ;  /* 0x0000001009007c12 */ /* 0x008fe2000f8e962a */
[----:B------:R-:W-:-:S05]  /*5c90*/  FFMA.FTZ R9, R229, c[0x0][0x23c], -R19 ;  /* 0x00008f00e5097a23 */ /* 0x000fca0000010813 */
[----:B------:R-:W-:Y:S01]  /*5ca0*/  HMMA.16816.F32 R48, R4, R50, R68 ;  /* 0x000000320430723c */ /* 0x000fe20000001844 */
[C---:B------:R-:W-:Y:S01]  /*5cb0*/  LOP3.LUT R3, R0.reuse, 0xffff, RZ, 0xc0, !PT ;  /* 0x0000ffff00037812 */ /* 0x040fe200078ec0ff */
[----:B------:R3:W-:Y:S01]  /*5cc0*/  MUFU.EX2 R22, R9 ;  /* 0x0000000900167308 */ /* 0x0007e20000000800 */
[----:B------:R-:W-:Y:S02]  /*5cd0*/  LOP3.LUT R10, R0, 0xff, RZ, 0xc0, !PT ;  /* 0x000000ff000a7812 */ /* 0x000fe400078ec0ff */
[----:B------:R-:W-:Y:S02]  /*5ce0*/  SHF.R.U32.HI R3, RZ, 0x8, R3 ;  /* 0x00000008ff037819 */ /* 0x000fe40000011603 */
[--C-:B------:R-:W-:Y:S02]  /*5cf0*/  SHF.R.U32.HI R8, RZ, 0x10, R0.reuse ;  /* 0x00000010ff087819 */ /* 0x100fe40000011600 */
[----:B------:R-:W-:Y:S02]  /*5d00*/  PRMT R3, R10, 0x5410, R3 ;  /* 0x000054100a037816 */ /* 0x000fe40000000003 */
[----:B------:R-:W-:-:S02]  /*5d10*/  SHF.R.U32.HI R13, RZ, 0x18, R0 ;  /* 0x00000018ff0d7819 */ /* 0x000fc40000011600 */
[----:B------:R-:W-:Y:S01]  /*5d20*/  LOP3.LUT R10, R12, 0xff, RZ, 0xc0, !PT ;  /* 0x000000ff0c0a7812 */ /* 0x000fe200078ec0ff */
[--C-:B------:R-:W-:Y:S01]  /*5d30*/  HSET2.LE.AND R0, R3, R243.reuse, PT ;  /* 0x000000f303007233 */ /* 0x100fe20003803000 */
[----:B--2---:R-:W-:Y:S02]  /*5d40*/  F2FP.PACK_AB R3, R30, R40 ;  /* 0x000000281e03723e */ /* 0x004fe400000000ff */
[----:B------:R-:W-:Y:S01]  /*5d50*/  PRMT R10, R10, 0x5410, R14 ;  /* 0x000054100a0a7816 */ /* 0x000fe2000000000e */
[----:B---3--:R-:W-:Y:S01]  /*5d60*/  FFMA.FTZ R9, R228, c[0x0][0x23c], -R19 ;  /* 0x00008f00e4097a23 */ /* 0x008fe20000010813 */
[----:B------:R-:W-:Y:S02]  /*5d70*/  LOP3.LUT R128, R0, R3, RZ, 0xc0, !PT ;  /* 0x0000000300807212 */ /* 0x000fe400078ec0ff */
[----:B----4-:R-:W-:Y:S01]  /*5d80*/  F2FP.PACK_AB R3, R28, R29 ;  /* 0x0000001d1c03723e */ /* 0x010fe200000000ff */
[----:B------:R2:W3:Y:S01]  /*5d90*/  MUFU.EX2 R21, R9 ;  /* 0x0000000900157308 */ /* 0x0004e20000000800 */
[----:B------:R-:W-:Y:S01]  /*5da0*/  HSET2.LE.AND R10, R10, R243, PT ;  /* 0x000000f30a0a7233 */ /* 0x000fe20003803000 */
[----:B--2---:R-:W-:-:S02]  /*5db0*/  LOP3.LUT R9, R8, 0xff, RZ, 0xc0, !PT ;  /* 0x000000ff08097812 */ /* 0x004fc400078ec0ff */
[----:B------:R-:W-:Y:S02]  /*5dc0*/  PRMT R8, R15, 0x5410, R11 ;  /* 0x000054100f087816 */ /* 0x000fe4000000000b */
[----:B------:R-:W-:Y:S02]  /*5dd0*/  PRMT R9, R9, 0x5410, R13 ;  /* 0x0000541009097816 */ /* 0x000fe4000000000d */
[----:B---3--:R-:W-:Y:S01]  /*5de0*/  F2FP.PACK_AB R11, R21, R22 ;  /* 0x00000016150b723e */ /* 0x008fe200000000ff */
[--C-:B------:R-:W-:Y:S01]  /*5df0*/  HSET2.LE.AND R8, R8, R243.reuse, PT ;  /* 0x000000f308087233 */ /* 0x100fe20003803000 */
[----:B------:R-:W2:Y:S01]  /*5e00*/  LDSM.16.MT88.4 R12, [R218+0xbc00] ;  /* 0x00bc0000da0c783b */ /* 0x000ea20000004200 */
[----:B------:R-:W-:Y:S01]  /*5e10*/  HSET2.LE.AND R0, R9, R243, PT ;  /* 0x000000f309007233 */ /* 0x000fe20003803000 */
[----:B------:R-:W-:Y:S02]  /*5e20*/  LOP3.LUT R131, R10, R11, RZ, 0xc0, !PT ;  /* 0x0000000b0a837212 */ /* 0x000fe400078ec0ff */
[----:B------:R-:W-:-:S02]  /*5e30*/  F2FP.PACK_AB R9, R252, R31 ;  /* 0x0000001ffc09723e */ /* 0x000fc400000000ff */
[----:B------:R-:W-:Y:S01]  /*5e40*/  LOP3.LUT R129, R0, R3, RZ, 0xc0, !PT ;  /* 0x0000000300817212 */ /* 0x000fe200078ec0ff */
[--C-:B------:R-:W-:Y:S01]  /*5e50*/  FFMA.FTZ R0, R240, c[0x0][0x23c], -R16.reuse ;  /* 0x00008f00f0007a23 */ /* 0x100fe20000010810 */
[----:B------:R-:W-:Y:S01]  /*5e60*/  LOP3.LUT R130, R8, R9, RZ, 0xc0, !PT ;  /* 0x0000000908827212 */ /* 0x000fe200078ec0ff */
[--C-:B------:R-:W-:Y:S02]  /*5e70*/  FFMA.FTZ R3, R236, c[0x0][0x23c], -R16.reuse ;  /* 0x00008f00ec037a23 */ /* 0x100fe40000010810 */
[----:B------:R3:W-:Y:S04]  /*5e80*/  MUFU.EX2 R20, R0 ;  /* 0x0000000000147308 */ /* 0x0007e80000000800 */
[C---:B-1----:R-:W-:Y:S04]  /*5e90*/  HMMA.16816.F32 R160, R128.reuse, R120, R168 ;  /* 0x0000007880a0723c */ /* 0x042fe800000018a8 */
[----:B------:R1:W-:Y:S04]  /*5ea0*/  MUFU.EX2 R250, R3 ;  /* 0x0000000300fa7308 */ /* 0x0003e80000000800 */
[----:B------:R-:W-:Y:S01]  /*5eb0*/  HMMA.16816.F32 R92, R128, R98, R104 ;  /* 0x00000062805c723c */ /* 0x000fe20000001868 */
[----:B---3--:R-:W-:-:S04]  /*5ec0*/  FFMA.FTZ R0, R238, c[0x0][0x23c], -R16 ;  /* 0x00008f00ee007a23 */ /* 0x008fc80000010810 */
[----:B------:R3:W4:Y:S03]  /*5ed0*/  MUFU.EX2 R19, R0 ;  /* 0x0000000000137308 */ /* 0x0007260000000800 */
[----:B-----5:R-:W-:Y:S01]  /*5ee0*/  HMMA.16816.F32 R104, R128, R108, R116 ;  /* 0x0000006c8068723c */ /* 0x020fe20000001874 */
[----:B-1----:R-:W-:-:S04]  /*5ef0*/  FFMA.FTZ R3, R241, c[0x0][0x23c], -R17 ;  /* 0x00008f00f1037a23 */ /* 0x002fc80000010811 */
[----:B------:R1:W-:Y:S03]  /*5f00*/  MUFU.EX2 R11, R3 ;  /* 0x00000003000b7308 */ /* 0x0003e60000000800 */
[----:B------:R-:W-:Y:S01]  /*5f10*/  HMMA.16816.F32 R144, R128, R152, R144 ;  /* 0x000000988090723c */ /* 0x000fe20000001890 */
[----:B---3--:R-:W-:-:S07]  /*5f20*/  FFMA.FTZ R0, R235, c[0x0][0x23c], -R16 ;  /* 0x00008f00eb007a23 */ /* 0x008fce0000010810 */
[----:B------:R-:W-:Y:S01]  /*5f30*/  HMMA.16816.F32 R148, R128, R154, R148 ;  /* 0x0000009a8094723c */ /* 0x000fe20000001894 */
[----:B------:R3:W5:Y:S01]  /*5f40*/  MUFU.EX2 R18, R0 ;  /* 0x0000000000127308 */ /* 0x0007620000000800 */
[----:B-1----:R-:W-:-:S06]  /*5f50*/  FFMA.FTZ R3, R237, c[0x0][0x23c], -R17 ;  /* 0x00008f00ed037a23 */ /* 0x002fcc0000010811 */
[C---:B------:R-:W-:Y:S01]  /*5f60*/  HMMA.16816.F32 R72, R128.reuse, R80, R72 ;  /* 0x000000508048723c */ /* 0x040fe20000001848 */
[----:B------:R1:W-:Y:S07]  /*5f70*/  MUFU.EX2 R16, R3 ;  /* 0x0000000300107308 */ /* 0x0003ee0000000800 */
[----:B------:R-:W-:Y:S01]  /*5f80*/  HMMA.16816.F32 R76, R128, R82, R76 ;  /* 0x00000052804c723c */ /* 0x000fe2000000184c */
[----:B---3--:R-:W-:-:S05]  /*5f90*/  LOP3.LUT R0, R23, UR7, R132, 0x96, !PT ;  /* 0x0000000717007c12 */ /* 0x008fca000f8e9684 */
[----:B------:R-:W-:Y:S02]  /*5fa0*/  IMAD.WIDE.U32 R4, R0, -0x2daee0ad, RZ ;  /* 0xd2511f5300047825 */ /* 0x000fe400078e00ff */
[C---:B------:R-:W-:Y:S03]  /*5fb0*/  HMMA.16816.F32 R88, R128.reuse, R96, R88 ;  /* 0x000000608058723c */ /* 0x040fe60000001858 */
[----:B------:R-:W-:Y:S02]  /*5fc0*/  LOP3.LUT R0, R5, UR16, R46, 0x96, !PT ;  /* 0x0000001005007c12 */ /* 0x000fe4000f8e962e */
[C---:B------:R-:W-:Y:S02]  /*5fd0*/  LOP3.LUT R6, R4.reuse, 0xffff, RZ, 0xc0, !PT ;  /* 0x0000ffff04067812 */ /* 0x040fe400078ec0ff */
[----:B------:R-:W-:Y:S01]  /*5fe0*/  SHF.R.U32.HI R5, RZ, 0x10, R4 ;  /* 0x00000010ff057819 */ /* 0x000fe20000011604 */
[----:B------:R-:W-:Y:S01]  /*5ff0*/  HMMA.16816.F32 R156, R128, R110, R156 ;  /* 0x0000006e809c723c */ /* 0x000fe2000000189c */
[----:B------:R-:W-:-:S02]  /*6000*/  LOP3.LUT R8, R4, 0xff, RZ, 0xc0, !PT ;  /* 0x000000ff04087812 */ /* 0x000fc400078ec0ff */
[----:B------:R-:W-:Y:S02]  /*6010*/  SHF.R.U32.HI R6, RZ, 0x8, R6 ;  /* 0x00000008ff067819 */ /* 0x000fe40000011606 */
[----:B------:R-:W-:Y:S01]  /*6020*/  SHF.R.U32.HI R7, RZ, 0x18, R4 ;  /* 0x00000018ff077819 */ /* 0x000fe20000011604 */
[--C-:B------:R-:W-:Y:S01]  /*6030*/  FFMA.FTZ R4, R239, c[0x0][0x23c], -R17.reuse ;  /* 0x00008f00ef047a23 */ /* 0x100fe20000010811 */
[----:B-1----:R-:W-:Y:S01]  /*6040*/  LOP3.LUT R3, R5, 0xff, RZ, 0xc0, !PT ;  /* 0x000000ff05037812 */ /* 0x002fe200078ec0ff */
[----:B------:R-:W-:Y:S01]  /*6050*/  FFMA.FTZ R5, R242, c[0x0][0x23c], -R17 ;  /* 0x00008f00f2057a23 */ /* 0x000fe20000010811 */
[----:B------:R-:W-:Y:S01]  /*6060*/  PRMT R9, R8, 0x5410, R6 ;  /* 0x0000541008097816 */ /* 0x000fe20000000006 */
[----:B------:R1:W3:Y:S01]  /*6070*/  MUFU.EX2 R251, R4 ;  /* 0x0000000400fb7308 */ /* 0x0002e20000000800 */
[----:B------:R-:W-:Y:S01]  /*6080*/  PRMT R8, R3, 0x5410, R7 ;  /* 0x0000541003087816 */ /* 0x000fe20000000007 */
[----:B------:R-:W-:Y:S01]  /*6090*/  HMMA.16816.F32 R116, R128, R122, R180 ;  /* 0x0000007a8074723c */ /* 0x000fe200000018b4 */
[----:B------:R-:W-:-:S02]  /*60a0*/  LOP3.LUT R3, R0, 0xffff, RZ, 0xc0, !PT ;  /* 0x0000ffff00037812 */ /* 0x000fc400078ec0ff */
[----:B------:R-:W-:Y:S02]  /*60b0*/  LOP3.LUT R7, R0, 0xff, RZ, 0xc0, !PT ;  /* 0x000000ff00077812 */ /* 0x000fe400078ec0ff */
[----:B------:R-:W-:Y:S01]  /*60c0*/  SHF.R.U32.HI R3, RZ, 0x8, R3 ;  /* 0x00000008ff037819 */ /* 0x000fe20000011603 */
[----:B------:R3:W3:Y:S01]  /*60d0*/  MUFU.EX2 R10, R5 ;  /* 0x00000005000a7308 */ /* 0x0006e20000000800 */
[--C-:B------:R-:W-:Y:S01]  /*60e0*/  SHF.R.U32.HI R6, RZ, 0x18, R0.reuse ;  /* 0x00000018ff067819 */ /* 0x100fe20000011600 */
[----:B--2---:R-:W-:Y:S01]  /*60f0*/  HMMA.16816.F32 R124, R128, R12, R188 ;  /* 0x0000000c807c723c */ /* 0x004fe200000018bc */
[----:B------:R-:W-:Y:S02]  /*6100*/  PRMT R3, R7, 0x5410, R3 ;  /* 0x0000541007037816 */ /* 0x000fe40000000003 */
[----:B----4-:R-:W-:Y:S02]  /*6110*/  F2FP.PACK_AB R7, R19, R20 ;  /* 0x000000141307723e */ /* 0x010fe400000000ff */
[----:B-1----:R-:W-:-:S03]  /*6120*/  SHF.R.U32.HI R4, RZ, 0x10, R0 ;  /* 0x00000010ff047819 */ /* 0x002fc60000011600 */
[----:B------:R-:W-:Y:S01]  /*6130*/  HMMA.16816.F32 R128, R128, R14, R184 ;  /* 0x0000000e8080723c */ /* 0x000fe200000018b8 */
[----:B------:R-:W-:Y:S01]  /*6140*/  LOP3.LUT R0, R4, 0xff, RZ, 0xc0, !PT ;  /* 0x000000ff04007812 */ /* 0x000fe200078ec0ff */
[----:B------:R-:W-:-:S03]  /*6150*/  HSET2.LE.AND R4, R8, R243, PT ;  /* 0x000000f308047233 */ /* 0x000fc60003803000 */
[----:B---3--:R-:W-:Y:S01]  /*6160*/  PRMT R5, R0, 0x5410, R6 ;  /* 0x0000541000057816 */ /* 0x008fe20000000006 */
[--C-:B------:R-:W-:Y:S02]  /*6170*/  HSET2.LE.AND R0, R9, R243.reuse, PT ;  /* 0x000000f309007233 */ /* 0x100fe40003803000 */
[--C-:B------:R-:W-:Y:S01]  /*6180*/  HSET2.LE.AND R6, R3, R243.reuse, PT ;  /* 0x000000f303067233 */ /* 0x100fe20003803000 */
[----:B-----5:R-:W-:Y:S01]  /*6190*/  F2FP.PACK_AB R3, R250, R18 ;  /* 0x00000012fa03723e */ /* 0x020fe200000000ff */
[----:B------:R-:W-:Y:S01]  /*61a0*/  HSET2.LE.AND R8, R5, R243, PT ;  /* 0x000000f305087233 */ /* 0x000fe20003803000 */
[----:B------:R-:W-:Y:S02]  /*61b0*/  F2FP.PACK_AB R5, R251, R16 ;  /* 0x00000010fb05723e */ /* 0x000fe400000000ff */
[----:B------:R-:W-:Y:S01]  /*61c0*/  LOP3.LUT R170, R0, R3, RZ, 0xc0, !PT ;  /* 0x0000000300aa7212 */ /* 0x000fe200078ec0ff */
[----:B------:R-:W-:Y:S01]  /*61d0*/  FADD.FTZ R3, R214, R44 ;  /* 0x0000002cd6037221 */ /* 0x000fe20000010000 */
[----:B------:R-:W-:-:S02]  /*61e0*/  F2FP.PACK_AB R0, R10, R11 ;  /* 0x0000000b0a00723e */ /* 0x000fc400000000ff */
[----:B------:R-:W-:Y:S01]  /*61f0*/  LOP3.LUT R171, R4, R5, RZ, 0xc0, !PT ;  /* 0x0000000504ab7212 */ /* 0x000fe200078ec0ff */
[----:B------:R-:W-:Y:S01]  /*6200*/  FADD.FTZ R5, R33, R32 ;  /* 0x0000002021057221 */ /* 0x000fe20000010000 */
[----:B------:R-:W-:Y:S01]  /*6210*/  LOP3.LUT R169, R8, R0, RZ, 0xc0, !PT ;  /* 0x0000000008a97212 */ /* 0x000fe200078ec0ff */
[----:B------:R-:W-:Y:S01]  /*6220*/  FADD.FTZ R0, R41, R35 ;  /* 0x0000002329007221 */ /* 0x000fe20000010000 */
[----:B------:R-:W-:Y:S01]  /*6230*/  LOP3.LUT R168, R6, R7, RZ, 0xc0, !PT ;  /* 0x0000000706a87212 */ /* 0x000fe200078ec0ff */
        /* <DEDUP_REMOVED lines=52> */
[----:B------:R-:W-:Y:S01]  /*6580*/  FADD.FTZ R5, R137, R5 ;  /* 0x0000000589057221 */ /* 0x000fe20000010000 */
[----:B------:R1:W-:Y:S01]  /*6590*/  STL [R1+0x8], R0 ;  /* 0x0000080001007387 */ /* 0x0003e20000100800 */
[----:B------:R-:W-:Y:S01]  /*65a0*/  FADD.FTZ R4, R47, R4 ;  /* 0x000000042f047221 */ /* 0x000fe20000010000 */
[----:B------:R-:W-:Y:S01]  /*65b0*/  HMMA.16816.F32 R164, R168, R12, R164 ;  /* 0x0000000ca8a4723c */ /* 0x000fe200000018a4 */
[----:B------:R-:W-:Y:S02]  /*65c0*/  FADD.FTZ R3, R245, R3 ;  /* 0x00000003f5037221 */ /* 0x000fe40000010000 */
[----:B------:R-:W-:Y:S02]  /*65d0*/  FADD.FTZ R5, R20, R5 ;  /* 0x0000000514057221 */ /* 0x000fe40000010000 */
[----:B------:R-:W-:-:S02]  /*65e0*/  FADD.FTZ R4, R11, R4 ;  /* 0x000000040b047221 */ /* 0x000fc40000010000 */
[----:B------:R-:W-:Y:S01]  /*65f0*/  FADD.FTZ R3, R40, R3 ;  /* 0x0000000328037221 */ /* 0x000fe20000010000 */
[----:B------:R-:W-:Y:S01]  /*6600*/  HMMA.16816.F32 R168, R168, R14, R48 ;  /* 0x0000000ea8a8723c */ /* 0x000fe20000001830 */
        /* <DEDUP_REMOVED lines=8> */
[----:B------:R-:W-:Y:S01]  /*6690*/  FADD.FTZ R252, R252, R3 ;  /* 0x00000003fcfc7221 */ /* 0x000fe20000010000 */
[----:B------:R-:W-:Y:S05]  /*66a0*/  @!P0 BRA `(.L_x_339) ;  /* 0x0000995000008947 */ /* 0x000fea0003800000 */
[----:B-1----:R-:W2:Y:S01]  /*66b0*/  LDL.64 R206, [R1+0x38] ;  /* 0x0000380001ce7983 */ /* 0x002ea20000100a00 */
[----:B------:R-:W-:Y:S01]  /*66c0*/  UIADD3 UR29, UR28, -0x2, URZ ;  /* 0xfffffffe1c1d7890 */ /* 0x000fe2000fffe03f */
[----:B------:R-:W-:-:S04]  /*66d0*/  DEPBAR.LE SB0, 0x0 ;  /* 0x000080000000791a */ /* 0x000fc80000000000 */
[----:B------:R-:W-:Y:S01]  /*66e0*/  USHF.R.S32.HI UR4, URZ, 0x1f, UR29 ;  /* 0x0000001f3f047899 */ /* 0x000fe2000801141d */
[----:B------:R-:W-:Y:S01]  /*66f0*/  IMAD.U32 R6, RZ, RZ, UR29 ;  /* 0x0000001dff067e24 */ /* 0x000fe2000f8e00ff */
[----:B------:R-:W-:Y:S01]  /*6700*/  UIMAD UR5, UR21, UR29, URZ ;  /* 0x0000001d150572a4 */ /* 0x000fe2000f8e023f */
[----:B------:R-:W-:Y:S01]  /*6710*/  IMAD.U32 R3, RZ, RZ, UR31 ;  /* 0x0000001fff037e24 */ /* 0x000fe2000f8e00ff */
[----:B------:R-:W1:Y:S01]  /*6720*/  S2R R223, SR_TID.X ;  /* 0x0000000000df7919 */ /* 0x000e620000002100 */
[----:B------:R-:W-:Y:S02]  /*6730*/  UISETP.NE.AND UP0, UPT, UR28, 0x2, UPT ;  /* 0x000000021c00788c */ /* 0x000fe4000bf05270 */
[----:B------:R-:W-:Y:S01]  /*6740*/  UIMAD UR4, UR4, UR22, UR5 ;  /* 0x00000016040472a4 */ /* 0x000fe2000f8e0205 */
[----:B-1----:R-:W-:-:S05]  /*6750*/  IMAD.SHL.U32 R223, R223, 0x2, RZ ;  /* 0x00000002dfdf7824 */ /* 0x002fca00078e00ff */
[----:B------:R-:W-:Y:S01]  /*6760*/  LOP3.LUT R223, R223, 0x6, RZ, 0xc0, !PT ;  /* 0x00000006dfdf7812 */ /* 0x000fe200078ec0ff */
[----:B------:R-:W-:Y:S01]  /*6770*/  BAR.SYNC.DEFER_BLOCKING 0x0 ;  /* 0x0000000000007b1d */ /* 0x000fe20000010000 */
[----:B--2---:R-:W-:-:S05]  /*6780*/  IMAD.WIDE.U32 R6, R6, UR22, R206 ;  /* 0x0000001606067c25 */ /* 0x004fca000f8e00ce */
[----:B------:R-:W-:Y:S01]  /*6790*/  IADD3 R0, R7, UR4, RZ ;  /* 0x0000000407007c10 */ /* 0x000fe2000fffe0ff */
[----:B------:R-:W-:Y:S01]  /*67a0*/  IMAD.U32 R7, RZ, RZ, UR31 ;  /* 0x0000001fff077e24 */ /* 0x000fe2000f8e00ff */
[----:B------:R-:W-:Y:S01]  /*67b0*/  LEA R4, P0, R6, c[0x0][0x170], 0x1 ;  /* 0x00005c0006047a11 */ /* 0x000fe200078008ff */
[----:B------:R-:W-:-:S03]  /*67c0*/  UIADD3 UR4, UR28, -0x2, URZ ;  /* 0xfffffffe1c047890 */ /* 0x000fc6000fffe03f */
[----:B------:R-:W-:Y:S01]  /*67d0*/  LEA.HI.X R5, R6, c[0x0][0x174], R0, 0x1, P0 ;  /* 0x00005d0006057a11 */ /* 0x000fe200000f0c00 */
[----:B------:R-:W-:Y:S01]  /*67e0*/  IMAD.U32 R0, RZ, RZ, UR30 ;  /* 0x0000001eff007e24 */ /* 0x000fe2000f8e00ff */
[----:B------:R-:W-:-:S03]  /*67f0*/  LEA R6, P0, R7, R4, 0x1 ;  /* 0x0000000407067211 */ /* 0x000fc600078008ff */
[----:B------:R-:W-:Y:S01]  /*6800*/  @!PT LDS RZ, [RZ] ;  /* 0x00000000fffff984 */ /* 0x000fe20000000800 */
[----:B------:R-:W-:Y:S01]  /*6810*/  @!PT LDS RZ, [RZ] ;  /* 0x00000000fffff984 */ /* 0x000fe20000000800 */
[----:B------:R-:W-:Y:S01]  /*6820*/  @!PT LDS RZ, [RZ] ;  /* 0x00000000fffff984 */ /* 0x000fe20000000800 */
[----:B------:R1:W-:Y:S01]  /*6830*/  LDGSTS.E.BYPASS.LTC128B.128 [R222+0x9000], [R4.64] ;  /* 0x0900000004de7fae */ /* 0x0003e2000b901d58 */
[----:B------:R-:W-:Y:S01]  /*6840*/  LEA.HI.X R7, R3, R5, R0, 0x1, P0 ;  /* 0x0000000503077211 */ /* 0x000fe200000f0c00 */
[----:B------:R-:W-:Y:S02]  /*6850*/  IMAD.U32 R0, RZ, RZ, UR4 ;  /* 0x00000004ff007e24 */ /* 0x000fe4000f8e00ff */
[----:B------:R1:W-:Y:S02]  /*6860*/  LDGSTS.E.BYPASS.LTC128B.128 [R222+0xa000], [R4.64+0x40] ;  /* 0x0a00004004de7fae */ /* 0x0003e4000b901d58 */
[----:B------:R-:W-:Y:S02]  /*6870*/  IMAD R0, R0, 0x40, R223 ;  /* 0x0000004000007824 */ /* 0x000fe400078e02df */
[----:B------:R1:W-:Y:S03]  /*6880*/  LDGSTS.E.BYPASS.LTC128B.128 [R222+0xb000], [R4.64+0x80] ;  /* 0x0b00008004de7fae */ /* 0x0003e6000b901d58 */
[----:B------:R-:W-:Y:S01]  /*6890*/  IADD3 R3, R0, 0x1, RZ ;  /* 0x0000000100037810 */ /* 0x000fe20007ffe0ff */
[----:B------:R1:W-:Y:S03]  /*68a0*/  LDGSTS.E.BYPASS.LTC128B.128 [R222+0x9800], [R6.64] ;  /* 0x0980000006de7fae */ /* 0x0003e6000b901d58 */
[C---:B------:R-:W-:Y:S01]  /*68b0*/  ISETP.GE.AND P2, PT, R3.reuse, R53, PT ;  /* 0x000000350300720c */ /* 0x040fe20003f46270 */
[----:B------:R1:W-:Y:S01]  /*68c0*/  LDGSTS.E.BYPASS.LTC128B.128 [R222+0xa800], [R6.64+0x40] ;  /* 0x0a80004006de7fae */ /* 0x0003e2000b901d58 */
[----:B------:R-:W-:-:S02]  /*68d0*/  ISETP.GE.AND P5, PT, R3, R52, PT ;  /* 0x000000340300720c */ /* 0x000fc40003fa6270 */
[C---:B------:R-:W-:Y:S01]  /*68e0*/  ISETP.GE.AND P1, PT, R3.reuse, R55, PT ;  /* 0x000000370300720c */ /* 0x040fe20003f26270 */
[----:B------:R1:W-:Y:S01]  /*68f0*/  LDGSTS.E.BYPASS.LTC128B.128 [R222+0xb800], [R6.64+0x80] ;  /* 0x0b80008006de7fae */ /* 0x0003e2000b901d58 */
[----:B------:R-:W-:Y:S02]  /*6900*/  ISETP.GE.AND P0, PT, R3, R54, PT ;  /* 0x000000360300720c */ /* 0x000fe40003f06270 */
[----:B------:R-:W-:Y:S01]  /*6910*/  IADD3 R3, R0, 0x9, RZ ;  /* 0x0000000900037810 */ /* 0x000fe20007ffe0ff */
[----:B------:R-:W-:Y:S04]  /*6920*/  LDSM.16.M88.4 R24, [R217+0x6400] ;  /* 0x00640000d918783b */ /* 0x000fe80000000200 */
[----:B------:R-:W2:Y:S04]  /*6930*/  LDSM.16.M88.4 R8, [R220] ;  /* 0x00000000dc08783b */ /* 0x000ea80000000200 */
        /* <DEDUP_REMOVED lines=10> */
[----:B------:R-:W0:Y:S05]  /*69e0*/  LDGDEPBAR ;  /* 0x00000000000079af */ /* 0x000e2a0000000000 */
[C---:B---3--:R-:W-:Y:S08]  /*69f0*/  HMMA.16816.F32 R232, R8.reuse, R28, RZ ;  /* 0x0000001c08e8723c */ /* 0x048ff000000018ff */
[----:B------:R-:W-:Y:S08]  /*6a00*/  HMMA.16816.F32 R228, R8, R30, RZ ;  /* 0x0000001e08e4723c */ /* 0x000ff000000018ff */
[C---:B-1----:R-:W-:Y:S08]  /*6a10*/  HMMA.16816.F32 R56, R4.reuse, R24, RZ ;  /* 0x000000180438723c */ /* 0x042ff000000018ff */
        /* <DEDUP_REMOVED lines=8> */
[C---:B------:R-:W-:Y:S01]  /*6aa0*/  HMMA.16816.F32 R212, R8.reuse, R26, RZ ;  /* 0x0000001a08d4723c */ /* 0x040fe200000018ff */
[----:B------:R-:W-:Y:S07]  /*6ab0*/  LDSM.16.M88.4 R24, [R217+0x7400] ;  /* 0x00740000d918783b */ /* 0x000fee0000000200 */
[C---:B------:R-:W-:Y:S08]  /*6ac0*/  HMMA.16816.F32 R208, R8.reuse, R20, RZ ;  /* 0x0000001408d0723c */ /* 0x040ff000000018ff */
[C---:B------:R-:W-:Y:S01]  /*6ad0*/  HMMA.16816.F32 R204, R8.reuse, R22, RZ ;  /* 0x0000001608cc723c */ /* 0x040fe200000018ff */
[----:B------:R-:W-:Y:S07]  /*6ae0*/  LDSM.16.M88.4 R20, [R217+0x7800] ;  /* 0x00780000d914783b */ /* 0x000fee0000000200 */
[C---:B------:R-:W-:Y:S08]  /*6af0*/  HMMA.16816.F32 R196, R8.reuse, R16, RZ ;  /* 0x0000001008c4723c */ /* 0x040ff000000018ff */
[----:B------:R-:W-:Y:S01]  /*6b00*/  HMMA.16816.F32 R8, R8, R18, RZ ;  /* 0x000000120808723c */ /* 0x000fe200000018ff */
[----:B------:R-:W-:Y:S07]  /*6b10*/  LDSM.16.M88.4 R16, [R217+0x7c00] ;  /* 0x007c0000d910783b */ /* 0x000fee0000000200 */
[C---:B----4-:R-:W-:Y:S08]  /*6b20*/  HMMA.16816.F32 R180, R12.reuse, R40, R56 ;  /* 0x000000280cb4723c */ /* 0x050ff00000001838 */
[C---:B-----5:R-:W-:Y:S08]  /*6b30*/  HMMA.16816.F32 R192, R12.reuse, R44, R60 ;  /* 0x0000002c0cc0723c */ /* 0x060ff0000000183c */
[C---:B------:R-:W-:Y:S08]  /*6b40*/  HMMA.16816.F32 R176, R12.reuse, R36, R48 ;  /* 0x000000240cb0723c */ /* 0x040ff00000001830 */
[C---:B------:R-:W-:Y:S08]  /*6b50*/  HMMA.16816.F32 R56, R12.reuse, R42, R172 ;  /* 0x0000002a0c38723c */ /* 0x040ff000000018ac */
[C---:B------:R-:W-:Y:S01]  /*6b60*/  HMMA.16816.F32 R48, R12.reuse, R32, R28 ;  /* 0x000000200c30723c */ /* 0x040fe2000000181c */
[----:B------:R-:W-:Y:S07]  /*6b70*/  LDSM.16.M88.4 R28, [R217+0x7000] ;  /* 0x00700000d91c783b */ /* 0x000fee0000000200 */
[C---:B------:R-:W-:Y:S08]  /*6b80*/  HMMA.16816.F32 R60, R12.reuse, R46, R64 ;  /* 0x0000002e0c3c723c */ /* 0x040ff00000001840 */
[C---:B------:R-:W-:Y:S08]  /*6b90*/  HMMA.16816.F32 R172, R12.reuse, R38, R188 ;  /* 0x000000260cac723c */ /* 0x040ff000000018bc */
[----:B------:R-:W-:Y:S01]  /*6ba0*/  HMMA.16816.F32 R200, R12, R34, R184 ;  /* 0x000000220cc8723c */ /* 0x000fe200000018b8 */
[----:B------:R-:W2:Y:S07]  /*6bb0*/  LDSM.16.M88.4 R12, [R220+0x3000] ;  /* 0x00300000dc0c783b */ /* 0x000eae0000000200 */
[C---:B-1----:R-:W-:Y:S08]  /*6bc0*/  HMMA.16816.F32 R244, R4.reuse, R32, R196 ;  /* 0x0000002004f4723c */ /* 0x042ff000000018c4 */
[C---:B------:R-:W-:Y:S01]  /*6bd0*/  HMMA.16816.F32 R196, R4.reuse, R34, R8 ;  /* 0x0000002204c4723c */ /* 0x040fe20000001808 */
[----:B------:R-:W1:Y:S04]  /*6be0*/  LDSM.16.M88.4 R8, [R220+0x2000] ;  /* 0x00200000dc08783b */ /* 0x000e680000000200 */
[----:B------:R-:W-:Y:S03]  /*6bf0*/  LDSM.16.M88.4 R32, [R219+0x7000] ;  /* 0x00700000db20783b */ /* 0x000fe60000000200 */
        /* <DEDUP_REMOVED lines=9> */
[----:B------:R-:W3:Y:S03]  /*6c90*/  LDSM.16.M88.4 R36, [R219+0x7400] ;  /* 0x00740000db24783b */ /* 0x000ee60000000200 */
        /* <DEDUP_REMOVED lines=10> */
[C---:B------:R-:W-:Y:S08]  /*6d40*/  HMMA.16816.F32 R232, R8.reuse, R20, R240 ;  /* 0x0000001408e8723c */ /* 0x040ff000000018f0 */
[C---:B------:R-:W-:Y:S01]  /*6d50*/  HMMA.16816.F32 R240, R8.reuse, R22, R204 ;  /* 0x0000001608f0723c */ /* 0x040fe200000018cc */
[----:B------:R-:W-:Y:S07]  /*6d60*/  LDSM.16.M88.4 R20, [R217+0x8c00] ;  /* 0x008c0000d914783b */ /* 0x000fee0000000200 */
[----:B------:R-:W-:Y:S08]  /*6d70*/  HMMA.16816.F32 R236, R8, R24, R224 ;  /* 0x0000001808ec723c */ /* 0x000ff000000018e0 */
[----:B---3--:R-:W-:Y:S08]  /*6d80*/  HMMA.16816.F32 R204, R4, R36, R188 ;  /* 0x0000002404cc723c */ /* 0x008ff000000018bc */
[C---:B------:R-:W-:Y:S01]  /*6d90*/  HMMA.16816.F32 R172, R8.reuse, R30, R208 ;  /* 0x0000001e08ac723c */ /* 0x040fe200000018d0 */
[----:B------:R-:W-:Y:S07]  /*6da0*/  LDSM.16.M88.4 R28, [R217+0x8400] ;  /* 0x00840000d91c783b */ /* 0x000fee0000000200 */
[C---:B------:R-:W-:Y:S01]  /*6db0*/  HMMA.16816.F32 R228, R8.reuse, R26, R212 ;  /* 0x0000001a08e4723c */ /* 0x040fe200000018d4 */
[----:B------:R-:W-:Y:S07]  /*6dc0*/  LDSM.16.M88.4 R24, [R217+0x8800] ;  /* 0x00880000d918783b */ /* 0x000fee0000000200 */
[----:B------:R-:W-:Y:S08]  /*6dd0*/  HMMA.16816.F32 R224, R8, R18, R196 ;  /* 0x0000001208e0723c */ /* 0x000ff000000018c4 */
[C---:B------:R-:W-:Y:S08]  /*6de0*/  HMMA.16816.F32 R200, R4.reuse, R38, R64 ;  /* 0x0000002604c8723c */ /* 0x040ff00000001840 */
        /* <DEDUP_REMOVED lines=8> */
[----:B------:R-:W-:Y:S01]  /*6e70*/  HMMA.16816.F32 R60, R4, R46, R56 ;  /* 0x0000002e043c723c */ /* 0x000fe20000001838 */
[----:B------:R-:W1:Y:S07]  /*6e80*/  LDSM.16.M88.4 R4, [R220+0x5000] ;  /* 0x00500000dc04783b */ /* 0x000e6e0000000200 */
[C---:B--2---:R-:W-:Y:S08]  /*6e90*/  HMMA.16816.F32 R56, R12.reuse, R32, R48 ;  /* 0x000000200c38723c */ /* 0x044ff00000001830 */
[C---:B------:R-:W-:Y:S01]  /*6ea0*/  HMMA.16816.F32 R48, R12.reuse, R34, R172 ;  /* 0x000000220c30723c */ /* 0x040fe200000018ac */
[----:B------:R-:W-:Y:S07]  /*6eb0*/  LDSM.16.M88.4 R32, [R219+0x8000] ;  /* 0x00800000db20783b */ /* 0x000fee0000000200 */
        /* <DEDUP_REMOVED lines=16> */
[C---:B------:R-:W-:Y:S08]  /*6fc0*/  HMMA.16816.F32 R36, R8.reuse, R18, R48 ;  /* 0x000000120824723c */ /* 0x040ff00000001830 */
[C---:B------:R-:W-:Y:S01]  /*6fd0*/  HMMA.16816.F32 R188, R8.reuse, R16, R56 ;  /* 0x0000001008bc723c */ /* 0x040fe20000001838 */
[----:B------:R-:W3:Y:S07]  /*6fe0*/  LDSM.16.M88.4 R16, [R219+0x8400] ;  /* 0x00840000db10783b */ /* 0x000eee0000000200 */
[C---:B------:R-:W-:Y:S08]  /*6ff0*/  HMMA.16816.F32 R64, R8.reuse, R24, R180 ;  /* 0x000000180840723c */ /* 0x040ff000000018b4 */
[----:B------:R-:W-:Y:S08]  /*7000*/  HMMA.16816.F32 R184, R8, R26, R184 ;  /* 0x0000001a08b8723c */ /* 0x000ff000000018b8 */
[----:B--2---:R-:W-:Y:S08]  /*7010*/  HMMA.16816.F32 R60, R12, R32, R40 ;  /* 0x000000200c3c723c */ /* 0x004ff00000001828 */
[----:B-1----:R-:W-:Y:S08]  /*7020*/  HMMA.16816.F32 R24, R4, R34, R36 ;  /* 0x000000220418723c */ /* 0x002ff00000001824 */
[C---:B------:R-:W-:Y:S08]  /*7030*/  HMMA.16816.F32 R48, R8.reuse, R28, R172 ;  /* 0x0000001c0830723c */ /* 0x040ff000000018ac */
[C---:B------:R-:W-:Y:S07]  /*7040*/  HMMA.16816.F32 R56, R8.reuse, R30, R176 ;  /* 0x0000001e0838723c */ /* 0x040fee00000018b0 */
[----:B------:R-:W-:Y:S01]  /*7050*/  FSEL R176, R61, -INF , !P2 ;  /* 0xff8000003db07808 */ /* 0x000fe20005000000 */
[----:B------:R-:W-:Y:S01]  /*7060*/  HMMA.16816.F32 R192, R8, R20, R192 ;  /* 0x0000001408c0723c */ /* 0x000fe200000018c0 */
[----:B------:R-:W-:-:S02]  /*7070*/  FSEL R177, R63, -INF , !P0 ;  /* 0xff8000003fb17808 */ /* 0x000fc40004000000 */
[----:B------:R-:W-:-:S04]  /*7080*/  ISETP.GE.AND P0, PT, R3, R52, PT ;  /* 0x000000340300720c */ /* 0x000fc80003f06270 */
[----:B------:R-:W-:Y:S01]  /*7090*/  FSEL R63, R25, -INF , !P0 ;  /* 0xff800000193f7808 */ /* 0x000fe20004000000 */
[----:B------:R-:W-:Y:S01]  /*70a0*/  HMMA.16816.F32 R172, R8, R22, R44 ;  /* 0x0000001608ac723c */ /* 0x000fe2000000182c */
[----:B------:R-:W1:Y:S01]  /*70b0*/  LDSM.16.M88.4 R20, [R219+0x8800] ;  /* 0x00880000db14783b */ /* 0x000e620000000200 */
[----:B------:R-:W-:-:S05]  /*70c0*/  ISETP.GE.AND P0, PT, R3, R54, PT ;  /* 0x000000360300720c */ /* 0x000fca0003f06270 */
[----:B------:R-:W-:Y:S01]  /*70d0*/  IADD3 R8, R0, 0x8, RZ ;  /* 0x0000000800087810 */ /* 0x000fe20007ffe0ff */
[----:B------:R-:W-:Y:S03]  /*70e0*/  HMMA.16816.F32 R28, R12, R34, R208 ;  /* 0x000000220c1c723c */ /* 0x000fe600000018d0 */
[C---:B------:R-:W-:Y:S02]  /*70f0*/  ISETP.GE.AND P6, PT, R8.reuse, R52, PT ;  /* 0x000000340800720c */ /* 0x040fe40003fc6270 */
[-C--:B------:R-:W-:Y:S02]  /*7100*/  ISETP.GE.AND P3, PT, R8, R55.reuse, PT ;  /* 0x000000370800720c */ /* 0x080fe40003f66270 */
[----:B------:R-:W-:Y:S01]  /*7110*/  FSEL R61, R24, -INF , !P6 ;  /* 0xff800000183d7808 */ /* 0x000fe20007000000 */
[----:B---3--:R-:W-:Y:S01]  /*7120*/  HMMA.16816.F32 R36, R4, R16, R48 ;  /* 0x000000100424723c */ /* 0x008fe20000001830 */
[----:B------:R-:W-:-:S02]  /*7130*/  ISETP.GE.AND P6, PT, R3, R55, PT ;  /* 0x000000370300720c */ /* 0x000fc40003fc6270 */
[----:B------:R-:W-:Y:S02]  /*7140*/  FSEL R132, R26, -INF , !P3 ;  /* 0xff8000001a847808 */ /* 0x000fe40005800000 */
[----:B------:R-:W-:Y:S02]  /*7150*/  FSEL R133, R27, -INF , !P6 ;  /* 0xff8000001b857808 */ /* 0x000fe40007000000 */
[CC--:B------:R-:W-:Y:S01]  /*7160*/  ISETP.GE.AND P4, PT, R8.reuse, R53.reuse, PT ;  /* 0x000000350800720c */ /* 0x0c0fe20003f86270 */
[----:B------:R-:W-:Y:S01]  /*7170*/  HMMA.16816.F32 R44, R12, R16, R204 ;  /* 0x000000100c2c723c */ /* 0x000fe200000018cc */
[----:B------:R-:W-:Y:S02]  /*7180*/  ISETP.GE.AND P2, PT, R8, R54, PT ;  /* 0x000000360800720c */ /* 0x000fe40003f46270 */
[----:B------:R-:W-:Y:S02]  /*7190*/  ISETP.GE.AND P3, PT, R3, R53, PT ;  /* 0x000000350300720c */ /* 0x000fe40003f66270 */
[----:B------:R-:W-:-:S02]  /*71a0*/  IADD3 R8, R0, 0x10, RZ ;  /* 0x0000001000087810 */ /* 0x000fc40007ffe0ff */
[----:B------:R-:W-:Y:S01]  /*71b0*/  IADD3 R3, R0, 0x11, RZ ;  /* 0x0000001100037810 */ /* 0x000fe20007ffe0ff */
[-C--:B------:R-:W-:Y:S01]  /*71c0*/  HMMA.16816.F32 R48, R12, R18.reuse, R200 ;  /* 0x000000120c30723c */ /* 0x080fe200000018c8 */
[----:B------:R-:W-:Y:S02]  /*71d0*/  FSEL R137, R28, -INF , !P4 ;  /* 0xff8000001c897808 */ /* 0x000fe40006000000 */
[----:B------:R-:W-:Y:S02]  /*71e0*/  FSEL R139, R30, -INF , !P2 ;  /* 0xff8000001e8b7808 */ /* 0x000fe40005000000 */
[----:B------:R-:W-:Y:S02]  /*71f0*/  FSEL R138, R29, -INF , !P3 ;  /* 0xff8000001d8a7808 */ /* 0x000fe40005800000 */
[C---:B------:R-:W-:Y:S01]  /*7200*/  ISETP.GE.AND P6, PT, R8.reuse, R52, PT ;  /* 0x000000340800720c */ /* 0x040fe20003fc6270 */
[----:B------:R-:W-:Y:S01]  /*7210*/  HMMA.16816.F32 R24, R4, R18, R56 ;  /* 0x000000120418723c */ /* 0x000fe20000001838 */
[----:B------:R-:W2:Y:S01]  /*7220*/  LDSM.16.M88.4 R16, [R219+0x8c00] ;  /* 0x008c0000db10783b */ /* 0x000ea20000000200 */
[----:B------:R-:W-:Y:S01]  /*7230*/  ISETP.GE.AND P2, PT, R8, R55, PT ;  /* 0x000000370800720c */ /* 0x000fe20003f46270 */
[----:B------:R-:W-:-:S04]  /*7240*/  DEPBAR.LE SB0, 0x0 ;  /* 0x000080000000791a */ /* 0x000fc80000000000 */
[----:B------:R-:W-:Y:S01]  /*7250*/  FSEL R56, R31, -INF , !P0 ;  /* 0xff8000001f387808 */ /* 0x000fe20004000000 */
[-C--:B-1----:R-:W-:Y:S01]  /*7260*/  HMMA.16816.F32 R40, R12, R20.reuse, R196 ;  /* 0x000000140c28723c */ /* 0x082fe200000018c4 */
[----:B------:R-:W-:Y:S01]  /*7270*/  BAR.SYNC.DEFER_BLOCKING 0x0 ;  /* 0x0000000000007b1d */ /* 0x000fe20000010000 */
[----:B------:R-:W-:Y:S02]  /*7280*/  ISETP.GE.AND P0, PT, R3, R52, PT ;  /* 0x000000340300720c */ /* 0x000fe40003f06270 */
[----:B------:R-:W-:Y:S02]  /*7290*/  FSEL R181, R36, -INF , !P6 ;  /* 0xff80000024b57808 */ /* 0x000fe40007000000 */
[----:B------:R-:W-:Y:S02]  /*72a0*/  FSEL R183, R38, -INF , !P2 ;  /* 0xff80000026b77808 */ /* 0x000fe40005000000 */
[----:B------:R-:W-:Y:S01]  /*72b0*/  HMMA.16816.F32 R28, R4, R20, R64 ;  /* 0x00000014041c723c */ /* 0x000fe20000001840 */
[----:B------:R-:W-:-:S02]  /*72c0*/  FSEL R180, R37, -INF , !P0 ;  /* 0xff80000025b47808 */ /* 0x000fc40004000000 */
[C---:B------:R-:W-:Y:S02]  /*72d0*/  ISETP.GE.AND P4, PT, R8.reuse, R53, PT ;  /* 0x000000350800720c */ /* 0x040fe40003f86270 */
[-C--:B------:R-:W-:Y:S02]  /*72e0*/  ISETP.GE.AND P3, PT, R8, R54.reuse, PT ;  /* 0x000000360800720c */ /* 0x080fe40003f66270 */
[C---:B------:R-:W-:Y:S01]  /*72f0*/  ISETP.GE.AND P6, PT, R3.reuse, R55, PT ;  /* 0x000000370300720c */ /* 0x040fe20003fc6270 */
[----:B------:R-:W-:Y:S01]  /*7300*/  HMMA.16816.F32 R32, R4, R32, R188 ;  /* 0x000000200420723c */ /* 0x000fe200000018bc */
[C---:B------:R-:W-:Y:S02]  /*7310*/  ISETP.GE.AND P2, PT, R3.reuse, R53, PT ;  /* 0x000000350300720c */ /* 0x040fe40003f46270 */
[----:B------:R-:W-:Y:S02]  /*7320*/  ISETP.GE.AND P0, PT, R3, R54, PT ;  /* 0x000000360300720c */ /* 0x000fe40003f06270 */
[----:B------:R-:W-:-:S02]  /*7330*/  IADD3 R8, R0, 0x18, RZ ;  /* 0x0000001800087810 */ /* 0x000fc40007ffe0ff */
[----:B------:R-:W-:Y:S02]  /*7340*/  IADD3 R3, R0, 0x19, RZ ;  /* 0x0000001900037810 */ /* 0x000fe40007ffe0ff */
[----:B------:R-:W-:Y:S02]  /*7350*/  FSEL R182, R39, -INF , !P6 ;  /* 0xff80000027b67808 */ /* 0x000fe40007000000 */
[----:B------:R-:W-:Y:S01]  /*7360*/  FSEL R201, R46, -INF , !P3 ;  /* 0xff8000002ec97808 */ /* 0x000fe20005800000 */
[----:B------:R-:W-:Y:S01]  /*7370*/  HMMA.16816.F32 R36, R4, R22, R184 ;  /* 0x000000160424723c */ /* 0x000fe200000018b8 */
[----:B------:R-:W-:Y:S02]  /*7380*/  FSEL R196, R47, -INF , !P0 ;  /* 0xff8000002fc47808 */ /* 0x000fe40004000000 */
[C---:B------:R-:W-:Y:S02]  /*7390*/  ISETP.GE.AND P6, PT, R8.reuse, R52, PT ;  /* 0x000000340800720c */ /* 0x040fe40003fc6270 */
[----:B------:R-:W-:-:S02]  /*73a0*/  ISETP.GE.AND P3, PT, R8, R55, PT ;  /* 0x000000370800720c */ /* 0x000fc40003f66270 */
[----:B------:R-:W-:Y:S02]  /*73b0*/  ISETP.GE.AND P0, PT, R3, R52, PT ;  /* 0x000000340300720c */ /* 0x000fe40003f06270 */
[----:B------:R-:W-:Y:S02]  /*73c0*/  FSEL R179, R44, -INF , !P4 ;  /* 0xff8000002cb37808 */ /* 0x000fe40006000000 */
[----:B------:R-:W-:Y:S02]  /*73d0*/  FSEL R200, R45, -INF , !P2 ;  /* 0xff8000002dc87808 */ /* 0x000fe40005000000 */
[----:B------:R-:W-:Y:S01]  /*73e0*/  FSEL R58, R24, -INF , !P6 ;  /* 0xff800000183a7808 */ /* 0x000fe20007000000 */
[----:B------:R-:W-:Y:S01]  /*73f0*/  HMMA.16816.F32 R44, R12, R22, R212 ;  /* 0x000000160c2c723c */ /* 0x000fe200000018d4 */
[----:B------:R-:W-:Y:S02]  /*7400*/  FSEL R178, R26, -INF , !P3 ;  /* 0xff8000001ab27808 */ /* 0x000fe40005800000 */
[----:B------:R-:W-:-:S02]  /*7410*/  FSEL R57, R25, -INF , !P0 ;  /* 0xff80000019397808 */ /* 0x000fc40004000000 */
[C---:B------:R-:W-:Y:S02]  /*7420*/  ISETP.GE.AND P4, PT, R8.reuse, R53, PT ;  /* 0x000000350800720c */ /* 0x040fe40003f86270 */
[-C--:B------:R-:W-:Y:S01]  /*7430*/  ISETP.GE.AND P2, PT, R8, R54.reuse, PT ;  /* 0x000000360800720c */ /* 0x080fe20003f46270 */
[C---:B--2---:R-:W-:Y:S01]  /*7440*/  HMMA.16816.F32 R20, R4.reuse, R16, R192 ;  /* 0x000000100414723c */ /* 0x044fe200000018c0 */
[C---:B------:R-:W-:Y:S02]  /*7450*/  ISETP.GE.AND P6, PT, R3.reuse, R55, PT ;  /* 0x000000370300720c */ /* 0x040fe40003fc6270 */
[C---:B------:R-:W-:Y:S02]  /*7460*/  ISETP.GE.AND P3, PT, R3.reuse, R53, PT ;  /* 0x000000350300720c */ /* 0x040fe40003f66270 */
[----:B------:R-:W-:Y:S02]  /*7470*/  ISETP.GE.AND P0, PT, R3, R54, PT ;  /* 0x000000360300720c */ /* 0x000fe40003f06270 */
[C---:B------:R-:W-:Y:S01]  /*7480*/  IADD3 R8, R0.reuse, 0x20, RZ ;  /* 0x0000002000087810 */ /* 0x040fe20007ffe0ff */
[----:B------:R-:W-:Y:S01]  /*7490*/  HMMA.16816.F32 R4, R4, R18, R172 ;  /* 0x000000120404723c */ /* 0x000fe200000018ac */
[----:B------:R-:W-:-:S02]  /*74a0*/  IADD3 R3, R0, 0x21, RZ ;  /* 0x0000002100037810 */ /* 0x000fc40007ffe0ff */
[----:B------:R-:W-:Y:S02]  /*74b0*/  FSEL R59, R27, -INF , !P6 ;  /* 0xff8000001b3b7808 */ /* 0x000fe40007000000 */
[----:B------:R-:W-:Y:S02]  /*74c0*/  FSEL R50, R50, -INF , !P2 ;  /* 0xff80000032327808 */ /* 0x000fe40005000000 */
[----:B------:R-:W-:Y:S01]  /*74d0*/  FSEL R51, R51, -INF , !P0 ;  /* 0xff80000033337808 */ /* 0x000fe20004000000 */
[----:B------:R-:W-:Y:S01]  /*74e0*/  HMMA.16816.F32 R24, R12, R16, R224 ;  /* 0x000000100c18723c */ /* 0x000fe200000018e0 */
[CC--:B------:R-:W-:Y:S02]  /*74f0*/  ISETP.GE.AND P6, PT, R8.reuse, R52.reuse, PT ;  /* 0x000000340800720c */ /* 0x0c0fe40003fc6270 */
[----:B------:R-:W-:Y:S02]  /*7500*/  ISETP.GE.AND P2, PT, R8, R55, PT ;  /* 0x000000370800720c */ /* 0x000fe40003f46270 */
[----:B------:R-:W-:-:S02]  /*7510*/  ISETP.GE.AND P0, PT, R3, R52, PT ;  /* 0x000000340300720c */ /* 0x000fc40003f06270 */
[----:B------:R-:W-:Y:S01]  /*7520*/  FSEL R48, R48, -INF , !P4 ;  /* 0xff80000030307808 */ /* 0x000fe20006000000 */
[----:B------:R-:W-:Y:S01]  /*7530*/  HMMA.16816.F32 R12, R12, R18, R228 ;  /* 0x000000120c0c723c */ /* 0x000fe200000018e4 */
[----:B------:R-:W-:Y:S02]  /*7540*/  FSEL R49, R49, -INF , !P3 ;  /* 0xff80000031317808 */ /* 0x000fe40005800000 */
[----:B------:R-:W-:Y:S02]  /*7550*/  FSEL R184, R28, -INF , !P6 ;  /* 0xff8000001cb87808 */ /* 0x000fe40007000000 */
[----:B------:R-:W-:Y:S02]  /*7560*/  FSEL R197, R30, -INF , !P2 ;  /* 0xff8000001ec57808 */ /* 0x000fe40005000000 */
[----:B------:R-:W-:Y:S02]  /*7570*/  FSEL R187, R29, -INF , !P0 ;  /* 0xff8000001dbb7808 */ /* 0x000fe40004000000 */
[----:B------:R-:W-:-:S02]  /*7580*/  ISETP.GE.AND P4, PT, R8, R53, PT ;  /* 0x000000350800720c */ /* 0x000fc40003f86270 */
[-C--:B------:R-:W-:Y:S02]  /*7590*/  ISETP.GE.AND P3, PT, R8, R54.reuse, PT ;  /* 0x000000360800720c */ /* 0x080fe40003f66270 */
[C---:B------:R-:W-:Y:S02]  /*75a0*/  ISETP.GE.AND P6, PT, R3.reuse, R55, PT ;  /* 0x000000370300720c */ /* 0x040fe40003fc6270 */
[C---:B------:R-:W-:Y:S02]  /*75b0*/  ISETP.GE.AND P2, PT, R3.reuse, R53, PT ;  /* 0x000000350300720c */ /* 0x040fe40003f46270 */
[----:B------:R-:W-:Y:S02]  /*75c0*/  ISETP.GE.AND P0, PT, R3, R54, PT ;  /* 0x000000360300720c */ /* 0x000fe40003f06270 */
[C---:B------:R-:W-:Y:S02]  /*75d0*/  IADD3 R8, R0.reuse, 0x28, RZ ;  /* 0x0000002800087810 */ /* 0x040fe40007ffe0ff */
[----:B------:R-:W-:-:S02]  /*75e0*/  IADD3 R3, R0, 0x29, RZ ;  /* 0x0000002900037810 */ /* 0x000fc40007ffe0ff */
[----:B------:R-:W-:Y:S02]  /*75f0*/  FSEL R198, R31, -INF , !P6 ;  /* 0xff8000001fc67808 */ /* 0x000fe40007000000 */
[----:B------:R-:W-:Y:S02]  /*7600*/  FSEL R202, R42, -INF , !P3 ;  /* 0xff8000002aca7808 */ /* 0x000fe40005800000 */
[----:B------:R-:W-:Y:S02]  /*7610*/  FSEL R199, R43, -INF , !P0 ;  /* 0xff8000002bc77808 */ /* 0x000fe40004000000 */
[CC--:B------:R-:W-:Y:S02]  /*7620*/  ISETP.GE.AND P6, PT, R8.reuse, R52.reuse, PT ;  /* 0x000000340800720c */ /* 0x0c0fe40003fc6270 */
[----:B------:R-:W-:Y:S02]  /*7630*/  ISETP.GE.AND P3, PT, R8, R55, PT ;  /* 0x000000370800720c */ /* 0x000fe40003f66270 */
[----:B------:R-:W-:-:S02]  /*7640*/  ISETP.GE.AND P0, PT, R3, R52, PT ;  /* 0x000000340300720c */ /* 0x000fc40003f06270 */
        /* <DEDUP_REMOVED lines=11> */
[----:B------:R-:W-:-:S02]  /*7700*/  ISETP.GE.AND P0, PT, R3, R54, PT ;  /* 0x000000360300720c */ /* 0x000fc40003f06270 */
[----:B------:R-:W-:Y:S02]  /*7710*/  FSEL R194, R41, -INF , !P2 ;  /* 0xff80000029c27808 */ /* 0x000fe40005000000 */
[----:B------:R-:W-:Y:S02]  /*7720*/  FSEL R207, R27, -INF , !P0 ;  /* 0xff8000001bcf7808 */ /* 0x000fe40004000000 */
[----:B------:R-:W-:Y:S02]  /*7730*/  ISETP.GE.AND P0, PT, R0, R52, PT ;  /* 0x000000340000720c */ /* 0x000fe40003f06270 */
[C---:B------:R-:W-:Y:S02]  /*7740*/  ISETP.GE.AND P4, PT, R8.reuse, R53, PT ;  /* 0x000000350800720c */ /* 0x040fe40003f86270 */
[----:B------:R-:W-:Y:S02]  /*7750*/  ISETP.GE.AND P2, PT, R8, R54, PT ;  /* 0x000000360800720c */ /* 0x000fe40003f46270 */
[----:B------:R-:W-:-:S02]  /*7760*/  IADD3 R8, R0, 0x30, RZ ;  /* 0x0000003000087810 */ /* 0x000fc40007ffe0ff */
[----:B------:R-:W-:Y:S02]  /*7770*/  FSEL R17, R32, -INF , !P0 ;  /* 0xff80000020117808 */ /* 0x000fe40004000000 */
[----:B------:R-:W-:Y:S02]  /*7780*/  FSEL R188, R39, -INF , !P6 ;  /* 0xff80000027bc7808 */ /* 0x000fe40007000000 */
[----:B------:R-:W-:Y:S02]  /*7790*/  FSEL R191, R46, -INF , !P2 ;  /* 0xff8000002ebf7808 */ /* 0x000fe40005000000 */
[----:B------:R-:W-:Y:S02]  /*77a0*/  ISETP.GE.AND P0, PT, R0, R54, PT ;  /* 0x000000360000720c */ /* 0x000fe40003f06270 */
[C---:B------:R-:W-:Y:S02]  /*77b0*/  ISETP.GE.AND P6, PT, R8.reuse, R52, PT ;  /* 0x000000340800720c */ /* 0x040fe40003fc6270 */
        /* <DEDUP_REMOVED lines=9> */
[----:B------:R-:W-:Y:S02]  /*7850*/  IADD3 R3, R0, 0x38, RZ ;  /* 0x0000003800037810 */ /* 0x000fe40007ffe0ff */
[----:B------:R-:W-:Y:S02]  /*7860*/  FSEL R189, R44, -INF , !P4 ;  /* 0xff8000002cbd7808 */ /* 0x000fe40006000000 */
[----:B------:R-:W-:Y:S02]  /*7870*/  FSEL R208, R26, -INF , !P3 ;  /* 0xff8000001ad07808 */ /* 0x000fe40005800000 */
[----:B------:R-:W-:-:S02]  /*7880*/  FSEL R205, R25, -INF , !P2 ;  /* 0xff80000019cd7808 */ /* 0x000fc40005000000 */
[----:B------:R-:W-:Y:S02]  /*7890*/  FSEL R18, R33, -INF , !P5 ;  /* 0xff80000021127808 */ /* 0x000fe40006800000 */
[----:B------:R-:W-:Y:S02]  /*78a0*/  FSEL R20, R35, -INF , !P1 ;  /* 0xff80000023147808 */ /* 0x000fe40004800000 */
[-C--:B------:R-:W-:Y:S02]  /*78b0*/  ISETP.GE.AND P4, PT, R8, R53.reuse, PT ;  /* 0x000000350800720c */ /* 0x080fe40003f86270 */
[C---:B------:R-:W-:Y:S02]  /*78c0*/  ISETP.GE.AND P3, PT, R3.reuse, R53, PT ;  /* 0x000000350300720c */ /* 0x040fe40003f66270 */
[----:B------:R-:W-:Y:S02]  /*78d0*/  ISETP.GE.AND P2, PT, R3, R54, PT ;  /* 0x000000360300720c */ /* 0x000fe40003f46270 */
[----:B------:R-:W-:-:S02]  /*78e0*/  ISETP.GE.AND P5, PT, R0, R55, PT ;  /* 0x000000370000720c */ /* 0x000fc40003fa6270 */
[C---:B------:R-:W-:Y:S02]  /*78f0*/  ISETP.GE.AND P1, PT, R0.reuse, R53, PT ;  /* 0x000000350000720c */ /* 0x040fe40003f26270 */
[----:B------:R-:W-:Y:S02]  /*7900*/  IADD3 R0, R0, 0x39, RZ ;  /* 0x0000003900007810 */ /* 0x000fe40007ffe0ff */
[----:B------:R-:W-:Y:S02]  /*7910*/  FSEL R225, R23, -INF , !P6 ;  /* 0xff80000017e17808 */ /* 0x000fe40007000000 */
[----:B------:R-:W-:Y:S02]  /*7920*/  FSEL R206, R24, -INF , !P4 ;  /* 0xff80000018ce7808 */ /* 0x000fe40006000000 */
[----:B------:R-:W-:Y:S02]  /*7930*/  FSEL R19, R34, -INF , !P5 ;  /* 0xff80000022137808 */ /* 0x000fe40006800000 */
[----:B------:R-:W-:-:S02]  /*7940*/  FSEL R204, R12, -INF , !P3 ;  /* 0xff8000000ccc7808 */ /* 0x000fc40005800000 */
[----:B------:R-:W-:Y:S02]  /*7950*/  FSEL R210, R14, -INF , !P2 ;  /* 0xff8000000ed27808 */ /* 0x000fe40005000000 */
[----:B------:R-:W-:Y:S02]  /*7960*/  FSEL R21, R60, -INF , !P1 ;  /* 0xff8000003c157808 */ /* 0x000fe40004800000 */
[CC--:B------:R-:W-:Y:S02]  /*7970*/  ISETP.GE.AND P6, PT, R3.reuse, R52.reuse, PT ;  /* 0x000000340300720c */ /* 0x0c0fe40003fc6270 */
[-C--:B------:R-:W-:Y:S02]  /*7980*/  ISETP.GE.AND P4, PT, R3, R55.reuse, PT ;  /* 0x000000370300720c */ /* 0x080fe40003f86270 */
[C---:B------:R-:W-:Y:S02]  /*7990*/  ISETP.GE.AND P5, PT, R0.reuse, R52, PT ;  /* 0x000000340000720c */ /* 0x040fe40003fa6270 */
        /* <DEDUP_REMOVED lines=10> */
[----:B------:R-:W2:Y:S04]  /*7a40*/  LDL.64 R236, [R1+0x18] ;  /* 0x0000180001ec7983 */ /* 0x000ea80000100a00 */
[----:B------:R-:W3:Y:S01]  /*7a50*/  LDL.64 R238, [R1+0x10] ;  /* 0x0000100001ee7983 */ /* 0x000ee20000100a00 */
[----:B------:R-:W-:Y:S02]  /*7a60*/  UIADD3 UR31, UR28, -0x3, URZ ;  /* 0xfffffffd1c1f7890 */ /* 0x000fe4000fffe03f */
[----:B------:R-:W-:-:S02]  /*7a70*/  ULDC.64 UR4, c[0x0][0x198] ;  /* 0x0000660000047ab9 */ /* 0x000fc40000000a00 */
[----:B------:R-:W-:Y:S02]  /*7a80*/  USHF.R.S32.HI UR30, URZ, 0x1f, UR31 ;  /* 0x0000001f3f1e7899 */ /* 0x000fe4000801141f */
[----:B------:R-:W-:Y:S02]  /*7a90*/  UIMAD.WIDE.U32 UR32, UR31, UR4, URZ ;  /* 0x000000041f2072a5 */ /* 0x000fe4000f8e003f */
[----:B------:R-:W-:-:S04]  /*7aa0*/  UIMAD UR30, UR30, UR4, URZ ;  /* 0x000000041e1e72a4 */ /* 0x000fc8000f8e023f */
[----:B------:R-:W-:Y:S01]  /*7ab0*/  UIMAD UR5, UR31, UR5, UR30 ;  /* 0x000000051f0572a4 */ /* 0x000fe2000f8e021e */
[----:B------:R-:W-:Y:S02]  /*7ac0*/  IMAD.U32 R0, RZ, RZ, UR32 ;  /* 0x00000020ff007e24 */ /* 0x000fe4000f8e00ff */
[----:B------:R-:W-:Y:S01]  /*7ad0*/  IMAD.U32 R5, RZ, RZ, UR32 ;  /* 0x00000020ff057e24 */ /* 0x000fe2000f8e00ff */
[----:B------:R-:W-:-:S06]  /*7ae0*/  UIADD3 UR5, UR33, UR5, URZ ;  /* 0x0000000521057290 */ /* 0x000fcc000fffe03f */
[----:B------:R-:W-:Y:S01]  /*7af0*/  IMAD.U32 R3, RZ, RZ, UR5 ;  /* 0x00000005ff037e24 */ /* 0x000fe2000f8e00ff */
[----:B--2---:R-:W-:-:S04]  /*7b00*/  LEA R0, P0, R0, R236, 0x6 ;  /* 0x000000ec00007211 */ /* 0x004fc800078030ff */
[----:B------:R-:W-:Y:S02]  /*7b10*/  LEA R4, P1, R0, c[0x0][0x168], 0x1 ;  /* 0x00005a0000047a11 */ /* 0x000fe400078208ff */
[----:B---3--:R-:W-:Y:S02]  /*7b20*/  LEA.HI.X R3, R5, R239, R3, 0x6, P0 ;  /* 0x000000ef05037211 */ /* 0x008fe400000f3403 */
        /* <DEDUP_REMOVED lines=13> */
.L_x_340:
[----:B------:R-:W2:Y:S04]  /*7c00*/  LDL R0, [R1+0x40] ;  /* 0x0000400001007983 */ /* 0x000ea80000100800 */
[----:B------:R-:W3:Y:S04]  /*7c10*/  LDL R3, [R1+0x50] ;  /* 0x0000500001037983 */ /* 0x000ee80000100800 */
[----:B------:R-:W4:Y:S04]  /*7c20*/  LDL R8, [R1] ;  /* 0x0000000001087983 */ /* 0x000f280000100800 */
[----:B-1----:R-:W5:Y:S04]  /*7c30*/  LDL R4, [R1+0x4] ;  /* 0x0000040001047983 */ /* 0x002f680000100800 */
[----:B------:R-:W5:Y:S01]  /*7c40*/  LDL.LU R7, [R1+0x8] ;  /* 0x0000080001077983 */ /* 0x000f620000300800 */
[----:B------:R-:W-:Y:S01]  /*7c50*/  USHF.L.U32 UR4, UR29, 0x1, URZ ;  /* 0x000000011d047899 */ /* 0x000fe2000800063f */
[----:B------:R-:W-:-:S02]  /*7c60*/  FMNMX.FTZ R6, R136, R17, !PT ;  /* 0x0000001188067209 */ /* 0x000fc40007810000 */
[----:B------:R-:W-:Y:S01]  /*7c70*/  FMNMX.FTZ R9, R135, R19, !PT ;  /* 0x0000001387097209 */ /* 0x000fe20007810000 */
[----:B--2---:R-:W-:-:S04]  /*7c80*/  IMAD.WIDE.U32 R172, R0, -0x2daee0ad, RZ ;  /* 0xd2511f5300ac7825 */ /* 0x004fc800078e00ff */
[----:B------:R-:W-:Y:S02]  /*7c90*/  IMAD.U32 R0, RZ, RZ, UR27 ;  /* 0x0000001bff007e24 */ /* 0x000fe4000f8e00ff */
[----:B---3--:R-:W-:-:S03]  /*7ca0*/  IMAD.WIDE.U32 R226, R3, -0x326172a9, RZ ;  /* 0xcd9e8d5703e27825 */ /* 0x008fc600078e00ff */
[----:B------:R-:W-:Y:S02]  /*7cb0*/  LOP3.LUT R0, R173, UR4, R0, 0x96, !PT ;  /* 0x00000004ad007c12 */ /* 0x000fe4000f8e9600 */
[----:B----4-:R-:W-:Y:S01]  /*7cc0*/  LOP3.LUT R3, R227, R8, RZ, 0x3c, !PT ;  /* 0x00000008e3037212 */ /* 0x010fe200078e3cff */
[----:B-----5:R-:W-:-:S04]  /*7cd0*/  IMAD.WIDE.U32 R174, R4, -0x326172a9, RZ ;  /* 0xcd9e8d5704ae7825 */ /* 0x020fc800078e00ff */
[----:B------:R-:W-:-:S04]  /*7ce0*/  IMAD.WIDE.U32 R4, R0, -0x326172a9, RZ ;  /* 0xcd9e8d5700047825 */ /* 0x000fc800078e00ff */
[----:B------:R-:W-:Y:S01]  /*7cf0*/  IMAD.WIDE.U32 R42, R3, -0x2daee0ad, RZ ;  /* 0xd2511f53032a7825 */ /* 0x000fe200078e00ff */
[----:B------:R-:W-:Y:S02]  /*7d00*/  FMNMX.FTZ R3, R18, R6, !PT ;  /* 0x0000000612037209 */ /* 0x000fe40007810000 */
[----:B------:R-:W-:Y:S02]  /*7d10*/  LOP3.LUT R0, R175, R8, RZ, 0x3c, !PT ;  /* 0x00000008af007212 */ /* 0x000fe400078e3cff */
[----:B------:R-:W-:Y:S02]  /*7d20*/  LOP3.LUT R6, R5, UR15, R174, 0x96, !PT ;  /* 0x0000000f05067c12 */ /* 0x000fe4000f8e96ae */
[----:B------:R-:W-:Y:S02]  /*7d30*/  LOP3.LUT R10, R249, UR13, R4, 0x96, !PT ;  /* 0x0000000df90a7c12 */ /* 0x000fe4000f8e9604 */
[----:B------:R-:W-:Y:S01]  /*7d40*/  LOP3.LUT R8, R43, UR14, R172, 0x96, !PT ;  /* 0x0000000e2b087c12 */ /* 0x000fe2000f8e96ac */
[----:B------:R-:W-:Y:S01]  /*7d50*/  IMAD.MOV.U32 R25, RZ, RZ, R7 ;  /* 0x000000ffff197224 */ /* 0x000fe200078e0007 */
[----:B------:R-:W-:Y:S01]  /*7d60*/  FMNMX.FTZ R3, R61, R3, !PT ;  /* 0x000000033d037209 */ /* 0x000fe20007810000 */
[----:B------:R-:W-:-:S02]  /*7d70*/  IMAD R43, R0, -0x2daee0ad, RZ ;  /* 0xd2511f53002b7824 */ /* 0x000fc400078e02ff */
[----:B------:R-:W-:Y:S01]  /*7d80*/  IMAD.WIDE.U32 R6, R6, -0x2daee0ad, RZ ;  /* 0xd2511f5306067825 */ /* 0x000fe200078e00ff */
[----:B------:R-:W-:-:S03]  /*7d90*/  FMNMX.FTZ R0, R63, R3, !PT ;  /* 0x000000033f007209 */ /* 0x000fc60007810000 */
[----:B------:R-:W-:-:S04]  /*7da0*/  IMAD.WIDE.U32 R10, R10, -0x2daee0ad, RZ ;  /* 0xd2511f530a0a7825 */ /* 0x000fc800078e00ff */
[----:B------:R-:W-:Y:S01]  /*7db0*/  IMAD.WIDE.U32 R40, R8, -0x326172a9, RZ ;  /* 0xcd9e8d5708287825 */ /* 0x000fe200078e00ff */
[----:B------:R-:W-:Y:S02]  /*7dc0*/  LOP3.LUT R7, R7, UR12, R43, 0x96, !PT ;  /* 0x0000000c07077c12 */ /* 0x000fe4000f8e962b */
[----:B------:R-:W-:Y:S02]  /*7dd0*/  LOP3.LUT R14, R11, UR10, R6, 0x96, !PT ;  /* 0x0000000a0b0e7c12 */ /* 0x000fe4000f8e9606 */
[----:B------:R-:W-:Y:S02]  /*7de0*/  LOP3.LUT R5, R5, UR15, R226, 0x96, !PT ;  /* 0x0000000f05057c12 */ /* 0x000fe4000f8e96e2 */
[----:B------:R-:W-:Y:S02]  /*7df0*/  LOP3.LUT R8, R41, UR13, R4, 0x96, !PT ;  /* 0x0000000d29087c12 */ /* 0x000fe4000f8e9604 */
[----:B------:R-:W-:Y:S01]  /*7e00*/  FMNMX.FTZ R0, R181, R0, !PT ;  /* 0x00000000b5007209 */ /* 0x000fe20007810000 */
[----:B------:R-:W-:Y:S01]  /*7e10*/  IMAD.WIDE.U32 R6, R7, -0x326172a9, RZ ;  /* 0xcd9e8d5707067825 */ /* 0x000fe200078e00ff */
[----:B------:R-:W-:-:S02]  /*7e20*/  FMNMX.FTZ R3, R20, R9, !PT ;  /* 0x0000000914037209 */ /* 0x000fc40007810000 */
[----:B------:R-:W-:Y:S01]  /*7e30*/  FMNMX.FTZ R0, R180, R0, !PT ;  /* 0x00000000b4007209 */ /* 0x000fe20007810000 */
[----:B------:R-:W-:-:S04]  /*7e40*/  IMAD.WIDE.U32 R14, R14, -0x326172a9, RZ ;  /* 0xcd9e8d570e0e7825 */ /* 0x000fc800078e00ff */
[----:B------:R-:W-:Y:S01]  /*7e50*/  IMAD.WIDE.U32 R4, R5, -0x2daee0ad, RZ ;  /* 0xd2511f5305047825 */ /* 0x000fe200078e00ff */
[----:B------:R-:W-:-:S03]  /*7e60*/  FMNMX.FTZ R0, R58, R0, !PT ;  /* 0x000000003a007209 */ /* 0x000fc60007810000 */
[----:B------:R-:W-:Y:S01]  /*7e70*/  IMAD.WIDE.U32 R8, R8, -0x2daee0ad, RZ ;  /* 0xd2511f5308087825 */ /* 0x000fe200078e00ff */
[----:B------:R-:W-:-:S04]  /*7e80*/  LOP3.LUT R11, R15, UR9, R6, 0x96, !PT ;  /* 0x000000090f0b7c12 */ /* 0x000fc8000f8e9606 */
[----:B------:R-:W-:Y:S02]  /*7e90*/  LOP3.LUT R15, R9, UR10, R4, 0x96, !PT ;  /* 0x0000000a090f7c12 */ /* 0x000fe4000f8e9604 */
[----:B------:R-:W-:Y:S02]  /*7ea0*/  FMNMX.FTZ R9, R132, R3, !PT ;  /* 0x0000000384097209 */ /* 0x000fe40007810000 */
[----:B------:R-:W-:Y:S02]  /*7eb0*/  FMNMX.FTZ R3, R57, R0, !PT ;  /* 0x0000000039037209 */ /* 0x000fe40007810000 */
[----:B------:R-:W-:Y:S02]  /*7ec0*/  LOP3.LUT R5, R5, UR12, R42, 0x96, !PT ;  /* 0x0000000c05057c12 */ /* 0x000fe4000f8e962a */
[----:B------:R-:W-:Y:S02]  /*7ed0*/  FMNMX.FTZ R3, R184, R3, !PT ;  /* 0x00000003b8037209 */ /* 0x000fe40007810000 */
[----:B------:R-:W-:Y:S01]  /*7ee0*/  LOP3.LUT R7, R7, UR11, R248, 0x96, !PT ;  /* 0x0000000b07077c12 */ /* 0x000fe2000f8e96f8 */
[----:B------:R-:W-:Y:S01]  /*7ef0*/  IMAD.WIDE.U32 R4, R5, -0x326172a9, RZ ;  /* 0xcd9e8d5705047825 */ /* 0x000fe200078e00ff */
[----:B------:R-:W-:-:S02]  /*7f00*/  FMNMX.FTZ R3, R187, R3, !PT ;  /* 0x00000003bb037209 */ /* 0x000fc40007810000 */
[----:B------:R-:W-:Y:S01]  /*7f10*/  FMNMX.FTZ R0, R133, R9, !PT ;  /* 0x0000000985007209 */ /* 0x000fe20007810000 */
[----:B------:R-:W-:Y:S01]  /*7f20*/  IMAD.WIDE.U32 R6, R7, -0x2daee0ad, RZ ;  /* 0xd2511f5307067825 */ /* 0x000fe200078e00ff */
[----:B------:R-:W-:Y:S02]  /*7f30*/  FMNMX.FTZ R3, R185, R3, !PT ;  /* 0x00000003b9037209 */ /* 0x000fe40007810000 */
[----:B------:R-:W-:Y:S01]  /*7f40*/  LOP3.LUT R12, R5, UR11, R40, 0x96, !PT ;  /* 0x0000000b050c7c12 */ /* 0x000fe2000f8e9628 */
[----:B------:R-:W-:Y:S01]  /*7f50*/  IMAD.WIDE.U32 R38, R11, -0x2daee0ad, RZ ;  /* 0xd2511f530b267825 */ /* 0x000fe200078e00ff */
[----:B------:R-:W-:Y:S02]  /*7f60*/  FMNMX.FTZ R0, R183, R0, !PT ;  /* 0x00000000b7007209 */ /* 0x000fe40007810000 */
[----:B------:R-:W-:Y:S01]  /*7f70*/  FMNMX.FTZ R3, R186, R3, !PT ;  /* 0x00000003ba037209 */ /* 0x000fe20007810000 */
[----:B------:R-:W-:Y:S01]  /*7f80*/  IMAD.WIDE.U32 R12, R12, -0x2daee0ad, RZ ;  /* 0xd2511f530c0c7825 */ /* 0x000fe200078e00ff */
[----:B------:R-:W-:-:S02]  /*7f90*/  LOP3.LUT R16, R39, UR6, R6, 0x96, !PT ;  /* 0x0000000627107c12 */ /* 0x000fc4000f8e9606 */
[----:B------:R-:W-:Y:S02]  /*7fa0*/  FMNMX.FTZ R5, R134, R21, !PT ;  /* 0x0000001586057209 */ /* 0x000fe40007810000 */
[----:B------:R-:W-:Y:S01]  /*7fb0*/  LOP3.LUT R7, R7, UR8, R10, 0x96, !PT ;  /* 0x0000000807077c12 */ /* 0x000fe2000f8e960a */
[----:B------:R-:W-:Y:S01]  /*7fc0*/  IMAD.WIDE.U32 R10, R15, -0x326172a9, RZ ;  /* 0xcd9e8d570f0a7825 */ /* 0x000fe200078e00ff */
[----:B------:R-:W-:Y:S02]  /*7fd0*/  FMNMX.FTZ R6, R182, R0, !PT ;  /* 0x00000000b6067209 */ /* 0x000fe40007810000 */
[----:B------:R-:W-:Y:S02]  /*7fe0*/  FMNMX.FTZ R3, R215, R3, !PT ;  /* 0x00000003d7037209 */ /* 0x000fe40007810000 */
[----:B------:R-:W-:Y:S02]  /*7ff0*/  FMNMX.FTZ R0, R176, R5, !PT ;  /* 0x00000005b0007209 */ /* 0x000fe40007810000 */
[----:B------:R-:W-:-:S02]  /*8000*/  FMNMX.FTZ R5, R178, R6, !PT ;  /* 0x00000006b2057209 */ /* 0x000fc40007810000 */
[----:B------:R-:W-:Y:S02]  /*8010*/  LOP3.LUT R15, R13, UR8, R8, 0x96, !PT ;  /* 0x000000080d0f7c12 */ /* 0x000fe4000f8e9608 */
[----:B------:R-:W-:Y:S02]  /*8020*/  FMNMX.FTZ R3, R223, R3, !PT ;  /* 0x00000003df037209 */ /* 0x000fe40007810000 */
[----:B------:R-:W-:Y:S02]  /*8030*/  LOP3.LUT R13, R11, UR9, R4, 0x96, !PT ;  /* 0x000000090b0d7c12 */ /* 0x000fe4000f8e9604 */
[----:B------:R-:W-:Y:S02]  /*8040*/  FMNMX.FTZ R4, R137, R0, !PT ;  /* 0x0000000089047209 */ /* 0x000fe40007810000 */
[----:B------:R-:W-:Y:S01]  /*8050*/  FMNMX.FTZ R0, R59, R5, !PT ;  /* 0x000000053b007209 */ /* 0x000fe20007810000 */
[----:B------:R-:W-:Y:S01]  /*8060*/  IMAD.WIDE.U32 R6, R7, -0x326172a9, RZ ;  /* 0xcd9e8d5707067825 */ /* 0x000fe200078e00ff */
[----:B------:R-:W-:-:S02]  /*8070*/  FMNMX.FTZ R8, R211, R3, !PT ;  /* 0x00000003d3087209 */ /* 0x000fc40007810000 */
[----:B------:R-:W-:Y:S02]  /*8080*/  FMNMX.FTZ R11, R138, R4, !PT ;  /* 0x000000048a0b7209 */ /* 0x000fe40007810000 */
[----:B------:R-:W-:Y:S02]  /*8090*/  FMNMX.FTZ R9, R197, R0, !PT ;  /* 0x00000000c5097209 */ /* 0x000fe40007810000 */
[----:B------:R-:W-:Y:S02]  /*80a0*/  FMNMX.FTZ R8, R212, R8, !PT ;  /* 0x00000008d4087209 */ /* 0x000fe40007810000 */
[----:B------:R-:W-:Y:S02]  /*80b0*/  LOP3.LUT R39, R7, UR7, R14, 0x96, !PT ;  /* 0x0000000707277c12 */ /* 0x000fe4000f8e960e */
[----:B------:R-:W-:Y:S01]  /*80c0*/  FMNMX.FTZ R0, R179, R11, !PT ;  /* 0x0000000bb3007209 */ /* 0x000fe20007810000 */
[----:B------:R-:W-:Y:S01]  /*80d0*/  IMAD.WIDE.U32 R4, R16, -0x326172a9, RZ ;  /* 0xcd9e8d5710047825 */ /* 0x000fe200078e00ff */
[----:B------:R-:W-:Y:S01]  /*80e0*/  FMNMX.FTZ R7, R198, R9, !PT ;  /* 0x00000009c6077209 */ /* 0x000fe20007810000 */
[----:B------:R-:W1:Y:S01]  /*80f0*/  SHFL.BFLY PT, R16, R8, 0x2, 0x1f ;  /* 0x0c401f0008107f89 */ /* 0x000e6200000e0000 */
[----:B------:R-:W-:-:S02]  /*8100*/  FMNMX.FTZ R11, R200, R0, !PT ;  /* 0x00000000c80b7209 */ /* 0x000fc40007810000 */
[----:B------:R-:W-:Y:S01]  /*8110*/  FMNMX.FTZ R0, R192, R7, !PT ;  /* 0x00000007c0007209 */ /* 0x000fe20007810000 */
[----:B------:R-:W-:Y:S01]  /*8120*/  IMAD.WIDE.U32 R36, R13, -0x2daee0ad, RZ ;  /* 0xd2511f530d247825 */ /* 0x000fe200078e00ff */
[----:B------:R-:W-:Y:S02]  /*8130*/  LOP3.LUT R3, R5, UR17, R6, 0x96, !PT ;  /* 0x0000001105037c12 */ /* 0x000fe4000f8e9606 */
[----:B------:R-:W-:Y:S01]  /*8140*/  FMNMX.FTZ R0, R188, R0, !PT ;  /* 0x00000000bc007209 */ /* 0x000fe20007810000 */
[----:B------:R-:W-:Y:S01]  /*8150*/  IMAD.WIDE.U32 R6, R15, -0x326172a9, RZ ;  /* 0xcd9e8d570f067825 */ /* 0x000fe200078e00ff */
[C---:B------:R-:W-:Y:S02]  /*8160*/  LOP3.LUT R9, R4.reuse, 0xffff, RZ, 0xc0, !PT ;  /* 0x0000ffff04097812 */ /* 0x040fe400078ec0ff */
[----:B------:R-:W-:Y:S02]  /*8170*/  LOP3.LUT R15, R4, 0xff, RZ, 0xc0, !PT ;  /* 0x000000ff040f7812 */ /* 0x000fe400078ec0ff */
[----:B------:R-:W-:-:S02]  /*8180*/  SHF.R.U32.HI R13, RZ, 0x10, R4 ;  /* 0x00000010ff0d7819 */ /* 0x000fc40000011604 */
[----:B------:R-:W-:Y:S02]  /*8190*/  SHF.R.U32.HI R14, RZ, 0x18, R4 ;  /* 0x00000018ff0e7819 */ /* 0x000fe40000011604 */
[----:B------:R-:W-:Y:S02]  /*81a0*/  FMNMX.FTZ R0, R224, R0, !PT ;  /* 0x00000000e0007209 */ /* 0x000fe40007810000 */
[----:B------:R-:W-:Y:S02]  /*81b0*/  FMNMX.FTZ R4, R48, R11, !PT ;  /* 0x0000000b30047209 */ /* 0x000fe40007810000 */
[----:B------:R-:W-:Y:S02]  /*81c0*/  LOP3.LUT R5, R37, UR6, R12, 0x96, !PT ;  /* 0x0000000625057c12 */ /* 0x000fe4000f8e960c */
[----:B------:R-:W-:Y:S02]  /*81d0*/  LOP3.LUT R37, R7, UR7, R10, 0x96, !PT ;  /* 0x0000000707257c12 */ /* 0x000fe4000f8e960a */
[----:B------:R-:W-:-:S02]  /*81e0*/  FMNMX.FTZ R0, R225, R0, !PT ;  /* 0x00000000e1007209 */ /* 0x000fc40007810000 */
[----:B------:R-:W-:Y:S01]  /*81f0*/  FMNMX.FTZ R7, R49, R4, !PT ;  /* 0x0000000431077209 */ /* 0x000fe20007810000 */
[----:B------:R-:W-:Y:S01]  /*8200*/  IMAD.WIDE.U32 R4, R5, -0x326172a9, RZ ;  /* 0xcd9e8d5705047825 */ /* 0x000fe200078e00ff */
[----:B------:R-:W-:Y:S02]  /*8210*/  SHF.R.U32.HI R9, RZ, 0x8, R9 ;  /* 0x00000008ff097819 */ /* 0x000fe40000011609 */
[----:B------:R-:W-:Y:S02]  /*8220*/  FMNMX.FTZ R0, R213, R0, !PT ;  /* 0x00000000d5007209 */ /* 0x000fe40007810000 */
[----:B------:R-:W-:Y:S02]  /*8230*/  FMNMX.FTZ R10, R193, R7, !PT ;  /* 0x00000007c10a7209 */ /* 0x000fe40007810000 */
[----:B------:R-:W-:Y:S02]  /*8240*/  PRMT R24, R15, 0x5410, R9 ;  /* 0x000054100f187816 */ /* 0x000fe40000000009 */
[----:B------:R-:W-:-:S02]  /*8250*/  FMNMX.FTZ R7, R214, R0, !PT ;  /* 0x00000000d6077209 */ /* 0x000fc40007810000 */
[----:B------:R-:W-:Y:S02]  /*8260*/  LOP3.LUT R11, R13, 0xff, RZ, 0xc0, !PT ;  /* 0x000000ff0d0b7812 */ /* 0x000fe400078ec0ff */
[----:B------:R-:W-:Y:S02]  /*8270*/  LOP3.LUT R0, R5, UR17, R6, 0x96, !PT ;  /* 0x0000001105007c12 */ /* 0x000fe4000f8e9606 */
[----:B------:R-:W-:Y:S02]  /*8280*/  FMNMX.FTZ R9, R2, R62, !PT ;  /* 0x0000003e02097209 */ /* 0x000fe40007810000 */
[----:B------:R-:W-:Y:S02]  /*8290*/  FMNMX.FTZ R10, R194, R10, !PT ;  /* 0x0000000ac20a7209 */ /* 0x000fe40007810000 */
[----:B-1----:R-:W-:Y:S02]  /*82a0*/  FMNMX.FTZ R6, R8, R16, !PT ;  /* 0x0000001008067209 */ /* 0x002fe40007810000 */
[----:B------:R-:W-:-:S02]  /*82b0*/  FMNMX.FTZ R8, R177, R9, !PT ;  /* 0x00000009b1087209 */ /* 0x000fc40007810000 */
[----:B------:R-:W-:Y:S02]  /*82c0*/  PRMT R23, R11, 0x5410, R14 ;  /* 0x000054100b177816 */ /* 0x000fe4000000000e */
[----:B------:R-:W-:Y:S01]  /*82d0*/  FMNMX.FTZ R9, R189, R10, !PT ;  /* 0x0000000abd097209 */ /* 0x000fe20007810000 */
[----:B------:R-:W1:Y:S01]  /*82e0*/  SHFL.BFLY PT, R11, R7, 0x2, 0x1f ;  /* 0x0c401f00070b7f89 */ /* 0x000e6200000e0000 */
[----:B------:R-:W-:-:S03]  /*82f0*/  LOP3.LUT R12, R4, 0xffff, RZ, 0xc0, !PT ;  /* 0x0000ffff040c7812 */ /* 0x000fc600078ec0ff */
[----:B------:R-:W2:Y:S01]  /*8300*/  SHFL.BFLY PT, R10, R6, 0x1, 0x1f ;  /* 0x0c201f00060a7f89 */ /* 0x000ea200000e0000 */
[----:B------:R-:W-:Y:S02]  /*8310*/  FMNMX.FTZ R5, R139, R8, !PT ;  /* 0x000000088b057209 */ /* 0x000fe40007810000 */
[----:B------:R-:W-:Y:S02]  /*8320*/  FMNMX.FTZ R8, R190, R9, !PT ;  /* 0x00000009be087209 */ /* 0x000fe40007810000 */
[----:B------:R-:W-:Y:S02]  /*8330*/  LOP3.LUT R15, R4, 0xff, RZ, 0xc0, !PT ;  /* 0x000000ff040f7812 */ /* 0x000fe400078ec0ff */
[--C-:B------:R-:W-:Y:S02]  /*8340*/  SHF.R.U32.HI R14, RZ, 0x10, R4.reuse ;  /* 0x00000010ff0e7819 */ /* 0x100fe40000011604 */
[----:B------:R-:W-:Y:S02]  /*8350*/  SHF.R.U32.HI R13, RZ, 0x18, R4 ;  /* 0x00000018ff0d7819 */ /* 0x000fe40000011604 */
[----:B------:R-:W-:-:S02]  /*8360*/  LOP3.LUT R4, R3, 0xffff, RZ, 0xc0, !PT ;  /* 0x0000ffff03047812 */ /* 0x000fc400078ec0ff */
[----:B------:R-:W-:Y:S02]  /*8370*/  FMNMX.FTZ R8, R206, R8, !PT ;  /* 0x00000008ce087209 */ /* 0x000fe40007810000 */
[----:B------:R-:W-:Y:S02]  /*8380*/  FMNMX.FTZ R9, R56, R5, !PT ;  /* 0x0000000538097209 */ /* 0x000fe40007810000 */
[----:B------:R-:W-:Y:S02]  /*8390*/  SHF.R.U32.HI R5, RZ, 0x8, R4 ;  /* 0x00000008ff057819 */ /* 0x000fe40000011604 */
[----:B------:R-:W-:Y:S02]  /*83a0*/  LOP3.LUT R4, R3, 0xff, RZ, 0xc0, !PT ;  /* 0x000000ff03047812 */ /* 0x000fe400078ec0ff */
[----:B------:R-:W-:Y:S02]  /*83b0*/  FMNMX.FTZ R8, R205, R8, !PT ;  /* 0x00000008cd087209 */ /* 0x000fe40007810000 */
[----:B------:R-:W-:-:S02]  /*83c0*/  FMNMX.FTZ R9, R201, R9, !PT ;  /* 0x00000009c9097209 */ /* 0x000fc40007810000 */
[----:B------:R-:W-:Y:S02]  /*83d0*/  PRMT R22, R4, 0x5410, R5 ;  /* 0x0000541004167816 */ /* 0x000fe40000000005 */
[----:B------:R-:W-:Y:S02]  /*83e0*/  FMNMX.FTZ R4, R204, R8, !PT ;  /* 0x00000008cc047209 */ /* 0x000fe40007810000 */
[----:B------:R-:W-:Y:S02]  /*83f0*/  FMNMX.FTZ R9, R196, R9, !PT ;  /* 0x00000009c4097209 */ /* 0x000fe40007810000 */
[----:B------:R-:W-:Y:S02]  /*8400*/  FMNMX.FTZ R4, R203, R4, !PT ;  /* 0x00000004cb047209 */ /* 0x000fe40007810000 */
[----:B------:R-:W-:Y:S02]  /*8410*/  FMNMX.FTZ R9, R50, R9, !PT ;  /* 0x0000000932097209 */ /* 0x000fe40007810000 */
[----:B-1----:R-:W-:-:S02]  /*8420*/  FMNMX.FTZ R5, R7, R11, !PT ;  /* 0x0000000b07057209 */ /* 0x002fc40007810000 */
[----:B--2---:R-:W-:Y:S02]  /*8430*/  FMNMX.FTZ R246, R6, R10, !PT ;  /* 0x0000000a06f67209 */ /* 0x004fe40007810000 */
[--C-:B------:R-:W-:Y:S01]  /*8440*/  SHF.R.U32.HI R7, RZ, 0x10, R3.reuse ;  /* 0x00000010ff077819 */ /* 0x100fe20000011603 */
[----:B------:R-:W1:Y:S01]  /*8450*/  SHFL.BFLY PT, R10, R4, 0x2, 0x1f ;  /* 0x0c401f00040a7f89 */ /* 0x000e6200000e0000 */
[----:B------:R-:W-:Y:S02]  /*8460*/  SHF.R.U32.HI R8, RZ, 0x18, R3 ;  /* 0x00000018ff087819 */ /* 0x000fe40000011603 */
[----:B------:R-:W-:Y:S01]  /*8470*/  FMNMX.FTZ R3, R51, R9, !PT ;  /* 0x0000000933037209 */ /* 0x000fe20007810000 */
[----:B------:R-:W-:Y:S01]  /*8480*/  FMUL.FTZ R34, R246, c[0x0][0x23c] ;  /* 0x00008f00f6227a20 */ /* 0x000fe20000410000 */
[----:B------:R-:W-:Y:S02]  /*8490*/  LOP3.LUT R7, R7, 0xff, RZ, 0xc0, !PT ;  /* 0x000000ff07077812 */ /* 0x000fe400078ec0ff */
[----:B------:R-:W-:-:S02]  /*84a0*/  FMNMX.FTZ R3, R202, R3, !PT ;  /* 0x00000003ca037209 */ /* 0x000fc40007810000 */
[----:B------:R-:W-:Y:S02]  /*84b0*/  FSETP.NEU.FTZ.AND P3, PT, R246, -INF , PT ;  /* 0xff800000f600780b */ /* 0x000fe40003f7d000 */
[----:B------:R-:W-:Y:S02]  /*84c0*/  FMNMX.FTZ R3, R199, R3, !PT ;  /* 0x00000003c7037209 */ /* 0x000fe40007810000 */
[----:B------:R-:W-:Y:S02]  /*84d0*/  PRMT R9, R7, 0x5410, R8 ;  /* 0x0000541007097816 */ /* 0x000fe40000000008 */
[----:B------:R-:W-:Y:S01]  /*84e0*/  FSEL R34, R34, RZ, P3 ;  /* 0x000000ff22227208 */ /* 0x000fe20001800000 */
[----:B------:R-:W2:Y:S01]  /*84f0*/  SHFL.BFLY PT, R8, R5, 0x1, 0x1f ;  /* 0x0c201f0005087f89 */ /* 0x000ea200000e0000 */
[----:B------:R-:W-:-:S03]  /*8500*/  FMNMX.FTZ R3, R191, R3, !PT ;  /* 0x00000003bf037209 */ /* 0x000fc60007810000 */
[----:B------:R-:W-:Y:S01]  /*8510*/  FFMA.FTZ R6, R17, c[0x0][0x23c], -R34 ;  /* 0x00008f0011067a23 */ /* 0x000fe20000010822 */
[----:B------:R-:W-:-:S03]  /*8520*/  FMNMX.FTZ R3, R195, R3, !PT ;  /* 0x00000003c3037209 */ /* 0x000fc60007810000 */
[----:B------:R3:W-:Y:S01]  /*8530*/  MUFU.EX2 R26, R6 ;  /* 0x00000006001a7308 */ /* 0x0007e20000000800 */
[----:B------:R-:W-:Y:S01]  /*8540*/  FFMA.FTZ R7, R18, c[0x0][0x23c], -R34 ;  /* 0x00008f0012077a23 */ /* 0x000fe20000010822 */
[----:B---3--:R-:W-:Y:S02]  /*8550*/  FMNMX.FTZ R6, R208, R3, !PT ;  /* 0x00000003d0067209 */ /* 0x008fe40007810000 */
[----:B-1----:R-:W-:Y:S02]  /*8560*/  FMNMX.FTZ R3, R4, R10, !PT ;  /* 0x0000000a04037209 */ /* 0x002fe40007810000 */
[----:B------:R-:W-:-:S04]  /*8570*/  FMNMX.FTZ R4, R207, R6, !PT ;  /* 0x00000006cf047209 */ /* 0x000fc80007810000 */
[----:B------:R-:W-:Y:S01]  /*8580*/  FMNMX.FTZ R4, R210, R4, !PT ;  /* 0x00000004d2047209 */ /* 0x000fe20007810000 */
[----:B------:R1:W-:Y:S03]  /*8590*/  MUFU.EX2 R231, R7 ;  /* 0x0000000700e77308 */ /* 0x0003e60000000800 */
[----:B------:R-:W-:Y:S02]  /*85a0*/  FMNMX.FTZ R4, R209, R4, !PT ;  /* 0x00000004d1047209 */ /* 0x000fe40007810000 */
[----:B--2---:R-:W-:-:S03]  /*85b0*/  FMNMX.FTZ R245, R5, R8, !PT ;  /* 0x0000000805f57209 */ /* 0x004fc60007810000 */
[----:B------:R-:W-:Y:S01]  /*85c0*/  SHFL.BFLY PT, R8, R4, 0x2, 0x1f ;  /* 0x0c401f0004087f89 */ /* 0x000fe200000e0000 */
[C---:B------:R-:W-:Y:S01]  /*85d0*/  FSETP.NEU.FTZ.AND P2, PT, R245.reuse, -INF , PT ;  /* 0xff800000f500780b */ /* 0x040fe20003f5d000 */
[----:B------:R-:W-:Y:S02]  /*85e0*/  FMUL.FTZ R35, R245, c[0x0][0x23c] ;  /* 0x00008f00f5237a20 */ /* 0x000fe40000410000 */
[----:B-1----:R-:W1:Y:S03]  /*85f0*/  SHFL.BFLY PT, R7, R3, 0x1, 0x1f ;  /* 0x0c201f0003077f89 */ /* 0x002e6600000e0000 */
[----:B------:R-:W-:Y:S01]  /*8600*/  FSEL R35, R35, RZ, P2 ;  /* 0x000000ff23237208 */ /* 0x000fe20001000000 */
[----:B------:R-:W-:-:S04]  /*8610*/  FFMA.FTZ R5, R61, c[0x0][0x23c], -R34 ;  /* 0x00008f003d057a23 */ /* 0x000fc80000010822 */
[----:B------:R-:W-:Y:S01]  /*8620*/  FFMA.FTZ R6, R19, c[0x0][0x23c], -R35 ;  /* 0x00008f0013067a23 */ /* 0x000fe20000010823 */
[----:B------:R2:W-:Y:S08]  /*8630*/  MUFU.EX2 R236, R5 ;  /* 0x0000000500ec7308 */ /* 0x0005f00000000800 */
[----:B------:R3:W-:Y:S01]  /*8640*/  MUFU.EX2 R232, R6 ;  /* 0x0000000600e87308 */ /* 0x0007e20000000800 */
[----:B--2---:R-:W-:Y:S01]  /*8650*/  FFMA.FTZ R5, R63, c[0x0][0x23c], -R34 ;  /* 0x00008f003f057a23 */ /* 0x004fe20000010822 */
[----:B-1----:R-:W-:-:S06]  /*8660*/  FMNMX.FTZ R244, R3, R7, !PT ;  /* 0x0000000703f47209 */ /* 0x002fcc0007810000 */
[----:B------:R1:W2:Y:S01]  /*8670*/  MUFU.EX2 R28, R5 ;  /* 0x00000005001c7308 */ /* 0x0002a20000000800 */
[----:B---3--:R-:W-:Y:S01]  /*8680*/  FFMA.FTZ R6, R20, c[0x0][0x23c], -R35 ;  /* 0x00008f0014067a23 */ /* 0x008fe20000010823 */
[----:B------:R-:W-:-:S06]  /*8690*/  FMNMX.FTZ R3, R4, R8, !PT ;  /* 0x0000000804037209 */ /* 0x000fcc0007810000 */
[----:B------:R3:W-:Y:S01]  /*86a0*/  MUFU.EX2 R237, R6 ;  /* 0x0000000600ed7308 */ /* 0x0007e20000000800 */
[----:B-1----:R-:W-:-:S04]  /*86b0*/  SHF.R.U32.HI R5, RZ, 0x8, R12 ;  /* 0x00000008ff057819 */ /* 0x002fc8000001160c */
[----:B------:R-:W-:Y:S01]  /*86c0*/  PRMT R15, R15, 0x5410, R5 ;  /* 0x000054100f0f7816 */ /* 0x000fe20000000005 */
[----:B---3--:R-:W-:Y:S01]  /*86d0*/  FFMA.FTZ R6, R132, c[0x0][0x23c], -R35 ;  /* 0x00008f0084067a23 */ /* 0x008fe20000010823 */
[----:B------:R-:W-:Y:S01]  /*86e0*/  LOP3.LUT R5, R14, 0xff, RZ, 0xc0, !PT ;  /* 0x000000ff0e057812 */ /* 0x000fe200078ec0ff */
[----:B------:R-:W-:Y:S02]  /*86f0*/  FMUL.FTZ R32, R244, c[0x0][0x23c] ;  /* 0x00008f00f4207a20 */ /* 0x000fe40000410000 */
[----:B------:R1:W3:Y:S01]  /*8700*/  MUFU.EX2 R27, R6 ;  /* 0x00000006001b7308 */ /* 0x0002e20000000800 */
[----:B------:R-:W-:Y:S02]  /*8710*/  PRMT R18, R5, 0x5410, R13 ;  /* 0x0000541005127816 */ /* 0x000fe4000000000d */
[----:B------:R-:W-:Y:S02]  /*8720*/  LOP3.LUT R5, R0, 0xffff, RZ, 0xc0, !PT ;  /* 0x0000ffff00057812 */ /* 0x000fe400078ec0ff */
[----:B------:R-:W-:-:S02]  /*8730*/  FSETP.NEU.FTZ.AND P1, PT, R244, -INF , PT ;  /* 0xff800000f400780b */ /* 0x000fc40003f3d000 */
[----:B------:R-:W-:Y:S02]  /*8740*/  SHF.R.U32.HI R7, RZ, 0x8, R5 ;  /* 0x00000008ff077819 */ /* 0x000fe40000011605 */
[----:B------:R-:W-:Y:S01]  /*8750*/  FSEL R32, R32, RZ, P1 ;  /* 0x000000ff20207208 */ /* 0x000fe20000800000 */
[----:B-1----:R-:W1:Y:S01]  /*8760*/  SHFL.BFLY PT, R6, R3, 0x1, 0x1f ;  /* 0x0c201f0003067f89 */ /* 0x002e6200000e0000 */
[----:B------:R-:W-:Y:S01]  /*8770*/  LOP3.LUT R4, R0, 0xff, RZ, 0xc0, !PT ;  /* 0x000000ff00047812 */ /* 0x000fe200078ec0ff */
[----:B------:R-:W-:-:S03]  /*8780*/  FFMA.FTZ R5, R133, c[0x0][0x23c], -R35 ;  /* 0x00008f0085057a23 */ /* 0x000fc60000010823 */
[----:B------:R-:W-:Y:S01]  /*8790*/  PRMT R17, R4, 0x5410, R7 ;  /* 0x0000541004117816 */ /* 0x000fe20000000007 */
[----:B------:R-:W-:Y:S01]  /*87a0*/  FFMA.FTZ R4, R21, c[0x0][0x23c], -R32 ;  /* 0x00008f0015047a23 */ /* 0x000fe20000010820 */
[----:B------:R4:W5:Y:S08]  /*87b0*/  MUFU.EX2 R239, R5 ;  /* 0x0000000500ef7308 */ /* 0x0009700000000800 */
[----:B------:R1:W-:Y:S01]  /*87c0*/  MUFU.EX2 R228, R4 ;  /* 0x0000000400e47308 */ /* 0x0003e20000000800 */
[----:B----4-:R-:W-:-:S02]  /*87d0*/  SHF.R.U32.HI R5, RZ, 0x10, R0 ;  /* 0x00000010ff057819 */ /* 0x010fc40000011600 */
[----:B-1----:R-:W-:Y:S02]  /*87e0*/  SHF.R.U32.HI R4, RZ, 0x18, R0 ;  /* 0x00000018ff047819 */ /* 0x002fe40000011600 */
[----:B------:R-:W-:Y:S01]  /*87f0*/  LOP3.LUT R0, R5, 0xff, RZ, 0xc0, !PT ;  /* 0x000000ff05007812 */ /* 0x000fe200078ec0ff */
[----:B------:R-:W-:Y:S02]  /*8800*/  FFMA.FTZ R5, R176, c[0x0][0x23c], -R32 ;  /* 0x00008f00b0057a23 */ /* 0x000fe40000010820 */
[----:B------:R-:W1:Y:S01]  /*8810*/  LDC.U8 R176, c[0x0][0x2d8] ;  /* 0x0000b600ffb07b82 */ /* 0x000e620000000000 */
[----:B------:R-:W-:Y:S02]  /*8820*/  FMNMX.FTZ R235, R3, R6, !PT ;  /* 0x0000000603eb7209 */ /* 0x000fe40007810000 */
[----:B------:R-:W-:Y:S01]  /*8830*/  PRMT R16, R0, 0x5410, R4 ;  /* 0x0000541000107816 */ /* 0x000fe20000000004 */
[----:B------:R-:W-:Y:S01]  /*8840*/  FFMA.FTZ R0, R137, c[0x0][0x23c], -R32 ;  /* 0x00008f0089007a23 */ /* 0x000fe20000010820 */
[C---:B------:R-:W-:Y:S01]  /*8850*/  FSETP.NEU.FTZ.AND P0, PT, R235.reuse, -INF , PT ;  /* 0xff800000eb00780b */ /* 0x040fe20003f1d000 */
[----:B------:R-:W-:-:S02]  /*8860*/  FMUL.FTZ R33, R235, c[0x0][0x23c] ;  /* 0x00008f00eb217a20 */ /* 0x000fc40000410000 */
[----:B------:R4:W1:Y:S03]  /*8870*/  MUFU.EX2 R4, R0 ;  /* 0x0000000000047308 */ /* 0x0008660000000800 */
[----:B------:R-:W-:Y:S01]  /*8880*/  FSEL R33, R33, RZ, P0 ;  /* 0x000000ff21217208 */ /* 0x000fe20000000000 */
[----:B--2---:R-:W-:Y:S02]  /*8890*/  IMAD.MOV.U32 R137, RZ, RZ, R28 ;  /* 0x000000ffff897224 */ /* 0x004fe400078e001c */
[----:B------:R-:W-:Y:S01]  /*88a0*/  FFMA.FTZ R3, R138, c[0x0][0x23c], -R32 ;  /* 0x00008f008a037a23 */ /* 0x000fe20000010820 */
[----:B------:R-:W-:Y:S01]  /*88b0*/  LDSM.16.MT88.4 R28, [R216+0xb000] ;  /* 0x00b00000d81c783b */ /* 0x000fe20000004200 */
[----:B----4-:R-:W-:-:S05]  /*88c0*/  FSEL R0, R246, RZ, P3 ;  /* 0x000000fff6007208 */ /* 0x010fca0001800000 */
[----:B------:R-:W-:Y:S02]  /*88d0*/  FADD.FTZ R6, R136, -R0 ;  /* 0x8000000088067221 */ /* 0x000fe40000010000 */
[----:B------:R-:W-:Y:S01]  /*88e0*/  FFMA.FTZ R0, R62, c[0x0][0x23c], -R33 ;  /* 0x00008f003e007a23 */ /* 0x000fe20000010821 */
[----:B-1----:R-:W-:-:S03]  /*88f0*/  PRMT R176, R176, 0x7054, R176 ;  /* 0x00007054b0b07816 */ /* 0x002fc600000000b0 */
[----:B------:R1:W-:Y:S01]  /*8900*/  MUFU.EX2 R229, R0 ;  /* 0x0000000000e57308 */ /* 0x0003e20000000800 */
[----:B---3--:R-:W-:Y:S01]  /*8910*/  IMAD.MOV.U32 R136, RZ, RZ, R27 ;  /* 0x000000ffff887224 */ /* 0x008fe200078e001b */
[--C-:B------:R-:W-:Y:S02]  /*8920*/  HSET2.LE.AND R10, R24, R176.reuse, PT ;  /* 0x000000b0180a7233 */ /* 0x100fe40003803000 */
[----:B------:R-:W-:-:S04]  /*8930*/  HSET2.LE.AND R11, R23, R176, PT ;  /* 0x000000b0170b7233 */ /* 0x000fc80003803000 */
[----:B------:R2:W3:Y:S01]  /*8940*/  MUFU.EX2 R233, R3 ;  /* 0x0000000300e97308 */ /* 0x0004e20000000800 */
[----:B-1----:R-:W-:-:S07]  /*8950*/  FFMA.FTZ R0, R177, c[0x0][0x23c], -R33 ;  /* 0x00008f00b1007a23 */ /* 0x002fce0000010821 */
[----:B------:R1:W-:Y:S01]  /*8960*/  MUFU.EX2 R234, R0 ;  /* 0x0000000000ea7308 */ /* 0x0003e20000000800 */
[----:B--2---:R-:W-:Y:S01]  /*8970*/  FSEL R3, R245, RZ, P2 ;  /* 0x000000fff5037208 */ /* 0x004fe20001000000 */
[----:B------:R-:W-:-:S06]  /*8980*/  IMAD.MOV.U32 R177, RZ, RZ, R26 ;  /* 0x000000ffffb17224 */ /* 0x000fcc00078e001a */
[----:B------:R2:W-:Y:S01]  /*8990*/  MUFU.EX2 R238, R5 ;  /* 0x0000000500ee7308 */ /* 0x0005e20000000800 */
[----:B-1----:R-:W-:-:S04]  /*89a0*/  F2FP.PACK_AB R0, R137, R236 ;  /* 0x000000ec8900723e */ /* 0x002fc800000000ff */
[----:B------:R-:W-:Y:S02]  /*89b0*/  LOP3.LUT R10, R10, R0, RZ, 0xc0, !PT ;  /* 0x000000000a0a7212 */ /* 0x000fe400078ec0ff */
[----:B-----5:R-:W-:Y:S01]  /*89c0*/  F2FP.PACK_AB R0, R239, R136 ;  /* 0x00000088ef00723e */ /* 0x020fe200000000ff */
[----:B--2---:R-:W-:Y:S01]  /*89d0*/  FADD.FTZ R5, R135, -R3 ;  /* 0x8000000387057221 */ /* 0x004fe20000010000 */
[----:B------:R-:W-:Y:S01]  /*89e0*/  FSEL R3, R235, RZ, P0 ;  /* 0x000000ffeb037208 */ /* 0x000fe20000000000 */
[--C-:B------:R-:W-:Y:S01]  /*89f0*/  HSET2.LE.AND R8, R22, R176.reuse, PT ;  /* 0x000000b016087233 */ /* 0x100fe20003803000 */
[----:B------:R-:W-:Y:S01]  /*8a00*/  LOP3.LUT R11, R11, R0, RZ, 0xc0, !PT ;  /* 0x000000000b0b7212 */ /* 0x000fe200078ec0ff */
[----:B------:R-:W-:Y:S01]  /*8a10*/  HSET2.LE.AND R9, R9, R176, PT ;  /* 0x000000b009097233 */ /* 0x000fe20003803000 */
[----:B------:R-:W-:Y:S01]  /*8a20*/  F2FP.PACK_AB R0, R231, R177 ;  /* 0x000000b1e700723e */ /* 0x000fe200000000ff */
[----:B------:R-:W-:Y:S01]  /*8a30*/  FADD.FTZ R3, R2, -R3 ;  /* 0x8000000302037221 */ /* 0x000fe20000010000 */
[----:B------:R-:W-:Y:S01]  /*8a40*/  LDSM.16.MT88.4 R20, [R216+0xa000] ;  /* 0x00a00000d814783b */ /* 0x000fe20000004200 */
[----:B------:R-:W-:Y:S01]  /*8a50*/  FFMA.FTZ R2, R139, c[0x0][0x23c], -R33 ;  /* 0x00008f008b027a23 */ /* 0x000fe20000010821 */
[----:B------:R-:W-:-:S02]  /*8a60*/  LOP3.LUT R8, R8, R0, RZ, 0xc0, !PT ;  /* 0x0000000008087212 */ /* 0x000fc400078ec0ff */
[----:B------:R-:W-:Y:S01]  /*8a70*/  F2FP.PACK_AB R0, R237, R232 ;  /* 0x000000e8ed00723e */ /* 0x000fe200000000ff */
[----:B------:R1:W-:Y:S03]  /*8a80*/  MUFU.EX2 R247, R2 ;  /* 0x0000000200f77308 */ /* 0x0003e60000000800 */
[----:B------:R-:W-:Y:S01]  /*8a90*/  LOP3.LUT R9, R9, R0, RZ, 0xc0, !PT ;  /* 0x0000000009097212 */ /* 0x000fe200078ec0ff */
[----:B------:R-:W-:Y:S02]  /*8aa0*/  HSET2.LE.AND R0, R15, R176, PT ;  /* 0x000000b00f007233 */ /* 0x000fe40003803000 */
[----:B------:R-:W2:Y:S01]  /*8ab0*/  LDSM.16.MT88.4 R12, [R216+0x9000] ;  /* 0x00900000d80c783b */ /* 0x000ea20000004200 */
[----:B------:R-:W-:Y:S01]  /*8ac0*/  IMAD.MOV.U32 R138, RZ, RZ, R4 ;  /* 0x000000ffff8a7224 */ /* 0x000fe200078e0004 */
[----:B------:R-:W-:Y:S01]  /*8ad0*/  FSEL R4, R244, RZ, P1 ;  /* 0x000000fff4047208 */ /* 0x000fe20000800000 */
[----:B-1----:R-:W-:-:S04]  /*8ae0*/  FFMA.FTZ R2, R56, c[0x0][0x23c], -R33 ;  /* 0x00008f0038027a23 */ /* 0x002fc80000010821 */
[----:B------:R3:W1:Y:S01]  /*8af0*/  MUFU.EX2 R243, R2 ;  /* 0x0000000200f37308 */ /* 0x0006620000000800 */
[----:B------:R-:W-:Y:S02]  /*8b00*/  FADD.FTZ R4, R134, -R4 ;  /* 0x8000000486047221 */ /* 0x000fe40000010000 */
[----:B------:R-:W-:Y:S02]  /*8b10*/  FMUL.FTZ R6, R6, c[0x0][0x23c] ;  /* 0x00008f0006067a20 */ /* 0x000fe40000410000 */
[----:B------:R-:W-:Y:S02]  /*8b20*/  FMUL.FTZ R5, R5, c[0x0][0x23c] ;  /* 0x00008f0005057a20 */ /* 0x000fe40000410000 */
[----:B------:R-:W-:Y:S01]  /*8b30*/  FMUL.FTZ R4, R4, c[0x0][0x23c] ;  /* 0x00008f0004047a20 */ /* 0x000fe20000410000 */
[----:B------:R4:W5:Y:S01]  /*8b40*/  MUFU.EX2 R132, R6 ;  /* 0x0000000600847308 */ /* 0x0009620000000800 */
[----:B------:R-:W-:Y:S01]  /*8b50*/  FMUL.FTZ R3, R3, c[0x0][0x23c] ;  /* 0x00008f0003037a20 */ /* 0x000fe20000410000 */
[----:B---3--:R-:W-:-:S06]  /*8b60*/  F2FP.PACK_AB R2, R233, R138 ;  /* 0x0000008ae902723e */ /* 0x008fcc00000000ff */
[----:B------:R-:W3:Y:S01]  /*8b70*/  MUFU.EX2 R133, R5 ;  /* 0x0000000500857308 */ /* 0x000ee20000000800 */
[----:B----4-:R-:W-:Y:S01]  /*8b80*/  LOP3.LUT R6, R0, R2, RZ, 0xc0, !PT ;  /* 0x0000000200067212 */ /* 0x010fe200078ec0ff */
[----:B------:R-:W-:-:S06]  /*8b90*/  HSET2.LE.AND R0, R18, R176, PT ;  /* 0x000000b012007233 */ /* 0x000fcc0003803000 */
[----:B------:R4:W2:Y:S01]  /*8ba0*/  MUFU.EX2 R135, R4 ;  /* 0x0000000400877308 */ /* 0x0008a20000000800 */
[----:B-1----:R-:W-:-:S07]  /*8bb0*/  F2FP.PACK_AB R2, R243, R247 ;  /* 0x000000f7f302723e */ /* 0x002fce00000000ff */
[----:B------:R-:W1:Y:S01]  /*8bc0*/  MUFU.EX2 R134, R3 ;  /* 0x0000000300867308 */ /* 0x000e620000000800 */
[----:B------:R-:W-:Y:S01]  /*8bd0*/  LOP3.LUT R7, R0, R2, RZ, 0xc0, !PT ;  /* 0x0000000200077212 */ /* 0x000fe200078ec0ff */
[----:B------:R-:W-:Y:S01]  /*8be0*/  HSET2.LE.AND R0, R17, R176, PT ;  /* 0x000000b011007233 */ /* 0x000fe20003803000 */
[----:B------:R-:W-:-:S04]  /*8bf0*/  F2FP.PACK_AB R2, R238, R228 ;  /* 0x000000e4ee02723e */ /* 0x000fc800000000ff */
[----:B----4-:R-:W-:Y:S01]  /*8c00*/  LOP3.LUT R4, R0, R2, RZ, 0xc0, !PT ;  /* 0x0000000200047212 */ /* 0x010fe200078ec0ff */
[----:B------:R-:W-:Y:S01]  /*8c10*/  HSET2.LE.AND R2, R16, R176, PT ;  /* 0x000000b010027233 */ /* 0x000fe20003803000 */
[----:B------:R-:W-:Y:S01]  /*8c20*/  F2FP.PACK_AB R0, R234, R229 ;  /* 0x000000e5ea00723e */ /* 0x000fe200000000ff */
[-C--:B-----5:R-:W-:Y:S01]  /*8c30*/  FMUL.FTZ R140, R140, R132.reuse ;  /* 0x000000848c8c7220 */ /* 0x0a0fe20000410000 */
[----:B------:R-:W-:Y:S01]  /*8c40*/  LDSM.16.MT88.4 R16, [R218+0x9000] ;  /* 0x00900000da10783b */ /* 0x000fe20000004200 */
[----:B------:R-:W-:Y:S01]  /*8c50*/  FMUL.FTZ R141, R141, R132 ;  /* 0x000000848d8d7220 */ /* 0x000fe20000410000 */
[----:B------:R-:W-:Y:S01]  /*8c60*/  LOP3.LUT R5, R2, R0, RZ, 0xc0, !PT ;  /* 0x0000000002057212 */ /* 0x000fe200078ec0ff */
[-C--:B---3--:R-:W-:Y:S02]  /*8c70*/  FMUL.FTZ R142, R142, R133.reuse ;  /* 0x000000858e8e7220 */ /* 0x088fe40000410000 */
[----:B------:R-:W-:Y:S02]  /*8c80*/  FMUL.FTZ R143, R143, R133 ;  /* 0x000000858f8f7220 */ /* 0x000fe40000410000 */
[----:B--2---:R-:W-:-:S02]  /*8c90*/  FMUL.FTZ R144, R144, R135 ;  /* 0x0000008790907220 */ /* 0x004fc40000410000 */
[-C--:B------:R-:W-:Y:S02]  /*8ca0*/  FMUL.FTZ R145, R145, R135.reuse ;  /* 0x0000008791917220 */ /* 0x080fe40000410000 */
[-C--:B-1----:R-:W-:Y:S02]  /*8cb0*/  FMUL.FTZ R146, R146, R134.reuse ;  /* 0x0000008692927220 */ /* 0x082fe40000410000 */
[-C--:B------:R-:W-:Y:S02]  /*8cc0*/  FMUL.FTZ R147, R147, R134.reuse ;  /* 0x0000008693937220 */ /* 0x080fe40000410000 */
[-C--:B------:R-:W-:Y:S02]  /*8cd0*/  FMUL.FTZ R148, R148, R135.reuse ;  /* 0x0000008794947220 */ /* 0x080fe40000410000 */
[----:B------:R-:W-:Y:S02]  /*8ce0*/  FMUL.FTZ R149, R149, R135 ;  /* 0x0000008795957220 */ /* 0x000fe40000410000 */
[----:B------:R-:W-:-:S02]  /*8cf0*/  FMUL.FTZ R150, R150, R134 ;  /* 0x0000008696967220 */ /* 0x000fc40000410000 */
[----:B------:R-:W-:Y:S02]  /*8d00*/  FMUL.FTZ R151, R151, R134 ;  /* 0x0000008697977220 */ /* 0x000fe40000410000 */
[-C--:B------:R-:W-:Y:S02]  /*8d10*/  FMUL.FTZ R152, R152, R132.reuse ;  /* 0x0000008498987220 */ /* 0x080fe40000410000 */
[----:B------:R-:W-:Y:S02]  /*8d20*/  FMUL.FTZ R153, R153, R132 ;  /* 0x0000008499997220 */ /* 0x000fe40000410000 */
[-C--:B------:R-:W-:Y:S02]  /*8d30*/  FMUL.FTZ R154, R154, R133.reuse ;  /* 0x000000859a9a7220 */ /* 0x080fe40000410000 */
[----:B------:R-:W-:Y:S01]  /*8d40*/  FMUL.FTZ R155, R155, R133 ;  /* 0x000000859b9b7220 */ /* 0x000fe20000410000 */
[----:B------:R-:W-:Y:S01]  /*8d50*/  HMMA.16816.F32 R44, R8, R12, R140 ;  /* 0x0000000c082c723c */ /* 0x000fe2000000188c */
[----:B------:R-:W-:-:S02]  /*8d60*/  IMAD.MOV.U32 R230, RZ, RZ, R25 ;  /* 0x000000ffffe67224 */ /* 0x000fc400078e0019 */
[----:B------:R-:W-:Y:S05]  /*8d70*/  LDSM.16.MT88.4 R24, [R218+0xa000] ;  /* 0x00a00000da18783b */ /* 0x000fea0000004200 */
[C---:B------:R-:W-:Y:S08]  /*8d80*/  HMMA.16816.F32 R144, R4.reuse, R12, R144 ;  /* 0x0000000c0490723c */ /* 0x040ff00000001890 */
[-C--:B------:R-:W-:Y:S08]  /*8d90*/  HMMA.16816.F32 R148, R4, R14.reuse, R148 ;  /* 0x0000000e0494723c */ /* 0x080ff00000001894 */
[----:B------:R-:W-:Y:S01]  /*8da0*/  HMMA.16816.F32 R152, R8, R14, R152 ;  /* 0x0000000e0898723c */ /* 0x000fe20000001898 */
[----:B------:R-:W1:Y:S01]  /*8db0*/  LDSM.16.MT88.4 R12, [R218+0xb000] ;  /* 0x00b00000da0c783b */ /* 0x000e620000004200 */
[----:B------:R-:W-:-:S02]  /*8dc0*/  FFMA.FTZ R0, R181, c[0x0][0x23c], -R34 ;  /* 0x00008f00b5007a23 */ /* 0x000fc40000010822 */
[----:B------:R-:W-:Y:S02]  /*8dd0*/  IMAD.MOV.U32 R181, RZ, RZ, R237 ;  /* 0x000000ffffb57224 */ /* 0x000fe400078e00ed */
[----:B------:R2:W-:Y:S02]  /*8de0*/  MUFU.EX2 R237, R0 ;  /* 0x0000000000ed7308 */ /* 0x0005e40000000800 */
[----:B--2---:R-:W-:-:S06]  /*8df0*/  FFMA.FTZ R0, R180, c[0x0][0x23c], -R34 ;  /* 0x00008f00b4007a23 */ /* 0x004fcc0000010822 */
[----:B------:R2:W-:Y:S02]  /*8e00*/  MUFU.EX2 R240, R0 ;  /* 0x0000000000f07308 */ /* 0x0005e40000000800 */
[----:B--2---:R-:W-:-:S06]  /*8e10*/  FFMA.FTZ R0, R58, c[0x0][0x23c], -R34 ;  /* 0x00008f003a007a23 */ /* 0x004fcc0000010822 */
[----:B------:R2:W-:Y:S01]  /*8e20*/  MUFU.EX2 R241, R0 ;  /* 0x0000000000f17308 */ /* 0x0005e20000000800 */
[-C--:B------:R-:W-:Y:S02]  /*8e30*/  FMUL.FTZ R164, R164, R132.reuse ;  /* 0x00000084a4a47220 */ /* 0x080fe40000410000 */
[----:B------:R-:W-:Y:S02]  /*8e40*/  FMUL.FTZ R165, R165, R132 ;  /* 0x00000084a5a57220 */ /* 0x000fe40000410000 */
[----:B------:R-:W-:Y:S02]  /*8e50*/  FMUL.FTZ R166, R166, R133 ;  /* 0x00000085a6a67220 */ /* 0x000fe40000410000 */
[----:B--2---:R-:W-:-:S04]  /*8e60*/  FFMA.FTZ R0, R57, c[0x0][0x23c], -R34 ;  /* 0x00008f0039007a23 */ /* 0x004fc80000010822 */
[----:B------:R2:W3:Y:S01]  /*8e70*/  MUFU.EX2 R242, R0 ;  /* 0x0000000000f27308 */ /* 0x0004e20000000800 */
[----:B------:R-:W-:Y:S02]  /*8e80*/  FMUL.FTZ R167, R167, R133 ;  /* 0x00000085a7a77220 */ /* 0x000fe40000410000 */
[-C--:B------:R-:W-:Y:S02]  /*8e90*/  FMUL.FTZ R72, R72, R135.reuse ;  /* 0x0000008748487220 */ /* 0x080fe40000410000 */
[----:B------:R-:W-:Y:S02]  /*8ea0*/  FMUL.FTZ R73, R73, R135 ;  /* 0x0000008749497220 */ /* 0x000fe40000410000 */
[----:B------:R-:W-:Y:S02]  /*8eb0*/  FMUL.FTZ R74, R74, R134 ;  /* 0x000000864a4a7220 */ /* 0x000fe40000410000 */
[----:B--2---:R-:W-:Y:S02]  /*8ec0*/  FFMA.FTZ R0, R183, c[0x0][0x23c], -R35 ;  /* 0x00008f00b7007a23 */ /* 0x004fe40000010823 */
[----:B------:R-:W-:-:S02]  /*8ed0*/  IMAD.MOV.U32 R183, RZ, RZ, R234 ;  /* 0x000000ffffb77224 */ /* 0x000fc400078e00ea */
[----:B------:R2:W-:Y:S01]  /*8ee0*/  MUFU.EX2 R234, R0 ;  /* 0x0000000000ea7308 */ /* 0x0005e20000000800 */
[-C--:B------:R-:W-:Y:S02]  /*8ef0*/  FMUL.FTZ R75, R75, R134.reuse ;  /* 0x000000864b4b7220 */ /* 0x080fe40000410000 */
[-C--:B------:R-:W-:Y:S02]  /*8f00*/  FMUL.FTZ R76, R76, R135.reuse ;  /* 0x000000874c4c7220 */ /* 0x080fe40000410000 */
[-C--:B------:R-:W-:Y:S02]  /*8f10*/  FMUL.FTZ R77, R77, R135.reuse ;  /* 0x000000874d4d7220 */ /* 0x080fe40000410000 */
[----:B------:R-:W-:Y:S02]  /*8f20*/  FMUL.FTZ R88, R88, R135 ;  /* 0x0000008758587220 */ /* 0x000fe40000410000 */
[-C--:B------:R-:W-:Y:S02]  /*8f30*/  FMUL.FTZ R78, R78, R134.reuse ;  /* 0x000000864e4e7220 */ /* 0x080fe40000410000 */
[----:B------:R-:W-:-:S02]  /*8f40*/  FMUL.FTZ R79, R79, R134 ;  /* 0x000000864f4f7220 */ /* 0x000fc40000410000 */
[----:B--2---:R-:W-:Y:S02]  /*8f50*/  FFMA.FTZ R0, R182, c[0x0][0x23c], -R35 ;  /* 0x00008f00b6007a23 */ /* 0x004fe40000010823 */
[----:B------:R-:W-:Y:S02]  /*8f60*/  IMAD.MOV.U32 R182, RZ, RZ, R236 ;  /* 0x000000ffffb67224 */ /* 0x000fe400078e00ec */
[-C--:B------:R-:W-:Y:S01]  /*8f70*/  FMUL.FTZ R89, R89, R135.reuse ;  /* 0x0000008759597220 */ /* 0x080fe20000410000 */
[----:B------:R2:W4:Y:S01]  /*8f80*/  MUFU.EX2 R236, R0 ;  /* 0x0000000000ec7308 */ /* 0x0005220000000800 */
        /* <DEDUP_REMOVED lines=17> */
[----:B------:R-:W-:Y:S02]  /*90a0*/  FMUL.FTZ R163, R163, R134 ;  /* 0x00000086a3a37220 */ /* 0x000fe40000410000 */
        /* <DEDUP_REMOVED lines=12> */
[----:B--2---:R-:W-:Y:S02]  /*9170*/  FFMA.FTZ R0, R178, c[0x0][0x23c], -R35 ;  /* 0x00008f00b2007a23 */ /* 0x004fe40000010823 */
[----:B------:R-:W-:Y:S01]  /*9180*/  FFMA.FTZ R2, R179, c[0x0][0x23c], -R32 ;  /* 0x00008f00b3027a23 */ /* 0x000fe20000010820 */
[----:B-1----:R-:W-:Y:S01]  /*9190*/  HMMA.16816.F32 R64, R8, R12, R164 ;  /* 0x0000000c0840723c */ /* 0x002fe200000018a4 */
        /* <DEDUP_REMOVED lines=32> */
[----:B------:R-:W-:Y:S02]  /*93a0*/  IMAD.MOV.U32 R180, RZ, RZ, R238 ;  /* 0x000000ffffb47224 */ /* 0x000fe400078e00ee */
[-C--:B------:R-:W-:Y:S01]  /*93b0*/  FMUL.FTZ R168, R168, R132.reuse ;  /* 0x00000084a8a87220 */ /* 0x080fe20000410000 */
[----:B------:R1:W-:Y:S01]  /*93c0*/  MUFU.EX2 R238, R0 ;  /* 0x0000000000ee7308 */ /* 0x0003e20000000800 */
[----:B------:R-:W-:Y:S02]  /*93d0*/  FMUL.FTZ R169, R169, R132 ;  /* 0x00000084a9a97220 */ /* 0x000fe40000410000 */
[-C--:B------:R-:W-:Y:S02]  /*93e0*/  FMUL.FTZ R170, R170, R133.reuse ;  /* 0x00000085aaaa7220 */ /* 0x080fe40000410000 */
[----:B------:R-:W-:-:S02]  /*93f0*/  FMUL.FTZ R171, R171, R133 ;  /* 0x00000085abab7220 */ /* 0x000fc40000410000 */
[----:B------:R-:W-:Y:S01]  /*9400*/  IMAD.MOV.U32 R166, RZ, RZ, R233 ;  /* 0x000000ffffa67224 */ /* 0x000fe200078e00e9 */
[----:B------:R-:W-:Y:S01]  /*9410*/  HMMA.16816.F32 R72, R4, R16, R72 ;  /* 0x000000100448723c */ /* 0x000fe20000001848 */
[----:B------:R2:W-:Y:S01]  /*9420*/  MUFU.EX2 R233, R2 ;  /* 0x0000000200e97308 */ /* 0x0005e20000000800 */
[----:B------:R-:W-:Y:S02]  /*9430*/  IMAD.MOV.U32 R165, RZ, RZ, R239 ;  /* 0x000000ffffa57224 */ /* 0x000fe400078e00ef */
[----:B-1----:R-:W-:-:S04]  /*9440*/  FFMA.FTZ R0, R59, c[0x0][0x23c], -R35 ;  /* 0x00008f003b007a23 */ /* 0x002fc80000010823 */
[C---:B------:R-:W-:Y:S01]  /*9450*/  HMMA.16816.F32 R76, R4.reuse, R18, R76 ;  /* 0x00000012044c723c */ /* 0x040fe2000000184c */
[----:B------:R1:W-:Y:S07]  /*9460*/  MUFU.EX2 R239, R0 ;  /* 0x0000000000ef7308 */ /* 0x0003ee0000000800 */
[----:B------:R-:W-:Y:S01]  /*9470*/  HMMA.16816.F32 R88, R4, R20, R88 ;  /* 0x000000140458723c */ /* 0x000fe20000001858 */
[----:B--2---:R-:W-:-:S07]  /*9480*/  IMAD.WIDE.U32 R2, R37, -0x2daee0ad, RZ ;  /* 0xd2511f5325027825 */ /* 0x004fce00078e00ff */
[----:B------:R-:W-:Y:S01]  /*9490*/  HMMA.16816.F32 R92, R4, R22, R92 ;  /* 0x00000016045c723c */ /* 0x000fe2000000185c */
[----:B-1----:R-:W-:-:S07]  /*94a0*/  FFMA.FTZ R0, R200, c[0x0][0x23c], -R32 ;  /* 0x00008f00c8007a23 */ /* 0x002fce0000010820 */
[C---:B------:R-:W-:Y:S08]  /*94b0*/  HMMA.16816.F32 R104, R4.reuse, R24, R104 ;  /* 0x000000180468723c */ /* 0x040ff00000001868 */
[C---:B------:R-:W-:Y:S08]  /*94c0*/  HMMA.16816.F32 R156, R4.reuse, R26, R156 ;  /* 0x0000001a049c723c */ /* 0x040ff0000000189c */
[C---:B------:R-:W-:Y:S08]  /*94d0*/  HMMA.16816.F32 R160, R4.reuse, R28, R160 ;  /* 0x0000001c04a0723c */ /* 0x040ff000000018a0 */
[C---:B------:R-:W-:Y:S08]  /*94e0*/  HMMA.16816.F32 R116, R4.reuse, R30, R116 ;  /* 0x0000001e0474723c */ /* 0x040ff00000001874 */
[C---:B------:R-:W-:Y:S08]  /*94f0*/  HMMA.16816.F32 R124, R4.reuse, R12, R124 ;  /* 0x0000000c047c723c */ /* 0x040ff0000000187c */
[----:B------:R-:W-:Y:S01]  /*9500*/  HMMA.16816.F32 R128, R4, R14, R128 ;  /* 0x0000000e0480723c */ /* 0x000fe20000001880 */
[----:B------:R-:W-:-:S02]  /*9510*/  LOP3.LUT R12, R2, 0xffff, RZ, 0xc0, !PT ;  /* 0x0000ffff020c7812 */ /* 0x000fc400078ec0ff */
[----:B------:R-:W-:-:S04]  /*9520*/  LOP3.LUT R13, R2, 0xff, RZ, 0xc0, !PT ;  /* 0x000000ff020d7812 */ /* 0x000fc800078ec0ff */
[----:B------:R-:W-:Y:S01]  /*9530*/  IMAD.WIDE.U32 R4, R39, -0x2daee0ad, RZ ;  /* 0xd2511f5327047825 */ /* 0x000fe200078e00ff */
[----:B------:R-:W-:Y:S04]  /*9540*/  HMMA.16816.F32 R140, R8, R16, R68 ;  /* 0x00000010088c723c */ /* 0x000fe80000001844 */
[----:B------:R-:W-:-:S04]  /*9550*/  SHF.R.U32.HI R7, RZ, 0x10, R4 ;  /* 0x00000010ff077819 */ /* 0x000fc80000011604 */
[----:B------:R-:W-:Y:S01]  /*9560*/  HMMA.16816.F32 R80, R8, R18, R80 ;  /* 0x000000120850723c */ /* 0x000fe20000001850 */
[----:B------:R-:W-:-:S07]  /*9570*/  LOP3.LUT R6, R5, UR16, R38, 0x96, !PT ;  /* 0x0000001005067c12 */ /* 0x000fce000f8e9626 */
[C---:B------:R-:W-:Y:S08]  /*9580*/  HMMA.16816.F32 R84, R8.reuse, R20, R84 ;  /* 0x000000140854723c */ /* 0x040ff00000001854 */
[C---:B------:R-:W-:Y:S01]  /*9590*/  HMMA.16816.F32 R96, R8.reuse, R22, R96 ;  /* 0x000000160860723c */ /* 0x040fe20000001860 */
[----:B------:R-:W-:Y:S01]  /*95a0*/  IMAD.MOV.U32 R167, RZ, RZ, R232 ;  /* 0x000000ffffa77224 */ /* 0x000fe200078e00e8 */
[----:B------:R-:W1:Y:S06]  /*95b0*/  LDSM.16.MT88.4 R20, [R216+0x9400] ;  /* 0x00940000d814783b */ /* 0x000e6c0000004200 */
[C---:B------:R-:W-:Y:S08]  /*95c0*/  HMMA.16816.F32 R100, R8.reuse, R24, R100 ;  /* 0x000000180864723c */ /* 0x040ff00000001864 */
[C---:B------:R-:W-:Y:S01]  /*95d0*/  HMMA.16816.F32 R108, R8.reuse, R26, R108 ;  /* 0x0000001a086c723c */ /* 0x040fe2000000186c */
[----:B------:R-:W-:Y:S07]  /*95e0*/  LDSM.16.MT88.4 R24, [R218+0xa400] ;  /* 0x00a40000da18783b */ /* 0x000fee0000004200 */
[C---:B------:R-:W-:Y:S08]  /*95f0*/  HMMA.16816.F32 R112, R8.reuse, R28, R112 ;  /* 0x0000001c0870723c */ /* 0x040ff00000001870 */
[C---:B------:R-:W-:Y:S01]  /*9600*/  HMMA.16816.F32 R60, R8.reuse, R30, R120 ;  /* 0x0000001e083c723c */ /* 0x040fe20000001878 */
[----:B------:R-:W-:Y:S07]  /*9610*/  LDSM.16.MT88.4 R28, [R216+0xb400] ;  /* 0x00b40000d81c783b */ /* 0x000fee0000004200 */
[----:B------:R-:W-:Y:S07]  /*9620*/  HMMA.16816.F32 R56, R8, R14, R168 ;  /* 0x0000000e0838723c */ /* 0x000fee00000018a8 */
[----:B------:R-:W-:-:S02]  /*9630*/  SHF.R.U32.HI R10, RZ, 0x10, R2 ;  /* 0x00000010ff0a7819 */ /* 0x000fc40000011602 */
[----:B------:R-:W-:Y:S01]  /*9640*/  SHF.R.U32.HI R11, RZ, 0x18, R2 ;  /* 0x00000018ff0b7819 */ /* 0x000fe20000011602 */
[----:B------:R-:W-:Y:S01]  /*9650*/  FFMA.FTZ R2, R49, c[0x0][0x23c], -R32 ;  /* 0x00008f0031027a23 */ /* 0x000fe20000010820 */
[C---:B------:R-:W-:Y:S01]  /*9660*/  LOP3.LUT R8, R4.reuse, 0xffff, RZ, 0xc0, !PT ;  /* 0x0000ffff04087812 */ /* 0x040fe200078ec0ff */
[----:B------:R-:W-:Y:S01]  /*9670*/  IMAD.MOV.U32 R168, RZ, RZ, R231 ;  /* 0x000000ffffa87224 */ /* 0x000fe200078e00e7 */
[----:B------:R-:W-:Y:S01]  /*9680*/  LOP3.LUT R9, R4, 0xff, RZ, 0xc0, !PT ;  /* 0x000000ff04097812 */ /* 0x000fe200078ec0ff */
[----:B------:R2:W-:Y:S01]  /*9690*/  MUFU.EX2 R231, R0 ;  /* 0x0000000000e77308 */ /* 0x0005e20000000800 */
[----:B------:R-:W-:Y:S01]  /*96a0*/  SHF.R.U32.HI R5, RZ, 0x18, R4 ;  /* 0x00000018ff057819 */ /* 0x000fe20000011604 */
[----:B------:R-:W-:Y:S02]  /*96b0*/  IMAD.MOV.U32 R169, RZ, RZ, R230 ;  /* 0x000000ffffa97224 */ /* 0x000fe400078e00e6 */
[----:B------:R-:W-:-:S04]  /*96c0*/  FFMA.FTZ R4, R48, c[0x0][0x23c], -R32 ;  /* 0x00008f0030047a23 */ /* 0x000fc80000010820 */
[----:B------:R5:W-:Y:S01]  /*96d0*/  MUFU.EX2 R230, R2 ;  /* 0x0000000200e67308 */ /* 0x000be20000000800 */
[----:B------:R-:W-:Y:S02]  /*96e0*/  SHF.R.U32.HI R8, RZ, 0x8, R8 ;  /* 0x00000008ff087819 */ /* 0x000fe40000011608 */
[----:B--2---:R-:W-:Y:S02]  /*96f0*/  LOP3.LUT R0, R3, UR16, R36, 0x96, !PT ;  /* 0x0000001003007c12 */ /* 0x004fe4000f8e9624 */
[----:B------:R-:W-:-:S03]  /*9700*/  LOP3.LUT R3, R7, 0xff, RZ, 0xc0, !PT ;  /* 0x000000ff07037812 */ /* 0x000fc600078ec0ff */
[----:B------:R2:W1:Y:S01]  /*9710*/  MUFU.EX2 R232, R4 ;  /* 0x0000000400e87308 */ /* 0x0004620000000800 */
[----:B-----5:R-:W-:Y:S01]  /*9720*/  LOP3.LUT R2, R10, 0xff, RZ, 0xc0, !PT ;  /* 0x000000ff0a027812 */ /* 0x020fe200078ec0ff */
[----:B------:R-:W-:Y:S01]  /*9730*/  IMAD.MOV.U32 R171, RZ, RZ, R228 ;  /* 0x000000ffffab7224 */ /* 0x000fe200078e00e4 */
[----:B------:R-:W-:Y:S01]  /*9740*/  PRMT R15, R3, 0x5410, R5 ;  /* 0x00005410030f7816 */ /* 0x000fe20000000005 */
[----:B------:R-:W-:Y:S01]  /*9750*/  IMAD.MOV.U32 R170, RZ, RZ, R229 ;  /* 0x000000ffffaa7224 */ /* 0x000fe200078e00e5 */
[----:B------:R-:W-:Y:S01]  /*9760*/  SHF.R.U32.HI R5, RZ, 0x10, R6 ;  /* 0x00000010ff057819 */ /* 0x000fe20000011606 */
[----:B------:R-:W-:Y:S01]  /*9770*/  IMAD.MOV.U32 R48, RZ, RZ, R226 ;  /* 0x000000ffff307224 */ /* 0x000fe200078e00e2 */
[----:B------:R-:W-:Y:S01]  /*9780*/  SHF.R.U32.HI R3, RZ, 0x8, R12 ;  /* 0x00000008ff037819 */ /* 0x000fe2000001160c */
[----:B------:R-:W-:Y:S01]  /*9790*/  IMAD.MOV.U32 R49, RZ, RZ, R227 ;  /* 0x000000ffff317224 */ /* 0x000fe200078e00e3 */
[----:B------:R-:W-:Y:S01]  /*97a0*/  PRMT R16, R2, 0x5410, R11 ;  /* 0x0000541002107816 */ /* 0x000fe2000000000b */
[--C-:B------:R-:W-:Y:S01]  /*97b0*/  FFMA.FTZ R2, R50, c[0x0][0x23c], -R33.reuse ;  /* 0x00008f0032027a23 */ /* 0x100fe20000010821 */
[----:B------:R-:W-:Y:S01]  /*97c0*/  PRMT R14, R9, 0x5410, R8 ;  /* 0x00005410090e7816 */ /* 0x000fe20000000008 */
[----:B--2---:R-:W-:Y:S01]  /*97d0*/  FFMA.FTZ R4, R201, c[0x0][0x23c], -R33 ;  /* 0x00008f00c9047a23 */ /* 0x004fe20000010821 */
[C---:B------:R-:W-:Y:S01]  /*97e0*/  LOP3.LUT R7, R6.reuse, 0xffff, RZ, 0xc0, !PT ;  /* 0x0000ffff06077812 */ /* 0x040fe200078ec0ff */
[----:B------:R2:W-:Y:S01]  /*97f0*/  MUFU.EX2 R229, R2 ;  /* 0x0000000200e57308 */ /* 0x0005e20000000800 */
[----:B------:R-:W-:Y:S01]  /*9800*/  LOP3.LUT R9, R6, 0xff, RZ, 0xc0, !PT ;  /* 0x000000ff06097812 */ /* 0x000fe200078ec0ff */
[----:B------:R-:W-:Y:S01]  /*9810*/  LDSM.16.MT88.4 R36, [R218+0xb400] ;  /* 0x00b40000da24783b */ /* 0x000fe20000004200 */
[----:B------:R-:W-:-:S02]  /*9820*/  SHF.R.U32.HI R8, RZ, 0x18, R6 ;  /* 0x00000018ff087819 */ /* 0x000fc40000011606 */
[----:B------:R-:W-:-:S03]  /*9830*/  PRMT R12, R13, 0x5410, R3 ;  /* 0x000054100d0c7816 */ /* 0x000fc60000000003 */
[----:B------:R5:W-:Y:S01]  /*9840*/  MUFU.EX2 R228, R4 ;  /* 0x0000000400e47308 */ /* 0x000be20000000800 */
[----:B------:R-:W-:Y:S02]  /*9850*/  SHF.R.U32.HI R6, RZ, 0x8, R7 ;  /* 0x00000008ff067819 */ /* 0x000fe40000011607 */
[----:B------:R-:W-:Y:S02]  /*9860*/  LOP3.LUT R3, R0, 0xffff, RZ, 0xc0, !PT ;  /* 0x0000ffff00037812 */ /* 0x000fe400078ec0ff */
[----:B------:R-:W-:Y:S02]  /*9870*/  PRMT R9, R9, 0x5410, R6 ;  /* 0x0000541009097816 */ /* 0x000fe40000000006 */
[--C-:B--2---:R-:W-:Y:S02]  /*9880*/  SHF.R.U32.HI R2, RZ, 0x10, R0.reuse ;  /* 0x00000010ff027819 */ /* 0x104fe40000011600 */
[----:B------:R-:W-:Y:S02]  /*9890*/  SHF.R.U32.HI R6, RZ, 0x18, R0 ;  /* 0x00000018ff067819 */ /* 0x000fe40000011600 */
[----:B-----5:R-:W-:-:S04]  /*98a0*/  LOP3.LUT R4, R5, 0xff, RZ, 0xc0, !PT ;  /* 0x000000ff05047812 */ /* 0x020fc800078ec0ff */
[----:B------:R-:W-:Y:S02]  /*98b0*/  PRMT R8, R4, 0x5410, R8 ;  /* 0x0000541004087816 */ /* 0x000fe40000000008 */
[----:B------:R-:W-:Y:S02]  /*98c0*/  SHF.R.U32.HI R4, RZ, 0x8, R3 ;  /* 0x00000008ff047819 */ /* 0x000fe40000011603 */
[----:B------:R-:W-:Y:S02]  /*98d0*/  LOP3.LUT R3, R2, 0xff, RZ, 0xc0, !PT ;  /* 0x000000ff02037812 */ /* 0x000fe400078ec0ff */
[----:B------:R-:W-:Y:S01]  /*98e0*/  LOP3.LUT R7, R0, 0xff, RZ, 0xc0, !PT ;  /* 0x000000ff00077812 */ /* 0x000fe200078ec0ff */
[----:B------:R-:W-:Y:S01]  /*98f0*/  HSET2.LE.AND R0, R14, R176, PT ;  /* 0x000000b00e007233 */ /* 0x000fe20003803000 */
[----:B------:R-:W-:Y:S01]  /*9900*/  PRMT R14, R3, 0x5410, R6 ;  /* 0x00005410030e7816 */ /* 0x000fe20000000006 */
[----:B------:R-:W-:-:S04]  /*9910*/  FFMA.FTZ R3, R196, c[0x0][0x23c], -R33 ;  /* 0x00008f00c4037a23 */ /* 0x000fc80000010821 */
[----:B------:R2:W5:Y:S01]  /*9920*/  MUFU.EX2 R226, R3 ;  /* 0x0000000300e27308 */ /* 0x0005620000000800 */
[----:B------:R-:W-:Y:S01]  /*9930*/  FFMA.FTZ R5, R51, c[0x0][0x23c], -R33 ;  /* 0x00008f0033057a23 */ /* 0x000fe20000010821 */
[----:B---3--:R-:W-:Y:S01]  /*9940*/  F2FP.PACK_AB R2, R242, R241 ;  /* 0x000000f1f202723e */ /* 0x008fe200000000ff */
[--C-:B------:R-:W-:Y:S01]  /*9950*/  HSET2.LE.AND R12, R12, R176.reuse, PT ;  /* 0x000000b00c0c7233 */ /* 0x100fe20003803000 */
[----:B------:R-:W-:Y:S02]  /*9960*/  PRMT R13, R7, 0x5410, R4 ;  /* 0x00005410070d7816 */ /* 0x000fe40000000004 */
[----:B----4-:R-:W-:Y:S02]  /*9970*/  F2FP.PACK_AB R6, R236, R234 ;  /* 0x000000eaec06723e */ /* 0x010fe400000000ff */
[----:B------:R3:W4:Y:S01]  /*9980*/  MUFU.EX2 R227, R5 ;  /* 0x0000000500e37308 */ /* 0x0007220000000800 */
[----:B-1----:R-:W-:Y:S02]  /*9990*/  F2FP.PACK_AB R7, R230, R232 ;  /* 0x000000e8e607723e */ /* 0x002fe400000000ff */
[----:B------:R-:W-:Y:S01]  /*99a0*/  LOP3.LUT R10, R0, R2, RZ, 0xc0, !PT ;  /* 0x00000002000a7212 */ /* 0x000fe200078ec0ff */
[--C-:B------:R-:W-:Y:S01]  /*99b0*/  HSET2.LE.AND R0, R15, R176.reuse, PT ;  /* 0x000000b00f007233 */ /* 0x100fe20003803000 */
[----:B------:R-:W-:Y:S01]  /*99c0*/  F2FP.PACK_AB R2, R239, R238 ;  /* 0x000000eeef02723e */ /* 0x000fe200000000ff */
[--C-:B--2---:R-:W-:Y:S01]  /*99d0*/  HSET2.LE.AND R3, R9, R176.reuse, PT ;  /* 0x000000b009037233 */ /* 0x104fe20003803000 */
[----:B------:R-:W-:Y:S01]  /*99e0*/  F2FP.PACK_AB R4, R240, R237 ;  /* 0x000000edf004723e */ /* 0x000fe200000000ff */
[----:B---3--:R-:W-:-:S05]  /*99f0*/  HSET2.LE.AND R5, R8, R176, PT ;  /* 0x000000b008057233 */ /* 0x008fca0003803000 */
[----:B------:R-:W-:Y:S01]  /*9a00*/  LOP3.LUT R9, R5, R6, RZ, 0xc0, !PT ;  /* 0x0000000605097212 */ /* 0x000fe200078ec0ff */
[--C-:B------:R-:W-:Y:S01]  /*9a10*/  HSET2.LE.AND R5, R14, R176.reuse, PT ;  /* 0x000000b00e057233 */ /* 0x100fe20003803000 */
[----:B------:R-:W-:Y:S02]  /*9a20*/  LOP3.LUT R6, R12, R7, RZ, 0xc0, !PT ;  /* 0x000000070c067212 */ /* 0x000fe400078ec0ff */
[----:B-----5:R-:W-:Y:S02]  /*9a30*/  F2FP.PACK_AB R12, R226, R228 ;  /* 0x000000e4e20c723e */ /* 0x020fe400000000ff */
[----:B------:R-:W-:Y:S01]  /*9a40*/  LOP3.LUT R11, R0, R2, RZ, 0xc0, !PT ;  /* 0x00000002000b7212 */ /* 0x000fe200078ec0ff */
[--C-:B------:R-:W-:Y:S01]  /*9a50*/  HSET2.LE.AND R0, R16, R176.reuse, PT ;  /* 0x000000b010007233 */ /* 0x100fe20003803000 */
[----:B------:R-:W-:Y:S01]  /*9a60*/  LOP3.LUT R8, R3, R4, RZ, 0xc0, !PT ;  /* 0x0000000403087212 */ /* 0x000fe200078ec0ff */
[----:B------:R-:W-:Y:S01]  /*9a70*/  HSET2.LE.AND R3, R13, R176, PT ;  /* 0x000000b00d037233 */ /* 0x000fe20003803000 */
[----:B------:R-:W-:Y:S01]  /*9a80*/  LOP3.LUT R5, R5, R12, RZ, 0xc0, !PT ;  /* 0x0000000c05057212 */ /* 0x000fe200078ec0ff */
[----:B------:R-:W1:Y:S04]  /*9a90*/  LDSM.16.MT88.4 R16, [R218+0x9400] ;  /* 0x00940000da10783b */ /* 0x000e680000004200 */
[----:B------:R-:W2:Y:S01]  /*9aa0*/  LDSM.16.MT88.4 R12, [R216+0xa400] ;  /* 0x00a40000d80c783b */ /* 0x000ea20000004200 */
[----:B----4-:R-:W-:Y:S01]  /*9ab0*/  F2FP.PACK_AB R2, R227, R229 ;  /* 0x000000e5e302723e */ /* 0x010fe200000000ff */
[----:B------:R-:W-:-:S03]  /*9ac0*/  UIADD3 UR4, UR4, 0x1, URZ ;  /* 0x0000000104047890 */ /* 0x000fc6000fffe03f */
[----:B------:R-:W-:Y:S01]  /*9ad0*/  LOP3.LUT R7, R0, R2, RZ, 0xc0, !PT ;  /* 0x0000000200077212 */ /* 0x000fe200078ec0ff */
[----:B------:R-:W-:Y:S01]  /*9ae0*/  IMAD.U32 R0, RZ, RZ, UR27 ;  /* 0x0000001bff007e24 */ /* 0x000fe2000f8e00ff */
[----:B------:R-:W-:-:S04]  /*9af0*/  F2FP.PACK_AB R4, R231, R233 ;  /* 0x000000e9e704723e */ /* 0x000fc800000000ff */
[----:B------:R-:W-:Y:S02]  /*9b00*/  LOP3.LUT R0, R173, UR4, R0, 0x96, !PT ;  /* 0x00000004ad007c12 */ /* 0x000fe4000f8e9600 */
[----:B------:R-:W-:-:S03]  /*9b10*/  LOP3.LUT R4, R3, R4, RZ, 0xc0, !PT ;  /* 0x0000000403047212 */ /* 0x000fc600078ec0ff */
[----:B------:R-:W-:-:S04]  /*9b20*/  IMAD.WIDE.U32 R2, R0, -0x326172a9, RZ ;  /* 0xcd9e8d5700027825 */ /* 0x000fc800078e00ff */
[----:B------:R-:W-:Y:S01]  /*9b30*/  HMMA.16816.F32 R144, R4, R20, R144 ;  /* 0x000000140490723c */ /* 0x000fe20000001890 */
[----:B------:R-:W-:Y:S01]  /*9b40*/  LOP3.LUT R0, R3, UR15, R174, 0x96, !PT ;  /* 0x0000000f03007c12 */ /* 0x000fe2000f8e96ae */
[----:B------:R-:W-:Y:S02]  /*9b50*/  IMAD.MOV.U32 R179, RZ, RZ, R136 ;  /* 0x000000ffffb37224 */ /* 0x000fe400078e0088 */
[----:B------:R-:W-:-:S04]  /*9b60*/  IMAD.MOV.U32 R178, RZ, RZ, R138 ;  /* 0x000000ffffb27224 */ /* 0x000fc800078e008a */
[----:B------:R-:W-:Y:S01]  /*9b70*/  HMMA.16816.F32 R148, R4, R22, R148 ;  /* 0x000000160494723c */ /* 0x000fe20000001894 */
[----:B------:R-:W-:-:S07]  /*9b80*/  IMAD.MOV.U32 R164, RZ, RZ, R137 ;  /* 0x000000ffffa47224 */ /* 0x000fce00078e0089 */
[C---:B-1----:R-:W-:Y:S08]  /*9b90*/  HMMA.16816.F32 R72, R4.reuse, R16, R72 ;  /* 0x000000100448723c */ /* 0x042ff00000001848 */
        /* <DEDUP_REMOVED lines=10> */
[----:B------:R-:W-:Y:S01]  /*9c40*/  IMAD.WIDE.U32 R4, R0, -0x2daee0ad, RZ ;  /* 0xd2511f5300047825 */ /* 0x000fe200078e00ff */
[----:B------:R-:W-:Y:S01]  /*9c50*/  LOP3.LUT R7, R3, UR15, R48, 0x96, !PT ;  /* 0x0000000f03077c12 */ /* 0x000fe2000f8e9630 */
[----:B------:R-:W-:Y:S01]  /*9c60*/  HMMA.16816.F32 R136, R8, R12, R84 ;  /* 0x0000000c0888723c */ /* 0x000fe20000001854 */
[----:B------:R-:W-:Y:S01]  /*9c70*/  LOP3.LUT R0, R41, UR13, R2, 0x96, !PT ;  /* 0x0000000d29007c12 */ /* 0x000fe2000f8e9602 */
[----:B------:R-:W-:Y:S01]  /*9c80*/  FFMA.FTZ R3, R184, c[0x0][0x23c], -R34 ;  /* 0x00008f00b8037a23 */ /* 0x000fe20000010822 */
[----:B------:R-:W-:-:S04]  /*9c90*/  LOP3.LUT R5, R5, UR12, R43, 0x96, !PT ;  /* 0x0000000c05057c12 */ /* 0x000fc8000f8e962b */
[----:B------:R-:W-:Y:S01]  /*9ca0*/  IMAD.WIDE.U32 R12, R6, -0x2daee0ad, RZ ;  /* 0xd2511f53060c7825 */ /* 0x000fe200078e00ff */
[----:B------:R1:W-:Y:S04]  /*9cb0*/  MUFU.EX2 R201, R3 ;  /* 0x0000000300c97308 */ /* 0x0003e80000000800 */
[----:B------:R-:W-:Y:S01]  /*9cc0*/  LOP3.LUT R13, R13, UR10, R4, 0x96, !PT ;  /* 0x0000000a0d0d7c12 */ /* 0x000fe2000f8e9604 */
[----:B------:R-:W-:Y:S01]  /*9cd0*/  IMAD.WIDE.U32 R4, R5, -0x326172a9, RZ ;  /* 0xcd9e8d5705047825 */ /* 0x000fe200078e00ff */
[----:B------:R-:W-:Y:S03]  /*9ce0*/  HMMA.16816.F32 R68, R8, R20, R44 ;  /* 0x000000140844723c */ /* 0x000fe6000000182c */
[----:B------:R-:W-:-:S04]  /*9cf0*/  IMAD.WIDE.U32 R48, R13, -0x326172a9, RZ ;  /* 0xcd9e8d570d307825 */ /* 0x000fc800078e00ff */
[----:B-1----:R-:W-:-:S04]  /*9d00*/  IMAD.WIDE.U32 R2, R7, -0x2daee0ad, RZ ;  /* 0xd2511f5307027825 */ /* 0x002fc800078e00ff */
[----:B------:R-:W-:Y:S01]  /*9d10*/  IMAD.WIDE.U32 R6, R0, -0x2daee0ad, RZ ;  /* 0xd2511f5300067825 */ /* 0x000fe200078e00ff */
[----:B------:R-:W-:-:S04]  /*9d20*/  LOP3.LUT R3, R3, UR12, R42, 0x96, !PT ;  /* 0x0000000c03037c12 */ /* 0x000fc8000f8e962a */
[----:B------:R-:W-:Y:S01]  /*9d30*/  LOP3.LUT R0, R7, UR10, R2, 0x96, !PT ;  /* 0x0000000a07007c12 */ /* 0x000fe2000f8e9602 */
[----:B------:R-:W-:Y:S01]  /*9d40*/  FFMA.FTZ R7, R185, c[0x0][0x23c], -R34 ;  /* 0x00008f00b9077a23 */ /* 0x000fe20000010822 */
[----:B------:R-:W-:Y:S01]  /*9d50*/  LOP3.LUT R13, R5, UR11, R248, 0x96, !PT ;  /* 0x0000000b050d7c12 */ /* 0x000fe2000f8e96f8 */
[----:B------:R-:W-:Y:S01]  /*9d60*/  IMAD.WIDE.U32 R2, R3, -0x326172a9, RZ ;  /* 0xcd9e8d5703027825 */ /* 0x000fe200078e00ff */
[----:B------:R-:W-:-:S03]  /*9d70*/  LOP3.LUT R5, R49, UR9, R4, 0x96, !PT ;  /* 0x0000000931057c12 */ /* 0x000fc6000f8e9604 */
[----:B------:R-:W-:Y:S01]  /*9d80*/  IMAD.WIDE.U32 R44, R0, -0x326172a9, RZ ;  /* 0xcd9e8d57002c7825 */ /* 0x000fe200078e00ff */
[----:B------:R1:W-:Y:S01]  /*9d90*/  MUFU.EX2 R196, R7 ;  /* 0x0000000700c47308 */ /* 0x0003e20000000800 */
[----:B------:R-:W-:Y:S02]  /*9da0*/  LOP3.LUT R4, R3, UR11, R40, 0x96, !PT ;  /* 0x0000000b03047c12 */ /* 0x000fe4000f8e9628 */
[----:B------:R-:W-:Y:S01]  /*9db0*/  IMAD.WIDE.U32 R50, R5, -0x2daee0ad, RZ ;  /* 0xd2511f5305327825 */ /* 0x000fe200078e00ff */
[----:B------:R-:W-:Y:S03]  /*9dc0*/  HMMA.16816.F32 R96, R8, R14, R96 ;  /* 0x0000000e0860723c */ /* 0x000fe60000001860 */
[----:B------:R-:W-:-:S04]  /*9dd0*/  FFMA.FTZ R0, R186, c[0x0][0x23c], -R34 ;  /* 0x00008f00ba007a23 */ /* 0x000fc80000010822 */
[----:B------:R-:W-:Y:S01]  /*9de0*/  FFMA.FTZ R14, R187, c[0x0][0x23c], -R34 ;  /* 0x00008f00bb0e7a23 */ /* 0x000fe20000010822 */
[----:B-1----:R-:W-:Y:S01]  /*9df0*/  LOP3.LUT R7, R45, UR9, R2, 0x96, !PT ;  /* 0x000000092d077c12 */ /* 0x002fe2000f8e9602 */
[----:B------:R-:W-:Y:S01]  /*9e00*/  IMAD.WIDE.U32 R2, R13, -0x2daee0ad, RZ ;  /* 0xd2511f530d027825 */ /* 0x000fe200078e00ff */
[----:B------:R1:W2:Y:S04]  /*9e10*/  MUFU.EX2 R187, R0 ;  /* 0x0000000000bb7308 */ /* 0x0002a80000000800 */
[----:B------:R-:W-:Y:S01]  /*9e20*/  LOP3.LUT R2, R51, UR6, R2, 0x96, !PT ;  /* 0x0000000633027c12 */ /* 0x000fe2000f8e9602 */
[----:B------:R-:W-:Y:S01]  /*9e30*/  IMAD.WIDE.U32 R4, R4, -0x2daee0ad, RZ ;  /* 0xd2511f5304047825 */ /* 0x000fe200078e00ff */
[----:B------:R-:W-:-:S03]  /*9e40*/  LOP3.LUT R13, R3, UR8, R12, 0x96, !PT ;  /* 0x00000008030d7c12 */ /* 0x000fc6000f8e960c */
[----:B------:R-:W-:-:S04]  /*9e50*/  IMAD.WIDE.U32 R42, R7, -0x2daee0ad, RZ ;  /* 0xd2511f53072a7825 */ /* 0x000fc800078e00ff */
[----:B-1----:R-:W-:Y:S02]  /*9e60*/  FFMA.FTZ R0, R197, c[0x0][0x23c], -R35 ;  /* 0x00008f00c5007a23 */ /* 0x002fe40000010823 */
[----:B------:R-:W-:Y:S02]  /*9e70*/  IMAD.WIDE.U32 R2, R2, -0x326172a9, RZ ;  /* 0xcd9e8d5702027825 */ /* 0x000fe400078e00ff */
[----:B------:R1:W-:Y:S01]  /*9e80*/  MUFU.EX2 R186, R0 ;  /* 0x0000000000ba7308 */ /* 0x0003e20000000800 */
[----:B------:R-:W-:Y:S02]  /*9e90*/  LOP3.LUT R12, R43, UR6, R4, 0x96, !PT ;  /* 0x000000062b0c7c12 */ /* 0x000fe4000f8e9604 */
[C---:B------:R-:W-:Y:S01]  /*9ea0*/  LOP3.LUT R4, R2.reuse, 0xffff, RZ, 0xc0, !PT ;  /* 0x0000ffff02047812 */ /* 0x040fe200078ec0ff */
[----:B------:R-:W-:Y:S01]  /*9eb0*/  IMAD.WIDE.U32 R46, R13, -0x326172a9, RZ ;  /* 0xcd9e8d570d2e7825 */ /* 0x000fe200078e00ff */
[----:B------:R-:W-:-:S03]  /*9ec0*/  LOP3.LUT R7, R2, 0xff, RZ, 0xc0, !PT ;  /* 0x000000ff02077812 */ /* 0x000fc600078ec0ff */
[----:B------:R3:W-:Y:S01]  /*9ed0*/  MUFU.EX2 R200, R14 ;  /* 0x0000000e00c87308 */ /* 0x0007e20000000800 */
[----:B-1----:R-:W-:-:S07]  /*9ee0*/  FFMA.FTZ R0, R198, c[0x0][0x23c], -R35 ;  /* 0x00008f00c6007a23 */ /* 0x002fce0000010823 */
[----:B------:R1:W-:Y:S01]  /*9ef0*/  MUFU.EX2 R185, R0 ;  /* 0x0000000000b97308 */ /* 0x0003e20000000800 */
[----:B---3--:R-:W-:Y:S01]  /*9f00*/  LOP3.LUT R14, R5, UR8, R6, 0x96, !PT ;  /* 0x00000008050e7c12 */ /* 0x008fe2000f8e9606 */
[----:B------:R-:W-:Y:S01]  /*9f10*/  FFMA.FTZ R5, R192, c[0x0][0x23c], -R35 ;  /* 0x00008f00c0057a23 */ /* 0x000fe20000010823 */
[----:B------:R-:W-:Y:S01]  /*9f20*/  SHF.R.U32.HI R6, RZ, 0x8, R4 ;  /* 0x00000008ff067819 */ /* 0x000fe20000011604 */
[----:B------:R-:W-:Y:S01]  /*9f30*/  HMMA.16816.F32 R140, R8, R16, R140 ;  /* 0x00000010088c723c */ /* 0x000fe2000000188c */
[--C-:B-1----:R-:W-:Y:S02]  /*9f40*/  SHF.R.U32.HI R0, RZ, 0x10, R2.reuse ;  /* 0x00000010ff007819 */ /* 0x102fe40000011602 */
[----:B------:R-:W-:Y:S02]  /*9f50*/  SHF.R.U32.HI R2, RZ, 0x18, R2 ;  /* 0x00000018ff027819 */ /* 0x000fe40000011602 */
[----:B------:R-:W-:Y:S01]  /*9f60*/  LOP3.LUT R4, R0, 0xff, RZ, 0xc0, !PT ;  /* 0x000000ff00047812 */ /* 0x000fe200078ec0ff */
[----:B------:R1:W-:Y:S01]  /*9f70*/  MUFU.EX2 R184, R5 ;  /* 0x0000000500b87308 */ /* 0x0003e20000000800 */
[----:B------:R-:W-:-:S02]  /*9f80*/  LOP3.LUT R0, R3, UR17, R46, 0x96, !PT ;  /* 0x0000001103007c12 */ /* 0x000fc4000f8e962e */
[----:B------:R-:W-:Y:S01]  /*9f90*/  PRMT R16, R4, 0x5410, R2 ;  /* 0x0000541004107816 */ /* 0x000fe20000000002 */
[----:B------:R-:W-:Y:S01]  /*9fa0*/  FFMA.FTZ R4, R193, c[0x0][0x23c], -R32 ;  /* 0x00008f00c1047a23 */ /* 0x000fe20000010820 */
[----:B------:R-:W-:Y:S01]  /*9fb0*/  HMMA.16816.F32 R120, R8, R22, R152 ;  /* 0x000000160878723c */ /* 0x000fe20000001898 */
[----:B------:R-:W-:Y:S01]  /*9fc0*/  IMAD.WIDE.U32 R2, R12, -0x326172a9, RZ ;  /* 0xcd9e8d570c027825 */ /* 0x000fe200078e00ff */
[----:B------:R-:W-:-:S03]  /*9fd0*/  PRMT R17, R7, 0x5410, R6 ;  /* 0x0000541007117816 */ /* 0x000fc60000000006 */
[----:B------:R-:W-:Y:S02]  /*9fe0*/  IMAD.MOV.U32 R20, RZ, RZ, R182 ;  /* 0x000000ffff147224 */ /* 0x000fe400078e00b6 */
[----:B------:R-:W-:Y:S02]  /*9ff0*/  IMAD.MOV.U32 R155, RZ, RZ, R183 ;  /* 0x000000ffff9b7224 */ /* 0x000fe400078e00b7 */
[----:B-1----:R-:W-:Y:S01]  /*a000*/  FFMA.FTZ R5, R188, c[0x0][0x23c], -R35 ;  /* 0x00008f00bc057a23 */ /* 0x002fe20000010823 */
[----:B------:R-:W-:Y:S01]  /*a010*/  HMMA.16816.F32 R80, R8, R18, R80 ;  /* 0x000000120850723c */ /* 0x000fe20000001850 */
[----:B------:R-:W-:Y:S01]  /*a020*/  IMAD.WIDE.U32 R40, R14, -0x326172a9, RZ ;  /* 0xcd9e8d570e287825 */ /* 0x000fe200078e00ff */
[----:B------:R1:W-:Y:S01]  /*a030*/  MUFU.EX2 R182, R4 ;  /* 0x0000000400b67308 */ /* 0x0003e20000000800 */
[----:B------:R-:W-:-:S05]  /*a040*/  LOP3.LUT R6, R0, 0xffff, RZ, 0xc0, !PT ;  /* 0x0000ffff00067812 */ /* 0x000fca00078ec0ff */
[----:B------:R-:W-:Y:S02]  /*a050*/  HMMA.16816.F32 R100, R8, R24, R100 ;  /* 0x000000180864723c */ /* 0x000fe40000001864 */
[----:B------:R3:W4:Y:S01]  /*a060*/  MUFU.EX2 R183, R5 ;  /* 0x0000000500b77308 */ /* 0x0007220000000800 */
[----:B------:R-:W-:Y:S01]  /*a070*/  IMAD.MOV.U32 R153, RZ, RZ, R181 ;  /* 0x000000ffff997224 */ /* 0x000fe200078e00b5 */
[----:B------:R-:W-:-:S04]  /*a080*/  LOP3.LUT R7, R2, 0xff, RZ, 0xc0, !PT ;  /* 0x000000ff02077812 */ /* 0x000fc800078ec0ff */
[----:B------:R-:W-:Y:S01]  /*a090*/  HMMA.16816.F32 R108, R8, R26, R108 ;  /* 0x0000001a086c723c */ /* 0x000fe2000000186c */
[----:B-1----:R-:W-:-:S07]  /*a0a0*/  FFMA.FTZ R4, R194, c[0x0][0x23c], -R32 ;  /* 0x00008f00c2047a23 */ /* 0x002fce0000010820 */
[C---:B------:R-:W-:Y:S01]  /*a0b0*/  HMMA.16816.F32 R112, R8.reuse, R28, R112 ;  /* 0x0000001c0870723c */ /* 0x040fe20000001870 */
[----:B---3--:R-:W-:Y:S01]  /*a0c0*/  SHF.R.U32.HI R5, RZ, 0x10, R0 ;  /* 0x00000010ff057819 */ /* 0x008fe20000011600 */
[----:B------:R1:W3:Y:S06]  /*a0d0*/  MUFU.EX2 R181, R4 ;  /* 0x0000000400b57308 */ /* 0x0002ec0000000800 */
[----:B------:R-:W-:Y:S01]  /*a0e0*/  HMMA.16816.F32 R60, R8, R30, R60 ;  /* 0x0000001e083c723c */ /* 0x000fe2000000183c */
[----:B------:R-:W-:-:S07]  /*a0f0*/  SHF.R.U32.HI R6, RZ, 0x8, R6 ;  /* 0x00000008ff067819 */ /* 0x000fce0000011606 */
[C---:B------:R-:W-:Y:S08]  /*a100*/  HMMA.16816.F32 R64, R8.reuse, R36, R64 ;  /* 0x000000240840723c */ /* 0x040ff00000001840 */
[----:B------:R-:W-:Y:S01]  /*a110*/  HMMA.16816.F32 R56, R8, R38, R56 ;  /* 0x000000260838723c */ /* 0x000fe20000001838 */
[----:B------:R-:W-:Y:S01]  /*a120*/  MOV R21, R179 ;  /* 0x000000b300157202 */ /* 0x000fe20000000f00 */
[----:B------:R-:W-:Y:S01]  /*a130*/  IMAD.MOV.U32 R188, RZ, RZ, R178 ;  /* 0x000000ffffbc7224 */ /* 0x000fe200078e00b2 */
[----:B------:R-:W-:Y:S01]  /*a140*/  LOP3.LUT R5, R5, 0xff, RZ, 0xc0, !PT ;  /* 0x000000ff05057812 */ /* 0x000fe200078ec0ff */
[----:B------:R-:W-:Y:S01]  /*a150*/  IMAD.MOV.U32 R154, RZ, RZ, R180 ;  /* 0x000000ffff9a7224 */ /* 0x000fe200078e00b4 */
[----:B------:R-:W5:Y:S02]  /*a160*/  LDSM.16.MT88.4 R24, [R216+0x9800] ;  /* 0x00980000d818783b */ /* 0x000f640000004200 */
[----:B------:R-:W-:-:S02]  /*a170*/  LOP3.LUT R9, R0, 0xff, RZ, 0xc0, !PT ;  /* 0x000000ff00097812 */ /* 0x000fc400078ec0ff */
[----:B------:R-:W-:Y:S01]  /*a180*/  SHF.R.U32.HI R8, RZ, 0x18, R0 ;  /* 0x00000018ff087819 */ /* 0x000fe20000011600 */
[----:B------:R-:W-:Y:S01]  /*a190*/  IMAD.MOV.U32 R194, RZ, RZ, R20 ;  /* 0x000000ffffc27224 */ /* 0x000fe200078e0014 */
[----:B------:R-:W-:Y:S01]  /*a1a0*/  LOP3.LUT R0, R2, 0xffff, RZ, 0xc0, !PT ;  /* 0x0000ffff02007812 */ /* 0x000fe200078ec0ff */
[----:B------:R-:W-:Y:S01]  /*a1b0*/  LDSM.16.MT88.4 R28, [R216+0xb800] ;  /* 0x00b80000d81c783b */ /* 0x000fe20000004200 */
[--C-:B------:R-:W-:Y:S02]  /*a1c0*/  SHF.R.U32.HI R11, RZ, 0x10, R2.reuse ;  /* 0x00000010ff0b7819 */ /* 0x100fe40000011602 */
[----:B------:R-:W-:Y:S01]  /*a1d0*/  SHF.R.U32.HI R10, RZ, 0x18, R2 ;  /* 0x00000018ff0a7819 */ /* 0x000fe20000011602 */
[----:B------:R-:W-:Y:S01]  /*a1e0*/  LDSM.16.MT88.4 R36, [R218+0xb800] ;  /* 0x00b80000da24783b */ /* 0x000fe20000004200 */
[----:B------:R-:W-:Y:S02]  /*a1f0*/  LOP3.LUT R2, R3, UR17, R40, 0x96, !PT ;  /* 0x0000001103027c12 */ /* 0x000fe4000f8e9628 */
[----:B-1----:R-:W-:Y:S01]  /*a200*/  SHF.R.U32.HI R4, RZ, 0x8, R0 ;  /* 0x00000008ff047819 */ /* 0x002fe20000011600 */
[----:B------:R-:W-:Y:S01]  /*a210*/  FFMA.FTZ R0, R189, c[0x0][0x23c], -R32 ;  /* 0x00008f00bd007a23 */ /* 0x000fe20000010820 */
[----:B------:R-:W-:-:S02]  /*a220*/  SHF.R.U32.HI R3, RZ, 0x10, R2 ;  /* 0x00000010ff037819 */ /* 0x000fc40000011602 */
[----:B------:R-:W-:Y:S01]  /*a230*/  PRMT R18, R7, 0x5410, R4 ;  /* 0x0000541007127816 */ /* 0x000fe20000000004 */
[----:B------:R1:W-:Y:S01]  /*a240*/  MUFU.EX2 R179, R0 ;  /* 0x0000000000b37308 */ /* 0x0003e20000000800 */
[----:B------:R-:W-:Y:S02]  /*a250*/  PRMT R9, R9, 0x5410, R6 ;  /* 0x0000541009097816 */ /* 0x000fe40000000006 */
[C---:B------:R-:W-:Y:S02]  /*a260*/  LOP3.LUT R4, R2.reuse, 0xffff, RZ, 0xc0, !PT ;  /* 0x0000ffff02047812 */ /* 0x040fe400078ec0ff */
[----:B------:R-:W-:Y:S02]  /*a270*/  LOP3.LUT R7, R2, 0xff, RZ, 0xc0, !PT ;  /* 0x000000ff02077812 */ /* 0x000fe400078ec0ff */
[----:B------:R-:W-:Y:S02]  /*a280*/  SHF.R.U32.HI R6, RZ, 0x18, R2 ;  /* 0x00000018ff067819 */ /* 0x000fe40000011602 */
[----:B------:R-:W-:-:S02]  /*a290*/  LOP3.LUT R2, R3, 0xff, RZ, 0xc0, !PT ;  /* 0x000000ff03027812 */ /* 0x000fc400078ec0ff */
[----:B------:R-:W-:Y:S02]  /*a2a0*/  SHF.R.U32.HI R4, RZ, 0x8, R4 ;  /* 0x00000008ff047819 */ /* 0x000fe40000011604 */
[----:B-1----:R-:W-:Y:S02]  /*a2b0*/  LOP3.LUT R0, R11, 0xff, RZ, 0xc0, !PT ;  /* 0x000000ff0b007812 */ /* 0x002fe400078ec0ff */
[----:B------:R-:W-:Y:S02]  /*a2c0*/  PRMT R13, R2, 0x5410, R6 ;  /* 0x00005410020d7816 */ /* 0x000fe40000000006 */
[----:B------:R-:W-:Y:S01]  /*a2d0*/  PRMT R15, R0, 0x5410, R10 ;  /* 0x00005410000f7816 */ /* 0x000fe2000000000a */
[----:B------:R-:W-:Y:S01]  /*a2e0*/  HSET2.LE.AND R0, R17, R176, PT ;  /* 0x000000b011007233 */ /* 0x000fe20003803000 */
[----:B--2---:R-:W-:Y:S01]  /*a2f0*/  F2FP.PACK_AB R2, R187, R196 ;  /* 0x000000c4bb02723e */ /* 0x004fe200000000ff */
[--C-:B------:R-:W-:Y:S01]  /*a300*/  FFMA.FTZ R3, R202, c[0x0][0x23c], -R33.reuse ;  /* 0x00008f00ca037a23 */ /* 0x100fe20000010821 */
[----:B------:R-:W-:Y:S01]  /*a310*/  PRMT R12, R7, 0x5410, R4 ;  /* 0x00005410070c7816 */ /* 0x000fe20000000004 */
[----:B------:R-:W-:Y:S01]  /*a320*/  FFMA.FTZ R7, R199, c[0x0][0x23c], -R33 ;  /* 0x00008f00c7077a23 */ /* 0x000fe20000010821 */
[----:B------:R-:W-:-:S02]  /*a330*/  PRMT R14, R5, 0x5410, R8 ;  /* 0x00005410050e7816 */ /* 0x000fc40000000008 */
[----:B------:R-:W-:Y:S01]  /*a340*/  LOP3.LUT R10, R0, R2, RZ, 0xc0, !PT ;  /* 0x00000002000a7212 */ /* 0x000fe200078ec0ff */
[----:B------:R-:W-:Y:S01]  /*a350*/  FFMA.FTZ R2, R191, c[0x0][0x23c], -R33 ;  /* 0x00008f00bf027a23 */ /* 0x000fe20000010821 */
[----:B------:R1:W-:Y:S01]  /*a360*/  MUFU.EX2 R51, R3 ;  /* 0x0000000300337308 */ /* 0x0003e20000000800 */
[----:B------:R-:W-:Y:S01]  /*a370*/  FFMA.FTZ R5, R190, c[0x0][0x23c], -R32 ;  /* 0x00008f00be057a23 */ /* 0x000fe20000010820 */
[----:B------:R-:W-:-:S06]  /*a380*/  HSET2.LE.AND R0, R14, R176, PT ;  /* 0x000000b00e007233 */ /* 0x000fcc0003803000 */
[----:B------:R-:W2:Y:S01]  /*a390*/  MUFU.EX2 R178, R7 ;  /* 0x0000000700b27308 */ /* 0x000ea20000000800 */
[----:B----4-:R-:W-:-:S07]  /*a3a0*/  F2FP.PACK_AB R4, R183, R184 ;  /* 0x000000b8b704723e */ /* 0x010fce00000000ff */
[----:B------:R4:W-:Y:S01]  /*a3b0*/  MUFU.EX2 R49, R2 ;  /* 0x0000000200317308 */ /* 0x0009e20000000800 */
[----:B-1----:R-:W-:-:S07]  /*a3c0*/  HSET2.LE.AND R3, R16, R176, PT ;  /* 0x000000b010037233 */ /* 0x002fce0003803000 */
[----:B------:R1:W1:Y:S01]  /*a3d0*/  MUFU.EX2 R180, R5 ;  /* 0x0000000500b47308 */ /* 0x0002620000000800 */
[----:B----4-:R-:W-:Y:S02]  /*a3e0*/  F2FP.PACK_AB R2, R185, R186 ;  /* 0x000000bab902723e */ /* 0x010fe400000000ff */
[----:B------:R-:W-:Y:S01]  /*a3f0*/  LOP3.LUT R11, R3, R4, RZ, 0xc0, !PT ;  /* 0x00000004030b7212 */ /* 0x000fe200078ec0ff */
[--C-:B-1----:R-:W-:Y:S01]  /*a400*/  HSET2.LE.AND R5, R9, R176.reuse, PT ;  /* 0x000000b009057233 */ /* 0x102fe20003803000 */
[----:B------:R-:W-:Y:S01]  /*a410*/  LOP3.LUT R9, R0, R2, RZ, 0xc0, !PT ;  /* 0x0000000200097212 */ /* 0x000fe200078ec0ff */
[--C-:B------:R-:W-:Y:S01]  /*a420*/  HSET2.LE.AND R0, R12, R176.reuse, PT ;  /* 0x000000b00c007233 */ /* 0x100fe20003803000 */
[----:B---3--:R-:W-:Y:S02]  /*a430*/  F2FP.PACK_AB R2, R181, R182 ;  /* 0x000000b6b502723e */ /* 0x008fe400000000ff */
[----:B------:R-:W-:Y:S02]  /*a440*/  F2FP.PACK_AB R6, R200, R201 ;  /* 0x000000c9c806723e */ /* 0x000fe400000000ff */
[----:B------:R-:W-:Y:S01]  /*a450*/  LOP3.LUT R4, R0, R2, RZ, 0xc0, !PT ;  /* 0x0000000200047212 */ /* 0x000fe200078ec0ff */
[--C-:B------:R-:W-:Y:S01]  /*a460*/  HSET2.LE.AND R0, R13, R176.reuse, PT ;  /* 0x000000b00d007233 */ /* 0x100fe20003803000 */
[----:B--2---:R-:W-:Y:S01]  /*a470*/  F2FP.PACK_AB R2, R178, R51 ;  /* 0x00000033b202723e */ /* 0x004fe200000000ff */
[----:B------:R-:W-:Y:S01]  /*a480*/  FFMA.FTZ R3, R195, c[0x0][0x23c], -R33 ;  /* 0x00008f00c3037a23 */ /* 0x000fe20000010821 */
[----:B------:R-:W-:Y:S01]  /*a490*/  LOP3.LUT R8, R5, R6, RZ, 0xc0, !PT ;  /* 0x0000000605087212 */ /* 0x000fe200078ec0ff */
[----:B------:R-:W-:Y:S01]  /*a4a0*/  IMAD.MOV.U32 R191, RZ, RZ, R177 ;  /* 0x000000ffffbf7224 */ /* 0x000fe200078e00b1 */
[----:B------:R-:W-:Y:S01]  /*a4b0*/  LOP3.LUT R5, R0, R2, RZ, 0xc0, !PT ;  /* 0x0000000200057212 */ /* 0x000fe200078ec0ff */
[----:B------:R-:W1:Y:S01]  /*a4c0*/  MUFU.EX2 R177, R3 ;  /* 0x0000000300b17308 */ /* 0x000e620000000800 */
[--C-:B------:R-:W-:Y:S01]  /*a4d0*/  HSET2.LE.AND R0, R18, R176.reuse, PT ;  /* 0x000000b012007233 */ /* 0x100fe20003803000 */
[----:B------:R-:W-:Y:S01]  /*a4e0*/  F2FP.PACK_AB R2, R180, R179 ;  /* 0x000000b3b402723e */ /* 0x000fe200000000ff */
[----:B------:R-:W-:Y:S01]  /*a4f0*/  IMAD.MOV.U32 R193, RZ, RZ, R21 ;  /* 0x000000ffffc17224 */ /* 0x000fe200078e0015 */
[----:B------:R-:W2:Y:S02]  /*a500*/  LDSM.16.MT88.4 R16, [R218+0x9800] ;  /* 0x00980000da10783b */ /* 0x000ea40000004200 */
[----:B------:R-:W-:Y:S01]  /*a510*/  LOP3.LUT R6, R0, R2, RZ, 0xc0, !PT ;  /* 0x0000000200067212 */ /* 0x000fe200078ec0ff */
[----:B------:R-:W-:Y:S01]  /*a520*/  HSET2.LE.AND R0, R15, R176, PT ;  /* 0x000000b00f007233 */ /* 0x000fe20003803000 */
[----:B------:R-:W-:Y:S04]  /*a530*/  LDSM.16.MT88.4 R20, [R218+0xa800] ;  /* 0x00a80000da14783b */ /* 0x000fe80000004200 */
[----:B------:R-:W3:Y:S01]  /*a540*/  LDSM.16.MT88.4 R12, [R216+0xa800] ;  /* 0x00a80000d80c783b */ /* 0x000ee20000004200 */
[----:B-1----:R-:W-:-:S04]  /*a550*/  F2FP.PACK_AB R2, R177, R49 ;  /* 0x00000031b102723e */ /* 0x002fc800000000ff */
[----:B------:R-:W-:Y:S01]  /*a560*/  LOP3.LUT R7, R0, R2, RZ, 0xc0, !PT ;  /* 0x0000000200077212 */ /* 0x000fe200078ec0ff */
[----:B------:R-:W-:-:S04]  /*a570*/  FFMA.FTZ R0, R206, c[0x0][0x23c], -R32 ;  /* 0x00008f00ce007a23 */ /* 0x000fc80000010820 */
[----:B------:R1:W-:Y:S01]  /*a580*/  MUFU.EX2 R43, R0 ;  /* 0x00000000002b7308 */ /* 0x0003e20000000800 */
[----:B------:R-:W-:Y:S01]  /*a590*/  LOP3.LUT R2, R41, UR7, R44, 0x96, !PT ;  /* 0x0000000729027c12 */ /* 0x000fe2000f8e962c */
[----:B-1----:R-:W-:-:S06]  /*a5a0*/  FFMA.FTZ R0, R205, c[0x0][0x23c], -R32 ;  /* 0x00008f00cd007a23 */ /* 0x002fcc0000010820 */
[----:B------:R1:W4:Y:S01]  /*a5b0*/  MUFU.EX2 R45, R0 ;  /* 0x00000000002d7308 */ /* 0x0003220000000800 */
[----:B------:R-:W-:-:S04]  /*a5c0*/  IMAD.WIDE.U32 R2, R2, -0x2daee0ad, RZ ;  /* 0xd2511f5302027825 */ /* 0x000fc800078e00ff */
[----:B-1----:R-:W-:-:S04]  /*a5d0*/  FFMA.FTZ R0, R204, c[0x0][0x23c], -R32 ;  /* 0x00008f00cc007a23 */ /* 0x002fc80000010820 */
[----:B------:R1:W-:Y:S01]  /*a5e0*/  MUFU.EX2 R46, R0 ;  /* 0x00000000002e7308 */ /* 0x0003e20000000800 */
[----:B-----5:R-:W-:Y:S01]  /*a5f0*/  HMMA.16816.F32 R172, R8, R24, R68 ;  /* 0x0000001808ac723c */ /* 0x020fe20000001844 */
[----:B-1----:R-:W-:-:S06]  /*a600*/  FFMA.FTZ R0, R203, c[0x0][0x23c], -R32 ;  /* 0x00008f00cb007a23 */ /* 0x002fcc0000010820 */
[----:B------:R1:W-:Y:S01]  /*a610*/  MUFU.EX2 R44, R0 ;  /* 0x00000000002c7308 */ /* 0x0003e20000000800 */
[C---:B------:R-:W-:Y:S08]  /*a620*/  HMMA.16816.F32 R144, R4.reuse, R24, R144 ;  /* 0x000000180490723c */ /* 0x040ff00000001890 */
[----:B------:R-:W-:Y:S01]  /*a630*/  HMMA.16816.F32 R148, R4, R26, R148 ;  /* 0x0000001a0494723c */ /* 0x000fe20000001894 */
[----:B-1----:R-:W-:-:S07]  /*a640*/  FFMA.FTZ R0, R208, c[0x0][0x23c], -R33 ;  /* 0x00008f00d0007a23 */ /* 0x002fce0000010821 */
[C---:B--2---:R-:W-:Y:S01]  /*a650*/  HMMA.16816.F32 R72, R4.reuse, R16, R72 ;  /* 0x000000100448723c */ /* 0x044fe20000001848 */
[----:B------:R1:W-:Y:S07]  /*a660*/  MUFU.EX2 R41, R0 ;  /* 0x0000000000297308 */ /* 0x0003ee0000000800 */
[C---:B------:R-:W-:Y:S08]  /*a670*/  HMMA.16816.F32 R76, R4.reuse, R18, R76 ;  /* 0x00000012044c723c */ /* 0x040ff0000000184c */
[----:B---3--:R-:W-:Y:S01]  /*a680*/  HMMA.16816.F32 R88, R4, R12, R88 ;  /* 0x0000000c0458723c */ /* 0x008fe20000001858 */
[----:B-1----:R-:W-:-:S02]  /*a690*/  LOP3.LUT R0, R3, UR16, R42, 0x96, !PT ;  /* 0x0000001003007c12 */ /* 0x002fc4000f8e962a */
[----:B------:R-:W-:-:S05]  /*a6a0*/  LOP3.LUT R3, R2, 0xffff, RZ, 0xc0, !PT ;  /* 0x0000ffff02037812 */ /* 0x000fca00078ec0ff */
[----:B------:R-:W-:Y:S01]  /*a6b0*/  HMMA.16816.F32 R92, R4, R14, R92 ;  /* 0x0000000e045c723c */ /* 0x000fe2000000185c */
[----:B------:R-:W-:-:S07]  /*a6c0*/  SHF.R.U32.HI R3, RZ, 0x8, R3 ;  /* 0x00000008ff037819 */ /* 0x000fce0000011603 */
[C---:B------:R-:W-:Y:S08]  /*a6d0*/  HMMA.16816.F32 R104, R4.reuse, R20, R104 ;  /* 0x000000140468723c */ /* 0x040ff00000001868 */
[C---:B------:R-:W-:Y:S08]  /*a6e0*/  HMMA.16816.F32 R156, R4.reuse, R22, R156 ;  /* 0x00000016049c723c */ /* 0x040ff0000000189c */
[C---:B------:R-:W-:Y:S08]  /*a6f0*/  HMMA.16816.F32 R160, R4.reuse, R28, R160 ;  /* 0x0000001c04a0723c */ /* 0x040ff000000018a0 */
[C---:B------:R-:W-:Y:S08]  /*a700*/  HMMA.16816.F32 R116, R4.reuse, R30, R116 ;  /* 0x0000001e0474723c */ /* 0x040ff00000001874 */
[C---:B------:R-:W-:Y:S08]  /*a710*/  HMMA.16816.F32 R124, R4.reuse, R36, R124 ;  /* 0x00000024047c723c */ /* 0x040ff0000000187c */
[----:B------:R-:W-:Y:S07]  /*a720*/  HMMA.16816.F32 R68, R4, R38, R128 ;  /* 0x000000260444723c */ /* 0x000fee0000001880 */
[----:B------:R-:W-:Y:S01]  /*a730*/  SHF.R.U32.HI R6, RZ, 0x10, R2 ;  /* 0x00000010ff067819 */ /* 0x000fe20000011602 */
[----:B------:R-:W-:Y:S01]  /*a740*/  FFMA.FTZ R4, R207, c[0x0][0x23c], -R33 ;  /* 0x00008f00cf047a23 */ /* 0x000fe20000010821 */
[----:B------:R-:W-:-:S02]  /*a750*/  LOP3.LUT R7, R2, 0xff, RZ, 0xc0, !PT ;  /* 0x000000ff02077812 */ /* 0x000fc400078ec0ff */
[----:B------:R-:W-:Y:S02]  /*a760*/  SHF.R.U32.HI R5, RZ, 0x18, R2 ;  /* 0x00000018ff057819 */ /* 0x000fe40000011602 */
[----:B------:R-:W-:Y:S01]  /*a770*/  LOP3.LUT R2, R6, 0xff, RZ, 0xc0, !PT ;  /* 0x000000ff06027812 */ /* 0x000fe200078ec0ff */
[----:B------:R-:W-:Y:S01]  /*a780*/  HMMA.16816.F32 R136, R8, R12, R136 ;  /* 0x0000000c0888723c */ /* 0x000fe20000001888 */
[----:B------:R1:W2:Y:S06]  /*a790*/  MUFU.EX2 R40, R4 ;  /* 0x0000000400287308 */ /* 0x0002ac0000000800 */
[----:B------:R-:W-:-:S02]  /*a7a0*/  PRMT R12, R7, 0x5410, R3 ;  /* 0x00005410070c7816 */ /* 0x000fc40000000003 */
[----:B------:R-:W-:Y:S02]  /*a7b0*/  PRMT R7, R2, 0x5410, R5 ;  /* 0x0000541002077816 */ /* 0x000fe40000000005 */
[----:B------:R-:W-:Y:S02]  /*a7c0*/  LOP3.LUT R2, R0, 0xffff, RZ, 0xc0, !PT ;  /* 0x0000ffff00027812 */ /* 0x000fe400078ec0ff */
[--C-:B------:R-:W-:Y:S01]  /*a7d0*/  SHF.R.U32.HI R3, RZ, 0x10, R0.reuse ;  /* 0x00000010ff037819 */ /* 0x100fe20000011600 */
[----:B-1----:R-:W-:Y:S01]  /*a7e0*/  FFMA.FTZ R4, R210, c[0x0][0x23c], -R33 ;  /* 0x00008f00d2047a23 */ /* 0x002fe20000010821 */
[----:B------:R-:W-:Y:S02]  /*a7f0*/  LOP3.LUT R6, R0, 0xff, RZ, 0xc0, !PT ;  /* 0x000000ff00067812 */ /* 0x000fe400078ec0ff */
[----:B------:R-:W-:Y:S01]  /*a800*/  SHF.R.U32.HI R5, RZ, 0x18, R0 ;  /* 0x00000018ff057819 */ /* 0x000fe20000011600 */
[----:B------:R1:W-:Y:S01]  /*a810*/  MUFU.EX2 R32, R4 ;  /* 0x0000000400207308 */ /* 0x0003e20000000800 */
[----:B------:R-:W-:-:S02]  /*a820*/  SHF.R.U32.HI R2, RZ, 0x8, R2 ;  /* 0x00000008ff027819 */ /* 0x000fc40000011602 */
[----:B------:R-:W-:Y:S01]  /*a830*/  LOP3.LUT R0, R3, 0xff, RZ, 0xc0, !PT ;  /* 0x000000ff03007812 */ /* 0x000fe200078ec0ff */
[----:B------:R-:W-:Y:S01]  /*a840*/  HMMA.16816.F32 R60, R8, R30, R60 ;  /* 0x0000001e083c723c */ /* 0x000fe2000000183c */
[----:B------:R-:W-:Y:S02]  /*a850*/  PRMT R3, R6, 0x5410, R2 ;  /* 0x0000541006037816 */ /* 0x000fe40000000002 */
[----:B------:R-:W-:Y:S01]  /*a860*/  PRMT R2, R0, 0x5410, R5 ;  /* 0x0000541000027816 */ /* 0x000fe20000000005 */
[----:B-1----:R-:W-:-:S04]  /*a870*/  FFMA.FTZ R4, R209, c[0x0][0x23c], -R33 ;  /* 0x00008f00d1047a23 */ /* 0x002fc80000010821 */
[----:B------:R2:W1:Y:S01]  /*a880*/  MUFU.EX2 R31, R4 ;  /* 0x00000004001f7308 */ /* 0x0004620000000800 */
[--C-:B------:R-:W-:Y:S01]  /*a890*/  HSET2.LE.AND R2, R2, R176.reuse, PT ;  /* 0x000000b002027233 */ /* 0x100fe20003803000 */
[----:B----4-:R-:W-:Y:S01]  /*a8a0*/  F2FP.PACK_AB R5, R45, R43 ;  /* 0x0000002b2d05723e */ /* 0x010fe200000000ff */
[----:B------:R-:W-:Y:S01]  /*a8b0*/  HSET2.LE.AND R3, R3, R176, PT ;  /* 0x000000b003037233 */ /* 0x000fe20003803000 */
[----:B------:R-:W-:Y:S01]  /*a8c0*/  IMAD.MOV.U32 R192, RZ, RZ, R164 ;  /* 0x000000ffffc07224 */ /* 0x000fe200078e00a4 */
[----:B------:R-:W-:Y:S01]  /*a8d0*/  MOV R197, R166 ;  /* 0x000000a600c57202 */ /* 0x000fe20000000f00 */
[----:B------:R-:W-:Y:S01]  /*a8e0*/  IMAD.MOV.U32 R198, RZ, RZ, R165 ;  /* 0x000000ffffc67224 */ /* 0x000fe200078e00a5 */
[----:B------:R-:W-:Y:S01]  /*a8f0*/  HMMA.16816.F32 R84, R8, R16, R140 ;  /* 0x000000100854723c */ /* 0x000fe2000000188c */
[----:B------:R-:W-:Y:S01]  /*a900*/  IMAD.MOV.U32 R199, RZ, RZ, R167 ;  /* 0x000000ffffc77224 */ /* 0x000fe200078e00a7 */
[----:B--2---:R-:W-:-:S04]  /*a910*/  F2FP.PACK_AB R4, R40, R41 ;  /* 0x000000292804723e */ /* 0x004fc800000000ff */
[----:B------:R-:W-:Y:S02]  /*a920*/  LOP3.LUT R129, R2, R4, RZ, 0xc0, !PT ;  /* 0x0000000402817212 */ /* 0x000fe400078ec0ff */
[----:B------:R-:W-:Y:S01]  /*a930*/  LOP3.LUT R2, R47, UR7, R48, 0x96, !PT ;  /* 0x000000072f027c12 */ /* 0x000fe2000f8e9630 */
[----:B------:R-:W-:Y:S01]  /*a940*/  HMMA.16816.F32 R100, R8, R20, R100 ;  /* 0x000000140864723c */ /* 0x000fe20000001864 */
[--C-:B------:R-:W-:Y:S01]  /*a950*/  HSET2.LE.AND R0, R12, R176.reuse, PT ;  /* 0x000000b00c007233 */ /* 0x100fe20003803000 */
[----:B------:R-:W-:Y:S01]  /*a960*/  LOP3.LUT R128, R3, R5, RZ, 0xc0, !PT ;  /* 0x0000000503807212 */ /* 0x000fe200078ec0ff */
[----:B------:R-:W-:Y:S01]  /*a970*/  HSET2.LE.AND R7, R7, R176, PT ;  /* 0x000000b007077233 */ /* 0x000fe20003803000 */
[----:B------:R-:W-:Y:S01]  /*a980*/  F2FP.PACK_AB R6, R44, R46 ;  /* 0x0000002e2c06723e */ /* 0x000fe200000000ff */
[----:B------:R-:W-:-:S03]  /*a990*/  IMAD.WIDE.U32 R2, R2, -0x2daee0ad, RZ ;  /* 0xd2511f5302027825 */ /* 0x000fc600078e00ff */
[----:B------:R-:W-:Y:S01]  /*a9a0*/  HMMA.16816.F32 R24, R8, R26, R120 ;  /* 0x0000001a0818723c */ /* 0x000fe20000001878 */
[----:B------:R-:W-:-:S07]  /*a9b0*/  LOP3.LUT R130, R0, R6, RZ, 0xc0, !PT ;  /* 0x0000000600827212 */ /* 0x000fce00078ec0ff */
[----:B------:R-:W-:Y:S01]  /*a9c0*/  HMMA.16816.F32 R112, R8, R28, R112 ;  /* 0x0000001c0870723c */ /* 0x000fe20000001870 */
[----:B------:R-:W-:-:S07]  /*a9d0*/  LOP3.LUT R4, R2, 0xffff, RZ, 0xc0, !PT ;  /* 0x0000ffff02047812 */ /* 0x000fce00078ec0ff */
[----:B------:R-:W-:Y:S01]  /*a9e0*/  HMMA.16816.F32 R64, R8, R36, R64 ;  /* 0x000000240840723c */ /* 0x000fe20000001840 */
[----:B------:R-:W-:-:S07]  /*a9f0*/  LOP3.LUT R5, R2, 0xff, RZ, 0xc0, !PT ;  /* 0x000000ff02057812 */ /* 0x000fce00078ec0ff */
[----:B------:R-:W-:Y:S01]  /*aa00*/  HMMA.16816.F32 R56, R8, R38, R56 ;  /* 0x000000260838723c */ /* 0x000fe20000001838 */
[----:B------:R-:W-:Y:S01]  /*aa10*/  SHF.R.U32.HI R6, RZ, 0x10, R2 ;  /* 0x00000010ff067819 */ /* 0x000fe20000011602 */
[----:B------:R-:W-:-:S06]  /*aa20*/  IMAD.MOV.U32 R195, RZ, RZ, R170 ;  /* 0x000000ffffc37224 */ /* 0x000fcc00078e00aa */
[C---:B------:R-:W-:Y:S08]  /*aa30*/  HMMA.16816.F32 R16, R8.reuse, R18, R80 ;  /* 0x000000120810723c */ /* 0x040ff00000001850 */
[C---:B------:R-:W-:Y:S08]  /*aa40*/  HMMA.16816.F32 R164, R8.reuse, R14, R96 ;  /* 0x0000000e08a4723c */ /* 0x040ff00000001860 */
[----:B------:R-:W-:Y:S01]  /*aa50*/  HMMA.16816.F32 R20, R8, R22, R108 ;  /* 0x000000160814723c */ /* 0x000fe2000000186c */
[----:B------:R-:W-:Y:S01]  /*aa60*/  LOP3.LUT R0, R3, UR16, R50, 0x96, !PT ;  /* 0x0000001003007c12 */ /* 0x000fe2000f8e9632 */
[----:B------:R-:W-:Y:S01]  /*aa70*/  IMAD.MOV.U32 R206, RZ, RZ, R171 ;  /* 0x000000ffffce7224 */ /* 0x000fe200078e00ab */
[----:B------:R-:W-:Y:S01]  /*aa80*/  SHF.R.U32.HI R4, RZ, 0x8, R4 ;  /* 0x00000008ff047819 */ /* 0x000fe20000011604 */
[----:B------:R-:W-:Y:S01]  /*aa90*/  IMAD.MOV.U32 R202, RZ, RZ, R153 ;  /* 0x000000ffffca7224 */ /* 0x000fe200078e0099 */
[----:B------:R-:W-:Y:S02]  /*aaa0*/  LDSM.16.MT88.4 R80, [R218+0x9c00] ;  /* 0x009c0000da50783b */ /* 0x000fe40000004200 */
[----:B-1----:R-:W-:Y:S01]  /*aab0*/  F2FP.PACK_AB R8, R31, R32 ;  /* 0x000000201f08723e */ /* 0x002fe200000000ff */
[----:B------:R-:W-:Y:S01]  /*aac0*/  FFMA.FTZ R9, R250, R132, R191 ;  /* 0x00000084fa097223 */ /* 0x000fe200000100bf */
[----:B------:R-:W-:Y:S02]  /*aad0*/  LDSM.16.MT88.4 R96, [R216+0xac00] ;  /* 0x00ac0000d860783b */ /* 0x000fe40000004200 */
[----:B------:R-:W-:-:S02]  /*aae0*/  LOP3.LUT R131, R7, R8, RZ, 0xc0, !PT ;  /* 0x0000000807837212 */ /* 0x000fc400078ec0ff */
[----:B------:R-:W-:Y:S01]  /*aaf0*/  SHF.R.U32.HI R7, RZ, 0x18, R2 ;  /* 0x00000018ff077819 */ /* 0x000fe20000011602 */
[--C-:B------:R-:W-:Y:S01]  /*ab00*/  FFMA.FTZ R2, R223, c[0x0][0x23c], -R34.reuse ;  /* 0x00008f00df027a23 */ /* 0x100fe20000010822 */
[----:B------:R-:W-:Y:S01]  /*ab10*/  LDSM.16.MT88.4 R108, [R218+0xac00] ;  /* 0x00ac0000da6c783b */ /* 0x000fe20000004200 */
[----:B------:R-:W-:Y:S02]  /*ab20*/  FFMA.FTZ R3, R215, c[0x0][0x23c], -R34 ;  /* 0x00008f00d7037a23 */ /* 0x000fe40000010822 */
[----:B------:R1:W-:Y:S01]  /*ab30*/  MUFU.EX2 R28, R2 ;  /* 0x00000002001c7308 */ /* 0x0003e20000000800 */
[----:B------:R-:W-:Y:S01]  /*ab40*/  IMAD.MOV.U32 R190, RZ, RZ, R154 ;  /* 0x000000ffffbe7224 */ /* 0x000fe200078e009a */
[----:B------:R-:W-:Y:S01]  /*ab50*/  LDSM.16.MT88.4 R120, [R216+0xbc00] ;  /* 0x00bc0000d878783b */ /* 0x000fe20000004200 */
[----:B------:R-:W-:Y:S01]  /*ab60*/  IMAD.MOV.U32 R189, RZ, RZ, R155 ;  /* 0x000000ffffbd7224 */ /* 0x000fe200078e009b */
[----:B------:R-:W-:Y:S01]  /*ab70*/  PRMT R8, R5, 0x5410, R4 ;  /* 0x0000541005087816 */ /* 0x000fe20000000004 */
[----:B------:R-:W-:Y:S01]  /*ab80*/  IMAD.MOV.U32 R191, RZ, RZ, R169 ;  /* 0x000000ffffbf7224 */ /* 0x000fe200078e00a9 */
[----:B------:R-:W2:Y:S02]  /*ab90*/  LDSM.16.MT88.4 R152, [R216+0x9c00] ;  /* 0x009c0000d898783b */ /* 0x000ea40000004200 */
[----:B------:R3:W-:Y:S02]  /*aba0*/  MUFU.EX2 R30, R3 ;  /* 0x00000003001e7308 */ /* 0x0007e40000000800 */
[----:B------:R-:W4:Y:S01]  /*abb0*/  LDSM.16.MT88.4 R12, [R218+0xbc00] ;  /* 0x00bc0000da0c783b */ /* 0x000f220000004200 */
[----:B-1----:R-:W-:-:S05]  /*abc0*/  FFMA.FTZ R2, R211, c[0x0][0x23c], -R34 ;  /* 0x00008f00d3027a23 */ /* 0x002fca0000010822 */
[----:B------:R1:W-:Y:S01]  /*abd0*/  MUFU.EX2 R29, R2 ;  /* 0x00000002001d7308 */ /* 0x0003e20000000800 */
[----:B---3--:R-:W-:-:S04]  /*abe0*/  LOP3.LUT R3, R6, 0xff, RZ, 0xc0, !PT ;  /* 0x000000ff06037812 */ /* 0x008fc800078ec0ff */
[----:B------:R-:W-:Y:S01]  /*abf0*/  PRMT R7, R3, 0x5410, R7 ;  /* 0x0000541003077816 */ /* 0x000fe20000000007 */
[----:B------:R-:W-:Y:S02]  /*ac00*/  FFMA.FTZ R3, R224, c[0x0][0x23c], -R35 ;  /* 0x00008f00e0037a23 */ /* 0x000fe40000010823 */
[----:B-1----:R-:W-:-:S04]  /*ac10*/  FFMA.FTZ R2, R212, c[0x0][0x23c], -R34 ;  /* 0x00008f00d4027a23 */ /* 0x002fc80000010822 */
[----:B------:R1:W3:Y:S08]  /*ac20*/  MUFU.EX2 R250, R2 ;  /* 0x0000000200fa7308 */ /* 0x0002f00000000800 */
[----:B------:R5:W-:Y:S01]  /*ac30*/  MUFU.EX2 R10, R3 ;  /* 0x00000003000a7308 */ /* 0x000be20000000800 */
[----:B-1----:R-:W-:-:S04]  /*ac40*/  LOP3.LUT R2, R0, 0xffff, RZ, 0xc0, !PT ;  /* 0x0000ffff00027812 */ /* 0x002fc800078ec0ff */
[----:B------:R-:W-:Y:S02]  /*ac50*/  SHF.R.U32.HI R4, RZ, 0x8, R2 ;  /* 0x00000008ff047819 */ /* 0x000fe40000011602 */
[----:B------:R-:W-:Y:S01]  /*ac60*/  LOP3.LUT R2, R0, 0xff, RZ, 0xc0, !PT ;  /* 0x000000ff00027812 */ /* 0x000fe200078ec0ff */
[----:B-----5:R-:W-:-:S03]  /*ac70*/  FFMA.FTZ R3, R213, c[0x0][0x23c], -R35 ;  /* 0x00008f00d5037a23 */ /* 0x020fc60000010823 */
[----:B------:R-:W-:Y:S01]  /*ac80*/  PRMT R5, R2, 0x5410, R4 ;  /* 0x0000541002057816 */ /* 0x000fe20000000004 */
[----:B------:R1:W-:Y:S01]  /*ac90*/  MUFU.EX2 R11, R3 ;  /* 0x00000003000b7308 */ /* 0x0003e20000000800 */
[--C-:B------:R-:W-:Y:S01]  /*aca0*/  SHF.R.U32.HI R2, RZ, 0x10, R0.reuse ;  /* 0x00000010ff027819 */ /* 0x100fe20000011600 */
[----:B------:R-:W-:Y:S01]  /*acb0*/  FFMA.FTZ R6, R251, R133, R199 ;  /* 0x00000085fb067223 */ /* 0x000fe200000100c7 */
[----:B------:R-:W-:Y:S01]  /*acc0*/  SHF.R.U32.HI R0, RZ, 0x18, R0 ;  /* 0x00000018ff007819 */ /* 0x000fe20000011600 */
[--C-:B------:R-:W-:Y:S01]  /*acd0*/  FFMA.FTZ R4, R225, c[0x0][0x23c], -R35.reuse ;  /* 0x00008f00e1047a23 */ /* 0x100fe20000010823 */
[----:B------:R-:W-:Y:S01]  /*ace0*/  LOP3.LUT R2, R2, 0xff, RZ, 0xc0, !PT ;  /* 0x000000ff02027812 */ /* 0x000fe200078ec0ff */
[----:B-1----:R-:W-:-:S04]  /*acf0*/  FFMA.FTZ R3, R214, c[0x0][0x23c], -R35 ;  /* 0x00008f00d6037a23 */ /* 0x002fc80000010823 */
[----:B------:R1:W5:Y:S01]  /*ad00*/  MUFU.EX2 R251, R3 ;  /* 0x0000000300fb7308 */ /* 0x0003620000000800 */
[----:B------:R-:W-:Y:S01]  /*ad10*/  PRMT R2, R2, 0x5410, R0 ;  /* 0x0000541002027816 */ /* 0x000fe20000000000 */
[--C-:B------:R-:W-:Y:S02]  /*ad20*/  HSET2.LE.AND R0, R8, R176.reuse, PT ;  /* 0x000000b008007233 */ /* 0x100fe40003803000 */
[----:B-1----:R-:W-:-:S04]  /*ad30*/  HSET2.LE.AND R3, R7, R176, PT ;  /* 0x000000b007037233 */ /* 0x002fc80003803000 */
[----:B------:R1:W1:Y:S01]  /*ad40*/  MUFU.EX2 R7, R4 ;  /* 0x0000000400077308 */ /* 0x0002620000000800 */
[----:B------:R-:W-:Y:S01]  /*ad50*/  IMAD.MOV.U32 R199, RZ, RZ, R168 ;  /* 0x000000ffffc77224 */ /* 0x000fe200078e00a8 */
[--C-:B-1----:R-:W-:Y:S02]  /*ad60*/  HSET2.LE.AND R4, R5, R176.reuse, PT ;  /* 0x000000b005047233 */ /* 0x102fe40003803000 */
[----:B------:R-:W-:Y:S01]  /*ad70*/  HSET2.LE.AND R5, R2, R176, PT ;  /* 0x000000b002057233 */ /* 0x000fe20003803000 */
[----:B---3--:R-:W-:-:S04]  /*ad80*/  F2FP.PACK_AB R2, R250, R29 ;  /* 0x0000001dfa02723e */ /* 0x008fc800000000ff */
[----:B------:R-:W-:Y:S02]  /*ad90*/  LOP3.LUT R170, R0, R2, RZ, 0xc0, !PT ;  /* 0x0000000200aa7212 */ /* 0x000fe400078ec0ff */
[----:B-----5:R-:W-:Y:S02]  /*ada0*/  F2FP.PACK_AB R0, R251, R11 ;  /* 0x0000000bfb00723e */ /* 0x020fe400000000ff */
[----:B------:R-:W-:Y:S02]  /*adb0*/  F2FP.PACK_AB R2, R28, R30 ;  /* 0x0000001e1c02723e */ /* 0x000fe400000000ff */
[----:B------:R-:W-:Y:S02]  /*adc0*/  LOP3.LUT R171, R3, R0, RZ, 0xc0, !PT ;  /* 0x0000000003ab7212 */ /* 0x000fe400078ec0ff */
[----:B------:R-:W-:Y:S02]  /*add0*/  F2FP.PACK_AB R0, R7, R10 ;  /* 0x0000000a0700723e */ /* 0x000fe400000000ff */
[----:B------:R-:W-:Y:S01]  /*ade0*/  LOP3.LUT R168, R4, R2, RZ, 0xc0, !PT ;  /* 0x0000000204a87212 */ /* 0x000fe200078ec0ff */
[----:B------:R-:W-:Y:S01]  /*adf0*/  FFMA.FTZ R2, R252, R135, R206 ;  /* 0x00000087fc027223 */ /* 0x000fe200000100ce */
[----:B------:R-:W-:Y:S01]  /*ae00*/  LOP3.LUT R169, R5, R0, RZ, 0xc0, !PT ;  /* 0x0000000005a97212 */ /* 0x000fe200078ec0ff */
[----:B------:R-:W-:-:S02]  /*ae10*/  FFMA.FTZ R0, R191, R134, R195 ;  /* 0x00000086bf007223 */ /* 0x000fc400000100c3 */
        /* <DEDUP_REMOVED lines=54> */
[----:B------:R-:W-:-:S04]  /*b180*/  FADD.FTZ R0, R32, R3 ;  /* 0x0000000320007221 */ /* 0x000fc80000010000 */
[----:B------:R-:W-:Y:S01]  /*b190*/  FADD.FTZ R247, R31, R0 ;  /* 0x000000001ff77221 */ /* 0x000fe20000010000 */
[----:B------:R-:W-:-:S04]  /*b1a0*/  UISETP.GE.AND UP0, UPT, UR28, 0x3, UPT ;  /* 0x000000031c00788c */ /* 0x000fc8000bf06270 */
[----:B------:R1:W-:Y:S02]  /*b1b0*/  STL [R1+0x8], R247 ;  /* 0x000008f701007387 */ /* 0x0003e40000100800 */
[----:B------:R-:W-:Y:S01]  /*b1c0*/  PLOP3.LUT P0, PT, PT, PT, UP0, 0x80, 0x0 ;  /* 0x000000000000781c */ /* 0x000fe20003f0f008 */
[----:B--2---:R-:W-:Y:S01]  /*b1d0*/  HMMA.16816.F32 R144, R128, R152, R144 ;  /* 0x000000988090723c */ /* 0x004fe20000001890 */
[----:B------:R-:W-:-:S07]  /*b1e0*/  FADD.FTZ R5, R29, R6 ;  /* 0x000000061d057221 */ /* 0x000fce0000010000 */
        /* <DEDUP_REMOVED lines=9> */
[----:B----4-:R-:W-:Y:S01]  /*b280*/  HMMA.16816.F32 R124, R128, R12, R124 ;  /* 0x0000000c807c723c */ /* 0x010fe2000000187c */
[----:B------:R-:W-:-:S07]  /*b290*/  FADD.FTZ R252, R44, R2 ;  /* 0x000000022cfc7221 */ /* 0x000fce0000010000 */
[----:B------:R-:W-:Y:S01]  /*b2a0*/  HMMA.16816.F32 R128, R128, R14, R68 ;  /* 0x0000000e8080723c */ /* 0x000fe20000001844 */
[----:B------:R-:W-:-:S07]  /*b2b0*/  FADD.FTZ R250, R250, R5 ;  /* 0x00000005fafa7221 */ /* 0x000fce0000010000 */
[----:B------:R-:W-:Y:S01]  /*b2c0*/  HMMA.16816.F32 R68, R168, R80, R84 ;  /* 0x00000050a844723c */ /* 0x000fe20000001854 */
[----:B------:R-:W-:-:S07]  /*b2d0*/  FADD.FTZ R251, R251, R4 ;  /* 0x00000004fbfb7221 */ /* 0x000fce0000010000 */
[----:B------:R-:W-:Y:S01]  /*b2e0*/  HMMA.16816.F32 R84, R168, R96, R136 ;  /* 0x00000060a854723c */ /* 0x000fe20000001888 */
[----:B------:R-:W-:Y:S02]  /*b2f0*/  IMAD.MOV.U32 R135, RZ, RZ, R245 ;  /* 0x000000ffff877224 */ /* 0x000fe400078e00f5 */
[----:B------:R-:W-:-:S05]  /*b300*/  IMAD.MOV.U32 R2, RZ, RZ, R235 ;  /* 0x000000ffff027224 */ /* 0x000fca00078e00eb */
        /* <DEDUP_REMOVED lines=13> */
[----:B-1----:R-:W2:Y:S04]  /*b3e0*/  LDL.64 R188, [R1+0x48] ;  /* 0x0000480001bc7983 */ /* 0x002ea80000100a00 */
[----:B------:R-:W3:Y:S01]  /*b3f0*/  LDL.64 R192, [R1+0x38] ;  /* 0x0000380001c07983 */ /* 0x000ee20000100a00 */
[----:B------:R-:W-:Y:S01]  /*b400*/  UIADD3 UR29, UR28, -0x3, URZ ;  /* 0xfffffffd1c1d7890 */ /* 0x000fe2000fffe03f */
[----:B------:R-:W-:-:S04]  /*b410*/  DEPBAR.LE SB0, 0x0 ;  /* 0x000080000000791a */ /* 0x000fc80000000000 */
[----:B------:R-:W-:Y:S01]  /*b420*/  USHF.R.S32.HI UR30, URZ, 0x1f, UR29 ;  /* 0x0000001f3f1e7899 */ /* 0x000fe2000801141d */
[----:B------:R-:W1:Y:S01]  /*b430*/  S2R R223, SR_TID.X ;  /* 0x0000000000df7919 */ /* 0x000e620000002100 */
        /* <DEDUP_REMOVED lines=9> */
[----:B------:R-:W-:Y:S02]  /*b4d0*/  IMAD.U32 R3, RZ, RZ, UR5 ;  /* 0x00000005ff037e24 */ /* 0x000fe4000f8e00ff */
[----:B-1----:R-:W-:-:S05]  /*b4e0*/  IMAD.SHL.U32 R223, R223, 0x2, RZ ;  /* 0x00000002dfdf7824 */ /* 0x002fca00078e00ff */
[----:B------:R-:W-:Y:S01]  /*b4f0*/  LOP3.LUT R223, R223, 0x6, RZ, 0xc0, !PT ;  /* 0x00000006dfdf7812 */ /* 0x000fe200078ec0ff */
[----:B------:R-:W-:Y:S01]  /*b500*/  BAR.SYNC.DEFER_BLOCKING 0x0 ;  /* 0x0000000000007b1d */ /* 0x000fe20000010000 */
[----:B--2---:R-:W-:-:S04]  /*b510*/  LEA R0, P0, R4, R188, 0x6 ;  /* 0x000000bc04007211 */ /* 0x004fc800078030ff */
[----:B------:R-:W-:Y:S02]  /*b520*/  LEA R2, P1, R0, c[0x0][0x170], 0x1 ;  /* 0x00005c0000027a11 */ /* 0x000fe400078208ff */
[----:B---3--:R-:W-:Y:S02]  /*b530*/  LEA.HI.X R3, R4, R193, R3, 0x6, P0 ;  /* 0x000000c104037211 */ /* 0x008fe400000f3403 */
[----:B------:R-:W-:Y:S02]  /*b540*/  IADD3 R4, P0, R2, UR22, RZ ;  /* 0x0000001602047c10 */ /* 0x000fe4000ff1e0ff */
[----:B------:R-:W-:Y:S01]  /*b550*/  LEA.HI.X R3, R0, c[0x0][0x174], R3, 0x1, P1 ;  /* 0x00005d0000037a11 */ /* 0x000fe200008f0c03 */
[----:B------:R-:W-:-:S03]  /*b560*/  IMAD.U32 R0, RZ, RZ, UR4 ;  /* 0x00000004ff007e24 */ /* 0x000fc6000f8e00ff */
[----:B------:R-:W-:Y:S01]  /*b570*/  IADD3.X R5, R3, UR21, RZ, P0, !PT ;  /* 0x0000001503057c10 */ /* 0x000fe200087fe4ff */
[----:B------:R-:W-:Y:S01]  /*b580*/  @!PT LDS RZ, [RZ] ;  /* 0x00000000fffff984 */ /* 0x000fe20000000800 */
[----:B------:R-:W-:Y:S01]  /*b590*/  @!PT LDS RZ, [RZ] ;  /* 0x00000000fffff984 */ /* 0x000fe20000000800 */
[----:B------:R-:W-:Y:S01]  /*b5a0*/  @!PT LDS RZ, [RZ] ;  /* 0x00000000fffff984 */ /* 0x000fe20000000800 */
[----:B------:R1:W-:Y:S01]  /*b5b0*/  LDGSTS.E.BYPASS.LTC128B.128 [R222+0x9000], [R2.64] ;  /* 0x0900000002de7fae */ /* 0x0003e2000b901d58 */
[----:B------:R-:W-:-:S03]  /*b5c0*/  IMAD R0, R0, 0x40, R223 ;  /* 0x0000004000007824 */ /* 0x000fc600078e02df */
[----:B------:R1:W-:Y:S02]  /*b5d0*/  LDGSTS.E.BYPASS.LTC128B.128 [R222+0xa000], [R2.64+0x40] ;  /* 0x0a00004002de7fae */ /* 0x0003e4000b901d58 */
[C---:B------:R-:W-:Y:S02]  /*b5e0*/  ISETP.GE.AND P6, PT, R0.reuse, R52, PT ;  /* 0x000000340000720c */ /* 0x040fe40003fc6270 */
[----:B------:R1:W-:Y:S01]  /*b5f0*/  LDGSTS.E.BYPASS.LTC128B.128 [R222+0xb000], [R2.64+0x80] ;  /* 0x0b00008002de7fae */ /* 0x0003e2000b901d58 */
[----:B------:R-:W-:-:S03]  /*b600*/  ISETP.GE.AND P0, PT, R0, R55, PT ;  /* 0x000000370000720c */ /* 0x000fc60003f06270 */
[----:B------:R2:W-:Y:S04]  /*b610*/  LDGSTS.E.BYPASS.LTC128B.128 [R222+0x9800], [R4.64] ;  /* 0x0980000004de7fae */ /* 0x0005e8000b901d58 */
[----:B------:R2:W-:Y:S04]  /*b620*/  LDGSTS.E.BYPASS.LTC128B.128 [R222+0xa800], [R4.64+0x40] ;  /* 0x0a80004004de7fae */ /* 0x0005e8000b901d58 */
[----:B------:R2:W-:Y:S04]  /*b630*/  LDGSTS.E.BYPASS.LTC128B.128 [R222+0xb800], [R4.64+0x80] ;  /* 0x0b80008004de7fae */ /* 0x0005e8000b901d58 */
[----:B------:R-:W-:Y:S04]  /*b640*/  LDSM.16.M88.4 R8, [R217+0x6000] ;  /* 0x00600000d908783b */ /* 0x000fe80000000200 */
[----:B------:R-:W3:Y:S04]  /*b650*/  LDSM.16.M88.4 R48, [R220] ;  /* 0x00000000dc30783b */ /* 0x000ee80000000200 */
[----:B------:R-:W-:Y:S01]  /*b660*/  LDSM.16.M88.4 R12, [R219+0x6000] ;  /* 0x00600000db0c783b */ /* 0x000fe20000000200 */
[----:B-1----:R-:W-:-:S03]  /*b670*/  IADD3 R2, R0, 0x1, RZ ;  /* 0x0000000100027810 */ /* 0x002fc60007ffe0ff */
[----:B------:R-:W-:Y:S01]  /*b680*/  LDSM.16.M88.4 R40, [R221+0x1000] ;  /* 0x00100000dd28783b */ /* 0x000fe20000000200 */
[----:B------:R-:W-:Y:S02]  /*b690*/  IADD3 R3, R0, 0x18, RZ ;  /* 0x0000001800037810 */ /* 0x000fe40007ffe0ff */
[C---:B------:R-:W-:Y:S01]  /*b6a0*/  ISETP.GE.AND P1, PT, R2.reuse, R52, PT ;  /* 0x000000340200720c */ /* 0x040fe20003f26270 */
[----:B------:R-:W-:Y:S01]  /*b6b0*/  LDSM.16.M88.4 R44, [R221] ;  /* 0x00000000dd2c783b */ /* 0x000fe20000000200 */
[C---:B------:R-:W-:Y:S02]  /*b6c0*/  ISETP.GE.AND P5, PT, R2.reuse, R55, PT ;  /* 0x000000370200720c */ /* 0x040fe40003fa6270 */
[C---:B------:R-:W-:Y:S01]  /*b6d0*/  ISETP.GE.AND P2, PT, R2.reuse, R53, PT ;  /* 0x000000350200720c */ /* 0x040fe20003f46270 */
[----:B------:R-:W1:Y:S01]  /*b6e0*/  LDSM.16.M88.4 R16, [R217+0x6400] ;  /* 0x00640000d910783b */ /* 0x000e620000000200 */
[----:B------:R-:W-:Y:S02]  /*b6f0*/  ISETP.GE.AND P3, PT, R2, R54, PT ;  /* 0x000000360200720c */ /* 0x000fe40003f66270 */
[----:B------:R-:W-:Y:S01]  /*b700*/  IADD3 R2, R0, 0x8, RZ ;  /* 0x0000000800027810 */ /* 0x000fe20007ffe0ff */
[----:B--2---:R-:W2:Y:S03]  /*b710*/  LDSM.16.M88.4 R4, [R220+0x1000] ;  /* 0x00100000dc04783b */ /* 0x004ea60000000200 */
[----:B------:R-:W-:Y:S01]  /*b720*/  ISETP.GE.AND P4, PT, R2, R52, PT ;  /* 0x000000340200720c */ /* 0x000fe20003f86270 */
[----:B------:R-:W-:Y:S04]  /*b730*/  LDSM.16.M88.4 R32, [R220+0x3000] ;  /* 0x00300000dc20783b */ /* 0x000fe80000000200 */
[----:B------:R-:W-:Y:S04]  /*b740*/  LDSM.16.M88.4 R36, [R220+0x2000] ;  /* 0x00200000dc24783b */ /* 0x000fe80000000200 */
[----:B------:R-:W-:Y:S04]  /*b750*/  LDSM.16.M88.4 R60, [R217+0x7400] ;  /* 0x00740000d93c783b */ /* 0x000fe80000000200 */
[----:B------:R-:W0:Y:S01]  /*b760*/  LDGDEPBAR ;  /* 0x00000000000079af */ /* 0x000e220000000000 */
[C---:B---3--:R-:W-:Y:S08]  /*b770*/  HMMA.16816.F32 R24, R48.reuse, R8, RZ ;  /* 0x000000083018723c */ /* 0x048ff000000018ff */
[C---:B------:R-:W-:Y:S08]  /*b780*/  HMMA.16816.F32 R28, R48.reuse, R10, RZ ;  /* 0x0000000a301c723c */ /* 0x040ff000000018ff */
[----:B-1----:R-:W-:Y:S08]  /*b790*/  HMMA.16816.F32 R64, R48, R18, RZ ;  /* 0x000000123040723c */ /* 0x002ff000000018ff */
[----:B--2---:R-:W-:Y:S08]  /*b7a0*/  HMMA.16816.F32 R20, R4, R8, RZ ;  /* 0x000000080414723c */ /* 0x004ff000000018ff */
[----:B------:R-:W-:Y:S08]  /*b7b0*/  HMMA.16816.F32 R196, R44, R12, R24 ;  /* 0x0000000c2cc4723c */ /* 0x000ff00000001818 */
[----:B------:R-:W-:Y:S01]  /*b7c0*/  HMMA.16816.F32 R56, R4, R10, RZ ;  /* 0x0000000a0438723c */ /* 0x000fe200000018ff */
[----:B------:R-:W-:Y:S07]  /*b7d0*/  LDSM.16.M88.4 R8, [R217+0x7000] ;  /* 0x00700000d908783b */ /* 0x000fee0000000200 */
[----:B------:R-:W-:Y:S01]  /*b7e0*/  HMMA.16816.F32 R180, R40, R12, R20 ;  /* 0x0000000c28b4723c */ /* 0x000fe20000001814 */
[----:B------:R-:W1:Y:S07]  /*b7f0*/  LDSM.16.M88.4 R20, [R219+0x6400] ;  /* 0x00640000db14783b */ /* 0x000e6e0000000200 */
[-C--:B------:R-:W-:Y:S08]  /*b800*/  HMMA.16816.F32 R24, R48, R16.reuse, RZ ;  /* 0x000000103018723c */ /* 0x080ff000000018ff */
[C---:B------:R-:W-:Y:S08]  /*b810*/  HMMA.16816.F32 R136, R4.reuse, R16, RZ ;  /* 0x000000100488723c */ /* 0x040ff000000018ff */
[----:B------:R-:W-:Y:S08]  /*b820*/  HMMA.16816.F32 R132, R4, R18, RZ ;  /* 0x000000120484723c */ /* 0x000ff000000018ff */
[-C--:B------:R-:W-:Y:S01]  /*b830*/  HMMA.16816.F32 R176, R40, R14.reuse, R56 ;  /* 0x0000000e28b0723c */ /* 0x080fe20000001838 */
[----:B------:R-:W-:Y:S07]  /*b840*/  LDSM.16.M88.4 R56, [R219+0x7000] ;  /* 0x00700000db38783b */ /* 0x000fee0000000200 */
[C---:B------:R-:W-:Y:S01]  /*b850*/  HMMA.16816.F32 R172, R44.reuse, R14, R28 ;  /* 0x0000000e2cac723c */ /* 0x040fe2000000181c */
[----:B------:R-:W-:Y:S04]  /*b860*/  LDSM.16.M88.4 R28, [R221+0x2000] ;  /* 0x00200000dd1c783b */ /* 0x000fe80000000200 */
[----:B------:R-:W-:Y:S03]  /*b870*/  LDSM.16.M88.4 R12, [R219+0x7400] ;  /* 0x00740000db0c783b */ /* 0x000fe60000000200 */
[-C--:B-1----:R-:W-:Y:S01]  /*b880*/  HMMA.16816.F32 R16, R44, R20.reuse, R24 ;  /* 0x000000142c10723c */ /* 0x082fe20000001818 */
[----:B------:R-:W1:Y:S07]  /*b890*/  LDSM.16.M88.4 R24, [R221+0x3000] ;  /* 0x00300000dd18783b */ /* 0x000e6e0000000200 */
[C---:B------:R-:W-:Y:S08]  /*b8a0*/  HMMA.16816.F32 R136, R40.reuse, R20, R136 ;  /* 0x000000142888723c */ /* 0x040ff00000001888 */
[-C--:B------:R-:W-:Y:S08]  /*b8b0*/  HMMA.16816.F32 R204, R40, R22.reuse, R132 ;  /* 0x0000001628cc723c */ /* 0x080ff00000001884 */
[----:B------:R-:W-:Y:S01]  /*b8c0*/  HMMA.16816.F32 R132, R44, R22, R64 ;  /* 0x000000162c84723c */ /* 0x000fe20000001840 */
[----:B------:R-:W-:Y:S07]  /*b8d0*/  LDSM.16.M88.4 R20, [R220+0x4000] ;  /* 0x00400000dc14783b */ /* 0x000fee0000000200 */
[-C--:B------:R-:W-:Y:S08]  /*b8e0*/  HMMA.16816.F32 R64, R32, R8.reuse, R180 ;  /* 0x000000082040723c */ /* 0x080ff000000018b4 */
[----:B------:R-:W-:Y:S08]  /*b8f0*/  HMMA.16816.F32 R196, R36, R8, R196 ;  /* 0x0000000824c4723c */ /* 0x000ff000000018c4 */
[-C--:B------:R-:W-:Y:S08]  /*b900*/  HMMA.16816.F32 R192, R32, R10.reuse, R176 ;  /* 0x0000000a20c0723c */ /* 0x080ff000000018b0 */
[C---:B------:R-:W-:Y:S01]  /*b910*/  HMMA.16816.F32 R188, R36.reuse, R10, R172 ;  /* 0x0000000a24bc723c */ /* 0x040fe200000018ac */
[----:B------:R-:W-:Y:S07]  /*b920*/  LDSM.16.M88.4 R8, [R217+0x8000] ;  /* 0x00800000d908783b */ /* 0x000fee0000000200 */
[-C--:B------:R-:W-:Y:S01]  /*b930*/  HMMA.16816.F32 R184, R36, R60.reuse, R16 ;  /* 0x0000003c24b8723c */ /* 0x080fe20000001810 */
[----:B------:R-:W-:Y:S07]  /*b940*/  LDSM.16.M88.4 R16, [R220+0x5000] ;  /* 0x00500000dc10783b */ /* 0x000fee0000000200 */
[C---:B------:R-:W-:Y:S01]  /*b950*/  HMMA.16816.F32 R200, R32.reuse, R60, R136 ;  /* 0x0000003c20c8723c */ /* 0x040fe20000001888 */
[----:B------:R-:W2:Y:S07]  /*b960*/  LDSM.16.M88.4 R136, [R217+0x8400] ;  /* 0x00840000d988783b */ /* 0x000eae0000000200 */
[-C--:B------:R-:W-:Y:S08]  /*b970*/  HMMA.16816.F32 R204, R32, R62.reuse, R204 ;  /* 0x0000003e20cc723c */ /* 0x080ff000000018cc */
[----:B------:R-:W-:Y:S08]  /*b980*/  HMMA.16816.F32 R180, R36, R62, R132 ;  /* 0x0000003e24b4723c */ /* 0x000ff00000001884 */
[-C--:B-1----:R-:W-:Y:S01]  /*b990*/  HMMA.16816.F32 R176, R24, R56.reuse, R64 ;  /* 0x0000003818b0723c */ /* 0x082fe20000001840 */
[----:B------:R-:W1:Y:S07]  /*b9a0*/  LDSM.16.M88.4 R64, [R217+0x6c00] ;  /* 0x006c0000d940783b */ /* 0x000e6e0000000200 */
[----:B------:R-:W-:Y:S08]  /*b9b0*/  HMMA.16816.F32 R172, R28, R56, R196 ;  /* 0x000000381cac723c */ /* 0x000ff000000018c4 */
[-C--:B------:R-:W-:Y:S08]  /*b9c0*/  HMMA.16816.F32 R132, R24, R58.reuse, R192 ;  /* 0x0000003a1884723c */ /* 0x080ff000000018c0 */
[C---:B------:R-:W-:Y:S08]  /*b9d0*/  HMMA.16816.F32 R60, R28.reuse, R58, R188 ;  /* 0x0000003a1c3c723c */ /* 0x040ff000000018bc */
[-C--:B------:R-:W-:Y:S08]  /*b9e0*/  HMMA.16816.F32 R56, R28, R12.reuse, R184 ;  /* 0x0000000c1c38723c */ /* 0x080ff000000018b8 */
[C---:B------:R-:W-:Y:S08]  /*b9f0*/  HMMA.16816.F32 R196, R24.reuse, R12, R200 ;  /* 0x0000000c18c4723c */ /* 0x040ff000000018c8 */
[-C--:B------:R-:W-:Y:S08]  /*ba00*/  HMMA.16816.F32 R200, R24, R14.reuse, R204 ;  /* 0x0000000e18c8723c */ /* 0x080ff000000018cc */
[----:B------:R-:W-:Y:S01]  /*ba10*/  HMMA.16816.F32 R188, R28, R14, R180 ;  /* 0x0000000e1cbc723c */ /* 0x000fe200000018b4 */
[----:B------:R-:W-:Y:S07]  /*ba20*/  LDSM.16.M88.4 R12, [R221+0x4000] ;  /* 0x00400000dd0c783b */ /* 0x000fee0000000200 */
[----:B--2---:R-:W-:Y:S01]  /*ba30*/  HMMA.16816.F32 R224, R20, R136, R56 ;  /* 0x0000008814e0723c */ /* 0x004fe20000001838 */
[----:B------:R-:W2:Y:S07]  /*ba40*/  LDSM.16.M88.4 R56, [R219+0x8000] ;  /* 0x00800000db38783b */ /* 0x000eae0000000200 */
[-C--:B------:R-:W-:Y:S08]  /*ba50*/  HMMA.16816.F32 R204, R16, R8.reuse, R176 ;  /* 0x0000000810cc723c */ /* 0x080ff000000018b0 */
[----:B------:R-:W-:Y:S08]  /*ba60*/  HMMA.16816.F32 R192, R20, R8, R172 ;  /* 0x0000000814c0723c */ /* 0x000ff000000018ac */
[-C--:B------:R-:W-:Y:S01]  /*ba70*/  HMMA.16816.F32 R184, R16, R10.reuse, R132 ;  /* 0x0000000a10b8723c */ /* 0x080fe20000001884 */
[----:B------:R-:W-:Y:S07]  /*ba80*/  LDSM.16.M88.4 R132, [R219+0x6c00] ;  /* 0x006c0000db84783b */ /* 0x000fee0000000200 */
[----:B------:R-:W-:Y:S01]  /*ba90*/  HMMA.16816.F32 R180, R20, R10, R60 ;  /* 0x0000000a14b4723c */ /* 0x000fe2000000183c */
[----:B------:R-:W3:Y:S04]  /*baa0*/  LDSM.16.M88.4 R8, [R221+0x5000] ;  /* 0x00500000dd08783b */ /* 0x000ee80000000200 */
[----:B------:R-:W4:Y:S03]  /*bab0*/  LDSM.16.M88.4 R60, [R217+0x6800] ;  /* 0x00680000d93c783b */ /* 0x000f260000000200 */
[-C--:B-1----:R-:W-:Y:S08]  /*bac0*/  HMMA.16816.F32 R176, R48, R64.reuse, RZ ;  /* 0x0000004030b0723c */ /* 0x082ff000000018ff */
[----:B------:R-:W-:Y:S08]  /*bad0*/  HMMA.16816.F32 R172, R4, R64, RZ ;  /* 0x0000004004ac723c */ /* 0x000ff000000018ff */
[----:B------:R-:W-:Y:S08]  /*bae0*/  HMMA.16816.F32 R212, R16, R136, R196 ;  /* 0x0000008810d4723c */ /* 0x000ff000000018c4 */
[C---:B--2---:R-:W-:Y:S08]  /*baf0*/  HMMA.16816.F32 R196, R12.reuse, R56, R192 ;  /* 0x000000380cc4723c */ /* 0x044ff000000018c0 */
[----:B------:R-:W-:Y:S08]  /*bb00*/  HMMA.16816.F32 R180, R12, R58, R180 ;  /* 0x0000003a0cb4723c */ /* 0x000ff000000018b4 */
[C---:B---3--:R-:W-:Y:S08]  /*bb10*/  HMMA.16816.F32 R204, R8.reuse, R56, R204 ;  /* 0x0000003808cc723c */ /* 0x048ff000000018cc */
[----:B------:R-:W-:Y:S01]  /*bb20*/  HMMA.16816.F32 R192, R8, R58, R184 ;  /* 0x0000003a08c0723c */ /* 0x000fe200000018b8 */
[----:B------:R-:W-:-:S02]  /*bb30*/  FSEL R196, R196, -INF , !P6 ;  /* 0xff800000c4c47808 */ /* 0x000fc40007000000 */
[----:B------:R-:W-:Y:S02]  /*bb40*/  FSEL R197, R197, -INF , !P1 ;  /* 0xff800000c5c57808 */ /* 0x000fe40004800000 */
[----:B------:R-:W-:Y:S02]  /*bb50*/  FSEL R198, R198, -INF , !P0 ;  /* 0xff800000c6c67808 */ /* 0x000fe40004000000 */
[----:B------:R-:W-:Y:S01]  /*bb60*/  FSEL R199, R199, -INF , !P5 ;  /* 0xff800000c7c77808 */ /* 0x000fe20006800000 */
[----:B------:R-:W-:Y:S01]  /*bb70*/  HMMA.16816.F32 R228, R44, R132, R176 ;  /* 0x000000842ce4723c */ /* 0x000fe200000018b0 */
[C---:B------:R-:W-:Y:S02]  /*bb80*/  ISETP.GE.AND P6, PT, R2.reuse, R55, PT ;  /* 0x000000370200720c */ /* 0x040fe40003fc6270 */
[C---:B------:R-:W-:Y:S02]  /*bb90*/  ISETP.GE.AND P1, PT, R2.reuse, R53, PT ;  /* 0x000000350200720c */ /* 0x040fe40003f26270 */
[----:B------:R-:W-:-:S02]  /*bba0*/  ISETP.GE.AND P0, PT, R2, R54, PT ;  /* 0x000000360200720c */ /* 0x000fc40003f06270 */
[CC--:B------:R-:W-:Y:S01]  /*bbb0*/  ISETP.GE.AND P5, PT, R0.reuse, R53.reuse, PT ;  /* 0x000000350000720c */ /* 0x0c0fe20003fa6270 */
[----:B------:R-:W-:Y:S01]  /*bbc0*/  HMMA.16816.F32 R208, R40, R132, R172 ;  /* 0x0000008428d0723c */ /* 0x000fe200000018ac */
[----:B------:R-:W-:Y:S02]  /*bbd0*/  IADD3 R2, R0, 0x9, RZ ;  /* 0x0000000900027810 */ /* 0x000fe40007ffe0ff */
[----:B------:R-:W-:Y:S02]  /*bbe0*/  FSEL R205, R205, -INF , !P2 ;  /* 0xff800000cdcd7808 */ /* 0x000fe40005000000 */
[----:B------:R-:W-:Y:S02]  /*bbf0*/  FSEL R204, R204, -INF , !P5 ;  /* 0xff800000cccc7808 */ /* 0x000fe40006800000 */
[----:B------:R-:W-:Y:S01]  /*bc00*/  ISETP.GE.AND P2, PT, R0, R54, PT ;  /* 0x000000360000720c */ /* 0x000fe20003f46270 */
[----:B----4-:R-:W-:Y:S01]  /*bc10*/  HMMA.16816.F32 R56, R4, R60, RZ ;  /* 0x0000003c0438723c */ /* 0x010fe200000018ff */
[----:B------:R-:W-:-:S02]  /*bc20*/  ISETP.GE.AND P5, PT, R2, R53, PT ;  /* 0x000000350200720c */ /* 0x000fc40003fa6270 */
[----:B------:R-:W-:Y:S02]  /*bc30*/  FSEL R206, R206, -INF , !P2 ;  /* 0xff800000cece7808 */ /* 0x000fe40005000000 */
[----:B------:R-:W-:Y:S02]  /*bc40*/  FSEL R223, R192, -INF , !P1 ;  /* 0xff800000c0df7808 */ /* 0x000fe40004800000 */
[----:B------:R-:W-:Y:S01]  /*bc50*/  FSEL R232, R193, -INF , !P5 ;  /* 0xff800000c1e87808 */ /* 0x000fe20006800000 */
[----:B------:R-:W-:Y:S01]  /*bc60*/  HMMA.16816.F32 R176, R4, R62, RZ ;  /* 0x0000003e04b0723c */ /* 0x000fe200000018ff */
[C---:B------:R-:W-:Y:S02]  /*bc70*/  ISETP.GE.AND P2, PT, R2.reuse, R54, PT ;  /* 0x000000360200720c */ /* 0x040fe40003f46270 */
[C---:B------:R-:W-:Y:S02]  /*bc80*/  ISETP.GE.AND P1, PT, R2.reuse, R52, PT ;  /* 0x000000340200720c */ /* 0x040fe40003f26270 */
[----:B------:R-:W-:-:S02]  /*bc90*/  ISETP.GE.AND P5, PT, R2, R55, PT ;  /* 0x000000370200720c */ /* 0x000fc40003fa6270 */
[----:B------:R-:W-:Y:S01]  /*bca0*/  FSEL R233, R194, -INF , !P0 ;  /* 0xff800000c2e97808 */ /* 0x000fe20004000000 */
[----:B------:R-:W-:Y:S01]  /*bcb0*/  HMMA.16816.F32 R172, R4, R66, RZ ;  /* 0x0000004204ac723c */ /* 0x000fe200000018ff */
[----:B------:R-:W1:Y:S01]  /*bcc0*/  LDSM.16.M88.4 R4, [R219+0x6800] ;  /* 0x00680000db04783b */ /* 0x000e620000000200 */
[----:B------:R-:W-:Y:S02]  /*bcd0*/  FSEL R234, R195, -INF , !P2 ;  /* 0xff800000c3ea7808 */ /* 0x000fe40005000000 */
[----:B------:R-:W-:Y:S02]  /*bce0*/  FSEL R192, R180, -INF , !P4 ;  /* 0xff800000b4c07808 */ /* 0x000fe40006000000 */
[----:B------:R-:W-:Y:S02]  /*bcf0*/  FSEL R193, R181, -INF , !P1 ;  /* 0xff800000b5c17808 */ /* 0x000fe40004800000 */
[----:B------:R-:W-:Y:S01]  /*bd00*/  HMMA.16816.F32 R240, R20, R138, R188 ;  /* 0x0000008a14f0723c */ /* 0x000fe200000018bc */
[----:B------:R-:W-:-:S02]  /*bd10*/  FSEL R194, R182, -INF , !P6 ;  /* 0xff800000b6c27808 */ /* 0x000fc40007000000 */
[----:B------:R-:W-:Y:S02]  /*bd20*/  FSEL R195, R183, -INF , !P5 ;  /* 0xff800000b7c37808 */ /* 0x000fe40006800000 */
[----:B------:R-:W-:Y:S02]  /*bd30*/  IADD3 R2, R0, 0x10, RZ ;  /* 0x0000001000027810 */ /* 0x000fe40007ffe0ff */
[----:B------:R-:W-:Y:S01]  /*bd40*/  FSEL R207, R207, -INF , !P3 ;  /* 0xff800000cfcf7808 */ /* 0x000fe20005800000 */
[----:B------:R-:W-:Y:S01]  /*bd50*/  HMMA.16816.F32 R184, R48, R60, RZ ;  /* 0x0000003c30b8723c */ /* 0x000fe200000018ff */
[C---:B------:R-:W-:Y:S02]  /*bd60*/  ISETP.GE.AND P3, PT, R2.reuse, R52, PT ;  /* 0x000000340200720c */ /* 0x040fe40003f66270 */
[C---:B------:R-:W-:Y:S02]  /*bd70*/  ISETP.GE.AND P4, PT, R2.reuse, R55, PT ;  /* 0x000000370200720c */ /* 0x040fe40003f86270 */
[----:B------:R-:W-:-:S02]  /*bd80*/  ISETP.GE.AND P1, PT, R2, R53, PT ;  /* 0x000000350200720c */ /* 0x000fc40003f26270 */
[----:B------:R-:W-:Y:S01]  /*bd90*/  ISETP.GE.AND P0, PT, R2, R54, PT ;  /* 0x000000360200720c */ /* 0x000fe20003f06270 */
[----:B------:R-:W-:Y:S01]  /*bda0*/  HMMA.16816.F32 R188, R48, R62, RZ ;  /* 0x0000003e30bc723c */ /* 0x000fe200000018ff */
[----:B------:R-:W-:-:S04]  /*bdb0*/  IADD3 R2, R0, 0x11, RZ ;  /* 0x0000001100027810 */ /* 0x000fc80007ffe0ff */
[C---:B------:R-:W-:Y:S02]  /*bdc0*/  ISETP.GE.AND P6, PT, R2.reuse, R52, PT ;  /* 0x000000340200720c */ /* 0x040fe40003fc6270 */
[C---:B------:R-:W-:Y:S01]  /*bdd0*/  ISETP.GE.AND P2, PT, R2.reuse, R55, PT ;  /* 0x000000370200720c */ /* 0x040fe20003f46270 */
[----:B------:R-:W-:Y:S01]  /*bde0*/  HMMA.16816.F32 R236, R16, R138, R200 ;  /* 0x0000008a10ec723c */ /* 0x000fe200000018c8 */
[----:B------:R-:W-:Y:S01]  /*bdf0*/  LDSM.16.M88.4 R136, [R219+0x8400] ;  /* 0x00840000db88783b */ /* 0x000fe20000000200 */
[----:B------:R-:W-:-:S06]  /*be00*/  ISETP.GE.AND P5, PT, R2, R53, PT ;  /* 0x000000350200720c */ /* 0x000fcc0003fa6270 */
[----:B------:R-:W-:Y:S01]  /*be10*/  HMMA.16816.F32 R200, R48, R66, RZ ;  /* 0x0000004230c8723c */ /* 0x000fe200000018ff */
[----:B------:R-:W2:Y:S07]  /*be20*/  LDSM.16.M88.4 R48, [R217+0x7800] ;  /* 0x00780000d930783b */ /* 0x000eae0000000200 */
[C---:B-1----:R-:W-:Y:S08]  /*be30*/  HMMA.16816.F32 R64, R40.reuse, R4, R56 ;  /* 0x000000042840723c */ /* 0x042ff00000001838 */
[C---:B------:R-:W-:Y:S08]  /*be40*/  HMMA.16816.F32 R60, R40.reuse, R6, R176 ;  /* 0x00000006283c723c */ /* 0x040ff000000018b0 */
[----:B------:R-:W-:Y:S01]  /*be50*/  HMMA.16816.F32 R56, R40, R134, R172 ;  /* 0x000000862838723c */ /* 0x000fe200000018ac */
[----:B------:R-:W-:Y:S07]  /*be60*/  LDSM.16.M88.4 R40, [R219+0x7c00] ;  /* 0x007c0000db28783b */ /* 0x000fee0000000200 */
[C---:B------:R-:W-:Y:S08]  /*be70*/  HMMA.16816.F32 R172, R44.reuse, R4, R184 ;  /* 0x000000042cac723c */ /* 0x040ff000000018b8 */
[----:B------:R-:W-:Y:S01]  /*be80*/  HMMA.16816.F32 R176, R44, R6, R188 ;  /* 0x000000062cb0723c */ /* 0x000fe200000018bc */
[----:B------:R-:W1:Y:S07]  /*be90*/  LDSM.16.M88.4 R4, [R217+0x7c00] ;  /* 0x007c0000d904783b */ /* 0x000e6e0000000200 */
[C---:B--2---:R-:W-:Y:S08]  /*bea0*/  HMMA.16816.F32 R64, R32.reuse, R48, R64 ;  /* 0x000000302040723c */ /* 0x044ff00000001840 */
[----:B------:R-:W-:Y:S08]  /*beb0*/  HMMA.16816.F32 R60, R32, R50, R60 ;  /* 0x00000032203c723c */ /* 0x000ff0000000183c */
[----:B------:R-:W-:Y:S08]  /*bec0*/  HMMA.16816.F32 R132, R44, R134, R200 ;  /* 0x000000862c84723c */ /* 0x000ff000000018c8 */
[C---:B------:R-:W-:Y:S08]  /*bed0*/  HMMA.16816.F32 R44, R36.reuse, R48, R172 ;  /* 0x00000030242c723c */ /* 0x040ff000000018ac */
[----:B------:R-:W-:Y:S08]  /*bee0*/  HMMA.16816.F32 R172, R36, R50, R176 ;  /* 0x0000003224ac723c */ /* 0x000ff000000018b0 */
[C---:B-1----:R-:W-:Y:S08]  /*bef0*/  HMMA.16816.F32 R180, R32.reuse, R4, R208 ;  /* 0x0000000420b4723c */ /* 0x042ff000000018d0 */
[----:B------:R-:W-:Y:S01]  /*bf00*/  HMMA.16816.F32 R56, R32, R6, R56 ;  /* 0x000000062038723c */ /* 0x000fe20000001838 */
[----:B------:R-:W1:Y:S07]  /*bf10*/  LDSM.16.M88.4 R32, [R219+0x7800] ;  /* 0x00780000db20783b */ /* 0x000e6e0000000200 */
[C---:B------:R-:W-:Y:S08]  /*bf20*/  HMMA.16816.F32 R176, R36.reuse, R4, R228 ;  /* 0x0000000424b0723c */ /* 0x040ff000000018e4 */
[----:B------:R-:W-:Y:S01]  /*bf30*/  HMMA.16816.F32 R48, R36, R6, R132 ;  /* 0x000000062430723c */ /* 0x000fe20000001884 */
[----:B------:R-:W2:Y:S07]  /*bf40*/  LDSM.16.M88.4 R4, [R217+0x8c00] ;  /* 0x008c0000d904783b */ /* 0x000eae0000000200 */
[C---:B------:R-:W-:Y:S08]  /*bf50*/  HMMA.16816.F32 R132, R24.reuse, R40, R180 ;  /* 0x000000281884723c */ /* 0x040ff000000018b4 */
[----:B------:R-:W-:Y:S08]  /*bf60*/  HMMA.16816.F32 R56, R24, R42, R56 ;  /* 0x0000002a1838723c */ /* 0x000ff00000001838 */
[----:B------:R-:W-:Y:S08]  /*bf70*/  HMMA.16816.F32 R224, R12, R136, R224 ;  /* 0x000000880ce0723c */ /* 0x000ff000000018e0 */
[C---:B-1----:R-:W-:Y:S08]  /*bf80*/  HMMA.16816.F32 R64, R24.reuse, R32, R64 ;  /* 0x000000201840723c */ /* 0x042ff00000001840 */
[----:B------:R-:W-:Y:S01]  /*bf90*/  HMMA.16816.F32 R60, R24, R34, R60 ;  /* 0x00000022183c723c */ /* 0x000fe2000000183c */
[----:B------:R-:W1:Y:S07]  /*bfa0*/  LDSM.16.M88.4 R24, [R217+0x8800] ;  /* 0x00880000d918783b */ /* 0x000e6e0000000200 */
[----:B------:R-:W-:Y:S01]  /*bfb0*/  HMMA.16816.F32 R44, R28, R32, R44 ;  /* 0x000000201c2c723c */ /* 0x000fe2000000182c */
[----:B------:R-:W-:-:S02]  /*bfc0*/  FSEL R224, R224, -INF , !P3 ;  /* 0xff800000e0e07808 */ /* 0x000fc40005800000 */
[----:B------:R-:W-:Y:S02]  /*bfd0*/  ISETP.GE.AND P3, PT, R2, R54, PT ;  /* 0x000000360200720c */ /* 0x000fe40003f66270 */
[----:B------:R-:W-:Y:S02]  /*bfe0*/  IADD3 R2, R0, 0x19, RZ ;  /* 0x0000001900027810 */ /* 0x000fe40007ffe0ff */
[----:B------:R-:W-:Y:S01]  /*bff0*/  FSEL R227, R227, -INF , !P2 ;  /* 0xff800000e3e37808 */ /* 0x000fe20005000000 */
[----:B------:R-:W-:Y:S01]  /*c000*/  HMMA.16816.F32 R36, R28, R34, R172 ;  /* 0x000000221c24723c */ /* 0x000fe200000018ac */
[C---:B------:R-:W-:Y:S02]  /*c010*/  ISETP.GE.AND P2, PT, R3.reuse, R53, PT ;  /* 0x000000350300720c */ /* 0x040fe40003f46270 */
[----:B------:R-:W-:Y:S02]  /*c020*/  FSEL R226, R226, -INF , !P4 ;  /* 0xff800000e2e27808 */ /* 0x000fe40006000000 */
[----:B------:R-:W-:-:S02]  /*c030*/  ISETP.GE.AND P4, PT, R3, R52, PT ;  /* 0x000000340300720c */ /* 0x000fc40003f86270 */
[----:B------:R-:W-:Y:S01]  /*c040*/  FSEL R225, R225, -INF , !P6 ;  /* 0xff800000e1e17808 */ /* 0x000fe20007000000 */
[----:B------:R-:W-:Y:S01]  /*c050*/  HMMA.16816.F32 R32, R28, R40, R176 ;  /* 0x000000281c20723c */ /* 0x000fe200000018b0 */
[----:B------:R-:W-:-:S07]  /*c060*/  ISETP.GE.AND P6, PT, R3, R55, PT ;  /* 0x000000370300720c */ /* 0x000fce0003fc6270 */
[----:B------:R-:W-:Y:S01]  /*c070*/  HMMA.16816.F32 R40, R28, R42, R48 ;  /* 0x0000002a1c28723c */ /* 0x000fe20000001830 */
[----:B------:R-:W3:Y:S07]  /*c080*/  LDSM.16.M88.4 R28, [R219+0x8800] ;  /* 0x00880000db1c783b */ /* 0x000eee0000000200 */
[C---:B--2---:R-:W-:Y:S08]  /*c090*/  HMMA.16816.F32 R132, R16.reuse, R4, R132 ;  /* 0x000000041084723c */ /* 0x044ff00000001884 */
[C---:B-1----:R-:W-:Y:S08]  /*c0a0*/  HMMA.16816.F32 R64, R16.reuse, R24, R64 ;  /* 0x000000181040723c */ /* 0x042ff00000001840 */
[C---:B------:R-:W-:Y:S08]  /*c0b0*/  HMMA.16816.F32 R60, R16.reuse, R26, R60 ;  /* 0x0000001a103c723c */ /* 0x040ff0000000183c */
[----:B------:R-:W-:Y:S08]  /*c0c0*/  HMMA.16816.F32 R56, R16, R6, R56 ;  /* 0x000000061038723c */ /* 0x000ff00000001838 */
[C---:B------:R-:W-:Y:S08]  /*c0d0*/  HMMA.16816.F32 R16, R20.reuse, R24, R44 ;  /* 0x000000181410723c */ /* 0x040ff0000000182c */
[C---:B------:R-:W-:Y:S08]  /*c0e0*/  HMMA.16816.F32 R44, R20.reuse, R26, R36 ;  /* 0x0000001a142c723c */ /* 0x040ff00000001824 */
[C---:B------:R-:W-:Y:S08]  /*c0f0*/  HMMA.16816.F32 R36, R20.reuse, R4, R32 ;  /* 0x000000041424723c */ /* 0x040ff00000001820 */
[----:B------:R-:W-:Y:S01]  /*c100*/  HMMA.16816.F32 R40, R20, R6, R40 ;  /* 0x000000061428723c */ /* 0x000fe20000001828 */
[----:B------:R-:W1:Y:S01]  /*c110*/  LDSM.16.M88.4 R4, [R219+0x8c00] ;  /* 0x008c0000db04783b */ /* 0x000e620000000200 */
[----:B------:R-:W-:-:S06]  /*c120*/  DEPBAR.LE SB0, 0x0 ;  /* 0x000080000000791a */ /* 0x000fcc0000000000 */
[C---:B------:R-:W-:Y:S08]  /*c130*/  HMMA.16816.F32 R212, R8.reuse, R136, R212 ;  /* 0x0000008808d4723c */ /* 0x040ff000000018d4 */
[-C--:B------:R-:W-:Y:S08]  /*c140*/  HMMA.16816.F32 R24, R8, R138.reuse, R236 ;  /* 0x0000008a0818723c */ /* 0x080ff000000018ec */
[C---:B------:R-:W-:Y:S08]  /*c150*/  HMMA.16816.F32 R136, R12.reuse, R138, R240 ;  /* 0x0000008a0c88723c */ /* 0x040ff000000018f0 */
[----:B---3--:R-:W-:Y:S01]  /*c160*/  HMMA.16816.F32 R16, R12, R28, R16 ;  /* 0x0000001c0c10723c */ /* 0x008fe20000001810 */
[----:B------:R-:W-:Y:S01]  /*c170*/  FSEL R174, R213, -INF , !P5 ;  /* 0xff800000d5ae7808 */ /* 0x000fe20006800000 */
[----:B------:R-:W-:Y:S01]  /*c180*/  BAR.SYNC.DEFER_BLOCKING 0x0 ;  /* 0x0000000000007b1d */ /* 0x000fe20000010000 */
[----:B------:R-:W-:-:S02]  /*c190*/  ISETP.GE.AND P5, PT, R2, R53, PT ;  /* 0x000000350200720c */ /* 0x000fc40003fa6270 */
[----:B------:R-:W-:Y:S02]  /*c1a0*/  FSEL R175, R212, -INF , !P1 ;  /* 0xff800000d4af7808 */ /* 0x000fe40004800000 */
[----:B------:R-:W-:Y:S01]  /*c1b0*/  FSEL R176, R214, -INF , !P0 ;  /* 0xff800000d6b07808 */ /* 0x000fe20004000000 */
[C---:B------:R-:W-:Y:S01]  /*c1c0*/  HMMA.16816.F32 R20, R8.reuse, R28, R64 ;  /* 0x0000001c0814723c */ /* 0x040fe20000001840 */
[----:B------:R-:W-:Y:S02]  /*c1d0*/  FSEL R172, R24, -INF , !P2 ;  /* 0xff80000018ac7808 */ /* 0x000fe40005000000 */
[----:B------:R-:W-:Y:S02]  /*c1e0*/  FSEL R173, R25, -INF , !P5 ;  /* 0xff80000019ad7808 */ /* 0x000fe40006800000 */
[----:B------:R-:W-:Y:S02]  /*c1f0*/  ISETP.GE.AND P1, PT, R3, R54, PT ;  /* 0x000000360300720c */ /* 0x000fe40003f26270 */
[C---:B------:R-:W-:Y:S01]  /*c200*/  ISETP.GE.AND P2, PT, R2.reuse, R52, PT ;  /* 0x000000340200720c */ /* 0x040fe20003f46270 */
[----:B------:R-:W-:Y:S01]  /*c210*/  HMMA.16816.F32 R32, R8, R30, R60 ;  /* 0x0000001e0820723c */ /* 0x000fe2000000183c */
[----:B------:R-:W-:-:S02]  /*c220*/  ISETP.GE.AND P5, PT, R2, R55, PT ;  /* 0x000000370200720c */ /* 0x000fc40003fa6270 */
[----:B------:R-:W-:Y:S02]  /*c230*/  ISETP.GE.AND P0, PT, R2, R54, PT ;  /* 0x000000360200720c */ /* 0x000fe40003f06270 */
[----:B------:R-:W-:Y:S02]  /*c240*/  IADD3 R2, R0, 0x20, RZ ;  /* 0x0000002000027810 */ /* 0x000fe40007ffe0ff */
[----:B------:R-:W-:Y:S01]  /*c250*/  FSEL R65, R215, -INF , !P3 ;  /* 0xff800000d7417808 */ /* 0x000fe20005800000 */
[----:B------:R-:W-:Y:S01]  /*c260*/  HMMA.16816.F32 R28, R12, R30, R44 ;  /* 0x0000001e0c1c723c */ /* 0x000fe2000000182c */
[----:B------:R-:W-:Y:S02]  /*c270*/  FSEL R66, R136, -INF , !P4 ;  /* 0xff80000088427808 */ /* 0x000fe40006000000 */
[----:B------:R-:W-:Y:S02]  /*c280*/  FSEL R137, R137, -INF , !P2 ;  /* 0xff80000089897808 */ /* 0x000fe40005000000 */
[----:B------:R-:W-:-:S02]  /*c290*/  FSEL R64, R26, -INF , !P1 ;  /* 0xff8000001a407808 */ /* 0x000fc40004800000 */
[C---:B------:R-:W-:Y:S02]  /*c2a0*/  ISETP.GE.AND P3, PT, R2.reuse, R52, PT ;  /* 0x000000340200720c */ /* 0x040fe40003f66270 */
[C---:B------:R-:W-:Y:S02]  /*c2b0*/  ISETP.GE.AND P4, PT, R2.reuse, R55, PT ;  /* 0x000000370200720c */ /* 0x040fe40003f86270 */
[C---:B------:R-:W-:Y:S02]  /*c2c0*/  ISETP.GE.AND P2, PT, R2.reuse, R53, PT ;  /* 0x000000350200720c */ /* 0x040fe40003f46270 */
[----:B------:R-:W-:Y:S02]  /*c2d0*/  ISETP.GE.AND P1, PT, R2, R54, PT ;  /* 0x000000360200720c */ /* 0x000fe40003f26270 */
[----:B------:R-:W-:Y:S02]  /*c2e0*/  IADD3 R2, R0, 0x21, RZ ;  /* 0x0000002100027810 */ /* 0x000fe40007ffe0ff */
[----:B------:R-:W-:-:S02]  /*c2f0*/  FSEL R60, R27, -INF , !P0 ;  /* 0xff8000001b3c7808 */ /* 0x000fc40004000000 */
[----:B------:R-:W-:Y:S01]  /*c300*/  FSEL R138, R138, -INF , !P6 ;  /* 0xff8000008a8a7808 */ /* 0x000fe20007000000 */
[C---:B-1----:R-:W-:Y:S01]  /*c310*/  HMMA.16816.F32 R24, R12.reuse, R4, R36 ;  /* 0x000000040c18723c */ /* 0x042fe20000001824 */
[C---:B------:R-:W-:Y:S02]  /*c320*/  ISETP.GE.AND P6, PT, R2.reuse, R52, PT ;  /* 0x000000340200720c */ /* 0x040fe40003fc6270 */
[----:B------:R-:W-:Y:S02]  /*c330*/  ISETP.GE.AND P0, PT, R2, R55, PT ;  /* 0x000000370200720c */ /* 0x000fe40003f06270 */
[----:B------:R-:W-:Y:S02]  /*c340*/  FSEL R189, R16, -INF , !P3 ;  /* 0xff80000010bd7808 */ /* 0x000fe40005800000 */
[----:B------:R-:W-:Y:S01]  /*c350*/  FSEL R188, R17, -INF , !P6 ;  /* 0xff80000011bc7808 */ /* 0x000fe20007000000 */
[----:B------:R-:W-:Y:S01]  /*c360*/  HMMA.16816.F32 R12, R12, R6, R40 ;  /* 0x000000060c0c723c */ /* 0x000fe20000001828 */
[----:B------:R-:W-:-:S02]  /*c370*/  FSEL R200, R18, -INF , !P4 ;  /* 0xff80000012c87808 */ /* 0x000fc40006000000 */
[----:B------:R-:W-:Y:S02]  /*c380*/  FSEL R202, R19, -INF , !P0 ;  /* 0xff80000013ca7808 */ /* 0x000fe40004000000 */
[----:B------:R-:W-:Y:S02]  /*c390*/  IADD3 R3, R0, 0x28, RZ ;  /* 0x0000002800037810 */ /* 0x000fe40007ffe0ff */
[----:B------:R-:W-:Y:S01]  /*c3a0*/  FSEL R139, R139, -INF , !P5 ;  /* 0xff8000008b8b7808 */ /* 0x000fe20006800000 */
[----:B------:R-:W-:Y:S01]  /*c3b0*/  HMMA.16816.F32 R16, R8, R4, R132 ;  /* 0x000000040810723c */ /* 0x000fe20000001884 */
[CC--:B------:R-:W-:Y:S02]  /*c3c0*/  ISETP.GE.AND P5, PT, R2.reuse, R53.reuse, PT ;  /* 0x000000350200720c */ /* 0x0c0fe40003fa6270 */
[----:B------:R-:W-:Y:S02]  /*c3d0*/  ISETP.GE.AND P3, PT, R2, R54, PT ;  /* 0x000000360200720c */ /* 0x000fe40003f66270 */
[----:B------:R-:W-:-:S02]  /*c3e0*/  ISETP.GE.AND P0, PT, R3, R53, PT ;  /* 0x000000350300720c */ /* 0x000fc40003f06270 */
[----:B------:R-:W-:Y:S01]  /*c3f0*/  IADD3 R2, R0, 0x29, RZ ;  /* 0x0000002900027810 */ /* 0x000fe20007ffe0ff */
[----:B------:R-:W-:Y:S01]  /*c400*/  HMMA.16816.F32 R8, R8, R6, R56 ;  /* 0x000000060808723c */ /* 0x000fe20000001838 */
[----:B------:R-:W-:Y:S02]  /*c410*/  FSEL R177, R21, -INF , !P5 ;  /* 0xff80000015b17808 */ /* 0x000fe40006800000 */
[----:B------:R-:W-:Y:S02]  /*c420*/  FSEL R178, R32, -INF , !P0 ;  /* 0xff80000020b27808 */ /* 0x000fe40004000000 */
[C---:B------:R-:W-:Y:S02]  /*c430*/  ISETP.GE.AND P6, PT, R3.reuse, R52, PT ;  /* 0x000000340300720c */ /* 0x040fe40003fc6270 */
[C---:B------:R-:W-:Y:S02]  /*c440*/  ISETP.GE.AND P4, PT, R3.reuse, R55, PT ;  /* 0x000000370300720c */ /* 0x040fe40003f86270 */
[----:B------:R-:W-:-:S02]  /*c450*/  ISETP.GE.AND P5, PT, R3, R54, PT ;  /* 0x000000360300720c */ /* 0x000fc40003fa6270 */
[-C--:B------:R-:W-:Y:S02]  /*c460*/  ISETP.GE.AND P0, PT, R2, R52.reuse, PT ;  /* 0x000000340200720c */ /* 0x080fe40003f06270 */
[----:B------:R-:W-:Y:S02]  /*c470*/  IADD3 R3, R0, 0x31, RZ ;  /* 0x0000003100037810 */ /* 0x000fe40007ffe0ff */
[----:B------:R-:W-:Y:S02]  /*c480*/  FSEL R61, R20, -INF , !P2 ;  /* 0xff800000143d7808 */ /* 0x000fe40005000000 */
[----:B------:R-:W-:Y:S02]  /*c490*/  FSEL R185, R29, -INF , !P0 ;  /* 0xff8000001db97808 */ /* 0x000fe40004000000 */
[----:B------:R-:W-:Y:S02]  /*c4a0*/  ISETP.GE.AND P2, PT, R2, R53, PT ;  /* 0x000000350200720c */ /* 0x000fe40003f46270 */
[----:B------:R-:W-:-:S02]  /*c4b0*/  ISETP.GE.AND P0, PT, R3, R52, PT ;  /* 0x000000340300720c */ /* 0x000fc40003f06270 */
[----:B------:R-:W-:Y:S02]  /*c4c0*/  IADD3 R4, R0, 0x30, RZ ;  /* 0x0000003000047810 */ /* 0x000fe40007ffe0ff */
[----:B------:R-:W-:Y:S02]  /*c4d0*/  FSEL R179, R33, -INF , !P2 ;  /* 0xff80000021b37808 */ /* 0x000fe40005000000 */
[----:B------:R-:W-:Y:S02]  /*c4e0*/  FSEL R180, R22, -INF , !P1 ;  /* 0xff80000016b47808 */ /* 0x000fe40004800000 */
[----:B------:R-:W-:Y:S02]  /*c4f0*/  FSEL R214, R25, -INF , !P0 ;  /* 0xff80000019d67808 */ /* 0x000fe40004000000 */
[C---:B------:R-:W-:Y:S02]  /*c500*/  ISETP.GE.AND P2, PT, R2.reuse, R55, PT ;  /* 0x000000370200720c */ /* 0x040fe40003f46270 */
[----:B------:R-:W-:-:S02]  /*c510*/  ISETP.GE.AND P1, PT, R2, R54, PT ;  /* 0x000000360200720c */ /* 0x000fc40003f26270 */
[-C--:B------:R-:W-:Y:S02]  /*c520*/  ISETP.GE.AND P0, PT, R4, R53.reuse, PT ;  /* 0x000000350400720c */ /* 0x080fe40003f06270 */
[----:B------:R-:W-:Y:S02]  /*c530*/  IADD3 R2, R0, 0x38, RZ ;  /* 0x0000003800027810 */ /* 0x000fe40007ffe0ff */
[----:B------:R-:W-:Y:S02]  /*c540*/  FSEL R190, R16, -INF , !P0 ;  /* 0xff80000010be7808 */ /* 0x000fe40004000000 */
[----:B------:R-:W-:Y:S02]  /*c550*/  ISETP.GE.AND P0, PT, R2, R53, PT ;  /* 0x000000350200720c */ /* 0x000fe40003f06270 */
[----:B------:R-:W-:Y:S02]  /*c560*/  FSEL R187, R31, -INF , !P2 ;  /* 0xff8000001fbb7808 */ /* 0x000fe40005000000 */
[----:B------:R-:W-:-:S02]  /*c570*/  FSEL R201, R8, -INF , !P0 ;  /* 0xff80000008c97808 */ /* 0x000fc40004000000 */
[C---:B------:R-:W-:Y:S02]  /*c580*/  ISETP.GE.AND P0, PT, R3.reuse, R54, PT ;  /* 0x000000360300720c */ /* 0x040fe40003f06270 */
[----:B------:R-:W-:Y:S02]  /*c590*/  ISETP.GE.AND P2, PT, R3, R55, PT ;  /* 0x000000370300720c */ /* 0x000fe40003f46270 */
[----:B------:R-:W-:Y:S02]  /*c5a0*/  FSEL R208, R19, -INF , !P0 ;  /* 0xff80000013d07808 */ /* 0x000fe40004000000 */
[----:B------:R-:W-:Y:S02]  /*c5b0*/  FSEL R183, R35, -INF , !P1 ;  /* 0xff80000023b77808 */ /* 0x000fe40004800000 */
[----:B------:R-:W-:Y:S02]  /*c5c0*/  FSEL R231, R27, -INF , !P2 ;  /* 0xff8000001be77808 */ /* 0x000fe40005000000 */
[----:B------:R-:W-:-:S02]  /*c5d0*/  PLOP3.LUT P0, PT, PT, PT, UP0, 0x80, 0x0 ;  /* 0x000000000000781c */ /* 0x000fc40003f0f008 */
[----:B------:R-:W-:Y:S02]  /*c5e0*/  ISETP.GE.AND P1, PT, R4, R55, PT ;  /* 0x000000370400720c */ /* 0x000fe40003f26270 */
[----:B------:R-:W-:Y:S02]  /*c5f0*/  ISETP.GE.AND P2, PT, R3, R53, PT ;  /* 0x000000350300720c */ /* 0x000fe40003f46270 */
[----:B------:R-:W-:Y:S02]  /*c600*/  IADD3 R0, R0, 0x39, RZ ;  /* 0x0000003900007810 */ /* 0x000fe40007ffe0ff */
[----:B------:R-:W-:Y:S02]  /*c610*/  FSEL R133, R23, -INF , !P3 ;  /* 0xff80000017857808 */ /* 0x000fe40005800000 */
[----:B------:R-:W-:Y:S02]  /*c620*/  FSEL R230, R26, -INF , !P1 ;  /* 0xff8000001ae67808 */ /* 0x000fe40004800000 */
[----:B------:R-:W-:-:S02]  /*c630*/  FSEL R191, R17, -INF , !P2 ;  /* 0xff80000011bf7808 */ /* 0x000fc40005000000 */
[C---:B------:R-:W-:Y:S02]  /*c640*/  ISETP.GE.AND P3, PT, R4.reuse, R52, PT ;  /* 0x000000340400720c */ /* 0x040fe40003f66270 */
[----:B------:R-:W-:Y:S02]  /*c650*/  ISETP.GE.AND P1, PT, R4, R54, PT ;  /* 0x000000360400720c */ /* 0x000fe40003f26270 */
[----:B------:R-:W-:Y:S02]  /*c660*/  ISETP.GE.AND P2, PT, R0, R53, PT ;  /* 0x000000350000720c */ /* 0x000fe40003f46270 */
[----:B------:R-:W-:Y:S02]  /*c670*/  FSEL R184, R28, -INF , !P6 ;  /* 0xff8000001cb87808 */ /* 0x000fe40007000000 */
[----:B------:R-:W-:Y:S02]  /*c680*/  FSEL R181, R34, -INF , !P5 ;  /* 0xff80000022b57808 */ /* 0x000fe40006800000 */
[----:B------:R-:W-:-:S02]  /*c690*/  FSEL R186, R30, -INF , !P4 ;  /* 0xff8000001eba7808 */ /* 0x000fc40006000000 */
[----:B------:R-:W-:Y:S02]  /*c6a0*/  FSEL R229, R24, -INF , !P3 ;  /* 0xff80000018e57808 */ /* 0x000fe40005800000 */
[----:B------:R-:W-:Y:S02]  /*c6b0*/  FSEL R203, R9, -INF , !P2 ;  /* 0xff80000009cb7808 */ /* 0x000fe40005000000 */
[----:B------:R-:W-:Y:S02]  /*c6c0*/  FSEL R209, R18, -INF , !P1 ;  /* 0xff80000012d17808 */ /* 0x000fe40004800000 */
[-C--:B------:R-:W-:Y:S02]  /*c6d0*/  ISETP.GE.AND P6, PT, R2, R52.reuse, PT ;  /* 0x000000340200720c */ /* 0x080fe40003fc6270 */
[----:B------:R-:W-:Y:S02]  /*c6e0*/  ISETP.GE.AND P5, PT, R0, R52, PT ;  /* 0x000000340000720c */ /* 0x000fe40003fa6270 */
[----:B------:R-:W-:-:S02]  /*c6f0*/  ISETP.GE.AND P4, PT, R2, R55, PT ;  /* 0x000000370200720c */ /* 0x000fc40003f86270 */
[----:B------:R-:W-:Y:S02]  /*c700*/  ISETP.GE.AND P3, PT, R0, R55, PT ;  /* 0x000000370000720c */ /* 0x000fe40003f66270 */
[-C--:B------:R-:W-:Y:S02]  /*c710*/  ISETP.GE.AND P2, PT, R2, R54.reuse, PT ;  /* 0x000000360200720c */ /* 0x080fe40003f46270 */
        /* <DEDUP_REMOVED lines=8> */
[----:B------:R-:W2:Y:S04]  /*c7a0*/  LDL.64 R48, [R1+0x18] ;  /* 0x0000180001307983 */ /* 0x000ea80000100a00 */
[----:B------:R-:W3:Y:S01]  /*c7b0*/  LDL.64 R50, [R1+0x10] ;  /* 0x0000100001327983 */ /* 0x000ee20000100a00 */
[----:B------:R-:W-:-:S02]  /*c7c0*/  UIADD3 UR31, UR28, -0x4, URZ ;  /* 0xfffffffc1c1f7890 */ /* 0x000fc4000fffe03f */
[----:B------:R-:W-:Y:S02]  /*c7d0*/  ULDC.64 UR4, c[0x0][0x198] ;  /* 0x0000660000047ab9 */ /* 0x000fe40000000a00 */
        /* <DEDUP_REMOVED lines=24> */
.L_x_341:
[----:B------:R-:W2:Y:S04]  /*c960*/  LDL R6, [R1+0x40] ;  /* 0x0000400001067983 */ /* 0x000ea80000100800 */
[----:B-1----:R-:W3:Y:S04]  /*c970*/  LDL R4, [R1+0x50] ;  /* 0x0000500001047983 */ /* 0x002ee80000100800 */
[----:B------:R-:W4:Y:S04]  /*c980*/  LDL R8, [R1+0x4] ;  /* 0x0000040001087983 */ /* 0x000f280000100800 */
[----:B------:R-:W5:Y:S01]  /*c990*/  LDL R7, [R1] ;  /* 0x0000000001077983 */ /* 0x000f620000100800 */
[----:B------:R-:W-:-:S02]  /*c9a0*/  FMNMX.FTZ R0, R246, R196, !PT ;  /* 0x000000c4f6007209 */ /* 0x000fc40007810000 */
[----:B------:R-:W-:Y:S02]  /*c9b0*/  FMNMX.FTZ R2, R245, R198, !PT ;  /* 0x000000c6f5027209 */ /* 0x000fe40007810000 */
[----:B------:R-:W-:Y:S01]  /*c9c0*/  FMNMX.FTZ R3, R244, R204, !PT ;  /* 0x000000ccf4037209 */ /* 0x000fe20007810000 */
[----:B------:R-:W-:Y:S01]  /*c9d0*/  USHF.L.U32 UR4, UR29, 0x1, URZ ;  /* 0x000000011d047899 */ /* 0x000fe2000800063f */
[----:B------:R-:W-:Y:S01]  /*c9e0*/  FMNMX.FTZ R0, R197, R0, !PT ;  /* 0x00000000c5007209 */ /* 0x000fe20007810000 */
[----:B------:R-:W-:Y:S01]  /*c9f0*/  IMAD.U32 R5, RZ, RZ, UR27 ;  /* 0x0000001bff057e24 */ /* 0x000fe2000f8e00ff */
[----:B------:R-:W1:Y:S01]  /*ca00*/  LDC.U8 R132, c[0x0][0x2d8] ;  /* 0x0000b600ff847b82 */ /* 0x000e620000000000 */
[----:B------:R-:W-:Y:S01]  /*ca10*/  IMAD.MOV.U32 R28, RZ, RZ, R247 ;  /* 0x000000ffff1c7224 */ /* 0x000fe200078e00f7 */
[----:B------:R-:W-:Y:S01]  /*ca20*/  FMNMX.FTZ R0, R192, R0, !PT ;  /* 0x00000000c0007209 */ /* 0x000fe20007810000 */
[----:B------:R-:W-:Y:S03]  /*ca30*/  LDSM.16.MT88.4 R36, [R218+0x9000] ;  /* 0x00900000da24783b */ /* 0x000fe60000004200 */
[----:B------:R-:W-:Y:S01]  /*ca40*/  FMNMX.FTZ R0, R193, R0, !PT ;  /* 0x00000000c1007209 */ /* 0x000fe20007810000 */
[----:B------:R-:W-:Y:S03]  /*ca50*/  LDSM.16.MT88.4 R32, [R216+0xb000] ;  /* 0x00b00000d820783b */ /* 0x000fe60000004200 */
[----:B------:R-:W-:-:S04]  /*ca60*/  FMNMX.FTZ R0, R224, R0, !PT ;  /* 0x00000000e0007209 */ /* 0x000fc80007810000 */
        /* <DEDUP_REMOVED lines=31> */
[----:B------:R-:W-:-:S04]  /*cc60*/  FMNMX.FTZ R0, R172, R0, !PT ;  /* 0x00000000ac007209 */ /* 0x000fc80007810000 */
[----:B------:R-:W-:Y:S01]  /*cc70*/  FMNMX.FTZ R0, R173, R0, !PT ;  /* 0x00000000ad007209 */ /* 0x000fe20007810000 */
[----:B------:R-:W1:Y:S02]  /*cc80*/  SHFL.BFLY PT, R14, R136, 0x1, 0x1f ;  /* 0x0c201f00880e7f89 */ /* 0x000e6400000e0000 */
[----:B-1----:R-:W-:-:S04]  /*cc90*/  FMNMX.FTZ R136, R136, R14, !PT ;  /* 0x0000000e88887209 */ /* 0x002fc80007810000 */
[C---:B------:R-:W-:Y:S01]  /*cca0*/  FSETP.NEU.FTZ.AND P3, PT, R136.reuse, -INF , PT ;  /* 0xff8000008800780b */ /* 0x040fe20003f7d000 */
[----:B------:R-:W-:-:S05]  /*ccb0*/  FMUL.FTZ R24, R136, c[0x0][0x23c] ;  /* 0x00008f0088187a20 */ /* 0x000fca0000410000 */
[----:B------:R-:W-:Y:S01]  /*ccc0*/  FSEL R24, R24, RZ, P3 ;  /* 0x000000ff18187208 */ /* 0x000fe20001800000 */
[----:B--2---:R-:W-:-:S04]  /*ccd0*/  IMAD.WIDE.U32 R62, R6, -0x2daee0ad, RZ ;  /* 0xd2511f53063e7825 */ /* 0x004fc800078e00ff */
[----:B---3--:R-:W-:Y:S01]  /*cce0*/  IMAD.WIDE.U32 R236, R4, -0x326172a9, RZ ;  /* 0xcd9e8d5704ec7825 */ /* 0x008fe200078e00ff */
[----:B------:R-:W-:-:S03]  /*ccf0*/  FMNMX.FTZ R4, R207, R3, !PT ;  /* 0x00000003cf047209 */ /* 0x000fc60007810000 */
[----:B----4-:R-:W-:Y:S01]  /*cd00*/  IMAD.WIDE.U32 R42, R8, -0x326172a9, RZ ;  /* 0xcd9e8d57082a7825 */ /* 0x010fe200078e00ff */
[----:B------:R-:W-:Y:S02]  /*cd10*/  LOP3.LUT R3, R63, UR4, R5, 0x96, !PT ;  /* 0x000000043f037c12 */ /* 0x000fe4000f8e9605 */
[----:B------:R-:W-:Y:S02]  /*cd20*/  FMNMX.FTZ R5, R231, R2, !PT ;  /* 0x00000002e7057209 */ /* 0x000fe40007810000 */
[-C--:B-----5:R-:W-:Y:S01]  /*cd30*/  LOP3.LUT R6, R43, R7.reuse, RZ, 0x3c, !PT ;  /* 0x000000072b067212 */ /* 0x0a0fe200078e3cff */
[----:B------:R-:W-:Y:S01]  /*cd40*/  IMAD.WIDE.U32 R2, R3, -0x326172a9, RZ ;  /* 0xcd9e8d5703027825 */ /* 0x000fe200078e00ff */
[----:B------:R-:W-:Y:S02]  /*cd50*/  LOP3.LUT R7, R237, R7, RZ, 0x3c, !PT ;  /* 0x00000007ed077212 */ /* 0x000fe400078e3cff */
[----:B------:R-:W-:Y:S02]  /*cd60*/  FMNMX.FTZ R9, R233, R4, !PT ;  /* 0x00000004e9097209 */ /* 0x000fe40007810000 */
[----:B------:R-:W-:Y:S01]  /*cd70*/  FMNMX.FTZ R4, R61, R0, !PT ;  /* 0x000000003d047209 */ /* 0x000fe20007810000 */
[----:B------:R-:W-:Y:S01]  /*cd80*/  IMAD.WIDE.U32 R44, R7, -0x2daee0ad, RZ ;  /* 0xd2511f53072c7825 */ /* 0x000fe200078e00ff */
[----:B------:R-:W-:-:S02]  /*cd90*/  FMNMX.FTZ R5, R228, R5, !PT ;  /* 0x00000005e4057209 */ /* 0x000fc40007810000 */
[----:B------:R-:W-:Y:S01]  /*cda0*/  LOP3.LUT R7, R3, UR15, R42, 0x96, !PT ;  /* 0x0000000f03077c12 */ /* 0x000fe2000f8e962a */
[----:B------:R-:W-:Y:S01]  /*cdb0*/  IMAD R182, R6, -0x2daee0ad, RZ ;  /* 0xd2511f5306b67824 */ /* 0x000fe200078e02ff */
[----:B------:R-:W-:Y:S02]  /*cdc0*/  LOP3.LUT R10, R249, UR13, R2, 0x96, !PT ;  /* 0x0000000df90a7c12 */ /* 0x000fe4000f8e9602 */
[----:B------:R-:W-:Y:S02]  /*cdd0*/  FMNMX.FTZ R6, R177, R4, !PT ;  /* 0x00000004b1067209 */ /* 0x000fe40007810000 */
[----:B------:R-:W-:Y:S01]  /*cde0*/  FMNMX.FTZ R0, R215, R5, !PT ;  /* 0x00000005d7007209 */ /* 0x000fe20007810000 */
[----:B------:R-:W-:Y:S01]  /*cdf0*/  IMAD.WIDE.U32 R4, R7, -0x2daee0ad, RZ ;  /* 0xd2511f5307047825 */ /* 0x000fe200078e00ff */
[----:B------:R-:W-:Y:S02]  /*ce00*/  LOP3.LUT R8, R45, UR14, R62, 0x96, !PT ;  /* 0x0000000e2d087c12 */ /* 0x000fe4000f8e963e */
[----:B------:R-:W-:Y:S01]  /*ce10*/  FMNMX.FTZ R6, R178, R6, !PT ;  /* 0x00000006b2067209 */ /* 0x000fe20007810000 */
[----:B------:R-:W-:Y:S01]  /*ce20*/  IMAD.WIDE.U32 R10, R10, -0x2daee0ad, RZ ;  /* 0xd2511f530a0a7825 */ /* 0x000fe200078e00ff */
[----:B------:R-:W-:-:S02]  /*ce30*/  FMNMX.FTZ R7, R234, R9, !PT ;  /* 0x00000009ea077209 */ /* 0x000fc40007810000 */
[----:B------:R-:W-:Y:S01]  /*ce40*/  FMNMX.FTZ R6, R179, R6, !PT ;  /* 0x00000006b3067209 */ /* 0x000fe20007810000 */
[----:B------:R-:W-:Y:S01]  /*ce50*/  IMAD.WIDE.U32 R26, R8, -0x326172a9, RZ ;  /* 0xcd9e8d57081a7825 */ /* 0x000fe200078e00ff */
[----:B------:R-:W-:Y:S02]  /*ce60*/  LOP3.LUT R8, R11, UR10, R4, 0x96, !PT ;  /* 0x0000000a0b087c12 */ /* 0x000fe4000f8e9604 */
[----:B------:R-:W-:Y:S02]  /*ce70*/  FMNMX.FTZ R4, R176, R7, !PT ;  /* 0x00000007b0047209 */ /* 0x000fe40007810000 */
[----:B------:R-:W-:Y:S02]  /*ce80*/  LOP3.LUT R9, R5, UR12, R182, 0x96, !PT ;  /* 0x0000000c05097c12 */ /* 0x000fe4000f8e96b6 */
[----:B------:R-:W-:Y:S02]  /*ce90*/  FMNMX.FTZ R134, R190, R6, !PT ;  /* 0x00000006be867209 */ /* 0x000fe40007810000 */
[----:B------:R-:W-:Y:S01]  /*cea0*/  FMNMX.FTZ R6, R65, R4, !PT ;  /* 0x0000000441067209 */ /* 0x000fe20007810000 */
[----:B------:R-:W1:Y:S01]  /*ceb0*/  SHFL.BFLY PT, R13, R0, 0x2, 0x1f ;  /* 0x0c401f00000d7f89 */ /* 0x000e6200000e0000 */
[----:B------:R-:W-:Y:S01]  /*cec0*/  LOP3.LUT R5, R3, UR15, R236, 0x96, !PT ;  /* 0x0000000f03057c12 */ /* 0x000fe2000f8e96ec */
[----:B------:R-:W-:Y:S01]  /*ced0*/  IMAD.WIDE.U32 R50, R8, -0x326172a9, RZ ;  /* 0xcd9e8d5708327825 */ /* 0x000fe200078e00ff */
[----:B------:R-:W-:-:S03]  /*cee0*/  LOP3.LUT R7, R27, UR13, R2, 0x96, !PT ;  /* 0x0000000d1b077c12 */ /* 0x000fc6000f8e9602 */
[----:B------:R-:W-:Y:S01]  /*cef0*/  IMAD.WIDE.U32 R2, R9, -0x326172a9, RZ ;  /* 0xcd9e8d5709027825 */ /* 0x000fe200078e00ff */
[----:B------:R-:W-:-:S04]  /*cf00*/  FMNMX.FTZ R6, R64, R6, !PT ;  /* 0x0000000640067209 */ /* 0x000fc80007810000 */
[----:B------:R-:W-:Y:S02]  /*cf10*/  LOP3.LUT R12, R51, UR9, R2, 0x96, !PT ;  /* 0x00000009330c7c12 */ /* 0x000fe4000f8e9602 */
[----:B------:R-:W-:Y:S01]  /*cf20*/  FMNMX.FTZ R2, R60, R6, !PT ;  /* 0x000000063c027209 */ /* 0x000fe20007810000 */
[----:B------:R-:W-:Y:S01]  /*cf30*/  IMAD.WIDE.U32 R4, R5, -0x2daee0ad, RZ ;  /* 0xd2511f5305047825 */ /* 0x000fe200078e00ff */
[----:B------:R-:W-:Y:S02]  /*cf40*/  LOP3.LUT R8, R3, UR11, R248, 0x96, !PT ;  /* 0x0000000b03087c12 */ /* 0x000fe4000f8e96f8 */
[----:B------:R-:W-:Y:S01]  /*cf50*/  FMNMX.FTZ R2, R180, R2, !PT ;  /* 0x00000002b4027209 */ /* 0x000fe20007810000 */
[----:B------:R-:W-:Y:S01]  /*cf60*/  IMAD.WIDE.U32 R6, R7, -0x2daee0ad, RZ ;  /* 0xd2511f5307067825 */ /* 0x000fe200078e00ff */
[----:B------:R-:W-:Y:S02]  /*cf70*/  LOP3.LUT R3, R5, UR12, R44, 0x96, !PT ;  /* 0x0000000c05037c12 */ /* 0x000fe4000f8e962c */
[----:B------:R-:W-:-:S02]  /*cf80*/  FMNMX.FTZ R5, R133, R2, !PT ;  /* 0x0000000285057209 */ /* 0x000fc40007810000 */
[----:B------:R-:W-:Y:S01]  /*cf90*/  FMNMX.FTZ R134, R191, R134, !PT ;  /* 0x00000086bf867209 */ /* 0x000fe20007810000 */
[----:B------:R-:W-:Y:S01]  /*cfa0*/  IMAD.WIDE.U32 R8, R8, -0x2daee0ad, RZ ;  /* 0xd2511f5308087825 */ /* 0x000fe200078e00ff */
[----:B------:R-:W-:Y:S02]  /*cfb0*/  LOP3.LUT R11, R7, UR10, R4, 0x96, !PT ;  /* 0x0000000a070b7c12 */ /* 0x000fe4000f8e9604 */
[----:B------:R-:W-:Y:S01]  /*cfc0*/  FMNMX.FTZ R4, R181, R5, !PT ;  /* 0x00000005b5047209 */ /* 0x000fe20007810000 */
[----:B------:R-:W-:Y:S01]  /*cfd0*/  IMAD.WIDE.U32 R2, R3, -0x326172a9, RZ ;  /* 0xcd9e8d5703027825 */ /* 0x000fe200078e00ff */
[----:B------:R-:W-:Y:S02]  /*cfe0*/  FMNMX.FTZ R134, R201, R134, !PT ;  /* 0x00000086c9867209 */ /* 0x000fe40007810000 */
[----:B------:R-:W-:Y:S02]  /*cff0*/  FMNMX.FTZ R7, R183, R4, !PT ;  /* 0x00000004b7077209 */ /* 0x000fe40007810000 */
[----:B------:R-:W-:-:S02]  /*d000*/  FMNMX.FTZ R134, R203, R134, !PT ;  /* 0x00000086cb867209 */ /* 0x000fc40007810000 */
[----:B------:R-:W-:Y:S01]  /*d010*/  LOP3.LUT R14, R9, UR8, R10, 0x96, !PT ;  /* 0x00000008090e7c12 */ /* 0x000fe2000f8e960a */
[----:B------:R-:W-:Y:S01]  /*d020*/  IMAD.WIDE.U32 R10, R11, -0x326172a9, RZ ;  /* 0xcd9e8d570b0a7825 */ /* 0x000fe200078e00ff */
[----:B------:R-:W-:Y:S02]  /*d030*/  LOP3.LUT R5, R3, UR11, R26, 0x96, !PT ;  /* 0x0000000b03057c12 */ /* 0x000fe4000f8e961a */
[----:B-1----:R-:W-:Y:S02]  /*d040*/  FMNMX.FTZ R0, R0, R13, !PT ;  /* 0x0000000d00007209 */ /* 0x002fe40007810000 */
[----:B------:R-:W-:Y:S01]  /*d050*/  FMNMX.FTZ R7, R209, R7, !PT ;  /* 0x00000007d1077209 */ /* 0x000fe20007810000 */
[----:B------:R-:W1:Y:S01]  /*d060*/  SHFL.BFLY PT, R15, R134, 0x2, 0x1f ;  /* 0x0c401f00860f7f89 */ /* 0x000e6200000e0000 */
[----:B------:R-:W-:Y:S01]  /*d070*/  IMAD.WIDE.U32 R4, R5, -0x2daee0ad, RZ ;  /* 0xd2511f5305047825 */ /* 0x000fe200078e00ff */
[----:B------:R-:W-:Y:S02]  /*d080*/  LOP3.LUT R9, R11, UR9, R2, 0x96, !PT ;  /* 0x000000090b097c12 */ /* 0x000fe4000f8e9602 */
[----:B------:R-:W2:Y:S01]  /*d090*/  SHFL.BFLY PT, R135, R0, 0x1, 0x1f ;  /* 0x0c201f0000877f89 */ /* 0x000ea200000e0000 */
[----:B------:R-:W-:-:S02]  /*d0a0*/  FMNMX.FTZ R2, R208, R7, !PT ;  /* 0x00000007d0027209 */ /* 0x000fc40007810000 */
[----:B------:R-:W-:Y:S02]  /*d0b0*/  LOP3.LUT R13, R5, UR8, R6, 0x96, !PT ;  /* 0x00000008050d7c12 */ /* 0x000fe4000f8e9606 */
[----:B------:R-:W-:-:S04]  /*d0c0*/  FMNMX.FTZ R6, R210, R2, !PT ;  /* 0x00000002d2067209 */ /* 0x000fc80007810000 */
[----:B------:R-:W-:Y:S01]  /*d0d0*/  FMNMX.FTZ R6, R211, R6, !PT ;  /* 0x00000006d3067209 */ /* 0x000fe20007810000 */
[----:B------:R-:W-:-:S04]  /*d0e0*/  IMAD.WIDE.U32 R46, R14, -0x326172a9, RZ ;  /* 0xcd9e8d570e2e7825 */ /* 0x000fc800078e00ff */
[----:B------:R-:W3:Y:S01]  /*d0f0*/  SHFL.BFLY PT, R14, R6, 0x2, 0x1f ;  /* 0x0c401f00060e7f89 */ /* 0x000ee200000e0000 */
[----:B------:R-:W-:-:S04]  /*d100*/  IMAD.WIDE.U32 R48, R12, -0x2daee0ad, RZ ;  /* 0xd2511f530c307825 */ /* 0x000fc800078e00ff */
[----:B------:R-:W-:Y:S01]  /*d110*/  FFMA.FTZ R3, R196, c[0x0][0x23c], -R24 ;  /* 0x00008f00c4037a23 */ /* 0x000fe20000010818 */
[----:B------:R-:W-:Y:S02]  /*d120*/  LOP3.LUT R8, R49, UR6, R8, 0x96, !PT ;  /* 0x0000000631087c12 */ /* 0x000fe4000f8e9608 */
[----:B-1----:R-:W-:Y:S01]  /*d130*/  FMNMX.FTZ R134, R134, R15, !PT ;  /* 0x0000000f86867209 */ /* 0x002fe20007810000 */
[----:B------:R1:W4:Y:S01]  /*d140*/  MUFU.EX2 R16, R3 ;  /* 0x0000000300107308 */ /* 0x0003220000000800 */
[----:B--2---:R-:W-:Y:S01]  /*d150*/  FMNMX.FTZ R135, R0, R135, !PT ;  /* 0x0000008700877209 */ /* 0x004fe20007810000 */
[--C-:B------:R-:W-:Y:S02]  /*d160*/  FFMA.FTZ R0, R197, c[0x0][0x23c], -R24.reuse ;  /* 0x00008f00c5007a23 */ /* 0x100fe40000010818 */
[----:B------:R-:W-:Y:S01]  /*d170*/  IMAD.WIDE.U32 R40, R9, -0x2daee0ad, RZ ;  /* 0xd2511f5309287825 */ /* 0x000fe200078e00ff */
[----:B------:R-:W2:Y:S03]  /*d180*/  SHFL.BFLY PT, R15, R134, 0x1, 0x1f ;  /* 0x0c201f00860f7f89 */ /* 0x000ea600000e0000 */
[----:B------:R-:W-:Y:S01]  /*d190*/  FFMA.FTZ R5, R193, c[0x0][0x23c], -R24 ;  /* 0x00008f00c1057a23 */ /* 0x000fe20000010818 */
[----:B------:R5:W-:Y:S01]  /*d1a0*/  MUFU.EX2 R239, R0 ;  /* 0x0000000000ef7308 */ /* 0x000be20000000800 */
[----:B-1----:R-:W-:-:S07]  /*d1b0*/  IMAD.WIDE.U32 R2, R8, -0x326172a9, RZ ;  /* 0xcd9e8d5708027825 */ /* 0x002fce00078e00ff */
[----:B------:R1:W1:Y:S01]  /*d1c0*/  MUFU.EX2 R29, R5 ;  /* 0x00000005001d7308 */ /* 0x0002620000000800 */
[C---:B------:R-:W-:Y:S02]  /*d1d0*/  LOP3.LUT R8, R2.reuse, 0xffff, RZ, 0xc0, !PT ;  /* 0x0000ffff02087812 */ /* 0x040fe400078ec0ff */
[----:B------:R-:W-:Y:S01]  /*d1e0*/  LOP3.LUT R12, R2, 0xff, RZ, 0xc0, !PT ;  /* 0x000000ff020c7812 */ /* 0x000fe200078ec0ff */
[----:B-----5:R-:W-:Y:S01]  /*d1f0*/  FFMA.FTZ R0, R192, c[0x0][0x23c], -R24 ;  /* 0x00008f00c0007a23 */ /* 0x020fe20000010818 */
[--C-:B------:R-:W-:Y:S02]  /*d200*/  SHF.R.U32.HI R7, RZ, 0x10, R2.reuse ;  /* 0x00000010ff077819 */ /* 0x100fe40000011602 */
[----:B------:R-:W-:Y:S02]  /*d210*/  SHF.R.U32.HI R11, RZ, 0x18, R2 ;  /* 0x00000018ff0b7819 */ /* 0x000fe40000011602 */
[----:B------:R-:W-:Y:S01]  /*d220*/  LOP3.LUT R2, R41, UR6, R4, 0x96, !PT ;  /* 0x0000000629027c12 */ /* 0x000fe2000f8e9604 */
[----:B------:R5:W-:Y:S01]  /*d230*/  MUFU.EX2 R197, R0 ;  /* 0x0000000000c57308 */ /* 0x000be20000000800 */
[----:B-1----:R-:W-:Y:S01]  /*d240*/  IMAD.WIDE.U32 R4, R13, -0x326172a9, RZ ;  /* 0xcd9e8d570d047825 */ /* 0x002fe200078e00ff */
[----:B------:R-:W-:-:S04]  /*d250*/  SHF.R.U32.HI R8, RZ, 0x8, R8 ;  /* 0x00000008ff087819 */ /* 0x000fc80000011608 */
[----:B------:R-:W-:Y:S02]  /*d260*/  LOP3.LUT R41, R5, UR7, R10, 0x96, !PT ;  /* 0x0000000705297c12 */ /* 0x000fe4000f8e960a */
[----:B---3--:R-:W-:Y:S01]  /*d270*/  FMNMX.FTZ R5, R6, R14, !PT ;  /* 0x0000000e06057209 */ /* 0x008fe20007810000 */
[----:B------:R-:W-:Y:S01]  /*d280*/  FMUL.FTZ R25, R135, c[0x0][0x23c] ;  /* 0x00008f0087197a20 */ /* 0x000fe20000410000 */
[----:B-----5:R-:W-:Y:S02]  /*d290*/  LOP3.LUT R0, R3, UR17, R46, 0x96, !PT ;  /* 0x0000001103007c12 */ /* 0x020fe4000f8e962e */
[----:B------:R-:W-:Y:S02]  /*d2a0*/  PRMT R22, R12, 0x5410, R8 ;  /* 0x000054100c167816 */ /* 0x000fe40000000008 */
[----:B------:R-:W-:Y:S02]  /*d2b0*/  LOP3.LUT R6, R0, 0xffff, RZ, 0xc0, !PT ;  /* 0x0000ffff00067812 */ /* 0x000fe400078ec0ff */
[----:B------:R-:W-:-:S02]  /*d2c0*/  FSETP.NEU.FTZ.AND P2, PT, R135, -INF , PT ;  /* 0xff8000008700780b */ /* 0x000fc40003f5d000 */
[----:B------:R-:W-:Y:S02]  /*d2d0*/  LOP3.LUT R8, R0, 0xff, RZ, 0xc0, !PT ;  /* 0x000000ff00087812 */ /* 0x000fe400078ec0ff */
[----:B------:R-:W-:Y:S02]  /*d2e0*/  SHF.R.U32.HI R6, RZ, 0x8, R6 ;  /* 0x00000008ff067819 */ /* 0x000fe40000011606 */
[----:B------:R-:W-:Y:S02]  /*d2f0*/  FSEL R25, R25, RZ, P2 ;  /* 0x000000ff19197208 */ /* 0x000fe40001000000 */
[----:B------:R-:W-:Y:S02]  /*d300*/  PRMT R20, R8, 0x5410, R6 ;  /* 0x0000541008147816 */ /* 0x000fe40000000006 */
[----:B------:R-:W1:Y:S01]  /*d310*/  SHFL.BFLY PT, R8, R5, 0x1, 0x1f ;  /* 0x0c201f0005087f89 */ /* 0x000e6200000e0000 */
[----:B------:R-:W-:Y:S01]  /*d320*/  LOP3.LUT R7, R7, 0xff, RZ, 0xc0, !PT ;  /* 0x000000ff07077812 */ /* 0x000fe200078ec0ff */
[----:B------:R-:W-:Y:S01]  /*d330*/  FFMA.FTZ R9, R198, c[0x0][0x23c], -R25 ;  /* 0x00008f00c6097a23 */ /* 0x000fe20000010819 */
[----:B--2---:R-:W-:Y:S01]  /*d340*/  FMNMX.FTZ R134, R134, R15, !PT ;  /* 0x0000000f86867209 */ /* 0x004fe20007810000 */
[----:B------:R-:W-:Y:S01]  /*d350*/  IMAD.WIDE.U32 R2, R2, -0x326172a9, RZ ;  /* 0xcd9e8d5702027825 */ /* 0x000fe200078e00ff */
[----:B------:R-:W-:Y:S01]  /*d360*/  PRMT R23, R7, 0x5410, R11 ;  /* 0x0000541007177816 */ /* 0x000fe2000000000b */
[----:B------:R2:W-:Y:S01]  /*d370*/  MUFU.EX2 R237, R9 ;  /* 0x0000000900ed7308 */ /* 0x0005e20000000800 */
[C---:B------:R-:W-:Y:S01]  /*d380*/  FSETP.NEU.FTZ.AND P1, PT, R134.reuse, -INF , PT ;  /* 0xff8000008600780b */ /* 0x040fe20003f3d000 */
[----:B------:R-:W-:Y:S01]  /*d390*/  FMUL.FTZ R18, R134, c[0x0][0x23c] ;  /* 0x00008f0086127a20 */ /* 0x000fe20000410000 */
[----:B------:R-:W-:-:S02]  /*d3a0*/  LOP3.LUT R12, R2, 0xff, RZ, 0xc0, !PT ;  /* 0x000000ff020c7812 */ /* 0x000fc400078ec0ff */
[--C-:B------:R-:W-:Y:S02]  /*d3b0*/  SHF.R.U32.HI R11, RZ, 0x10, R2.reuse ;  /* 0x00000010ff0b7819 */ /* 0x100fe40000011602 */
[----:B------:R-:W-:Y:S01]  /*d3c0*/  SHF.R.U32.HI R10, RZ, 0x18, R2 ;  /* 0x00000018ff0a7819 */ /* 0x000fe20000011602 */
[--C-:B------:R-:W-:Y:S01]  /*d3d0*/  FFMA.FTZ R7, R199, c[0x0][0x23c], -R25.reuse ;  /* 0x00008f00c7077a23 */ /* 0x100fe20000010819 */
[----:B------:R-:W-:Y:S02]  /*d3e0*/  LOP3.LUT R4, R3, UR17, R4, 0x96, !PT ;  /* 0x0000001103047c12 */ /* 0x000fe4000f8e9604 */
[----:B--2---:R-:W-:Y:S01]  /*d3f0*/  LOP3.LUT R9, R2, 0xffff, RZ, 0xc0, !PT ;  /* 0x0000ffff02097812 */ /* 0x004fe200078ec0ff */
[--C-:B------:R-:W-:Y:S01]  /*d400*/  FFMA.FTZ R2, R195, c[0x0][0x23c], -R25.reuse ;  /* 0x00008f00c3027a23 */ /* 0x100fe20000010819 */
[----:B------:R-:W-:Y:S01]  /*d410*/  FSEL R18, R18, RZ, P1 ;  /* 0x000000ff12127208 */ /* 0x000fe20000800000 */
[----:B------:R-:W-:Y:S02]  /*d420*/  FFMA.FTZ R3, R194, c[0x0][0x23c], -R25 ;  /* 0x00008f00c2037a23 */ /* 0x000fe40000010819 */
[----:B------:R2:W3:Y:S02]  /*d430*/  MUFU.EX2 R30, R2 ;  /* 0x00000002001e7308 */ /* 0x0004e40000000800 */
[----:B------:R-:W-:-:S06]  /*d440*/  FFMA.FTZ R6, R204, c[0x0][0x23c], -R18 ;  /* 0x00008f00cc067a23 */ /* 0x000fcc0000010812 */
[----:B------:R5:W-:Y:S01]  /*d450*/  MUFU.EX2 R192, R7 ;  /* 0x0000000700c07308 */ /* 0x000be20000000800 */
[----:B--2---:R-:W-:-:S07]  /*d460*/  SHF.R.U32.HI R2, RZ, 0x8, R9 ;  /* 0x00000008ff027819 */ /* 0x004fce0000011609 */
[----:B------:R2:W1:Y:S01]  /*d470*/  MUFU.EX2 R196, R3 ;  /* 0x0000000300c47308 */ /* 0x0004620000000800 */
[----:B------:R-:W-:Y:S01]  /*d480*/  PRMT R9, R12, 0x5410, R2 ;  /* 0x000054100c097816 */ /* 0x000fe20000000002 */
[----:B------:R-:W-:Y:S01]  /*d490*/  FFMA.FTZ R2, R205, c[0x0][0x23c], -R18 ;  /* 0x00008f00cd027a23 */ /* 0x000fe20000010812 */
[----:B-----5:R-:W-:-:S05]  /*d4a0*/  SHF.R.U32.HI R7, RZ, 0x18, R0 ;  /* 0x00000018ff077819 */ /* 0x020fca0000011600 */
[----:B------:R1:W-:Y:S01]  /*d4b0*/  MUFU.EX2 R198, R2 ;  /* 0x0000000200c67308 */ /* 0x0003e20000000800 */
[----:B--2---:R-:W-:Y:S02]  /*d4c0*/  SHF.R.U32.HI R3, RZ, 0x10, R0 ;  /* 0x00000010ff037819 */ /* 0x004fe40000011600 */
[----:B------:R-:W-:Y:S02]  /*d4d0*/  LOP3.LUT R0, R11, 0xff, RZ, 0xc0, !PT ;  /* 0x000000ff0b007812 */ /* 0x000fe400078ec0ff */
[----:B------:R-:W-:Y:S02]  /*d4e0*/  LOP3.LUT R3, R3, 0xff, RZ, 0xc0, !PT ;  /* 0x000000ff03037812 */ /* 0x000fe400078ec0ff */
[----:B------:R-:W-:Y:S02]  /*d4f0*/  PRMT R21, R0, 0x5410, R10 ;  /* 0x0000541000157816 */ /* 0x000fe4000000000a */
[----:B------:R-:W-:Y:S02]  /*d500*/  LOP3.LUT R0, R4, 0xffff, RZ, 0xc0, !PT ;  /* 0x0000ffff04007812 */ /* 0x000fe400078ec0ff */
[----:B-1----:R-:W-:Y:S01]  /*d510*/  FMNMX.FTZ R2, R5, R8, !PT ;  /* 0x0000000805027209 */ /* 0x002fe20007810000 */
[----:B------:R1:W-:Y:S01]  /*d520*/  MUFU.EX2 R247, R6 ;  /* 0x0000000600f77308 */ /* 0x0003e20000000800 */
[----:B------:R-:W-:-:S02]  /*d530*/  PRMT R13, R3, 0x5410, R7 ;  /* 0x00005410030d7816 */ /* 0x000fc40000000007 */
[----:B------:R-:W-:Y:S02]  /*d540*/  LOP3.LUT R7, R4, 0xff, RZ, 0xc0, !PT ;  /* 0x000000ff04077812 */ /* 0x000fe400078ec0ff */
[--C-:B------:R-:W-:Y:S01]  /*d550*/  SHF.R.U32.HI R3, RZ, 0x10, R4.reuse ;  /* 0x00000010ff037819 */ /* 0x100fe20000011604 */
[C---:B------:R-:W-:Y:S01]  /*d560*/  FMUL.FTZ R19, R2.reuse, c[0x0][0x23c] ;  /* 0x00008f0002137a20 */ /* 0x040fe20000410000 */
[----:B------:R-:W-:Y:S02]  /*d570*/  FSETP.NEU.FTZ.AND P0, PT, R2, -INF , PT ;  /* 0xff8000000200780b */ /* 0x000fe40003f1d000 */
[----:B------:R-:W-:Y:S02]  /*d580*/  LOP3.LUT R3, R3, 0xff, RZ, 0xc0, !PT ;  /* 0x000000ff03037812 */ /* 0x000fe400078ec0ff */
[----:B-1----:R-:W-:Y:S02]  /*d590*/  SHF.R.U32.HI R6, RZ, 0x18, R4 ;  /* 0x00000018ff067819 */ /* 0x002fe40000011604 */
[----:B------:R-:W-:Y:S01]  /*d5a0*/  SHF.R.U32.HI R4, RZ, 0x8, R0 ;  /* 0x00000008ff047819 */ /* 0x000fe20000011600 */
[----:B------:R-:W-:Y:S01]  /*d5b0*/  FFMA.FTZ R0, R223, c[0x0][0x23c], -R18 ;  /* 0x00008f00df007a23 */ /* 0x000fe20000010812 */
[----:B------:R-:W-:-:S03]  /*d5c0*/  FSEL R19, R19, RZ, P0 ;  /* 0x000000ff13137208 */ /* 0x000fc60000000000 */
[----:B------:R1:W-:Y:S01]  /*d5d0*/  MUFU.EX2 R67, R0 ;  /* 0x0000000000437308 */ /* 0x0003e20000000800 */
[----:B------:R-:W-:Y:S02]  /*d5e0*/  PRMT R17, R3, 0x5410, R6 ;  /* 0x0000541003117816 */ /* 0x000fe40000000006 */
[----:B------:R-:W-:Y:S01]  /*d5f0*/  FSEL R3, R136, RZ, P3 ;  /* 0x000000ff88037208 */ /* 0x000fe20001800000 */
[----:B-1----:R-:W-:-:S04]  /*d600*/  FFMA.FTZ R0, R232, c[0x0][0x23c], -R18 ;  /* 0x00008f00e8007a23 */ /* 0x002fc80000010812 */
[----:B------:R1:W2:Y:S01]  /*d610*/  MUFU.EX2 R31, R0 ;  /* 0x00000000001f7308 */ /* 0x0002a20000000800 */
[----:B------:R-:W-:Y:S01]  /*d620*/  FADD.FTZ R5, R246, -R3 ;  /* 0x80000003f6057221 */ /* 0x000fe20000010000 */
[----:B------:R-:W-:Y:S01]  /*d630*/  FSEL R3, R134, RZ, P1 ;  /* 0x000000ff86037208 */ /* 0x000fe20000800000 */
[----:B----4-:R-:W-:Y:S01]  /*d640*/  IMAD.MOV.U32 R193, RZ, RZ, R16 ;  /* 0x000000ffffc17224 */ /* 0x010fe200078e0010 */
[----:B------:R-:W-:Y:S02]  /*d650*/  PRMT R16, R7, 0x5410, R4 ;  /* 0x0000541007107816 */ /* 0x000fe40000000004 */
[----:B------:R-:W-:Y:S01]  /*d660*/  FSEL R4, R135, RZ, P2 ;  /* 0x000000ff87047208 */ /* 0x000fe20001000000 */
[----:B-1----:R-:W-:-:S04]  /*d670*/  FFMA.FTZ R0, R206, c[0x0][0x23c], -R19 ;  /* 0x00008f00ce007a23 */ /* 0x002fc80000010813 */
[----:B------:R1:W-:Y:S01]  /*d680*/  MUFU.EX2 R243, R0 ;  /* 0x0000000000f37308 */ /* 0x0003e20000000800 */
[----:B------:R-:W-:Y:S01]  /*d690*/  FADD.FTZ R6, R244, -R3 ;  /* 0x80000003f4067221 */ /* 0x000fe20000010000 */
[----:B------:R-:W-:Y:S01]  /*d6a0*/  PRMT R132, R132, 0x7054, R132 ;  /* 0x0000705484847816 */ /* 0x000fe20000000084 */
[----:B------:R-:W-:Y:S02]  /*d6b0*/  IMAD.MOV.U32 R244, RZ, RZ, R29 ;  /* 0x000000fffff47224 */ /* 0x000fe400078e001d */
[----:B------:R-:W-:Y:S02]  /*d6c0*/  FADD.FTZ R4, R245, -R4 ;  /* 0x80000004f5047221 */ /* 0x000fe40000010000 */
[----:B-1----:R-:W-:-:S04]  /*d6d0*/  FFMA.FTZ R0, R207, c[0x0][0x23c], -R19 ;  /* 0x00008f00cf007a23 */ /* 0x002fc80000010813 */
[----:B------:R1:W-:Y:S01]  /*d6e0*/  MUFU.EX2 R242, R0 ;  /* 0x0000000000f27308 */ /* 0x0003e20000000800 */
[--C-:B------:R-:W-:Y:S01]  /*d6f0*/  HSET2.LE.AND R14, R22, R132.reuse, PT ;  /* 0x00000084160e7233 */ /* 0x100fe20003803000 */
[----:B---3--:R-:W-:Y:S01]  /*d700*/  IMAD.MOV.U32 R245, RZ, RZ, R30 ;  /* 0x000000fffff57224 */ /* 0x008fe200078e001e */
[----:B------:R-:W-:Y:S01]  /*d710*/  HSET2.LE.AND R15, R23, R132, PT ;  /* 0x00000084170f7233 */ /* 0x000fe20003803000 */
[----:B-1----:R-:W-:-:S05]  /*d720*/  FSEL R0, R2, RZ, P0 ;  /* 0x000000ff02007208 */ /* 0x002fca0000000000 */
[----:B------:R-:W-:Y:S01]  /*d730*/  FADD.FTZ R7, R235, -R0 ;  /* 0x80000000eb077221 */ /* 0x000fe20000010000 */
[----:B------:R-:W-:-:S04]  /*d740*/  F2FP.PACK_AB R0, R244, R197 ;  /* 0x000000c5f400723e */ /* 0x000fc800000000ff */
[----:B------:R-:W-:Y:S02]  /*d750*/  LOP3.LUT R14, R14, R0, RZ, 0xc0, !PT ;  /* 0x000000000e0e7212 */ /* 0x000fe400078ec0ff */
[----:B------:R-:W-:Y:S01]  /*d760*/  F2FP.PACK_AB R0, R245, R196 ;  /* 0x000000c4f500723e */ /* 0x000fe200000000ff */
[----:B------:R-:W-:Y:S01]  /*d770*/  FFMA.FTZ R3, R233, c[0x0][0x23c], -R19 ;  /* 0x00008f00e9037a23 */ /* 0x000fe20000010813 */
[--C-:B------:R-:W-:Y:S02]  /*d780*/  HSET2.LE.AND R13, R13, R132.reuse, PT ;  /* 0x000000840d0d7233 */ /* 0x100fe40003803000 */
[----:B------:R-:W-:Y:S02]  /*d790*/  LOP3.LUT R15, R15, R0, RZ, 0xc0, !PT ;  /* 0x000000000f0f7212 */ /* 0x000fe400078ec0ff */
[----:B------:R-:W-:Y:S01]  /*d7a0*/  F2FP.PACK_AB R0, R192, R237 ;  /* 0x000000edc000723e */ /* 0x000fe200000000ff */
[----:B------:R1:W-:Y:S03]  /*d7b0*/  MUFU.EX2 R241, R3 ;  /* 0x0000000300f17308 */ /* 0x0003e60000000800 */
[----:B------:R-:W-:Y:S01]  /*d7c0*/  LOP3.LUT R13, R13, R0, RZ, 0xc0, !PT ;  /* 0x000000000d0d7212 */ /* 0x000fe200078ec0ff */
[----:B------:R-:W-:-:S02]  /*d7d0*/  HSET2.LE.AND R0, R9, R132, PT ;  /* 0x0000008409007233 */ /* 0x000fc40003803000 */
[----:B------:R-:W3:Y:S01]  /*d7e0*/  LDSM.16.MT88.4 R8, [R216+0x9000] ;  /* 0x00900000d808783b */ /* 0x000ee20000004200 */
[----:B------:R-:W-:Y:S01]  /*d7f0*/  HSET2.LE.AND R12, R20, R132, PT ;  /* 0x00000084140c7233 */ /* 0x000fe20003803000 */
[----:B-1----:R-:W-:-:S04]  /*d800*/  FFMA.FTZ R3, R234, c[0x0][0x23c], -R19 ;  /* 0x00008f00ea037a23 */ /* 0x002fc80000010813 */
[----:B------:R1:W4:Y:S01]  /*d810*/  MUFU.EX2 R240, R3 ;  /* 0x0000000300f07308 */ /* 0x0003220000000800 */
[----:B--2---:R-:W-:Y:S02]  /*d820*/  IMAD.MOV.U32 R246, RZ, RZ, R31 ;  /* 0x000000fffff67224 */ /* 0x004fe400078e001f */
[----:B------:R-:W-:Y:S02]  /*d830*/  FMUL.FTZ R56, R6, c[0x0][0x23c] ;  /* 0x00008f0006387a20 */ /* 0x000fe40000410000 */
[----:B------:R-:W-:Y:S02]  /*d840*/  FMUL.FTZ R59, R7, c[0x0][0x23c] ;  /* 0x00008f00073b7a20 */ /* 0x000fe40000410000 */
[----:B------:R-:W-:Y:S02]  /*d850*/  FMUL.FTZ R5, R5, c[0x0][0x23c] ;  /* 0x00008f0005057a20 */ /* 0x000fe40000410000 */
[----:B------:R-:W-:Y:S01]  /*d860*/  FMUL.FTZ R4, R4, c[0x0][0x23c] ;  /* 0x00008f0004047a20 */ /* 0x000fe20000410000 */
[----:B-1----:R-:W-:-:S04]  /*d870*/  F2FP.PACK_AB R3, R239, R193 ;  /* 0x000000c1ef03723e */ /* 0x002fc800000000ff */
[----:B------:R-:W-:Y:S02]  /*d880*/  LOP3.LUT R12, R12, R3, RZ, 0xc0, !PT ;  /* 0x000000030c0c7212 */ /* 0x000fe400078ec0ff */
[----:B------:R-:W-:Y:S01]  /*d890*/  F2FP.PACK_AB R3, R246, R67 ;  /* 0x00000043f603723e */ /* 0x000fe200000000ff */
[----:B------:R-:W1:Y:S03]  /*d8a0*/  MUFU.EX2 R58, R5 ;  /* 0x00000005003a7308 */ /* 0x000e660000000800 */
[----:B------:R-:W-:Y:S01]  /*d8b0*/  LOP3.LUT R6, R0, R3, RZ, 0xc0, !PT ;  /* 0x0000000300067212 */ /* 0x000fe200078ec0ff */
[--C-:B------:R-:W-:Y:S01]  /*d8c0*/  HSET2.LE.AND R0, R21, R132.reuse, PT ;  /* 0x0000008415007233 */ /* 0x100fe20003803000 */
[----:B----4-:R-:W-:Y:S01]  /*d8d0*/  F2FP.PACK_AB R3, R240, R241 ;  /* 0x000000f1f003723e */ /* 0x010fe200000000ff */
[----:B------:R-:W-:Y:S01]  /*d8e0*/  IMAD.MOV.U32 R238, RZ, RZ, R28 ;  /* 0x000000ffffee7224 */ /* 0x000fe200078e001c */
[----:B------:R-:W2:Y:S01]  /*d8f0*/  LDSM.16.MT88.4 R20, [R216+0xa000] ;  /* 0x00a00000d814783b */ /* 0x000ea20000004200 */
[----:B------:R4:W5:Y:S01]  /*d900*/  MUFU.EX2 R57, R4 ;  /* 0x0000000400397308 */ /* 0x0009620000000800 */
[----:B------:R-:W-:Y:S01]  /*d910*/  LOP3.LUT R7, R0, R3, RZ, 0xc0, !PT ;  /* 0x0000000300077212 */ /* 0x000fe200078ec0ff */
[----:B------:R-:W-:-:S06]  /*d920*/  HSET2.LE.AND R0, R16, R132, PT ;  /* 0x0000008410007233 */ /* 0x000fcc0003803000 */
[----:B------:R-:W3:Y:S01]  /*d930*/  MUFU.EX2 R56, R56 ;  /* 0x0000003800387308 */ /* 0x000ee20000000800 */
[----:B------:R-:W-:-:S07]  /*d940*/  F2FP.PACK_AB R3, R198, R247 ;  /* 0x000000f7c603723e */ /* 0x000fce00000000ff */
[----:B------:R-:W3:Y:S01]  /*d950*/  MUFU.EX2 R59, R59 ;  /* 0x0000003b003b7308 */ /* 0x000ee20000000800 */
[----:B----4-:R-:W-:Y:S01]  /*d960*/  LOP3.LUT R4, R0, R3, RZ, 0xc0, !PT ;  /* 0x0000000300047212 */ /* 0x010fe200078ec0ff */
[----:B------:R-:W-:Y:S01]  /*d970*/  HSET2.LE.AND R3, R17, R132, PT ;  /* 0x0000008411037233 */ /* 0x000fe20003803000 */
[----:B------:R-:W-:Y:S01]  /*d980*/  F2FP.PACK_AB R0, R242, R243 ;  /* 0x000000f3f200723e */ /* 0x000fe200000000ff */
[-C--:B-1----:R-:W-:Y:S01]  /*d990*/  FMUL.FTZ R140, R140, R58.reuse ;  /* 0x0000003a8c8c7220 */ /* 0x082fe20000410000 */
[----:B------:R-:W1:Y:S01]  /*d9a0*/  LDSM.16.MT88.4 R28, [R218+0xa000] ;  /* 0x00a00000da1c783b */ /* 0x000e620000004200 */
[----:B------:R-:W-:Y:S01]  /*d9b0*/  FMUL.FTZ R141, R141, R58 ;  /* 0x0000003a8d8d7220 */ /* 0x000fe20000410000 */
[----:B------:R-:W-:Y:S01]  /*d9c0*/  LOP3.LUT R5, R3, R0, RZ, 0xc0, !PT ;  /* 0x0000000003057212 */ /* 0x000fe200078ec0ff */
[-C--:B-----5:R-:W-:Y:S02]  /*d9d0*/  FMUL.FTZ R142, R142, R57.reuse ;  /* 0x000000398e8e7220 */ /* 0x0a0fe40000410000 */
[----:B------:R-:W-:-:S02]  /*d9e0*/  FMUL.FTZ R143, R143, R57 ;  /* 0x000000398f8f7220 */ /* 0x000fc40000410000 */
[-C--:B---3--:R-:W-:Y:S02]  /*d9f0*/  FMUL.FTZ R144, R144, R56.reuse ;  /* 0x0000003890907220 */ /* 0x088fe40000410000 */
[-C--:B------:R-:W-:Y:S02]  /*da00*/  FMUL.FTZ R145, R145, R56.reuse ;  /* 0x0000003891917220 */ /* 0x080fe40000410000 */
[-C--:B------:R-:W-:Y:S02]  /*da10*/  FMUL.FTZ R146, R146, R59.reuse ;  /* 0x0000003b92927220 */ /* 0x080fe40000410000 */
[----:B------:R-:W-:Y:S02]  /*da20*/  FMUL.FTZ R147, R147, R59 ;  /* 0x0000003b93937220 */ /* 0x000fe40000410000 */
[-C--:B------:R-:W-:Y:S02]  /*da30*/  FMUL.FTZ R148, R148, R56.reuse ;  /* 0x0000003894947220 */ /* 0x080fe40000410000 */
[----:B------:R-:W-:-:S02]  /*da40*/  FMUL.FTZ R149, R149, R56 ;  /* 0x0000003895957220 */ /* 0x000fc40000410000 */
[-C--:B------:R-:W-:Y:S02]  /*da50*/  FMUL.FTZ R150, R150, R59.reuse ;  /* 0x0000003b96967220 */ /* 0x080fe40000410000 */
[----:B------:R-:W-:Y:S02]  /*da60*/  FMUL.FTZ R151, R151, R59 ;  /* 0x0000003b97977220 */ /* 0x000fe40000410000 */
[-C--:B------:R-:W-:Y:S02]  /*da70*/  FMUL.FTZ R152, R152, R58.reuse ;  /* 0x0000003a98987220 */ /* 0x080fe40000410000 */
[----:B------:R-:W-:Y:S02]  /*da80*/  FMUL.FTZ R153, R153, R58 ;  /* 0x0000003a99997220 */ /* 0x000fe40000410000 */
[-C--:B------:R-:W-:Y:S02]  /*da90*/  FMUL.FTZ R154, R154, R57.reuse ;  /* 0x000000399a9a7220 */ /* 0x080fe40000410000 */
[----:B------:R-:W-:Y:S01]  /*daa0*/  FMUL.FTZ R155, R155, R57 ;  /* 0x000000399b9b7220 */ /* 0x000fe20000410000 */
[-C--:B------:R-:W-:Y:S08]  /*dab0*/  HMMA.16816.F32 R140, R12, R8.reuse, R140 ;  /* 0x000000080c8c723c */ /* 0x080ff0000000188c */
[C---:B------:R-:W-:Y:S08]  /*dac0*/  HMMA.16816.F32 R144, R4.reuse, R8, R144 ;  /* 0x000000080490723c */ /* 0x040ff00000001890 */
[-C--:B------:R-:W-:Y:S08]  /*dad0*/  HMMA.16816.F32 R148, R4, R10.reuse, R148 ;  /* 0x0000000a0494723c */ /* 0x080ff00000001894 */
[----:B------:R-:W-:Y:S01]  /*dae0*/  HMMA.16816.F32 R152, R12, R10, R152 ;  /* 0x0000000a0c98723c */ /* 0x000fe20000001898 */
[----:B------:R-:W3:Y:S01]  /*daf0*/  LDSM.16.MT88.4 R8, [R218+0xb000] ;  /* 0x00b00000da08783b */ /* 0x000ee20000004200 */
[----:B------:R-:W-:-:S02]  /*db00*/  FFMA.FTZ R0, R175, c[0x0][0x23c], -R18 ;  /* 0x00008f00af007a23 */ /* 0x000fc40000010812 */
[-C--:B------:R-:W-:Y:S02]  /*db10*/  FMUL.FTZ R72, R72, R56.reuse ;  /* 0x0000003848487220 */ /* 0x080fe40000410000 */
[-C--:B------:R-:W-:Y:S01]  /*db20*/  FMUL.FTZ R73, R73, R56.reuse ;  /* 0x0000003849497220 */ /* 0x080fe20000410000 */
[----:B------:R4:W-:Y:S01]  /*db30*/  MUFU.EX2 R235, R0 ;  /* 0x0000000000eb7308 */ /* 0x0009e20000000800 */
[-C--:B------:R-:W-:Y:S02]  /*db40*/  FMUL.FTZ R74, R74, R59.reuse ;  /* 0x0000003b4a4a7220 */ /* 0x080fe40000410000 */
[----:B------:R-:W-:Y:S02]  /*db50*/  FMUL.FTZ R75, R75, R59 ;  /* 0x0000003b4b4b7220 */ /* 0x000fe40000410000 */
[-C--:B------:R-:W-:Y:S02]  /*db60*/  FMUL.FTZ R76, R76, R56.reuse ;  /* 0x000000384c4c7220 */ /* 0x080fe40000410000 */
        /* <DEDUP_REMOVED lines=10> */
[----:B------:R-:W-:Y:S02]  /*dc10*/  FMUL.FTZ R95, R95, R59 ;  /* 0x0000003b5f5f7220 */ /* 0x000fe40000410000 */
        /* <DEDUP_REMOVED lines=24> */
[----:B----4-:R-:W-:Y:S02]  /*dda0*/  FFMA.FTZ R0, R174, c[0x0][0x23c], -R18 ;  /* 0x00008f00ae007a23 */ /* 0x010fe40000010812 */
[----:B------:R-:W-:Y:S01]  /*ddb0*/  IMAD.MOV.U32 R174, RZ, RZ, R237 ;  /* 0x000000ffffae7224 */ /* 0x000fe200078e00ed */
[----:B------:R-:W-:Y:S01]  /*ddc0*/  HMMA.16816.F32 R72, R4, R36, R72 ;  /* 0x000000240448723c */ /* 0x000fe20000001848 */
[----:B------:R4:W-:Y:S01]  /*ddd0*/  MUFU.EX2 R237, R0 ;  /* 0x0000000000ed7308 */ /* 0x0009e20000000800 */
[----:B------:R-:W-:-:S06]  /*dde0*/  FMUL.FTZ R164, R164, R58 ;  /* 0x0000003aa4a47220 */ /* 0x000fcc0000410000 */
[----:B------:R-:W-:Y:S01]  /*ddf0*/  HMMA.16816.F32 R76, R4, R38, R76 ;  /* 0x00000026044c723c */ /* 0x000fe2000000184c */
[----:B------:R-:W-:Y:S02]  /*de00*/  FMUL.FTZ R165, R165, R58 ;  /* 0x0000003aa5a57220 */ /* 0x000fe40000410000 */
[----:B------:R-:W-:-:S05]  /*de10*/  FMUL.FTZ R166, R166, R57 ;  /* 0x00000039a6a67220 */ /* 0x000fca0000410000 */
[----:B--2---:R-:W-:Y:S01]  /*de20*/  HMMA.16816.F32 R88, R4, R20, R88 ;  /* 0x000000140458723c */ /* 0x004fe20000001858 */
[----:B----4-:R-:W-:Y:S02]  /*de30*/  FFMA.FTZ R0, R172, c[0x0][0x23c], -R18 ;  /* 0x00008f00ac007a23 */ /* 0x010fe40000010812 */
[----:B------:R-:W-:-:S05]  /*de40*/  IMAD.MOV.U32 R172, RZ, RZ, R238 ;  /* 0x000000ffffac7224 */ /* 0x000fca00078e00ee */
[----:B------:R-:W-:Y:S01]  /*de50*/  HMMA.16816.F32 R92, R4, R22, R92 ;  /* 0x00000016045c723c */ /* 0x000fe2000000185c */
[----:B------:R2:W-:Y:S01]  /*de60*/  MUFU.EX2 R238, R0 ;  /* 0x0000000000ee7308 */ /* 0x0005e20000000800 */
[----:B------:R-:W-:-:S06]  /*de70*/  FMUL.FTZ R167, R167, R57 ;  /* 0x00000039a7a77220 */ /* 0x000fcc0000410000 */
[----:B-1----:R-:W-:Y:S01]  /*de80*/  HMMA.16816.F32 R104, R4, R28, R104 ;  /* 0x0000001c0468723c */ /* 0x002fe20000001868 */
[----:B------:R-:W-:-:S07]  /*de90*/  FMUL.FTZ R68, R68, R58 ;  /* 0x0000003a44447220 */ /* 0x000fce0000410000 */
[----:B------:R-:W-:Y:S01]  /*dea0*/  HMMA.16816.F32 R156, R4, R30, R156 ;  /* 0x0000001e049c723c */ /* 0x000fe2000000189c */
[----:B--2---:R-:W-:-:S07]  /*deb0*/  FFMA.FTZ R0, R173, c[0x0][0x23c], -R18 ;  /* 0x00008f00ad007a23 */ /* 0x004fce0000010812 */
[----:B------:R-:W-:Y:S01]  /*dec0*/  HMMA.16816.F32 R160, R4, R32, R160 ;  /* 0x0000002004a0723c */ /* 0x000fe200000018a0 */
[----:B------:R-:W-:-:S07]  /*ded0*/  FMUL.FTZ R69, R69, R58 ;  /* 0x0000003a45457220 */ /* 0x000fce0000410000 */
[----:B------:R-:W-:Y:S01]  /*dee0*/  HMMA.16816.F32 R116, R4, R34, R116 ;  /* 0x000000220474723c */ /* 0x000fe20000001874 */
[----:B------:R-:W-:-:S07]  /*def0*/  FMUL.FTZ R70, R70, R57 ;  /* 0x0000003946467220 */ /* 0x000fce0000410000 */
[----:B---3--:R-:W-:Y:S01]  /*df00*/  HMMA.16816.F32 R124, R4, R8, R124 ;  /* 0x00000008047c723c */ /* 0x008fe2000000187c */
[----:B------:R-:W-:-:S07]  /*df10*/  FMUL.FTZ R71, R71, R57 ;  /* 0x0000003947477220 */ /* 0x000fce0000410000 */
[----:B------:R-:W-:Y:S01]  /*df20*/  HMMA.16816.F32 R128, R4, R10, R128 ;  /* 0x0000000a0480723c */ /* 0x000fe20000001880 */
[----:B------:R-:W-:-:S06]  /*df30*/  FMUL.FTZ R80, R80, R58 ;  /* 0x0000003a50507220 */ /* 0x000fcc0000410000 */
[----:B------:R-:W-:-:S04]  /*df40*/  IMAD.WIDE.U32 R4, R41, -0x2daee0ad, RZ ;  /* 0xd2511f5329047825 */ /* 0x000fc800078e00ff */
[-C--:B------:R-:W-:Y:S01]  /*df50*/  FMUL.FTZ R81, R81, R58.reuse ;  /* 0x0000003a51517220 */ /* 0x080fe20000410000 */
[----:B------:R-:W-:Y:S01]  /*df60*/  LOP3.LUT R3, R4, 0xffff, RZ, 0xc0, !PT ;  /* 0x0000ffff04037812 */ /* 0x000fe200078ec0ff */
        /* <DEDUP_REMOVED lines=29> */
[----:B------:R-:W-:Y:S02]  /*e140*/  FMUL.FTZ R171, R171, R57 ;  /* 0x00000039abab7220 */ /* 0x000fe40000410000 */
[----:B------:R-:W-:Y:S01]  /*e150*/  IMAD.MOV.U32 R173, RZ, RZ, R239 ;  /* 0x000000ffffad7224 */ /* 0x000fe200078e00ef */
[----:B------:R-:W-:Y:S01]  /*e160*/  SHF.R.U32.HI R7, RZ, 0x8, R3 ;  /* 0x00000008ff077819 */ /* 0x000fe20000011603 */
[----:B------:R1:W2:Y:S01]  /*e170*/  MUFU.EX2 R239, R0 ;  /* 0x0000000000ef7308 */ /* 0x0002a20000000800 */
[----:B------:R-:W-:Y:S01]  /*e180*/  FFMA.FTZ R3, R60, c[0x0][0x23c], -R19 ;  /* 0x00008f003c037a23 */ /* 0x000fe20000010813 */
[----:B------:R-:W-:Y:S01]  /*e190*/  HMMA.16816.F32 R164, R12, R8, R164 ;  /* 0x000000080ca4723c */ /* 0x000fe200000018a4 */
[----:B------:R-:W-:Y:S02]  /*e1a0*/  IMAD.MOV.U32 R175, RZ, RZ, R193 ;  /* 0x000000ffffaf7224 */ /* 0x000fe400078e00c1 */
[----:B------:R-:W-:Y:S02]  /*e1b0*/  IMAD.MOV.U32 R60, RZ, RZ, R192 ;  /* 0x000000ffff3c7224 */ /* 0x000fe400078e00c0 */
[----:B------:R-:W-:-:S02]  /*e1c0*/  FFMA.FTZ R6, R64, c[0x0][0x23c], -R19 ;  /* 0x00008f0040067a23 */ /* 0x000fc40000010813 */
[----:B------:R-:W-:Y:S01]  /*e1d0*/  LOP3.LUT R8, R4, 0xff, RZ, 0xc0, !PT ;  /* 0x000000ff04087812 */ /* 0x000fe200078ec0ff */
[----:B------:R-:W-:Y:S01]  /*e1e0*/  HMMA.16816.F32 R68, R12, R36, R68 ;  /* 0x000000240c44723c */ /* 0x000fe20000001844 */
[----:B------:R-:W-:Y:S01]  /*e1f0*/  SHF.R.U32.HI R9, RZ, 0x18, R4 ;  /* 0x00000018ff097819 */ /* 0x000fe20000011604 */
[----:B------:R-:W-:Y:S01]  /*e200*/  IMAD.MOV.U32 R192, RZ, RZ, R42 ;  /* 0x000000ffffc07224 */ /* 0x000fe200078e002a */
[----:B-1----:R-:W-:Y:S01]  /*e210*/  LOP3.LUT R0, R5, UR16, R40, 0x96, !PT ;  /* 0x0000001005007c12 */ /* 0x002fe2000f8e9628 */
[----:B------:R-:W-:-:S04]  /*e220*/  IMAD.MOV.U32 R193, RZ, RZ, R43 ;  /* 0x000000ffffc17224 */ /* 0x000fc800078e002b */
[C---:B------:R-:W-:Y:S01]  /*e230*/  HMMA.16816.F32 R80, R12.reuse, R38, R80 ;  /* 0x000000260c50723c */ /* 0x040fe20000001850 */
[----:B------:R-:W-:Y:S01]  /*e240*/  SHF.R.U32.HI R5, RZ, 0x10, R4 ;  /* 0x00000010ff057819 */ /* 0x000fe20000011604 */
[----:B------:R-:W-:Y:S01]  /*e250*/  LDSM.16.MT88.4 R36, [R216+0xb400] ;  /* 0x00b40000d824783b */ /* 0x000fe20000004200 */
[----:B------:R-:W-:Y:S01]  /*e260*/  LOP3.LUT R4, R0, 0xffff, RZ, 0xc0, !PT ;  /* 0x0000ffff00047812 */ /* 0x000fe200078ec0ff */
[----:B------:R1:W-:Y:S02]  /*e270*/  MUFU.EX2 R234, R3 ;  /* 0x0000000300ea7308 */ /* 0x0003e40000000800 */
[----:B------:R-:W-:Y:S02]  /*e280*/  LDSM.16.MT88.4 R40, [R218+0xb400] ;  /* 0x00b40000da28783b */ /* 0x000fe40000004200 */
[----:B------:R-:W-:Y:S01]  /*e290*/  HMMA.16816.F32 R84, R12, R20, R84 ;  /* 0x000000140c54723c */ /* 0x000fe20000001854 */
[----:B------:R-:W-:-:S03]  /*e2a0*/  PRMT R8, R8, 0x5410, R7 ;  /* 0x0000541008087816 */ /* 0x000fc60000000007 */
[----:B------:R3:W4:Y:S04]  /*e2b0*/  MUFU.EX2 R233, R6 ;  /* 0x0000000600e97308 */ /* 0x0007280000000800 */
[----:B------:R-:W-:Y:S01]  /*e2c0*/  HMMA.16816.F32 R96, R12, R22, R96 ;  /* 0x000000160c60723c */ /* 0x000fe20000001860 */
[----:B------:R-:W5:Y:S01]  /*e2d0*/  LDSM.16.MT88.4 R20, [R216+0x9400] ;  /* 0x00940000d814783b */ /* 0x000f620000004200 */
[----:B-1----:R-:W-:-:S06]  /*e2e0*/  LOP3.LUT R3, R5, 0xff, RZ, 0xc0, !PT ;  /* 0x000000ff05037812 */ /* 0x002fcc00078ec0ff */
[----:B------:R-:W-:Y:S01]  /*e2f0*/  HMMA.16816.F32 R100, R12, R28, R100 ;  /* 0x0000001c0c64723c */ /* 0x000fe20000001864 */
[----:B------:R-:W-:-:S07]  /*e300*/  LOP3.LUT R5, R0, 0xff, RZ, 0xc0, !PT ;  /* 0x000000ff00057812 */ /* 0x000fce00078ec0ff */
[----:B------:R-:W-:Y:S01]  /*e310*/  HMMA.16816.F32 R108, R12, R30, R108 ;  /* 0x0000001e0c6c723c */ /* 0x000fe2000000186c */
[----:B------:R-:W-:Y:S01]  /*e320*/  LDSM.16.MT88.4 R28, [R216+0xa400] ;  /* 0x00a40000d81c783b */ /* 0x000fe20000004200 */
[----:B---3--:R-:W-:-:S06]  /*e330*/  SHF.R.U32.HI R6, RZ, 0x8, R4 ;  /* 0x00000008ff067819 */ /* 0x008fcc0000011604 */
[C---:B------:R-:W-:Y:S08]  /*e340*/  HMMA.16816.F32 R52, R12.reuse, R32, R112 ;  /* 0x000000200c34723c */ /* 0x040ff00000001870 */
[C---:B------:R-:W-:Y:S01]  /*e350*/  HMMA.16816.F32 R120, R12.reuse, R34, R120 ;  /* 0x000000220c78723c */ /* 0x040fe20000001878 */
[----:B------:R-:W-:Y:S07]  /*e360*/  LDSM.16.MT88.4 R32, [R218+0xa400] ;  /* 0x00a40000da20783b */ /* 0x000fee0000004200 */
[----:B------:R-:W-:Y:S01]  /*e370*/  HMMA.16816.F32 R168, R12, R10, R168 ;  /* 0x0000000a0ca8723c */ /* 0x000fe200000018a8 */
[----:B------:R-:W1:Y:S01]  /*e380*/  LDSM.16.MT88.4 R12, [R218+0x9400] ;  /* 0x00940000da0c783b */ /* 0x000e620000004200 */
[----:B------:R-:W-:Y:S01]  /*e390*/  PRMT R7, R3, 0x5410, R9 ;  /* 0x0000541003077816 */ /* 0x000fe20000000009 */
[--C-:B------:R-:W-:Y:S01]  /*e3a0*/  FFMA.FTZ R4, R176, c[0x0][0x23c], -R19.reuse ;  /* 0x00008f00b0047a23 */ /* 0x100fe20000010813 */
[----:B------:R-:W-:Y:S01]  /*e3b0*/  PRMT R9, R5, 0x5410, R6 ;  /* 0x0000541005097816 */ /* 0x000fe20000000006 */
[----:B------:R-:W-:-:S02]  /*e3c0*/  FFMA.FTZ R6, R65, c[0x0][0x23c], -R19 ;  /* 0x00008f0041067a23 */ /* 0x000fc40000010813 */
[----:B------:R3:W-:Y:S01]  /*e3d0*/  MUFU.EX2 R223, R4 ;  /* 0x0000000400df7308 */ /* 0x0007e20000000800 */
[----:B------:R-:W-:-:S07]  /*e3e0*/  SHF.R.U32.HI R3, RZ, 0x10, R0 ;  /* 0x00000010ff037819 */ /* 0x000fce0000011600 */
[----:B------:R5:W5:Y:S01]  /*e3f0*/  MUFU.EX2 R232, R6 ;  /* 0x0000000600e87308 */ /* 0x000b620000000800 */
[----:B------:R-:W-:Y:S01]  /*e400*/  SHF.R.U32.HI R5, RZ, 0x18, R0 ;  /* 0x00000018ff057819 */ /* 0x000fe20000011600 */
[--C-:B------:R-:W-:Y:S01]  /*e410*/  HSET2.LE.AND R0, R8, R132.reuse, PT ;  /* 0x0000008408007233 */ /* 0x100fe20003803000 */
[----:B---3--:R-:W-:Y:S02]  /*e420*/  LOP3.LUT R4, R3, 0xff, RZ, 0xc0, !PT ;  /* 0x000000ff03047812 */ /* 0x008fe400078ec0ff */
[----:B--2---:R-:W-:Y:S02]  /*e430*/  F2FP.PACK_AB R3, R239, R238 ;  /* 0x000000eeef03723e */ /* 0x004fe400000000ff */
[----:B------:R-:W-:Y:S01]  /*e440*/  PRMT R5, R4, 0x5410, R5 ;  /* 0x0000541004057816 */ /* 0x000fe20000000005 */
[--C-:B------:R-:W-:Y:S01]  /*e450*/  HSET2.LE.AND R7, R7, R132.reuse, PT ;  /* 0x0000008407077233 */ /* 0x100fe20003803000 */
[----:B----4-:R-:W-:Y:S02]  /*e460*/  F2FP.PACK_AB R4, R234, R233 ;  /* 0x000000e9ea04723e */ /* 0x010fe400000000ff */
[----:B-----5:R-:W-:Y:S01]  /*e470*/  LOP3.LUT R6, R0, R3, RZ, 0xc0, !PT ;  /* 0x0000000300067212 */ /* 0x020fe200078ec0ff */
[--C-:B------:R-:W-:Y:S01]  /*e480*/  HSET2.LE.AND R0, R9, R132.reuse, PT ;  /* 0x0000008409007233 */ /* 0x100fe20003803000 */
[----:B------:R-:W-:Y:S01]  /*e490*/  F2FP.PACK_AB R3, R237, R235 ;  /* 0x000000ebed03723e */ /* 0x000fe200000000ff */
[----:B------:R-:W-:Y:S01]  /*e4a0*/  HSET2.LE.AND R5, R5, R132, PT ;  /* 0x0000008405057233 */ /* 0x000fe20003803000 */
[----:B------:R-:W-:-:S02]  /*e4b0*/  F2FP.PACK_AB R8, R232, R223 ;  /* 0x000000dfe808723e */ /* 0x000fc400000000ff */
[----:B------:R-:W-:Y:S02]  /*e4c0*/  LOP3.LUT R7, R7, R4, RZ, 0xc0, !PT ;  /* 0x0000000407077212 */ /* 0x000fe400078ec0ff */
[----:B------:R-:W-:Y:S01]  /*e4d0*/  LOP3.LUT R4, R0, R3, RZ, 0xc0, !PT ;  /* 0x0000000300047212 */ /* 0x000fe200078ec0ff */
[----:B------:R-:W-:Y:S01]  /*e4e0*/  FFMA.FTZ R0, R224, c[0x0][0x23c], -R24 ;  /* 0x00008f00e0007a23 */ /* 0x000fe20000010818 */
[----:B------:R-:W-:Y:S02]  /*e4f0*/  LOP3.LUT R5, R5, R8, RZ, 0xc0, !PT ;  /* 0x0000000805057212 */ /* 0x000fe400078ec0ff */
[----:B------:R-:W-:Y:S01]  /*e500*/  LOP3.LUT R3, R47, UR7, R50, 0x96, !PT ;  /* 0x000000072f037c12 */ /* 0x000fe2000f8e9632 */
[----:B------:R2:W-:Y:S04]  /*e510*/  MUFU.EX2 R204, R0 ;  /* 0x0000000000cc7308 */ /* 0x0005e80000000800 */
[C---:B------:R-:W-:Y:S08]  /*e520*/  HMMA.16816.F32 R144, R4.reuse, R20, R144 ;  /* 0x000000140490723c */ /* 0x040ff00000001890 */
[----:B------:R-:W-:Y:S01]  /*e530*/  HMMA.16816.F32 R148, R4, R22, R148 ;  /* 0x000000160494723c */ /* 0x000fe20000001894 */
[----:B--2---:R-:W-:-:S07]  /*e540*/  FFMA.FTZ R0, R225, c[0x0][0x23c], -R24 ;  /* 0x00008f00e1007a23 */ /* 0x004fce0000010818 */
[C---:B-1----:R-:W-:Y:S01]  /*e550*/  HMMA.16816.F32 R72, R4.reuse, R12, R72 ;  /* 0x0000000c0448723c */ /* 0x042fe20000001848 */
[----:B------:R1:W-:Y:S07]  /*e560*/  MUFU.EX2 R205, R0 ;  /* 0x0000000000cd7308 */ /* 0x0003ee0000000800 */
[C---:B------:R-:W-:Y:S08]  /*e570*/  HMMA.16816.F32 R76, R4.reuse, R14, R76 ;  /* 0x0000000e044c723c */ /* 0x040ff0000000184c */
[----:B------:R-:W-:Y:S01]  /*e580*/  HMMA.16816.F32 R88, R4, R28, R88 ;  /* 0x0000001c0458723c */ /* 0x000fe20000001858 */
[----:B-1----:R-:W-:-:S07]  /*e590*/  FFMA.FTZ R0, R66, c[0x0][0x23c], -R24 ;  /* 0x00008f0042007a23 */ /* 0x002fce0000010818 */
[C---:B------:R-:W-:Y:S01]  /*e5a0*/  HMMA.16816.F32 R92, R4.reuse, R30, R92 ;  /* 0x0000001e045c723c */ /* 0x040fe2000000185c */
[----:B------:R1:W-:Y:S07]  /*e5b0*/  MUFU.EX2 R207, R0 ;  /* 0x0000000000cf7308 */ /* 0x0003ee0000000800 */
[C---:B------:R-:W-:Y:S08]  /*e5c0*/  HMMA.16816.F32 R104, R4.reuse, R32, R104 ;  /* 0x000000200468723c */ /* 0x040ff00000001868 */
[C---:B------:R-:W-:Y:S08]  /*e5d0*/  HMMA.16816.F32 R156, R4.reuse, R34, R156 ;  /* 0x00000022049c723c */ /* 0x040ff0000000189c */
[C---:B------:R-:W-:Y:S08]  /*e5e0*/  HMMA.16816.F32 R160, R4.reuse, R36, R160 ;  /* 0x0000002404a0723c */ /* 0x040ff000000018a0 */
[C---:B------:R-:W-:Y:S08]  /*e5f0*/  HMMA.16816.F32 R116, R4.reuse, R38, R116 ;  /* 0x000000260474723c */ /* 0x040ff00000001874 */
[C---:B------:R-:W-:Y:S08]  /*e600*/  HMMA.16816.F32 R124, R4.reuse, R40, R124 ;  /* 0x00000028047c723c */ /* 0x040ff0000000187c */
[----:B------:R-:W-:Y:S07]  /*e610*/  HMMA.16816.F32 R128, R4, R42, R128 ;  /* 0x0000002a0480723c */ /* 0x000fee0000001880 */
[----:B------:R-:W-:-:S05]  /*e620*/  IMAD.WIDE.U32 R4, R3, -0x2daee0ad, RZ ;  /* 0xd2511f5303047825 */ /* 0x000fca00078e00ff */
[C---:B------:R-:W-:Y:S02]  /*e630*/  LOP3.LUT R3, R4.reuse, 0xffff, RZ, 0xc0, !PT ;  /* 0x0000ffff04037812 */ /* 0x040fe400078ec0ff */
[----:B-1----:R-:W-:Y:S02]  /*e640*/  LOP3.LUT R0, R5, UR16, R48, 0x96, !PT ;  /* 0x0000001005007c12 */ /* 0x002fe4000f8e9630 */
[----:B------:R-:W-:Y:S02]  /*e650*/  LOP3.LUT R8, R4, 0xff, RZ, 0xc0, !PT ;  /* 0x000000ff04087812 */ /* 0x000fe400078ec0ff */
[--C-:B------:R-:W-:Y:S02]  /*e660*/  SHF.R.U32.HI R7, RZ, 0x10, R4.reuse ;  /* 0x00000010ff077819 */ /* 0x100fe40000011604 */
[----:B------:R-:W-:Y:S01]  /*e670*/  SHF.R.U32.HI R5, RZ, 0x18, R4 ;  /* 0x00000018ff057819 */ /* 0x000fe20000011604 */
[----:B------:R-:W-:Y:S01]  /*e680*/  FFMA.FTZ R4, R138, c[0x0][0x23c], -R25 ;  /* 0x00008f008a047a23 */ /* 0x000fe20000010819 */
[----:B------:R-:W-:Y:S01]  /*e690*/  SHF.R.U32.HI R3, RZ, 0x8, R3 ;  /* 0x00000008ff037819 */ /* 0x000fe20000011603 */
[----:B------:R-:W-:-:S02]  /*e6a0*/  FFMA.FTZ R6, R137, c[0x0][0x23c], -R24 ;  /* 0x00008f0089067a23 */ /* 0x000fc40000010818 */
[----:B------:R-:W-:Y:S01]  /*e6b0*/  IMAD.MOV.U32 R137, RZ, RZ, R198 ;  /* 0x000000ffff897224 */ /* 0x000fe200078e00c6 */
[----:B------:R-:W-:Y:S01]  /*e6c0*/  PRMT R8, R8, 0x5410, R3 ;  /* 0x0000541008087816 */ /* 0x000fe20000000003 */
[----:B------:R1:W-:Y:S01]  /*e6d0*/  MUFU.EX2 R198, R4 ;  /* 0x0000000400c67308 */ /* 0x0003e20000000800 */
[----:B------:R-:W-:-:S07]  /*e6e0*/  LOP3.LUT R3, R7, 0xff, RZ, 0xc0, !PT ;  /* 0x000000ff07037812 */ /* 0x000fce00078ec0ff */
[----:B------:R2:W3:Y:S01]  /*e6f0*/  MUFU.EX2 R206, R6 ;  /* 0x0000000600ce7308 */ /* 0x0004e20000000800 */
[----:B------:R-:W-:Y:S01]  /*e700*/  PRMT R7, R3, 0x5410, R5 ;  /* 0x0000541003077816 */ /* 0x000fe20000000005 */
[----:B-1----:R-:W-:Y:S01]  /*e710*/  FFMA.FTZ R4, R139, c[0x0][0x23c], -R25 ;  /* 0x00008f008b047a23 */ /* 0x002fe20000010819 */
[----:B------:R-:W-:-:S05]  /*e720*/  SHF.R.U32.HI R3, RZ, 0x10, R0 ;  /* 0x00000010ff037819 */ /* 0x000fca0000011600 */
[----:B------:R1:W4:Y:S01]  /*e730*/  MUFU.EX2 R199, R4 ;  /* 0x0000000400c77308 */ /* 0x0003220000000800 */
[----:B------:R-:W-:Y:S02]  /*e740*/  SHF.R.U32.HI R5, RZ, 0x18, R0 ;  /* 0x00000018ff057819 */ /* 0x000fe40000011600 */
[C---:B--2---:R-:W-:Y:S01]  /*e750*/  LOP3.LUT R6, R0.reuse, 0xff, RZ, 0xc0, !PT ;  /* 0x000000ff00067812 */ /* 0x044fe200078ec0ff */
[----:B------:R-:W-:Y:S01]  /*e760*/  IMAD.MOV.U32 R138, RZ, RZ, R197 ;  /* 0x000000ffff8a7224 */ /* 0x000fe200078e00c5 */
[----:B-1----:R-:W-:Y:S02]  /*e770*/  LOP3.LUT R4, R0, 0xffff, RZ, 0xc0, !PT ;  /* 0x0000ffff00047812 */ /* 0x002fe400078ec0ff */
[----:B------:R-:W-:Y:S02]  /*e780*/  LOP3.LUT R0, R3, 0xff, RZ, 0xc0, !PT ;  /* 0x000000ff03007812 */ /* 0x000fe400078ec0ff */
[----:B------:R-:W-:Y:S01]  /*e790*/  SHF.R.U32.HI R4, RZ, 0x8, R4 ;  /* 0x00000008ff047819 */ /* 0x000fe20000011604 */
[----:B------:R-:W-:Y:S01]  /*e7a0*/  FFMA.FTZ R3, R226, c[0x0][0x23c], -R25 ;  /* 0x00008f00e2037a23 */ /* 0x000fe20000010819 */
[----:B------:R-:W-:-:S02]  /*e7b0*/  PRMT R5, R0, 0x5410, R5 ;  /* 0x0000541000057816 */ /* 0x000fc40000000005 */
[----:B------:R-:W-:Y:S01]  /*e7c0*/  PRMT R6, R6, 0x5410, R4 ;  /* 0x0000541006067816 */ /* 0x000fe20000000004 */
[----:B------:R-:W-:Y:S01]  /*e7d0*/  FFMA.FTZ R4, R227, c[0x0][0x23c], -R25 ;  /* 0x00008f00e3047a23 */ /* 0x000fe20000010819 */
[----:B------:R3:W-:Y:S01]  /*e7e0*/  MUFU.EX2 R197, R3 ;  /* 0x0000000300c57308 */ /* 0x0007e20000000800 */
[----:B------:R-:W-:Y:S01]  /*e7f0*/  HSET2.LE.AND R0, R8, R132, PT ;  /* 0x0000008408007233 */ /* 0x000fe20003803000 */
[----:B------:R-:W-:-:S06]  /*e800*/  IMAD.MOV.U32 R225, RZ, RZ, R196 ;  /* 0x000000ffffe17224 */ /* 0x000fcc00078e00c4 */
[----:B------:R-:W1:Y:S01]  /*e810*/  MUFU.EX2 R196, R4 ;  /* 0x0000000400c47308 */ /* 0x000e620000000800 */
[----:B---3--:R-:W-:-:S04]  /*e820*/  F2FP.PACK_AB R3, R206, R207 ;  /* 0x000000cfce03723e */ /* 0x008fc800000000ff */
[----:B------:R-:W-:Y:S01]  /*e830*/  LOP3.LUT R10, R0, R3, RZ, 0xc0, !PT ;  /* 0x00000003000a7212 */ /* 0x000fe200078ec0ff */
[----:B------:R-:W-:Y:S01]  /*e840*/  HSET2.LE.AND R0, R7, R132, PT ;  /* 0x0000008407007233 */ /* 0x000fe20003803000 */
[----:B----4-:R-:W-:-:S04]  /*e850*/  F2FP.PACK_AB R3, R199, R198 ;  /* 0x000000c6c703723e */ /* 0x010fc800000000ff */
[----:B------:R-:W-:Y:S01]  /*e860*/  LOP3.LUT R11, R0, R3, RZ, 0xc0, !PT ;  /* 0x00000003000b7212 */ /* 0x000fe200078ec0ff */
[----:B------:R-:W-:Y:S01]  /*e870*/  HSET2.LE.AND R0, R6, R132, PT ;  /* 0x0000008406007233 */ /* 0x000fe20003803000 */
[----:B------:R-:W-:-:S04]  /*e880*/  F2FP.PACK_AB R3, R205, R204 ;  /* 0x000000cccd03723e */ /* 0x000fc800000000ff */
[----:B------:R-:W-:Y:S01]  /*e890*/  LOP3.LUT R8, R0, R3, RZ, 0xc0, !PT ;  /* 0x0000000300087212 */ /* 0x000fe200078ec0ff */
[----:B------:R-:W-:Y:S01]  /*e8a0*/  HSET2.LE.AND R0, R5, R132, PT ;  /* 0x0000008405007233 */ /* 0x000fe20003803000 */
[----:B-1----:R-:W-:Y:S01]  /*e8b0*/  F2FP.PACK_AB R3, R196, R197 ;  /* 0x000000c5c403723e */ /* 0x002fe200000000ff */
[----:B------:R-:W-:-:S03]  /*e8c0*/  UIADD3 UR4, UR4, 0x1, URZ ;  /* 0x0000000104047890 */ /* 0x000fc6000fffe03f */
[----:B------:R-:W-:Y:S01]  /*e8d0*/  LOP3.LUT R9, R0, R3, RZ, 0xc0, !PT ;  /* 0x0000000300097212 */ /* 0x000fe200078ec0ff */
[----:B------:R-:W-:-:S05]  /*e8e0*/  IMAD.U32 R0, RZ, RZ, UR27 ;  /* 0x0000001bff007e24 */ /* 0x000fca000f8e00ff */
[----:B------:R-:W-:Y:S01]  /*e8f0*/  LOP3.LUT R0, R63, UR4, R0, 0x96, !PT ;  /* 0x000000043f007c12 */ /* 0x000fe2000f8e9600 */
[----:B------:R-:W-:Y:S07]  /*e900*/  HMMA.16816.F32 R68, R8, R12, R68 ;  /* 0x0000000c0844723c */ /* 0x000fee0000001844 */
[----:B------:R-:W-:-:S05]  /*e910*/  IMAD.WIDE.U32 R12, R0, -0x326172a9, RZ ;  /* 0xcd9e8d57000c7825 */ /* 0x000fca00078e00ff */
[----:B------:R-:W-:Y:S02]  /*e920*/  LOP3.LUT R0, R13, UR15, R236, 0x96, !PT ;  /* 0x0000000f0d007c12 */ /* 0x000fe4000f8e96ec */
[----:B------:R-:W-:-:S03]  /*e930*/  LOP3.LUT R3, R27, UR13, R12, 0x96, !PT ;  /* 0x0000000d1b037c12 */ /* 0x000fc6000f8e960c */
[----:B------:R-:W-:-:S04]  /*e940*/  IMAD.WIDE.U32 R4, R0, -0x2daee0ad, RZ ;  /* 0xd2511f5300047825 */ /* 0x000fc800078e00ff */
[----:B------:R-:W-:Y:S01]  /*e950*/  IMAD.WIDE.U32 R6, R3, -0x2daee0ad, RZ ;  /* 0xd2511f5303067825 */ /* 0x000fe200078e00ff */
[----:B------:R-:W-:-:S03]  /*e960*/  LOP3.LUT R3, R5, UR12, R44, 0x96, !PT ;  /* 0x0000000c05037c12 */ /* 0x000fc6000f8e962c */
[----:B------:R-:W-:Y:S01]  /*e970*/  IMAD.MOV.U32 R227, RZ, RZ, R193 ;  /* 0x000000ffffe37224 */ /* 0x000fe200078e00c1 */
[----:B------:R-:W-:Y:S01]  /*e980*/  LOP3.LUT R0, R7, UR10, R4, 0x96, !PT ;  /* 0x0000000a07007c12 */ /* 0x000fe2000f8e9604 */
[----:B------:R-:W-:-:S04]  /*e990*/  IMAD.WIDE.U32 R4, R3, -0x326172a9, RZ ;  /* 0xcd9e8d5703047825 */ /* 0x000fc800078e00ff */
[----:B------:R-:W-:Y:S01]  /*e9a0*/  IMAD.MOV.U32 R226, RZ, RZ, R192 ;  /* 0x000000ffffe27224 */ /* 0x000fe200078e00c0 */
[----:B------:R-:W-:Y:S01]  /*e9b0*/  HMMA.16816.F32 R80, R8, R14, R80 ;  /* 0x0000000e0850723c */ /* 0x000fe20000001850 */
[----:B------:R-:W-:Y:S01]  /*e9c0*/  IMAD.WIDE.U32 R50, R0, -0x326172a9, RZ ;  /* 0xcd9e8d5700327825 */ /* 0x000fe200078e00ff */
[----:B------:R-:W-:Y:S01]  /*e9d0*/  LOP3.LUT R0, R5, UR11, R26, 0x96, !PT ;  /* 0x0000000b05007c12 */ /* 0x000fe2000f8e961a */
[----:B------:R-:W-:Y:S03]  /*e9e0*/  LDSM.16.MT88.4 R44, [R218+0xb800] ;  /* 0x00b80000da2c783b */ /* 0x000fe60000004200 */
[----:B------:R-:W-:Y:S01]  /*e9f0*/  LOP3.LUT R7, R51, UR9, R4, 0x96, !PT ;  /* 0x0000000933077c12 */ /* 0x000fe2000f8e9604 */
[----:B------:R-:W-:-:S04]  /*ea00*/  IMAD.WIDE.U32 R4, R0, -0x2daee0ad, RZ ;  /* 0xd2511f5300047825 */ /* 0x000fc800078e00ff */
[----:B------:R-:W-:Y:S02]  /*ea10*/  FFMA.FTZ R0, R177, c[0x0][0x23c], -R18 ;  /* 0x00008f00b1007a23 */ /* 0x000fe40000010812 */
[----:B------:R-:W-:Y:S01]  /*ea20*/  IMAD.WIDE.U32 R48, R7, -0x2daee0ad, RZ ;  /* 0xd2511f5307307825 */ /* 0x000fe200078e00ff */
[----:B------:R-:W-:Y:S01]  /*ea30*/  LOP3.LUT R6, R5, UR8, R6, 0x96, !PT ;  /* 0x0000000805067c12 */ /* 0x000fe2000f8e9606 */
[----:B------:R1:W-:Y:S02]  /*ea40*/  MUFU.EX2 R194, R0 ;  /* 0x0000000000c27308 */ /* 0x0003e40000000800 */
[----:B------:R-:W-:Y:S02]  /*ea50*/  FFMA.FTZ R3, R61, c[0x0][0x23c], -R18 ;  /* 0x00008f003d037a23 */ /* 0x000fe40000010812 */
[----:B------:R-:W-:-:S04]  /*ea60*/  IMAD.WIDE.U32 R26, R6, -0x326172a9, RZ ;  /* 0xcd9e8d57061a7825 */ /* 0x000fc800078e00ff */
[----:B------:R2:W3:Y:S01]  /*ea70*/  MUFU.EX2 R195, R3 ;  /* 0x0000000300c37308 */ /* 0x0004e20000000800 */
[----:B-1----:R-:W-:Y:S01]  /*ea80*/  LOP3.LUT R0, R49, UR6, R4, 0x96, !PT ;  /* 0x0000000631007c12 */ /* 0x002fe2000f8e9604 */
[----:B------:R-:W-:-:S04]  /*ea90*/  FFMA.FTZ R6, R179, c[0x0][0x23c], -R18 ;  /* 0x00008f00b3067a23 */ /* 0x000fc80000010812 */
[----:B------:R-:W-:-:S04]  /*eaa0*/  IMAD.WIDE.U32 R4, R0, -0x326172a9, RZ ;  /* 0xcd9e8d5700047825 */ /* 0x000fc800078e00ff */
[----:B--2---:R-:W-:Y:S01]  /*eab0*/  FFMA.FTZ R3, R178, c[0x0][0x23c], -R18 ;  /* 0x00008f00b2037a23 */ /* 0x004fe20000010812 */
[----:B------:R-:W-:Y:S01]  /*eac0*/  LOP3.LUT R0, R5, UR17, R26, 0x96, !PT ;  /* 0x0000001105007c12 */ /* 0x000fe2000f8e961a */
[----:B------:R1:W-:Y:S01]  /*ead0*/  MUFU.EX2 R192, R6 ;  /* 0x0000000600c07308 */ /* 0x0003e20000000800 */
[----:B------:R-:W-:-:S07]  /*eae0*/  LOP3.LUT R14, R4, 0xff, RZ, 0xc0, !PT ;  /* 0x000000ff040e7812 */ /* 0x000fce00078ec0ff */
[----:B------:R2:W-:Y:S01]  /*eaf0*/  MUFU.EX2 R193, R3 ;  /* 0x0000000300c17308 */ /* 0x0005e20000000800 */
[----:B-1----:R-:W-:Y:S02]  /*eb00*/  LOP3.LUT R6, R0, 0xffff, RZ, 0xc0, !PT ;  /* 0x0000ffff00067812 */ /* 0x002fe400078ec0ff */
[----:B--2---:R-:W-:Y:S02]  /*eb10*/  LOP3.LUT R3, R4, 0xffff, RZ, 0xc0, !PT ;  /* 0x0000ffff04037812 */ /* 0x004fe400078ec0ff */
[----:B------:R-:W-:Y:S02]  /*eb20*/  LOP3.LUT R5, R0, 0xff, RZ, 0xc0, !PT ;  /* 0x000000ff00057812 */ /* 0x000fe400078ec0ff */
[----:B------:R-:W-:Y:S02]  /*eb30*/  SHF.R.U32.HI R3, RZ, 0x8, R3 ;  /* 0x00000008ff037819 */ /* 0x000fe40000011603 */
[----:B------:R-:W-:Y:S02]  /*eb40*/  SHF.R.U32.HI R6, RZ, 0x8, R6 ;  /* 0x00000008ff067819 */ /* 0x000fe40000011606 */
[----:B------:R-:W-:Y:S01]  /*eb50*/  PRMT R17, R14, 0x5410, R3 ;  /* 0x000054100e117816 */ /* 0x000fe20000000003 */
[--C-:B------:R-:W-:Y:S01]  /*eb60*/  FFMA.FTZ R7, R180, c[0x0][0x23c], -R19.reuse ;  /* 0x00008f00b4077a23 */ /* 0x100fe20000010813 */
[----:B------:R-:W-:Y:S01]  /*eb70*/  PRMT R3, R5, 0x5410, R6 ;  /* 0x0000541005037816 */ /* 0x000fe20000000006 */
[----:B------:R-:W-:Y:S01]  /*eb80*/  FFMA.FTZ R5, R133, c[0x0][0x23c], -R19 ;  /* 0x00008f0085057a23 */ /* 0x000fe20000010813 */
[--C-:B------:R-:W-:Y:S01]  /*eb90*/  SHF.R.U32.HI R15, RZ, 0x10, R4.reuse ;  /* 0x00000010ff0f7819 */ /* 0x100fe20000011604 */
[----:B------:R-:W-:Y:S01]  /*eba0*/  IMAD.MOV.U32 R224, RZ, RZ, R67 ;  /* 0x000000ffffe07224 */ /* 0x000fe200078e0043 */
[----:B------:R-:W-:Y:S01]  /*ebb0*/  SHF.R.U32.HI R16, RZ, 0x18, R4 ;  /* 0x00000018ff107819 */ /* 0x000fe20000011604 */
[C---:B------:R-:W-:Y:S01]  /*ebc0*/  HMMA.16816.F32 R140, R8.reuse, R20, R140 ;  /* 0x00000014088c723c */ /* 0x040fe2000000188c */
[--C-:B------:R-:W-:Y:S01]  /*ebd0*/  SHF.R.U32.HI R4, RZ, 0x10, R0.reuse ;  /* 0x00000010ff047819 */ /* 0x100fe20000011600 */
[----:B------:R1:W-:Y:S06]  /*ebe0*/  MUFU.EX2 R179, R7 ;  /* 0x0000000700b37308 */ /* 0x0003ec0000000800 */
[C---:B------:R-:W-:Y:S01]  /*ebf0*/  HMMA.16816.F32 R64, R8.reuse, R22, R152 ;  /* 0x000000160840723c */ /* 0x040fe20000001898 */
[----:B------:R-:W-:Y:S01]  /*ec00*/  LDSM.16.MT88.4 R20, [R218+0x9800] ;  /* 0x00980000da14783b */ /* 0x000fe20000004200 */
[----:B------:R2:W4:Y:S06]  /*ec10*/  MUFU.EX2 R178, R5 ;  /* 0x0000000500b27308 */ /* 0x00052c0000000800 */
[C---:B------:R-:W-:Y:S08]  /*ec20*/  HMMA.16816.F32 R84, R8.reuse, R28, R84 ;  /* 0x0000001c0854723c */ /* 0x040ff00000001854 */
[----:B------:R-:W-:Y:S01]  /*ec30*/  HMMA.16816.F32 R96, R8, R30, R96 ;  /* 0x0000001e0860723c */ /* 0x000fe20000001860 */
[----:B------:R-:W5:Y:S01]  /*ec40*/  LDSM.16.MT88.4 R28, [R216+0x9800] ;  /* 0x00980000d81c783b */ /* 0x000f620000004200 */
[----:B-1----:R-:W-:Y:S01]  /*ec50*/  SHF.R.U32.HI R7, RZ, 0x18, R0 ;  /* 0x00000018ff077819 */ /* 0x002fe20000011600 */
[----:B------:R-:W-:Y:S01]  /*ec60*/  HSET2.LE.AND R0, R3, R132, PT ;  /* 0x0000008403007233 */ /* 0x000fe20003803000 */
[----:B--2---:R-:W-:-:S04]  /*ec70*/  LOP3.LUT R5, R4, 0xff, RZ, 0xc0, !PT ;  /* 0x000000ff04057812 */ /* 0x004fc800078ec0ff */
[----:B------:R-:W-:Y:S01]  /*ec80*/  HMMA.16816.F32 R100, R8, R32, R100 ;  /* 0x000000200864723c */ /* 0x000fe20000001864 */
[----:B------:R-:W-:Y:S01]  /*ec90*/  FFMA.FTZ R4, R181, c[0x0][0x23c], -R19 ;  /* 0x00008f00b5047a23 */ /* 0x000fe20000010813 */
[----:B---3--:R-:W-:-:S06]  /*eca0*/  F2FP.PACK_AB R3, R194, R195 ;  /* 0x000000c3c203723e */ /* 0x008fcc00000000ff */
[C---:B------:R-:W-:Y:S01]  /*ecb0*/  HMMA.16816.F32 R108, R8.reuse, R34, R108 ;  /* 0x00000022086c723c */ /* 0x040fe2000000186c */
[----:B------:R-:W1:Y:S07]  /*ecc0*/  LDSM.16.MT88.4 R32, [R216+0xa800] ;  /* 0x00a80000d820783b */ /* 0x000e6e0000004200 */
[C---:B------:R-:W-:Y:S08]  /*ecd0*/  HMMA.16816.F32 R52, R8.reuse, R36, R52 ;  /* 0x000000240834723c */ /* 0x040ff00000001834 */
[C---:B------:R-:W-:Y:S01]  /*ece0*/  HMMA.16816.F32 R120, R8.reuse, R38, R120 ;  /* 0x000000260878723c */ /* 0x040fe20000001878 */
[----:B------:R-:W2:Y:S07]  /*ecf0*/  LDSM.16.MT88.4 R36, [R218+0xa800] ;  /* 0x00a80000da24783b */ /* 0x000eae0000004200 */
[C---:B------:R-:W-:Y:S08]  /*ed00*/  HMMA.16816.F32 R164, R8.reuse, R40, R164 ;  /* 0x0000002808a4723c */ /* 0x040ff000000018a4 */
[----:B------:R-:W-:Y:S01]  /*ed10*/  HMMA.16816.F32 R168, R8, R42, R168 ;  /* 0x0000002a08a8723c */ /* 0x000fe200000018a8 */
[----:B------:R-:W3:Y:S01]  /*ed20*/  LDSM.16.MT88.4 R40, [R216+0xb800] ;  /* 0x00b80000d828783b */ /* 0x000ee20000004200 */
[----:B------:R1:W-:Y:S01]  /*ed30*/  MUFU.EX2 R177, R4 ;  /* 0x0000000400b17308 */ /* 0x0003e20000000800 */
[----:B------:R-:W-:-:S02]  /*ed40*/  PRMT R5, R5, 0x5410, R7 ;  /* 0x0000541005057816 */ /* 0x000fc40000000007 */
[----:B------:R-:W-:Y:S01]  /*ed50*/  LOP3.LUT R6, R15, 0xff, RZ, 0xc0, !PT ;  /* 0x000000ff0f067812 */ /* 0x000fe200078ec0ff */
[----:B------:R-:W-:Y:S01]  /*ed60*/  IMAD.MOV.U32 R236, RZ, RZ, R60 ;  /* 0x000000ffffec7224 */ /* 0x000fe200078e003c */
[----:B------:R-:W2:Y:S01]  /*ed70*/  LDSM.16.MT88.4 R152, [R216+0x9c00] ;  /* 0x009c0000d898783b */ /* 0x000ea20000004200 */
[----:B-1----:R-:W-:Y:S01]  /*ed80*/  LOP3.LUT R4, R0, R3, RZ, 0xc0, !PT ;  /* 0x0000000300047212 */ /* 0x002fe200078ec0ff */
[----:B------:R-:W-:Y:S01]  /*ed90*/  FFMA.FTZ R3, R183, c[0x0][0x23c], -R19 ;  /* 0x00008f00b7037a23 */ /* 0x000fe20000010813 */
[----:B------:R-:W-:-:S03]  /*eda0*/  HSET2.LE.AND R0, R5, R132, PT ;  /* 0x0000008405007233 */ /* 0x000fc60003803000 */
[----:B------:R4:W1:Y:S01]  /*edb0*/  MUFU.EX2 R176, R3 ;  /* 0x0000000300b07308 */ /* 0x0008620000000800 */
[----:B------:R-:W-:Y:S02]  /*edc0*/  PRMT R14, R6, 0x5410, R16 ;  /* 0x00005410060e7816 */ /* 0x000fe40000000010 */
[----:B----4-:R-:W-:-:S04]  /*edd0*/  F2FP.PACK_AB R3, R178, R179 ;  /* 0x000000b3b203723e */ /* 0x010fc800000000ff */
[----:B------:R-:W-:Y:S01]  /*ede0*/  LOP3.LUT R5, R0, R3, RZ, 0xc0, !PT ;  /* 0x0000000300057212 */ /* 0x000fe200078ec0ff */
[----:B------:R-:W-:Y:S01]  /*edf0*/  HSET2.LE.AND R0, R17, R132, PT ;  /* 0x0000008411007233 */ /* 0x000fe20003803000 */
[----:B------:R-:W-:-:S04]  /*ee00*/  F2FP.PACK_AB R3, R192, R193 ;  /* 0x000000c1c003723e */ /* 0x000fc800000000ff */
[----:B------:R-:W-:Y:S01]  /*ee10*/  LOP3.LUT R6, R0, R3, RZ, 0xc0, !PT ;  /* 0x0000000300067212 */ /* 0x000fe200078ec0ff */
[----:B------:R-:W-:Y:S01]  /*ee20*/  HSET2.LE.AND R0, R14, R132, PT ;  /* 0x000000840e007233 */ /* 0x000fe20003803000 */
[----:B-1----:R-:W-:-:S04]  /*ee30*/  F2FP.PACK_AB R3, R176, R177 ;  /* 0x000000b1b003723e */ /* 0x002fc800000000ff */
[----:B------:R-:W-:Y:S02]  /*ee40*/  LOP3.LUT R7, R0, R3, RZ, 0xc0, !PT ;  /* 0x0000000300077212 */ /* 0x000fe400078ec0ff */
[----:B------:R-:W-:Y:S02]  /*ee50*/  LOP3.LUT R0, R13, UR15, R226, 0x96, !PT ;  /* 0x0000000f0d007c12 */ /* 0x000fe4000f8e96e2 */
[----:B------:R-:W-:-:S03]  /*ee60*/  LOP3.LUT R3, R249, UR13, R12, 0x96, !PT ;  /* 0x0000000df9037c12 */ /* 0x000fc6000f8e960c */
[----:B-----5:R-:W-:Y:S02]  /*ee70*/  HMMA.16816.F32 R144, R4, R28, R144 ;  /* 0x0000001c0490723c */ /* 0x020fe40000001890 */
[----:B------:R-:W-:-:S06]  /*ee80*/  IMAD.WIDE.U32 R8, R3, -0x2daee0ad, RZ ;  /* 0xd2511f5303087825 */ /* 0x000fcc00078e00ff */
[C---:B------:R-:W-:Y:S08]  /*ee90*/  HMMA.16816.F32 R148, R4.reuse, R30, R148 ;  /* 0x0000001e0494723c */ /* 0x040ff00000001894 */
[C---:B------:R-:W-:Y:S08]  /*eea0*/  HMMA.16816.F32 R72, R4.reuse, R20, R72 ;  /* 0x000000140448723c */ /* 0x040ff00000001848 */
[C---:B------:R-:W-:Y:S08]  /*eeb0*/  HMMA.16816.F32 R76, R4.reuse, R22, R76 ;  /* 0x00000016044c723c */ /* 0x040ff0000000184c */
[C---:B------:R-:W-:Y:S08]  /*eec0*/  HMMA.16816.F32 R88, R4.reuse, R32, R88 ;  /* 0x000000200458723c */ /* 0x040ff00000001858 */
[C---:B------:R-:W-:Y:S08]  /*eed0*/  HMMA.16816.F32 R92, R4.reuse, R34, R92 ;  /* 0x00000022045c723c */ /* 0x040ff0000000185c */
[C---:B--2---:R-:W-:Y:S08]  /*eee0*/  HMMA.16816.F32 R104, R4.reuse, R36, R104 ;  /* 0x000000240468723c */ /* 0x044ff00000001868 */
[C---:B------:R-:W-:Y:S08]  /*eef0*/  HMMA.16816.F32 R156, R4.reuse, R38, R156 ;  /* 0x00000026049c723c */ /* 0x040ff0000000189c */
[C---:B---3--:R-:W-:Y:S08]  /*ef00*/  HMMA.16816.F32 R160, R4.reuse, R40, R160 ;  /* 0x0000002804a0723c */ /* 0x048ff000000018a0 */
[C---:B------:R-:W-:Y:S08]  /*ef10*/  HMMA.16816.F32 R116, R4.reuse, R42, R116 ;  /* 0x0000002a0474723c */ /* 0x040ff00000001874 */
[C---:B------:R-:W-:Y:S08]  /*ef20*/  HMMA.16816.F32 R124, R4.reuse, R44, R124 ;  /* 0x0000002c047c723c */ /* 0x040ff0000000187c */
[----:B------:R-:W-:Y:S07]  /*ef30*/  HMMA.16816.F32 R112, R4, R46, R128 ;  /* 0x0000002e0470723c */ /* 0x000fee0000001880 */
[----:B------:R-:W-:-:S05]  /*ef40*/  IMAD.WIDE.U32 R4, R0, -0x2daee0ad, RZ ;  /* 0xd2511f5300047825 */ /* 0x000fca00078e00ff */
[----:B------:R-:W-:Y:S02]  /*ef50*/  LOP3.LUT R3, R5, UR12, R182, 0x96, !PT ;  /* 0x0000000c05037c12 */ /* 0x000fe4000f8e96b6 */
[----:B------:R-:W-:-:S03]  /*ef60*/  LOP3.LUT R0, R9, UR10, R4, 0x96, !PT ;  /* 0x0000000a09007c12 */ /* 0x000fc6000f8e9604 */
        /* <DEDUP_REMOVED lines=8> */
[----:B------:R-:W-:-:S04]  /*eff0*/  FFMA.FTZ R3, R188, c[0x0][0x23c], -R24 ;  /* 0x00008f00bc037a23 */ /* 0x000fc80000010818 */
[----:B------:R-:W-:-:S04]  /*f000*/  IMAD.WIDE.U32 R4, R0, -0x326172a9, RZ ;  /* 0xcd9e8d5700047825 */ /* 0x000fc800078e00ff */
[----:B------:R-:W-:Y:S02]  /*f010*/  IMAD.MOV.U32 R180, RZ, RZ, R173 ;  /* 0x000000ffffb47224 */ /* 0x000fe400078e00ad */
[----:B------:R-:W-:Y:S01]  /*f020*/  FFMA.FTZ R6, R189, c[0x0][0x23c], -R24 ;  /* 0x00008f00bd067a23 */ /* 0x000fe20000010818 */
[----:B------:R1:W-:Y:S01]  /*f030*/  MUFU.EX2 R173, R3 ;  /* 0x0000000300ad7308 */ /* 0x0003e20000000800 */
[----:B------:R-:W-:Y:S02]  /*f040*/  IMAD.MOV.U32 R181, RZ, RZ, R172 ;  /* 0x000000ffffb57224 */ /* 0x000fe400078e00ac */
[----:B------:R-:W-:-:S05]  /*f050*/  FFMA.FTZ R0, R184, c[0x0][0x23c], -R24 ;  /* 0x00008f00b8007a23 */ /* 0x000fca0000010818 */
[----:B------:R2:W3:Y:S01]  /*f060*/  MUFU.EX2 R172, R6 ;  /* 0x0000000600ac7308 */ /* 0x0004e20000000800 */
[----:B-1----:R-:W-:-:S04]  /*f070*/  LOP3.LUT R3, R4, 0xffff, RZ, 0xc0, !PT ;  /* 0x0000ffff04037812 */ /* 0x002fc800078ec0ff */
[----:B------:R-:W-:Y:S02]  /*f080*/  SHF.R.U32.HI R3, RZ, 0x8, R3 ;  /* 0x00000008ff037819 */ /* 0x000fe40000011603 */
[----:B--2---:R-:W-:Y:S01]  /*f090*/  LOP3.LUT R6, R4, 0xff, RZ, 0xc0, !PT ;  /* 0x000000ff04067812 */ /* 0x004fe200078ec0ff */
[----:B------:R-:W-:Y:S02]  /*f0a0*/  IMAD.MOV.U32 R183, RZ, RZ, R174 ;  /* 0x000000ffffb77224 */ /* 0x000fe400078e00ae */
[----:B------:R1:W-:Y:S01]  /*f0b0*/  MUFU.EX2 R174, R0 ;  /* 0x0000000000ae7308 */ /* 0x0003e20000000800 */
[----:B------:R-:W-:Y:S01]  /*f0c0*/  PRMT R8, R6, 0x5410, R3 ;  /* 0x0000541006087816 */ /* 0x000fe20000000003 */
[----:B------:R-:W-:Y:S02]  /*f0d0*/  FFMA.FTZ R3, R200, c[0x0][0x23c], -R25 ;  /* 0x00008f00c8037a23 */ /* 0x000fe40000010819 */
[----:B------:R-:W-:Y:S01]  /*f0e0*/  IMAD.WIDE.U32 R16, R7, -0x326172a9, RZ ;  /* 0xcd9e8d5707107825 */ /* 0x000fe200078e00ff */
[----:B------:R-:W-:-:S03]  /*f0f0*/  SHF.R.U32.HI R6, RZ, 0x10, R4 ;  /* 0x00000010ff067819 */ /* 0x000fc60000011604 */
[----:B------:R-:W-:Y:S02]  /*f100*/  IMAD.MOV.U32 R227, RZ, RZ, R137 ;  /* 0x000000ffffe37224 */ /* 0x000fe400078e0089 */
[----:B------:R-:W-:Y:S01]  /*f110*/  IMAD.MOV.U32 R182, RZ, RZ, R175 ;  /* 0x000000ffffb67224 */ /* 0x000fe200078e00af */
[----:B------:R2:W-:Y:S01]  /*f120*/  MUFU.EX2 R137, R3 ;  /* 0x0000000300897308 */ /* 0x0005e20000000800 */
[----:B-1----:R-:W-:Y:S01]  /*f130*/  FFMA.FTZ R0, R185, c[0x0][0x23c], -R24 ;  /* 0x00008f00b9007a23 */ /* 0x002fe20000010818 */
[----:B------:R-:W-:-:S06]  /*f140*/  SHF.R.U32.HI R7, RZ, 0x18, R4 ;  /* 0x00000018ff077819 */ /* 0x000fcc0000011604 */
[----:B------:R1:W-:Y:S01]  /*f150*/  MUFU.EX2 R175, R0 ;  /* 0x0000000000af7308 */ /* 0x0003e20000000800 */
[----:B------:R-:W-:Y:S01]  /*f160*/  LOP3.LUT R4, R6, 0xff, RZ, 0xc0, !PT ;  /* 0x000000ff06047812 */ /* 0x000fe200078ec0ff */
[----:B--2---:R-:W-:-:S03]  /*f170*/  FFMA.FTZ R3, R202, c[0x0][0x23c], -R25 ;  /* 0x00008f00ca037a23 */ /* 0x004fc60000010819 */
[----:B------:R-:W-:-:S03]  /*f180*/  PRMT R7, R4, 0x5410, R7 ;  /* 0x0000541004077816 */ /* 0x000fc60000000007 */
[----:B------:R2:W4:Y:S01]  /*f190*/  MUFU.EX2 R139, R3 ;  /* 0x00000003008b7308 */ /* 0x0005220000000800 */
[----:B-1----:R-:W-:-:S04]  /*f1a0*/  LOP3.LUT R0, R5, UR17, R16, 0x96, !PT ;  /* 0x0000001105007c12 */ /* 0x002fc8000f8e9610 */
[--C-:B------:R-:W-:Y:S02]  /*f1b0*/  SHF.R.U32.HI R4, RZ, 0x10, R0.reuse ;  /* 0x00000010ff047819 */ /* 0x100fe40000011600 */
[C---:B------:R-:W-:Y:S02]  /*f1c0*/  LOP3.LUT R6, R0.reuse, 0xff, RZ, 0xc0, !PT ;  /* 0x000000ff00067812 */ /* 0x040fe400078ec0ff */
[----:B------:R-:W-:Y:S02]  /*f1d0*/  SHF.R.U32.HI R5, RZ, 0x18, R0 ;  /* 0x00000018ff057819 */ /* 0x000fe40000011600 */
[----:B--2---:R-:W-:-:S04]  /*f1e0*/  LOP3.LUT R3, R0, 0xffff, RZ, 0xc0, !PT ;  /* 0x0000ffff00037812 */ /* 0x004fc800078ec0ff */
[----:B------:R-:W-:Y:S02]  /*f1f0*/  SHF.R.U32.HI R0, RZ, 0x8, R3 ;  /* 0x00000008ff007819 */ /* 0x000fe40000011603 */
[----:B------:R-:W-:Y:S01]  /*f200*/  LOP3.LUT R3, R4, 0xff, RZ, 0xc0, !PT ;  /* 0x000000ff04037812 */ /* 0x000fe200078ec0ff */
[----:B------:R-:W-:Y:S01]  /*f210*/  FFMA.FTZ R4, R186, c[0x0][0x23c], -R25 ;  /* 0x00008f00ba047a23 */ /* 0x000fe20000010819 */
[----:B------:R-:W-:-:S03]  /*f220*/  PRMT R0, R6, 0x5410, R0 ;  /* 0x0000541006007816 */ /* 0x000fc60000000000 */
[----:B------:R1:W-:Y:S01]  /*f230*/  MUFU.EX2 R133, R4 ;  /* 0x0000000400857308 */ /* 0x0003e20000000800 */
[----:B------:R-:W-:Y:S01]  /*f240*/  PRMT R5, R3, 0x5410, R5 ;  /* 0x0000541003057816 */ /* 0x000fe20000000005 */
[----:B------:R-:W-:Y:S01]  /*f250*/  HSET2.LE.AND R0, R0, R132, PT ;  /* 0x0000008400007233 */ /* 0x000fe20003803000 */
[----:B---3--:R-:W-:Y:S01]  /*f260*/  F2FP.PACK_AB R3, R173, R172 ;  /* 0x000000acad03723e */ /* 0x008fe200000000ff */
[----:B------:R-:W-:Y:S02]  /*f270*/  IMAD.MOV.U32 R226, RZ, RZ, R138 ;  /* 0x000000ffffe27224 */ /* 0x000fe400078e008a */
[----:B-1----:R-:W-:-:S04]  /*f280*/  FFMA.FTZ R4, R187, c[0x0][0x23c], -R25 ;  /* 0x00008f00bb047a23 */ /* 0x002fc80000010819 */
[----:B------:R1:W2:Y:S02]  /*f290*/  MUFU.EX2 R138, R4 ;  /* 0x00000004008a7308 */ /* 0x0002a40000000800 */
[----:B-1----:R-:W-:Y:S01]  /*f2a0*/  LOP3.LUT R4, R0, R3, RZ, 0xc0, !PT ;  /* 0x0000000300047212 */ /* 0x002fe200078ec0ff */
[----:B------:R-:W-:Y:S01]  /*f2b0*/  HSET2.LE.AND R0, R5, R132, PT ;  /* 0x0000008405007233 */ /* 0x000fe20003803000 */
[----:B----4-:R-:W-:-:S04]  /*f2c0*/  F2FP.PACK_AB R3, R139, R137 ;  /* 0x000000898b03723e */ /* 0x010fc800000000ff */
[----:B------:R-:W-:Y:S01]  /*f2d0*/  LOP3.LUT R5, R0, R3, RZ, 0xc0, !PT ;  /* 0x0000000300057212 */ /* 0x000fe200078ec0ff */
[----:B------:R-:W-:Y:S01]  /*f2e0*/  HSET2.LE.AND R0, R8, R132, PT ;  /* 0x0000008408007233 */ /* 0x000fe20003803000 */
[----:B------:R-:W-:-:S04]  /*f2f0*/  F2FP.PACK_AB R3, R175, R174 ;  /* 0x000000aeaf03723e */ /* 0x000fc800000000ff */
[----:B------:R-:W-:Y:S01]  /*f300*/  LOP3.LUT R6, R0, R3, RZ, 0xc0, !PT ;  /* 0x0000000300067212 */ /* 0x000fe200078ec0ff */
[----:B------:R-:W-:Y:S01]  /*f310*/  HSET2.LE.AND R0, R7, R132, PT ;  /* 0x0000008407007233 */ /* 0x000fe20003803000 */
[----:B--2---:R-:W-:-:S04]  /*f320*/  F2FP.PACK_AB R3, R138, R133 ;  /* 0x000000858a03723e */ /* 0x004fc800000000ff */
[----:B------:R-:W-:Y:S01]  /*f330*/  LOP3.LUT R7, R0, R3, RZ, 0xc0, !PT ;  /* 0x0000000300077212 */ /* 0x000fe200078ec0ff */
[----:B------:R-:W-:-:S06]  /*f340*/  FFMA.FTZ R0, R190, c[0x0][0x23c], -R18 ;  /* 0x00008f00be007a23 */ /* 0x000fcc0000010812 */
[C---:B------:R-:W-:Y:S08]  /*f350*/  HMMA.16816.F32 R140, R4.reuse, R28, R140 ;  /* 0x0000001c048c723c */ /* 0x040ff0000000188c */
[----:B------:R-:W-:Y:S01]  /*f360*/  HMMA.16816.F32 R28, R4, R30, R64 ;  /* 0x0000001e041c723c */ /* 0x000fe20000001840 */
[----:B------:R1:W-:Y:S02]  /*f370*/  MUFU.EX2 R66, R0 ;  /* 0x0000000000427308 */ /* 0x0003e40000000800 */
[----:B-1----:R-:W-:-:S06]  /*f380*/  FFMA.FTZ R0, R191, c[0x0][0x23c], -R18 ;  /* 0x00008f00bf007a23 */ /* 0x002fcc0000010812 */
[----:B------:R1:W2:Y:S01]  /*f390*/  MUFU.EX2 R67, R0 ;  /* 0x0000000000437308 */ /* 0x0002a20000000800 */
[--C-:B------:R-:W-:Y:S02]  /*f3a0*/  FFMA.FTZ R3, R203, c[0x0][0x23c], -R18.reuse ;  /* 0x00008f00cb037a23 */ /* 0x100fe40000010812 */
[----:B-1----:R-:W-:-:S05]  /*f3b0*/  FFMA.FTZ R0, R201, c[0x0][0x23c], -R18 ;  /* 0x00008f00c9007a23 */ /* 0x002fca0000010812 */
[----:B------:R1:W-:Y:S01]  /*f3c0*/  MUFU.EX2 R65, R0 ;  /* 0x0000000000417308 */ /* 0x0003e20000000800 */
[----:B------:R-:W-:Y:S01]  /*f3d0*/  FFMA.FTZ R10, R208, c[0x0][0x23c], -R19 ;  /* 0x00008f00d00a7a23 */ /* 0x000fe20000010813 */
[----:B-1----:R-:W-:-:S05]  /*f3e0*/  LOP3.LUT R0, R27, UR7, R50, 0x96, !PT ;  /* 0x000000071b007c12 */ /* 0x002fca000f8e9632 */
[----:B------:R-:W-:-:S04]  /*f3f0*/  IMAD.WIDE.U32 R8, R0, -0x2daee0ad, RZ ;  /* 0xd2511f5300087825 */ /* 0x000fc800078e00ff */
[----:B------:R-:W-:-:S04]  /*f400*/  FFMA.FTZ R0, R209, c[0x0][0x23c], -R19 ;  /* 0x00008f00d1007a23 */ /* 0x000fc80000010813 */
[----:B------:R1:W-:Y:S01]  /*f410*/  MUFU.EX2 R63, R0 ;  /* 0x00000000003f7308 */ /* 0x0003e20000000800 */
[----:B------:R-:W-:-:S07]  /*f420*/  LOP3.LUT R11, R8, 0xffff, RZ, 0xc0, !PT ;  /* 0x0000ffff080b7812 */ /* 0x000fce00078ec0ff */
[----:B------:R3:W-:Y:S01]  /*f430*/  MUFU.EX2 R64, R3 ;  /* 0x0000000300407308 */ /* 0x0007e20000000800 */
[----:B-1----:R-:W-:Y:S01]  /*f440*/  LOP3.LUT R0, R9, UR16, R48, 0x96, !PT ;  /* 0x0000001009007c12 */ /* 0x002fe2000f8e9630 */
[----:B------:R-:W-:-:S06]  /*f450*/  FFMA.FTZ R9, R210, c[0x0][0x23c], -R19 ;  /* 0x00008f00d2097a23 */ /* 0x000fcc0000010813 */
[----:B------:R1:W4:Y:S01]  /*f460*/  MUFU.EX2 R61, R10 ;  /* 0x0000000a003d7308 */ /* 0x0003220000000800 */
[----:B------:R-:W-:Y:S02]  /*f470*/  LOP3.LUT R15, R8, 0xff, RZ, 0xc0, !PT ;  /* 0x000000ff080f7812 */ /* 0x000fe400078ec0ff */
[----:B---3--:R-:W-:-:S05]  /*f480*/  LOP3.LUT R3, R0, 0xffff, RZ, 0xc0, !PT ;  /* 0x0000ffff00037812 */ /* 0x008fca00078ec0ff */
[----:B------:R3:W-:Y:S01]  /*f490*/  MUFU.EX2 R51, R9 ;  /* 0x0000000900337308 */ /* 0x0007e20000000800 */
[--C-:B------:R-:W-:Y:S02]  /*f4a0*/  SHF.R.U32.HI R12, RZ, 0x10, R8.reuse ;  /* 0x00000010ff0c7819 */ /* 0x100fe40000011608 */
[----:B------:R-:W-:Y:S02]  /*f4b0*/  SHF.R.U32.HI R3, RZ, 0x8, R3 ;  /* 0x00000008ff037819 */ /* 0x000fe40000011603 */
[----:B------:R-:W-:Y:S02]  /*f4c0*/  SHF.R.U32.HI R14, RZ, 0x18, R8 ;  /* 0x00000018ff0e7819 */ /* 0x000fe40000011608 */
[----:B-1----:R-:W-:Y:S02]  /*f4d0*/  LOP3.LUT R10, R0, 0xff, RZ, 0xc0, !PT ;  /* 0x000000ff000a7812 */ /* 0x002fe400078ec0ff */
[--C-:B------:R-:W-:Y:S02]  /*f4e0*/  SHF.R.U32.HI R8, RZ, 0x10, R0.reuse ;  /* 0x00000010ff087819 */ /* 0x100fe40000011600 */
[----:B------:R-:W-:Y:S01]  /*f4f0*/  PRMT R3, R10, 0x5410, R3 ;  /* 0x000054100a037816 */ /* 0x000fe20000000003 */
[----:B---3--:R-:W-:Y:S01]  /*f500*/  FFMA.FTZ R9, R211, c[0x0][0x23c], -R19 ;  /* 0x00008f00d3097a23 */ /* 0x008fe20000010813 */
[----:B------:R-:W-:-:S03]  /*f510*/  SHF.R.U32.HI R13, RZ, 0x18, R0 ;  /* 0x00000018ff0d7819 */ /* 0x000fc60000011600 */
[----:B------:R1:W3:Y:S01]  /*f520*/  MUFU.EX2 R50, R9 ;  /* 0x0000000900327308 */ /* 0x0002e20000000800 */
[----:B------:R-:W-:Y:S01]  /*f530*/  HSET2.LE.AND R0, R3, R132, PT ;  /* 0x0000008403007233 */ /* 0x000fe20003803000 */
[----:B--2---:R-:W-:-:S04]  /*f540*/  F2FP.PACK_AB R3, R67, R66 ;  /* 0x000000424303723e */ /* 0x004fc800000000ff */
[----:B------:R-:W-:Y:S02]  /*f550*/  LOP3.LUT R128, R0, R3, RZ, 0xc0, !PT ;  /* 0x0000000300807212 */ /* 0x000fe400078ec0ff */
[----:B-1----:R-:W-:-:S04]  /*f560*/  LOP3.LUT R9, R8, 0xff, RZ, 0xc0, !PT ;  /* 0x000000ff08097812 */ /* 0x002fc800078ec0ff */
[----:B------:R-:W-:Y:S02]  /*f570*/  PRMT R9, R9, 0x5410, R13 ;  /* 0x0000541009097816 */ /* 0x000fe4000000000d */
[----:B----4-:R-:W-:-:S03]  /*f580*/  F2FP.PACK_AB R3, R61, R63 ;  /* 0x0000003f3d03723e */ /* 0x010fc600000000ff */
[----:B------:R-:W-:-:S05]  /*f590*/  HSET2.LE.AND R0, R9, R132, PT ;  /* 0x0000008409007233 */ /* 0x000fca0003803000 */
[----:B------:R-:W-:Y:S01]  /*f5a0*/  LOP3.LUT R129, R0, R3, RZ, 0xc0, !PT ;  /* 0x0000000300817212 */ /* 0x000fe200078ec0ff */
[----:B------:R-:W-:-:S04]  /*f5b0*/  FFMA.FTZ R0, R229, c[0x0][0x23c], -R24 ;  /* 0x00008f00e5007a23 */ /* 0x000fc80000010818 */
[----:B------:R1:W-:Y:S01]  /*f5c0*/  MUFU.EX2 R27, R0 ;  /* 0x00000000001b7308 */ /* 0x0003e20000000800 */
[----:B------:R-:W-:Y:S01]  /*f5d0*/  HMMA.16816.F32 R68, R4, R20, R68 ;  /* 0x000000140444723c */ /* 0x000fe20000001844 */
[----:B------:R-:W-:Y:S01]  /*f5e0*/  LOP3.LUT R10, R12, 0xff, RZ, 0xc0, !PT ;  /* 0x000000ff0c0a7812 */ /* 0x000fe200078ec0ff */
[----:B-1----:R-:W-:-:S05]  /*f5f0*/  FFMA.FTZ R0, R214, c[0x0][0x23c], -R24 ;  /* 0x00008f00d6007a23 */ /* 0x002fca0000010818 */
[----:B------:R1:W2:Y:S01]  /*f600*/  MUFU.EX2 R49, R0 ;  /* 0x0000000000317308 */ /* 0x0002a20000000800 */
[----:B------:R-:W-:Y:S01]  /*f610*/  HMMA.16816.F32 R84, R4, R32, R84 ;  /* 0x000000200454723c */ /* 0x000fe20000001854 */
[--C-:B------:R-:W-:Y:S01]  /*f620*/  FFMA.FTZ R3, R213, c[0x0][0x23c], -R24.reuse ;  /* 0x00008f00d5037a23 */ /* 0x100fe20000010818 */
[----:B------:R-:W-:Y:S01]  /*f630*/  SHF.R.U32.HI R11, RZ, 0x8, R11 ;  /* 0x00000008ff0b7819 */ /* 0x000fe2000001160b */
[----:B-1----:R-:W-:-:S04]  /*f640*/  FFMA.FTZ R0, R212, c[0x0][0x23c], -R24 ;  /* 0x00008f00d4007a23 */ /* 0x002fc80000010818 */
[----:B------:R1:W-:Y:S01]  /*f650*/  MUFU.EX2 R48, R0 ;  /* 0x0000000000307308 */ /* 0x0003e20000000800 */
[----:B------:R-:W-:Y:S01]  /*f660*/  HMMA.16816.F32 R100, R4, R36, R100 ;  /* 0x000000240464723c */ /* 0x000fe20000001864 */
[----:B------:R-:W-:-:S07]  /*f670*/  PRMT R10, R10, 0x5410, R14 ;  /* 0x000054100a0a7816 */ /* 0x000fce000000000e */
[----:B------:R-:W-:Y:S01]  /*f680*/  HMMA.16816.F32 R52, R4, R40, R52 ;  /* 0x000000280434723c */ /* 0x000fe20000001834 */
[----:B-1----:R-:W-:-:S07]  /*f690*/  LOP3.LUT R0, R17, UR7, R62, 0x96, !PT ;  /* 0x0000000711007c12 */ /* 0x002fce000f8e963e */
[----:B------:R-:W-:Y:S01]  /*f6a0*/  HMMA.16816.F32 R164, R4, R44, R164 ;  /* 0x0000002c04a4723c */ /* 0x000fe200000018a4 */
[----:B------:R1:W-:Y:S01]  /*f6b0*/  MUFU.EX2 R26, R3 ;  /* 0x00000003001a7308 */ /* 0x0003e20000000800 */
[----:B------:R-:W-:-:S06]  /*f6c0*/  PRMT R8, R15, 0x5410, R11 ;  /* 0x000054100f087816 */ /* 0x000fcc000000000b */
[C---:B------:R-:W-:Y:S08]  /*f6d0*/  HMMA.16816.F32 R20, R4.reuse, R22, R80 ;  /* 0x000000160414723c */ /* 0x040ff00000001850 */
[C---:B------:R-:W-:Y:S08]  /*f6e0*/  HMMA.16816.F32 R32, R4.reuse, R34, R96 ;  /* 0x000000220420723c */ /* 0x040ff00000001860 */
[C---:B------:R-:W-:Y:S01]  /*f6f0*/  HMMA.16816.F32 R36, R4.reuse, R38, R108 ;  /* 0x000000260424723c */ /* 0x040fe2000000186c */
[--C-:B------:R-:W-:Y:S01]  /*f700*/  HSET2.LE.AND R10, R10, R132.reuse, PT ;  /* 0x000000840a0a7233 */ /* 0x100fe20003803000 */
[----:B------:R-:W-:Y:S01]  /*f710*/  F2FP.PACK_AB R9, R64, R65 ;  /* 0x000000414009723e */ /* 0x000fe200000000ff */
[----:B------:R-:W-:Y:S01]  /*f720*/  FFMA.FTZ R12, R250, R58, R182 ;  /* 0x0000003afa0c7223 */ /* 0x000fe200000100b6 */
[----:B------:R-:W-:Y:S04]  /*f730*/  LDSM.16.MT88.4 R16, [R218+0xbc00] ;  /* 0x00bc0000da10783b */ /* 0x000fe80000004200 */
[C---:B------:R-:W-:Y:S08]  /*f740*/  HMMA.16816.F32 R40, R4.reuse, R42, R120 ;  /* 0x0000002a0428723c */ /* 0x040ff00000001878 */
[----:B------:R-:W-:Y:S01]  /*f750*/  HMMA.16816.F32 R44, R4, R46, R168 ;  /* 0x0000002e042c723c */ /* 0x000fe200000018a8 */
[----:B---3--:R-:W-:Y:S01]  /*f760*/  F2FP.PACK_AB R11, R50, R51 ;  /* 0x00000033320b723e */ /* 0x008fe200000000ff */
[----:B------:R-:W-:Y:S01]  /*f770*/  HSET2.LE.AND R8, R8, R132, PT ;  /* 0x0000008408087233 */ /* 0x000fe20003803000 */
[----:B------:R-:W3:Y:S04]  /*f780*/  LDSM.16.MT88.4 R80, [R218+0x9c00] ;  /* 0x009c0000da50783b */ /* 0x000ee80000004200 */
[----:B------:R-:W-:Y:S01]  /*f790*/  IMAD.WIDE.U32 R4, R0, -0x2daee0ad, RZ ;  /* 0xd2511f5300047825 */ /* 0x000fe200078e00ff */
[----:B------:R-:W4:Y:S03]  /*f7a0*/  LDSM.16.MT88.4 R96, [R216+0xac00] ;  /* 0x00ac0000d860783b */ /* 0x000f260000004200 */
[----:B------:R-:W-:Y:S01]  /*f7b0*/  FFMA.FTZ R6, R230, c[0x0][0x23c], -R25 ;  /* 0x00008f00e6067a23 */ /* 0x000fe20000010819 */
[----:B-1----:R-:W-:Y:S01]  /*f7c0*/  LOP3.LUT R3, R4, 0xffff, RZ, 0xc0, !PT ;  /* 0x0000ffff04037812 */ /* 0x002fe200078ec0ff */
[----:B------:R-:W1:Y:S02]  /*f7d0*/  LDSM.16.MT88.4 R108, [R218+0xac00] ;  /* 0x00ac0000da6c783b */ /* 0x000e640000004200 */
[----:B------:R5:W-:Y:S01]  /*f7e0*/  MUFU.EX2 R24, R6 ;  /* 0x0000000600187308 */ /* 0x000be20000000800 */
[----:B------:R-:W-:Y:S01]  /*f7f0*/  SHF.R.U32.HI R3, RZ, 0x8, R3 ;  /* 0x00000008ff037819 */ /* 0x000fe20000011603 */
[----:B------:R-:W1:Y:S01]  /*f800*/  LDSM.16.MT88.4 R120, [R216+0xbc00] ;  /* 0x00bc0000d878783b */ /* 0x000e620000004200 */
[----:B------:R-:W-:Y:S01]  /*f810*/  LOP3.LUT R0, R5, UR16, R60, 0x96, !PT ;  /* 0x0000001005007c12 */ /* 0x000fe2000f8e963c */
[----:B------:R-:W-:Y:S01]  /*f820*/  FFMA.FTZ R5, R231, c[0x0][0x23c], -R25 ;  /* 0x00008f00e7057a23 */ /* 0x000fe20000010819 */
[----:B------:R-:W-:-:S02]  /*f830*/  LOP3.LUT R131, R10, R11, RZ, 0xc0, !PT ;  /* 0x0000000b0a837212 */ /* 0x000fc400078ec0ff */
[----:B------:R-:W-:Y:S01]  /*f840*/  LOP3.LUT R130, R8, R9, RZ, 0xc0, !PT ;  /* 0x0000000908827212 */ /* 0x000fe200078ec0ff */
[----:B------:R2:W1:Y:S01]  /*f850*/  MUFU.EX2 R15, R5 ;  /* 0x00000005000f7308 */ /* 0x0004620000000800 */
[----:B------:R-:W-:Y:S02]  /*f860*/  SHF.R.U32.HI R7, RZ, 0x10, R4 ;  /* 0x00000010ff077819 */ /* 0x000fe40000011604 */
[----:B-----5:R-:W-:Y:S01]  /*f870*/  LOP3.LUT R6, R4, 0xff, RZ, 0xc0, !PT ;  /* 0x000000ff04067812 */ /* 0x020fe200078ec0ff */
[----:B------:R-:W-:-:S03]  /*f880*/  FFMA.FTZ R8, R215, c[0x0][0x23c], -R25 ;  /* 0x00008f00d7087a23 */ /* 0x000fc60000010819 */
[----:B------:R-:W-:Y:S01]  /*f890*/  PRMT R10, R6, 0x5410, R3 ;  /* 0x00005410060a7816 */ /* 0x000fe20000000003 */
[----:B------:R-:W-:Y:S01]  /*f8a0*/  FFMA.FTZ R3, R228, c[0x0][0x23c], -R25 ;  /* 0x00008f00e4037a23 */ /* 0x000fe20000010819 */
[----:B------:R-:W-:Y:S02]  /*f8b0*/  SHF.R.U32.HI R9, RZ, 0x18, R4 ;  /* 0x00000018ff097819 */ /* 0x000fe40000011604 */
[C---:B--2---:R-:W-:Y:S01]  /*f8c0*/  LOP3.LUT R5, R0.reuse, 0xffff, RZ, 0xc0, !PT ;  /* 0x0000ffff00057812 */ /* 0x044fe200078ec0ff */
[----:B------:R2:W-:Y:S01]  /*f8d0*/  MUFU.EX2 R14, R3 ;  /* 0x00000003000e7308 */ /* 0x0005e20000000800 */
[----:B------:R-:W-:Y:S02]  /*f8e0*/  LOP3.LUT R6, R0, 0xff, RZ, 0xc0, !PT ;  /* 0x000000ff00067812 */ /* 0x000fe400078ec0ff */
[----:B------:R-:W-:Y:S02]  /*f8f0*/  SHF.R.U32.HI R4, RZ, 0x18, R0 ;  /* 0x00000018ff047819 */ /* 0x000fe40000011600 */
[----:B------:R-:W-:-:S03]  /*f900*/  SHF.R.U32.HI R5, RZ, 0x8, R5 ;  /* 0x00000008ff057819 */ /* 0x000fc60000011605 */
[----:B------:R5:W1:Y:S01]  /*f910*/  MUFU.EX2 R13, R8 ;  /* 0x00000008000d7308 */ /* 0x000a620000000800 */
[----:B------:R-:W-:Y:S02]  /*f920*/  PRMT R5, R6, 0x5410, R5 ;  /* 0x0000541006057816 */ /* 0x000fe40000000005 */
[----:B--2---:R-:W-:Y:S02]  /*f930*/  SHF.R.U32.HI R3, RZ, 0x10, R0 ;  /* 0x00000010ff037819 */ /* 0x004fe40000011600 */
[----:B------:R-:W-:Y:S02]  /*f940*/  LOP3.LUT R0, R7, 0xff, RZ, 0xc0, !PT ;  /* 0x000000ff07007812 */ /* 0x000fe400078ec0ff */
[----:B------:R-:W-:Y:S02]  /*f950*/  LOP3.LUT R3, R3, 0xff, RZ, 0xc0, !PT ;  /* 0x000000ff03037812 */ /* 0x000fe400078ec0ff */
[----:B------:R-:W-:Y:S02]  /*f960*/  PRMT R0, R0, 0x5410, R9 ;  /* 0x0000541000007816 */ /* 0x000fe40000000009 */
[----:B------:R-:W-:-:S03]  /*f970*/  PRMT R4, R3, 0x5410, R4 ;  /* 0x0000541003047816 */ /* 0x000fc60000000004 */
[--C-:B-----5:R-:W-:Y:S01]  /*f980*/  HSET2.LE.AND R8, R0, R132.reuse, PT ;  /* 0x0000008400087233 */ /* 0x120fe20003803000 */
[----:B------:R-:W-:Y:S01]  /*f990*/  F2FP.PACK_AB R3, R49, R27 ;  /* 0x0000001b3103723e */ /* 0x000fe200000000ff */
[--C-:B------:R-:W-:Y:S01]  /*f9a0*/  HSET2.LE.AND R0, R5, R132.reuse, PT ;  /* 0x0000008405007233 */ /* 0x100fe20003803000 */
[----:B-1----:R-:W-:Y:S01]  /*f9b0*/  F2FP.PACK_AB R5, R15, R24 ;  /* 0x000000180f05723e */ /* 0x002fe200000000ff */
[----:B------:R-:W-:-:S03]  /*f9c0*/  HSET2.LE.AND R4, R4, R132, PT ;  /* 0x0000008404047233 */ /* 0x000fc60003803000 */
[----:B------:R-:W-:Y:S02]  /*f9d0*/  LOP3.LUT R168, R0, R3, RZ, 0xc0, !PT ;  /* 0x0000000300a87212 */ /* 0x000fe400078ec0ff */
[----:B------:R-:W-:Y:S01]  /*f9e0*/  F2FP.PACK_AB R0, R13, R14 ;  /* 0x0000000e0d00723e */ /* 0x000fe200000000ff */
[----:B------:R-:W-:Y:S01]  /*f9f0*/  HSET2.LE.AND R6, R10, R132, PT ;  /* 0x000000840a067233 */ /* 0x000fe20003803000 */
[----:B------:R-:W-:Y:S02]  /*fa00*/  F2FP.PACK_AB R7, R26, R48 ;  /* 0x000000301a07723e */ /* 0x000fe400000000ff */
[----:B------:R-:W-:Y:S01]  /*fa10*/  LOP3.LUT R171, R8, R0, RZ, 0xc0, !PT ;  /* 0x0000000008ab7212 */ /* 0x000fe200078ec0ff */
[----:B------:R-:W-:Y:S01]  /*fa20*/  FFMA.FTZ R0, R181, R59, R243 ;  /* 0x0000003bb5007223 */ /* 0x000fe200000100f3 */
[----:B------:R-:W-:Y:S01]  /*fa30*/  LOP3.LUT R169, R4, R5, RZ, 0xc0, !PT ;  /* 0x0000000504a97212 */ /* 0x000fe200078ec0ff */
[----:B------:R-:W-:Y:S01]  /*fa40*/  FADD.FTZ R4, R180, R12 ;  /* 0x0000000cb4047221 */ /* 0x000fe20000010000 */
[----:B------:R-:W-:Y:S01]  /*fa50*/  LOP3.LUT R170, R6, R7, RZ, 0xc0, !PT ;  /* 0x0000000706aa7212 */ /* 0x000fe200078ec0ff */
        /* <DEDUP_REMOVED lines=9> */
[----:B------:R-:W-:Y:S02]  /*faf0*/  FFMA.FTZ R11, R251, R57, R183 ;  /* 0x00000039fb0b7223 */ /* 0x000fe400000100b7 */
[----:B------:R-:W-:Y:S02]  /*fb00*/  FADD.FTZ R0, R233, R0 ;  /* 0x00000000e9007221 */ /* 0x000fe40000010000 */
[----:B------:R-:W-:Y:S02]  /*fb10*/  FFMA.FTZ R9, R252, R56, R247 ;  /* 0x00000038fc097223 */ /* 0x000fe400000100f7 */
        /* <DEDUP_REMOVED lines=30> */
[----:B------:R-:W-:Y:S01]  /*fd00*/  FADD.FTZ R3, R194, R3 ;  /* 0x00000003c2037221 */ /* 0x000fe20000010000 */
[----:B------:R-:W-:Y:S01]  /*fd10*/  UISETP.GE.AND UP0, UPT, UR28, 0x4, UPT ;  /* 0x000000041c00788c */ /* 0x000fe2000bf06270 */
[----:B------:R-:W-:Y:S01]  /*fd20*/  FADD.FTZ R7, R174, R5 ;  /* 0x00000005ae077221 */ /* 0x000fe20000010000 */
[----:B------:R1:W-:Y:S01]  /*fd30*/  STL [R1+0x8], R0 ;  /* 0x0000080001007387 */ /* 0x0003e20000100800 */
[----:B------:R-:W-:-:S02]  /*fd40*/  FADD.FTZ R6, R133, R4 ;  /* 0x0000000485067221 */ /* 0x000fc40000010000 */
[----:B------:R-:W-:Y:S02]  /*fd50*/  FADD.FTZ R5, R193, R3 ;  /* 0x00000003c1057221 */ /* 0x000fe40000010000 */
[----:B------:R-:W-:Y:S02]  /*fd60*/  FADD.FTZ R4, R175, R7 ;  /* 0x00000007af047221 */ /* 0x000fe40000010000 */
[----:B------:R-:W-:Y:S01]  /*fd70*/  FADD.FTZ R3, R138, R6 ;  /* 0x000000068a037221 */ /* 0x000fe20000010000 */
[----:B------:R-:W-:Y:S01]  /*fd80*/  PLOP3.LUT P0, PT, PT, PT, UP0, 0x80, 0x0 ;  /* 0x000000000000781c */ /* 0x000fe20003f0f008 */
[----:B------:R-:W-:Y:S02]  /*fd90*/  FADD.FTZ R5, R192, R5 ;  /* 0x00000005c0057221 */ /* 0x000fe40000010000 */
[----:B------:R-:W-:Y:S02]  /*fda0*/  FADD.FTZ R6, R27, R4 ;  /* 0x000000041b067221 */ /* 0x000fe40000010000 */
[----:B------:R-:W-:-:S02]  /*fdb0*/  FADD.FTZ R4, R24, R3 ;  /* 0x0000000318047221 */ /* 0x000fc40000010000 */
[----:B------:R-:W-:Y:S01]  /*fdc0*/  FADD.FTZ R3, R66, R5 ;  /* 0x0000000542037221 */ /* 0x000fe20000010000 */
[----:B------:R-:W-:Y:S01]  /*fdd0*/  HMMA.16816.F32 R144, R128, R152, R144 ;  /* 0x000000988090723c */ /* 0x000fe20000001890 */
[----:B------:R-:W-:Y:S02]  /*fde0*/  FADD.FTZ R5, R49, R6 ;  /* 0x0000000631057221 */ /* 0x000fe40000010000 */
[----:B------:R-:W-:Y:S02]  /*fdf0*/  FADD.FTZ R4, R15, R4 ;  /* 0x000000040f047221 */ /* 0x000fe40000010000 */
[----:B------:R-:W-:-:S03]  /*fe00*/  FADD.FTZ R3, R67, R3 ;  /* 0x0000000343037221 */ /* 0x000fc60000010000 */
[----:B------:R-:W-:Y:S01]  /*fe10*/  HMMA.16816.F32 R148, R128, R154, R148 ;  /* 0x0000009a8094723c */ /* 0x000fe20000001894 */
[----:B------:R-:W-:Y:S01]  /*fe20*/  FADD.FTZ R5, R48, R5 ;  /* 0x0000000530057221 */ /* 0x000fe20000010000 */
[----:B------:R-:W-:Y:S01]  /*fe30*/  @UP0 UIADD3 UR28, UR28, -0x4, URZ ;  /* 0xfffffffc1c1c0890 */ /* 0x000fe2000fffe03f */
[----:B------:R-:W-:Y:S02]  /*fe40*/  FADD.FTZ R4, R14, R4 ;  /* 0x000000040e047221 */ /* 0x000fe40000010000 */
[----:B------:R-:W-:-:S03]  /*fe50*/  FADD.FTZ R3, R65, R3 ;  /* 0x0000000341037221 */ /* 0x000fc60000010000 */
[----:B---3--:R-:W-:Y:S01]  /*fe60*/  HMMA.16816.F32 R72, R128, R80, R72 ;  /* 0x000000508048723c */ /* 0x008fe20000001848 */
[----:B------:R-:W-:-:S07]  /*fe70*/  FADD.FTZ R250, R26, R5 ;  /* 0x000000051afa7221 */ /* 0x000fce0000010000 */
[----:B------:R-:W-:Y:S01]  /*fe80*/  HMMA.16816.F32 R76, R128, R82, R76 ;  /* 0x00000052804c723c */ /* 0x000fe2000000184c */
[----:B------:R-:W-:-:S07]  /*fe90*/  FADD.FTZ R251, R13, R4 ;  /* 0x000000040dfb7221 */ /* 0x000fce0000010000 */
[----:B----4-:R-:W-:Y:S01]  /*fea0*/  HMMA.16816.F32 R88, R128, R96, R88 ;  /* 0x000000608058723c */ /* 0x010fe20000001858 */
[----:B------:R-:W-:-:S07]  /*feb0*/  FADD.FTZ R252, R64, R3 ;  /* 0x0000000340fc7221 */ /* 0x000fce0000010000 */
[C---:B------:R-:W-:Y:S08]  /*fec0*/  HMMA.16816.F32 R92, R128.reuse, R98, R92 ;  /* 0x00000062805c723c */ /* 0x040ff0000000185c */
[C---:B------:R-:W-:Y:S08]  /*fed0*/  HMMA.16816.F32 R104, R128.reuse, R108, R104 ;  /* 0x0000006c8068723c */ /* 0x040ff00000001868 */
        /* <DEDUP_REMOVED lines=18> */
.L_x_339:
[----:B-1----:R-:W-:-:S12]  /*10000*/  UIADD3 UR28, UR29, -0x1, URZ ;  /* 0xffffffff1d1c7890 */ /* 0x002fd8000fffe03f */
.L_x_342:
[----:B-1----:R-:W-:-:S13]  /*10010*/  ISETP.LE.AND P0, PT, RZ, UR28, PT ;  /* 0x0000001cff007c0c */ /* 0x002fda000bf03270 */
[----:B------:R-:W-:Y:S05]  /*10020*/  @!P0 BRA `(.L_x_343) ;  /* 0x000041d000008947 */ /* 0x000fea0003800000 */
[----:B------:R-:W2:Y:S01]  /*10030*/  LDL.LU R9, [R1+0x50] ;  /* 0x0000500001097983 */ /* 0x000ea20000300800 */
[----:B------:R-:W-:Y:S01]  /*10040*/  MOV R137, R2 ;  /* 0x0000000200897202 */ /* 0x000fe20000000f00 */
[----:B------:R-:W1:Y:S01]  /*10050*/  LDC.U8 R223, c[0x0][0x2d8] ;  /* 0x0000b600ffdf7b82 */ /* 0x000e620000000000 */
[----:B------:R-:W-:Y:S01]  /*10060*/  UMOV UR29, 0x5 ;  /* 0x00000005001d7882 */ /* 0x000fe20000000000 */
[----:B------:R-:W3:Y:S01]  /*10070*/  LDL.LU R8, [R1] ;  /* 0x0000000001087983 */ /* 0x000ee20000300800 */
[----:B------:R-:W-:Y:S01]  /*10080*/  ULDC.64 UR4, c[0x0][0x1a0] ;  /* 0x0000680000047ab9 */ /* 0x000fe20000000a00 */
[----:B------:R-:W-:Y:S01]  /*10090*/  MOV R132, R135 ;  /* 0x0000008700847202 */ /* 0x000fe20000000f00 */
[----:B------:R-:W-:Y:S01]  /*100a0*/  USHF.L.U64.HI UR5, UR4, UR29, UR5 ;  /* 0x0000001d04057299 */ /* 0x000fe20008010205 */
[----:B------:R-:W4:Y:S01]  /*100b0*/  LDL.LU R3, [R1+0x40] ;  /* 0x0000400001037983 */ /* 0x000f220000300800 */
[----:B------:R-:W-:Y:S01]  /*100c0*/  USHF.L.U32 UR4, UR4, 0x5, URZ ;  /* 0x0000000504047899 */ /* 0x000fe2000800063f */
[----:B------:R-:W-:Y:S01]  /*100d0*/  MOV R0, R136 ;  /* 0x0000008800007202 */ /* 0x000fe20000000f00 */
[----:B------:R-:W-:Y:S01]  /*100e0*/  IMAD.MOV.U32 R133, RZ, RZ, R134 ;  /* 0x000000ffff857224 */ /* 0x000fe200078e0086 */
[----:B------:R-:W5:Y:S01]  /*100f0*/  LDL.LU.64 R6, [R1+0x38] ;  /* 0x0000380001067983 */ /* 0x000f620000300a00 */
[----:B------:R-:W-:-:S02]  /*10100*/  USHF.L.U64.HI UR30, UR4, 0x1, UR5 ;  /* 0x00000001041e7899 */ /* 0x000fc40008010205 */
[----:B------:R-:W-:Y:S01]  /*10110*/  USHF.L.U32 UR31, UR4, 0x1, URZ ;  /* 0x00000001041f7899 */ /* 0x000fe2000800063f */
[----:B------:R-:W2:Y:S04]  /*10120*/  LDL.LU.64 R4, [R1+0x48] ;  /* 0x0000480001047983 */ /* 0x000ea80000300a00 */
[----:B------:R-:W3:Y:S01]  /*10130*/  LDL.LU R10, [R1+0x4] ;  /* 0x00000400010a7983 */ /* 0x000ee20000300800 */
[----:B-1----:R-:W-:Y:S01]  /*10140*/  PRMT R223, R223, 0x7054, R223 ;  /* 0x00007054dfdf7816 */ /* 0x002fe200000000df */
[----:B----4-:R-:W-:-:S04]  /*10150*/  IMAD.WIDE.U32 R224, R3, -0x2daee0ad, RZ ;  /* 0xd2511f5303e07825 */ /* 0x010fc800078e00ff */
[----:B-----5:R-:W-:Y:S01]  /*10160*/  IMAD.MOV.U32 R3, RZ, RZ, R7 ;  /* 0x000000ffff037224 */ /* 0x020fe200078e0007 */
[----:B--2---:R-:W-:-:S05]  /*10170*/  MOV R2, R4 ;  /* 0x0000000400027202 */ /* 0x004fca0000000f00 */
[----:B------:R1:W-:Y:S01]  /*10180*/  STL.64 [R1], R2 ;  /* 0x0000000201007387 */ /* 0x0003e20000100a00 */
[----:B---3--:R-:W-:-:S04]  /*10190*/  IMAD.WIDE.U32 R234, R10, -0x326172a9, RZ ;  /* 0xcd9e8d570aea7825 */ /* 0x008fc800078e00ff */
[----:B------:R-:W-:Y:S01]  /*101a0*/  IMAD.WIDE.U32 R232, R9, -0x326172a9, RZ ;  /* 0xcd9e8d5709e87825 */ /* 0x000fe200078e00ff */
[----:B------:R-:W-:-:S04]  /*101b0*/  LOP3.LUT R228, R235, R8, RZ, 0x3c, !PT ;  /* 0x00000008ebe47212 */ /* 0x000fc800078e3cff */
[----:B------:R-:W-:Y:S01]  /*101c0*/  LOP3.LUT R226, R233, R8, RZ, 0x3c, !PT ;  /* 0x00000008e9e27212 */ /* 0x000fe200078e3cff */
[----:B------:R-:W-:-:S04]  /*101d0*/  IMAD.WIDE.U32 R228, R228, -0x2daee0ad, RZ ;  /* 0xd2511f53e4e47825 */ /* 0x000fc800078e00ff */
[----:B------:R-:W-:Y:S01]  /*101e0*/  IMAD.WIDE.U32 R226, R226, -0x2daee0ad, RZ ;  /* 0xd2511f53e2e27825 */ /* 0x000fe200078e00ff */
[----:B------:R-:W-:Y:S05]  /*101f0*/  BRA `(.L_x_344) ;  /* 0x000001d000007947 */ /* 0x000fea0003800000 */
.L_x_346:
[----:B------:R-:W2:Y:S01]  /*10200*/  LDL.64 R230, [R1+0x18] ;  /* 0x0000180001e67983 */ /* 0x000ea20000100a00 */
[----:B------:R-:W-:Y:S02]  /*10210*/  ULDC.64 UR4, c[0x0][0x198] ;  /* 0x0000660000047ab9 */ /* 0x000fe40000000a00 */
[----:B------:R-:W-:Y:S01]  /*10220*/  UIADD3 UR32, UR28, -0x1, URZ ;  /* 0xffffffff1c207890 */ /* 0x000fe2000fffe03f */
[----:B------:R-:W3:Y:S03]  /*10230*/  LDL.64 R138, [R1+0x10] ;  /* 0x00001000018a7983 */ /* 0x000ee60000100a00 */
[----:B------:R-:W-:Y:S02]  /*10240*/  USHF.R.S32.HI UR29, URZ, 0x1f, UR32 ;  /* 0x0000001f3f1d7899 */ /* 0x000fe40008011420 */
[----:B------:R-:W-:Y:S02]  /*10250*/  UIMAD.WIDE.U32 UR34, UR32, UR4, URZ ;  /* 0x00000004202272a5 */ /* 0x000fe4000f8e003f */
[----:B------:R-:W-:Y:S04]  /*10260*/  UIMAD UR29, UR29, UR4, URZ ;  /* 0x000000041d1d72a4 */ /* 0x000fe8000f8e023f */
[----:B------:R-:W-:Y:S01]  /*10270*/  UIMAD UR29, UR32, UR5, UR29 ;  /* 0x00000005201d72a4 */ /* 0x000fe2000f8e021d */
[----:B------:R-:W-:Y:S02]  /*10280*/  IMAD.U32 R3, RZ, RZ, UR34 ;  /* 0x00000022ff037e24 */ /* 0x000fe4000f8e00ff */
[----:B------:R-:W-:Y:S01]  /*10290*/  IMAD.U32 R135, RZ, RZ, UR34 ;  /* 0x00000022ff877e24 */ /* 0x000fe2000f8e00ff */
[----:B------:R-:W-:Y:S06]  /*102a0*/  UIADD3 UR29, UR35, UR29, URZ ;  /* 0x0000001d231d7290 */ /* 0x000fec000fffe03f */
[----:B------:R-:W-:Y:S01]  /*102b0*/  IMAD.U32 R134, RZ, RZ, UR29 ;  /* 0x0000001dff867e24 */ /* 0x000fe2000f8e00ff */
[----:B--2---:R-:W-:Y:S04]  /*102c0*/  LEA R3, P1, R3, R230, 0x6 ;  /* 0x000000e603037211 */ /* 0x004fe800078230ff */
[----:B------:R-:W-:Y:S02]  /*102d0*/  LEA R2, P2, R3, c[0x0][0x168], 0x1 ;  /* 0x00005a0003027a11 */ /* 0x000fe400078408ff */
[----:B---3--:R-:W-:Y:S02]  /*102e0*/  LEA.HI.X R135, R135, R139, R134, 0x6, P1 ;  /* 0x0000008b87877211 */ /* 0x008fe400008f3486 */
        /* <DEDUP_REMOVED lines=14> */
.L_x_344:
[----:B-1----:R-:W2:Y:S01]  /*103d0*/  LDL.64 R2, [R1] ;  /* 0x0000000001027983 */ /* 0x002ea20000100a00 */
[----:B------:R-:W-:Y:S04]  /*103e0*/  DEPBAR.LE SB0, 0x0 ;  /* 0x000080000000791a */ /* 0x000fe80000000000 */
[----:B------:R-:W-:Y:S01]  /*103f0*/  USHF.R.S32.HI UR5, URZ, 0x1f, UR28 ;  /* 0x0000001f3f057899 */ /* 0x000fe2000801141c */
[----:B------:R-:W-:Y:S01]  /*10400*/  BAR.SYNC.DEFER_BLOCKING 0x0 ;  /* 0x0000000000007b1d */ /* 0x000fe20000010000 */
[----:B------:R-:W-:Y:S01]  /*10410*/  UIMAD UR4, UR21, UR28, URZ ;  /* 0x0000001c150472a4 */ /* 0x000fe2000f8e023f */
[----:B------:R-:W-:Y:S03]  /*10420*/  IMAD.U32 R4, RZ, RZ, UR28 ;  /* 0x0000001cff047e24 */ /* 0x000fe6000f8e00ff */
[----:B------:R-:W-:Y:S01]  /*10430*/  UIMAD UR4, UR5, UR22, UR4 ;  /* 0x00000016050472a4 */ /* 0x000fe2000f8e0204 */
[----:B--2---:R-:W-:Y:S05]  /*10440*/  IMAD.WIDE.U32 R4, R4, UR22, R2 ;  /* 0x0000001604047c25 */ /* 0x004fea000f8e0002 */
[C---:B------:R-:W-:Y:S02]  /*10450*/  LEA R2, P0, R4.reuse, c[0x0][0x170], 0x1 ;  /* 0x00005c0004027a11 */ /* 0x040fe400078008ff */
[----:B------:R-:W-:Y:S04]  /*10460*/  IADD3 R3, R5, UR4, RZ ;  /* 0x0000000405037c10 */ /* 0x000fe8000fffe0ff */
[----:B------:R-:W-:Y:S02]  /*10470*/  LEA.HI.X R3, R4, c[0x0][0x174], R3, 0x1, P0 ;  /* 0x00005d0004037a11 */ /* 0x000fe400000f0c03 */
[----:B------:R-:W-:Y:S03]  /*10480*/  IADD3 R4, P0, R2, UR31, RZ ;  /* 0x0000001f02047c10 */ /* 0x000fe6000ff1e0ff */
[----:B------:R-:W-:Y:S01]  /*10490*/  @!PT LDS RZ, [RZ] ;  /* 0x00000000fffff984 */ /* 0x000fe20000000800 */
[----:B------:R-:W-:Y:S01]  /*104a0*/  @!PT LDS RZ, [RZ] ;  /* 0x00000000fffff984 */ /* 0x000fe20000000800 */
[----:B------:R-:W-:Y:S01]  /*104b0*/  @!PT LDS RZ, [RZ] ;  /* 0x00000000fffff984 */ /* 0x000fe20000000800 */
[----:B------:R1:W-:Y:S01]  /*104c0*/  LDGSTS.E.BYPASS.LTC128B.128 [R222+0x9000], [R2.64] ;  /* 0x0900000002de7fae */ /* 0x0003e2000b901d58 */
[----:B------:R-:W-:Y:S02]  /*104d0*/  IADD3.X R5, R3, UR30, RZ, P0, !PT ;  /* 0x0000001e03057c10 */ /* 0x000fe400087fe4ff */
[----:B------:R-:W-:Y:S03]  /*104e0*/  ISETP.LT.AND P0, PT, RZ, UR28, PT ;  /* 0x0000001cff007c0c */ /* 0x000fe6000bf01270 */
[----:B------:R1:W-:Y:S06]  /*104f0*/  LDGSTS.E.BYPASS.LTC128B.128 [R222+0xa000], [R2.64+0x40] ;  /* 0x0a00004002de7fae */ /* 0x0003ec000b901d58 */
[----:B------:R1:W-:Y:S06]  /*10500*/  LDGSTS.E.BYPASS.LTC128B.128 [R222+0xb000], [R2.64+0x80] ;  /* 0x0b00008002de7fae */ /* 0x0003ec000b901d58 */
[----:B------:R2:W-:Y:S06]  /*10510*/  LDGSTS.E.BYPASS.LTC128B.128 [R222+0x9800], [R4.64] ;  /* 0x0980000004de7fae */ /* 0x0005ec000b901d58 */
[----:B------:R2:W-:Y:S06]  /*10520*/  LDGSTS.E.BYPASS.LTC128B.128 [R222+0xa800], [R4.64+0x40] ;  /* 0x0a80004004de7fae */ /* 0x0005ec000b901d58 */
[----:B------:R2:W-:Y:S06]  /*10530*/  LDGSTS.E.BYPASS.LTC128B.128 [R222+0xb800], [R4.64+0x80] ;  /* 0x0b80008004de7fae */ /* 0x0005ec000b901d58 */
        /* <DEDUP_REMOVED lines=12> */
[----:B------:R-:W1:Y:S01]  /*10600*/  LDSM.16.M88.4 R188, [R219+0x6400] ;  /* 0x00640000dbbc783b */ /* 0x000e620000000200 */
[-C--:B------:R-:W-:Y:S05]  /*10610*/  HMMA.16816.F32 R12, R60, R18.reuse, RZ ;  /* 0x000000123c0c723c */ /* 0x080fea00000018ff */
[----:B------:R-:W1:Y:S03]  /*10620*/  LDSM.16.M88.4 R192, [R219+0x6800] ;  /* 0x00680000dbc0783b */ /* 0x000e660000000200 */
[C---:B------:R-:W-:Y:S03]  /*10630*/  HMMA.16816.F32 R16, R64.reuse, R18, RZ ;  /* 0x000000124010723c */ /* 0x040fe600000018ff */
[----:B------:R-:W1:Y:S05]  /*10640*/  LDSM.16.M88.4 R196, [R219+0x6c00] ;  /* 0x006c0000dbc4783b */ /* 0x000e6a0000000200 */
[-C--:B----4-:R-:W-:Y:S01]  /*10650*/  HMMA.16816.F32 R20, R64, R32.reuse, RZ ;  /* 0x000000204014723c */ /* 0x090fe200000018ff */
[----:B------:R-:W-:Y:S06]  /*10660*/  LDSM.16.M88.4 R200, [R217+0x7000] ;  /* 0x00700000d9c8783b */ /* 0x000fec0000000200 */
[----:B------:R-:W-:Y:S01]  /*10670*/  LDSM.16.M88.4 R204, [R220+0x3000] ;  /* 0x00300000dccc783b */ /* 0x000fe20000000200 */
[C---:B------:R-:W-:Y:S05]  /*10680*/  HMMA.16816.F32 R24, R60.reuse, R32, RZ ;  /* 0x000000203c18723c */ /* 0x040fea00000018ff */
[----:B------:R-:W-:Y:S03]  /*10690*/  LDSM.16.M88.4 R208, [R219+0x7800] ;  /* 0x00780000dbd0783b */ /* 0x000fe60000000200 */
[-C--:B------:R-:W-:Y:S03]  /*106a0*/  HMMA.16816.F32 R28, R60, R34.reuse, RZ ;  /* 0x000000223c1c723c */ /* 0x080fe600000018ff */
[----:B------:R-:W-:Y:S05]  /*106b0*/  LDSM.16.M88.4 R212, [R219+0x7c00] ;  /* 0x007c0000dbd4783b */ /* 0x000fea0000000200 */
[C---:B------:R-:W-:Y:S08]  /*106c0*/  HMMA.16816.F32 R32, R64.reuse, R34, RZ ;  /* 0x000000224020723c */ /* 0x040ff000000018ff */
[-C--:B-----5:R-:W-:Y:S08]  /*106d0*/  HMMA.16816.F32 R36, R64, R48.reuse, RZ ;  /* 0x000000304024723c */ /* 0x0a0ff000000018ff */
[C---:B------:R-:W-:Y:S08]  /*106e0*/  HMMA.16816.F32 R40, R60.reuse, R48, RZ ;  /* 0x000000303c28723c */ /* 0x040ff000000018ff */
[-C--:B------:R-:W-:Y:S08]  /*106f0*/  HMMA.16816.F32 R44, R60, R50.reuse, RZ ;  /* 0x000000323c2c723c */ /* 0x080ff000000018ff */
[C---:B------:R-:W-:Y:S08]  /*10700*/  HMMA.16816.F32 R48, R64.reuse, R50, RZ ;  /* 0x000000324030723c */ /* 0x040ff000000018ff */
[-C--:B-1----:R-:W-:Y:S08]  /*10710*/  HMMA.16816.F32 R52, R64, R172.reuse, RZ ;  /* 0x000000ac4034723c */ /* 0x082ff000000018ff */
[C---:B------:R-:W-:Y:S08]  /*10720*/  HMMA.16816.F32 R56, R60.reuse, R172, RZ ;  /* 0x000000ac3c38723c */ /* 0x040ff000000018ff */
[-C--:B------:R-:W-:Y:S08]  /*10730*/  HMMA.16816.F32 R60, R60, R174.reuse, RZ ;  /* 0x000000ae3c3c723c */ /* 0x080ff000000018ff */
[----:B------:R-:W-:Y:S01]  /*10740*/  HMMA.16816.F32 R64, R64, R174, RZ ;  /* 0x000000ae4040723c */ /* 0x000fe200000018ff */
[----:B------:R-:W1:Y:S07]  /*10750*/  LDSM.16.M88.4 R172, [R220+0x2000] ;  /* 0x00200000dcac783b */ /* 0x000e6e0000000200 */
[-C--:B--2---:R-:W-:Y:S08]  /*10760*/  HMMA.16816.F32 R4, R176, R180.reuse, R4 ;  /* 0x000000b4b004723c */ /* 0x084ff00000001804 */
[C---:B---3--:R-:W-:Y:S08]  /*10770*/  HMMA.16816.F32 R8, R184.reuse, R180, R8 ;  /* 0x000000b4b808723c */ /* 0x048ff00000001808 */
        /* <DEDUP_REMOVED lines=16> */
[----:B------:R-:W3:Y:S07]  /*10880*/  LDSM.16.M88.4 R184, [R217+0x7800] ;  /* 0x00780000d9b8783b */ /* 0x000eee0000000200 */
[----:B------:R-:W-:Y:S01]  /*10890*/  HMMA.16816.F32 R64, R176, R198, R64 ;  /* 0x000000c6b040723c */ /* 0x000fe20000001840 */
[----:B------:R-:W4:Y:S06]  /*108a0*/  LDSM.16.M88.4 R176, [R221+0x2000] ;  /* 0x00200000ddb0783b */ /* 0x000f2c0000000200 */
[----:B------:R-:W5:Y:S01]  /*108b0*/  LDSM.16.M88.4 R196, [R221+0x3000] ;  /* 0x00300000ddc4783b */ /* 0x000f620000000200 */
[-C--:B-1----:R-:W-:Y:S08]  /*108c0*/  HMMA.16816.F32 R4, R172, R200.reuse, R4 ;  /* 0x000000c8ac04723c */ /* 0x082ff00000001804 */
[C---:B------:R-:W-:Y:S08]  /*108d0*/  HMMA.16816.F32 R8, R204.reuse, R200, R8 ;  /* 0x000000c8cc08723c */ /* 0x040ff00000001808 */
[-C--:B------:R-:W-:Y:S08]  /*108e0*/  HMMA.16816.F32 R12, R204, R202.reuse, R12 ;  /* 0x000000cacc0c723c */ /* 0x080ff0000000180c */
[C---:B------:R-:W-:Y:S01]  /*108f0*/  HMMA.16816.F32 R16, R172.reuse, R202, R16 ;  /* 0x000000caac10723c */ /* 0x040fe20000001810 */
[----:B------:R-:W1:Y:S07]  /*10900*/  LDSM.16.M88.4 R200, [R219+0x7400] ;  /* 0x00740000dbc8783b */ /* 0x000e6e0000000200 */
[-C--:B--2---:R-:W-:Y:S08]  /*10910*/  HMMA.16816.F32 R20, R172, R180.reuse, R20 ;  /* 0x000000b4ac14723c */ /* 0x084ff00000001814 */
        /* <DEDUP_REMOVED lines=17> */
[C---:B-----5:R-:W-:Y:S08]  /*10a30*/  HMMA.16816.F32 R8, R196.reuse, R192, R8 ;  /* 0x000000c0c408723c */ /* 0x060ff00000001808 */
        /* <DEDUP_REMOVED lines=18> */
[----:B------:R-:W5:Y:S06]  /*10b60*/  LDSM.16.M88.4 R176, [R221+0x4000] ;  /* 0x00400000ddb0783b */ /* 0x000f6c0000000200 */
        /* <DEDUP_REMOVED lines=37> */
.L_x_345:
[----:B-1----:R-:W-:Y:S01]  /*10dc0*/  FMNMX.FTZ R2, R4, R0, !PT ;  /* 0x0000000004027209 */ /* 0x002fe20007810000 */
[----:B------:R-:W-:Y:S01]  /*10dd0*/  USHF.L.U32 UR4, UR28, 0x1, URZ ;  /* 0x000000011c047899 */ /* 0x000fe2000800063f */
[----:B------:R-:W-:Y:S01]  /*10de0*/  LDSM.16.MT88.4 R176, [R216+0x9000] ;  /* 0x00900000d8b0783b */ /* 0x000fe20000004200 */
        /* <DEDUP_REMOVED lines=53> */
[----:B--2---:R-:W-:Y:S02]  /*11140*/  FMNMX.FTZ R2, R2, R134, !PT ;  /* 0x0000008602027209 */ /* 0x004fe40007810000 */
[----:B------:R-:W-:Y:S05]  /*11150*/  FMNMX.FTZ R134, R10, R137, !PT ;  /* 0x000000890a867209 */ /* 0x000fea0007810000 */
[----:B------:R-:W2:Y:S01]  /*11160*/  SHFL.BFLY PT, R172, R2, 0x1, 0x1f ;  /* 0x0c201f0002ac7f89 */ /* 0x000ea200000e0000 */
[----:B------:R-:W-:Y:S02]  /*11170*/  FMNMX.FTZ R135, R11, R134, !PT ;  /* 0x000000860b877209 */ /* 0x000fe40007810000 */
[----:B---3--:R-:W-:Y:S02]  /*11180*/  FMNMX.FTZ R134, R3, R138, !PT ;  /* 0x0000008a03867209 */ /* 0x008fe40007810000 */
[----:B------:R-:W-:Y:S03]  /*11190*/  FMNMX.FTZ R3, R14, R135, !PT ;  /* 0x000000870e037209 */ /* 0x000fe60007810000 */
[----:B------:R-:W3:Y:S01]  /*111a0*/  SHFL.BFLY PT, R138, R134, 0x1, 0x1f ;  /* 0x0c201f00868a7f89 */ /* 0x000ee200000e0000 */
[----:B------:R-:W-:Y:S02]  /*111b0*/  FMNMX.FTZ R3, R15, R3, !PT ;  /* 0x000000030f037209 */ /* 0x000fe40007810000 */
[----:B-1----:R-:W-:Y:S02]  /*111c0*/  FMNMX.FTZ R136, R136, R139, !PT ;  /* 0x0000008b88887209 */ /* 0x002fe40007810000 */
[----:B------:R-:W-:Y:S02]  /*111d0*/  FMNMX.FTZ R3, R26, R3, !PT ;  /* 0x000000031a037209 */ /* 0x000fe40007810000 */
[C---:B------:R-:W-:Y:S01]  /*111e0*/  FSETP.NEU.FTZ.AND P1, PT, R136.reuse, -INF , PT ;  /* 0xff8000008800780b */ /* 0x040fe20003f3d000 */
[C---:B------:R-:W-:Y:S01]  /*111f0*/  FADD.FTZ R0, -R136.reuse, R0 ;  /* 0x0000000088007221 */ /* 0x040fe20000010100 */
[----:B------:R-:W-:Y:S01]  /*11200*/  FMNMX.FTZ R3, R27, R3, !PT ;  /* 0x000000031b037209 */ /* 0x000fe20007810000 */
[----:B------:R-:W-:Y:S02]  /*11210*/  FMUL.FTZ R184, R136, c[0x0][0x23c] ;  /* 0x00008f0088b87a20 */ /* 0x000fe40000410000 */
[----:B------:R-:W-:Y:S01]  /*11220*/  FMUL.FTZ R0, R0, c[0x0][0x23c] ;  /* 0x00008f0000007a20 */ /* 0x000fe20000410000 */
[----:B------:R-:W-:Y:S02]  /*11230*/  FMNMX.FTZ R3, R30, R3, !PT ;  /* 0x000000031e037209 */ /* 0x000fe40007810000 */
[----:B--2---:R-:W-:Y:S02]  /*11240*/  FMNMX.FTZ R135, R2, R172, !PT ;  /* 0x000000ac02877209 */ /* 0x004fe40007810000 */
[----:B------:R-:W-:Y:S02]  /*11250*/  FMNMX.FTZ R2, R31, R3, !PT ;  /* 0x000000031f027209 */ /* 0x000fe40007810000 */
[----:B------:R1:W2:Y:S01]  /*11260*/  MUFU.EX2 R3, R0 ;  /* 0x0000000000037308 */ /* 0x0002a20000000800 */
[----:B------:R-:W-:Y:S01]  /*11270*/  FSEL R184, R184, RZ, P1 ;  /* 0x000000ffb8b87208 */ /* 0x000fe20000800000 */
[----:B------:R-:W-:Y:S01]  /*11280*/  FMUL.FTZ R185, R135, c[0x0][0x23c] ;  /* 0x00008f0087b97a20 */ /* 0x000fe20000410000 */
[----:B------:R-:W-:Y:S02]  /*11290*/  FMNMX.FTZ R2, R42, R2, !PT ;  /* 0x000000022a027209 */ /* 0x000fe40007810000 */
[----:B---3--:R-:W-:Y:S01]  /*112a0*/  FMNMX.FTZ R134, R134, R138, !PT ;  /* 0x0000008a86867209 */ /* 0x008fe20007810000 */
[--C-:B------:R-:W-:Y:S01]  /*112b0*/  FFMA.FTZ R16, R16, c[0x0][0x23c], -R184.reuse ;  /* 0x00008f0010107a23 */ /* 0x100fe200000108b8 */
[----:B------:R-:W-:Y:S01]  /*112c0*/  FMNMX.FTZ R2, R43, R2, !PT ;  /* 0x000000022b027209 */ /* 0x000fe20007810000 */
[--C-:B------:R-:W-:Y:S01]  /*112d0*/  FFMA.FTZ R17, R17, c[0x0][0x23c], -R184.reuse ;  /* 0x00008f0011117a23 */ /* 0x100fe200000108b8 */
[----:B------:R-:W-:Y:S01]  /*112e0*/  FSETP.NEU.FTZ.AND P1, PT, R135, -INF , PT ;  /* 0xff8000008700780b */ /* 0x000fe20003f3d000 */
[----:B------:R3:W-:Y:S01]  /*112f0*/  MUFU.EX2 R248, R16 ;  /* 0x0000001000f87308 */ /* 0x0007e20000000800 */
[----:B------:R-:W-:Y:S01]  /*11300*/  FMNMX.FTZ R2, R46, R2, !PT ;  /* 0x000000022e027209 */ /* 0x000fe20007810000 */
[--C-:B------:R-:W-:Y:S01]  /*11310*/  FFMA.FTZ R5, R5, c[0x0][0x23c], -R184.reuse ;  /* 0x00008f0005057a23 */ /* 0x100fe200000108b8 */
[----:B------:R-:W-:Y:S01]  /*11320*/  FSEL R185, R185, RZ, P1 ;  /* 0x000000ffb9b97208 */ /* 0x000fe20000800000 */
[----:B------:R-:W-:Y:S01]  /*11330*/  FMUL.FTZ R186, R134, c[0x0][0x23c] ;  /* 0x00008f0086ba7a20 */ /* 0x000fe20000410000 */
[----:B------:R-:W-:Y:S01]  /*11340*/  FMNMX.FTZ R2, R47, R2, !PT ;  /* 0x000000022f027209 */ /* 0x000fe20007810000 */
[----:B------:R-:W-:Y:S01]  /*11350*/  FFMA.FTZ R32, R32, c[0x0][0x23c], -R184 ;  /* 0x00008f0020207a23 */ /* 0x000fe200000108b8 */
[----:B------:R-:W-:Y:S01]  /*11360*/  FSETP.NEU.FTZ.AND P1, PT, R134, -INF , PT ;  /* 0xff8000008600780b */ /* 0x000fe20003f3d000 */
[--C-:B------:R-:W-:Y:S01]  /*11370*/  FFMA.FTZ R18, R18, c[0x0][0x23c], -R185.reuse ;  /* 0x00008f0012127a23 */ /* 0x100fe200000108b9 */
[----:B------:R-:W-:Y:S01]  /*11380*/  FMNMX.FTZ R2, R58, R2, !PT ;  /* 0x000000023a027209 */ /* 0x000fe20007810000 */
[----:B------:R4:W-:Y:S01]  /*11390*/  MUFU.EX2 R249, R17 ;  /* 0x0000001100f97308 */ /* 0x0009e20000000800 */
[--C-:B------:R-:W-:Y:S01]  /*113a0*/  FFMA.FTZ R19, R19, c[0x0][0x23c], -R185.reuse ;  /* 0x00008f0013137a23 */ /* 0x100fe200000108b9 */
[----:B------:R-:W-:Y:S01]  /*113b0*/  FSEL R186, R186, RZ, P1 ;  /* 0x000000ffbaba7208 */ /* 0x000fe20000800000 */
[--C-:B------:R-:W-:Y:S02]  /*113c0*/  FFMA.FTZ R50, R50, c[0x0][0x23c], -R185.reuse ;  /* 0x00008f0032327a23 */ /* 0x100fe400000108b9 */
[----:B-1----:R-:W-:Y:S02]  /*113d0*/  FADD.FTZ R0, -R135, R132 ;  /* 0x0000008487007221 */ /* 0x002fe40000010100 */
[--C-:B------:R-:W-:Y:S02]  /*113e0*/  FFMA.FTZ R8, R8, c[0x0][0x23c], -R186.reuse ;  /* 0x00008f0008087a23 */ /* 0x100fe400000108ba */
[----:B------:R-:W-:Y:S01]  /*113f0*/  FMUL.FTZ R0, R0, c[0x0][0x23c] ;  /* 0x00008f0000007a20 */ /* 0x000fe20000410000 */
[----:B------:R-:W-:Y:S01]  /*11400*/  MUFU.EX2 R246, R18 ;  /* 0x0000001200f67308 */ /* 0x000fe20000000800 */
[--C-:B------:R-:W-:Y:S02]  /*11410*/  FFMA.FTZ R9, R9, c[0x0][0x23c], -R186.reuse ;  /* 0x00008f0009097a23 */ /* 0x100fe400000108ba */
[----:B------:R-:W-:Y:S02]  /*11420*/  FFMA.FTZ R12, R12, c[0x0][0x23c], -R186 ;  /* 0x00008f000c0c7a23 */ /* 0x000fe400000108ba */
[----:B---3--:R-:W-:Y:S02]  /*11430*/  FFMA.FTZ R16, R4, c[0x0][0x23c], -R184 ;  /* 0x00008f0004107a23 */ /* 0x008fe400000108b8 */
[----:B------:R-:W-:Y:S02]  /*11440*/  IMAD.U32 R4, RZ, RZ, UR27 ;  /* 0x0000001bff047e24 */ /* 0x000fe4000f8e00ff */
[----:B------:R-:W-:Y:S01]  /*11450*/  FFMA.FTZ R13, R13, c[0x0][0x23c], -R186 ;  /* 0x00008f000d0d7a23 */ /* 0x000fe200000108ba */
[----:B------:R1:W3:Y:S01]  /*11460*/  MUFU.EX2 R132, R0 ;  /* 0x0000000000847308 */ /* 0x0002e20000000800 */
[C---:B--2---:R-:W-:Y:S02]  /*11470*/  FMUL.FTZ R68, R3.reuse, R68 ;  /* 0x0000004403447220 */ /* 0x044fe40000410000 */
[----:B------:R-:W-:Y:S01]  /*11480*/  FMUL.FTZ R69, R3, R69 ;  /* 0x0000004503457220 */ /* 0x000fe20000410000 */
[----:B----4-:R-:W-:Y:S01]  /*11490*/  LOP3.LUT R17, R225, UR4, R4, 0x96, !PT ;  /* 0x00000004e1117c12 */ /* 0x010fe2000f8e9604 */
[----:B------:R-:W-:Y:S01]  /*114a0*/  FMUL.FTZ R80, R3, R80 ;  /* 0x0000005003507220 */ /* 0x000fe20000410000 */
[----:B------:R-:W-:Y:S01]  /*114b0*/  LOP3.LUT R4, R227, UR14, R224, 0x96, !PT ;  /* 0x0000000ee3047c12 */ /* 0x000fe2000f8e96e0 */
[C---:B------:R-:W-:Y:S01]  /*114c0*/  FMUL.FTZ R81, R3.reuse, R81 ;  /* 0x0000005103517220 */ /* 0x040fe20000410000 */
[----:B------:R-:W-:Y:S01]  /*114d0*/  UIADD3 UR4, UR4, 0x1, URZ ;  /* 0x0000000104047890 */ /* 0x000fe2000fffe03f */
[C---:B------:R-:W-:Y:S01]  /*114e0*/  FMUL.FTZ R84, R3.reuse, R84 ;  /* 0x0000005403547220 */ /* 0x040fe20000410000 */
[----:B------:R2:W-:Y:S01]  /*114f0*/  MUFU.EX2 R238, R16 ;  /* 0x0000001000ee7308 */ /* 0x0005e20000000800 */
[----:B------:R-:W-:Y:S04]  /*11500*/  IMAD.WIDE.U32 R194, R4, -0x326172a9, RZ ;  /* 0xcd9e8d5704c27825 */ /* 0x000fe800078e00ff */
[--C-:B------:R-:W-:Y:S02]  /*11510*/  FFMA.FTZ R4, R6, c[0x0][0x23c], -R185.reuse ;  /* 0x00008f0006047a23 */ /* 0x100fe400000108b9 */
[----:B------:R-:W-:Y:S02]  /*11520*/  FMUL.FTZ R85, R3, R85 ;  /* 0x0000005503557220 */ /* 0x000fe40000410000 */
[----:B------:R-:W-:Y:S01]  /*11530*/  FFMA.FTZ R51, R51, c[0x0][0x23c], -R185 ;  /* 0x00008f0033337a23 */ /* 0x000fe200000108b9 */
[----:B------:R-:W4:Y:S01]  /*11540*/  MUFU.EX2 R247, R19 ;  /* 0x0000001300f77308 */ /* 0x000f220000000800 */
[----:B------:R-:W-:Y:S02]  /*11550*/  FFMA.FTZ R45, R45, c[0x0][0x23c], -R186 ;  /* 0x00008f002d2d7a23 */ /* 0x000fe400000108ba */
[----:B------:R-:W-:Y:S02]  /*11560*/  FFMA.FTZ R33, R33, c[0x0][0x23c], -R184 ;  /* 0x00008f0021217a23 */ /* 0x000fe400000108b8 */
[----:B-1----:R-:W-:Y:S02]  /*11570*/  FADD.FTZ R0, -R134, R133 ;  /* 0x0000008586007221 */ /* 0x002fe40000010100 */
[----:B---3--:R-:W-:Y:S02]  /*11580*/  FMUL.FTZ R70, R132, R70 ;  /* 0x0000004684467220 */ /* 0x008fe40000410000 */
[----:B------:R-:W-:Y:S01]  /*11590*/  FMUL.FTZ R0, R0, c[0x0][0x23c] ;  /* 0x00008f0000007a20 */ /* 0x000fe20000410000 */
[----:B------:R1:W-:Y:S01]  /*115a0*/  MUFU.EX2 R245, R5 ;  /* 0x0000000500f57308 */ /* 0x0003e20000000800 */
[C---:B------:R-:W-:Y:S02]  /*115b0*/  FMUL.FTZ R71, R132.reuse, R71 ;  /* 0x0000004784477220 */ /* 0x040fe40000410000 */
[C---:B------:R-:W-:Y:S01]  /*115c0*/  FMUL.FTZ R82, R132.reuse, R82 ;  /* 0x0000005284527220 */ /* 0x040fe20000410000 */
[----:B--2---:R-:W-:Y:S01]  /*115d0*/  LOP3.LUT R16, R229, UR14, R224, 0x96, !PT ;  /* 0x0000000ee5107c12 */ /* 0x004fe2000f8e96e0 */
[C---:B------:R-:W-:Y:S02]  /*115e0*/  FMUL.FTZ R83, R132.reuse, R83 ;  /* 0x0000005384537220 */ /* 0x040fe40000410000 */
[----:B------:R-:W-:Y:S02]  /*115f0*/  FMUL.FTZ R86, R132, R86 ;  /* 0x0000005684567220 */ /* 0x000fe40000410000 */
[----:B------:R-:W-:Y:S01]  /*11600*/  IMAD.WIDE.U32 R190, R16, -0x326172a9, RZ ;  /* 0xcd9e8d5710be7825 */ /* 0x000fe200078e00ff */
[----:B------:R2:W3:Y:S03]  /*11610*/  MUFU.EX2 R133, R0 ;  /* 0x0000000000857308 */ /* 0x0004e60000000800 */
[----:B------:R-:W-:Y:S01]  /*11620*/  FMUL.FTZ R87, R132, R87 ;  /* 0x0000005784577220 */ /* 0x000fe20000410000 */
[----:B----4-:R-:W-:Y:S01]  /*11630*/  F2FP.PACK_AB R175, R247, R246 ;  /* 0x000000f6f7af723e */ /* 0x010fe200000000ff */
[----:B------:R-:W-:Y:S04]  /*11640*/  IMAD.WIDE.U32 R18, R17, -0x326172a9, RZ ;  /* 0xcd9e8d5711127825 */ /* 0x000fe800078e00ff */
[--C-:B------:R-:W-:Y:S01]  /*11650*/  FFMA.FTZ R34, R34, c[0x0][0x23c], -R185.reuse ;  /* 0x00008f0022227a23 */ /* 0x100fe200000108b9 */
[----:B------:R4:W-:Y:S01]  /*11660*/  MUFU.EX2 R237, R4 ;  /* 0x0000000400ed7308 */ /* 0x0009e20000000800 */
[--C-:B------:R-:W-:Y:S01]  /*11670*/  LOP3.LUT R6, R191, UR13, R18.reuse, 0x96, !PT ;  /* 0x0000000dbf067c12 */ /* 0x100fe2000f8e9612 */
[--C-:B------:R-:W-:Y:S01]  /*11680*/  FFMA.FTZ R35, R35, c[0x0][0x23c], -R185.reuse ;  /* 0x00008f0023237a23 */ /* 0x100fe200000108b9 */
[----:B------:R-:W-:Y:S01]  /*11690*/  LOP3.LUT R16, R195, UR13, R18, 0x96, !PT ;  /* 0x0000000dc3107c12 */ /* 0x000fe2000f8e9612 */
[----:B------:R-:W-:Y:S01]  /*116a0*/  FFMA.FTZ R18, R7, c[0x0][0x23c], -R185 ;  /* 0x00008f0007127a23 */ /* 0x000fe200000108b9 */
[C---:B-1----:R-:W-:Y:S01]  /*116b0*/  LOP3.LUT R5, R19.reuse, UR15, R234, 0x96, !PT ;  /* 0x0000000f13057c12 */ /* 0x042fe2000f8e96ea */
[----:B------:R-:W-:Y:S01]  /*116c0*/  IMAD.WIDE.U32 R6, R6, -0x2daee0ad, RZ ;  /* 0xd2511f5306067825 */ /* 0x000fe200078e00ff */
[----:B------:R-:W-:Y:S03]  /*116d0*/  LOP3.LUT R17, R19, UR15, R232, 0x96, !PT ;  /* 0x0000000f13117c12 */ /* 0x000fe6000f8e96e8 */
[----:B------:R-:W1:Y:S01]  /*116e0*/  MUFU.EX2 R244, R18 ;  /* 0x0000001200f47308 */ /* 0x000e620000000800 */
[----:B------:R-:W-:Y:S01]  /*116f0*/  IMAD.WIDE.U32 R138, R5, -0x2daee0ad, RZ ;  /* 0xd2511f53058a7825 */ /* 0x000fe200078e00ff */
[----:B--2---:R-:W-:Y:S03]  /*11700*/  FMNMX.FTZ R0, R59, R2, !PT ;  /* 0x000000023b007209 */ /* 0x004fe60007810000 */
[----:B------:R-:W-:Y:S01]  /*11710*/  IMAD.WIDE.U32 R172, R17, -0x2daee0ad, RZ ;  /* 0xd2511f5311ac7825 */ /* 0x000fe200078e00ff */
[----:B------:R-:W-:Y:S02]  /*11720*/  LOP3.LUT R17, R7, UR10, R138, 0x96, !PT ;  /* 0x0000000a07117c12 */ /* 0x000fe4000f8e968a */
[----:B------:R-:W-:Y:S01]  /*11730*/  FMNMX.FTZ R0, R62, R0, !PT ;  /* 0x000000003e007209 */ /* 0x000fe20007810000 */
[----:B---3--:R-:W-:Y:S01]  /*11740*/  FMUL.FTZ R72, R133, R72 ;  /* 0x0000004885487220 */ /* 0x008fe20000410000 */
[----:B------:R2:W-:Y:S01]  /*11750*/  MUFU.EX2 R243, R8 ;  /* 0x0000000800f37308 */ /* 0x0005e20000000800 */
[----:B------:R-:W-:Y:S01]  /*11760*/  LOP3.LUT R7, R173, UR12, R226, 0x96, !PT ;  /* 0x0000000cad077c12 */ /* 0x000fe2000f8e96e2 */
[----:B------:R-:W-:Y:S01]  /*11770*/  IMAD.WIDE.U32 R188, R17, -0x326172a9, RZ ;  /* 0xcd9e8d5711bc7825 */ /* 0x000fe200078e00ff */
[----:B------:R-:W-:Y:S03]  /*11780*/  FMNMX.FTZ R0, R63, R0, !PT ;  /* 0x000000003f007209 */ /* 0x000fe60007810000 */
[----:B----4-:R-:W-:Y:S01]  /*11790*/  IMAD.WIDE.U32 R4, R16, -0x2daee0ad, RZ ;  /* 0xd2511f5310047825 */ /* 0x010fe200078e00ff */
[----:B------:R-:W-:Y:S01]  /*117a0*/  LOP3.LUT R16, R139, UR12, R228, 0x96, !PT ;  /* 0x0000000c8b107c12 */ /* 0x000fe2000f8e96e4 */
[----:B------:R-:W3:Y:S02]  /*117b0*/  SHFL.BFLY PT, R2, R0, 0x2, 0x1f ;  /* 0x0c401f0000027f89 */ /* 0x000ee400000e0000 */
[----:B------:R4:W-:Y:S01]  /*117c0*/  MUFU.EX2 R242, R9 ;  /* 0x0000000900f27308 */ /* 0x0009e20000000800 */
[----:B------:R-:W-:Y:S01]  /*117d0*/  LOP3.LUT R5, R5, UR10, R172, 0x96, !PT ;  /* 0x0000000a05057c12 */ /* 0x000fe2000f8e96ac */
[----:B------:R-:W-:Y:S01]  /*117e0*/  IMAD.WIDE.U32 R138, R16, -0x326172a9, RZ ;  /* 0xcd9e8d57108a7825 */ /* 0x000fe200078e00ff */
[----:B------:R-:W-:Y:S02]  /*117f0*/  F2FP.PACK_AB R172, R245, R238 ;  /* 0x000000eef5ac723e */ /* 0x000fe400000000ff */
[----:B-1----:R-:W-:Y:S01]  /*11800*/  F2FP.PACK_AB R173, R244, R237 ;  /* 0x000000edf4ad723e */ /* 0x002fe200000000ff */
[----:B------:R-:W-:Y:S01]  /*11810*/  IMAD.WIDE.U32 R18, R7, -0x326172a9, RZ ;  /* 0xcd9e8d5707127825 */ /* 0x000fe200078e00ff */
[----:B------:R-:W-:Y:S03]  /*11820*/  LOP3.LUT R16, R139, UR11, R190, 0x96, !PT ;  /* 0x0000000b8b107c12 */ /* 0x000fe6000f8e96be */
[----:B------:R-:W-:Y:S01]  /*11830*/  IMAD.WIDE.U32 R196, R5, -0x326172a9, RZ ;  /* 0xcd9e8d5705c47825 */ /* 0x000fe200078e00ff */
[----:B------:R-:W-:Y:S01]  /*11840*/  MUFU.EX2 R239, R12 ;  /* 0x0000000c00ef7308 */ /* 0x000fe20000000800 */
[----:B--2---:R-:W-:Y:S02]  /*11850*/  LOP3.LUT R8, R19, UR11, R194, 0x96, !PT ;  /* 0x0000000b13087c12 */ /* 0x004fe4000f8e96c2 */
[----:B------:R-:W-:Y:S01]  /*11860*/  IMAD.WIDE.U32 R16, R16, -0x2daee0ad, RZ ;  /* 0xd2511f5310107825 */ /* 0x000fe200078e00ff */
[----:B------:R-:W-:Y:S03]  /*11870*/  LOP3.LUT R5, R197, UR9, R18, 0x96, !PT ;  /* 0x00000009c5057c12 */ /* 0x000fe6000f8e9612 */
[----:B------:R-:W-:Y:S02]  /*11880*/  FMUL.FTZ R19, R132, R155 ;  /* 0x0000009b84137220 */ /* 0x000fe40000410000 */
[----:B------:R-:W-:Y:S01]  /*11890*/  IMAD.WIDE.U32 R198, R5, -0x2daee0ad, RZ ;  /* 0xd2511f5305c67825 */ /* 0x000fe200078e00ff */
[----:B---3--:R-:W-:Y:S01]  /*118a0*/  FMNMX.FTZ R0, R0, R2, !PT ;  /* 0x0000000200007209 */ /* 0x008fe20007810000 */
[----:B------:R-:W1:Y:S02]  /*118b0*/  MUFU.EX2 R236, R13 ;  /* 0x0000000d00ec7308 */ /* 0x000e640000000800 */
[----:B----4-:R-:W-:Y:S02]  /*118c0*/  IMAD.WIDE.U32 R8, R8, -0x2daee0ad, RZ ;  /* 0xd2511f5308087825 */ /* 0x010fe400078e00ff */
[----:B------:R-:W2:Y:S02]  /*118d0*/  SHFL.BFLY PT, R2, R0, 0x1, 0x1f ;  /* 0x0c201f0000027f89 */ /* 0x000ea400000e0000 */
[C---:B------:R-:W-:Y:S02]  /*118e0*/  FMUL.FTZ R73, R133.reuse, R73 ;  /* 0x0000004985497220 */ /* 0x040fe40000410000 */
[C---:B------:R-:W-:Y:S02]  /*118f0*/  FMUL.FTZ R76, R133.reuse, R76 ;  /* 0x0000004c854c7220 */ /* 0x040fe40000410000 */
[C---:B------:R-:W-:Y:S01]  /*11900*/  FMUL.FTZ R77, R133.reuse, R77 ;  /* 0x0000004d854d7220 */ /* 0x040fe20000410000 */
[----:B------:R3:W-:Y:S01]  /*11910*/  MUFU.EX2 R215, R32 ;  /* 0x0000002000d77308 */ /* 0x0007e20000000800 */
[C---:B------:R-:W-:Y:S02]  /*11920*/  FMUL.FTZ R88, R133.reuse, R88 ;  /* 0x0000005885587220 */ /* 0x040fe40000410000 */
[C---:B------:R-:W-:Y:S02]  /*11930*/  FMUL.FTZ R89, R133.reuse, R89 ;  /* 0x0000005985597220 */ /* 0x040fe40000410000 */
[C---:B------:R-:W-:Y:S02]  /*11940*/  FMUL.FTZ R92, R133.reuse, R92 ;  /* 0x0000005c855c7220 */ /* 0x040fe40000410000 */
[----:B------:R-:W-:Y:S02]  /*11950*/  FMUL.FTZ R93, R133, R93 ;  /* 0x0000005d855d7220 */ /* 0x000fe40000410000 */
[C---:B------:R-:W-:Y:S01]  /*11960*/  FMUL.FTZ R96, R3.reuse, R96 ;  /* 0x0000006003607220 */ /* 0x040fe20000410000 */
[----:B------:R4:W-:Y:S01]  /*11970*/  MUFU.EX2 R214, R33 ;  /* 0x0000002100d67308 */ /* 0x0009e20000000800 */
[----:B------:R-:W-:Y:S01]  /*11980*/  FMUL.FTZ R97, R3, R97 ;  /* 0x0000006103617220 */ /* 0x000fe20000410000 */
[----:B-1----:R-:W-:Y:S01]  /*11990*/  F2FP.PACK_AB R182, R236, R239 ;  /* 0x000000efecb6723e */ /* 0x002fe200000000ff */
[----:B------:R-:W-:Y:S02]  /*119a0*/  FMUL.FTZ R13, R133, R149 ;  /* 0x00000095850d7220 */ /* 0x000fe40000410000 */
[----:B------:R-:W-:Y:S01]  /*119b0*/  FMUL.FTZ R98, R132, R98 ;  /* 0x0000006284627220 */ /* 0x000fe20000410000 */
[----:B--2---:R-:W-:Y:S01]  /*119c0*/  FMNMX.FTZ R2, R0, R2, !PT ;  /* 0x0000000200027209 */ /* 0x004fe20007810000 */
[----:B------:R-:W-:Y:S01]  /*119d0*/  FMUL.FTZ R99, R132, R99 ;  /* 0x0000006384637220 */ /* 0x000fe20000410000 */
[----:B------:R-:W-:Y:S02]  /*119e0*/  LOP3.LUT R0, R189, UR9, R138, 0x96, !PT ;  /* 0x00000009bd007c12 */ /* 0x000fe4000f8e968a */
[----:B------:R-:W-:Y:S01]  /*119f0*/  MUFU.EX2 R213, R34 ;  /* 0x0000002200d57308 */ /* 0x000fe20000000800 */
[C---:B------:R-:W-:Y:S01]  /*11a00*/  FSETP.NEU.FTZ.AND P1, PT, R2.reuse, -INF , PT ;  /* 0xff8000000200780b */ /* 0x040fe20003f3d000 */
[----:B------:R-:W-:Y:S02]  /*11a10*/  FMUL.FTZ R187, R2, c[0x0][0x23c] ;  /* 0x00008f0002bb7a20 */ /* 0x000fe40000410000 */
[----:B------:R-:W-:Y:S01]  /*11a20*/  IMAD.WIDE.U32 R192, R0, -0x2daee0ad, RZ ;  /* 0xd2511f5300c07825 */ /* 0x000fe200078e00ff */
[----:B------:R-:W-:Y:S02]  /*11a30*/  LOP3.LUT R0, R9, UR8, R4, 0x96, !PT ;  /* 0x0000000809007c12 */ /* 0x000fe4000f8e9604 */
[----:B------:R-:W-:Y:S01]  /*11a40*/  FSEL R187, R187, RZ, P1 ;  /* 0x000000ffbbbb7208 */ /* 0x000fe20000800000 */
[----:B---3--:R-:W-:Y:S01]  /*11a50*/  FMUL.FTZ R32, R133, R156 ;  /* 0x0000009c85207220 */ /* 0x008fe20000410000 */
[----:B------:R-:W-:Y:S01]  /*11a60*/  LOP3.LUT R4, R199, UR6, R8, 0x96, !PT ;  /* 0x00000006c7047c12 */ /* 0x000fe2000f8e9608 */
[----:B------:R-:W-:Y:S01]  /*11a70*/  IMAD.WIDE.U32 R200, R0, -0x326172a9, RZ ;  /* 0xcd9e8d5700c87825 */ /* 0x000fe200078e00ff */
[----:B------:R-:W-:Y:S01]  /*11a80*/  LOP3.LUT R7, R193, UR6, R16, 0x96, !PT ;  /* 0x00000006c1077c12 */ /* 0x000fe2000f8e9610 */
[----:B------:R-:W-:Y:S01]  /*11a90*/  MUFU.EX2 R199, R50 ;  /* 0x0000003200c77308 */ /* 0x000fe20000000800 */
[----:B------:R-:W-:Y:S01]  /*11aa0*/  LOP3.LUT R16, R17, UR8, R6, 0x96, !PT ;  /* 0x0000000811107c12 */ /* 0x000fe2000f8e9606 */
[--C-:B------:R-:W-:Y:S02]  /*11ab0*/  FFMA.FTZ R10, R10, c[0x0][0x23c], -R187.reuse ;  /* 0x00008f000a0a7a23 */ /* 0x100fe400000108bb */
[--C-:B------:R-:W-:Y:S02]  /*11ac0*/  FFMA.FTZ R11, R11, c[0x0][0x23c], -R187.reuse ;  /* 0x00008f000b0b7a23 */ /* 0x100fe400000108bb */
[----:B------:R-:W-:Y:S04]  /*11ad0*/  IMAD.WIDE.U32 R138, R16, -0x326172a9, RZ ;  /* 0xcd9e8d57108a7825 */ /* 0x000fe800078e00ff */
[----:B------:R1:W-:Y:S01]  /*11ae0*/  MUFU.EX2 R241, R10 ;  /* 0x0000000a00f17308 */ /* 0x0003e20000000800 */
[----:B------:R-:W-:Y:S04]  /*11af0*/  IMAD.WIDE.U32 R4, R4, -0x326172a9, RZ ;  /* 0xcd9e8d5704047825 */ /* 0x000fe800078e00ff */
[----:B------:R-:W-:Y:S01]  /*11b00*/  IMAD.WIDE.U32 R6, R7, -0x326172a9, RZ ;  /* 0xcd9e8d5707067825 */ /* 0x000fe200078e00ff */
[----:B------:R-:W-:Y:S02]  /*11b10*/  LOP3.LUT R0, R5, UR17, R200, 0x96, !PT ;  /* 0x0000001105007c12 */ /* 0x000fe4000f8e96c8 */
[----:B------:R-:W-:Y:S01]  /*11b20*/  SHF.R.U32.HI R12, RZ, 0x18, R4 ;  /* 0x00000018ff0c7819 */ /* 0x000fe20000011604 */
[--C-:B------:R-:W-:Y:S01]  /*11b30*/  FFMA.FTZ R14, R14, c[0x0][0x23c], -R187.reuse ;  /* 0x00008f000e0e7a23 */ /* 0x100fe200000108bb */
[----:B------:R2:W3:Y:S01]  /*11b40*/  MUFU.EX2 R240, R11 ;  /* 0x0000000b00f07308 */ /* 0x0004e20000000800 */
[C---:B------:R-:W-:Y:S01]  /*11b50*/  LOP3.LUT R17, R6.reuse, 0xff, RZ, 0xc0, !PT ;  /* 0x000000ff06117812 */ /* 0x040fe200078ec0ff */
[--C-:B------:R-:W-:Y:S01]  /*11b60*/  FFMA.FTZ R15, R15, c[0x0][0x23c], -R187.reuse ;  /* 0x00008f000f0f7a23 */ /* 0x100fe200000108bb */
[--C-:B------:R-:W-:Y:S01]  /*11b70*/  SHF.R.U32.HI R16, RZ, 0x18, R6.reuse ;  /* 0x00000018ff107819 */ /* 0x100fe20000011606 */
[----:B----4-:R-:W-:Y:S01]  /*11b80*/  FMUL.FTZ R33, R133, R157 ;  /* 0x0000009d85217220 */ /* 0x010fe20000410000 */
[----:B------:R-:W-:Y:S01]  /*11b90*/  LOP3.LUT R9, R6, 0xffff, RZ, 0xc0, !PT ;  /* 0x0000ffff06097812 */ /* 0x000fe200078ec0ff */
[--C-:B------:R-:W-:Y:S01]  /*11ba0*/  FFMA.FTZ R46, R46, c[0x0][0x23c], -R187.reuse ;  /* 0x00008f002e2e7a23 */ /* 0x100fe200000108bb */
[----:B------:R-:W-:Y:S01]  /*11bb0*/  SHF.R.U32.HI R8, RZ, 0x10, R6 ;  /* 0x00000010ff087819 */ /* 0x000fe20000011606 */
[--C-:B------:R-:W-:Y:S01]  /*11bc0*/  FFMA.FTZ R58, R58, c[0x0][0x23c], -R187.reuse ;  /* 0x00008f003a3a7a23 */ /* 0x100fe200000108bb */
[----:B------:R-:W-:Y:S01]  /*11bd0*/  LOP3.LUT R6, R7, UR17, R138, 0x96, !PT ;  /* 0x0000001107067c12 */ /* 0x000fe2000f8e968a */
[----:B------:R-:W-:Y:S01]  /*11be0*/  MUFU.EX2 R231, R14 ;  /* 0x0000000e00e77308 */ /* 0x000fe20000000800 */
[----:B------:R-:W-:Y:S01]  /*11bf0*/  LOP3.LUT R7, R4, 0xffff, RZ, 0xc0, !PT ;  /* 0x0000ffff04077812 */ /* 0x000fe200078ec0ff */
[----:B------:R-:W-:Y:S01]  /*11c00*/  FFMA.FTZ R59, R59, c[0x0][0x23c], -R187 ;  /* 0x00008f003b3b7a23 */ /* 0x000fe200000108bb */
[----:B------:R-:W-:Y:S01]  /*11c10*/  LOP3.LUT R8, R8, 0xff, RZ, 0xc0, !PT ;  /* 0x000000ff08087812 */ /* 0x000fe200078ec0ff */
[C---:B------:R-:W-:Y:S01]  /*11c20*/  FMUL.FTZ R108, R3.reuse, R108 ;  /* 0x0000006c036c7220 */ /* 0x040fe20000410000 */
[----:B-1----:R-:W-:Y:S01]  /*11c30*/  SHF.R.U32.HI R10, RZ, 0x10, R4 ;  /* 0x00000010ff0a7819 */ /* 0x002fe20000011604 */
[----:B------:R-:W-:Y:S01]  /*11c40*/  FMUL.FTZ R109, R3, R109 ;  /* 0x0000006d036d7220 */ /* 0x000fe20000410000 */
[----:B------:R-:W-:Y:S01]  /*11c50*/  SHF.R.U32.HI R5, RZ, 0x8, R7 ;  /* 0x00000008ff057819 */ /* 0x000fe20000011607 */
[----:B------:R-:W-:Y:S01]  /*11c60*/  FMUL.FTZ R110, R132, R110 ;  /* 0x0000006e846e7220 */ /* 0x000fe20000410000 */
[----:B------:R-:W-:Y:S01]  /*11c70*/  PRMT R16, R8, 0x5410, R16 ;  /* 0x0000541008107816 */ /* 0x000fe20000000010 */
[----:B------:R-:W1:Y:S01]  /*11c80*/  MUFU.EX2 R230, R15 ;  /* 0x0000000f00e67308 */ /* 0x000e620000000800 */
[----:B------:R-:W-:Y:S01]  /*11c90*/  SHF.R.U32.HI R9, RZ, 0x8, R9 ;  /* 0x00000008ff097819 */ /* 0x000fe20000011609 */
[----:B------:R-:W-:Y:S01]  /*11ca0*/  FMUL.FTZ R111, R132, R111 ;  /* 0x0000006f846f7220 */ /* 0x000fe20000410000 */
[----:B------:R-:W-:Y:S01]  /*11cb0*/  SHF.R.U32.HI R7, RZ, 0x10, R6 ;  /* 0x00000010ff077819 */ /* 0x000fe20000011606 */
[C---:B------:R-:W-:Y:S01]  /*11cc0*/  FMUL.FTZ R124, R133.reuse, R124 ;  /* 0x0000007c857c7220 */ /* 0x040fe20000410000 */
[----:B--2---:R-:W-:Y:S01]  /*11cd0*/  LOP3.LUT R11, R4, 0xff, RZ, 0xc0, !PT ;  /* 0x000000ff040b7812 */ /* 0x004fe200078ec0ff */
[C---:B------:R-:W-:Y:S01]  /*11ce0*/  FMUL.FTZ R125, R133.reuse, R125 ;  /* 0x0000007d857d7220 */ /* 0x040fe20000410000 */
[----:B------:R-:W-:Y:S01]  /*11cf0*/  LOP3.LUT R4, R0, 0xffff, RZ, 0xc0, !PT ;  /* 0x0000ffff00047812 */ /* 0x000fe200078ec0ff */
[----:B------:R-:W-:Y:S01]  /*11d00*/  FMUL.FTZ R128, R133, R128 ;  /* 0x0000008085807220 */ /* 0x000fe20000410000 */
[----:B------:R-:W-:Y:S01]  /*11d10*/  PRMT R18, R11, 0x5410, R5 ;  /* 0x000054100b127816 */ /* 0x000fe20000000005 */
[----:B------:R-:W-:Y:S01]  /*11d20*/  MUFU.EX2 R212, R35 ;  /* 0x0000002300d47308 */ /* 0x000fe20000000800 */
[----:B------:R-:W-:Y:S01]  /*11d30*/  LOP3.LUT R5, R6, 0xffff, RZ, 0xc0, !PT ;  /* 0x0000ffff06057812 */ /* 0x000fe200078ec0ff */
[----:B------:R-:W-:Y:S01]  /*11d40*/  FMUL.FTZ R129, R133, R129 ;  /* 0x0000008185817220 */ /* 0x000fe20000410000 */
[----:B------:R-:W-:Y:S01]  /*11d50*/  LOP3.LUT R8, R0, 0xff, RZ, 0xc0, !PT ;  /* 0x000000ff00087812 */ /* 0x000fe200078ec0ff */
[----:B------:R-:W-:Y:S01]  /*11d60*/  FFMA.FTZ R49, R49, c[0x0][0x23c], -R184 ;  /* 0x00008f0031317a23 */ /* 0x000fe200000108b8 */
[----:B------:R-:W-:Y:S01]  /*11d70*/  SHF.R.U32.HI R4, RZ, 0x8, R4 ;  /* 0x00000008ff047819 */ /* 0x000fe20000011604 */
[--C-:B------:R-:W-:Y:S01]  /*11d80*/  FFMA.FTZ R36, R36, c[0x0][0x23c], -R184.reuse ;  /* 0x00008f0024247a23 */ /* 0x100fe200000108b8 */
[----:B------:R-:W-:Y:S01]  /*11d90*/  PRMT R17, R17, 0x5410, R9 ;  /* 0x0000541011117816 */ /* 0x000fe20000000009 */
[----:B------:R-:W-:Y:S01]  /*11da0*/  FFMA.FTZ R37, R37, c[0x0][0x23c], -R184 ;  /* 0x00008f0025257a23 */ /* 0x000fe200000108b8 */
[----:B------:R-:W-:Y:S01]  /*11db0*/  LOP3.LUT R11, R10, 0xff, RZ, 0xc0, !PT ;  /* 0x000000ff0a0b7812 */ /* 0x000fe200078ec0ff */
[----:B------:R-:W-:Y:S01]  /*11dc0*/  MUFU.EX2 R200, R49 ;  /* 0x0000003100c87308 */ /* 0x000fe20000000800 */
[----:B------:R-:W-:Y:S01]  /*11dd0*/  LOP3.LUT R10, R6, 0xff, RZ, 0xc0, !PT ;  /* 0x000000ff060a7812 */ /* 0x000fe200078ec0ff */
[--C-:B------:R-:W-:Y:S01]  /*11de0*/  HSET2.LE.AND R174, R17, R223.reuse, PT ;  /* 0x000000df11ae7233 */ /* 0x100fe20003803000 */
[----:B------:R-:W-:Y:S01]  /*11df0*/  PRMT R8, R8, 0x5410, R4 ;  /* 0x0000541008087816 */ /* 0x000fe20000000004 */
[----:B------:R-:W-:Y:S01]  /*11e00*/  FMUL.FTZ R17, R3, R153 ;  /* 0x0000009903117220 */ /* 0x000fe20000410000 */
[----:B------:R-:W-:Y:S01]  /*11e10*/  SHF.R.U32.HI R9, RZ, 0x18, R6 ;  /* 0x00000018ff097819 */ /* 0x000fe20000011606 */
[----:B------:R-:W-:Y:S01]  /*11e20*/  FFMA.FTZ R39, R39, c[0x0][0x23c], -R185 ;  /* 0x00008f0027277a23 */ /* 0x000fe200000108b9 */
[----:B------:R-:W-:Y:S01]  /*11e30*/  SHF.R.U32.HI R6, RZ, 0x8, R5 ;  /* 0x00000008ff067819 */ /* 0x000fe20000011605 */
[--C-:B------:R-:W-:Y:S01]  /*11e40*/  HSET2.LE.AND R180, R8, R223.reuse, PT ;  /* 0x000000df08b47233 */ /* 0x100fe20003803000 */
[----:B------:R-:W-:Y:S01]  /*11e50*/  LOP3.LUT R5, R7, 0xff, RZ, 0xc0, !PT ;  /* 0x000000ff07057812 */ /* 0x000fe200078ec0ff */
[--C-:B------:R-:W-:Y:S01]  /*11e60*/  HSET2.LE.AND R8, R18, R223.reuse, PT ;  /* 0x000000df12087233 */ /* 0x100fe20003803000 */
[--C-:B------:R-:W-:Y:S01]  /*11e70*/  SHF.R.U32.HI R7, RZ, 0x18, R0.reuse ;  /* 0x00000018ff077819 */ /* 0x100fe20000011600 */
[----:B------:R-:W-:Y:S01]  /*11e80*/  FMUL.FTZ R18, R132, R154 ;  /* 0x0000009a84127220 */ /* 0x000fe20000410000 */
[----:B------:R-:W-:Y:S01]  /*11e90*/  SHF.R.U32.HI R4, RZ, 0x10, R0 ;  /* 0x00000010ff047819 */ /* 0x000fe20000011600 */
[----:B------:R-:W-:Y:S01]  /*11ea0*/  FADD.FTZ R0, -R2, R137 ;  /* 0x0000008902007221 */ /* 0x000fe20000010100 */
[----:B------:R-:W-:Y:S01]  /*11eb0*/  PRMT R10, R10, 0x5410, R6 ;  /* 0x000054100a0a7816 */ /* 0x000fe20000000006 */
[----:B------:R-:W-:Y:S01]  /*11ec0*/  MUFU.EX2 R197, R36 ;  /* 0x0000002400c57308 */ /* 0x000fe20000000800 */
[----:B------:R-:W-:Y:S01]  /*11ed0*/  LOP3.LUT R6, R4, 0xff, RZ, 0xc0, !PT ;  /* 0x000000ff04067812 */ /* 0x000fe200078ec0ff */
[----:B------:R-:W-:Y:S01]  /*11ee0*/  FMUL.FTZ R0, R0, c[0x0][0x23c] ;  /* 0x00008f0000007a20 */ /* 0x000fe20000410000 */
[----:B------:R-:W-:Y:S01]  /*11ef0*/  PRMT R9, R5, 0x5410, R9 ;  /* 0x0000541005097816 */ /* 0x000fe20000000009 */
[--C-:B------:R-:W-:Y:S01]  /*11f00*/  HSET2.LE.AND R5, R16, R223.reuse, PT ;  /* 0x000000df10057233 */ /* 0x100fe20003803000 */
[----:B------:R-:W-:Y:S01]  /*11f10*/  PRMT R6, R6, 0x5410, R7 ;  /* 0x0000541006067816 */ /* 0x000fe20000000007 */
[----:B------:R-:W-:Y:S01]  /*11f20*/  FMUL.FTZ R16, R3, R152 ;  /* 0x0000009803107220 */ /* 0x000fe20000410000 */
[----:B------:R-:W-:Y:S01]  /*11f30*/  F2FP.PACK_AB R4, R249, R248 ;  /* 0x000000f8f904723e */ /* 0x000fe200000000ff */
[----:B------:R-:W-:Y:S01]  /*11f40*/  FFMA.FTZ R43, R43, c[0x0][0x23c], -R187 ;  /* 0x00008f002b2b7a23 */ /* 0x000fe200000108bb */
[----:B------:R-:W-:Y:S01]  /*11f50*/  LOP3.LUT R175, R5, R175, RZ, 0xc0, !PT ;  /* 0x000000af05af7212 */ /* 0x000fe200078ec0ff */
[----:B------:R-:W2:Y:S01]  /*11f60*/  MUFU.EX2 R0, R0 ;  /* 0x0000000000007308 */ /* 0x000ea20000000800 */
[----:B------:R-:W-:Y:S01]  /*11f70*/  LOP3.LUT R174, R174, R4, RZ, 0xc0, !PT ;  /* 0x00000004aeae7212 */ /* 0x000fe200078ec0ff */
[--C-:B------:R-:W-:Y:S01]  /*11f80*/  HSET2.LE.AND R4, R10, R223.reuse, PT ;  /* 0x000000df0a047233 */ /* 0x100fe20003803000 */
[----:B---3--:R-:W-:Y:S01]  /*11f90*/  F2FP.PACK_AB R7, R240, R241 ;  /* 0x000000f1f007723e */ /* 0x008fe200000000ff */
[--C-:B------:R-:W-:Y:S01]  /*11fa0*/  HSET2.LE.AND R5, R9, R223.reuse, PT ;  /* 0x000000df09057233 */ /* 0x100fe20003803000 */
[----:B------:R-:W-:Y:S01]  /*11fb0*/  PRMT R11, R11, 0x5410, R12 ;  /* 0x000054100b0b7816 */ /* 0x000fe2000000000c */
[--C-:B------:R-:W-:Y:S01]  /*11fc0*/  HSET2.LE.AND R181, R6, R223.reuse, PT ;  /* 0x000000df06b57233 */ /* 0x100fe20003803000 */
[----:B------:R-:W-:Y:S01]  /*11fd0*/  F2FP.PACK_AB R6, R242, R243 ;  /* 0x000000f3f206723e */ /* 0x000fe200000000ff */
[----:B------:R-:W-:Y:S01]  /*11fe0*/  FMUL.FTZ R12, R133, R148 ;  /* 0x00000094850c7220 */ /* 0x000fe20000410000 */
[----:B------:R-:W-:Y:S01]  /*11ff0*/  LOP3.LUT R172, R4, R172, RZ, 0xc0, !PT ;  /* 0x000000ac04ac7212 */ /* 0x000fe200078ec0ff */
[----:B------:R-:W-:Y:S01]  /*12000*/  FMUL.FTZ R4, R3, R140 ;  /* 0x0000008c03047220 */ /* 0x000fe20000410000 */
[----:B------:R-:W-:Y:S01]  /*12010*/  LOP3.LUT R173, R5, R173, RZ, 0xc0, !PT ;  /* 0x000000ad05ad7212 */ /* 0x000fe200078ec0ff */
[----:B------:R-:W-:Y:S01]  /*12020*/  FMUL.FTZ R5, R3, R141 ;  /* 0x0000008d03057220 */ /* 0x000fe20000410000 */
[----:B------:R-:W-:Y:S01]  /*12030*/  LOP3.LUT R180, R180, R6, RZ, 0xc0, !PT ;  /* 0x00000006b4b47212 */ /* 0x000fe200078ec0ff */
[C---:B------:R-:W-:Y:S01]  /*12040*/  FMUL.FTZ R6, R132.reuse, R142 ;  /* 0x0000008e84067220 */ /* 0x040fe20000410000 */
[----:B------:R-:W-:Y:S01]  /*12050*/  LOP3.LUT R181, R181, R7, RZ, 0xc0, !PT ;  /* 0x00000007b5b57212 */ /* 0x000fe200078ec0ff */
[----:B------:R-:W-:Y:S01]  /*12060*/  FMUL.FTZ R7, R132, R143 ;  /* 0x0000008f84077220 */ /* 0x000fe20000410000 */
[--C-:B------:R-:W-:Y:S01]  /*12070*/  HSET2.LE.AND R9, R11, R223.reuse, PT ;  /* 0x000000df0b097233 */ /* 0x100fe20003803000 */
[----:B------:R-:W3:Y:S01]  /*12080*/  LDSM.16.MT88.4 R140, [R218+0x9000] ;  /* 0x00900000da8c783b */ /* 0x000ee20000004200 */
[----:B-1----:R-:W-:Y:S01]  /*12090*/  F2FP.PACK_AB R183, R230, R231 ;  /* 0x000000e7e6b7723e */ /* 0x002fe200000000ff */
[----:B------:R-:W-:Y:S01]  /*120a0*/  MUFU.EX2 R193, R39 ;  /* 0x0000002700c17308 */ /* 0x000fe20000000800 */
[----:B------:R-:W-:Y:S01]  /*120b0*/  LOP3.LUT R182, R8, R182, RZ, 0xc0, !PT ;  /* 0x000000b608b67212 */ /* 0x000fe200078ec0ff */
[----:B------:R-:W-:Y:S01]  /*120c0*/  FMUL.FTZ R8, R133, R144 ;  /* 0x0000009085087220 */ /* 0x000fe20000410000 */
[-C--:B------:R-:W-:Y:S01]  /*120d0*/  HMMA.16816.F32 R4, R172, R176.reuse, R4 ;  /* 0x000000b0ac04723c */ /* 0x080fe20000001804 */
[C---:B--2---:R-:W-:Y:S01]  /*120e0*/  FMUL.FTZ R10, R0.reuse, R146 ;  /* 0x00000092000a7220 */ /* 0x044fe20000410000 */
[----:B------:R-:W-:Y:S01]  /*120f0*/  LOP3.LUT R183, R9, R183, RZ, 0xc0, !PT ;  /* 0x000000b709b77212 */ /* 0x000fe200078ec0ff */
[----:B------:R-:W-:Y:S01]  /*12100*/  FMUL.FTZ R9, R133, R145 ;  /* 0x0000009185097220 */ /* 0x000fe20000410000 */
[----:B------:R-:W-:Y:S01]  /*12110*/  LOP3.LUT R137, R139, UR7, R188, 0x96, !PT ;  /* 0x000000078b897c12 */ /* 0x000fe2000f8e96bc */
[C---:B------:R-:W-:Y:S01]  /*12120*/  FMUL.FTZ R11, R0.reuse, R147 ;  /* 0x00000093000b7220 */ /* 0x040fe20000410000 */
[----:B------:R-:W-:Y:S01]  /*12130*/  LOP3.LUT R138, R201, UR7, R196, 0x96, !PT ;  /* 0x00000007c98a7c12 */ /* 0x000fe2000f8e96c4 */
[----:B------:R-:W1:Y:S01]  /*12140*/  LDSM.16.MT88.4 R144, [R216+0xa000] ;  /* 0x00a00000d890783b */ /* 0x000e620000004200 */
[C---:B------:R-:W-:Y:S01]  /*12150*/  FMUL.FTZ R34, R0.reuse, R158 ;  /* 0x0000009e00227220 */ /* 0x040fe20000410000 */
[----:B------:R-:W-:Y:S03]  /*12160*/  MUFU.EX2 R196, R37 ;  /* 0x0000002500c47308 */ /* 0x000fe60000000800 */
[C---:B------:R-:W-:Y:S01]  /*12170*/  HMMA.16816.F32 R8, R180.reuse, R176, R8 ;  /* 0x000000b0b408723c */ /* 0x040fe20000001808 */
[C---:B------:R-:W-:Y:S02]  /*12180*/  FMUL.FTZ R14, R0.reuse, R150 ;  /* 0x00000096000e7220 */ /* 0x040fe40000410000 */
[C---:B------:R-:W-:Y:S02]  /*12190*/  FMUL.FTZ R15, R0.reuse, R151 ;  /* 0x00000097000f7220 */ /* 0x040fe40000410000 */
[C---:B------:R-:W-:Y:S02]  /*121a0*/  FMUL.FTZ R35, R0.reuse, R159 ;  /* 0x0000009f00237220 */ /* 0x040fe40000410000 */
[----:B------:R-:W-:Y:S01]  /*121b0*/  LDSM.16.MT88.4 R156, [R218+0x9400] ;  /* 0x00940000da9c783b */ /* 0x000fe20000004200 */
[C---:B------:R-:W-:Y:S01]  /*121c0*/  FMUL.FTZ R74, R0.reuse, R74 ;  /* 0x0000004a004a7220 */ /* 0x040fe20000410000 */
[----:B------:R-:W-:Y:S01]  /*121d0*/  MUFU.EX2 R189, R43 ;  /* 0x0000002b00bd7308 */ /* 0x000fe20000000800 */
[-C--:B------:R-:W-:Y:S02]  /*121e0*/  HMMA.16816.F32 R12, R180, R178.reuse, R12 ;  /* 0x000000b2b40c723c */ /* 0x080fe4000000180c */
[C---:B------:R-:W-:Y:S02]  /*121f0*/  FMUL.FTZ R75, R0.reuse, R75 ;  /* 0x0000004b004b7220 */ /* 0x040fe40000410000 */
[C---:B------:R-:W-:Y:S02]  /*12200*/  FMUL.FTZ R78, R0.reuse, R78 ;  /* 0x0000004e004e7220 */ /* 0x040fe40000410000 */
[C---:B------:R-:W-:Y:S02]  /*12210*/  FMUL.FTZ R79, R0.reuse, R79 ;  /* 0x0000004f004f7220 */ /* 0x040fe40000410000 */
[C---:B------:R-:W-:Y:S01]  /*12220*/  HMMA.16816.F32 R16, R172.reuse, R178, R16 ;  /* 0x000000b2ac10723c */ /* 0x040fe20000001810 */
[C---:B------:R-:W-:Y:S03]  /*12230*/  FMUL.FTZ R90, R0.reuse, R90 ;  /* 0x0000005a005a7220 */ /* 0x040fe60000410000 */
[C---:B------:R-:W-:Y:S02]  /*12240*/  FMUL.FTZ R91, R0.reuse, R91 ;  /* 0x0000005b005b7220 */ /* 0x040fe40000410000 */
[C---:B------:R-:W-:Y:S02]  /*12250*/  FMUL.FTZ R94, R0.reuse, R94 ;  /* 0x0000005e005e7220 */ /* 0x040fe40000410000 */
[-C--:B---3--:R-:W-:Y:S01]  /*12260*/  HMMA.16816.F32 R68, R172, R140.reuse, R68 ;  /* 0x0000008cac44723c */ /* 0x088fe20000001844 */
[----:B------:R-:W-:Y:S03]  /*12270*/  FMUL.FTZ R95, R0, R95 ;  /* 0x0000005f005f7220 */ /* 0x000fe60000410000 */
[----:B------:R-:W-:Y:S04]  /*12280*/  IMAD.WIDE.U32 R138, R138, -0x2daee0ad, RZ ;  /* 0xd2511f538a8a7825 */ /* 0x000fe800078e00ff */
[C---:B------:R-:W-:Y:S01]  /*12290*/  HMMA.16816.F32 R72, R180.reuse, R140, R72 ;  /* 0x0000008cb448723c */ /* 0x040fe20000001848 */
[----:B------:R-:W-:Y:S03]  /*122a0*/  LOP3.LUT R151, R138, 0xff, RZ, 0xc0, !PT ;  /* 0x000000ff8a977812 */ /* 0x000fe600078ec0ff */
[C---:B------:R-:W-:Y:S02]  /*122b0*/  FMUL.FTZ R126, R0.reuse, R126 ;  /* 0x0000007e007e7220 */ /* 0x040fe40000410000 */
[C---:B------:R-:W-:Y:S02]  /*122c0*/  FMUL.FTZ R127, R0.reuse, R127 ;  /* 0x0000007f007f7220 */ /* 0x040fe40000410000 */
[-C--:B------:R-:W-:Y:S01]  /*122d0*/  HMMA.16816.F32 R76, R180, R142.reuse, R76 ;  /* 0x0000008eb44c723c */ /* 0x080fe2000000184c */
[C---:B------:R-:W-:Y:S03]  /*122e0*/  FMUL.FTZ R130, R0.reuse, R130 ;  /* 0x0000008200827220 */ /* 0x040fe60000410000 */
[----:B------:R-:W-:Y:S02]  /*122f0*/  FMUL.FTZ R131, R0, R131 ;  /* 0x0000008300837220 */ /* 0x000fe40000410000 */
[--C-:B------:R-:W-:Y:S02]  /*12300*/  FFMA.FTZ R44, R44, c[0x0][0x23c], -R186.reuse ;  /* 0x00008f002c2c7a23 */ /* 0x100fe400000108ba */
[C---:B------:R-:W-:Y:S01]  /*12310*/  HMMA.16816.F32 R80, R172.reuse, R142, R80 ;  /* 0x0000008eac50723c */ /* 0x040fe20000001850 */
[----:B------:R-:W2:Y:S01]  /*12320*/  LDSM.16.MT88.4 R140, [R218+0xa000] ;  /* 0x00a00000da8c783b */ /* 0x000ea20000004200 */
[----:B------:R-:W-:Y:S02]  /*12330*/  MUFU.EX2 R188, R44 ;  /* 0x0000002c00bc7308 */ /* 0x000fe40000000800 */
[--C-:B------:R-:W-:Y:S02]  /*12340*/  FFMA.FTZ R57, R57, c[0x0][0x23c], -R186.reuse ;  /* 0x00008f0039397a23 */ /* 0x100fe400000108ba */
[----:B------:R-:W-:Y:S02]  /*12350*/  FFMA.FTZ R60, R60, c[0x0][0x23c], -R186 ;  /* 0x00008f003c3c7a23 */ /* 0x000fe400000108ba */
[-C--:B-1----:R-:W-:Y:S01]  /*12360*/  HMMA.16816.F32 R84, R172, R144.reuse, R84 ;  /* 0x00000090ac54723c */ /* 0x082fe20000001854 */
[C---:B------:R-:W-:Y:S03]  /*12370*/  FMUL.FTZ R100, R3.reuse, R100 ;  /* 0x0000006403647220 */ /* 0x040fe60000410000 */
[----:B------:R-:W-:Y:S02]  /*12380*/  FMUL.FTZ R101, R3, R101 ;  /* 0x0000006503657220 */ /* 0x000fe40000410000 */
[C---:B------:R-:W-:Y:S02]  /*12390*/  FMUL.FTZ R102, R132.reuse, R102 ;  /* 0x0000006684667220 */ /* 0x040fe40000410000 */
[C---:B------:R-:W-:Y:S01]  /*123a0*/  HMMA.16816.F32 R88, R180.reuse, R144, R88 ;  /* 0x00000090b458723c */ /* 0x040fe20000001858 */
[----:B------:R-:W-:Y:S03]  /*123b0*/  FMUL.FTZ R103, R132, R103 ;  /* 0x0000006784677220 */ /* 0x000fe60000410000 */
[C---:B------:R-:W-:Y:S02]  /*123c0*/  FMUL.FTZ R104, R133.reuse, R104 ;  /* 0x0000006885687220 */ /* 0x040fe40000410000 */
[----:B------:R-:W-:Y:S02]  /*123d0*/  FMUL.FTZ R105, R133, R105 ;  /* 0x0000006985697220 */ /* 0x000fe40000410000 */
[-C--:B------:R-:W-:Y:S01]  /*123e0*/  HMMA.16816.F32 R92, R180, R146.reuse, R92 ;  /* 0x00000092b45c723c */ /* 0x080fe2000000185c */
[C---:B------:R-:W-:Y:S03]  /*123f0*/  FMUL.FTZ R106, R0.reuse, R106 ;  /* 0x0000006a006a7220 */ /* 0x040fe60000410000 */
[----:B------:R-:W-:Y:S02]  /*12400*/  FMUL.FTZ R107, R0, R107 ;  /* 0x0000006b006b7220 */ /* 0x000fe40000410000 */
[C---:B------:R-:W-:Y:S02]  /*12410*/  FMUL.FTZ R112, R3.reuse, R112 ;  /* 0x0000007003707220 */ /* 0x040fe40000410000 */
[C---:B------:R-:W-:Y:S01]  /*12420*/  HMMA.16816.F32 R96, R172.reuse, R146, R96 ;  /* 0x00000092ac60723c */ /* 0x040fe20000001860 */
[----:B------:R-:W1:Y:S03]  /*12430*/  LDSM.16.MT88.4 R144, [R216+0xb000] ;  /* 0x00b00000d890783b */ /* 0x000e660000004200 */
[----:B------:R-:W-:Y:S02]  /*12440*/  FMUL.FTZ R113, R3, R113 ;  /* 0x0000007103717220 */ /* 0x000fe40000410000 */
[C---:B------:R-:W-:Y:S02]  /*12450*/  FMUL.FTZ R114, R132.reuse, R114 ;  /* 0x0000007284727220 */ /* 0x040fe40000410000 */
[----:B------:R-:W-:Y:S01]  /*12460*/  FMUL.FTZ R115, R132, R115 ;  /* 0x0000007384737220 */ /* 0x000fe20000410000 */
[-C--:B--2---:R-:W-:Y:S03]  /*12470*/  HMMA.16816.F32 R100, R172, R140.reuse, R100 ;  /* 0x0000008cac64723c */ /* 0x084fe60000001864 */
[--C-:B------:R-:W-:Y:S02]  /*12480*/  FFMA.FTZ R20, R20, c[0x0][0x23c], -R184.reuse ;  /* 0x00008f0014147a23 */ /* 0x100fe400000108b8 */
[----:B------:R-:W-:Y:S02]  /*12490*/  FFMA.FTZ R21, R21, c[0x0][0x23c], -R184 ;  /* 0x00008f0015157a23 */ /* 0x000fe400000108b8 */
[--C-:B------:R-:W-:Y:S01]  /*124a0*/  FFMA.FTZ R22, R22, c[0x0][0x23c], -R185.reuse ;  /* 0x00008f0016167a23 */ /* 0x100fe200000108b9 */
[C---:B------:R-:W-:Y:S01]  /*124b0*/  HMMA.16816.F32 R104, R180.reuse, R140, R104 ;  /* 0x0000008cb468723c */ /* 0x040fe20000001868 */
[----:B------:R2:W-:Y:S03]  /*124c0*/  MUFU.EX2 R211, R20 ;  /* 0x0000001400d37308 */ /* 0x0005e60000000800 */
[--C-:B------:R-:W-:Y:S02]  /*124d0*/  FFMA.FTZ R28, R28, c[0x0][0x23c], -R186.reuse ;  /* 0x00008f001c1c7a23 */ /* 0x100fe400000108ba */
[----:B------:R-:W-:Y:S02]  /*124e0*/  FFMA.FTZ R29, R29, c[0x0][0x23c], -R186 ;  /* 0x00008f001d1d7a23 */ /* 0x000fe400000108ba */
[-C--:B------:R-:W-:Y:S01]  /*124f0*/  HMMA.16816.F32 R32, R180, R142.reuse, R32 ;  /* 0x0000008eb420723c */ /* 0x080fe20000001820 */
[----:B------:R-:W-:Y:S02]  /*12500*/  IMAD.WIDE.U32 R140, R137, -0x2daee0ad, RZ ;  /* 0xd2511f53898c7825 */ /* 0x000fe400078e00ff */
[----:B------:R3:W4:Y:S02]  /*12510*/  MUFU.EX2 R210, R21 ;  /* 0x0000001500d27308 */ /* 0x0007240000000800 */
[----:B------:R-:W-:Y:S01]  /*12520*/  FFMA.FTZ R137, R23, c[0x0][0x23c], -R185 ;  /* 0x00008f0017897a23 */ /* 0x000fe200000108b9 */
[----:B------:R-:W-:Y:S01]  /*12530*/  LOP3.LUT R148, R141, UR16, R192, 0x96, !PT ;  /* 0x000000108d947c12 */ /* 0x000fe2000f8e96c0 */
[----:B------:R-:W-:Y:S01]  /*12540*/  FMUL.FTZ R23, R0, R163 ;  /* 0x000000a300177220 */ /* 0x000fe20000410000 */
[C---:B------:R-:W-:Y:S01]  /*12550*/  HMMA.16816.F32 R108, R172.reuse, R142, R108 ;  /* 0x0000008eac6c723c */ /* 0x040fe2000000186c */
[C---:B------:R-:W-:Y:S03]  /*12560*/  LOP3.LUT R149, R140.reuse, 0xffff, RZ, 0xc0, !PT ;  /* 0x0000ffff8c957812 */ /* 0x040fe600078ec0ff */
[----:B------:R-:W-:Y:S01]  /*12570*/  LOP3.LUT R150, R140, 0xff, RZ, 0xc0, !PT ;  /* 0x000000ff8c967812 */ /* 0x000fe200078ec0ff */
[----:B------:R5:W-:Y:S01]  /*12580*/  MUFU.EX2 R209, R22 ;  /* 0x0000001600d17308 */ /* 0x000be20000000800 */
[--C-:B------:R-:W-:Y:S01]  /*12590*/  SHF.R.U32.HI R152, RZ, 0x10, R140.reuse ;  /* 0x00000010ff987819 */ /* 0x100fe2000001168c */
[--C-:B------:R-:W-:Y:S01]  /*125a0*/  FFMA.FTZ R30, R30, c[0x0][0x23c], -R187.reuse ;  /* 0x00008f001e1e7a23 */ /* 0x100fe200000108bb */
[-C--:B-1----:R-:W-:Y:S01]  /*125b0*/  HMMA.16816.F32 R112, R172, R144.reuse, R112 ;  /* 0x00000090ac70723c */ /* 0x082fe20000001870 */
[----:B--2---:R-:W-:Y:S03]  /*125c0*/  FMUL.FTZ R20, R133, R160 ;  /* 0x000000a085147220 */ /* 0x004fe60000410000 */
[----:B------:R-:W-:Y:S01]  /*125d0*/  SHF.R.U32.HI R154, RZ, 0x18, R140 ;  /* 0x00000018ff9a7819 */ /* 0x000fe2000001168c */
[----:B------:R-:W-:Y:S01]  /*125e0*/  FFMA.FTZ R31, R31, c[0x0][0x23c], -R187 ;  /* 0x00008f001f1f7a23 */ /* 0x000fe200000108bb */
[----:B------:R-:W1:Y:S01]  /*125f0*/  LDSM.16.MT88.4 R140, [R218+0xb000] ;  /* 0x00b00000da8c783b */ /* 0x000e620000004200 */
[----:B------:R2:W-:Y:S01]  /*12600*/  MUFU.EX2 R206, R28 ;  /* 0x0000001c00ce7308 */ /* 0x0005e20000000800 */
[C---:B------:R-:W-:Y:S04]  /*12610*/  FMUL.FTZ R116, R133.reuse, R116 ;  /* 0x0000007485747220 */ /* 0x040fe80000410000 */
[C---:B---3--:R-:W-:Y:S02]  /*12620*/  FMUL.FTZ R21, R133.reuse, R161 ;  /* 0x000000a185157220 */ /* 0x048fe40000410000 */
[----:B------:R-:W-:Y:S02]  /*12630*/  FMUL.FTZ R117, R133, R117 ;  /* 0x0000007585757220 */ /* 0x000fe40000410000 */
[C---:B------:R-:W-:Y:S01]  /*12640*/  FMUL.FTZ R118, R0.reuse, R118 ;  /* 0x0000007600767220 */ /* 0x040fe20000410000 */
[----:B------:R3:W1:Y:S01]  /*12650*/  MUFU.EX2 R208, R137 ;  /* 0x0000008900d07308 */ /* 0x0006620000000800 */
[C---:B------:R-:W-:Y:S02]  /*12660*/  FMUL.FTZ R119, R0.reuse, R119 ;  /* 0x0000007700777220 */ /* 0x040fe40000410000 */
[C---:B------:R-:W-:Y:S02]  /*12670*/  FMUL.FTZ R120, R3.reuse, R120 ;  /* 0x0000007803787220 */ /* 0x040fe40000410000 */
[----:B-----5:R-:W-:Y:S02]  /*12680*/  FMUL.FTZ R22, R0, R162 ;  /* 0x000000a200167220 */ /* 0x020fe40000410000 */
[----:B------:R-:W-:Y:S02]  /*12690*/  FMUL.FTZ R121, R3, R121 ;  /* 0x0000007903797220 */ /* 0x000fe40000410000 */
[C---:B------:R-:W-:Y:S01]  /*126a0*/  FMUL.FTZ R122, R132.reuse, R122 ;  /* 0x0000007a847a7220 */ /* 0x040fe20000410000 */
[----:B------:R5:W-:Y:S01]  /*126b0*/  MUFU.EX2 R207, R29 ;  /* 0x0000001d00cf7308 */ /* 0x000be20000000800 */
[----:B------:R-:W-:Y:S01]  /*126c0*/  FMUL.FTZ R123, R132, R123 ;  /* 0x0000007b847b7220 */ /* 0x000fe20000410000 */
[C---:B------:R-:W-:Y:S01]  /*126d0*/  HMMA.16816.F32 R20, R180.reuse, R144, R20 ;  /* 0x00000090b414723c */ /* 0x040fe20000001814 */
[--C-:B------:R-:W-:Y:S01]  /*126e0*/  FFMA.FTZ R24, R24, c[0x0][0x23c], -R186.reuse ;  /* 0x00008f0018187a23 */ /* 0x100fe200000108ba */
[----:B--2---:R-:W-:Y:S01]  /*126f0*/  SHF.R.U32.HI R28, RZ, 0x8, R149 ;  /* 0x00000008ff1c7819 */ /* 0x004fe20000011695 */
[----:B------:R-:W-:Y:S01]  /*12700*/  FFMA.FTZ R25, R25, c[0x0][0x23c], -R186 ;  /* 0x00008f0019197a23 */ /* 0x000fe200000108ba */
[----:B------:R-:W-:Y:S01]  /*12710*/  SHF.R.U32.HI R149, RZ, 0x18, R138 ;  /* 0x00000018ff957819 */ /* 0x000fe2000001168a */
[--C-:B------:R-:W-:Y:S01]  /*12720*/  FFMA.FTZ R26, R26, c[0x0][0x23c], -R187.reuse ;  /* 0x00008f001a1a7a23 */ /* 0x100fe200000108bb */
[----:B------:R-:W-:Y:S01]  /*12730*/  PRMT R153, R150, 0x5410, R28 ;  /* 0x0000541096997816 */ /* 0x000fe2000000001c */
[----:B------:R-:W-:Y:S01]  /*12740*/  FFMA.FTZ R27, R27, c[0x0][0x23c], -R187 ;  /* 0x00008f001b1b7a23 */ /* 0x000fe200000108bb */
[-C--:B------:R-:W-:Y:S01]  /*12750*/  HMMA.16816.F32 R116, R180, R146.reuse, R116 ;  /* 0x00000092b474723c */ /* 0x080fe20000001874 */
[----:B------:R2:W-:Y:S03]  /*12760*/  MUFU.EX2 R205, R30 ;  /* 0x0000001e00cd7308 */ /* 0x0005e60000000800 */
[----:B---3--:R-:W-:Y:S01]  /*12770*/  LOP3.LUT R137, R139, UR16, R198, 0x96, !PT ;  /* 0x000000108b897c12 */ /* 0x008fe2000f8e96c6 */
[----:B------:R-:W-:Y:S01]  /*12780*/  FFMA.FTZ R38, R38, c[0x0][0x23c], -R185 ;  /* 0x00008f0026267a23 */ /* 0x000fe200000108b9 */
[----:B------:R-:W-:Y:S01]  /*12790*/  LOP3.LUT R28, R148, 0xffff, RZ, 0xc0, !PT ;  /* 0x0000ffff941c7812 */ /* 0x000fe200078ec0ff */
[--C-:B------:R-:W-:Y:S01]  /*127a0*/  FFMA.FTZ R40, R40, c[0x0][0x23c], -R186.reuse ;  /* 0x00008f0028287a23 */ /* 0x100fe200000108ba */
[C---:B------:R-:W-:Y:S01]  /*127b0*/  HMMA.16816.F32 R120, R172.reuse, R146, R120 ;  /* 0x00000092ac78723c */ /* 0x040fe20000001878 */
[----:B------:R-:W-:Y:S02]  /*127c0*/  LOP3.LUT R139, R138, 0xffff, RZ, 0xc0, !PT ;  /* 0x0000ffff8a8b7812 */ /* 0x000fe400078ec0ff */
[----:B------:R3:W1:Y:S01]  /*127d0*/  MUFU.EX2 R204, R31 ;  /* 0x0000001f00cc7308 */ /* 0x0006620000000800 */
[----:B------:R-:W-:Y:S01]  /*127e0*/  LOP3.LUT R144, R148, 0xff, RZ, 0xc0, !PT ;  /* 0x000000ff94907812 */ /* 0x000fe200078ec0ff */
[----:B------:R-:W-:Y:S01]  /*127f0*/  FFMA.FTZ R41, R41, c[0x0][0x23c], -R186 ;  /* 0x00008f0029297a23 */ /* 0x000fe200000108ba */
[----:B-----5:R-:W-:Y:S01]  /*12800*/  SHF.R.U32.HI R29, RZ, 0x10, R138 ;  /* 0x00000010ff1d7819 */ /* 0x020fe2000001168a */
[----:B------:R-:W-:Y:S01]  /*12810*/  FFMA.FTZ R42, R42, c[0x0][0x23c], -R187 ;  /* 0x00008f002a2a7a23 */ /* 0x000fe200000108bb */
[----:B------:R-:W-:Y:S01]  /*12820*/  SHF.R.U32.HI R138, RZ, 0x10, R148 ;  /* 0x00000010ff8a7819 */ /* 0x000fe20000011694 */
[----:B------:R-:W-:Y:S03]  /*12830*/  FFMA.FTZ R65, R65, c[0x0][0x23c], -R184 ;  /* 0x00008f0041417a23 */ /* 0x000fe600000108b8 */
[----:B------:R-:W-:Y:S01]  /*12840*/  SHF.R.U32.HI R148, RZ, 0x18, R148 ;  /* 0x00000018ff947819 */ /* 0x000fe20000011694 */
[----:B------:R5:W-:Y:S01]  /*12850*/  MUFU.EX2 R203, R24 ;  /* 0x0000001800cb7308 */ /* 0x000be20000000800 */
[----:B------:R-:W-:Y:S01]  /*12860*/  LOP3.LUT R147, R152, 0xff, RZ, 0xc0, !PT ;  /* 0x000000ff98937812 */ /* 0x000fe200078ec0ff */
[--C-:B------:R-:W-:Y:S01]  /*12870*/  FFMA.FTZ R56, R56, c[0x0][0x23c], -R186.reuse ;  /* 0x00008f0038387a23 */ /* 0x100fe200000108ba */
[----:B------:R-:W-:Y:S01]  /*12880*/  SHF.R.U32.HI R146, RZ, 0x8, R139 ;  /* 0x00000008ff927819 */ /* 0x000fe2000001168b */
[----:B--2---:R-:W-:Y:S01]  /*12890*/  FMUL.FTZ R30, R132, R166 ;  /* 0x000000a6841e7220 */ /* 0x004fe20000410000 */
[----:B------:R-:W-:Y:S01]  /*128a0*/  LOP3.LUT R145, R29, 0xff, RZ, 0xc0, !PT ;  /* 0x000000ff1d917812 */ /* 0x000fe200078ec0ff */
[----:B------:R-:W-:Y:S01]  /*128b0*/  FMUL.FTZ R29, R3, R165 ;  /* 0x000000a5031d7220 */ /* 0x000fe20000410000 */
[----:B------:R-:W-:Y:S01]  /*128c0*/  LOP3.LUT R138, R138, 0xff, RZ, 0xc0, !PT ;  /* 0x000000ff8a8a7812 */ /* 0x000fe200078ec0ff */
[----:B------:R-:W-:Y:S01]  /*128d0*/  FFMA.FTZ R186, R61, c[0x0][0x23c], -R186 ;  /* 0x00008f003dba7a23 */ /* 0x000fe200000108ba */
[----:B------:R-:W-:Y:S01]  /*128e0*/  SHF.R.U32.HI R139, RZ, 0x8, R28 ;  /* 0x00000008ff8b7819 */ /* 0x000fe2000001161c */
[----:B------:R2:W2:Y:S01]  /*128f0*/  MUFU.EX2 R202, R25 ;  /* 0x0000001900ca7308 */ /* 0x0004a20000000800 */
[----:B------:R-:W-:Y:S01]  /*12900*/  PRMT R155, R145, 0x5410, R149 ;  /* 0x00005410919b7816 */ /* 0x000fe20000000095 */
[----:B------:R-:W-:Y:S01]  /*12910*/  FMUL.FTZ R28, R3, R164 ;  /* 0x000000a4031c7220 */ /* 0x000fe20000410000 */
[----:B------:R-:W-:Y:S01]  /*12920*/  PRMT R154, R147, 0x5410, R154 ;  /* 0x00005410939a7816 */ /* 0x000fe2000000009a */
[----:B---3--:R-:W-:Y:S01]  /*12930*/  FMUL.FTZ R31, R132, R167 ;  /* 0x000000a7841f7220 */ /* 0x008fe20000410000 */
[----:B------:R-:W-:Y:S01]  /*12940*/  PRMT R147, R151, 0x5410, R146 ;  /* 0x0000541097937816 */ /* 0x000fe20000000092 */
[--C-:B------:R-:W-:Y:S01]  /*12950*/  HSET2.LE.AND R155, R155, R223.reuse, PT ;  /* 0x000000df9b9b7233 */ /* 0x100fe20003803000 */
[----:B------:R-:W-:Y:S01]  /*12960*/  PRMT R145, R144, 0x5410, R139 ;  /* 0x0000541090917816 */ /* 0x000fe2000000008b */
[--C-:B------:R-:W-:Y:S01]  /*12970*/  HSET2.LE.AND R146, R153, R223.reuse, PT ;  /* 0x000000df99927233 */ /* 0x100fe20003803000 */
[----:B------:R-:W-:Y:S01]  /*12980*/  PRMT R144, R138, 0x5410, R148 ;  /* 0x000054108a907816 */ /* 0x000fe20000000094 */
[----:B------:R3:W-:Y:S01]  /*12990*/  MUFU.EX2 R167, R26 ;  /* 0x0000001a00a77308 */ /* 0x0007e20000000800 */
[-C--:B-1----:R-:W-:Y:S01]  /*129a0*/  HMMA.16816.F32 R28, R172, R140.reuse, R28 ;  /* 0x0000008cac1c723c */ /* 0x082fe2000000181c */
[----:B------:R-:W1:Y:S01]  /*129b0*/  LDSM.16.MT88.4 R148, [R216+0x9400] ;  /* 0x00940000d894783b */ /* 0x000e620000004200 */
[--C-:B------:R-:W-:Y:S01]  /*129c0*/  FFMA.FTZ R64, R64, c[0x0][0x23c], -R184.reuse ;  /* 0x00008f0040407a23 */ /* 0x100fe200000108b8 */
[C---:B-----5:R-:W-:Y:S01]  /*129d0*/  LOP3.LUT R24, R137.reuse, 0xffff, RZ, 0xc0, !PT ;  /* 0x0000ffff89187812 */ /* 0x060fe200078ec0ff */
[--C-:B------:R-:W-:Y:S01]  /*129e0*/  FFMA.FTZ R48, R48, c[0x0][0x23c], -R184.reuse ;  /* 0x00008f0030307a23 */ /* 0x100fe200000108b8 */
[----:B------:R-:W-:Y:S01]  /*129f0*/  LOP3.LUT R139, R137, 0xff, RZ, 0xc0, !PT ;  /* 0x000000ff898b7812 */ /* 0x000fe200078ec0ff */
[--C-:B------:R-:W-:Y:S01]  /*12a00*/  FFMA.FTZ R52, R52, c[0x0][0x23c], -R184.reuse ;  /* 0x00008f0034347a23 */ /* 0x100fe200000108b8 */
[--C-:B------:R-:W-:Y:S01]  /*12a10*/  SHF.R.U32.HI R138, RZ, 0x18, R137.reuse ;  /* 0x00000018ff8a7819 */ /* 0x100fe20000011689 */
[C---:B------:R-:W-:Y:S01]  /*12a20*/  HMMA.16816.F32 R124, R180.reuse, R140, R124 ;  /* 0x0000008cb47c723c */ /* 0x040fe2000000187c */
[----:B------:R5:W1:Y:S03]  /*12a30*/  MUFU.EX2 R166, R27 ;  /* 0x0000001b00a67308 */ /* 0x000a660000000800 */
[----:B------:R-:W-:Y:S01]  /*12a40*/  FFMA.FTZ R184, R53, c[0x0][0x23c], -R184 ;  /* 0x00008f0035b87a23 */ /* 0x000fe200000108b8 */
[----:B--2---:R-:W-:Y:S01]  /*12a50*/  SHF.R.U32.HI R25, RZ, 0x10, R137 ;  /* 0x00000010ff197819 */ /* 0x004fe20000011689 */
[----:B------:R-:W-:Y:S01]  /*12a60*/  FFMA.FTZ R54, R54, c[0x0][0x23c], -R185 ;  /* 0x00008f0036367a23 */ /* 0x000fe200000108b9 */
[----:B------:R-:W-:Y:S01]  /*12a70*/  SHF.R.U32.HI R137, RZ, 0x8, R24 ;  /* 0x00000008ff897819 */ /* 0x000fe20000011618 */
[-C--:B------:R-:W-:Y:S01]  /*12a80*/  HMMA.16816.F32 R128, R180, R142.reuse, R128 ;  /* 0x0000008eb480723c */ /* 0x080fe20000001880 */
[----:B------:R-:W-:Y:S02]  /*12a90*/  LOP3.LUT R25, R25, 0xff, RZ, 0xc0, !PT ;  /* 0x000000ff19197812 */ /* 0x000fe400078ec0ff */
[----:B------:R2:W1:Y:S01]  /*12aa0*/  MUFU.EX2 R201, R48 ;  /* 0x0000003000c97308 */ /* 0x0004620000000800 */
[----:B------:R-:W-:Y:S01]  /*12ab0*/  F2FP.PACK_AB R24, R214, R215 ;  /* 0x000000d7d618723e */ /* 0x000fe200000000ff */
[--C-:B------:R-:W-:Y:S01]  /*12ac0*/  HSET2.LE.AND R140, R147, R223.reuse, PT ;  /* 0x000000df938c7233 */ /* 0x100fe20003803000 */
[----:B------:R-:W-:Y:S01]  /*12ad0*/  PRMT R153, R25, 0x5410, R138 ;  /* 0x0000541019997816 */ /* 0x000fe2000000008a */
[C---:B------:R-:W-:Y:S01]  /*12ae0*/  FMUL.FTZ R25, R3.reuse, R169 ;  /* 0x000000a903197220 */ /* 0x040fe20000410000 */
[----:B------:R-:W-:Y:S01]  /*12af0*/  LOP3.LUT R146, R146, R24, RZ, 0xc0, !PT ;  /* 0x0000001892927212 */ /* 0x000fe200078ec0ff */
[----:B------:R-:W-:Y:S03]  /*12b00*/  FMUL.FTZ R24, R3, R168 ;  /* 0x000000a803187220 */ /* 0x000fe60000410000 */
[----:B---3--:R-:W-:Y:S01]  /*12b10*/  FMUL.FTZ R26, R132, R170 ;  /* 0x000000aa841a7220 */ /* 0x008fe20000410000 */
[----:B------:R-:W-:Y:S01]  /*12b20*/  PRMT R152, R139, 0x5410, R137 ;  /* 0x000054108b987816 */ /* 0x000fe20000000089 */
[--C-:B------:R-:W-:Y:S01]  /*12b30*/  HSET2.LE.AND R137, R154, R223.reuse, PT ;  /* 0x000000df9a897233 */ /* 0x100fe20003803000 */
[----:B------:R-:W-:Y:S01]  /*12b40*/  F2FP.PACK_AB R147, R212, R213 ;  /* 0x000000d5d493723e */ /* 0x000fe200000000ff */
[--C-:B------:R-:W-:Y:S01]  /*12b50*/  HSET2.LE.AND R138, R145, R223.reuse, PT ;  /* 0x000000df918a7233 */ /* 0x100fe20003803000 */
[----:B-----5:R-:W-:Y:S01]  /*12b60*/  FMUL.FTZ R27, R132, R171 ;  /* 0x000000ab841b7220 */ /* 0x020fe20000410000 */
[--C-:B------:R-:W-:Y:S01]  /*12b70*/  HSET2.LE.AND R139, R144, R223.reuse, PT ;  /* 0x000000df908b7233 */ /* 0x100fe20003803000 */
[----:B----4-:R-:W-:Y:S01]  /*12b80*/  F2FP.PACK_AB R144, R210, R211 ;  /* 0x000000d3d290723e */ /* 0x010fe200000000ff */
[----:B------:R3:W4:Y:S01]  /*12b90*/  MUFU.EX2 R198, R51 ;  /* 0x0000003300c67308 */ /* 0x0007220000000800 */
[----:B------:R-:W-:Y:S01]  /*12ba0*/  F2FP.PACK_AB R145, R208, R209 ;  /* 0x000000d1d091723e */ /* 0x000fe200000000ff */
[--C-:B------:R-:W-:Y:S01]  /*12bb0*/  HSET2.LE.AND R152, R152, R223.reuse, PT ;  /* 0x000000df98987233 */ /* 0x100fe20003803000 */
[----:B------:R-:W-:Y:S01]  /*12bc0*/  LOP3.LUT R147, R137, R147, RZ, 0xc0, !PT ;  /* 0x0000009389937212 */ /* 0x000fe200078ec0ff */
[----:B------:R-:W-:Y:S01]  /*12bd0*/  HMMA.16816.F32 R24, R172, R142, R24 ;  /* 0x0000008eac18723c */ /* 0x000fe20000001818 */
[----:B------:R-:W-:Y:S01]  /*12be0*/  LOP3.LUT R144, R138, R144, RZ, 0xc0, !PT ;  /* 0x000000908a907212 */ /* 0x000fe200078ec0ff */
[--C-:B------:R-:W-:Y:S01]  /*12bf0*/  HSET2.LE.AND R153, R153, R223.reuse, PT ;  /* 0x000000df99997233 */ /* 0x100fe20003803000 */
[----:B------:R-:W-:Y:S01]  /*12c00*/  LOP3.LUT R145, R139, R145, RZ, 0xc0, !PT ;  /* 0x000000918b917212 */ /* 0x000fe200078ec0ff */
[----:B--2---:R-:W-:Y:S01]  /*12c10*/  IMAD.U32 R48, RZ, RZ, UR27 ;  /* 0x0000001bff307e24 */ /* 0x004fe2000f8e00ff */
[----:B------:R-:W-:Y:S01]  /*12c20*/  F2FP.PACK_AB R138, R204, R205 ;  /* 0x000000cdcc8a723e */ /* 0x000fe200000000ff */
[----:B------:R-:W-:Y:S01]  /*12c30*/  MUFU.EX2 R183, R45 ;  /* 0x0000002d00b77308 */ /* 0x000fe20000000800 */
[----:B------:R-:W-:Y:S01]  /*12c40*/  F2FP.PACK_AB R154, R207, R206 ;  /* 0x000000cecf9a723e */ /* 0x000fe200000000ff */
[--C-:B------:R-:W-:Y:S01]  /*12c50*/  FFMA.FTZ R66, R66, c[0x0][0x23c], -R185.reuse ;  /* 0x00008f0042427a23 */ /* 0x100fe200000108b9 */
[----:B------:R-:W-:Y:S01]  /*12c60*/  LOP3.LUT R155, R155, R138, RZ, 0xc0, !PT ;  /* 0x0000008a9b9b7212 */ /* 0x000fe200078ec0ff */
[-C--:B-1----:R-:W-:Y:S02]  /*12c70*/  HMMA.16816.F32 R4, R144, R148.reuse, R4 ;  /* 0x000000949004723c */ /* 0x082fe40000001804 */
[----:B------:R-:W-:Y:S01]  /*12c80*/  F2FP.PACK_AB R137, R202, R203 ;  /* 0x000000cbca89723e */ /* 0x000fe200000000ff */
[--C-:B------:R-:W-:Y:S01]  /*12c90*/  FFMA.FTZ R67, R67, c[0x0][0x23c], -R185.reuse ;  /* 0x00008f0043437a23 */ /* 0x100fe200000108b9 */
[----:B------:R-:W-:Y:S01]  /*12ca0*/  F2FP.PACK_AB R138, R166, R167 ;  /* 0x000000a7a68a723e */ /* 0x000fe200000000ff */
[----:B------:R-:W-:Y:S01]  /*12cb0*/  FFMA.FTZ R185, R55, c[0x0][0x23c], -R185 ;  /* 0x00008f0037b97a23 */ /* 0x000fe200000108b9 */
[----:B------:R-:W-:Y:S01]  /*12cc0*/  LOP3.LUT R154, R140, R154, RZ, 0xc0, !PT ;  /* 0x0000009a8c9a7212 */ /* 0x000fe200078ec0ff */
[----:B------:R-:W-:Y:S01]  /*12cd0*/  MUFU.EX2 R182, R46 ;  /* 0x0000002e00b67308 */ /* 0x000fe20000000800 */
[----:B------:R-:W-:Y:S01]  /*12ce0*/  LOP3.LUT R152, R152, R137, RZ, 0xc0, !PT ;  /* 0x0000008998987212 */ /* 0x000fe200078ec0ff */
[----:B------:R-:W1:Y:S03]  /*12cf0*/  LDSM.16.MT88.4 R140, [R216+0xa400] ;  /* 0x00a40000d88c783b */ /* 0x000e660000004200 */
[----:B------:R-:W-:Y:S01]  /*12d00*/  LOP3.LUT R153, R153, R138, RZ, 0xc0, !PT ;  /* 0x0000008a99997212 */ /* 0x000fe200078ec0ff */
[----:B------:R-:W-:Y:S01]  /*12d10*/  FFMA.FTZ R62, R62, c[0x0][0x23c], -R187 ;  /* 0x00008f003e3e7a23 */ /* 0x000fe200000108bb */
[----:B------:R-:W-:Y:S01]  /*12d20*/  LOP3.LUT R48, R225, UR4, R48, 0x96, !PT ;  /* 0x00000004e1307c12 */ /* 0x000fe2000f8e9630 */
[----:B------:R-:W-:Y:S02]  /*12d30*/  FFMA.FTZ R132, R132, R251, R237 ;  /* 0x000000fb84847223 */ /* 0x000fe400000100ed */
[----:B------:R-:W-:Y:S01]  /*12d40*/  MUFU.EX2 R172, R58 ;  /* 0x0000003a00ac7308 */ /* 0x000fe20000000800 */
[----:B------:R-:W-:Y:S01]  /*12d50*/  FFMA.FTZ R133, R133, R252, R243 ;  /* 0x000000fc85857223 */ /* 0x000fe200000100f3 */
[C---:B------:R-:W-:Y:S01]  /*12d60*/  HMMA.16816.F32 R8, R152.reuse, R148, R8 ;  /* 0x000000949808723c */ /* 0x040fe20000001808 */
[----:B------:R-:W-:Y:S05]  /*12d70*/  IMAD.WIDE.U32 R48, R48, -0x326172a9, RZ ;  /* 0xcd9e8d5730307825 */ /* 0x000fea00078e00ff */
[----:B------:R-:W-:Y:S02]  /*12d80*/  LOP3.LUT R36, R49, UR15, R234, 0x96, !PT ;  /* 0x0000000f31247c12 */ /* 0x000fe4000f8e96ea */
[-C--:B------:R-:W-:Y:S01]  /*12d90*/  HMMA.16816.F32 R12, R152, R150.reuse, R12 ;  /* 0x00000096980c723c */ /* 0x080fe2000000180c */
[----:B------:R-:W-:Y:S01]  /*12da0*/  LOP3.LUT R138, R191, UR13, R48, 0x96, !PT ;  /* 0x0000000dbf8a7c12 */ /* 0x000fe2000f8e9630 */
[----:B------:R-:W-:Y:S02]  /*12db0*/  MUFU.EX2 R173, R57 ;  /* 0x0000003900ad7308 */ /* 0x000fe40000000800 */
[----:B------:R-:W-:Y:S02]  /*12dc0*/  LOP3.LUT R37, R49, UR15, R232, 0x96, !PT ;  /* 0x0000000f31257c12 */ /* 0x000fe4000f8e96e8 */
[----:B------:R-:W-:Y:S02]  /*12dd0*/  IMAD.WIDE.U32 R138, R138, -0x2daee0ad, RZ ;  /* 0xd2511f538a8a7825 */ /* 0x000fe400078e00ff */
[C---:B------:R-:W-:Y:S01]  /*12de0*/  HMMA.16816.F32 R16, R144.reuse, R150, R16 ;  /* 0x000000969010723c */ /* 0x040fe20000001810 */
[----:B------:R-:W2:Y:S03]  /*12df0*/  LDSM.16.MT88.4 R148, [R218+0xa400] ;  /* 0x00a40000da94783b */ /* 0x000ea60000004200 */
[----:B------:R-:W-:Y:S04]  /*12e00*/  MUFU.EX2 R191, R41 ;  /* 0x0000002900bf7308 */ /* 0x000fe80000000800 */
[-C--:B------:R-:W-:Y:S06]  /*12e10*/  HMMA.16816.F32 R68, R144, R156.reuse, R68 ;  /* 0x0000009c9044723c */ /* 0x080fec0000001844 */
[----:B------:R-:W-:Y:S02]  /*12e20*/  MUFU.EX2 R179, R65 ;  /* 0x0000004100b37308 */ /* 0x000fe40000000800 */
[C---:B------:R-:W-:Y:S07]  /*12e30*/  HMMA.16816.F32 R72, R152.reuse, R156, R72 ;  /* 0x0000009c9848723c */ /* 0x040fee0000001848 */
[----:B------:R-:W-:Y:S01]  /*12e40*/  IMAD.WIDE.U32 R156, R37, -0x2daee0ad, RZ ;  /* 0xd2511f53259c7825 */ /* 0x000fe200078e00ff */
[-C--:B------:R-:W-:Y:S01]  /*12e50*/  HMMA.16816.F32 R76, R152, R158.reuse, R76 ;  /* 0x0000009e984c723c */ /* 0x080fe2000000184c */
[----:B------:R-:W-:Y:S07]  /*12e60*/  MUFU.EX2 R174, R56 ;  /* 0x0000003800ae7308 */ /* 0x000fee0000000800 */
[C---:B------:R-:W-:Y:S03]  /*12e70*/  HMMA.16816.F32 R80, R144.reuse, R158, R80 ;  /* 0x0000009e9050723c */ /* 0x040fe60000001850 */
[----:B------:R-:W-:Y:S04]  /*12e80*/  MUFU.EX2 R180, R64 ;  /* 0x0000004000b47308 */ /* 0x000fe80000000800 */
[----:B------:R-:W-:Y:S01]  /*12e90*/  IMAD.WIDE.U32 R158, R36, -0x2daee0ad, RZ ;  /* 0xd2511f53249e7825 */ /* 0x000fe200078e00ff */
[-C--:B-1----:R-:W-:Y:S04]  /*12ea0*/  HMMA.16816.F32 R84, R144, R140.reuse, R84 ;  /* 0x0000008c9054723c */ /* 0x082fe80000001854 */
[----:B------:R-:W-:Y:S01]  /*12eb0*/  LOP3.LUT R137, R139, UR10, R158, 0x96, !PT ;  /* 0x0000000a8b897c12 */ /* 0x000fe2000f8e969e */
[----:B------:R-:W-:Y:S03]  /*12ec0*/  MUFU.EX2 R192, R40 ;  /* 0x0000002800c07308 */ /* 0x000fe60000000800 */
[C---:B------:R-:W-:Y:S07]  /*12ed0*/  HMMA.16816.F32 R88, R152.reuse, R140, R88 ;  /* 0x0000008c9858723c */ /* 0x040fee0000001858 */
[----:B------:R-:W-:Y:S01]  /*12ee0*/  LOP3.LUT R141, R195, UR13, R48, 0x96, !PT ;  /* 0x0000000dc38d7c12 */ /* 0x000fe2000f8e9630 */
[-C--:B------:R-:W-:Y:S01]  /*12ef0*/  HMMA.16816.F32 R92, R152, R142.reuse, R92 ;  /* 0x0000008e985c723c */ /* 0x080fe2000000185c */
[----:B------:R1:W2:Y:S01]  /*12f00*/  MUFU.EX2 R195, R38 ;  /* 0x0000002600c37308 */ /* 0x0002a20000000800 */
[----:B---3--:R-:W3:Y:S02]  /*12f10*/  LDSM.16.MT88.4 R48, [R216+0xb400] ;  /* 0x00b40000d830783b */ /* 0x008ee40000004200 */
[----:B------:R-:W-:Y:S01]  /*12f20*/  IMAD.WIDE.U32 R36, R141, -0x2daee0ad, RZ ;  /* 0xd2511f538d247825 */ /* 0x000fe200078e00ff */
[----:B------:R-:W-:Y:S03]  /*12f30*/  LOP3.LUT R140, R159, UR12, R228, 0x96, !PT ;  /* 0x0000000c9f8c7c12 */ /* 0x000fe6000f8e96e4 */
[C---:B------:R-:W-:Y:S01]  /*12f40*/  HMMA.16816.F32 R96, R144.reuse, R142, R96 ;  /* 0x0000008e9060723c */ /* 0x040fe20000001860 */
[----:B------:R-:W-:Y:S02]  /*12f50*/  LOP3.LUT R37, R37, UR10, R156, 0x96, !PT ;  /* 0x0000000a25257c12 */ /* 0x000fe4000f8e969c */
[----:B------:R-:W-:Y:S01]  /*12f60*/  MUFU.EX2 R176, R52 ;  /* 0x0000003400b07308 */ /* 0x000fe20000000800 */
[----:B------:R-:W-:Y:S04]  /*12f70*/  IMAD.WIDE.U32 R158, R137, -0x326172a9, RZ ;  /* 0xcd9e8d57899e7825 */ /* 0x000fe800078e00ff */
[-C--:B--2---:R-:W-:Y:S01]  /*12f80*/  HMMA.16816.F32 R100, R144, R148.reuse, R100 ;  /* 0x000000949064723c */ /* 0x084fe20000001864 */
[----:B------:R-:W-:Y:S04]  /*12f90*/  IMAD.WIDE.U32 R142, R140, -0x326172a9, RZ ;  /* 0xcd9e8d578c8e7825 */ /* 0x000fe800078e00ff */
[----:B------:R-:W-:Y:S01]  /*12fa0*/  IMAD.WIDE.U32 R162, R37, -0x326172a9, RZ ;  /* 0xcd9e8d5725a27825 */ /* 0x000fe200078e00ff */
[----:B------:R-:W-:Y:S01]  /*12fb0*/  LOP3.LUT R37, R159, UR9, R142, 0x96, !PT ;  /* 0x000000099f257c12 */ /* 0x000fe2000f8e968e */
[----:B------:R2:W-:Y:S01]  /*12fc0*/  MUFU.EX2 R175, R54 ;  /* 0x0000003600af7308 */ /* 0x0005e20000000800 */
[C---:B------:R-:W-:Y:S01]  /*12fd0*/  HMMA.16816.F32 R104, R152.reuse, R148, R104 ;  /* 0x000000949868723c */ /* 0x040fe20000001868 */
[----:B-1----:R-:W-:Y:S03]  /*12fe0*/  LOP3.LUT R38, R157, UR12, R226, 0x96, !PT ;  /* 0x0000000c9d267c12 */ /* 0x002fe6000f8e96e2 */
[----:B------:R-:W-:Y:S02]  /*12ff0*/  LOP3.LUT R140, R143, UR11, R190, 0x96, !PT ;  /* 0x0000000b8f8c7c12 */ /* 0x000fe4000f8e96be */
[----:B------:R-:W-:Y:S02]  /*13000*/  IMAD.WIDE.U32 R156, R38, -0x326172a9, RZ ;  /* 0xcd9e8d57269c7825 */ /* 0x000fe400078e00ff */
[-C--:B------:R-:W-:Y:S01]  /*13010*/  HMMA.16816.F32 R32, R152, R150.reuse, R32 ;  /* 0x000000969820723c */ /* 0x080fe20000001820 */
[----:B------:R1:W-:Y:S03]  /*13020*/  MUFU.EX2 R190, R42 ;  /* 0x0000002a00be7308 */ /* 0x0003e60000000800 */
[----:B------:R-:W-:Y:S01]  /*13030*/  LOP3.LUT R38, R157, UR11, R194, 0x96, !PT ;  /* 0x0000000b9d267c12 */ /* 0x000fe2000f8e96c2 */
[----:B------:R-:W-:Y:S01]  /*13040*/  IMAD.WIDE.U32 R140, R140, -0x2daee0ad, RZ ;  /* 0xd2511f538c8c7825 */ /* 0x000fe200078e00ff */
[----:B------:R-:W-:Y:S01]  /*13050*/  LOP3.LUT R137, R163, UR9, R156, 0x96, !PT ;  /* 0x00000009a3897c12 */ /* 0x000fe2000f8e969c */
[----:B------:R-:W5:Y:S01]  /*13060*/  LDL.LU R194, [R1+0x8] ;  /* 0x0000080001c27983 */ /* 0x000f620000300800 */
[C---:B------:R-:W-:Y:S01]  /*13070*/  HMMA.16816.F32 R108, R144.reuse, R150, R108 ;  /* 0x00000096906c723c */ /* 0x040fe2000000186c */
[----:B------:R-:W-:Y:S02]  /*13080*/  IMAD.WIDE.U32 R38, R38, -0x2daee0ad, RZ ;  /* 0xd2511f5326267825 */ /* 0x000fe400078e00ff */
[----:B------:R-:W-:Y:S01]  /*13090*/  MUFU.EX2 R178, R66 ;  /* 0x0000004200b27308 */ /* 0x000fe20000000800 */
[----:B------:R-:W-:Y:S01]  /*130a0*/  LOP3.LUT R139, R141, UR8, R138, 0x96, !PT ;  /* 0x000000088d8b7c12 */ /* 0x000fe2000f8e968a */
[----:B------:R-:W-:Y:S01]  /*130b0*/  IMAD.WIDE.U32 R160, R137, -0x2daee0ad, RZ ;  /* 0xd2511f5389a07825 */ /* 0x000fe200078e00ff */
[----:B------:R-:W-:Y:S02]  /*130c0*/  LOP3.LUT R137, R39, UR8, R36, 0x96, !PT ;  /* 0x0000000827897c12 */ /* 0x000fe4000f8e9624 */
[-C--:B---3--:R-:W-:Y:S01]  /*130d0*/  HMMA.16816.F32 R112, R144, R48.reuse, R112 ;  /* 0x000000309070723c */ /* 0x088fe20000001870 */
[----:B------:R-:W-:Y:S03]  /*130e0*/  IMAD.WIDE.U32 R156, R37, -0x2daee0ad, RZ ;  /* 0xd2511f53259c7825 */ /* 0x000fe600078e00ff */
[----:B------:R-:W-:Y:S01]  /*130f0*/  LOP3.LUT R138, R161, UR6, R38, 0x96, !PT ;  /* 0x00000006a18a7c12 */ /* 0x000fe2000f8e9626 */
[----:B------:R-:W-:Y:S01]  /*13100*/  IMAD.WIDE.U32 R164, R139, -0x326172a9, RZ ;  /* 0xcd9e8d578ba47825 */ /* 0x000fe200078e00ff */
[----:B------:R-:W3:Y:S01]  /*13110*/  LDSM.16.MT88.4 R36, [R218+0xb400] ;  /* 0x00b40000da24783b */ /* 0x000ee20000004200 */
[----:B------:R-:W-:Y:S01]  /*13120*/  LOP3.LUT R40, R157, UR6, R140, 0x96, !PT ;  /* 0x000000069d287c12 */ /* 0x000fe2000f8e968c */
[C---:B------:R-:W-:Y:S01]  /*13130*/  HMMA.16816.F32 R20, R152.reuse, R48, R20 ;  /* 0x000000309814723c */ /* 0x040fe20000001814 */
[----:B------:R-:W-:Y:S01]  /*13140*/  IMAD.WIDE.U32 R138, R138, -0x326172a9, RZ ;  /* 0xcd9e8d578a8a7825 */ /* 0x000fe200078e00ff */
[----:B------:R-:W-:Y:S02]  /*13150*/  MUFU.EX2 R177, R67 ;  /* 0x0000004300b17308 */ /* 0x000fe40000000800 */
[----:B--2---:R-:W-:Y:S01]  /*13160*/  LOP3.LUT R54, R165, UR7, R158, 0x96, !PT ;  /* 0x00000007a5367c12 */ /* 0x004fe2000f8e969e */
[----:B------:R-:W-:Y:S01]  /*13170*/  IMAD.WIDE.U32 R40, R40, -0x326172a9, RZ ;  /* 0xcd9e8d5728287825 */ /* 0x000fe200078e00ff */
[----:B------:R-:W-:Y:S02]  /*13180*/  LOP3.LUT R140, R138, 0xff, RZ, 0xc0, !PT ;  /* 0x000000ff8a8c7812 */ /* 0x000fe400078ec0ff */
[-C--:B------:R-:W-:Y:S01]  /*13190*/  HMMA.16816.F32 R116, R152, R50.reuse, R116 ;  /* 0x000000329874723c */ /* 0x080fe20000001874 */
[----:B------:R-:W-:Y:S03]  /*131a0*/  SHF.R.U32.HI R49, RZ, 0x10, R138 ;  /* 0x00000010ff317819 */ /* 0x000fe6000001168a */
[C---:B------:R-:W-:Y:S01]  /*131b0*/  LOP3.LUT R141, R40.reuse, 0xffff, RZ, 0xc0, !PT ;  /* 0x0000ffff288d7812 */ /* 0x040fe200078ec0ff */
[----:B------:R-:W-:Y:S01]  /*131c0*/  IMAD.WIDE.U32 R150, R137, -0x326172a9, RZ ;  /* 0xcd9e8d5789967825 */ /* 0x000fe200078e00ff */
[--C-:B------:R-:W-:Y:S01]  /*131d0*/  SHF.R.U32.HI R142, RZ, 0x10, R40.reuse ;  /* 0x00000010ff8e7819 */ /* 0x100fe20000011628 */
[----:B------:R-:W-:Y:S01]  /*131e0*/  MUFU.EX2 R184, R184 ;  /* 0x000000b800b87308 */ /* 0x000fe20000000800 */
[C---:B------:R-:W-:Y:S01]  /*131f0*/  HMMA.16816.F32 R120, R144.reuse, R50, R120 ;  /* 0x000000329078723c */ /* 0x040fe20000001878 */
[----:B------:R-:W-:Y:S03]  /*13200*/  LOP3.LUT R148, R40, 0xff, RZ, 0xc0, !PT ;  /* 0x000000ff28947812 */ /* 0x000fe600078ec0ff */
[----:B------:R-:W-:Y:S01]  /*13210*/  SHF.R.U32.HI R143, RZ, 0x18, R40 ;  /* 0x00000018ff8f7819 */ /* 0x000fe20000011628 */
[----:B------:R-:W-:Y:S01]  /*13220*/  IMAD.WIDE.U32 R54, R54, -0x2daee0ad, RZ ;  /* 0xd2511f5336367825 */ /* 0x000fe200078e00ff */
[----:B------:R-:W-:Y:S02]  /*13230*/  LOP3.LUT R40, R41, UR17, R164, 0x96, !PT ;  /* 0x0000001129287c12 */ /* 0x000fe4000f8e96a4 */
[----:B------:R-:W-:Y:S01]  /*13240*/  LOP3.LUT R41, R138, 0xffff, RZ, 0xc0, !PT ;  /* 0x0000ffff8a297812 */ /* 0x000fe200078ec0ff */
[----:B------:R-:W-:Y:S03]  /*13250*/  MUFU.EX2 R185, R185 ;  /* 0x000000b900b97308 */ /* 0x000fe60000000800 */
[----:B-1----:R-:W-:Y:S02]  /*13260*/  SHF.R.U32.HI R42, RZ, 0x8, R41 ;  /* 0x00000008ff2a7819 */ /* 0x002fe40000011629 */
[----:B------:R-:W-:Y:S02]  /*13270*/  LOP3.LUT R41, R49, 0xff, RZ, 0xc0, !PT ;  /* 0x000000ff31297812 */ /* 0x000fe400078ec0ff */
[----:B------:R-:W-:Y:S02]  /*13280*/  SHF.R.U32.HI R137, RZ, 0x18, R138 ;  /* 0x00000018ff897819 */ /* 0x000fe4000001168a */
[----:B------:R-:W-:Y:S01]  /*13290*/  LOP3.LUT R138, R139, UR17, R150, 0x96, !PT ;  /* 0x000000118b8a7c12 */ /* 0x000fe2000f8e9696 */
[----:B------:R-:W-:Y:S01]  /*132a0*/  MUFU.EX2 R186, R186 ;  /* 0x000000ba00ba7308 */ /* 0x000fe20000000800 */
[----:B------:R-:W-:Y:S01]  /*132b0*/  PRMT R150, R41, 0x5410, R137 ;  /* 0x0000541029967816 */ /* 0x000fe20000000089 */
[-C--:B---3--:R-:W-:Y:S01]  /*132c0*/  HMMA.16816.F32 R28, R144, R36.reuse, R28 ;  /* 0x00000024901c723c */ /* 0x088fe2000000181c */
[C---:B------:R-:W-:Y:S02]  /*132d0*/  LOP3.LUT R41, R40.reuse, 0xffff, RZ, 0xc0, !PT ;  /* 0x0000ffff28297812 */ /* 0x040fe400078ec0ff */
[----:B------:R-:W-:Y:S02]  /*132e0*/  SHF.R.U32.HI R48, RZ, 0x8, R141 ;  /* 0x00000008ff307819 */ /* 0x000fe4000001168d */
[----:B------:R-:W-:Y:S02]  /*132f0*/  LOP3.LUT R137, R40, 0xff, RZ, 0xc0, !PT ;  /* 0x000000ff28897812 */ /* 0x000fe400078ec0ff */
[----:B------:R-:W-:Y:S01]  /*13300*/  SHF.R.U32.HI R41, RZ, 0x8, R41 ;  /* 0x00000008ff297819 */ /* 0x000fe20000011629 */
[C---:B------:R-:W-:Y:S01]  /*13310*/  HMMA.16816.F32 R124, R152.reuse, R36, R124 ;  /* 0x00000024987c723c */ /* 0x040fe2000000187c */
[----:B------:R-:W-:Y:S02]  /*13320*/  PRMT R148, R148, 0x5410, R48 ;  /* 0x0000541094947816 */ /* 0x000fe40000000030 */
[----:B------:R-:W1:Y:S01]  /*13330*/  LDSM.16.MT88.4 R48, [R216+0x9800] ;  /* 0x00980000d830783b */ /* 0x000e620000004200 */
[----:B------:R-:W-:Y:S02]  /*13340*/  PRMT R149, R140, 0x5410, R42 ;  /* 0x000054108c957816 */ /* 0x000fe4000000002a */
[----:B------:R-:W-:Y:S01]  /*13350*/  PRMT R140, R137, 0x5410, R41 ;  /* 0x00005410898c7816 */ /* 0x000fe20000000029 */
[--C-:B------:R-:W-:Y:S01]  /*13360*/  FFMA.FTZ R41, R47, c[0x0][0x23c], -R187.reuse ;  /* 0x00008f002f297a23 */ /* 0x100fe200000108bb */
[-C--:B------:R-:W-:Y:S01]  /*13370*/  HMMA.16816.F32 R128, R152, R38.reuse, R128 ;  /* 0x000000269880723c */ /* 0x080fe20000001880 */
[----:B------:R-:W-:Y:S02]  /*13380*/  LOP3.LUT R43, R142, 0xff, RZ, 0xc0, !PT ;  /* 0x000000ff8e2b7812 */ /* 0x000fe400078ec0ff */
[----:B------:R2:W3:Y:S01]  /*13390*/  MUFU.EX2 R181, R41 ;  /* 0x0000002900b57308 */ /* 0x0004e20000000800 */
[--C-:B------:R-:W-:Y:S01]  /*133a0*/  SHF.R.U32.HI R44, RZ, 0x18, R40.reuse ;  /* 0x00000018ff2c7819 */ /* 0x100fe20000011628 */
[----:B------:R-:W-:Y:S01]  /*133b0*/  LDSM.16.MT88.4 R152, [R216+0x9c00] ;  /* 0x009c0000d898783b */ /* 0x000fe20000004200 */
[----:B------:R-:W-:Y:S01]  /*133c0*/  SHF.R.U32.HI R42, RZ, 0x10, R40 ;  /* 0x00000010ff2a7819 */ /* 0x000fe20000011628 */
[----:B------:R-:W-:Y:S01]  /*133d0*/  FFMA.FTZ R187, R63, c[0x0][0x23c], -R187 ;  /* 0x00008f003fbb7a23 */ /* 0x000fe200000108bb */
[----:B------:R-:W-:Y:S01]  /*133e0*/  HMMA.16816.F32 R24, R144, R38, R24 ;  /* 0x000000269018723c */ /* 0x000fe20000001818 */
[C---:B------:R-:W-:Y:S03]  /*133f0*/  LOP3.LUT R40, R138.reuse, 0xffff, RZ, 0xc0, !PT ;  /* 0x0000ffff8a287812 */ /* 0x040fe600078ec0ff */
[----:B------:R-:W-:Y:S01]  /*13400*/  PRMT R143, R43, 0x5410, R143 ;  /* 0x000054102b8f7816 */ /* 0x000fe2000000008f */
[----:B------:R-:W-:Y:S01]  /*13410*/  MUFU.EX2 R187, R187 ;  /* 0x000000bb00bb7308 */ /* 0x000fe20000000800 */
[----:B------:R-:W-:Y:S01]  /*13420*/  LOP3.LUT R43, R138, 0xff, RZ, 0xc0, !PT ;  /* 0x000000ff8a2b7812 */ /* 0x000fe200078ec0ff */
[--C-:B------:R-:W-:Y:S01]  /*13430*/  HSET2.LE.AND R39, R149, R223.reuse, PT ;  /* 0x000000df95277233 */ /* 0x100fe20003803000 */
[----:B------:R-:W-:Y:S04]  /*13440*/  SHF.R.U32.HI R40, RZ, 0x8, R40 ;  /* 0x00000008ff287819 */ /* 0x000fe80000011628 */
[----:B------:R-:W-:Y:S02]  /*13450*/  LOP3.LUT R42, R42, 0xff, RZ, 0xc0, !PT ;  /* 0x000000ff2a2a7812 */ /* 0x000fe400078ec0ff */
[----:B------:R-:W-:Y:S01]  /*13460*/  PRMT R137, R43, 0x5410, R40 ;  /* 0x000054102b897816 */ /* 0x000fe20000000028 */
[--C-:B------:R-:W-:Y:S01]  /*13470*/  HSET2.LE.AND R43, R143, R223.reuse, PT ;  /* 0x000000df8f2b7233 */ /* 0x100fe20003803000 */
[----:B------:R-:W-:Y:S02]  /*13480*/  SHF.R.U32.HI R40, RZ, 0x10, R138 ;  /* 0x00000010ff287819 */ /* 0x000fe4000001168a */
[----:B------:R-:W-:Y:S01]  /*13490*/  PRMT R139, R42, 0x5410, R44 ;  /* 0x000054102a8b7816 */ /* 0x000fe2000000002c */
[--C-:B------:R-:W-:Y:S01]  /*134a0*/  HSET2.LE.AND R42, R148, R223.reuse, PT ;  /* 0x000000df942a7233 */ /* 0x100fe20003803000 */
[----:B------:R-:W-:Y:S01]  /*134b0*/  LOP3.LUT R40, R40, 0xff, RZ, 0xc0, !PT ;  /* 0x000000ff28287812 */ /* 0x000fe200078ec0ff */
[--C-:B------:R-:W-:Y:S01]  /*134c0*/  HSET2.LE.AND R137, R137, R223.reuse, PT ;  /* 0x000000df89897233 */ /* 0x100fe20003803000 */
[----:B------:R-:W-:Y:S01]  /*134d0*/  SHF.R.U32.HI R138, RZ, 0x18, R138 ;  /* 0x00000018ff8a7819 */ /* 0x000fe2000001168a */
[--C-:B--2---:R-:W-:Y:S01]  /*134e0*/  HSET2.LE.AND R41, R139, R223.reuse, PT ;  /* 0x000000df8b297233 */ /* 0x104fe20003803000 */
[----:B------:R-:W-:Y:S01]  /*134f0*/  F2FP.PACK_AB R36, R200, R201 ;  /* 0x000000c9c824723e */ /* 0x000fe200000000ff */
[----:B------:R-:W2:Y:S01]  /*13500*/  LDSM.16.MT88.4 R44, [R218+0x9800] ;  /* 0x00980000da2c783b */ /* 0x000ea20000004200 */
[----:B----4-:R-:W-:Y:S02]  /*13510*/  F2FP.PACK_AB R37, R198, R199 ;  /* 0x000000c7c625723e */ /* 0x010fe400000000ff */
[----:B------:R-:W-:Y:S01]  /*13520*/  PRMT R148, R40, 0x5410, R138 ;  /* 0x0000541028947816 */ /* 0x000fe2000000008a */
[--C-:B------:R-:W-:Y:S01]  /*13530*/  HSET2.LE.AND R40, R140, R223.reuse, PT ;  /* 0x000000df8c287233 */ /* 0x100fe20003803000 */
[----:B------:R-:W-:Y:S02]  /*13540*/  LOP3.LUT R42, R42, R36, RZ, 0xc0, !PT ;  /* 0x000000242a2a7212 */ /* 0x000fe400078ec0ff */
[----:B------:R-:W-:Y:S01]  /*13550*/  LOP3.LUT R43, R43, R37, RZ, 0xc0, !PT ;  /* 0x000000252b2b7212 */ /* 0x000fe200078ec0ff */
[----:B------:R-:W4:Y:S01]  /*13560*/  LDSM.16.MT88.4 R140, [R216+0xa800] ;  /* 0x00a80000d88c783b */ /* 0x000f220000004200 */
[----:B------:R-:W-:Y:S02]  /*13570*/  F2FP.PACK_AB R36, R196, R197 ;  /* 0x000000c5c424723e */ /* 0x000fe400000000ff */
[----:B------:R-:W-:Y:S02]  /*13580*/  F2FP.PACK_AB R37, R193, R195 ;  /* 0x000000c3c125723e */ /* 0x000fe400000000ff */
[----:B------:R-:W-:Y:S02]  /*13590*/  F2FP.PACK_AB R138, R191, R192 ;  /* 0x000000c0bf8a723e */ /* 0x000fe400000000ff */
[----:B------:R-:W-:Y:S02]  /*135a0*/  LOP3.LUT R40, R40, R36, RZ, 0xc0, !PT ;  /* 0x0000002428287212 */ /* 0x000fe400078ec0ff */
[----:B------:R-:W-:Y:S01]  /*135b0*/  LOP3.LUT R41, R41, R37, RZ, 0xc0, !PT ;  /* 0x0000002529297212 */ /* 0x000fe200078ec0ff */
[--C-:B------:R-:W-:Y:S01]  /*135c0*/  HSET2.LE.AND R37, R148, R223.reuse, PT ;  /* 0x000000df94257233 */ /* 0x100fe20003803000 */
[----:B------:R-:W-:Y:S01]  /*135d0*/  LOP3.LUT R36, R137, R138, RZ, 0xc0, !PT ;  /* 0x0000008a89247212 */ /* 0x000fe200078ec0ff */
[--C-:B------:R-:W-:Y:S01]  /*135e0*/  HSET2.LE.AND R138, R150, R223.reuse, PT ;  /* 0x000000df968a7233 */ /* 0x100fe20003803000 */
[----:B---3--:R-:W-:Y:S02]  /*135f0*/  F2FP.PACK_AB R139, R181, R182 ;  /* 0x000000b6b58b723e */ /* 0x008fe400000000ff */
[----:B------:R-:W-:Y:S01]  /*13600*/  F2FP.PACK_AB R38, R189, R190 ;  /* 0x000000bebd26723e */ /* 0x000fe200000000ff */
[-C--:B-1----:R-:W-:Y:S01]  /*13610*/  HMMA.16816.F32 R4, R40, R48.reuse, R4 ;  /* 0x000000302804723c */ /* 0x082fe20000001804 */
[----:B------:R-:W-:Y:S02]  /*13620*/  F2FP.PACK_AB R137, R183, R188 ;  /* 0x000000bcb789723e */ /* 0x000fe400000000ff */
[----:B------:R-:W-:Y:S02]  /*13630*/  LOP3.LUT R37, R37, R38, RZ, 0xc0, !PT ;  /* 0x0000002625257212 */ /* 0x000fe400078ec0ff */
[----:B------:R-:W-:Y:S02]  /*13640*/  LOP3.LUT R38, R39, R137, RZ, 0xc0, !PT ;  /* 0x0000008927267212 */ /* 0x000fe400078ec0ff */
[----:B------:R-:W-:Y:S01]  /*13650*/  LOP3.LUT R39, R138, R139, RZ, 0xc0, !PT ;  /* 0x0000008b8a277212 */ /* 0x000fe200078ec0ff */
[----:B------:R1:W-:Y:S01]  /*13660*/  MUFU.EX2 R137, R62 ;  /* 0x0000003e00897308 */ /* 0x0003e20000000800 */
[----:B------:R-:W-:Y:S03]  /*13670*/  LOP3.LUT R56, R55, UR16, R156, 0x96, !PT ;  /* 0x0000001037387c12 */ /* 0x000fe6000f8e969c */
[C---:B------:R-:W-:Y:S02]  /*13680*/  LOP3.LUT R65, R54.reuse, 0xffff, RZ, 0xc0, !PT ;  /* 0x0000ffff36417812 */ /* 0x040fe400078ec0ff */
[C---:B------:R-:W-:Y:S01]  /*13690*/  HMMA.16816.F32 R8, R36.reuse, R48, R8 ;  /* 0x000000302408723c */ /* 0x040fe20000001808 */
[----:B------:R-:W-:Y:S02]  /*136a0*/  SHF.R.U32.HI R64, RZ, 0x10, R54 ;  /* 0x00000010ff407819 */ /* 0x000fe40000011636 */
[----:B------:R-:W-:Y:S01]  /*136b0*/  LOP3.LUT R52, R151, UR7, R162, 0x96, !PT ;  /* 0x0000000797347c12 */ /* 0x000fe2000f8e96a2 */
[----:B------:R3:W3:Y:S01]  /*136c0*/  MUFU.EX2 R139, R59 ;  /* 0x0000003b008b7308 */ /* 0x0006e20000000800 */
[----:B------:R-:W-:Y:S02]  /*136d0*/  LOP3.LUT R67, R54, 0xff, RZ, 0xc0, !PT ;  /* 0x000000ff36437812 */ /* 0x000fe400078ec0ff */
[----:B------:R-:W-:Y:S01]  /*136e0*/  SHF.R.U32.HI R66, RZ, 0x18, R54 ;  /* 0x00000018ff427819 */ /* 0x000fe20000011636 */
[-C--:B------:R-:W-:Y:S01]  /*136f0*/  HMMA.16816.F32 R12, R36, R50.reuse, R12 ;  /* 0x00000032240c723c */ /* 0x080fe2000000180c */
[----:B------:R-:W-:Y:S05]  /*13700*/  IMAD.WIDE.U32 R52, R52, -0x2daee0ad, RZ ;  /* 0xd2511f5334347825 */ /* 0x000fea00078e00ff */
[----:B------:R-:W-:Y:S01]  /*13710*/  SHF.R.U32.HI R55, RZ, 0x18, R52 ;  /* 0x00000018ff377819 */ /* 0x000fe20000011634 */
[----:B------:R3:W3:Y:S01]  /*13720*/  MUFU.EX2 R138, R60 ;  /* 0x0000003c008a7308 */ /* 0x0006e20000000800 */
[C---:B------:R-:W-:Y:S01]  /*13730*/  HMMA.16816.F32 R16, R40.reuse, R50, R16 ;  /* 0x000000322810723c */ /* 0x040fe20000001810 */
[----:B------:R-:W3:Y:S03]  /*13740*/  LDSM.16.MT88.4 R48, [R218+0xa800] ;  /* 0x00a80000da30783b */ /* 0x000ee60000004200 */
[C---:B------:R-:W-:Y:S01]  /*13750*/  LOP3.LUT R57, R52.reuse, 0xff, RZ, 0xc0, !PT ;  /* 0x000000ff34397812 */ /* 0x040fe200078ec0ff */
[----:B-1----:R-:W-:Y:S01]  /*13760*/  FFMA.FTZ R62, R3, R250, R238 ;  /* 0x000000fa033e7223 */ /* 0x002fe200000100ee */
[----:B------:R-:W-:Y:S02]  /*13770*/  LOP3.LUT R54, R53, UR16, R160, 0x96, !PT ;  /* 0x0000001035367c12 */ /* 0x000fe4000f8e96a0 */
[-C--:B--2---:R-:W-:Y:S01]  /*13780*/  HMMA.16816.F32 R68, R40, R44.reuse, R68 ;  /* 0x0000002c2844723c */ /* 0x084fe20000001844 */
[----:B------:R-:W-:Y:S07]  /*13790*/  F2FP.PACK_AB R3, R179, R180 ;  /* 0x000000b4b303723e */ /* 0x000fee00000000ff */
[C---:B------:R-:W-:Y:S08]  /*137a0*/  HMMA.16816.F32 R72, R36.reuse, R44, R72 ;  /* 0x0000002c2448723c */ /* 0x040ff00000001848 */
[-C--:B------:R-:W-:Y:S08]  /*137b0*/  HMMA.16816.F32 R76, R36, R46.reuse, R76 ;  /* 0x0000002e244c723c */ /* 0x080ff0000000184c */
[C---:B------:R-:W-:Y:S01]  /*137c0*/  HMMA.16816.F32 R80, R40.reuse, R46, R80 ;  /* 0x0000002e2850723c */ /* 0x040fe20000001850 */
[----:B------:R-:W1:Y:S07]  /*137d0*/  LDSM.16.MT88.4 R44, [R216+0xb800] ;  /* 0x00b80000d82c783b */ /* 0x000e6e0000004200 */
[-C--:B----4-:R-:W-:Y:S08]  /*137e0*/  HMMA.16816.F32 R84, R40, R140.reuse, R84 ;  /* 0x0000008c2854723c */ /* 0x090ff00000001854 */
[C---:B------:R-:W-:Y:S08]  /*137f0*/  HMMA.16816.F32 R88, R36.reuse, R140, R88 ;  /* 0x0000008c2458723c */ /* 0x040ff00000001858 */
[-C--:B------:R-:W-:Y:S08]  /*13800*/  HMMA.16816.F32 R92, R36, R142.reuse, R92 ;  /* 0x0000008e245c723c */ /* 0x080ff0000000185c */
[C---:B------:R-:W-:Y:S08]  /*13810*/  HMMA.16816.F32 R96, R40.reuse, R142, R96 ;  /* 0x0000008e2860723c */ /* 0x040ff00000001860 */
[-C--:B---3--:R-:W-:Y:S08]  /*13820*/  HMMA.16816.F32 R100, R40, R48.reuse, R100 ;  /* 0x000000302864723c */ /* 0x088ff00000001864 */
[C---:B------:R-:W-:Y:S08]  /*13830*/  HMMA.16816.F32 R104, R36.reuse, R48, R104 ;  /* 0x000000302468723c */ /* 0x040ff00000001868 */
[-C--:B------:R-:W-:Y:S08]  /*13840*/  HMMA.16816.F32 R32, R36, R50.reuse, R32 ;  /* 0x000000322420723c */ /* 0x080ff00000001820 */
[C---:B------:R-:W-:Y:S01]  /*13850*/  HMMA.16816.F32 R108, R40.reuse, R50, R108 ;  /* 0x00000032286c723c */ /* 0x040fe2000000186c */
[----:B------:R-:W2:Y:S07]  /*13860*/  LDSM.16.MT88.4 R48, [R218+0xb800] ;  /* 0x00b80000da30783b */ /* 0x000eae0000004200 */
[-C--:B-1----:R-:W-:Y:S08]  /*13870*/  HMMA.16816.F32 R112, R40, R44.reuse, R112 ;  /* 0x0000002c2870723c */ /* 0x082ff00000001870 */
[C---:B------:R-:W-:Y:S07]  /*13880*/  HMMA.16816.F32 R20, R36.reuse, R44, R20 ;  /* 0x0000002c2414723c */ /* 0x040fee0000001814 */
[----:B------:R-:W-:Y:S01]  /*13890*/  SHF.R.U32.HI R44, RZ, 0x10, R52 ;  /* 0x00000010ff2c7819 */ /* 0x000fe20000011634 */
[-C--:B------:R-:W-:Y:S01]  /*138a0*/  HMMA.16816.F32 R116, R36, R46.reuse, R116 ;  /* 0x0000002e2474723c */ /* 0x080fe20000001874 */
[----:B------:R-:W-:Y:S03]  /*138b0*/  LOP3.LUT R45, R52, 0xffff, RZ, 0xc0, !PT ;  /* 0x0000ffff342d7812 */ /* 0x000fe600078ec0ff */
[----:B------:R-:W-:Y:S02]  /*138c0*/  LOP3.LUT R44, R44, 0xff, RZ, 0xc0, !PT ;  /* 0x000000ff2c2c7812 */ /* 0x000fe400078ec0ff */
[----:B------:R-:W-:Y:S02]  /*138d0*/  SHF.R.U32.HI R53, RZ, 0x8, R65 ;  /* 0x00000008ff357819 */ /* 0x000fe40000011641 */
[C---:B------:R-:W-:Y:S01]  /*138e0*/  HMMA.16816.F32 R120, R40.reuse, R46, R120 ;  /* 0x0000002e2878723c */ /* 0x040fe20000001878 */
[----:B------:R-:W-:Y:S03]  /*138f0*/  PRMT R65, R44, 0x5410, R55 ;  /* 0x000054102c417816 */ /* 0x000fe60000000037 */
[----:B------:R-:W-:Y:S02]  /*13900*/  LOP3.LUT R52, R64, 0xff, RZ, 0xc0, !PT ;  /* 0x000000ff40347812 */ /* 0x000fe400078ec0ff */
[----:B------:R-:W-:Y:S02]  /*13910*/  SHF.R.U32.HI R45, RZ, 0x8, R45 ;  /* 0x00000008ff2d7819 */ /* 0x000fe4000001162d */
[----:B------:R-:W-:Y:S01]  /*13920*/  LOP3.LUT R46, R56, 0xffff, RZ, 0xc0, !PT ;  /* 0x0000ffff382e7812 */ /* 0x000fe200078ec0ff */
[-C--:B--2---:R-:W-:Y:S03]  /*13930*/  HMMA.16816.F32 R28, R40, R48.reuse, R28 ;  /* 0x00000030281c723c */ /* 0x084fe6000000181c */
[----:B------:R-:W-:Y:S02]  /*13940*/  SHF.R.U32.HI R46, RZ, 0x8, R46 ;  /* 0x00000008ff2e7819 */ /* 0x000fe4000001162e */
[----:B------:R-:W-:Y:S01]  /*13950*/  PRMT R64, R57, 0x5410, R45 ;  /* 0x0000541039407816 */ /* 0x000fe2000000002d */
[----:B-----5:R-:W-:Y:S01]  /*13960*/  FFMA.FTZ R0, R0, R194, R241 ;  /* 0x000000c200007223 */ /* 0x020fe200000100f1 */
[----:B------:R-:W-:Y:S01]  /*13970*/  SHF.R.U32.HI R47, RZ, 0x10, R56 ;  /* 0x00000010ff2f7819 */ /* 0x000fe20000011638 */
[C---:B------:R-:W-:Y:S01]  /*13980*/  HMMA.16816.F32 R124, R36.reuse, R48, R124 ;  /* 0x00000030247c723c */ /* 0x040fe2000000187c */
[----:B------:R-:W-:Y:S03]  /*13990*/  LOP3.LUT R44, R54, 0xffff, RZ, 0xc0, !PT ;  /* 0x0000ffff362c7812 */ /* 0x000fe600078ec0ff */
[----:B------:R-:W-:Y:S01]  /*139a0*/  LOP3.LUT R47, R47, 0xff, RZ, 0xc0, !PT ;  /* 0x000000ff2f2f7812 */ /* 0x000fe200078ec0ff */
[----:B------:R-:W-:Y:S01]  /*139b0*/  FADD.FTZ R0, R240, R0 ;  /* 0x00000000f0007221 */ /* 0x000fe20000010000 */
[----:B------:R-:W-:Y:S01]  /*139c0*/  PRMT R67, R67, 0x5410, R53 ;  /* 0x0000541043437816 */ /* 0x000fe20000000035 */
[--C-:B------:R-:W-:Y:S01]  /*139d0*/  HSET2.LE.AND R48, R65, R223.reuse, PT ;  /* 0x000000df41307233 */ /* 0x100fe20003803000 */
[-C--:B------:R-:W-:Y:S01]  /*139e0*/  HMMA.16816.F32 R128, R36, R50.reuse, R128 ;  /* 0x000000322480723c */ /* 0x080fe20000001880 */
[----:B------:R-:W-:Y:S03]  /*139f0*/  LOP3.LUT R53, R56, 0xff, RZ, 0xc0, !PT ;  /* 0x000000ff38357812 */ /* 0x000fe600078ec0ff */
[----:B------:R-:W-:Y:S01]  /*13a00*/  SHF.R.U32.HI R56, RZ, 0x18, R56 ;  /* 0x00000018ff387819 */ /* 0x000fe20000011638 */
[--C-:B------:R-:W-:Y:S01]  /*13a10*/  HSET2.LE.AND R170, R67, R223.reuse, PT ;  /* 0x000000df43aa7233 */ /* 0x100fe20003803000 */
[----:B------:R-:W-:Y:S01]  /*13a20*/  SHF.R.U32.HI R44, RZ, 0x8, R44 ;  /* 0x00000008ff2c7819 */ /* 0x000fe2000001162c */
[----:B------:R-:W-:Y:S01]  /*13a30*/  FADD.FTZ R0, R231, R0 ;  /* 0x00000000e7007221 */ /* 0x000fe20000010000 */
[----:B------:R-:W-:Y:S01]  /*13a40*/  HMMA.16816.F32 R24, R40, R50, R24 ;  /* 0x000000322818723c */ /* 0x000fe20000001818 */
[----:B------:R-:W-:Y:S01]  /*13a50*/  PRMT R66, R52, 0x5410, R66 ;  /* 0x0000541034427816 */ /* 0x000fe20000000042 */
[----:B------:R-:W-:Y:S02]  /*13a60*/  LDSM.16.MT88.4 R40, [R216+0xbc00] ;  /* 0x00bc0000d828783b */ /* 0x000fe40000004200 */
[----:B------:R-:W-:Y:S01]  /*13a70*/  LOP3.LUT R52, R54, 0xff, RZ, 0xc0, !PT ;  /* 0x000000ff36347812 */ /* 0x000fe200078ec0ff */
[----:B------:R-:W-:Y:S01]  /*13a80*/  FADD.FTZ R0, R230, R0 ;  /* 0x00000000e6007221 */ /* 0x000fe20000010000 */
[----:B------:R-:W-:Y:S01]  /*13a90*/  SHF.R.U32.HI R45, RZ, 0x10, R54 ;  /* 0x00000010ff2d7819 */ /* 0x000fe20000011636 */
[--C-:B------:R-:W-:Y:S01]  /*13aa0*/  HSET2.LE.AND R171, R66, R223.reuse, PT ;  /* 0x000000df42ab7233 */ /* 0x100fe20003803000 */
[----:B------:R-:W-:Y:S01]  /*13ab0*/  PRMT R168, R53, 0x5410, R46 ;  /* 0x0000541035a87816 */ /* 0x000fe2000000002e */
[----:B------:R-:W-:Y:S03]  /*13ac0*/  FADD.FTZ R0, R167, R0 ;  /* 0x00000000a7007221 */ /* 0x000fe60000010000 */
[----:B------:R-:W-:Y:S01]  /*13ad0*/  PRMT R169, R47, 0x5410, R56 ;  /* 0x000054102fa97816 */ /* 0x000fe20000000038 */
[--C-:B------:R-:W-:Y:S01]  /*13ae0*/  HSET2.LE.AND R168, R168, R223.reuse, PT ;  /* 0x000000dfa8a87233 */ /* 0x100fe20003803000 */
[----:B------:R-:W-:Y:S01]  /*13af0*/  SHF.R.U32.HI R54, RZ, 0x18, R54 ;  /* 0x00000018ff367819 */ /* 0x000fe20000011636 */
[----:B------:R-:W-:Y:S01]  /*13b00*/  LDSM.16.MT88.4 R56, [R218+0xac00] ;  /* 0x00ac0000da38783b */ /* 0x000fe20000004200 */
[----:B------:R-:W-:Y:S01]  /*13b10*/  LOP3.LUT R45, R45, 0xff, RZ, 0xc0, !PT ;  /* 0x000000ff2d2d7812 */ /* 0x000fe200078ec0ff */
[--C-:B------:R-:W-:Y:S01]  /*13b20*/  HSET2.LE.AND R169, R169, R223.reuse, PT ;  /* 0x000000dfa9a97233 */ /* 0x100fe20003803000 */
[----:B------:R-:W-:Y:S01]  /*13b30*/  PRMT R60, R52, 0x5410, R44 ;  /* 0x00005410343c7816 */ /* 0x000fe2000000002c */
[----:B------:R-:W-:Y:S01]  /*13b40*/  FADD.FTZ R0, R166, R0 ;  /* 0x00000000a6007221 */ /* 0x000fe20000010000 */
[----:B------:R-:W-:Y:S02]  /*13b50*/  LOP3.LUT R170, R170, R3, RZ, 0xc0, !PT ;  /* 0x00000003aaaa7212 */ /* 0x000fe400078ec0ff */
[----:B------:R-:W-:Y:S01]  /*13b60*/  F2FP.PACK_AB R3, R177, R178 ;  /* 0x000000b2b103723e */ /* 0x000fe200000000ff */
[--C-:B------:R-:W-:Y:S01]  /*13b70*/  HSET2.LE.AND R38, R60, R223.reuse, PT ;  /* 0x000000df3c267233 */ /* 0x100fe20003803000 */
[----:B------:R-:W-:Y:S01]  /*13b80*/  F2FP.PACK_AB R36, R184, R176 ;  /* 0x000000b0b824723e */ /* 0x000fe200000000ff */
[----:B------:R-:W-:Y:S01]  /*13b90*/  FADD.FTZ R0, R205, R0 ;  /* 0x00000000cd007221 */ /* 0x000fe20000010000 */
[----:B------:R-:W-:Y:S02]  /*13ba0*/  F2FP.PACK_AB R37, R185, R175 ;  /* 0x000000afb925723e */ /* 0x000fe400000000ff */
[----:B------:R-:W-:Y:S02]  /*13bb0*/  PRMT R61, R45, 0x5410, R54 ;  /* 0x000054102d3d7816 */ /* 0x000fe40000000036 */
[----:B------:R-:W1:Y:S01]  /*13bc0*/  LDSM.16.MT88.4 R44, [R218+0x9c00] ;  /* 0x009c0000da2c783b */ /* 0x000e620000004200 */
[----:B------:R-:W-:Y:S02]  /*13bd0*/  F2FP.PACK_AB R39, R173, R174 ;  /* 0x000000aead27723e */ /* 0x000fe400000000ff */
[----:B------:R-:W-:Y:S02]  /*13be0*/  LOP3.LUT R171, R171, R3, RZ, 0xc0, !PT ;  /* 0x00000003abab7212 */ /* 0x000fe400078ec0ff */
[----:B------:R-:W-:Y:S02]  /*13bf0*/  LOP3.LUT R168, R168, R36, RZ, 0xc0, !PT ;  /* 0x00000024a8a87212 */ /* 0x000fe400078ec0ff */
[----:B------:R-:W-:Y:S01]  /*13c00*/  LOP3.LUT R169, R169, R37, RZ, 0xc0, !PT ;  /* 0x00000025a9a97212 */ /* 0x000fe200078ec0ff */
[--C-:B------:R-:W-:Y:S01]  /*13c10*/  HSET2.LE.AND R37, R61, R223.reuse, PT ;  /* 0x000000df3d257233 */ /* 0x100fe20003803000 */
[----:B------:R-:W-:Y:S01]  /*13c20*/  LOP3.LUT R36, R38, R39, RZ, 0xc0, !PT ;  /* 0x0000002726247212 */ /* 0x000fe200078ec0ff */
[----:B------:R-:W-:Y:S01]  /*13c30*/  HSET2.LE.AND R38, R64, R223, PT ;  /* 0x000000df40267233 */ /* 0x000fe20003803000 */
[----:B------:R-:W-:Y:S01]  /*13c40*/  F2FP.PACK_AB R3, R139, R172 ;  /* 0x000000ac8b03723e */ /* 0x000fe200000000ff */
[----:B------:R-:W2:Y:S01]  /*13c50*/  LDSM.16.MT88.4 R52, [R216+0xac00] ;  /* 0x00ac0000d834783b */ /* 0x000ea20000004200 */
[----:B------:R-:W-:Y:S01]  /*13c60*/  F2FP.PACK_AB R39, R186, R138 ;  /* 0x0000008aba27723e */ /* 0x000fe200000000ff */
[-C--:B------:R-:W-:Y:S01]  /*13c70*/  HMMA.16816.F32 R140, R168, R152.reuse, R4 ;  /* 0x00000098a88c723c */ /* 0x080fe20000001804 */
[----:B------:R-:W-:Y:S02]  /*13c80*/  F2FP.PACK_AB R49, R187, R137 ;  /* 0x00000089bb31723e */ /* 0x000fe400000000ff */
[----:B------:R-:W-:Y:S01]  /*13c90*/  LOP3.LUT R37, R37, R3, RZ, 0xc0, !PT ;  /* 0x0000000325257212 */ /* 0x000fe200078ec0ff */
[----:B------:R-:W-:Y:S01]  /*13ca0*/  FADD.FTZ R3, R242, R133 ;  /* 0x00000085f2037221 */ /* 0x000fe20000010000 */
[----:B------:R-:W-:Y:S01]  /*13cb0*/  LOP3.LUT R38, R38, R39, RZ, 0xc0, !PT ;  /* 0x0000002726267212 */ /* 0x000fe200078ec0ff */
[----:B------:R-:W3:Y:S01]  /*13cc0*/  LDSM.16.MT88.4 R4, [R218+0xbc00] ;  /* 0x00bc0000da04783b */ /* 0x000ee20000004200 */
[----:B------:R-:W-:Y:S01]  /*13cd0*/  LOP3.LUT R39, R48, R49, RZ, 0xc0, !PT ;  /* 0x0000003130277212 */ /* 0x000fe200078ec0ff */
[----:B------:R-:W-:Y:S04]  /*13ce0*/  FADD.FTZ R3, R239, R3 ;  /* 0x00000003ef037221 */ /* 0x000fe80000010000 */
[----:B------:R-:W-:Y:S02]  /*13cf0*/  FADD.FTZ R3, R236, R3 ;  /* 0x00000003ec037221 */ /* 0x000fe40000010000 */
[C---:B------:R-:W-:Y:S01]  /*13d00*/  HMMA.16816.F32 R144, R36.reuse, R152, R8 ;  /* 0x000000982490723c */ /* 0x040fe20000001808 */
[----:B------:R-:W-:Y:S02]  /*13d10*/  IMAD.MOV.U32 R133, RZ, RZ, R134 ;  /* 0x000000ffff857224 */ /* 0x000fe400078e0086 */
[----:B------:R-:W-:Y:S04]  /*13d20*/  FADD.FTZ R3, R203, R3 ;  /* 0x00000003cb037221 */ /* 0x000fe80000010000 */
[----:B------:R-:W-:Y:S01]  /*13d30*/  FADD.FTZ R3, R202, R3 ;  /* 0x00000003ca037221 */ /* 0x000fe20000010000 */
[-C--:B------:R-:W-:Y:S01]  /*13d40*/  HMMA.16816.F32 R148, R36, R154.reuse, R12 ;  /* 0x0000009a2494723c */ /* 0x080fe2000000180c */
[----:B------:R-:W-:Y:S03]  /*13d50*/  FADD.FTZ R8, R245, R62 ;  /* 0x0000003ef5087221 */ /* 0x000fe60000010000 */
        /* <DEDUP_REMOVED lines=16> */
[----:B------:R-:W-:Y:S02]  /*13e60*/  FADD.FTZ R9, R208, R9 ;  /* 0x00000009d0097221 */ /* 0x000fe40000010000 */
[----:B------:R-:W-:Y:S02]  /*13e70*/  IMAD.MOV.U32 R132, RZ, RZ, R135 ;  /* 0x000000ffff847224 */ /* 0x000fe400078e0087 */
[C---:B------:R-:W-:Y:S01]  /*13e80*/  HMMA.16816.F32 R80, R168.reuse, R46, R80 ;  /* 0x0000002ea850723c */ /* 0x040fe20000001850 */
[----:B------:R-:W-:Y:S03]  /*13e90*/  FADD.FTZ R8, R213, R9 ;  /* 0x00000009d5087221 */ /* 0x000fe60000010000 */
[----:B------:R-:W-:Y:S02]  /*13ea0*/  FADD.FTZ R9, R204, R0 ;  /* 0x00000000cc097221 */ /* 0x000fe40000010000 */
[----:B------:R-:W-:Y:S02]  /*13eb0*/  FADD.FTZ R0, R192, R10 ;  /* 0x0000000ac0007221 */ /* 0x000fe40000010000 */
[-C--:B--2---:R-:W-:Y:S01]  /*13ec0*/  HMMA.16816.F32 R84, R168, R52.reuse, R84 ;  /* 0x00000034a854723c */ /* 0x084fe20000001854 */
        /* <DEDUP_REMOVED lines=10> */
[----:B------:R-:W-:Y:S02]  /*13f70*/  FADD.FTZ R3, R193, R3 ;  /* 0x00000003c1037221 */ /* 0x000fe40000010000 */
[C---:B------:R-:W-:Y:S01]  /*13f80*/  HMMA.16816.F32 R96, R168.reuse, R54, R96 ;  /* 0x00000036a860723c */ /* 0x040fe20000001860 */
[----:B------:R-:W-:Y:S03]  /*13f90*/  FADD.FTZ R0, R181, R0 ;  /* 0x00000000b5007221 */ /* 0x000fe60000010000 */
[----:B------:R-:W-:Y:S04]  /*13fa0*/  FADD.FTZ R3, R199, R3 ;  /* 0x00000003c7037221 */ /* 0x000fe80000010000 */
[-C--:B------:R-:W-:Y:S01]  /*13fb0*/  HMMA.16816.F32 R100, R168, R56.reuse, R100 ;  /* 0x00000038a864723c */ /* 0x080fe20000001864 */
[----:B------:R-:W-:Y:S04]  /*13fc0*/  FADD.FTZ R9, R198, R3 ;  /* 0x00000003c6097221 */ /* 0x000fe80000010000 */
[----:B------:R-:W-:Y:S03]  /*13fd0*/  FADD.FTZ R9, R175, R9 ;  /* 0x00000009af097221 */ /* 0x000fe60000010000 */
        /* <DEDUP_REMOVED lines=8> */
[C---:B------:R-:W-:Y:S07]  /*14060*/  HMMA.16816.F32 R124, R36.reuse, R4, R124 ;  /* 0x00000004247c723c */ /* 0x040fee000000187c */
[----:B------:R-:W-:Y:S01]  /*14070*/  FADD.FTZ R4, R201, R10 ;  /* 0x0000000ac9047221 */ /* 0x000fe20000010000 */
[-C--:B------:R-:W-:Y:S01]  /*14080*/  HMMA.16816.F32 R128, R36, R6.reuse, R128 ;  /* 0x000000062480723c */ /* 0x080fe20000001880 */
[----:B------:R-:W-:Y:S03]  /*14090*/  FADD.FTZ R5, R188, R8 ;  /* 0x00000008bc057221 */ /* 0x000fe60000010000 */
[----:B------:R-:W-:Y:S02]  /*140a0*/  FADD.FTZ R4, R200, R4 ;  /* 0x00000004c8047221 */ /* 0x000fe40000010000 */
[----:B------:R-:W-:Y:S02]  /*140b0*/  FADD.FTZ R3, R183, R5 ;  /* 0x00000005b7037221 */ /* 0x000fe40000010000 */
[----:B------:R-:W-:Y:S01]  /*140c0*/  FADD.FTZ R4, R176, R4 ;  /* 0x00000004b0047221 */ /* 0x000fe20000010000 */
[----:B------:R-:W-:Y:S03]  /*140d0*/  HMMA.16816.F32 R168, R168, R6, R24 ;  /* 0x00000006a8a8723c */ /* 0x000fe60000001818 */
[----:B------:R-:W-:Y:S02]  /*140e0*/  FADD.FTZ R8, R174, R3 ;  /* 0x00000003ae087221 */ /* 0x000fe40000010000 */
[----:B------:R-:W-:Y:S02]  /*140f0*/  FADD.FTZ R5, R172, R0 ;  /* 0x00000000ac057221 */ /* 0x000fe40000010000 */
[----:B------:R-:W-:Y:S02]  /*14100*/  FADD.FTZ R10, R184, R4 ;  /* 0x00000004b80a7221 */ /* 0x000fe40000010000 */
[----:B------:R-:W-:Y:S03]  /*14110*/  FADD.FTZ R3, R185, R9 ;  /* 0x00000009b9037221 */ /* 0x000fe60000010000 */
        /* <DEDUP_REMOVED lines=11> */
[----:B------:R-:W-:Y:S02]  /*141d0*/  IMAD.MOV.U32 R137, RZ, RZ, R2 ;  /* 0x000000ffff897224 */ /* 0x000fe400078e0002 */
[----:B-1----:R-:W-:Y:S01]  /*141e0*/  IMAD.MOV.U32 R0, RZ, RZ, R136 ;  /* 0x000000ffff007224 */ /* 0x002fe200078e0088 */
[----:B------:R-:W-:-:S05]  /*141f0*/  @P0 BRA `(.L_x_344) ;  /* 0xffffc1d000000947 */ /* 0x000fca000383ffff */
.L_x_343:
[----:B------:R-:W2:Y:S01]  /*14200*/  LDL.LU R8, [R1+0x8] ;  /* 0x0000080001087983 */ /* 0x000ea20000300800 */
[----:B------:R-:W1:Y:S01]  /*14210*/  S2UR UR6, SR_CTAID.Y ;  /* 0x00000000000679c3 */ /* 0x000e620000002600 */
[----:B------:R-:W-:Y:S01]  /*14220*/  UISETP.NE.AND UP0, UPT, UR23, -0x1, UPT ;  /* 0xffffffff1700788c */ /* 0x000fe2000bf05270 */
[----:B------:R-:W-:Y:S01]  /*14230*/  BSSY B0, `(.L_x_347) ;  /* 0x0000172000007945 */ /* 0x000fe20003800000 */
[----:B------:R-:W3:Y:S01]  /*14240*/  SHFL.BFLY PT, R3, R250, 0x2, 0x1f ;  /* 0x0c401f00fa037f89 */ /* 0x000ee200000e0000 */
[----:B------:R-:W-:-:S02]  /*14250*/  ULDC.64 UR4, c[0x0][0x1e8] ;  /* 0x00007a0000047ab9 */ /* 0x000fc40000000a00 */
[----:B------:R-:W-:Y:S01]  /*14260*/  ULDC.U8 UR9, c[0x0][0x328] ;  /* 0x0000ca0000097ab9 */ /* 0x000fe20000000000 */
[----:B------:R-:W4:Y:S01]  /*14270*/  SHFL.BFLY PT, R0, R251, 0x2, 0x1f ;  /* 0x0c401f00fb007f89 */ /* 0x000f2200000e0000 */
[----:B------:R-:W-:Y:S01]  /*14280*/  UISETP.NE.AND UP3, UPT, UR9, URZ, UPT ;  /* 0x0000003f0900728c */ /* 0x000fe2000bf65270 */
[----:B------:R-:W5:Y:S01]  /*14290*/  S2UR UR10, SR_CTAID.Z ;  /* 0x00000000000a79c3 */ /* 0x000f620000002700 */
[----:B------:R-:W-:Y:S01]  /*142a0*/  ULDC UR8, c[0x0][0x214] ;  /* 0x0000850000087ab9 */ /* 0x000fe20000000800 */
[----:B------:R-:W5:Y:S01]  /*142b0*/  SHFL.BFLY PT, R5, R252, 0x2, 0x1f ;  /* 0x0c401f00fc057f89 */ /* 0x000f6200000e0000 */
[----:B------:R-:W-:-:S04]  /*142c0*/  @UP0 UIMAD.WIDE.U32 UR12, UR23, UR4, URZ ;  /* 0x00000004170c02a5 */ /* 0x000fc8000f8e003f */
[----:B------:R-:W-:-:S03]  /*142d0*/  @UP0 UIMAD UR7, UR23, UR5, UR13 ;  /* 0x00000005170702a4 */ /* 0x000fc6000f8e020d */
[----:B------:R-:W-:Y:S02]  /*142e0*/  ULDC.64 UR4, c[0x0][0x1e0] ;  /* 0x0000780000047ab9 */ /* 0x000fe40000000a00 */
[----:B-1----:R-:W-:Y:S02]  /*142f0*/  @!UP0 USHF.R.S32.HI UR11, URZ, 0x1f, UR6 ;  /* 0x0000001f3f0b8899 */ /* 0x002fe40008011406 */
[----:B------:R-:W-:Y:S01]  /*14300*/  @!UP0 UIMAD.WIDE.U32 UR20, UR6, UR4, URZ ;  /* 0x00000004061482a5 */ /* 0x000fe2000f8e003f */
[----:B---3--:R-:W-:Y:S01]  /*14310*/  FADD.FTZ R3, R3, R250 ;  /* 0x000000fa03037221 */ /* 0x008fe20000010000 */
[----:B------:R-:W-:Y:S01]  /*14320*/  @!UP0 UIMAD UR11, UR11, UR4, URZ ;  /* 0x000000040b0b82a4 */ /* 0x000fe2000f8e023f */
[----:B----4-:R-:W-:-:S03]  /*14330*/  FADD.FTZ R0, R0, R251 ;  /* 0x000000fb00007221 */ /* 0x010fc60000010000 */
[----:B------:R-:W1:Y:S01]  /*14340*/  SHFL.BFLY PT, R4, R3, 0x1, 0x1f ;  /* 0x0c201f0003047f89 */ /* 0x000e6200000e0000 */
[----:B------:R-:W-:Y:S01]  /*14350*/  ULDC.U8 UR4, c[0x0][0x329] ;  /* 0x0000ca4000047ab9 */ /* 0x000fe20000000000 */
[----:B-----5:R-:W-:Y:S02]  /*14360*/  FADD.FTZ R5, R5, R252 ;  /* 0x000000fc05057221 */ /* 0x020fe40000010000 */
[----:B------:R-:W3:Y:S01]  /*14370*/  SHFL.BFLY PT, R7, R0, 0x1, 0x1f ;  /* 0x0c201f0000077f89 */ /* 0x000ee200000e0000 */
[----:B------:R-:W-:Y:S02]  /*14380*/  UISETP.NE.AND UP2, UPT, UR4, URZ, UPT ;  /* 0x0000003f0400728c */ /* 0x000fe4000bf45270 */
[----:B------:R-:W-:Y:S02]  /*14390*/  UISETP.EQ.AND UP3, UPT, UR4, URZ, UP3 ;  /* 0x0000003f0400728c */ /* 0x000fe40009f62270 */
[----:B------:R-:W-:Y:S02]  /*143a0*/  @!UP0 UIMAD UR11, UR6, UR5, UR11 ;  /* 0x00000005060b82a4 */ /* 0x000fe4000f8e020b */
[----:B------:R-:W-:-:S02]  /*143b0*/  ULDC UR4, c[0x0][0x1c0] ;  /* 0x0000700000047ab9 */ /* 0x000fc40000000800 */
[----:B------:R-:W-:Y:S02]  /*143c0*/  ULDC UR5, c[0x0][0x234] ;  /* 0x00008d0000057ab9 */ /* 0x000fe40000000800 */
[----:B------:R-:W-:Y:S02]  /*143d0*/  @!UP0 UIADD3 UR7, UR21, UR11, URZ ;  /* 0x0000000b15078290 */ /* 0x000fe4000fffe03f */
[----:B------:R-:W-:Y:S01]  /*143e0*/  @!UP2 UISETP.NE.AND UP1, UPT, UR9, URZ, UPT ;  /* 0x0000003f0900a28c */ /* 0x000fe2000bf25270 */
[----:B------:R-:W4:Y:S01]  /*143f0*/  S2UR UR9, SR_CTAID.X ;  /* 0x00000000000979c3 */ /* 0x000f220000002500 */
[----:B------:R-:W-:Y:S02]  /*14400*/  @UP2 ULDC UR14, c[0x0][0x210] ;  /* 0x00008400000e2ab9 */ /* 0x000fe40000000800 */
[----:B------:R-:W-:Y:S02]  /*14410*/  @UP2 UIMAD UR14, UR14, UR8, URZ ;  /* 0x000000080e0e22a4 */ /* 0x000fe4000f8e023f */
[----:B------:R-:W-:Y:S01]  /*14420*/  @!UP2 USEL UR14, UR8, UR5, !UP1 ;  /* 0x00000005080ea287 */ /* 0x000fe2000c800000 */
[----:B-1----:R-:W-:Y:S01]  /*14430*/  FADD.FTZ R51, R3, R4 ;  /* 0x0000000403337221 */ /* 0x002fe20000010000 */
[----:B------:R-:W-:Y:S01]  /*14440*/  MOV R4, 0x3f800000 ;  /* 0x3f80000000047802 */ /* 0x000fe20000000f00 */
[----:B------:R-:W-:Y:S01]  /*14450*/  @UP2 UMOV UR13, 0x1 ;  /* 0x00000001000d2882 */ /* 0x000fe20000000000 */
[----:B---3--:R-:W-:-:S02]  /*14460*/  FADD.FTZ R50, R0, R7 ;  /* 0x0000000700327221 */ /* 0x008fc40000010000 */
[----:B------:R-:W-:Y:S01]  /*14470*/  FSETP.NE.FTZ.AND P5, PT, R51, RZ, PT ;  /* 0x000000ff3300720b */ /* 0x000fe20003fb5000 */
[----:B------:R-:W-:Y:S01]  /*14480*/  @!UP2 UIMAD UR13, UR14, UR4, URZ ;  /* 0x000000040e0da2a4 */ /* 0x000fe2000f8e023f */
[----:B------:R-:W-:Y:S01]  /*14490*/  MOV R0, 0x3f800000 ;  /* 0x3f80000000007802 */ /* 0x000fe20000000f00 */
[----:B------:R-:W-:Y:S01]  /*144a0*/  @UP3 UIMAD UR16, UR6, UR8, URZ ;  /* 0x00000008061032a4 */ /* 0x000fe2000f8e023f */
[----:B------:R-:W-:Y:S01]  /*144b0*/  FSETP.NE.FTZ.AND P4, PT, R50, RZ, PT ;  /* 0x000000ff3200720b */ /* 0x000fe20003f95000 */
[----:B------:R-:W-:Y:S02]  /*144c0*/  @UP2 ULDC UR15, c[0x0][0x210] ;  /* 0x00008400000f2ab9 */ /* 0x000fe40000000800 */
[----:B------:R-:W-:Y:S02]  /*144d0*/  UIMAD UR4, UR6, UR13, URZ ;  /* 0x0000000d060472a4 */ /* 0x000fe4000f8e023f */
[----:B------:R-:W-:Y:S02]  /*144e0*/  @!UP2 UMOV UR15, 0x1 ;  /* 0x00000001000fa882 */ /* 0x000fe40000000000 */
[----:B------:R-:W-:-:S02]  /*144f0*/  @UP3 USEL UR16, UR16, UR23, !UP0 ;  /* 0x0000001710103287 */ /* 0x000fc4000c000000 */
[----:B------:R-:W1:Y:S01]  /*14500*/  @P5 MUFU.RCP R0, R51 ;  /* 0x0000003300005308 */ /* 0x000e620000001000 */
[----:B----4-:R-:W-:Y:S02]  /*14510*/  UIMAD UR9, UR9, UR15, URZ ;  /* 0x0000000f090972a4 */ /* 0x010fe4000f8e023f */
[----:B------:R-:W-:Y:S02]  /*14520*/  USEL UR4, UR4, URZ, !UP3 ;  /* 0x0000003f04047287 */ /* 0x000fe4000d800000 */
[----:B------:R-:W-:Y:S02]  /*14530*/  USHF.L.U32 UR9, UR9, 0x7, URZ ;  /* 0x0000000709097899 */ /* 0x000fe4000800063f */
[----:B------:R-:W-:Y:S01]  /*14540*/  UIMAD UR14, UR10, UR14, UR4 ;  /* 0x0000000e0a0e72a4 */ /* 0x000fe2000f8e0204 */
[----:B------:R-:W3:Y:S01]  /*14550*/  @P4 MUFU.RCP R4, R50 ;  /* 0x0000003200044308 */ /* 0x000ee20000001000 */
[----:B------:R-:W-:Y:S02]  /*14560*/  @!UP3 UMOV UR26, URZ ;  /* 0x0000003f001abc82 */ /* 0x000fe40008000000 */
[----:B------:R-:W-:-:S02]  /*14570*/  @UP3 UMOV UR26, UR16 ;  /* 0x00000010001a3c82 */ /* 0x000fc40008000000 */
[----:B------:R-:W-:Y:S02]  /*14580*/  @!UP3 UMOV UR27, URZ ;  /* 0x0000003f001bbc82 */ /* 0x000fe40008000000 */
[----:B------:R-:W-:Y:S01]  /*14590*/  USHF.R.S32.HI UR4, URZ, 0x1f, UR9 ;  /* 0x0000001f3f047899 */ /* 0x000fe20008011409 */
[----:B-1----:R-:W-:Y:S01]  /*145a0*/  FMUL.FTZ R0, R0, c[0x0][0x2dc] ;  /* 0x0000b70000007a20 */ /* 0x002fe20000410000 */
[----:B------:R-:W-:Y:S02]  /*145b0*/  @UP3 USHF.R.S32.HI UR27, URZ, 0x1f, UR16 ;  /* 0x0000001f3f1b3899 */ /* 0x000fe40008011410 */
[----:B------:R-:W-:Y:S01]  /*145c0*/  USHF.R.S32.HI UR5, URZ, 0x1f, UR14 ;  /* 0x0000001f3f057899 */ /* 0x000fe2000801140e */
[C---:B------:R-:W-:Y:S01]  /*145d0*/  FMUL.FTZ R43, R0.reuse, R69 ;  /* 0x00000045002b7220 */ /* 0x040fe20000410000 */
[----:B------:R-:W-:Y:S01]  /*145e0*/  UIADD3 UR9, UP2, UP1, UR9, UR26, UR14 ;  /* 0x0000001a09097290 */ /* 0x000fe2000f95e00e */
[----:B------:R-:W1:Y:S01]  /*145f0*/  S2R R69, SR_TID.X ;  /* 0x0000000000457919 */ /* 0x000e620000002100 */
[C---:B------:R-:W-:Y:S01]  /*14600*/  FMUL.FTZ R140, R0.reuse, R140 ;  /* 0x0000008c008c7220 */ /* 0x040fe20000410000 */
[----:B------:R-:W-:Y:S01]  /*14610*/  @!UP0 UMOV UR12, UR20 ;  /* 0x00000014000c8c82 */ /* 0x000fe20008000000 */
[C---:B------:R-:W-:Y:S01]  /*14620*/  FMUL.FTZ R47, R0.reuse, R141 ;  /* 0x0000008d002f7220 */ /* 0x040fe20000410000 */
[----:B------:R-:W-:Y:S01]  /*14630*/  UIADD3.X UR4, UR4, UR27, UR5, UP2, UP1 ;  /* 0x0000001b04047290 */ /* 0x000fe200097e2405 */
        /* <DEDUP_REMOVED lines=30> */
[----:B------:R-:W-:Y:S01]  /*14820*/  FMUL.FTZ R9, R0, R169 ;  /* 0x000000a900097220 */ /* 0x000fe20000410000 */
[----:B------:R-:W-:Y:S01]  /*14830*/  MOV R0, 0x3f800000 ;  /* 0x3f80000000007802 */ /* 0x000fe20000000f00 */
[----:B---3--:R-:W-:Y:S01]  /*14840*/  FMUL.FTZ R4, R4, c[0x0][0x2dc] ;  /* 0x0000b70004047a20 */ /* 0x008fe20000410000 */
[----:B------:R-:W-:Y:S02]  /*14850*/  F2FP.PACK_AB R13, R13, R164 ;  /* 0x000000a40d0d723e */ /* 0x000fe400000000ff */
[----:B------:R-:W-:Y:S01]  /*14860*/  F2FP.PACK_AB R9, R9, R168 ;  /* 0x000000a80909723e */ /* 0x000fe200000000ff */
[C---:B------:R-:W-:Y:S02]  /*14870*/  FMUL.FTZ R142, R4.reuse, R142 ;  /* 0x0000008e048e7220 */ /* 0x040fe40000410000 */
[C---:B------:R-:W-:Y:S02]  /*14880*/  FMUL.FTZ R46, R4.reuse, R143 ;  /* 0x0000008f042e7220 */ /* 0x040fe40000410000 */
        /* <DEDUP_REMOVED lines=28> */
[----:B------:R-:W-:Y:S01]  /*14a50*/  FMUL.FTZ R12, R4, R167 ;  /* 0x000000a7040c7220 */ /* 0x000fe20000410000 */
[----:B------:R-:W-:Y:S01]  /*14a60*/  F2FP.PACK_AB R16, R16, R122 ;  /* 0x0000007a1010723e */ /* 0x000fe200000000ff */
[----:B------:R-:W-:-:S03]  /*14a70*/  FMUL.FTZ R170, R4, R170 ;  /* 0x000000aa04aa7220 */ /* 0x000fc60000410000 */
[----:B------:R-:W-:Y:S01]  /*14a80*/  F2FP.PACK_AB R12, R12, R166 ;  /* 0x000000a60c0c723e */ /* 0x000fe200000000ff */
[----:B--2---:R-:W2:Y:S02]  /*14a90*/  SHFL.BFLY PT, R6, R8, 0x2, 0x1f ;  /* 0x0c401f0008067f89 */ /* 0x004ea400000e0000 */
[----:B--2---:R-:W-:Y:S02]  /*14aa0*/  FADD.FTZ R3, R6, R8 ;  /* 0x0000000806037221 */ /* 0x004fe40000010000 */
[----:B------:R-:W2:Y:S01]  /*14ab0*/  SHFL.BFLY PT, R6, R5, 0x1, 0x1f ;  /* 0x0c201f0005067f89 */ /* 0x000ea200000e0000 */
[----:B------:R-:W-:-:S03]  /*14ac0*/  FMUL.FTZ R8, R4, R171 ;  /* 0x000000ab04087220 */ /* 0x000fc60000410000 */
[----:B------:R-:W3:Y:S02]  /*14ad0*/  SHFL.BFLY PT, R7, R3, 0x1, 0x1f ;  /* 0x0c201f0003077f89 */ /* 0x000ee400000e0000 */
[----:B------:R-:W-:Y:S01]  /*14ae0*/  F2FP.PACK_AB R8, R8, R170 ;  /* 0x000000aa0808723e */ /* 0x000fe200000000ff */
[----:B--2---:R-:W-:Y:S01]  /*14af0*/  FADD.FTZ R133, R5, R6 ;  /* 0x0000000605857221 */ /* 0x004fe20000010000 */
[----:B-1----:R-:W-:Y:S01]  /*14b00*/  SHF.R.S32.HI R6, RZ, 0x1f, R69 ;  /* 0x0000001fff067819 */ /* 0x002fe20000011445 */
[----:B---3--:R-:W-:-:S03]  /*14b10*/  FADD.FTZ R132, R3, R7 ;  /* 0x0000000703847221 */ /* 0x008fc60000010000 */
[----:B------:R-:W-:Y:S02]  /*14b20*/  FSETP.NE.FTZ.AND P3, PT, R133, RZ, PT ;  /* 0x000000ff8500720b */ /* 0x000fe40003f75000 */
[----:B------:R-:W-:Y:S02]  /*14b30*/  MOV R3, 0x3f800000 ;  /* 0x3f80000000037802 */ /* 0x000fe40000000f00 */
[----:B------:R-:W-:Y:S02]  /*14b40*/  FSETP.NE.FTZ.AND P2, PT, R132, RZ, PT ;  /* 0x000000ff8400720b */ /* 0x000fe40003f55000 */
[CC--:B------:R-:W-:Y:S02]  /*14b50*/  LEA.HI R5, R6.reuse, R69.reuse, RZ, 0x2 ;  /* 0x0000004506057211 */ /* 0x0c0fe400078f10ff */
[----:B------:R-:W-:Y:S02]  /*14b60*/  LEA.HI R68, R6, R69, RZ, 0x5 ;  /* 0x0000004506447211 */ /* 0x000fe400078f28ff */
[----:B------:R-:W-:-:S02]  /*14b70*/  SHF.R.S32.HI R4, RZ, 0x2, R5 ;  /* 0x00000002ff047819 */ /* 0x000fc40000011405 */
[----:B------:R-:W-:Y:S01]  /*14b80*/  SHF.R.S32.HI R18, RZ, 0x5, R68 ;  /* 0x00000005ff127819 */ /* 0x000fe20000011444 */
[----:B------:R-:W1:Y:S08]  /*14b90*/  @P3 MUFU.RCP R3, R133 ;  /* 0x0000008500033308 */ /* 0x000e700000001000 */
[----:B------:R-:W2:Y:S01]  /*14ba0*/  @P2 MUFU.RCP R0, R132 ;  /* 0x0000008400002308 */ /* 0x000ea20000001000 */
[----:B-1----:R-:W-:-:S04]  /*14bb0*/  FMUL.FTZ R3, R3, c[0x0][0x2dc] ;  /* 0x0000b70003037a20 */ /* 0x002fc80000410000 */
[C---:B------:R-:W-:Y:S02]  /*14bc0*/  FMUL.FTZ R144, R3.reuse, R144 ;  /* 0x0000009003907220 */ /* 0x040fe40000410000 */
[C---:B------:R-:W-:Y:S02]  /*14bd0*/  FMUL.FTZ R49, R3.reuse, R145 ;  /* 0x0000009103317220 */ /* 0x040fe40000410000 */
        /* <DEDUP_REMOVED lines=32> */
[----:B------:R-:W-:Y:S01]  /*14de0*/  SHF.R.S32.HI R3, RZ, 0x1f, R4 ;  /* 0x0000001fff037819 */ /* 0x000fe20000011404 */
[----:B--2---:R-:W-:Y:S01]  /*14df0*/  FMUL.FTZ R0, R0, c[0x0][0x2dc] ;  /* 0x0000b70000007a20 */ /* 0x004fe20000410000 */
[----:B------:R-:W-:-:S02]  /*14e00*/  F2FP.PACK_AB R11, R11, R124 ;  /* 0x0000007c0b0b723e */ /* 0x000fc400000000ff */
[----:B------:R-:W-:Y:S01]  /*14e10*/  LEA.HI R3, R3, R4, RZ, 0x3 ;  /* 0x0000000403037211 */ /* 0x000fe200078f18ff */
[C---:B------:R-:W-:Y:S01]  /*14e20*/  FMUL.FTZ R146, R0.reuse, R146 ;  /* 0x0000009200927220 */ /* 0x040fe20000410000 */
[----:B------:R-:W-:Y:S01]  /*14e30*/  F2FP.PACK_AB R7, R7, R128 ;  /* 0x000000800707723e */ /* 0x000fe200000000ff */
[C---:B------:R-:W-:Y:S01]  /*14e40*/  FMUL.FTZ R147, R0.reuse, R147 ;  /* 0x0000009300937220 */ /* 0x040fe20000410000 */
[----:B------:R-:W-:Y:S01]  /*14e50*/  LOP3.LUT R3, R3, 0xfffffff8, RZ, 0xc0, !PT ;  /* 0xfffffff803037812 */ /* 0x000fe200078ec0ff */
[C---:B------:R-:W-:Y:S02]  /*14e60*/  FMUL.FTZ R150, R0.reuse, R150 ;  /* 0x0000009600967220 */ /* 0x040fe40000410000 */
[----:B------:R-:W-:Y:S01]  /*14e70*/  FMUL.FTZ R151, R0, R151 ;  /* 0x0000009700977220 */ /* 0x000fe20000410000 */
[----:B------:R-:W-:Y:S01]  /*14e80*/  IADD3 R3, R4, -R3, RZ ;  /* 0x8000000304037210 */ /* 0x000fe20007ffe0ff */
[C---:B------:R-:W-:Y:S01]  /*14e90*/  FMUL.FTZ R74, R0.reuse, R74 ;  /* 0x0000004a004a7220 */ /* 0x040fe20000410000 */
[----:B------:R-:W-:Y:S01]  /*14ea0*/  LOP3.LUT R4, R5, 0xfffffffc, RZ, 0xc0, !PT ;  /* 0xfffffffc05047812 */ /* 0x000fe200078ec0ff */
        /* <DEDUP_REMOVED lines=28> */
[----:B------:R-:W-:Y:S01]  /*15070*/  FMUL.FTZ R131, R0, R131 ;  /* 0x0000008300837220 */ /* 0x000fe20000410000 */
[----:B------:R-:W-:Y:S02]  /*15080*/  LEA.HI R0, R3, R3, RZ, 0x1 ;  /* 0x0000000303007211 */ /* 0x000fe400078f08ff */
[----:B------:R-:W-:Y:S02]  /*15090*/  F2FP.PACK_AB R10, R10, R126 ;  /* 0x0000007e0a0a723e */ /* 0x000fe400000000ff */
[----:B------:R-:W-:Y:S02]  /*150a0*/  SHF.R.S32.HI R6, RZ, 0x1, R0 ;  /* 0x00000001ff067819 */ /* 0x000fe40000011400 */
[----:B------:R-:W-:-:S02]  /*150b0*/  LOP3.LUT R5, R0, 0x3fffffe, RZ, 0xc0, !PT ;  /* 0x03fffffe00057812 */ /* 0x000fc400078ec0ff */
[----:B------:R-:W-:Y:S02]  /*150c0*/  IADD3 R0, -R4, R69, RZ ;  /* 0x0000004504007210 */ /* 0x000fe40007ffe1ff */
[----:B------:R-:W-:Y:S02]  /*150d0*/  SHF.L.U32 R4, R6, 0x6, RZ ;  /* 0x0000000606047819 */ /* 0x000fe400000006ff */
[----:B------:R-:W-:Y:S02]  /*150e0*/  IADD3 R3, R3, -R5, RZ ;  /* 0x8000000503037210 */ /* 0x000fe40007ffe0ff */
[----:B------:R-:W-:Y:S02]  /*150f0*/  LEA R0, R18, R0, 0x8 ;  /* 0x0000000012007211 */ /* 0x000fe400078e40ff */
[----:B------:R-:W-:Y:S02]  /*15100*/  LOP3.LUT R5, R4, 0xc0, RZ, 0xc0, !PT ;  /* 0x000000c004057812 */ /* 0x000fe400078ec0ff */
[----:B------:R-:W-:-:S02]  /*15110*/  LOP3.LUT R4, R6, 0x1, RZ, 0xc0, !PT ;  /* 0x0000000106047812 */ /* 0x000fc400078ec0ff */
[----:B------:R-:W-:Y:S02]  /*15120*/  LEA R0, R3, R0, 0x4 ;  /* 0x0000000003007211 */ /* 0x000fe400078e20ff */
[----:B------:R-:W-:Y:S02]  /*15130*/  LEA.HI R3, R5, R5, RZ, 0x1d ;  /* 0x0000000505037211 */ /* 0x000fe400078fe8ff */
[----:B------:R-:W-:Y:S02]  /*15140*/  ISETP.NE.U32.AND P1, PT, R4, 0x1, PT ;  /* 0x000000010400780c */ /* 0x000fe40003f25070 */
[----:B------:R-:W-:Y:S02]  /*15150*/  LEA R0, R0, R3, 0x1 ;  /* 0x0000000300007211 */ /* 0x000fe400078e08ff */
[----:B------:R-:W-:Y:S02]  /*15160*/  LOP3.LUT P0, RZ, R6, 0x2, RZ, 0xc0, !PT ;  /* 0x0000000206ff7812 */ /* 0x000fe4000780c0ff */
[----:B------:R-:W-:-:S02]  /*15170*/  SHF.L.U32 R0, R0, 0x1, RZ ;  /* 0x0000000100007819 */ /* 0x000fc400000006ff */
[----:B------:R-:W-:Y:S02]  /*15180*/  MOV R4, 0x20 ;  /* 0x0000002000047802 */ /* 0x000fe40000000f00 */
[----:B------:R-:W-:Y:S01]  /*15190*/  IADD3 R3, R0, -0x10, RZ ;  /* 0xfffffff000037810 */ /* 0x000fe20007ffe0ff */
[----:B------:R-:W-:Y:S01]  /*151a0*/  STS [R0], R47 ;  /* 0x0000002f00007388 */ /* 0x000fe20000000800 */
[----:B------:R-:W-:Y:S02]  /*151b0*/  SEL R4, R4, 0xffffffe0, !P0 ;  /* 0xffffffe004047807 */ /* 0x000fe40004000000 */
[C---:B------:R-:W-:Y:S01]  /*151c0*/  @P1 IADD3 R3, R0.reuse, 0x10, RZ ;  /* 0x0000001000031810 */ /* 0x040fe20007ffe0ff */
[----:B------:R-:W-:Y:S01]  /*151d0*/  STS [R0+0x200], R46 ;  /* 0x0002002e00007388 */ /* 0x000fe20000000800 */
[----:B------:R-:W-:Y:S02]  /*151e0*/  IADD3 R5, R0, R4, RZ ;  /* 0x0000000400057210 */ /* 0x000fe40007ffe0ff */
[----:B------:R-:W-:Y:S01]  /*151f0*/  IADD3 R4, R4, R3, RZ ;  /* 0x0000000304047210 */ /* 0x000fe20007ffe0ff */
[----:B------:R-:W-:Y:S01]  /*15200*/  STS [R3], R45 ;  /* 0x0000002d03007388 */ /* 0x000fe20000000800 */
[----:B------:R-:W-:-:S03]  /*15210*/  F2FP.PACK_AB R6, R131, R130 ;  /* 0x000000828306723e */ /* 0x000fc600000000ff */
[----:B------:R-:W-:Y:S04]  /*15220*/  STS [R3+0x200], R44 ;  /* 0x0002002c03007388 */ /* 0x000fe80000000800 */
        /* <DEDUP_REMOVED lines=39> */
[----:B------:R-:W-:Y:S01]  /*154a0*/  STS [R4+0x4200], R8 ;  /* 0x0042000804007388 */ /* 0x000fe20000000800 */
[----:B-1----:R-:W-:-:S03]  /*154b0*/  LOP3.LUT R0, R68, 0xffffffe0, RZ, 0xc0, !PT ;  /* 0xffffffe044007812 */ /* 0x002fc600078ec0ff */
[----:B------:R-:W-:Y:S01]  /*154c0*/  STS [R5+0x5000], R11 ;  /* 0x0050000b05007388 */ /* 0x000fe20000000800 */
[----:B------:R-:W-:-:S03]  /*154d0*/  IADD3 R0, -R0, R69, RZ ;  /* 0x0000004500007210 */ /* 0x000fc60007ffe1ff */
[----:B------:R1:W-:Y:S01]  /*154e0*/  STS [R5+0x5200], R10 ;  /* 0x0052000a05007388 */ /* 0x0003e20000000800 */
[----:B--2---:R-:W-:Y:S01]  /*154f0*/  @P4 MUFU.LG2 R3, R50 ;  /* 0x0000003200034308 */ /* 0x004fe20000000c00 */
[----:B------:R-:W-:Y:S02]  /*15500*/  LOP3.LUT P0, RZ, R0, 0x3, RZ, 0xc0, !PT ;  /* 0x0000000300ff7812 */ /* 0x000fe4000780c0ff */
[----:B------:R2:W-:Y:S01]  /*15510*/  STS [R4+0x5000], R7 ;  /* 0x0050000704007388 */ /* 0x0005e20000000800 */
[----:B---3--:R-:W-:Y:S02]  /*15520*/  MOV R13, 0x7f800000 ;  /* 0x7f800000000d7802 */ /* 0x008fe40000000f00 */
[----:B------:R-:W-:Y:S01]  /*15530*/  MOV R14, 0x7f800000 ;  /* 0x7f800000000e7802 */ /* 0x000fe20000000f00 */
[----:B------:R3:W-:Y:S01]  /*15540*/  STS [R4+0x5200], R6 ;  /* 0x0052000604007388 */ /* 0x0007e20000000800 */
[----:B------:R-:W1:Y:S01]  /*15550*/  @P2 MUFU.LG2 R0, R132 ;  /* 0x0000008400002308 */ /* 0x000e620000000c00 */
[----:B----4-:R-:W-:-:S02]  /*15560*/  MOV R12, 0x7f800000 ;  /* 0x7f800000000c7802 */ /* 0x010fc40000000f00 */
[----:B------:R-:W-:Y:S01]  /*15570*/  BAR.SYNC.DEFER_BLOCKING 0x0 ;  /* 0x0000000000007b1d */ /* 0x000fe20000010000 */
[----:B-----5:R-:W-:-:S05]  /*15580*/  MOV R9, 0x7f800000 ;  /* 0x7f80000000097802 */ /* 0x020fca0000000f00 */
[----:B-1----:R-:W1:Y:S01]  /*15590*/  @P3 MUFU.LG2 R5, R133 ;  /* 0x0000008500053308 */ /* 0x002e620000000c00 */
[----:B------:R-:W-:-:S04]  /*155a0*/  @P2 FMUL.FTZ R0, R0, 0.69314718246459960938 ;  /* 0x3f31721800002820 */ /* 0x000fc80000410000 */
[----:B------:R-:W-:-:S03]  /*155b0*/  @P2 FFMA.FTZ R12, R2, c[0x0][0x238], R0 ;  /* 0x00008e00020c2a23 */ /* 0x000fc60000010000 */
[----:B--2---:R-:W2:Y:S01]  /*155c0*/  @P5 MUFU.LG2 R7, R51 ;  /* 0x0000003300075308 */ /* 0x004ea20000000c00 */
[----:B---3--:R-:W-:Y:S01]  /*155d0*/  @P4 FMUL.FTZ R4, R3, 0.69314718246459960938 ;  /* 0x3f31721803044820 */ /* 0x008fe20000410000 */
[----:B------:R3:W4:Y:S03]  /*155e0*/  LDS.128 R28, [R222] ;  /* 0x00000000de1c7984 */ /* 0x0007260000000c00 */
[----:B------:R-:W-:Y:S01]  /*155f0*/  @P4 FFMA.FTZ R14, R135, c[0x0][0x238], R4 ;  /* 0x00008e00870e4a23 */ /* 0x000fe20000010004 */
[----:B------:R3:W3:Y:S01]  /*15600*/  LDS.128 R40, [R222+0x800] ;  /* 0x00080000de287984 */ /* 0x0006e20000000c00 */
[----:B-1----:R-:W-:-:S03]  /*15610*/  @P3 FMUL.FTZ R3, R5, 0.69314718246459960938 ;  /* 0x3f31721805033820 */ /* 0x002fc60000410000 */
[----:B------:R1:W1:Y:S01]  /*15620*/  LDS.128 R52, [R222+0x1000] ;  /* 0x00100000de347984 */ /* 0x0002620000000c00 */
[----:B------:R-:W-:-:S03]  /*15630*/  @P3 FFMA.FTZ R9, R134, c[0x0][0x238], R3 ;  /* 0x00008e0086093a23 */ /* 0x000fc60000010003 */
[----:B------:R1:W1:Y:S01]  /*15640*/  LDS.128 R64, [R222+0x1800] ;  /* 0x00180000de407984 */ /* 0x0002620000000c00 */
[----:B--2---:R-:W-:-:S03]  /*15650*/  @P5 FMUL.FTZ R6, R7, 0.69314718246459960938 ;  /* 0x3f31721807065820 */ /* 0x004fc60000410000 */
[----:B------:R2:W1:Y:S01]  /*15660*/  LDS.128 R24, [R222+0x2000] ;  /* 0x00200000de187984 */ /* 0x0004620000000c00 */
[----:B------:R-:W-:-:S03]  /*15670*/  @P5 FFMA.FTZ R13, R136, c[0x0][0x238], R6 ;  /* 0x00008e00880d5a23 */ /* 0x000fc60000010006 */
        /* <DEDUP_REMOVED lines=8> */
[----:B---34-:R-:W3:Y:S01]  /*15700*/  LDL.LU R137, [R1+0x5c] ;  /* 0x00005c0001897983 */ /* 0x018ee20000300800 */
[----:B------:R-:W-:-:S04]  /*15710*/  SHF.R.S32.HI R0, RZ, 0x1f, R18 ;  /* 0x0000001fff007819 */ /* 0x000fc80000011412 */
[----:B------:R-:W-:-:S04]  /*15720*/  LEA.HI R0, R0, R18, RZ, 0x2 ;  /* 0x0000001200007211 */ /* 0x000fc800078f10ff */
[----:B------:R-:W-:-:S05]  /*15730*/  LOP3.LUT R0, R0, 0xffffffc, RZ, 0xc0, !PT ;  /* 0x0ffffffc00007812 */ /* 0x000fca00078ec0ff */
[----:B------:R-:W-:-:S04]  /*15740*/  IMAD.IADD R0, R18, 0x1, -R0 ;  /* 0x0000000112007824 */ /* 0x000fc800078e0a00 */
[----:B---3--:R-:W-:-:S05]  /*15750*/  IMAD R0, R0, 0x10, R137 ;  /* 0x0000001000007824 */ /* 0x008fca00078e0289 */
        /* <DEDUP_REMOVED lines=14> */
[----:B------:R-:W-:Y:S02]  /*15840*/  @!P5 IADD3 R7, P0, R2, UR9, RZ ;  /* 0x000000090207dc10 */ /* 0x000fe4000ff1e0ff */
[----:B------:R-:W-:Y:S02]  /*15850*/  @!P6 LEA.HI.X R11, R0, c[0x0][0x204], R6, 0x2, P1 ;  /* 0x00008100000bea11 */ /* 0x000fe400008f1406 */
[----:B------:R-:W-:Y:S02]  /*15860*/  @!P5 LEA.HI.X.SX32 R2, R2, UR4, 0x1, P0 ;  /* 0x000000040202dc11 */ /* 0x000fe400080f0eff */
[----:B------:R-:W-:Y:S01]  /*15870*/  @!P4 IADD3 R0, P1, R5, UR9, RZ ;  /* 0x000000090500cc10 */ /* 0x000fe2000ff3e0ff */
[----:B------:R3:W-:Y:S01]  /*15880*/  @!P6 STG.E [R10.64], R13 ;  /* 0x0000000d0a00e986 */ /* 0x0007e2000c101918 */
[----:B------:R-:W-:-:S02]  /*15890*/  @!P5 LEA R6, P2, R7, c[0x0][0x200], 0x2 ;  /* 0x000080000706da11 */ /* 0x000fc400078410ff */
[----:B------:R-:W-:Y:S02]  /*158a0*/  @!P3 IADD3 R8, P0, R3, UR9, RZ ;  /* 0x000000090308bc10 */ /* 0x000fe4000ff1e0ff */
[----:B------:R-:W-:Y:S02]  /*158b0*/  @!P4 LEA.HI.X.SX32 R5, R5, UR4, 0x1, P1 ;  /* 0x000000040505cc11 */ /* 0x000fe400088f0eff */
[----:B------:R-:W-:Y:S02]  /*158c0*/  @!P5 LEA.HI.X R7, R7, c[0x0][0x204], R2, 0x2, P2 ;  /* 0x000081000707da11 */ /* 0x000fe400010f1402 */
[----:B------:R-:W-:Y:S02]  /*158d0*/  @!P3 LEA.HI.X.SX32 R3, R3, UR4, 0x1, P0 ;  /* 0x000000040303bc11 */ /* 0x000fe400080f0eff */
[----:B------:R-:W-:Y:S01]  /*158e0*/  @!P4 LEA R4, P1, R0, c[0x0][0x200], 0x2 ;  /* 0x000080000004ca11 */ /* 0x000fe200078210ff */
[----:B------:R3:W-:Y:S01]  /*158f0*/  @!P5 STG.E [R6.64], R14 ;  /* 0x0000000e0600d986 */ /* 0x0007e2000c101918 */
[----:B------:R-:W-:-:S02]  /*15900*/  @!P3 LEA R2, P0, R8, c[0x0][0x200], 0x2 ;  /* 0x000080000802ba11 */ /* 0x000fc400078010ff */
[----:B------:R-:W-:Y:S02]  /*15910*/  @!P4 LEA.HI.X R5, R0, c[0x0][0x204], R5, 0x2, P1 ;  /* 0x000081000005ca11 */ /* 0x000fe400008f1405 */
[----:B------:R-:W-:-:S03]  /*15920*/  @!P3 LEA.HI.X R3, R8, c[0x0][0x204], R3, 0x2, P0 ;  /* 0x000081000803ba11 */ /* 0x000fc600000f1403 */
[----:B------:R3:W-:Y:S04]  /*15930*/  @!P4 STG.E [R4.64], R9 ;  /* 0x000000090400c986 */ /* 0x0007e8000c101918 */
[----:B------:R3:W-:Y:S02]  /*15940*/  @!P3 STG.E [R2.64], R12 ;  /* 0x0000000c0200b986 */ /* 0x0007e4000c101918 */
.L_x_348:
[----:B---34-:R-:W-:Y:S05]  /*15950*/  BSYNC B0 ;  /* 0x0000000000007941 */ /* 0x018fea0003800000 */
.L_x_347:
[----:B------:R-:W3:Y:S04]  /*15960*/  LDL.LU.64 R10, [R1+0x30] ;  /* 0x00003000010a7983 */ /* 0x000ee80000300a00 */
[----:B------:R-:W4:Y:S01]  /*15970*/  S2R R8, SR_CTAID.Z ;  /* 0x0000000000087919 */ /* 0x000f220000002700 */
[----:B------:R-:W-:Y:S02]  /*15980*/  USHF.R.S32.HI UR6, URZ, 0x1f, UR10 ;  /* 0x0000001f3f067899 */ /* 0x000fe4000801140a */
[----:B------:R-:W-:Y:S01]  /*15990*/  ULDC.64 UR4, c[0x0][0x1f0] ;  /* 0x00007c0000047ab9 */ /* 0x000fe20000000a00 */
[----:B--2---:R-:W2:Y:S04]  /*159a0*/  LDL.LU.64 R4, [R1+0x20] ;  /* 0x0000200001047983 */ /* 0x004ea80000300a00 */
[----:B------:R1:W5:Y:S01]  /*159b0*/  LDL.64 R12, [R1+0x28] ;  /* 0x00002800010c7983 */ /* 0x0003620000100a00 */
[----:B------:R-:W-:Y:S01]  /*159c0*/  UIMAD UR4, UR6, UR4, URZ ;  /* 0x00000004060472a4 */ /* 0x000fe2000f8e023f */
[----:B------:R-:W-:Y:S03]  /*159d0*/  BSSY B0, `(.L_x_349) ;  /* 0x0000012000007945 */ /* 0x000fe60003800000 */
[----:B------:R-:W-:Y:S01]  /*159e0*/  UIMAD UR4, UR10, UR5, UR4 ;  /* 0x000000050a0472a4 */ /* 0x000fe2000f8e0204 */
[----:B---3--:R-:W-:-:S04]  /*159f0*/  IADD3 R2, P0, R10, UR12, RZ ;  /* 0x0000000c0a027c10 */ /* 0x008fc8000ff1e0ff */
[----:B------:R-:W-:Y:S02]  /*15a00*/  IADD3.X R3, R11, UR7, RZ, P0, !PT ;  /* 0x000000070b037c10 */ /* 0x000fe400087fe4ff */
[----:B--2---:R-:W-:-:S03]  /*15a10*/  ISETP.GE.AND P0, PT, R4, UR18, PT ;  /* 0x0000001204007c0c */ /* 0x004fc6000bf06270 */
[----:B----4-:R-:W-:-:S05]  /*15a20*/  IMAD.WIDE.U32 R8, R8, c[0x0][0x1f0], R2 ;  /* 0x00007c0008087a25 */ /* 0x010fca00078e0002 */
[----:B------:R-:W-:-:S05]  /*15a30*/  IADD3 R7, R9, UR4, RZ ;  /* 0x0000000409077c10 */ /* 0x000fca000fffe0ff */
[----:B------:R-:W-:Y:S05]  /*15a40*/  @P0 BRA `(.L_x_350) ;  /* 0x000000a000000947 */ /* 0x000fea0003800000 */
[----:B-1----:R-:W-:Y:S01]  /*15a50*/  MOV R6, R8 ;  /* 0x0000000800067202 */ /* 0x002fe20000000f00 */
[----:B-----5:R-:W-:-:S04]  /*15a60*/  IMAD R0, R13, c[0x0][0x1e8], RZ ;  /* 0x00007a000d007a24 */ /* 0x020fc800078e02ff */
[----:B------:R-:W-:-:S04]  /*15a70*/  IMAD.WIDE.U32 R4, R12, c[0x0][0x1e8], R6 ;  /* 0x00007a000c047a25 */ /* 0x000fc800078e0006 */
[----:B------:R-:W-:Y:S01]  /*15a80*/  IMAD R0, R12, c[0x0][0x1ec], R0 ;  /* 0x00007b000c007a24 */ /* 0x000fe200078e0200 */
[----:B------:R-:W-:-:S04]  /*15a90*/  LEA R2, P0, R4, c[0x0][0x1d0], 0x1 ;  /* 0x0000740004027a11 */ /* 0x000fc800078008ff */
[----:B------:R-:W-:-:S04]  /*15aa0*/  IADD3 R0, R5, R0, RZ ;  /* 0x0000000005007210 */ /* 0x000fc80007ffe0ff */
[----:B------:R-:W-:-:S05]  /*15ab0*/  LEA.HI.X R3, R4, c[0x0][0x1d4], R0, 0x1, P0 ;  /* 0x0000750004037a11 */ /* 0x000fca00000f0c00 */
[----:B------:R1:W-:Y:S04]  /*15ac0*/  STG.E.128 [R2.64], R28 ;  /* 0x0000001c02007986 */ /* 0x0003e8000c101d18 */
[----:B------:R1:W-:Y:S04]  /*15ad0*/  STG.E.128 [R2.64+0x40], R24 ;  /* 0x0000401802007986 */ /* 0x0003e8000c101d18 */
[----:B------:R1:W-:Y:S02]  /*15ae0*/  STG.E.128 [R2.64+0x80], R20 ;  /* 0x0000801402007986 */ /* 0x0003e4000c101d18 */
.L_x_350:
[----:B-1----:R-:W-:Y:S05]  /*15af0*/  BSYNC B0 ;  /* 0x0000000000007941 */ /* 0x002fea0003800000 */
.L_x_349:
[----:B------:R-:W2:Y:S01]  /*15b00*/  LDL.LU R0, [R1+0x44] ;  /* 0x0000440001007983 */ /* 0x000ea20000300800 */
[----:B------:R-:W-:Y:S01]  /*15b10*/  BSSY B0, `(.L_x_351) ;  /* 0x0000010000007945 */ /* 0x000fe20003800000 */
[----:B--2---:R-:W-:-:S13]  /*15b20*/  ISETP.GE.AND P0, PT, R0, UR18, PT ;  /* 0x0000001200007c0c */ /* 0x004fda000bf06270 */
[----:B------:R-:W-:Y:S05]  /*15b30*/  @P0 BRA `(.L_x_352) ;  /* 0x000000d000000947 */ /* 0x000fea0003800000 */
[----:B-----5:R-:W-:Y:S01]  /*15b40*/  IADD3 R10, P0, R12, 0x20, RZ ;  /* 0x000000200c0a7810 */ /* 0x020fe20007f1e0ff */
        /* <DEDUP_REMOVED lines=9> */
[----:B------:R1:W-:Y:S04]  /*15be0*/  STG.E.128 [R2.64], R40 ;  /* 0x0000002802007986 */ /* 0x0003e8000c101d18 */
[----:B------:R1:W-:Y:S04]  /*15bf0*/  STG.E.128 [R2.64+0x40], R36 ;  /* 0x0000402402007986 */ /* 0x0003e8000c101d18 */
[----:B------:R1:W-:Y:S02]  /*15c00*/  STG.E.128 [R2.64+0x80], R32 ;  /* 0x0000802002007986 */ /* 0x0003e4000c101d18 */
.L_x_352:
[----:B------:R-:W-:Y:S05]  /*15c10*/  BSYNC B0 ;  /* 0x0000000000007941 */ /* 0x000fea0003800000 */
.L_x_351:
[----:B------:R-:W2:Y:S01]  /*15c20*/  LDL.LU R0, [R1+0x54] ;  /* 0x0000540001007983 */ /* 0x000ea20000300800 */
[----:B------:R-:W-:Y:S01]  /*15c30*/  BSSY B0, `(.L_x_353) ;  /* 0x0000010000007945 */ /* 0x000fe20003800000 */
[----:B--2---:R-:W-:-:S13]  /*15c40*/  ISETP.GE.AND P0, PT, R0, UR18, PT ;  /* 0x0000001200007c0c */ /* 0x004fda000bf06270 */
[----:B------:R-:W-:Y:S05]  /*15c50*/  @P0 BRA `(.L_x_354) ;  /* 0x000000d000000947 */ /* 0x000fea0003800000 */
[----:B-----5:R-:W-:Y:S01]  /*15c60*/  IADD3 R10, P0, R12, 0x40, RZ ;  /* 0x000000400c0a7810 */ /* 0x020fe20007f1e0ff */
[----:B-1----:R-:W-:Y:S01]  /*15c70*/  IMAD.MOV.U32 R2, RZ, RZ, R8 ;  /* 0x000000ffff027224 */ /* 0x002fe200078e0008 */
        /* <DEDUP_REMOVED lines=11> */
.L_x_354:
[----:B------:R-:W-:Y:S05]  /*15d30*/  BSYNC B0 ;  /* 0x0000000000007941 */ /* 0x000fea0003800000 */
.L_x_353:
[----:B------:R-:W2:Y:S02]  /*15d40*/  LDL.LU R0, [R1+0x58] ;  /* 0x0000580001007983 */ /* 0x000ea40000300800 */
[----:B--2---:R-:W-:-:S13]  /*15d50*/  ISETP.GE.AND P0, PT, R0, UR18, PT ;  /* 0x0000001200007c0c */ /* 0x004fda000bf06270 */
[----:B------:R-:W-:Y:S05]  /*15d60*/  @P0 EXIT ;  /* 0x000000000000094d */ /* 0x000fea0003800000 */
        /* <DEDUP_REMOVED lines=14> */
.L_x_335:
[----:B------:R-:W-:Y:S01]  /*15e50*/  UISETP.NE.AND UP4, UPT, UR23, -0x1, UPT ;  /* 0xffffffff1700788c */ /* 0x000fe2000bf85270 */
[----:B------:R-:W-:Y:S01]  /*15e60*/  LEA.HI R6, R6, R161, RZ, 0x2 ;  /* 0x000000a106067211 */ /* 0x000fe200078f10ff */
[----:B------:R-:W-:Y:S01]  /*15e70*/  ULDC.U8 UR16, c[0x0][0x329] ;  /* 0x0000ca4000107ab9 */ /* 0x000fe20000000000 */
[----:B------:R-:W1:Y:S01]  /*15e80*/  S2R R12, SR_CTAID.Z ;  /* 0x00000000000c7919 */ /* 0x000e620000002700 */
[----:B------:R-:W-:Y:S01]  /*15e90*/  UISETP.NE.AND UP3, UPT, UR16, URZ, UPT ;  /* 0x0000003f1000728c */ /* 0x000fe2000bf65270 */
[----:B------:R-:W-:Y:S01]  /*15ea0*/  LOP3.LUT R0, R6, 0x1ffffffc, RZ, 0xc0, !PT ;  /* 0x1ffffffc06007812 */ /* 0x000fe200078ec0ff */
[----:B------:R-:W-:Y:S01]  /*15eb0*/  ULDC.64 UR8, c[0x0][0x1e8] ;  /* 0x00007a0000087ab9 */ /* 0x000fe20000000a00 */
[----:B------:R-:W2:Y:S01]  /*15ec0*/  S2R R4, SR_CTAID.X ;  /* 0x0000000000047919 */ /* 0x000ea20000002500 */
[----:B------:R-:W-:Y:S01]  /*15ed0*/  ULDC.U8 UR17, c[0x0][0x328] ;  /* 0x0000ca0000117ab9 */ /* 0x000fe20000000000 */
[----:B------:R-:W-:Y:S01]  /*15ee0*/  SHF.R.S32.HI R6, RZ, 0x2, R6 ;  /* 0x00000002ff067819 */ /* 0x000fe20000011406 */
[----:B------:R-:W-:Y:S01]  /*15ef0*/  UISETP.NE.AND UP2, UPT, UR17, URZ, UPT ;  /* 0x0000003f1100728c */ /* 0x000fe2000bf45270 */
[----:B------:R-:W-:Y:S01]  /*15f00*/  IMAD.IADD R0, R161, 0x1, -R0 ;  /* 0x00000001a1007824 */ /* 0x000fe200078e0a00 */
[----:B------:R-:W-:Y:S01]  /*15f10*/  @UP4 UIMAD.WIDE.U32 UR14, UR23, UR8, URZ ;  /* 0x00000008170e42a5 */ /* 0x000fe2000f8e003f */
[----:B------:R-:W-:Y:S01]  /*15f20*/  SHF.R.S32.HI R7, RZ, 0x1f, R6 ;  /* 0x0000001fff077819 */ /* 0x000fe20000011406 */
[----:B------:R-:W-:Y:S01]  /*15f30*/  @!UP4 USHF.R.S32.HI UR18, URZ, 0x1f, UR12 ;  /* 0x0000001f3f12c899 */ /* 0x000fe2000801140c */
[----:B------:R-:W-:Y:S01]  /*15f40*/  IMAD.SHL.U32 R0, R0, 0x8, RZ ;  /* 0x0000000800007824 */ /* 0x000fe200078e00ff */
[----:B------:R-:W-:Y:S01]  /*15f50*/  ULDC.64 UR4, c[0x0][0x1e0] ;  /* 0x0000780000047ab9 */ /* 0x000fe20000000a00 */
[----:B------:R-:W-:Y:S01]  /*15f60*/  BSSY B0, `(.L_x_355) ;  /* 0x0000038000007945 */ /* 0x000fe20003800000 */
[----:B------:R-:W-:-:S02]  /*15f70*/  @!UP4 UIMAD UR18, UR18, UR4, URZ ;  /* 0x000000041212c2a4 */ /* 0x000fc4000f8e023f */
[----:B------:R-:W-:Y:S02]  /*15f80*/  @UP4 UIMAD UR9, UR23, UR9, UR15 ;  /* 0x00000009170942a4 */ /* 0x000fe4000f8e020f */
[----:B------:R-:W-:Y:S02]  /*15f90*/  USHF.R.S32.HI UR15, URZ, 0x1f, UR11 ;  /* 0x0000001f3f0f7899 */ /* 0x000fe4000801140b */
[----:B------:R-:W-:Y:S02]  /*15fa0*/  @UP4 UMOV UR19, UR14 ;  /* 0x0000000e00134c82 */ /* 0x000fe40008000000 */
[----:B------:R-:W-:Y:S02]  /*15fb0*/  UISETP.EQ.AND UP2, UPT, UR16, URZ, UP2 ;  /* 0x0000003f1000728c */ /* 0x000fe40009742270 */
[----:B------:R-:W-:Y:S02]  /*15fc0*/  @!UP3 UISETP.NE.AND UP1, UPT, UR17, URZ, UPT ;  /* 0x0000003f1100b28c */ /* 0x000fe4000bf25270 */
[----:B------:R-:W-:-:S02]  /*15fd0*/  ULDC UR13, c[0x0][0x214] ;  /* 0x00008500000d7ab9 */ /* 0x000fc40000000800 */
[----:B------:R-:W-:Y:S02]  /*15fe0*/  @UP3 ULDC UR14, c[0x0][0x210] ;  /* 0x00008400000e3ab9 */ /* 0x000fe40000000800 */
[----:B------:R-:W-:Y:S02]  /*15ff0*/  @!UP4 UIMAD.WIDE.U32 UR20, UR12, UR4, URZ ;  /* 0x000000040c14c2a5 */ /* 0x000fe4000f8e003f */
[----:B------:R-:W-:Y:S02]  /*16000*/  ULDC UR8, c[0x0][0x234] ;  /* 0x00008d0000087ab9 */ /* 0x000fe40000000800 */
[----:B------:R-:W-:Y:S02]  /*16010*/  @!UP4 UIMAD UR18, UR12, UR5, UR18 ;  /* 0x000000050c12c2a4 */ /* 0x000fe4000f8e0212 */
[----:B------:R-:W-:Y:S02]  /*16020*/  @UP3 UIMAD UR14, UR14, UR13, URZ ;  /* 0x0000000d0e0e32a4 */ /* 0x000fe4000f8e023f */
[----:B------:R-:W-:-:S02]  /*16030*/  ULDC.64 UR4, c[0x0][0x1f0] ;  /* 0x00007c0000047ab9 */ /* 0x000fc40000000a00 */
[----:B------:R-:W-:Y:S02]  /*16040*/  UISETP.NE.OR UP0, UPT, UR23, -0x1, !UP2 ;  /* 0xffffffff1700788c */ /* 0x000fe4000d705670 */
[----:B------:R-:W-:Y:S02]  /*16050*/  @!UP3 USEL UR14, UR13, UR8, !UP1 ;  /* 0x000000080d0eb287 */ /* 0x000fe4000c800000 */
[----:B------:R-:W-:Y:S02]  /*16060*/  ULDC UR7, c[0x0][0x1c0] ;  /* 0x0000700000077ab9 */ /* 0x000fe40000000800 */
[----:B------:R-:W-:Y:S02]  /*16070*/  UIMAD UR4, UR15, UR4, URZ ;  /* 0x000000040f0472a4 */ /* 0x000fe4000f8e023f */
[----:B------:R-:W-:Y:S02]  /*16080*/  @!UP4 UMOV UR19, UR20 ;  /* 0x000000140013cc82 */ /* 0x000fe40008000000 */
[----:B------:R-:W-:Y:S01]  /*16090*/  @UP3 UMOV UR15, 0x1 ;  /* 0x00000001000f3882 */ /* 0x000fe20000000000 */
[----:B------:R-:W-:Y:S01]  /*160a0*/  IADD3 R2, P0, R0, UR19, RZ ;  /* 0x0000001300027c10 */ /* 0x000fe2000ff1e0ff */
[----:B------:R-:W-:-:S02]  /*160b0*/  @!UP3 UIMAD UR15, UR14, UR7, URZ ;  /* 0x000000070e0fb2a4 */ /* 0x000fc4000f8e023f */
[----:B------:R-:W-:Y:S02]  /*160c0*/  @!UP4 UIADD3 UR9, UR21, UR18, URZ ;  /* 0x000000121509c290 */ /* 0x000fe4000fffe03f */
[----:B------:R-:W-:Y:S02]  /*160d0*/  UIADD3 UR10, -UR6, UR10, URZ ;  /* 0x0000000a060a7290 */ /* 0x000fe4000fffe13f */
[----:B------:R-:W-:Y:S02]  /*160e0*/  UIMAD UR15, UR12, UR15, URZ ;  /* 0x0000000f0c0f72a4 */ /* 0x000fe4000f8e023f */
[----:B------:R-:W-:Y:S01]  /*160f0*/  @!UP0 UIMAD UR23, UR12, UR13, URZ ;  /* 0x0000000d0c1782a4 */ /* 0x000fe2000f8e023f */
[----:B------:R-:W-:Y:S01]  /*16100*/  LEA.HI.X.SX32 R3, R0, UR9, 0x1, P0 ;  /* 0x0000000900037c11 */ /* 0x000fe200080f0eff */
[----:B------:R-:W-:Y:S01]  /*16110*/  @UP3 ULDC UR16, c[0x0][0x210] ;  /* 0x0000840000103ab9 */ /* 0x000fe20000000800 */
[----:B------:R-:W-:Y:S01]  /*16120*/  ISETP.GE.AND P0, PT, R6, UR10, PT ;  /* 0x0000000a06007c0c */ /* 0x000fe2000bf06270 */
[----:B------:R-:W-:-:S02]  /*16130*/  USEL UR15, UR15, URZ, !UP2 ;  /* 0x0000003f0f0f7287 */ /* 0x000fc4000d000000 */
[----:B------:R-:W-:Y:S01]  /*16140*/  @!UP3 UMOV UR16, 0x1 ;  /* 0x000000010010b882 */ /* 0x000fe20000000000 */
[----:B-1----:R-:W-:Y:S01]  /*16150*/  IMAD.WIDE.U32 R12, R12, c[0x0][0x1f0], R2 ;  /* 0x00007c000c0c7a25 */ /* 0x002fe200078e0002 */
[----:B------:R-:W-:Y:S02]  /*16160*/  UIMAD UR6, UR6, UR16, URZ ;  /* 0x00000010060672a4 */ /* 0x000fe4000f8e023f */
[----:B------:R-:W-:Y:S01]  /*16170*/  UIMAD UR15, UR11, UR14, UR15 ;  /* 0x0000000e0b0f72a4 */ /* 0x000fe2000f8e020f */
[----:B--2---:R-:W-:Y:S01]  /*16180*/  IMAD.WIDE R2, R4, 0x80, R6 ;  /* 0x0000008004027825 */ /* 0x004fe200078e0206 */
[----:B------:R-:W-:Y:S02]  /*16190*/  @!UP2 UMOV UR26, URZ ;  /* 0x0000003f001aac82 */ /* 0x000fe40008000000 */
[----:B------:R-:W-:Y:S02]  /*161a0*/  @UP2 UMOV UR26, UR23 ;  /* 0x00000017001a2c82 */ /* 0x000fe40008000000 */
[----:B------:R-:W-:-:S02]  /*161b0*/  UIMAD UR4, UR11, UR5, UR4 ;  /* 0x000000050b0472a4 */ /* 0x000fc4000f8e0204 */
[----:B------:R-:W-:Y:S02]  /*161c0*/  @!UP2 UMOV UR27, URZ ;  /* 0x0000003f001bac82 */ /* 0x000fe40008000000 */
[----:B------:R-:W-:Y:S02]  /*161d0*/  USHF.R.S32.HI UR7, URZ, 0x1f, UR6 ;  /* 0x0000001f3f077899 */ /* 0x000fe40008011406 */
[----:B------:R-:W-:Y:S01]  /*161e0*/  @UP2 USHF.R.S32.HI UR27, URZ, 0x1f, UR23 ;  /* 0x0000001f3f1b2899 */ /* 0x000fe20008011417 */
[----:B------:R-:W-:Y:S01]  /*161f0*/  IADD3 R9, R13, UR4, RZ ;  /* 0x000000040d097c10 */ /* 0x000fe2000fffe0ff */
[----:B------:R-:W-:Y:S02]  /*16200*/  USHF.R.S32.HI UR8, URZ, 0x1f, UR15 ;  /* 0x0000001f3f087899 */ /* 0x000fe4000801140f */
[----:B------:R-:W-:-:S04]  /*16210*/  UIADD3 UR6, UP1, UP0, UR6, UR26, UR15 ;  /* 0x0000001a06067290 */ /* 0x000fc8000f83e00f */
[----:B------:R-:W-:Y:S01]  /*16220*/  UIADD3.X UR7, UR7, UR27, UR8, UP1, UP0 ;  /* 0x0000001b07077290 */ /* 0x000fe20008fe0408 */
[----:B------:R-:W-:Y:S06]  /*16230*/  @P0 BRA `(.L_x_356) ;  /* 0x000000a000000947 */ /* 0x000fec0003800000 */
        /* <DEDUP_REMOVED lines=10> */
.L_x_356:
[----:B------:R-:W-:Y:S05]  /*162e0*/  BSYNC B0 ;  /* 0x0000000000007941 */ /* 0x000fea0003800000 */
.L_x_355:
[----:B------:R-:W-:Y:S01]  /*162f0*/  IADD3 R15, R6, 0x20, RZ ;  /* 0x00000020060f7810 */ /* 0x000fe20007ffe0ff */
[----:B------:R-:W-:Y:S03]  /*16300*/  BSSY B0, `(.L_x_357) ;  /* 0x0000010000007945 */ /* 0x000fe60003800000 */
[----:B------:R-:W-:-:S13]  /*16310*/  ISETP.GE.AND P0, PT, R15, UR10, PT ;  /* 0x0000000a0f007c0c */ /* 0x000fda000bf06270 */
[----:B------:R-:W-:Y:S05]  /*16320*/  @P0 BRA `(.L_x_358) ;  /* 0x000000d000000947 */ /* 0x000fea0003800000 */
[----:B------:R-:W-:Y:S01]  /*16330*/  IADD3 R0, P0, R2, 0x20, RZ ;  /* 0x0000002002007810 */ /* 0x000fe20007f1e0ff */
[----:B------:R-:W-:Y:S01]  /*16340*/  IMAD.MOV.U32 R10, RZ, RZ, R12 ;  /* 0x000000ffff0a7224 */ /* 0x000fe200078e000c */
[----:B------:R-:W-:-:S03]  /*16350*/  MOV R11, R9 ;  /* 0x00000009000b7202 */ /* 0x000fc60000000f00 */
[----:B-1----:R-:W-:Y:S02]  /*16360*/  IMAD.X R4, RZ, RZ, R3, P0 ;  /* 0x000000ffff047224 */ /* 0x002fe400000e0603 */
[----:B------:R-:W-:-:S04]  /*16370*/  IMAD.WIDE.U32 R10, R0, c[0x0][0x1e8], R10 ;  /* 0x00007a00000a7a25 */ /* 0x000fc800078e000a */
[----:B------:R-:W-:-:S04]  /*16380*/  IMAD R4, R4, c[0x0][0x1e8], RZ ;  /* 0x00007a0004047a24 */ /* 0x000fc800078e02ff */
[----:B------:R-:W-:Y:S01]  /*16390*/  IMAD R0, R0, c[0x0][0x1ec], R4 ;  /* 0x00007b0000007a24 */ /* 0x000fe200078e0204 */
[----:B------:R-:W-:-:S04]  /*163a0*/  LEA R4, P0, R10, c[0x0][0x1d0], 0x1 ;  /* 0x000074000a047a11 */ /* 0x000fc800078008ff */
[----:B------:R-:W-:-:S04]  /*163b0*/  IADD3 R0, R0, R11, RZ ;  /* 0x0000000b00007210 */ /* 0x000fc80007ffe0ff */
[----:B------:R-:W-:-:S05]  /*163c0*/  LEA.HI.X R5, R10, c[0x0][0x1d4], R0, 0x1, P0 ;  /* 0x000075000a057a11 */ /* 0x000fca00000f0c00 */
[----:B------:R1:W-:Y:S04]  /*163d0*/  STG.E.128 [R4.64], RZ ;  /* 0x000000ff04007986 */ /* 0x0003e8000c101d18 */
[----:B------:R1:W-:Y:S04]  /*163e0*/  STG.E.128 [R4.64+0x40], RZ ;  /* 0x000040ff04007986 */ /* 0x0003e8000c101d18 */
[----:B------:R1:W-:Y:S02]  /*163f0*/  STG.E.128 [R4.64+0x80], RZ ;  /* 0x000080ff04007986 */ /* 0x0003e4000c101d18 */
.L_x_358:
[----:B------:R-:W-:Y:S05]  /*16400*/  BSYNC B0 ;  /* 0x0000000000007941 */ /* 0x000fea0003800000 */
.L_x_357:
        /* <DEDUP_REMOVED lines=17> */
.L_x_360:
[----:B------:R-:W-:Y:S05]  /*16520*/  BSYNC B0 ;  /* 0x0000000000007941 */ /* 0x000fea0003800000 */
.L_x_359:
[----:B------:R-:W-:Y:S01]  /*16530*/  IADD3 R10, R6, 0x60, RZ ;  /* 0x00000060060a7810 */ /* 0x000fe20007ffe0ff */
[----:B------:R-:W-:Y:S03]  /*16540*/  BSSY B0, `(.L_x_361) ;  /* 0x000000f000007945 */ /* 0x000fe60003800000 */
[----:B------:R-:W-:-:S13]  /*16550*/  ISETP.GE.AND P0, PT, R10, UR10, PT ;  /* 0x0000000a0a007c0c */ /* 0x000fda000bf06270 */
[----:B------:R-:W-:Y:S05]  /*16560*/  @P0 BRA `(.L_x_362) ;  /* 0x000000c000000947 */ /* 0x000fea0003800000 */
[----:B------:R-:W-:Y:S02]  /*16570*/  IADD3 R0, P0, R2, 0x60, RZ ;  /* 0x0000006002007810 */ /* 0x000fe40007f1e0ff */
[----:B------:R-:W-:Y:S02]  /*16580*/  MOV R8, R12 ;  /* 0x0000000c00087202 */ /* 0x000fe40000000f00 */
[----:B------:R-:W-:-:S03]  /*16590*/  IADD3.X R2, RZ, R3, RZ, P0, !PT ;  /* 0x00000003ff027210 */ /* 0x000fc600007fe4ff */
        /* <DEDUP_REMOVED lines=9> */
.L_x_362:
[----:B------:R-:W-:Y:S05]  /*16630*/  BSYNC B0 ;  /* 0x0000000000007941 */ /* 0x000fea0003800000 */
.L_x_361:
[----:B------:R-:W-:-:S04]  /*16640*/  LOP3.LUT P6, RZ, R161, 0x3, RZ, 0xc0, !PT ;  /* 0x00000003a1ff7812 */ /* 0x000fc800078cc0ff */
[----:B------:R-:W-:Y:S02]  /*16650*/  ISETP.GE.OR P5, PT, R6, UR10, P6 ;  /* 0x0000000a06007c0c */ /* 0x000fe4000b7a6670 */
[----:B------:R-:W-:Y:S02]  /*16660*/  ISETP.GE.OR P4, PT, R15, UR10, P6 ;  /* 0x0000000a0f007c0c */ /* 0x000fe4000b786670 */
[----:B------:R-:W-:Y:S02]  /*16670*/  ISETP.GE.OR P3, PT, R14, UR10, P6 ;  /* 0x0000000a0e007c0c */ /* 0x000fe4000b766670 */
[----:B------:R-:W-:-:S07]  /*16680*/  ISETP.GE.OR P6, PT, R10, UR10, P6 ;  /* 0x0000000a0a007c0c */ /* 0x000fce000b7c6670 */
[----:B------:R-:W-:Y:S02]  /*16690*/  @!P5 IMAD R0, R6, UR16, RZ ;  /* 0x000000100600dc24 */ /* 0x000fe4000f8e02ff */
[----:B--2---:R-:W-:Y:S02]  /*166a0*/  @!P4 IMAD R3, R15, UR16, RZ ;  /* 0x000000100f03cc24 */ /* 0x004fe4000f8e02ff */
[----:B-1----:R-:W-:Y:S01]  /*166b0*/  @!P3 IMAD R5, R14, UR16, RZ ;  /* 0x000000100e05bc24 */ /* 0x002fe2000f8e02ff */
        /* <DEDUP_REMOVED lines=19> */
[----:B-1----:R-:W-:-:S05]  /*167f0*/  IMAD R0, R10, UR16, RZ ;  /* 0x000000100a007c24 */ /* 0x002fca000f8e02ff */
[----:B------:R-:W-:-:S04]  /*16800*/  IADD3 R3, P0, R0, UR6, RZ ;  /* 0x0000000600037c10 */ /* 0x000fc8000ff1e0ff */
[----:B------:R-:W-:Y:S02]  /*16810*/  LEA.HI.X.SX32 R0, R0, UR7, 0x1, P0 ;  /* 0x0000000700007c11 */ /* 0x000fe400080f0eff */
[----:B------:R-:W-:-:S04]  /*16820*/  LEA R2, P0, R3, c[0x0][0x200], 0x2 ;  /* 0x0000800003027a11 */ /* 0x000fc800078010ff */
[----:B------:R-:W-:Y:S01]  /*16830*/  LEA.HI.X R3, R3, c[0x0][0x204], R0, 0x2, P0 ;  /* 0x0000810003037a11 */ /* 0x000fe200000f1400 */
[----:B------:R-:W-:-:S05]  /*16840*/  IMAD.MOV.U32 R0, RZ, RZ, 0x7f800000 ;  /* 0x7f800000ff007424 */ /* 0x000fca00078e00ff */
[----:B------:R-:W-:Y:S01]  /*16850*/  STG.E [R2.64], R0 ;  /* 0x0000000002007986 */ /* 0x000fe2000c101918 */
[----:B------:R-:W-:Y:S05]  /*16860*/  EXIT ;  /* 0x000000000000794d */ /* 0x000fea0003800000 */
.L_x_363:
        /* <DEDUP_REMOVED lines=9> */
.L_x_989:


//--------------------- .text._ZN5flash16flash_fwd_kernelI23Flash_fwd_kernel_traitsILi96ELi128ELi64ELi4ELb0ELb0EN7cutlass6half_tE19Flash_kernel_traitsILi96ELi128ELi64ELi4ES3_EELb0ELb1ELb0ELb0ELb0ELb1ELb1ELb0EEEvNS_16Flash_fwd_paramsE --------------------------
	.section	.text._ZN5flash16flash_fwd_kernelI23Flash_fwd_kernel_traitsILi96ELi128ELi64ELi4ELb0ELb0EN7cutlass6half_tE19Flash_kernel_traitsILi96ELi128ELi64ELi4ES3_EELb0ELb1ELb0ELb0ELb0ELb1ELb1ELb0EEEvNS_16Flash_fwd_paramsE,"ax",@progbits
	.sectioninfo	@"SHI_REGISTERS=255"
	.align	128
        .global         _ZN5flash16flash_fwd_kernelI23Flash_fwd_kernel_traitsILi96ELi128ELi64ELi4ELb0ELb0EN7cutlass6half_tE19Flash_kernel_traitsILi96ELi128ELi64ELi4ES3_EELb0ELb1ELb0ELb0ELb0ELb1ELb1ELb0EEEvNS_16Flash_fwd_paramsE
        .type           _ZN5flash16flash_fwd_kernelI23Flash_fwd_kernel_traitsILi96ELi128ELi64ELi4ELb0ELb0EN7cutlass6half_tE19Flash_kernel_traitsILi96ELi128ELi64ELi4ES3_EELb0ELb1ELb0ELb0ELb0ELb1ELb1ELb0EEEvNS_16Flash_fwd_paramsE,@function
        .size           _ZN5flash16flash_fwd_kernelI23Flash_fwd_kernel_traitsILi96ELi128ELi64ELi4ELb0ELb0EN7cutlass6half_tE19Flash_kernel_traitsILi96ELi128ELi64ELi4ES3_EELb0ELb1ELb0ELb0ELb0ELb1ELb1ELb0EEEvNS_16Flash_fwd_paramsE,(.L_x_990 - _ZN5flash16flash_fwd_kernelI23Flash_fwd_kernel_traitsILi96ELi128ELi64ELi4ELb0ELb0EN7cutlass6half_tE19Flash_kernel_traitsILi96ELi128ELi64ELi4ES3_EELb0ELb1ELb0ELb0ELb0ELb1ELb1ELb0EEEvNS_16Flash_fwd_paramsE)
        .other          _ZN5flash16flash_fwd_kernelI23Flash_fwd_kernel_traitsILi96ELi128ELi64ELi4ELb0ELb0EN7cutlass6half_tE19Flash_kernel_traitsILi96ELi128ELi64ELi4ES3_EELb0ELb1ELb0ELb0ELb0ELb1ELb1ELb0EEEvNS_16Flash_fwd_paramsE,@"STO_CUDA_ENTRY STV_DEFAULT"
_ZN5flash16flash_fwd_kernelI23Flash_fwd_kernel_traitsILi96ELi128ELi64ELi4ELb0ELb0EN7cutlass6half_tE19Flash_kernel_traitsILi96ELi128ELi64ELi4ES3_EELb0ELb1ELb0ELb0ELb0ELb1ELb1ELb0EEEvNS_16Flash_fwd_paramsE:
.text._ZN5flash16flash_fwd_kernelI23Flash_fwd_kernel_traitsILi96ELi128ELi64ELi4ELb0ELb0EN7cutlass6half_tE19Flash_kernel_traitsILi96ELi128ELi64ELi4ES3_EELb0ELb1ELb0ELb0ELb0ELb1ELb1ELb0EEEvNS_16Flash_fwd_paramsE:
[----:B------:R-:W-:Y:S02]  /*0000*/  MOV R1, c[0x0][0x28] ;  /* 0x00000a0000017a02 */ /* 0x000fe40000000f00 */
[----:B------:R-:W1:Y:S01]  /*0010*/  S2R R12, SR_CTAID.Y ;  /* 0x00000000000c7919 */ /* 0x000e620000002600 */
[----:B------:R-:W2:Y:S01]  /*0020*/  LDC.U8 R0, c[0x0][0x312] ;  /* 0x0000c480ff007b82 */ /* 0x000ea20000000000 */
[----:B------:R-:W-:Y:S01]  /*0030*/  ISETP.NE.U32.AND P2, PT, RZ, c[0x0][0x240], PT ;  /* 0x00009000ff007a0c */ /* 0x000fe20003f45070 */
[----:B------:R-:W-:Y:S01]  /*0040*/  IMAD.MOV.U32 R6, RZ, RZ, 0x4 ;  /* 0x00000004ff067424 */ /* 0x000fe200078e00ff */
[----:B------:R-:W-:Y:S01]  /*0050*/  ULDC.64 UR14, c[0x0][0x118] ;  /* 0x00004600000e7ab9 */ /* 0x000fe20000000a00 */
[----:B------:R-:W-:Y:S01]  /*0060*/  IMAD.MOV.U32 R9, RZ, RZ, -0x1 ;  /* 0xffffffffff097424 */ /* 0x000fe200078e00ff */
[----:B------:R-:W-:Y:S02]  /*0070*/  ISETP.NE.AND.EX P2, PT, RZ, c[0x0][0x244], PT, P2 ;  /* 0x00009100ff007a0c */ /* 0x000fe40003f45320 */
[----:B------:R-:W-:Y:S02]  /*0080*/  ISETP.EQ.U32.AND P1, PT, RZ, c[0x0][0x248], PT ;  /* 0x00009200ff007a0c */ /* 0x000fe40003f22070 */
[----:B------:R-:W-:Y:S01]  /*0090*/  ISETP.NE.U32.AND P0, PT, RZ, c[0x0][0x250], PT ;  /* 0x00009400ff007a0c */ /* 0x000fe20003f05070 */
[----:B------:R-:W-:Y:S01]  /*00a0*/  IMAD.MOV.U32 R8, RZ, RZ, -0x1 ;  /* 0xffffffffff087424 */ /* 0x000fe200078e00ff */
[----:B------:R-:W-:-:S02]  /*00b0*/  IADD3 R1, R1, -0x70, RZ ;  /* 0xffffff9001017810 */ /* 0x000fc40007ffe0ff */
[----:B------:R-:W-:Y:S01]  /*00c0*/  ISETP.NE.AND.EX P0, PT, RZ, c[0x0][0x254], PT, P0 ;  /* 0x00009500ff007a0c */ /* 0x000fe20003f05300 */
[----:B-1----:R-:W-:Y:S01]  /*00d0*/  IMAD.WIDE R2, R12, R6, c[0x0][0x240] ;  /* 0x000090000c027625 */ /* 0x002fe200078e0206 */
[----:B--2---:R-:W-:-:S04]  /*00e0*/  ISETP.NE.AND P3, PT, R0, RZ, PT ;  /* 0x000000ff0000720c */ /* 0x004fc80003f65270 */
[----:B------:R1:W2:Y:S01]  /*00f0*/  @P2 LDG.E R9, [R2.64] ;  /* 0x0000000e02092981 */ /* 0x0002a2000c1e1900 */
[----:B------:R-:W-:Y:S01]  /*0100*/  ISETP.EQ.OR.EX P1, PT, RZ, c[0x0][0x24c], !P3, P1 ;  /* 0x00009300ff007a0c */ /* 0x000fe20005f22710 */
[----:B------:R-:W-:Y:S02]  /*0110*/  IMAD.WIDE R4, R12, R6, c[0x0][0x248] ;  /* 0x000092000c047625 */ /* 0x000fe400078e0206 */
[----:B------:R1:W3:Y:S10]  /*0120*/  @P2 LDG.E R0, [R2.64+0x4] ;  /* 0x0000040e02002981 */ /* 0x0002f4000c1e1900 */
[----:B------:R4:W5:Y:S01]  /*0130*/  @!P1 LDG.E R8, [R4.64] ;  /* 0x0000000e04089981 */ /* 0x000962000c1e1900 */
[----:B------:R-:W-:-:S03]  /*0140*/  IMAD.MOV.U32 R7, RZ, RZ, RZ ;  /* 0x000000ffff077224 */ /* 0x000fc600078e00ff */
[----:B------:R-:W2:Y:S04]  /*0150*/  S2R R22, SR_CTAID.X ;  /* 0x0000000000167919 */ /* 0x000ea80000002500 */
[----:B------:R-:W2:Y:S01]  /*0160*/  S2R R21, SR_CTAID.Z ;  /* 0x0000000000157919 */ /* 0x000ea20000002700 */
[----:B-1----:R-:W-:-:S05]  /*0170*/  @P0 IMAD.WIDE R2, R12, R6, c[0x0][0x250] ;  /* 0x000094000c020625 */ /* 0x002fca00078e0206 */
[----:B------:R4:W5:Y:S01]  /*0180*/  @P0 LDG.E R7, [R2.64] ;  /* 0x0000000e02070981 */ /* 0x000962000c1e1900 */
[----:B------:R-:W-:-:S04]  /*0190*/  ISETP.NE.U32.AND P0, PT, RZ, c[0x0][0x248], PT ;  /* 0x00009200ff007a0c */ /* 0x000fc80003f05070 */
[----:B------:R-:W-:Y:S01]  /*01a0*/  ISETP.NE.AND.EX P0, PT, RZ, c[0x0][0x24c], PT, P0 ;  /* 0x00009300ff007a0c */ /* 0x000fe20003f05300 */
[----:B--2---:R4:W-:Y:S01]  /*01b0*/  STL [R1+0x18], R9 ;  /* 0x0000180901007387 */ /* 0x0049e20000100800 */
[----:B---3--:R-:W-:Y:S02]  /*01c0*/  @P2 IMAD.IADD R101, R0, 0x1, -R9 ;  /* 0x0000000100652824 */ /* 0x008fe400078e0a09 */
[----:B------:R-:W-:-:S09]  /*01d0*/  @!P2 IMAD.MOV.U32 R101, RZ, RZ, c[0x0][0x214] ;  /* 0x00008500ff65a624 */ /* 0x000fd200078e00ff */
[----:B------:R-:W-:Y:S05]  /*01e0*/  @!P0 BRA `(.L_x_364) ;  /* 0x0000004000008947 */ /* 0x000fea0003800000 */
[----:B------:R-:W2:Y:S02]  /*01f0*/  @P3 LDG.E R0, [R4.64+0x4] ;  /* 0x0000040e04003981 */ /* 0x000ea4000c1e1900 */
[----:B--2--5:R-:W-:-:S06]  /*0200*/  @P3 IADD3 R0, R0, -R8, RZ ;  /* 0x8000000800003210 */ /* 0x024fcc0007ffe0ff */
[----:B------:R1:W5:Y:S01]  /*0210*/  @!P3 LDG.E R0, [R4.64] ;  /* 0x0000000e0400b981 */ /* 0x000362000c1e1900 */
[----:B------:R-:W-:Y:S05]  /*0220*/  BRA `(.L_x_365) ;  /* 0x0000001000007947 */ /* 0x000fea0003800000 */
.L_x_364:
[----:B------:R-:W-:Y:S02]  /*0230*/  MOV R0, c[0x0][0x218] ;  /* 0x0000860000007a02 */ /* 0x000fe40000000f00 */
.L_x_365:
[----:B------:R-:W-:-:S04]  /*0240*/  ISETP.NE.U32.AND P2, PT, RZ, c[0x0][0x258], PT ;  /* 0x00009600ff007a0c */ /* 0x000fc80003f45070 */
[----:B------:R-:W-:-:S13]  /*0250*/  ISETP.NE.AND.EX P2, PT, RZ, c[0x0][0x25c], PT, P2 ;  /* 0x00009700ff007a0c */ /* 0x000fda0003f45320 */
[----:B----4-:R-:W-:-:S06]  /*0260*/  @P2 IMAD.WIDE R2, R12, R6, c[0x0][0x258] ;  /* 0x000096000c022625 */ /* 0x010fcc00078e0206 */
        /* <DEDUP_REMOVED lines=10> */
[----:B------:R-:W2:Y:S01]  /*0310*/  S2R R160, SR_TID.X ;  /* 0x0000000000a07919 */ /* 0x000ea20000002100 */
[----:B------:R-:W-:Y:S02]  /*0320*/  IADD3 R2, R100, 0x3f, RZ ;  /* 0x0000003f64027810 */ /* 0x000fe40007ffe0ff */
[----:B------:R-:W-:Y:S02]  /*0330*/  IADD3 R0, R0, c[0x0][0x2e8], R100 ;  /* 0x0000ba0000007a10 */ /* 0x000fe40007ffe064 */
[----:B------:R-:W-:Y:S02]  /*0340*/  SHF.R.S32.HI R3, RZ, 0x1f, R2 ;  /* 0x0000001fff037819 */ /* 0x000fe40000011402 */
[----:B-1----:R-:W-:Y:S02]  /*0350*/  SHF.R.S32.HI R4, RZ, 0x1f, R0 ;  /* 0x0000001fff047819 */ /* 0x002fe40000011400 */
[----:B------:R-:W-:-:S02]  /*0360*/  LEA.HI R2, R3, R2, RZ, 0x6 ;  /* 0x0000000203027211 */ /* 0x000fc400078f30ff */
[----:B------:R-:W-:Y:S02]  /*0370*/  LEA.HI R0, R4, R0, RZ, 0x6 ;  /* 0x0000000004007211 */ /* 0x000fe400078f30ff */
[----:B------:R-:W-:Y:S02]  /*0380*/  SHF.R.S32.HI R2, RZ, 0x6, R2 ;  /* 0x00000006ff027819 */ /* 0x000fe40000011402 */
[----:B------:R-:W-:-:S04]  /*0390*/  SHF.R.S32.HI R0, RZ, 0x6, R0 ;  /* 0x00000006ff007819 */ /* 0x000fc80000011400 */
[----:B------:R-:W-:-:S04]  /*03a0*/  IMNMX R251, R2, R0, PT ;  /* 0x0000000002fb7217 */ /* 0x000fc80003800200 */
[----:B------:R-:W-:-:S13]  /*03b0*/  ISETP.GE.AND P0, PT, R251, 0x1, PT ;  /* 0x00000001fb00780c */ /* 0x000fda0003f06270 */
[----:B------:R-:W-:Y:S05]  /*03c0*/  @!P0 BRA `(.L_x_366) ;  /* 0x00012a3000008947 */ /* 0x000fea0003800000 */
[----:B--2---:R-:W-:Y:S02]  /*03d0*/  ISETP.NE.AND P1, PT, R9, -0x1, PT ;  /* 0xffffffff0900780c */ /* 0x004fe40003f25270 */
[----:B------:R-:W-:-:S11]  /*03e0*/  ISETP.NE.AND P0, PT, R8, -0x1, PT ;  /* 0xffffffff0800780c */ /* 0x000fd60003f05270 */
[----:B------:R-:W-:Y:S01]  /*03f0*/  @!P1 SHF.R.S32.HI R4, RZ, 0x1f, R12 ;  /* 0x0000001fff049819 */ /* 0x000fe2000001140c */
[----:B------:R-:W-:Y:S01]  /*0400*/  @P1 IMAD.WIDE.U32 R2, R9, c[0x0][0x190], RZ ;  /* 0x0000640009021a25 */ /* 0x000fe200078e00ff */
[----:B------:R-:W-:-:S03]  /*0410*/  @P0 IADD3 R0, R7, R8, RZ ;  /* 0x0000000807000210 */ /* 0x000fc60007ffe0ff */
[----:B------:R-:W-:Y:S02]  /*0420*/  @!P1 IMAD R6, R4, c[0x0][0x178], RZ ;  /* 0x00005e0004069a24 */ /* 0x000fe400078e02ff */
[----:B------:R-:W-:Y:S01]  /*0430*/  @P1 IMAD R11, R9, c[0x0][0x194], R3 ;  /* 0x00006500090b1a24 */ /* 0x000fe200078e0203 */
[----:B------:R-:W-:Y:S01]  /*0440*/  @P1 MOV R9, R2 ;  /* 0x0000000200091202 */ /* 0x000fe20000000f00 */
[----:B------:R-:W-:-:S04]  /*0450*/  @P0 IMAD.WIDE.U32 R2, R0, c[0x0][0x198], RZ ;  /* 0x0000660000020a25 */ /* 0x000fc800078e00ff */
[----:B------:R-:W-:Y:S01]  /*0460*/  @!P1 IMAD.WIDE.U32 R4, R12, c[0x0][0x178], RZ ;  /* 0x00005e000c049a25 */ /* 0x000fe200078e00ff */
[----:B------:R-:W-:-:S03]  /*0470*/  @P0 MOV R13, R2 ;  /* 0x00000002000d0202 */ /* 0x000fc60000000f00 */
[----:B------:R-:W-:Y:S01]  /*0480*/  @!P1 IMAD R6, R12, c[0x0][0x17c], R6 ;  /* 0x00005f000c069a24 */ /* 0x000fe200078e0206 */
[----:B------:R-:W-:Y:S01]  /*0490*/  @!P1 MOV R9, R4 ;  /* 0x0000000400099202 */ /* 0x000fe20000000f00 */
[----:B------:R-:W-:-:S03]  /*04a0*/  @P0 IMAD R19, R0, c[0x0][0x19c], R3 ;  /* 0x0000670000130a24 */ /* 0x000fc600078e0203 */
[----:B------:R-:W-:Y:S01]  /*04b0*/  @!P1 IADD3 R11, R5, R6, RZ ;  /* 0x00000006050b9210 */ /* 0x000fe20007ffe0ff */
[----:B------:R-:W-:Y:S05]  /*04c0*/  @P0 BRA `(.L_x_367) ;  /* 0x000000b000000947 */ /* 0x000fea0003800000 */
[----:B------:R-:W-:Y:S01]  /*04d0*/  SHF.R.S32.HI R0, RZ, 0x1f, R7 ;  /* 0x0000001fff007819 */ /* 0x000fe20000011407 */
[----:B------:R-:W-:Y:S01]  /*04e0*/  IMAD.WIDE.U32 R2, R7, c[0x0][0x198], RZ ;  /* 0x0000660007027a25 */ /* 0x000fe200078e00ff */
[----:B------:R-:W-:-:S03]  /*04f0*/  SHF.R.S32.HI R4, RZ, 0x1f, R12 ;  /* 0x0000001fff047819 */ /* 0x000fc6000001140c */
[----:B------:R-:W-:Y:S02]  /*0500*/  IMAD R0, R0, c[0x0][0x198], RZ ;  /* 0x0000660000007a24 */ /* 0x000fe400078e02ff */
[----:B------:R-:W-:Y:S02]  /*0510*/  IMAD R4, R4, c[0x0][0x180], RZ ;  /* 0x0000600004047a24 */ /* 0x000fe400078e02ff */
[----:B------:R-:W-:-:S05]  /*0520*/  IMAD R0, R7, c[0x0][0x19c], R0 ;  /* 0x0000670007007a24 */ /* 0x000fca00078e0200 */
[----:B------:R-:W-:Y:S01]  /*0530*/  IADD3 R3, R3, R0, RZ ;  /* 0x0000000003037210 */ /* 0x000fe20007ffe0ff */
[----:B------:R-:W-:-:S04]  /*0540*/  IMAD R0, R12, c[0x0][0x184], R4 ;  /* 0x000061000c007a24 */ /* 0x000fc800078e0204 */
[----:B------:R-:W-:-:S05]  /*0550*/  IMAD.WIDE.U32 R2, R12, c[0x0][0x180], R2 ;  /* 0x000060000c027a25 */ /* 0x000fca00078e0002 */
[----:B------:R-:W-:Y:S02]  /*0560*/  IADD3 R19, R3, R0, RZ ;  /* 0x0000000003137210 */ /* 0x000fe40007ffe0ff */
[----:B------:R-:W-:Y:S02]  /*0570*/  MOV R13, R2 ;  /* 0x00000002000d7202 */ /* 0x000fe40000000f00 */
.L_x_367:
[----:B------:R-:W-:Y:S02]  /*0580*/  IABS R4, c[0x0][0x1c8] ;  /* 0x0000720000047a13 */ /* 0x000fe40000000000 */
[----:B------:R-:W-:Y:S02]  /*0590*/  IABS R5, R21 ;  /* 0x0000001500057213 */ /* 0x000fe40000000000 */
[----:B------:R-:W1:Y:S08]  /*05a0*/  I2F.RP R2, R4 ;  /* 0x0000000400027306 */ /* 0x000e700000209400 */
[----:B-1----:R-:W1:Y:S02]  /*05b0*/  MUFU.RCP R2, R2 ;  /* 0x0000000200027308 */ /* 0x002e640000001000 */
[----:B-1----:R-:W-:-:S06]  /*05c0*/  IADD3 R2, R2, 0xffffffe, RZ ;  /* 0x0ffffffe02027810 */ /* 0x002fcc0007ffe0ff */
[----:B------:R-:W1:Y:S02]  /*05d0*/  F2I.FTZ.U32.TRUNC.NTZ R3, R2 ;  /* 0x0000000200037305 */ /* 0x000e64000021f000 */
[----:B-1----:R-:W-:Y:S02]  /*05e0*/  IMAD.MOV R0, RZ, RZ, -R3 ;  /* 0x000000ffff007224 */ /* 0x002fe400078e0a03 */
[----:B------:R-:W-:Y:S02]  /*05f0*/  IMAD.MOV.U32 R2, RZ, RZ, RZ ;  /* 0x000000ffff027224 */ /* 0x000fe400078e00ff */
[----:B------:R-:W-:-:S04]  /*0600*/  IMAD R0, R0, R4, RZ ;  /* 0x0000000400007224 */ /* 0x000fc800078e02ff */
[----:B------:R-:W-:-:S04]  /*0610*/  IMAD.HI.U32 R0, R3, R0, R2 ;  /* 0x0000000003007227 */ /* 0x000fc800078e0002 */
[----:B------:R-:W-:Y:S01]  /*0620*/  IMAD.MOV.U32 R3, RZ, RZ, R5 ;  /* 0x000000ffff037224 */ /* 0x000fe200078e0005 */
[----:B------:R-:W-:-:S03]  /*0630*/  SHF.R.S32.HI R5, RZ, 0x1f, R21 ;  /* 0x0000001fff057819 */ /* 0x000fc60000011415 */
[----:B------:R-:W-:-:S05]  /*0640*/  IMAD.HI.U32 R0, R0, R3, RZ ;  /* 0x0000000300007227 */ /* 0x000fca00078e00ff */
[----:B------:R-:W-:-:S05]  /*0650*/  IADD3 R2, -R0, RZ, RZ ;  /* 0x000000ff00027210 */ /* 0x000fca0007ffe1ff */
[----:B------:R-:W-:-:S05]  /*0660*/  IMAD R2, R4, R2, R3 ;  /* 0x0000000204027224 */ /* 0x000fca00078e0203 */
[----:B------:R-:W-:-:S13]  /*0670*/  ISETP.GT.U32.AND P2, PT, R4, R2, PT ;  /* 0x000000020400720c */ /* 0x000fda0003f44070 */
[----:B------:R-:W-:Y:S01]  /*0680*/  @!P2 IMAD.IADD R2, R2, 0x1, -R4 ;  /* 0x000000010202a824 */ /* 0x000fe200078e0a04 */
[----:B------:R-:W-:Y:S02]  /*0690*/  @!P2 IADD3 R0, R0, 0x1, RZ ;  /* 0x000000010000a810 */ /* 0x000fe40007ffe0ff */
[----:B------:R-:W-:Y:S02]  /*06a0*/  ISETP.NE.AND P2, PT, RZ, c[0x0][0x1c8], PT ;  /* 0x00007200ff007a0c */ /* 0x000fe40003f45270 */
[----:B------:R-:W-:Y:S01]  /*06b0*/  ISETP.GE.U32.AND P3, PT, R2, R4, PT ;  /* 0x000000040200720c */ /* 0x000fe20003f66070 */
[----:B------:R-:W-:Y:S01]  /*06c0*/  @P0 IMAD.IADD R4, R7, 0x1, R8 ;  /* 0x0000000107040824 */ /* 0x000fe200078e0208 */
[----:B------:R-:W-:-:S04]  /*06d0*/  LOP3.LUT R2, R21, c[0x0][0x1c8], RZ, 0x3c, !PT ;  /* 0x0000720015027a12 */ /* 0x000fc800078e3cff */
[----:B------:R-:W-:Y:S01]  /*06e0*/  ISETP.GE.AND P1, PT, R2, RZ, PT ;  /* 0x000000ff0200720c */ /* 0x000fe20003f26270 */
[----:B------:R-:W-:-:S04]  /*06f0*/  @P0 IMAD.WIDE.U32 R2, R4, c[0x0][0x1a0], RZ ;  /* 0x0000680004020a25 */ /* 0x000fc800078e00ff */
[----:B------:R-:W-:Y:S01]  /*0700*/  @P0 IMAD R20, R4, c[0x0][0x1a4], R3 ;  /* 0x0000690004140a24 */ /* 0x000fe200078e0203 */
[----:B------:R-:W-:Y:S02]  /*0710*/  @P0 MOV R16, R2 ;  /* 0x0000000200100202 */ /* 0x000fe40000000f00 */
[----:B------:R-:W-:-:S04]  /*0720*/  @P3 IADD3 R0, R0, 0x1, RZ ;  /* 0x0000000100003810 */ /* 0x000fc80007ffe0ff */
[----:B------:R-:W-:-:S05]  /*0730*/  MOV R17, R0 ;  /* 0x0000000000117202 */ /* 0x000fca0000000f00 */
        /* <DEDUP_REMOVED lines=14> */
.L_x_368:
[----:B------:R-:W-:Y:S01]  /*0820*/  SHF.R.S32.HI R14, RZ, 0x1f, R160 ;  /* 0x0000001fff0e7819 */ /* 0x000fe200000114a0 */
[----:B------:R-:W-:Y:S01]  /*0830*/  IMAD.IADD R27, R101, 0x1, -R162 ;  /* 0x00000001651b7824 */ /* 0x000fe200078e0aa2 */
[----:B------:R-:W-:Y:S01]  /*0840*/  UMOV UR11, 0x6 ;  /* 0x00000006000b7882 */ /* 0x000fe20000000000 */
[----:B------:R-:W-:Y:S01]  /*0850*/  IMAD R5, R5, c[0x0][0x1a8], RZ ;  /* 0x00006a0005057a24 */ /* 0x000fe200078e02ff */
[CC--:B------:R-:W-:Y:S01]  /*0860*/  LEA.HI R4, R14.reuse, R160.reuse, RZ, 0x2 ;  /* 0x000000a00e047211 */ /* 0x0c0fe200078f10ff */
[----:B------:R-:W-:Y:S01]  /*0870*/  ULDC.64 UR6, c[0x0][0x198] ;  /* 0x0000660000067ab9 */ /* 0x000fe20000000a00 */
[-C--:B------:R-:W-:Y:S01]  /*0880*/  LEA.HI R26, R14, R160.reuse, RZ, 0x3 ;  /* 0x000000a00e1a7211 */ /* 0x080fe200078f18ff */
[----:B------:R-:W-:Y:S01]  /*0890*/  ULDC.64 UR4, c[0x0][0x1a0] ;  /* 0x0000680000047ab9 */ /* 0x000fe20000000a00 */
[----:B------:R-:W-:Y:S01]  /*08a0*/  LOP3.LUT R0, R4, 0xfffffffc, RZ, 0xc0, !PT ;  /* 0xfffffffc04007812 */ /* 0x000fe200078ec0ff */
[----:B------:R-:W-:Y:S01]  /*08b0*/  IMAD R5, R21, c[0x0][0x1ac], R5 ;  /* 0x00006b0015057a24 */ /* 0x000fe200078e0205 */
[----:B------:R-:W-:Y:S01]  /*08c0*/  SHF.R.S32.HI R24, RZ, 0x3, R26 ;  /* 0x00000003ff187819 */ /* 0x000fe2000001141a */
[----:B------:R-:W-:Y:S01]  /*08d0*/  USHF.L.U64.HI UR9, UR6, UR11, UR7 ;  /* 0x0000000b06097299 */ /* 0x000fe20008010207 */
[----:B------:R-:W-:Y:S01]  /*08e0*/  SHF.R.S32.HI R28, RZ, 0x2, R4 ;  /* 0x00000002ff1c7819 */ /* 0x000fe20000011404 */
[----:B------:R-:W-:Y:S01]  /*08f0*/  IMAD.IADD R0, R160, 0x1, -R0 ;  /* 0x00000001a0007824 */ /* 0x000fe200078e0a00 */
[----:B------:R-:W-:Y:S01]  /*0900*/  LEA.HI R161, R14, R160, RZ, 0x5 ;  /* 0x000000a00ea17211 */ /* 0x000fe200078f28ff */
[----:B------:R-:W-:Y:S01]  /*0910*/  IMAD.SHL.U32 R2, R24, 0x40, RZ ;  /* 0x0000004018027824 */ /* 0x000fe200078e00ff */
[----:B------:R-:W-:Y:S01]  /*0920*/  IADD3 R15, R28, 0x20, RZ ;  /* 0x000000201c0f7810 */ /* 0x000fe20007ffe0ff */
[----:B------:R-:W-:Y:S01]  /*0930*/  IMAD.SHL.U32 R30, R0, 0x8, RZ ;  /* 0x00000008001e7824 */ /* 0x000fe200078e00ff */
[-C--:B------:R-:W-:Y:S01]  /*0940*/  ISETP.GE.AND P3, PT, R28, R27.reuse, PT ;  /* 0x0000001b1c00720c */ /* 0x080fe20003f66270 */
[----:B------:R-:W-:Y:S01]  /*0950*/  USHF.L.U64.HI UR11, UR4, UR11, UR5 ;  /* 0x0000000b040b7299 */ /* 0x000fe20008010205 */
[----:B------:R-:W-:Y:S01]  /*0960*/  LOP3.LUT R0, R2, 0xc0, RZ, 0xc0, !PT ;  /* 0x000000c002007812 */ /* 0x000fe200078ec0ff */
[----:B------:R-:W-:Y:S01]  /*0970*/  USHF.L.U32 UR12, UR4, 0x6, URZ ;  /* 0x00000006040c7899 */ /* 0x000fe2000800063f */
[----:B------:R-:W-:Y:S01]  /*0980*/  ISETP.GE.AND P2, PT, R15, R27, PT ;  /* 0x0000001b0f00720c */ /* 0x000fe20003f46270 */
[----:B------:R-:W-:Y:S01]  /*0990*/  USHF.L.U32 UR10, UR6, 0x6, URZ ;  /* 0x00000006060a7899 */ /* 0x000fe2000800063f */
[----:B------:R-:W-:Y:S01]  /*09a0*/  LOP3.LUT R3, R0, 0x18, R30, 0xf8, !PT ;  /* 0x0000001800037812 */ /* 0x000fe200078ef81e */
[----:B------:R-:W-:Y:S01]  /*09b0*/  UMOV UR8, 0x5 ;  /* 0x0000000500087882 */ /* 0x000fe20000000000 */
[----:B------:R-:W-:Y:S01]  /*09c0*/  SHF.R.U32.HI R0, RZ, 0x3, R0 ;  /* 0x00000003ff007819 */ /* 0x000fe20000011600 */
[----:B------:R-:W-:Y:S01]  /*09d0*/  USHF.L.U64.HI UR7, UR6, UR8, UR7 ;  /* 0x0000000806077299 */ /* 0x000fe20008010207 */
[----:B------:R-:W-:Y:S01]  /*09e0*/  IADD3 R2, P0, R30, R9, RZ ;  /* 0x000000091e027210 */ /* 0x000fe20007f1e0ff */
[----:B------:R-:W-:Y:S01]  /*09f0*/  USHF.L.U32 UR6, UR6, 0x5, URZ ;  /* 0x0000000506067899 */ /* 0x000fe2000800063f */
[----:B------:R-:W-:Y:S01]  /*0a00*/  SHF.R.S32.HI R31, RZ, 0x1f, R30 ;  /* 0x0000001fff1f7819 */ /* 0x000fe2000001141e */
[----:B------:R-:W-:Y:S01]  /*0a10*/  USHF.L.U64.HI UR5, UR4, UR8, UR5 ;  /* 0x0000000804057299 */ /* 0x000fe20008010205 */
[--C-:B------:R-:W-:Y:S01]  /*0a20*/  SHF.R.S32.HI R29, RZ, 0x1f, R28.reuse ;  /* 0x0000001fff1d7819 */ /* 0x100fe2000001141c */
[----:B------:R-:W-:Y:S01]  /*0a30*/  USHF.L.U32 UR4, UR4, 0x5, URZ ;  /* 0x0000000504047899 */ /* 0x000fe2000800063f */
[----:B------:R-:W-:Y:S01]  /*0a40*/  LOP3.LUT R10, R3, R0, RZ, 0x3c, !PT ;  /* 0x00000000030a7212 */ /* 0x000fe200078e3cff */
[----:B------:R-:W-:Y:S01]  /*0a50*/  IMAD.X R3, R31, 0x1, R11, P0 ;  /* 0x000000011f037824 */ /* 0x000fe200000e060b */
[----:B------:R-:W-:Y:S01]  /*0a60*/  LEA.HI R0, R4, R28, RZ, 0x1 ;  /* 0x0000001c04007211 */ /* 0x000fe200078f08ff */
[----:B------:R-:W-:Y:S01]  /*0a70*/  IMAD.WIDE R32, R22, 0x80, R28 ;  /* 0x0000008016207825 */ /* 0x000fe200078e021c */
[----:B------:R-:W-:Y:S01]  /*0a80*/  SHF.R.S32.HI R158, RZ, 0x5, R161 ;  /* 0x00000005ff9e7819 */ /* 0x000fe200000114a1 */
[----:B------:R-:W-:Y:S01]  /*0a90*/  STL.64 [R1+0x38], R28 ;  /* 0x0000381c01007387 */ /* 0x000fe20000100a00 */
[----:B------:R-:W-:Y:S01]  /*0aa0*/  LOP3.LUT R0, R0, 0x7fffffe, RZ, 0xc0, !PT ;  /* 0x07fffffe00007812 */ /* 0x000fe200078ec0ff */
[----:B------:R-:W-:Y:S01]  /*0ab0*/  IMAD.WIDE.U32 R2, R21, c[0x0][0x1a8], R2 ;  /* 0x00006a0015027a25 */ /* 0x000fe200078e0002 */
[----:B------:R-:W-:Y:S01]  /*0ac0*/  @!P2 IADD3 R7, P0, R32, 0x20, RZ ;  /* 0x000000202007a810 */ /* 0x000fe20007f1e0ff */
[----:B------:R-:W-:Y:S01]  /*0ad0*/  STL.64 [R1+0x40], R32 ;  /* 0x0000402001007387 */ /* 0x000fe20000100a00 */
[----:B------:R-:W-:Y:S01]  /*0ae0*/  IADD3 R159, R251, -0x1, RZ ;  /* 0xfffffffffb9f7810 */ /* 0x000fe20007ffe0ff */
[C---:B------:R-:W-:Y:S01]  /*0af0*/  IMAD.IADD R4, R28.reuse, 0x1, -R0 ;  /* 0x000000011c047824 */ /* 0x040fe200078e0a00 */
[C---:B------:R-:W-:Y:S01]  /*0b00*/  IADD3 R34, R28.reuse, 0x40, RZ ;  /* 0x000000401c227810 */ /* 0x040fe20007ffe0ff */
[----:B------:R-:W-:Y:S01]  /*0b10*/  @!P3 IMAD R0, R33, c[0x0][0x190], RZ ;  /* 0x000064002100ba24 */ /* 0x000fe200078e02ff */
[----:B------:R-:W-:Y:S01]  /*0b20*/  SHF.R.S32.HI R11, RZ, 0x1f, R159 ;  /* 0x0000001fff0b7819 */ /* 0x000fe2000001149f */
[----:B------:R-:W-:Y:S01]  /*0b30*/  IMAD.IADD R3, R3, 0x1, R5 ;  /* 0x0000000103037824 */ /* 0x000fe200078e0205 */
[----:B------:R-:W-:Y:S01]  /*0b40*/  IADD3 R18, R28, 0x60, RZ ;  /* 0x000000601c127810 */ /* 0x000fe20007ffe0ff */
[----:B------:R-:W-:Y:S01]  /*0b50*/  IMAD R5, R158, 0x8, R4 ;  /* 0x000000089e057824 */ /* 0x000fe200078e0204 */
[----:B------:R-:W-:Y:S01]  /*0b60*/  ISETP.GE.AND P1, PT, R34, R27, PT ;  /* 0x0000001b2200720c */ /* 0x000fe20003f26270 */
[----:B------:R-:W-:Y:S01]  /*0b70*/  @!P2 IMAD.X R4, RZ, RZ, R33, P0 ;  /* 0x000000ffff04a224 */ /* 0x000fe200000e0621 */
[----:B------:R-:W-:Y:S01]  /*0b80*/  STL.64 [R1+0x50], R30 ;  /* 0x0000501e01007387 */ /* 0x000fe20000100a00 */
[----:B------:R-:W-:-:S02]  /*0b90*/  IMAD R6, R159, UR11, RZ ;  /* 0x0000000b9f067c24 */ /* 0x000fc4000f8e02ff */
[C---:B------:R-:W-:Y:S01]  /*0ba0*/  @!P3 IMAD R0, R32.reuse, c[0x0][0x194], R0 ;  /* 0x000065002000ba24 */ /* 0x040fe200078e0200 */
[----:B------:R-:W-:Y:S01]  /*0bb0*/  STL [R1+0x48], R27 ;  /* 0x0000481b01007387 */ /* 0x000fe20000100800 */
[----:B------:R-:W-:-:S03]  /*0bc0*/  @!P3 IMAD.WIDE.U32 R8, R32, c[0x0][0x190], R2 ;  /* 0x000064002008ba25 */ /* 0x000fc600078e0002 */
[----:B------:R-:W-:Y:S01]  /*0bd0*/  STL [R1+0x60], R15 ;  /* 0x0000600f01007387 */ /* 0x000fe20000100800 */
[----:B------:R-:W-:Y:S02]  /*0be0*/  @!P2 IMAD R4, R4, c[0x0][0x190], RZ ;  /* 0x000064000404aa24 */ /* 0x000fe400078e02ff */
[----:B------:R-:W-:Y:S01]  /*0bf0*/  IMAD R25, R11, UR12, R6 ;  /* 0x0000000c0b197c24 */ /* 0x000fe2000f8e0206 */
[C---:B------:R-:W-:Y:S01]  /*0c00*/  @!P3 LEA R6, P0, R8.reuse, c[0x0][0x160], 0x1 ;  /* 0x000058000806ba11 */ /* 0x040fe200078008ff */
[----:B------:R-:W-:Y:S01]  /*0c10*/  @!P3 IMAD.IADD R0, R9, 0x1, R0 ;  /* 0x000000010900b824 */ /* 0x000fe200078e0200 */
[----:B------:R-:W-:Y:S01]  /*0c20*/  STL [R1+0x64], R34 ;  /* 0x0000642201007387 */ /* 0x000fe20000100800 */
[----:B------:R-:W-:Y:S02]  /*0c30*/  IMAD.U32 R10, R5, 0x20, R10 ;  /* 0x00000020050a7824 */ /* 0x000fe400078e000a */
[C---:B------:R-:W-:Y:S01]  /*0c40*/  @!P2 IMAD R9, R7.reuse, c[0x0][0x194], R4 ;  /* 0x000065000709aa24 */ /* 0x040fe200078e0204 */
[----:B------:R1:W-:Y:S01]  /*0c50*/  STL [R1+0x68], R18 ;  /* 0x0000681201007387 */ /* 0x0003e20000100800 */
[----:B------:R-:W-:Y:S01]  /*0c60*/  @!P2 IMAD.WIDE.U32 R4, R7, c[0x0][0x190], R2 ;  /* 0x000064000704aa25 */ /* 0x000fe200078e0002 */
[----:B------:R-:W-:-:S02]  /*0c70*/  @!P3 LEA.HI.X R7, R8, c[0x0][0x164], R0, 0x1, P0 ;  /* 0x000059000807ba11 */ /* 0x000fc400000f0c00 */
[----:B------:R-:W-:Y:S01]  /*0c80*/  ISETP.GE.AND P0, PT, R18, R27, PT ;  /* 0x0000001b1200720c */ /* 0x000fe20003f06270 */
[----:B------:R-:W-:Y:S01]  /*0c90*/  IMAD R12, R159, UR9, RZ ;  /* 0x000000099f0c7c24 */ /* 0x000fe2000f8e02ff */
[----:B------:R-:W-:Y:S01]  /*0ca0*/  @!P2 LEA R8, P4, R4, c[0x0][0x160], 0x1 ;  /* 0x000058000408aa11 */ /* 0x000fe200078808ff */
[----:B------:R-:W-:Y:S02]  /*0cb0*/  @!P2 IMAD.IADD R0, R5, 0x1, R9 ;  /* 0x000000010500a824 */ /* 0x000fe400078e0209 */
[----:B------:R-:W-:Y:S01]  /*0cc0*/  IMAD R23, R11, UR10, R12 ;  /* 0x0000000a0b177c24 */ /* 0x000fe2000f8e020c */
[----:B------:R-:W-:Y:S01]  /*0cd0*/  LEA.HI R11, R14, R160, RZ, 0x4 ;  /* 0x000000a00e0b7211 */ /* 0x000fe200078f20ff */
[----:B------:R-:W-:Y:S01]  /*0ce0*/  IMAD.SHL.U32 R226, R10, 0x2, RZ ;  /* 0x000000020ae27824 */ /* 0x000fe200078e00ff */
[----:B------:R-:W-:Y:S01]  /*0cf0*/  @!P2 LEA.HI.X R9, R4, c[0x0][0x164], R0, 0x1, P4 ;  /* 0x000059000409aa11 */ /* 0x000fe200020f0c00 */
[----:B------:R-:W-:Y:S01]  /*0d00*/  IMAD R0, R159, -0x40, R100 ;  /* 0xffffffc09f007824 */ /* 0x000fe200078e0264 */
[----:B------:R-:W-:Y:S01]  /*0d10*/  SHF.R.S32.HI R4, RZ, 0x4, R11 ;  /* 0x00000004ff047819 */ /* 0x000fe2000001140b */
[----:B------:R-:W-:Y:S01]  /*0d20*/  IMAD.MOV.U32 R252, RZ, RZ, R159 ;  /* 0x000000fffffc7224 */ /* 0x000fe200078e009f */
[----:B------:R-:W-:Y:S01]  /*0d30*/  @!PT LDS RZ, [RZ] ;  /* 0x00000000fffff984 */ /* 0x000fe20000000800 */
[----:B------:R-:W-:Y:S01]  /*0d40*/  @!PT LDS RZ, [RZ] ;  /* 0x00000000fffff984 */ /* 0x000fe20000000800 */
[----:B------:R-:W-:Y:S01]  /*0d50*/  @!PT LDS RZ, [RZ] ;  /* 0x00000000fffff984 */ /* 0x000fe20000000800 */
[----:B------:R2:W-:Y:S01]  /*0d60*/  @!P3 LDGSTS.E.BYPASS.LTC128B.128 [R226], [R6.64] ;  /* 0x0000000006e2bfae */ /* 0x0005e2000b901d4e */
[----:B------:R-:W-:-:S02]  /*0d70*/  LOP3.LUT R10, R11, 0xfffffff0, RZ, 0xc0, !PT ;  /* 0xfffffff00b0a7812 */ /* 0x000fc400078ec0ff */
[----:B------:R-:W-:Y:S01]  /*0d80*/  LEA.HI R5, R11, R4, RZ, 0x1 ;  /* 0x000000040b057211 */ /* 0x000fe200078f08ff */
[----:B------:R2:W-:Y:S01]  /*0d90*/  @!P3 LDGSTS.E.BYPASS.LTC128B.128 [R226+0x2000], [R6.64+0x40] ;  /* 0x0200004006e2bfae */ /* 0x0005e2000b901d4e */
[CC--:B------:R-:W-:Y:S02]  /*0da0*/  ISETP.GE.AND P6, PT, R28.reuse, R0.reuse, PT ;  /* 0x000000001c00720c */ /* 0x0c0fe40003fc6270 */
[-C--:B------:R-:W-:Y:S01]  /*0db0*/  ISETP.GE.AND P4, PT, R28, R0.reuse, PT ;  /* 0x000000001c00720c */ /* 0x080fe20003f86270 */
[----:B------:R2:W-:Y:S01]  /*0dc0*/  @!P3 LDGSTS.E.BYPASS.LTC128B.128 [R226+0x4000], [R6.64+0x80] ;  /* 0x0400008006e2bfae */ /* 0x0005e2000b901d4e */
[----:B------:R-:W-:Y:S02]  /*0dd0*/  @!P0 IADD3 R11, P3, R32, 0x60, RZ ;  /* 0x00000060200b8810 */ /* 0x000fe40007f7e0ff */
[----:B-1----:R-:W-:Y:S01]  /*0de0*/  SHF.R.S32.HI R18, RZ, 0x1f, R17 ;  /* 0x0000001fff127819 */ /* 0x002fe20000011411 */
[----:B------:R1:W-:Y:S02]  /*0df0*/  @!P2 LDGSTS.E.BYPASS.LTC128B.128 [R226+0x800], [R8.64] ;  /* 0x0080000008e2afae */ /* 0x0003e4000b901d4e */
[----:B------:R-:W-:Y:S01]  /*0e00*/  @!P0 IMAD.X R12, RZ, RZ, R33, P3 ;  /* 0x000000ffff0c8224 */ /* 0x000fe200018e0621 */
[----:B------:R-:W-:Y:S01]  /*0e10*/  ISETP.GE.AND P3, PT, R15, R0, PT ;  /* 0x000000000f00720c */ /* 0x000fe20003f66270 */
[----:B------:R1:W-:Y:S01]  /*0e20*/  @!P2 LDGSTS.E.BYPASS.LTC128B.128 [R226+0x2800], [R8.64+0x40] ;  /* 0x0280004008e2afae */ /* 0x0003e2000b901d4e */
[----:B------:R-:W-:-:S03]  /*0e30*/  IMAD R14, R18, c[0x0][0x1b0], RZ ;  /* 0x00006c00120e7a24 */ /* 0x000fc600078e02ff */
[----:B------:R1:W-:Y:S01]  /*0e40*/  @!P2 LDGSTS.E.BYPASS.LTC128B.128 [R226+0x4800], [R8.64+0x80] ;  /* 0x0480008008e2afae */ /* 0x0003e2000b901d4e */
[----:B------:R-:W-:Y:S01]  /*0e50*/  IMAD R14, R17, c[0x0][0x1b4], R14 ;  /* 0x00006d00110e7a24 */ /* 0x000fe200078e020e */
[----:B--2---:R-:W-:Y:S02]  /*0e60*/  @!P1 IADD3 R7, P5, R32, 0x40, RZ ;  /* 0x0000004020079810 */ /* 0x004fe40007fbe0ff */
[----:B------:R-:W-:-:S03]  /*0e70*/  LOP3.LUT R6, R5, 0xfffffffe, RZ, 0xc0, !PT ;  /* 0xfffffffe05067812 */ /* 0x000fc600078ec0ff */
[----:B------:R-:W-:Y:S01]  /*0e80*/  @!P1 IMAD.X R5, RZ, RZ, R33, P5 ;  /* 0x000000ffff059224 */ /* 0x000fe200028e0621 */
[----:B------:R-:W-:Y:S01]  /*0e90*/  ISETP.GE.AND P5, PT, R15, R0, PT ;  /* 0x000000000f00720c */ /* 0x000fe20003fa6270 */
[----:B------:R-:W-:Y:S02]  /*0ea0*/  IMAD.IADD R0, R160, 0x1, -R10 ;  /* 0x00000001a0007824 */ /* 0x000fe400078e0a0a */
[----:B------:R-:W-:Y:S02]  /*0eb0*/  IMAD.IADD R21, R4, 0x1, -R6 ;  /* 0x0000000104157824 */ /* 0x000fe400078e0a06 */
[----:B------:R-:W-:Y:S01]  /*0ec0*/  @!P1 IMAD R6, R5, c[0x0][0x190], RZ ;  /* 0x0000640005069a24 */ /* 0x000fe200078e02ff */
[----:B------:R-:W-:Y:S01]  /*0ed0*/  LEA.HI R15, R0, R0, RZ, 0x1 ;  /* 0x00000000000f7211 */ /* 0x000fe200078f08ff */
[----:B------:R-:W-:Y:S01]  /*0ee0*/  @!P0 IMAD.MOV.U32 R4, RZ, RZ, R2 ;  /* 0x000000ffff048224 */ /* 0x000fe200078e0002 */
[----:B-1----:R-:W-:Y:S01]  /*0ef0*/  SHF.R.S32.HI R9, RZ, 0x1f, R0 ;  /* 0x0000001fff097819 */ /* 0x002fe20000011400 */
[----:B------:R-:W-:-:S02]  /*0f00*/  @!P0 IMAD.MOV.U32 R5, RZ, RZ, R3 ;  /* 0x000000ffff058224 */ /* 0x000fc400078e0003 */
[----:B------:R-:W-:Y:S01]  /*0f10*/  @!P1 IMAD R10, R7, c[0x0][0x194], R6 ;  /* 0x00006500070a9a24 */ /* 0x000fe200078e0206 */
[----:B------:R-:W-:Y:S01]  /*0f20*/  LOP3.LUT R6, R15, 0x7fffffe, RZ, 0xc0, !PT ;  /* 0x07fffffe0f067812 */ /* 0x000fe200078ec0ff */
[----:B------:R-:W-:Y:S01]  /*0f30*/  @!P1 IMAD.WIDE.U32 R2, R7, c[0x0][0x190], R2 ;  /* 0x0000640007029a25 */ /* 0x000fe200078e0002 */
[----:B------:R-:W-:-:S03]  /*0f40*/  LEA.HI R22, R9, R0, RZ, 0x3 ;  /* 0x0000000009167211 */ /* 0x000fc600078f18ff */
[----:B------:R-:W-:Y:S01]  /*0f50*/  @!P0 IMAD R7, R12, c[0x0][0x190], RZ ;  /* 0x000064000c078a24 */ /* 0x000fe200078e02ff */
[C---:B------:R-:W-:Y:S01]  /*0f60*/  @!P1 LEA R8, P2, R2.reuse, c[0x0][0x160], 0x1 ;  /* 0x0000580002089a11 */ /* 0x040fe200078408ff */
[----:B------:R-:W-:Y:S02]  /*0f70*/  @!P1 IMAD.IADD R3, R3, 0x1, R10 ;  /* 0x0000000103039824 */ /* 0x000fe400078e020a */
[C---:B------:R-:W-:Y:S02]  /*0f80*/  @!P0 IMAD R7, R11.reuse, c[0x0][0x194], R7 ;  /* 0x000065000b078a24 */ /* 0x040fe400078e0207 */
[----:B------:R-:W-:Y:S01]  /*0f90*/  @!P0 IMAD.WIDE.U32 R4, R11, c[0x0][0x190], R4 ;  /* 0x000064000b048a25 */ /* 0x000fe200078e0004 */
[----:B------:R-:W-:Y:S02]  /*0fa0*/  @!P1 LEA.HI.X R9, R2, c[0x0][0x164], R3, 0x1, P2 ;  /* 0x0000590002099a11 */ /* 0x000fe400010f0c03 */
[----:B------:R-:W-:Y:S01]  /*0fb0*/  LOP3.LUT R11, R26, 0xfffffff8, RZ, 0xc0, !PT ;  /* 0xfffffff81a0b7812 */ /* 0x000fe200078ec0ff */
[----:B------:R-:W-:Y:S01]  /*0fc0*/  IMAD.IADD R103, R0, 0x1, -R6 ;  /* 0x0000000100677824 */ /* 0x000fe200078e0a06 */
[----:B------:R-:W-:Y:S01]  /*0fd0*/  @!P0 LEA R6, P2, R4, c[0x0][0x160], 0x1 ;  /* 0x0000580004068a11 */ /* 0x000fe200078408ff */
[----:B------:R-:W-:Y:S01]  /*0fe0*/  @!P0 IMAD.IADD R0, R5, 0x1, R7 ;  /* 0x0000000105008824 */ /* 0x000fe200078e0207 */
[----:B------:R1:W-:Y:S01]  /*0ff0*/  @!P1 LDGSTS.E.BYPASS.LTC128B.128 [R226+0x1000], [R8.64] ;  /* 0x0100000008e29fae */ /* 0x0003e2000b901d4e */
[----:B------:R-:W-:-:S02]  /*1000*/  IMAD R5, R29, c[0x0][0x198], RZ ;  /* 0x000066001d057a24 */ /* 0x000fc400078e02ff */
[----:B------:R-:W-:Y:S01]  /*1010*/  IMAD.WIDE.U32 R2, R28, c[0x0][0x198], R30 ;  /* 0x000066001c027a25 */ /* 0x000fe200078e001e */
[----:B------:R-:W-:Y:S01]  /*1020*/  @!P0 LEA.HI.X R7, R4, c[0x0][0x164], R0, 0x1, P2 ;  /* 0x0000590004078a11 */ /* 0x000fe200010f0c00 */
[----:B------:R1:W-:Y:S02]  /*1030*/  @!P1 LDGSTS.E.BYPASS.LTC128B.128 [R226+0x3000], [R8.64+0x40] ;  /* 0x0300004008e29fae */ /* 0x0003e4000b901d4e */
[----:B------:R-:W-:Y:S01]  /*1040*/  IMAD R10, R28, c[0x0][0x19c], R5 ;  /* 0x000067001c0a7a24 */ /* 0x000fe200078e0205 */
[----:B------:R-:W-:Y:S01]  /*1050*/  IADD3 R2, P2, R13, R2, RZ ;  /* 0x000000020d027210 */ /* 0x000fe20007f5e0ff */
[----:B------:R-:W-:Y:S01]  /*1060*/  IMAD.IADD R11, R160, 0x1, -R11 ;  /* 0x00000001a00b7824 */ /* 0x000fe200078e0a0b */
[----:B------:R1:W-:Y:S01]  /*1070*/  @!P1 LDGSTS.E.BYPASS.LTC128B.128 [R226+0x5000], [R8.64+0x80] ;  /* 0x0500008008e29fae */ /* 0x0003e2000b901d4e */
[----:B------:R-:W-:Y:S01]  /*1080*/  IMAD R12, R29, c[0x0][0x1a0], RZ ;  /* 0x000068001d0c7a24 */ /* 0x000fe200078e02ff */
[----:B------:R-:W-:Y:S01]  /*1090*/  IADD3.X R3, R19, R3, R10, P2, !PT ;  /* 0x0000000313037210 */ /* 0x000fe200017fe40a */
[----:B------:R-:W-:Y:S01]  /*10a0*/  IMAD.WIDE.U32 R4, R28, c[0x0][0x1a0], R30 ;  /* 0x000068001c047a25 */ /* 0x000fe200078e001e */
[----:B------:R-:W-:Y:S01]  /*10b0*/  LEA.HI R0, R11, R11, RZ, 0x1 ;  /* 0x0000000b0b007211 */ /* 0x000fe200078f08ff */
[----:B------:R2:W-:Y:S02]  /*10c0*/  @!P0 LDGSTS.E.BYPASS.LTC128B.128 [R226+0x1800], [R6.64] ;  /* 0x0180000006e28fae */ /* 0x0005e4000b901d4e */
[----:B------:R-:W-:Y:S01]  /*10d0*/  IMAD.WIDE.U32 R2, R17, c[0x0][0x1b0], R2 ;  /* 0x00006c0011027a25 */ /* 0x000fe200078e0002 */
[----:B------:R-:W-:Y:S01]  /*10e0*/  LOP3.LUT R13, R0, 0x7fffffe, RZ, 0xc0, !PT ;  /* 0x07fffffe000d7812 */ /* 0x000fe200078ec0ff */
[----:B------:R2:W-:Y:S01]  /*10f0*/  @!P0 LDGSTS.E.BYPASS.LTC128B.128 [R226+0x3800], [R6.64+0x40] ;  /* 0x0380004006e28fae */ /* 0x0005e2000b901d4e */
[----:B------:R-:W-:Y:S01]  /*1100*/  IADD3 R10, P2, R16, R4, RZ ;  /* 0x00000004100a7210 */ /* 0x000fe20007f5e0ff */
[----:B------:R-:W-:Y:S01]  /*1110*/  IMAD.IADD R165, R3, 0x1, R14 ;  /* 0x0000000103a57824 */ /* 0x000fe200078e020e */
[----:B------:R-:W-:Y:S01]  /*1120*/  SHF.R.S32.HI R4, RZ, 0x1f, R15 ;  /* 0x0000001fff047819 */ /* 0x000fe2000001140f */
[----:B------:R-:W-:Y:S01]  /*1130*/  IMAD.MOV.U32 R164, RZ, RZ, R2 ;  /* 0x000000ffffa47224 */ /* 0x000fe200078e0002 */
[----:B------:R3:W-:Y:S01]  /*1140*/  STL.64 [R1+0x30], R2 ;  /* 0x0000300201007387 */ /* 0x0007e20000100a00 */
[----:B------:R-:W-:-:S02]  /*1150*/  IMAD R12, R28, c[0x0][0x1a4], R12 ;  /* 0x000069001c0c7a24 */ /* 0x000fc400078e020c */
[----:B------:R-:W-:Y:S01]  /*1160*/  IMAD.IADD R19, R11, 0x1, -R13 ;  /* 0x000000010b137824 */ /* 0x000fe200078e0a0d */
[----:B------:R-:W-:Y:S01]  /*1170*/  SHF.R.S32.HI R13, RZ, 0x1, R15 ;  /* 0x00000001ff0d7819 */ /* 0x000fe2000001140f */
[----:B------:R2:W-:Y:S01]  /*1180*/  @!P0 LDGSTS.E.BYPASS.LTC128B.128 [R226+0x5800], [R6.64+0x80] ;  /* 0x0580008006e28fae */ /* 0x0005e2000b901d4e */
[----:B------:R-:W-:Y:S01]  /*1190*/  IADD3.X R11, R20, R5, R12, P2, !PT ;  /* 0x00000005140b7210 */ /* 0x000fe200017fe40c */
[----:B------:R-:W-:Y:S01]  /*11a0*/  IMAD.SHL.U32 R15, R24, 0x8, RZ ;  /* 0x00000008180f7824 */ /* 0x000fe200078e00ff */
[----:B------:R-:W-:Y:S01]  /*11b0*/  LEA.HI R5, R4, R13, RZ, 0x2 ;  /* 0x0000000d04057211 */ /* 0x000fe200078f10ff */
[----:B------:R-:W-:Y:S01]  /*11c0*/  STL.64 [R1+0x28], R164 ;  /* 0x000028a401007387 */ /* 0x000fe20000100a00 */
[----:B------:R-:W-:Y:S01]  /*11d0*/  SHF.R.S32.HI R20, RZ, 0x1, R0 ;  /* 0x00000001ff147819 */ /* 0x000fe20000011400 */
[----:B------:R-:W-:Y:S01]  /*11e0*/  IMAD.WIDE.U32 R10, R17, c[0x0][0x1b8], R10 ;  /* 0x00006e00110a7a25 */ /* 0x000fe200078e000a */
[----:B------:R-:W-:-:S03]  /*11f0*/  LOP3.LUT R16, R5, 0xfffffffc, RZ, 0xc0, !PT ;  /* 0xfffffffc05107812 */ /* 0x000fc600078ec0ff */
[----:B------:R-:W-:Y:S01]  /*1200*/  IMAD.SHL.U32 R0, R20, 0x40, RZ ;  /* 0x0000004014007824 */ /* 0x000fe200078e00ff */
[----:B------:R-:W-:Y:S01]  /*1210*/  STL.64 [R1+0x58], R10 ;  /* 0x0000580a01007387 */ /* 0x000fe20000100a00 */
[----:B------:R-:W-:Y:S02]  /*1220*/  IMAD.IADD R16, R13, 0x1, -R16 ;  /* 0x000000010d107824 */ /* 0x000fe400078e0a10 */
[----:B------:R-:W-:Y:S01]  /*1230*/  IMAD.MOV.U32 R26, RZ, RZ, R10 ;  /* 0x000000ffff1a7224 */ /* 0x000fe200078e000a */
[----:B------:R-:W-:-:S04]  /*1240*/  LOP3.LUT R0, R0, 0xc0, RZ, 0xc0, !PT ;  /* 0x000000c000007812 */ /* 0x000fc800078ec0ff */
[----:B------:R-:W-:Y:S02]  /*1250*/  LOP3.LUT R15, R0, 0x8, R15, 0xf8, !PT ;  /* 0x00000008000f7812 */ /* 0x000fe400078ef80f */
[----:B------:R-:W-:Y:S01]  /*1260*/  SHF.R.U32.HI R14, RZ, 0x3, R0 ;  /* 0x00000003ff0e7819 */ /* 0x000fe20000011600 */
[----:B---3--:R-:W-:-:S03]  /*1270*/  IMAD.WIDE.U32 R2, R159, UR10, R164 ;  /* 0x0000000a9f027c25 */ /* 0x008fc6000f8e00a4 */
[----:B------:R-:W-:Y:S01]  /*1280*/  LOP3.LUT R14, R15, R14, RZ, 0x3c, !PT ;  /* 0x0000000e0f0e7212 */ /* 0x000fe200078e3cff */
[----:B------:R-:W-:Y:S01]  /*1290*/  IMAD.IADD R12, R3, 0x1, R23 ;  /* 0x00000001030c7824 */ /* 0x000fe200078e0217 */
[----:B------:R-:W-:Y:S01]  /*12a0*/  @!P6 LEA R4, P2, R2, c[0x0][0x168], 0x1 ;  /* 0x00005a000204ea11 */ /* 0x000fe200078408ff */
[----:B------:R-:W-:Y:S02]  /*12b0*/  IMAD R0, R18, c[0x0][0x1b8], RZ ;  /* 0x00006e0012007a24 */ /* 0x000fe400078e02ff */
[----:B--2---:R-:W-:Y:S01]  /*12c0*/  IMAD R7, R21, 0x8, R19 ;  /* 0x0000000815077824 */ /* 0x004fe200078e0213 */
[C---:B------:R-:W-:Y:S02]  /*12d0*/  @!P6 LEA.HI.X R5, R2.reuse, c[0x0][0x16c], R12, 0x1, P2 ;  /* 0x00005b000205ea11 */ /* 0x040fe400010f0c0c */
[----:B------:R-:W-:-:S03]  /*12e0*/  @!P5 IADD3 R3, P2, R2, UR6, RZ ;  /* 0x000000060203dc10 */ /* 0x000fc6000ff5e0ff */
[----:B------:R2:W-:Y:S01]  /*12f0*/  @!P6 LDGSTS.E.BYPASS.LTC128B.128 [R226+0x6000], [R4.64] ;  /* 0x0600000004e2efae */ /* 0x0005e2000b901d4e */
[----:B------:R-:W-:Y:S01]  /*1300*/  @!P5 IADD3.X R13, R12, UR7, RZ, P2, !PT ;  /* 0x000000070c0ddc10 */ /* 0x000fe200097fe4ff */
[----:B------:R-:W-:Y:S01]  /*1310*/  IMAD R12, R17, c[0x0][0x1bc], R0 ;  /* 0x00006f00110c7a24 */ /* 0x000fe200078e0200 */
[C---:B------:R-:W-:Y:S01]  /*1320*/  @!P5 LEA R2, P2, R3.reuse, c[0x0][0x168], 0x1 ;  /* 0x00005a000302da11 */ /* 0x040fe200078408ff */
[----:B------:R2:W-:Y:S01]  /*1330*/  @!P6 LDGSTS.E.BYPASS.LTC128B.128 [R226+0x7000], [R4.64+0x40] ;  /* 0x0700004004e2efae */ /* 0x0005e2000b901d4e */
[----:B------:R-:W-:Y:S02]  /*1340*/  IMAD.SHL.U32 R0, R16, 0x40, RZ ;  /* 0x0000004010007824 */ /* 0x000fe400078e00ff */
[----:B------:R-:W-:Y:S01]  /*1350*/  @!P5 LEA.HI.X R3, R3, c[0x0][0x16c], R13, 0x1, P2 ;  /* 0x00005b000303da11 */ /* 0x000fe200010f0c0d */
[----:B------:R2:W-:Y:S01]  /*1360*/  @!P6 LDGSTS.E.BYPASS.LTC128B.128 [R226+0x8000], [R4.64+0x80] ;  /* 0x0800008004e2efae */ /* 0x0005e2000b901d4e */
[----:B------:R-:W-:Y:S01]  /*1370*/  IMAD.IADD R27, R11, 0x1, R12 ;  /* 0x000000010b1b7824 */ /* 0x000fe200078e020c */
[----:B------:R-:W-:-:S02]  /*1380*/  LOP3.LUT R0, R0, 0xc0, RZ, 0xc0, !PT ;  /* 0x000000c000007812 */ /* 0x000fc400078ec0ff */
[----:B------:R3:W-:Y:S04]  /*1390*/  @!P5 LDGSTS.E.BYPASS.LTC128B.128 [R226+0x6800], [R2.64] ;  /* 0x0680000002e2dfae */ /* 0x0007e8000b901d4e */
[----:B------:R3:W-:Y:S04]  /*13a0*/  @!P5 LDGSTS.E.BYPASS.LTC128B.128 [R226+0x7800], [R2.64+0x40] ;  /* 0x0780004002e2dfae */ /* 0x0007e8000b901d4e */
[----:B------:R3:W-:Y:S04]  /*13b0*/  @!P5 LDGSTS.E.BYPASS.LTC128B.128 [R226+0x8800], [R2.64+0x80] ;  /* 0x0880008002e2dfae */ /* 0x0007e8000b901d4e */
[----:B------:R-:W0:Y:S04]  /*13c0*/  LDGDEPBAR ;  /* 0x00000000000079af */ /* 0x000e280000000000 */
[----:B------:R-:W-:Y:S01]  /*13d0*/  STL.64 [R1], R26 ;  /* 0x0000001a01007387 */ /* 0x000fe20000100a00 */
[----:B--2---:R-:W-:-:S02]  /*13e0*/  IMAD.SHL.U32 R5, R22, 0x20, RZ ;  /* 0x0000002016057824 */ /* 0x004fc400078e00ff */
[----:B------:R-:W-:-:S03]  /*13f0*/  IMAD.SHL.U32 R4, R21, 0x8, RZ ;  /* 0x0000000815047824 */ /* 0x000fc600078e00ff */
[----:B------:R-:W-:Y:S02]  /*1400*/  LOP3.LUT R102, R5, 0xffffff00, RZ, 0xc0, !PT ;  /* 0xffffff0005667812 */ /* 0x000fe400078ec0ff */
[----:B------:R-:W-:Y:S02]  /*1410*/  LOP3.LUT R6, R0, 0x8, R4, 0xf8, !PT ;  /* 0x0000000800067812 */ /* 0x000fe400078ef804 */
[----:B------:R-:W-:Y:S01]  /*1420*/  SHF.R.U32.HI R5, RZ, 0x3, R0 ;  /* 0x00000003ff057819 */ /* 0x000fe20000011600 */
[----:B-1----:R-:W-:Y:S02]  /*1430*/  IMAD R8, R158, 0x200, R102 ;  /* 0x000002009e087824 */ /* 0x002fe400078e0266 */
[----:B---3--:R-:W-:Y:S01]  /*1440*/  IMAD.WIDE.U32 R2, R159, UR12, R26 ;  /* 0x0000000c9f027c25 */ /* 0x008fe2000f8e001a */
[----:B------:R-:W-:-:S04]  /*1450*/  DEPBAR.LE SB0, 0x0 ;  /* 0x000080000000791a */ /* 0x000fc80000000000 */
[----:B------:R-:W-:Y:S01]  /*1460*/  BAR.SYNC.DEFER_BLOCKING 0x0 ;  /* 0x0000000000007b1d */ /* 0x000fe20000010000 */
[----:B------:R-:W-:Y:S01]  /*1470*/  IMAD.IADD R0, R3, 0x1, R25 ;  /* 0x0000000103007824 */ /* 0x000fe200078e0219 */
[C---:B------:R-:W-:Y:S01]  /*1480*/  @!P4 LEA R4, P1, R2.reuse, c[0x0][0x170], 0x1 ;  /* 0x00005c000204ca11 */ /* 0x040fe200078208ff */
[----:B------:R-:W-:Y:S01]  /*1490*/  IMAD R8, R103, 0x20, R8 ;  /* 0x0000002067087824 */ /* 0x000fe200078e0208 */
[----:B------:R-:W-:Y:S02]  /*14a0*/  @!P3 IADD3 R3, P0, R2, UR4, RZ ;  /* 0x000000040203bc10 */ /* 0x000fe4000ff1e0ff */
[----:B------:R-:W-:Y:S02]  /*14b0*/  LOP3.LUT R157, R6, R5, RZ, 0x3c, !PT ;  /* 0x00000005069d7212 */ /* 0x000fe400078e3cff */
[----:B------:R-:W-:Y:S02]  /*14c0*/  @!P4 LEA.HI.X R5, R2, c[0x0][0x174], R0, 0x1, P1 ;  /* 0x00005d000205ca11 */ /* 0x000fe400008f0c00 */
[----:B------:R-:W-:Y:S01]  /*14d0*/  @!P3 IADD3.X R2, R0, UR5, RZ, P0, !PT ;  /* 0x000000050002bc10 */ /* 0x000fe200087fe4ff */
[----:B------:R-:W-:Y:S01]  /*14e0*/  IMAD.U32 R0, R7, 0x20, R14 ;  /* 0x0000002007007824 */ /* 0x000fe200078e000e */
[----:B------:R-:W-:-:S02]  /*14f0*/  @!P3 LEA R6, P0, R3, c[0x0][0x170], 0x1 ;  /* 0x00005c000306ba11 */ /* 0x000fc400078008ff */
[----:B------:R-:W-:Y:S01]  /*1500*/  LOP3.LUT P1, RZ, R16, 0x2, RZ, 0xc0, !PT ;  /* 0x0000000210ff7812 */ /* 0x000fe2000782c0ff */
[----:B------:R-:W-:Y:S01]  /*1510*/  IMAD.SHL.U32 R221, R0, 0x2, RZ ;  /* 0x0000000200dd7824 */ /* 0x000fe200078e00ff */
[----:B------:R-:W-:Y:S01]  /*1520*/  @!P3 LEA.HI.X R7, R3, c[0x0][0x174], R2, 0x1, P0 ;  /* 0x00005d000307ba11 */ /* 0x000fe200000f0c02 */
[----:B------:R-:W-:Y:S01]  /*1530*/  IMAD.IADD R2, R157, 0x1, R8 ;  /* 0x000000019d027824 */ /* 0x000fe200078e0208 */
[----:B------:R-:W-:-:S03]  /*1540*/  LOP3.LUT P0, RZ, R20, 0x2, RZ, 0xc0, !PT ;  /* 0x0000000214ff7812 */ /* 0x000fc6000780c0ff */
[----:B------:R-:W-:Y:S02]  /*1550*/  IMAD.SHL.U32 R224, R2, 0x2, RZ ;  /* 0x0000000202e07824 */ /* 0x000fe400078e00ff */
[----:B------:R-:W-:Y:S01]  /*1560*/  IMAD.MOV.U32 R2, RZ, RZ, 0x10 ;  /* 0x00000010ff027424 */ /* 0x000fe200078e00ff */
[----:B------:R-:W-:Y:S04]  /*1570*/  @P4 STS [R226+0x9000], RZ ;  /* 0x009000ffe2004388 */ /* 0x000fe80000000800 */
[----:B------:R-:W-:Y:S01]  /*1580*/  @P4 STS [R226+0x9004], RZ ;  /* 0x009004ffe2004388 */ /* 0x000fe20000000800 */
[C---:B------:R-:W-:Y:S02]  /*1590*/  SEL R0, R2.reuse, 0xfffffff0, !P0 ;  /* 0xfffffff002007807 */ /* 0x040fe40004000000 */
[----:B------:R-:W-:Y:S01]  /*15a0*/  SEL R2, R2, 0xfffffff0, !P1 ;  /* 0xfffffff002027807 */ /* 0x000fe20004800000 */
[----:B------:R-:W-:Y:S02]  /*15b0*/  @P4 STS.64 [R226+0x9008], RZ ;  /* 0x009008ffe2004388 */ /* 0x000fe40000000a00 */
[----:B------:R-:W-:-:S02]  /*15c0*/  IMAD R223, R0, 0x2, R221 ;  /* 0x0000000200df7824 */ /* 0x000fc400078e02dd */
[----:B------:R-:W-:Y:S01]  /*15d0*/  @P4 STS.128 [R226+0xa000], RZ ;  /* 0x00a000ffe2004388 */ /* 0x000fe20000000c00 */
[----:B------:R-:W-:-:S03]  /*15e0*/  IMAD R225, R2, 0x2, R224 ;  /* 0x0000000202e17824 */ /* 0x000fc600078e02e0 */
        /* <DEDUP_REMOVED lines=17> */
[----:B------:R-:W2:Y:S04]  /*1700*/  LDSM.16.M88.4 R8, [R224] ;  /* 0x00000000e008783b */ /* 0x000ea80000000200 */
[----:B------:R-:W-:Y:S04]  /*1710*/  LDSM.16.M88.4 R32, [R223+0x6000] ;  /* 0x00600000df20783b */ /* 0x000fe80000000200 */
[----:B------:R-:W-:Y:S04]  /*1720*/  LDSM.16.M88.4 R28, [R225] ;  /* 0x00000000e11c783b */ /* 0x000fe80000000200 */
[----:B------:R-:W-:Y:S04]  /*1730*/  LDSM.16.M88.4 R24, [R225+0x1000] ;  /* 0x00100000e118783b */ /* 0x000fe80000000200 */
[----:B------:R-:W-:Y:S04]  /*1740*/  LDSM.16.M88.4 R48, [R221+0x7000] ;  /* 0x00700000dd30783b */ /* 0x000fe80000000200 */
[----:B-1----:R-:W1:Y:S04]  /*1750*/  LDSM.16.M88.4 R4, [R224+0x1000] ;  /* 0x00100000e004783b */ /* 0x002e680000000200 */
[----:B------:R-:W3:Y:S04]  /*1760*/  LDSM.16.M88.4 R20, [R224+0x2000] ;  /* 0x00200000e014783b */ /* 0x000ee80000000200 */
[----:B------:R-:W4:Y:S04]  /*1770*/  LDSM.16.M88.4 R16, [R224+0x3000] ;  /* 0x00300000e010783b */ /* 0x000f280000000200 */
[----:B------:R-:W5:Y:S04]  /*1780*/  LDSM.16.M88.4 R72, [R221+0x6400] ;  /* 0x00640000dd48783b */ /* 0x000f680000000200 */
[----:B------:R-:W3:Y:S01]  /*1790*/  LDSM.16.M88.4 R80, [R221+0x6800] ;  /* 0x00680000dd50783b */ /* 0x000ee20000000200 */
[C---:B--2---:R-:W-:Y:S03]  /*17a0*/  HMMA.16816.F32 R36, R8.reuse, R12, RZ ;  /* 0x0000000c0824723c */ /* 0x044fe600000018ff */
[----:B------:R-:W2:Y:S04]  /*17b0*/  LDSM.16.M88.4 R76, [R221+0x6c00] ;  /* 0x006c0000dd4c783b */ /* 0x000ea80000000200 */
[----:B------:R-:W-:Y:S01]  /*17c0*/  LDSM.16.M88.4 R68, [R223+0x7000] ;  /* 0x00700000df44783b */ /* 0x000fe20000000200 */
[----:B------:R-:W-:Y:S03]  /*17d0*/  HMMA.16816.F32 R44, R8, R14, RZ ;  /* 0x0000000e082c723c */ /* 0x000fe600000018ff */
[----:B------:R-:W-:Y:S04]  /*17e0*/  LDSM.16.M88.4 R56, [R221+0x8000] ;  /* 0x00800000dd38783b */ /* 0x000fe80000000200 */
[----:B------:R-:W-:Y:S04]  /*17f0*/  LDSM.16.M88.4 R64, [R223+0x6400] ;  /* 0x00640000df40783b */ /* 0x000fe80000000200 */
[----:B------:R-:W-:Y:S01]  /*1800*/  LDSM.16.M88.4 R60, [R223+0x6800] ;  /* 0x00680000df3c783b */ /* 0x000fe20000000200 */
[----:B-1----:R-:W-:Y:S03]  /*1810*/  HMMA.16816.F32 R40, R4, R12, RZ ;  /* 0x0000000c0428723c */ /* 0x002fe600000018ff */
[----:B------:R-:W-:Y:S04]  /*1820*/  LDSM.16.M88.4 R88, [R223+0x8000] ;  /* 0x00800000df58783b */ /* 0x000fe80000000200 */
[----:B------:R-:W0:Y:S01]  /*1830*/  LDGDEPBAR ;  /* 0x00000000000079af */ /* 0x000e220000000000 */
[----:B------:R-:W-:Y:S08]  /*1840*/  HMMA.16816.F32 R36, R28, R32, R36 ;  /* 0x000000201c24723c */ /* 0x000ff00000001824 */
[----:B------:R-:W-:Y:S01]  /*1850*/  HMMA.16816.F32 R52, R4, R14, RZ ;  /* 0x0000000e0434723c */ /* 0x000fe200000018ff */
[----:B------:R-:W1:Y:S07]  /*1860*/  LDSM.16.M88.4 R12, [R225+0x2000] ;  /* 0x00200000e10c783b */ /* 0x000e6e0000000200 */
[----:B------:R-:W-:Y:S08]  /*1870*/  HMMA.16816.F32 R40, R24, R32, R40 ;  /* 0x000000201828723c */ /* 0x000ff00000001828 */
[----:B------:R-:W-:Y:S01]  /*1880*/  HMMA.16816.F32 R96, R28, R34, R44 ;  /* 0x000000221c60723c */ /* 0x000fe2000000182c */
[----:B------:R-:W1:Y:S07]  /*1890*/  LDSM.16.M88.4 R44, [R225+0x3000] ;  /* 0x00300000e12c783b */ /* 0x000e6e0000000200 */
[-C--:B---3--:R-:W-:Y:S08]  /*18a0*/  HMMA.16816.F32 R36, R20, R48.reuse, R36 ;  /* 0x000000301424723c */ /* 0x088ff00000001824 */
[----:B----4-:R-:W-:Y:S01]  /*18b0*/  HMMA.16816.F32 R92, R16, R48, R40 ;  /* 0x00000030105c723c */ /* 0x010fe20000001828 */
[----:B------:R-:W3:Y:S07]  /*18c0*/  LDSM.16.M88.4 R40, [R224+0x4000] ;  /* 0x00400000e028783b */ /* 0x000eee0000000200 */
[----:B------:R-:W-:Y:S01]  /*18d0*/  HMMA.16816.F32 R112, R24, R34, R52 ;  /* 0x000000221870723c */ /* 0x000fe20000001834 */
[----:B------:R-:W4:Y:S04]  /*18e0*/  LDSM.16.M88.4 R52, [R223+0x6c00] ;  /* 0x006c0000df34783b */ /* 0x000f280000000200 */
[----:B------:R-:W-:Y:S03]  /*18f0*/  LDSM.16.M88.4 R32, [R225+0x4000] ;  /* 0x00400000e120783b */ /* 0x000fe60000000200 */
[C---:B-----5:R-:W-:Y:S08]  /*1900*/  HMMA.16816.F32 R84, R4.reuse, R72, RZ ;  /* 0x000000480454723c */ /* 0x060ff000000018ff */
[C---:B------:R-:W-:Y:S08]  /*1910*/  HMMA.16816.F32 R120, R4.reuse, R80, RZ ;  /* 0x000000500478723c */ /* 0x040ff000000018ff */
[C---:B--2---:R-:W-:Y:S08]  /*1920*/  HMMA.16816.F32 R124, R4.reuse, R76, RZ ;  /* 0x0000004c047c723c */ /* 0x044ff000000018ff */
[C---:B------:R-:W-:Y:S08]  /*1930*/  HMMA.16816.F32 R128, R4.reuse, R74, RZ ;  /* 0x0000004a0480723c */ /* 0x040ff000000018ff */
[C---:B------:R-:W-:Y:S08]  /*1940*/  HMMA.16816.F32 R132, R4.reuse, R82, RZ ;  /* 0x000000520484723c */ /* 0x040ff000000018ff */
[----:B------:R-:W-:Y:S08]  /*1950*/  HMMA.16816.F32 R116, R4, R78, RZ ;  /* 0x0000004e0474723c */ /* 0x000ff000000018ff */
[----:B-1----:R-:W-:Y:S01]  /*1960*/  HMMA.16816.F32 R4, R12, R68, R36 ;  /* 0x000000440c04723c */ /* 0x002fe20000001824 */
[----:B------:R-:W1:Y:S07]  /*1970*/  LDSM.16.M88.4 R36, [R224+0x5000] ;  /* 0x00500000e024783b */ /* 0x000e6e0000000200 */
[C---:B------:R-:W-:Y:S08]  /*1980*/  HMMA.16816.F32 R108, R8.reuse, R72, RZ ;  /* 0x00000048086c723c */ /* 0x040ff000000018ff */
[C---:B------:R-:W-:Y:S08]  /*1990*/  HMMA.16816.F32 R148, R8.reuse, R74, RZ ;  /* 0x0000004a0894723c */ /* 0x040ff000000018ff */
[C---:B------:R-:W-:Y:S08]  /*19a0*/  HMMA.16816.F32 R104, R8.reuse, R80, RZ ;  /* 0x000000500868723c */ /* 0x040ff000000018ff */
[C---:B------:R-:W-:Y:S08]  /*19b0*/  HMMA.16816.F32 R144, R8.reuse, R82, RZ ;  /* 0x000000520890723c */ /* 0x040ff000000018ff */
[C---:B------:R-:W-:Y:S08]  /*19c0*/  HMMA.16816.F32 R140, R8.reuse, R76, RZ ;  /* 0x0000004c088c723c */ /* 0x040ff000000018ff */
[----:B------:R-:W-:Y:S08]  /*19d0*/  HMMA.16816.F32 R136, R8, R78, RZ ;  /* 0x0000004e0888723c */ /* 0x000ff000000018ff */
[-C--:B------:R-:W-:Y:S08]  /*19e0*/  HMMA.16816.F32 R112, R16, R50.reuse, R112 ;  /* 0x000000321070723c */ /* 0x080ff00000001870 */
[----:B------:R-:W-:Y:S01]  /*19f0*/  HMMA.16816.F32 R72, R20, R50, R96 ;  /* 0x000000321448723c */ /* 0x000fe20000001860 */
[----:B------:R-:W2:Y:S07]  /*1a00*/  LDSM.16.M88.4 R48, [R221+0x7400] ;  /* 0x00740000dd30783b */ /* 0x000eae0000000200 */
[----:B------:R-:W-:Y:S08]  /*1a10*/  HMMA.16816.F32 R8, R44, R68, R92 ;  /* 0x000000442c08723c */ /* 0x000ff0000000185c */
[----:B---3--:R-:W-:Y:S01]  /*1a20*/  HMMA.16816.F32 R76, R40, R56, R4 ;  /* 0x00000038284c723c */ /* 0x008fe20000001804 */
[----:B------:R-:W3:Y:S07]  /*1a30*/  LDSM.16.M88.4 R4, [R225+0x5000] ;  /* 0x00500000e104783b */ /* 0x000eee0000000200 */
[----:B------:R-:W-:Y:S08]  /*1a40*/  HMMA.16816.F32 R80, R28, R64, R108 ;  /* 0x000000401c50723c */ /* 0x000ff0000000186c */
[C---:B------:R-:W-:Y:S08]  /*1a50*/  HMMA.16816.F32 R152, R24.reuse, R60, R120 ;  /* 0x0000003c1898723c */ /* 0x040ff00000001878 */
[C---:B------:R-:W-:Y:S08]  /*1a60*/  HMMA.16816.F32 R96, R24.reuse, R64, R84 ;  /* 0x000000401860723c */ /* 0x040ff00000001854 */
[C---:B----4-:R-:W-:Y:S08]  /*1a70*/  HMMA.16816.F32 R124, R24.reuse, R52, R124 ;  /* 0x00000034187c723c */ /* 0x050ff0000000187c */
[C---:B------:R-:W-:Y:S08]  /*1a80*/  HMMA.16816.F32 R120, R24.reuse, R66, R128 ;  /* 0x000000421878723c */ /* 0x040ff00000001880 */
[C---:B------:R-:W-:Y:S08]  /*1a90*/  HMMA.16816.F32 R132, R24.reuse, R62, R132 ;  /* 0x0000003e1884723c */ /* 0x040ff00000001884 */
[----:B------:R-:W-:Y:S01]  /*1aa0*/  HMMA.16816.F32 R116, R24, R54, R116 ;  /* 0x000000361874723c */ /* 0x000fe20000001874 */
[----:B------:R-:W4:Y:S07]  /*1ab0*/  LDSM.16.M88.4 R24, [R223+0x7400] ;  /* 0x00740000df18783b */ /* 0x000f2e0000000200 */
[----:B-1----:R-:W-:Y:S08]  /*1ac0*/  HMMA.16816.F32 R8, R36, R56, R8 ;  /* 0x000000382408723c */ /* 0x002ff00000001808 */
[----:B------:R-:W-:Y:S08]  /*1ad0*/  HMMA.16816.F32 R72, R12, R70, R72 ;  /* 0x000000460c48723c */ /* 0x000ff00000001848 */
[----:B------:R-:W-:Y:S08]  /*1ae0*/  HMMA.16816.F32 R84, R32, R88, R76 ;  /* 0x000000582054723c */ /* 0x000ff0000000184c */
[C---:B------:R-:W-:Y:S08]  /*1af0*/  HMMA.16816.F32 R140, R28.reuse, R52, R140 ;  /* 0x000000341c8c723c */ /* 0x040ff0000000188c */
[----:B------:R-:W-:Y:S08]  /*1b00*/  HMMA.16816.F32 R136, R28, R54, R136 ;  /* 0x000000361c88723c */ /* 0x000ff00000001888 */
[----:B--2---:R-:W-:Y:S01]  /*1b10*/  HMMA.16816.F32 R52, R20, R48, R80 ;  /* 0x000000301434723c */ /* 0x004fe20000001850 */
[----:B------:R-:W-:-:S04]  /*1b20*/  FMUL.FTZ R0, R84, c[0x0][0x2ec] ;  /* 0x0000bb0054007a20 */ /* 0x000fc80000410000 */
[----:B------:R1:W-:Y:S03]  /*1b30*/  MUFU.TANH R129, R0 ;  /* 0x0000000000817308 */ /* 0x0003e60000002400 */
[----:B------:R-:W-:Y:S08]  /*1b40*/  HMMA.16816.F32 R68, R44, R70, R112 ;  /* 0x000000462c44723c */ /* 0x000ff00000001870 */
[----:B------:R-:W-:Y:S01]  /*1b50*/  HMMA.16816.F32 R104, R28, R60, R104 ;  /* 0x0000003c1c68723c */ /* 0x000fe20000001868 */
[----:B-1----:R-:W-:-:S07]  /*1b60*/  FMUL.FTZ R0, R85, c[0x0][0x2ec] ;  /* 0x0000bb0055007a20 */ /* 0x002fce0000410000 */
[C---:B------:R-:W-:Y:S01]  /*1b70*/  HMMA.16816.F32 R92, R28.reuse, R66, R148 ;  /* 0x000000421c5c723c */ /* 0x040fe20000001894 */
[----:B------:R1:W-:Y:S07]  /*1b80*/  MUFU.TANH R128, R0 ;  /* 0x0000000000807308 */ /* 0x0003ee0000002400 */
[----:B------:R-:W-:Y:S08]  /*1b90*/  HMMA.16816.F32 R144, R28, R62, R144 ;  /* 0x0000003e1c90723c */ /* 0x000ff00000001890 */
[----:B---3--:R-:W-:Y:S01]  /*1ba0*/  HMMA.16816.F32 R76, R4, R88, R8 ;  /* 0x00000058044c723c */ /* 0x008fe20000001808 */
[----:B------:R-:W2:Y:S01]  /*1bb0*/  LDSM.16.M88.4 R8, [R221+0x8400] ;  /* 0x00840000dd08783b */ /* 0x000ea20000000200 */
[----:B-1----:R-:W-:-:S06]  /*1bc0*/  FMUL.FTZ R0, R86, c[0x0][0x2ec] ;  /* 0x0000bb0056007a20 */ /* 0x002fcc0000410000 */
[----:B------:R-:W-:Y:S08]  /*1bd0*/  HMMA.16816.F32 R28, R40, R58, R72 ;  /* 0x0000003a281c723c */ /* 0x000ff00000001848 */
[----:B------:R-:W-:Y:S08]  /*1be0*/  HMMA.16816.F32 R80, R16, R48, R96 ;  /* 0x000000301050723c */ /* 0x000ff00000001860 */
[----:B----4-:R-:W-:Y:S01]  /*1bf0*/  HMMA.16816.F32 R60, R12, R24, R52 ;  /* 0x000000180c3c723c */ /* 0x010fe20000001834 */
[----:B------:R-:W1:Y:S07]  /*1c00*/  LDSM.16.M88.4 R52, [R223+0x8400] ;  /* 0x00840000df34783b */ /* 0x000e6e0000000200 */
[----:B------:R-:W-:Y:S08]  /*1c10*/  HMMA.16816.F32 R68, R36, R58, R68 ;  /* 0x0000003a2444723c */ /* 0x000ff00000001844 */
[----:B------:R-:W-:Y:S01]  /*1c20*/  HMMA.16816.F32 R72, R16, R50, R120 ;  /* 0x000000321048723c */ /* 0x000fe20000001878 */
[----:B------:R3:W-:Y:S07]  /*1c30*/  MUFU.TANH R122, R0 ;  /* 0x00000000007a7308 */ /* 0x0007ee0000002400 */
[----:B------:R-:W-:Y:S08]  /*1c40*/  HMMA.16816.F32 R64, R32, R90, R28 ;  /* 0x0000005a2040723c */ /* 0x000ff0000000181c */
[----:B------:R-:W-:Y:S01]  /*1c50*/  HMMA.16816.F32 R56, R20, R50, R92 ;  /* 0x000000321438723c */ /* 0x000fe2000000185c */
[----:B---3--:R-:W-:Y:S01]  /*1c60*/  FMUL.FTZ R0, R87, c[0x0][0x2ec] ;  /* 0x0000bb0057007a20 */ /* 0x008fe20000410000 */
[----:B------:R-:W3:Y:S03]  /*1c70*/  LDSM.16.M88.4 R48, [R221+0x7800] ;  /* 0x00780000dd30783b */ /* 0x000ee60000000200 */
[----:B------:R4:W5:Y:S03]  /*1c80*/  MUFU.TANH R115, R0 ;  /* 0x0000000000737308 */ /* 0x0009660000002400 */
[----:B------:R-:W-:Y:S08]  /*1c90*/  HMMA.16816.F32 R28, R44, R24, R80 ;  /* 0x000000182c1c723c */ /* 0x000ff00000001850 */
[----:B--2---:R-:W-:Y:S01]  /*1ca0*/  HMMA.16816.F32 R60, R40, R8, R60 ;  /* 0x00000008283c723c */ /* 0x004fe2000000183c */
[----:B----4-:R-:W-:-:S07]  /*1cb0*/  FMUL.FTZ R0, R76, c[0x0][0x2ec] ;  /* 0x0000bb004c007a20 */ /* 0x010fce0000410000 */
[----:B------:R-:W-:Y:S01]  /*1cc0*/  HMMA.16816.F32 R80, R4, R90, R68 ;  /* 0x0000005a0450723c */ /* 0x000fe20000001844 */
[----:B------:R2:W-:Y:S07]  /*1cd0*/  MUFU.TANH R121, R0 ;  /* 0x0000000000797308 */ /* 0x0005ee0000002400 */
[-C--:B------:R-:W-:Y:S08]  /*1ce0*/  HMMA.16816.F32 R68, R44, R26.reuse, R72 ;  /* 0x0000001a2c44723c */ /* 0x080ff00000001848 */
[----:B------:R-:W-:Y:S01]  /*1cf0*/  HMMA.16816.F32 R56, R12, R26, R56 ;  /* 0x0000001a0c38723c */ /* 0x000fe20000001838 */
[----:B--2---:R-:W-:-:S04]  /*1d00*/  FMUL.FTZ R0, R77, c[0x0][0x2ec] ;  /* 0x0000bb004d007a20 */ /* 0x004fc80000410000 */
[----:B------:R2:W4:Y:S03]  /*1d10*/  MUFU.TANH R114, R0 ;  /* 0x0000000000727308 */ /* 0x0005260000002400 */
[----:B------:R-:W-:Y:S01]  /*1d20*/  HMMA.16816.F32 R24, R36, R8, R28 ;  /* 0x000000082418723c */ /* 0x000fe2000000181c */
[----:B------:R-:W4:Y:S07]  /*1d30*/  LDSM.16.M88.4 R28, [R223+0x7800] ;  /* 0x00780000df1c783b */ /* 0x000f2e0000000200 */
[----:B-1----:R-:W-:Y:S01]  /*1d40*/  HMMA.16816.F32 R60, R32, R52, R60 ;  /* 0x00000034203c723c */ /* 0x002fe2000000183c */
[----:B--2---:R-:W-:-:S07]  /*1d50*/  FMUL.FTZ R0, R78, c[0x0][0x2ec] ;  /* 0x0000bb004e007a20 */ /* 0x004fce0000410000 */
[----:B------:R-:W-:Y:S01]  /*1d60*/  HMMA.16816.F32 R56, R40, R10, R56 ;  /* 0x0000000a2838723c */ /* 0x000fe20000001838 */
[----:B------:R1:W-:Y:S07]  /*1d70*/  MUFU.TANH R120, R0 ;  /* 0x0000000000787308 */ /* 0x0003ee0000002400 */
[----:B---3--:R-:W-:Y:S08]  /*1d80*/  HMMA.16816.F32 R84, R16, R48, R152 ;  /* 0x000000301054723c */ /* 0x008ff00000001898 */
[----:B------:R-:W-:Y:S01]  /*1d90*/  HMMA.16816.F32 R68, R36, R10, R68 ;  /* 0x0000000a2444723c */ /* 0x000fe20000001844 */
[----:B-1----:R-:W-:Y:S01]  /*1da0*/  FMUL.FTZ R0, R79, c[0x0][0x2ec] ;  /* 0x0000bb004f007a20 */ /* 0x002fe20000410000 */
[----:B------:R-:W-:Y:S03]  /*1db0*/  LDSM.16.M88.4 R8, [R221+0x7c00] ;  /* 0x007c0000dd08783b */ /* 0x000fe60000000200 */
[----:B------:R1:W2:Y:S03]  /*1dc0*/  MUFU.TANH R112, R0 ;  /* 0x0000000000707308 */ /* 0x0002a60000002400 */
[----:B------:R-:W-:Y:S01]  /*1dd0*/  HMMA.16816.F32 R76, R4, R52, R24 ;  /* 0x00000034044c723c */ /* 0x000fe20000001818 */
[----:B------:R-:W3:Y:S07]  /*1de0*/  LDSM.16.M88.4 R24, [R221+0x8800] ;  /* 0x00880000dd18783b */ /* 0x000eee0000000200 */
[----:B------:R-:W-:Y:S01]  /*1df0*/  HMMA.16816.F32 R72, R20, R50, R144 ;  /* 0x000000321448723c */ /* 0x000fe20000001890 */
[----:B-1----:R-:W-:-:S07]  /*1e00*/  FMUL.FTZ R0, R64, c[0x0][0x2ec] ;  /* 0x0000bb0040007a20 */ /* 0x002fce0000410000 */
[----:B------:R-:W-:Y:S01]  /*1e10*/  HMMA.16816.F32 R68, R4, R54, R68 ;  /* 0x000000360444723c */ /* 0x000fe20000001844 */
[----:B------:R1:W1:Y:S02]  /*1e20*/  MUFU.TANH R111, R0 ;  /* 0x00000000006f7308 */ /* 0x0002640000002400 */
[----:B-1----:R-:W-:-:S06]  /*1e30*/  FMUL.FTZ R0, R65, c[0x0][0x2ec] ;  /* 0x0000bb0041007a20 */ /* 0x002fcc0000410000 */
[----:B------:R1:W-:Y:S02]  /*1e40*/  MUFU.TANH R113, R0 ;  /* 0x0000000000717308 */ /* 0x0003e40000002400 */
[----:B-1----:R-:W-:-:S06]  /*1e50*/  FMUL.FTZ R0, R66, c[0x0][0x2ec] ;  /* 0x0000bb0042007a20 */ /* 0x002fcc0000410000 */
[----:B------:R1:W1:Y:S02]  /*1e60*/  MUFU.TANH R109, R0 ;  /* 0x00000000006d7308 */ /* 0x0002640000002400 */
[----:B-1----:R-:W-:Y:S02]  /*1e70*/  FMUL.FTZ R0, R67, c[0x0][0x2ec] ;  /* 0x0000bb0043007a20 */ /* 0x002fe40000410000 */
[----:B------:R-:W-:Y:S04]  /*1e80*/  HMMA.16816.F32 R64, R20, R48, R104 ;  /* 0x000000301440723c */ /* 0x000fe80000001868 */
[----:B------:R1:W-:Y:S02]  /*1e90*/  MUFU.TANH R110, R0 ;  /* 0x00000000006e7308 */ /* 0x0003e40000002400 */
[----:B-1----:R-:W-:-:S06]  /*1ea0*/  FMUL.FTZ R0, R80, c[0x0][0x2ec] ;  /* 0x0000bb0050007a20 */ /* 0x002fcc0000410000 */
[----:B------:R1:W1:Y:S11]  /*1eb0*/  MUFU.TANH R108, R0 ;  /* 0x00000000006c7308 */ /* 0x0002760000002400 */
[----:B------:R-:W-:Y:S01]  /*1ec0*/  @!UPT UIADD3 URZ, URZ, URZ, URZ ;  /* 0x0000003f3f3ff290 */ /* 0x000fe2000fffe03f */
[----:B----4-:R-:W-:Y:S01]  /*1ed0*/  HMMA.16816.F32 R64, R12, R28, R64 ;  /* 0x0000001c0c40723c */ /* 0x010fe20000001840 */
[----:B-1----:R-:W-:-:S04]  /*1ee0*/  FMUL.FTZ R0, R81, c[0x0][0x2ec] ;  /* 0x0000bb0051007a20 */ /* 0x002fc80000410000 */
[----:B------:R1:W-:Y:S02]  /*1ef0*/  MUFU.TANH R104, R0 ;  /* 0x0000000000687308 */ /* 0x0003e40000002400 */
[----:B-1----:R-:W-:-:S06]  /*1f00*/  FMUL.FTZ R0, R82, c[0x0][0x2ec] ;  /* 0x0000bb0052007a20 */ /* 0x002fcc0000410000 */
[----:B------:R1:W4:Y:S02]  /*1f10*/  MUFU.TANH R97, R0 ;  /* 0x0000000000617308 */ /* 0x0003240000002400 */
[----:B-1----:R-:W-:Y:S02]  /*1f20*/  FMUL.FTZ R0, R83, c[0x0][0x2ec] ;  /* 0x0000bb0053007a20 */ /* 0x002fe40000410000 */
[----:B------:R-:W-:Y:S01]  /*1f30*/  HMMA.16816.F32 R80, R16, R50, R132 ;  /* 0x000000321050723c */ /* 0x000fe20000001884 */
[----:B------:R-:W1:Y:S03]  /*1f40*/  LDSM.16.M88.4 R48, [R223+0x8800] ;  /* 0x00880000df30783b */ /* 0x000e660000000200 */
[----:B------:R2:W1:Y:S02]  /*1f50*/  MUFU.TANH R99, R0 ;  /* 0x0000000000637308 */ /* 0x0004640000002400 */
[----:B--2---:R-:W-:-:S06]  /*1f60*/  FMUL.FTZ R0, R60, c[0x0][0x2ec] ;  /* 0x0000bb003c007a20 */ /* 0x004fcc0000410000 */
[----:B------:R2:W1:Y:S02]  /*1f70*/  MUFU.TANH R96, R0 ;  /* 0x0000000000607308 */ /* 0x0004640000002400 */
[----:B--2---:R-:W-:-:S06]  /*1f80*/  FMUL.FTZ R0, R61, c[0x0][0x2ec] ;  /* 0x0000bb003d007a20 */ /* 0x004fcc0000410000 */
[----:B------:R2:W-:Y:S02]  /*1f90*/  MUFU.TANH R98, R0 ;  /* 0x0000000000627308 */ /* 0x0005e40000002400 */
[----:B--2---:R-:W-:-:S06]  /*1fa0*/  FMUL.FTZ R0, R62, c[0x0][0x2ec] ;  /* 0x0000bb003e007a20 */ /* 0x004fcc0000410000 */
[----:B------:R2:W1:Y:S02]  /*1fb0*/  MUFU.TANH R156, R0 ;  /* 0x00000000009c7308 */ /* 0x0004640000002400 */
[----:B--2---:R-:W-:Y:S02]  /*1fc0*/  FMUL.FTZ R0, R63, c[0x0][0x2ec] ;  /* 0x0000bb003f007a20 */ /* 0x004fe40000410000 */
[----:B------:R-:W-:Y:S04]  /*1fd0*/  HMMA.16816.F32 R60, R32, R54, R56 ;  /* 0x00000036203c723c */ /* 0x000fe80000001838 */
[----:B------:R2:W-:Y:S04]  /*1fe0*/  MUFU.TANH R169, R0 ;  /* 0x0000000000a97308 */ /* 0x0005e80000002400 */
[----:B------:R-:W-:Y:S08]  /*1ff0*/  HMMA.16816.F32 R56, R44, R28, R84 ;  /* 0x0000001c2c38723c */ /* 0x000ff00000001854 */
[----:B---3--:R-:W-:Y:S01]  /*2000*/  HMMA.16816.F32 R52, R40, R24, R64 ;  /* 0x000000182834723c */ /* 0x008fe20000001840 */
[----:B--2---:R-:W-:-:S04]  /*2010*/  FMUL.FTZ R0, R76, c[0x0][0x2ec] ;  /* 0x0000bb004c007a20 */ /* 0x004fc80000410000 */
[----:B------:R2:W3:Y:S03]  /*2020*/  MUFU.TANH R94, R0 ;  /* 0x00000000005e7308 */ /* 0x0004e60000002400 */
[----:B------:R-:W-:Y:S01]  /*2030*/  HMMA.16816.F32 R84, R16, R10, R116 ;  /* 0x0000000a1054723c */ /* 0x000fe20000001874 */
[----:B--2---:R-:W-:-:S04]  /*2040*/  FMUL.FTZ R0, R77, c[0x0][0x2ec] ;  /* 0x0000bb004d007a20 */ /* 0x004fc80000410000 */
[----:B------:R2:W-:Y:S02]  /*2050*/  MUFU.TANH R95, R0 ;  /* 0x00000000005f7308 */ /* 0x0005e40000002400 */
[----:B--2---:R-:W-:-:S06]  /*2060*/  FMUL.FTZ R0, R78, c[0x0][0x2ec] ;  /* 0x0000bb004e007a20 */ /* 0x004fcc0000410000 */
[----:B------:R2:W1:Y:S02]  /*2070*/  MUFU.TANH R105, R0 ;  /* 0x0000000000697308 */ /* 0x0004640000002400 */
[----:B--2---:R-:W-:Y:S02]  /*2080*/  FMUL.FTZ R0, R79, c[0x0][0x2ec] ;  /* 0x0000bb004f007a20 */ /* 0x004fe40000410000 */
[----:B------:R-:W-:Y:S04]  /*2090*/  HMMA.16816.F32 R76, R16, R8, R124 ;  /* 0x00000008104c723c */ /* 0x000fe8000000187c */
[----:B------:R2:W2:Y:S04]  /*20a0*/  MUFU.TANH R93, R0 ;  /* 0x00000000005d7308 */ /* 0x0004a80000002400 */
[----:B------:R-:W-:Y:S08]  /*20b0*/  HMMA.16816.F32 R16, R36, R24, R56 ;  /* 0x000000182410723c */ /* 0x000ff00000001838 */
[----:B-1----:R-:W-:Y:S01]  /*20c0*/  HMMA.16816.F32 R56, R32, R48, R52 ;  /* 0x000000302038723c */ /* 0x002fe20000001834 */
[----:B--2---:R-:W-:-:S04]  /*20d0*/  FMUL.FTZ R0, R60, c[0x0][0x2ec] ;  /* 0x0000bb003c007a20 */ /* 0x004fc80000410000 */
[----:B------:R1:W2:Y:S03]  /*20e0*/  MUFU.TANH R92, R0 ;  /* 0x00000000005c7308 */ /* 0x0002a60000002400 */
[-C--:B------:R-:W-:Y:S01]  /*20f0*/  HMMA.16816.F32 R52, R12, R30.reuse, R72 ;  /* 0x0000001e0c34723c */ /* 0x080fe20000001848 */
[----:B------:R-:W2:Y:S07]  /*2100*/  LDSM.16.M88.4 R72, [R223+0x7c00] ;  /* 0x007c0000df48783b */ /* 0x000eae0000000200 */
[----:B------:R-:W-:Y:S01]  /*2110*/  HMMA.16816.F32 R28, R44, R30, R80 ;  /* 0x0000001e2c1c723c */ /* 0x000fe20000001850 */
[----:B-1----:R-:W-:-:S07]  /*2120*/  FMUL.FTZ R0, R61, c[0x0][0x2ec] ;  /* 0x0000bb003d007a20 */ /* 0x002fce0000410000 */
[----:B------:R-:W-:Y:S01]  /*2130*/  HMMA.16816.F32 R64, R4, R48, R16 ;  /* 0x000000300440723c */ /* 0x000fe20000001810 */
[----:B------:R-:W-:Y:S01]  /*2140*/  FMUL.FTZ R3, R58, c[0x0][0x2ec] ;  /* 0x0000bb003a037a20 */ /* 0x000fe20000410000 */
[----:B------:R1:W-:Y:S06]  /*2150*/  MUFU.TANH R106, R0 ;  /* 0x00000000006a7308 */ /* 0x0003ec0000002400 */
[-C--:B------:R-:W-:Y:S01]  /*2160*/  HMMA.16816.F32 R16, R40, R26.reuse, R52 ;  /* 0x0000001a2810723c */ /* 0x080fe20000001834 */
[----:B------:R-:W2:Y:S01]  /*2170*/  LDSM.16.M88.4 R52, [R221+0x8c00] ;  /* 0x008c0000dd34783b */ /* 0x000ea20000000200 */
[----:B------:R3:W-:Y:S06]  /*2180*/  MUFU.TANH R186, R3 ;  /* 0x0000000300ba7308 */ /* 0x0007ec0000002400 */
[----:B------:R-:W-:Y:S01]  /*2190*/  HMMA.16816.F32 R28, R36, R26, R28 ;  /* 0x0000001a241c723c */ /* 0x000fe2000000181c */
[----:B-1----:R-:W-:-:S04]  /*21a0*/  FMUL.FTZ R0, R62, c[0x0][0x2ec] ;  /* 0x0000bb003e007a20 */ /* 0x002fc80000410000 */
[----:B------:R1:W1:Y:S01]  /*21b0*/  MUFU.TANH R91, R0 ;  /* 0x00000000005b7308 */ /* 0x0002620000002400 */
[----:B---3--:R-:W-:Y:S02]  /*21c0*/  IMAD R3, R158, 0x10, R162 ;  /* 0x000000109e037824 */ /* 0x008fe400078e02a2 */
[----:B-1----:R-:W-:Y:S02]  /*21d0*/  FMUL.FTZ R0, R63, c[0x0][0x2ec] ;  /* 0x0000bb003f007a20 */ /* 0x002fe40000410000 */
[C---:B------:R-:W-:Y:S03]  /*21e0*/  HMMA.16816.F32 R60, R20.reuse, R8, R140 ;  /* 0x00000008143c723c */ /* 0x040fe6000000188c */
[----:B------:R1:W-:Y:S04]  /*21f0*/  MUFU.TANH R107, R0 ;  /* 0x00000000006b7308 */ /* 0x0003e80000002400 */
[----:B------:R-:W-:Y:S01]  /*2200*/  FMUL.FTZ R8, R59, c[0x0][0x2ec] ;  /* 0x0000bb003b087a20 */ /* 0x000fe20000410000 */
[----:B------:R-:W-:Y:S03]  /*2210*/  HMMA.16816.F32 R20, R20, R10, R136 ;  /* 0x0000000a1414723c */ /* 0x000fe60000001888 */
[----:B------:R3:W-:Y:S04]  /*2220*/  MUFU.TANH R187, R8 ;  /* 0x0000000800bb7308 */ /* 0x0007e80000002400 */
[----:B------:R-:W-:-:S02]  /*2230*/  FMUL.FTZ R10, R67, c[0x0][0x2ec] ;  /* 0x0000bb00430a7a20 */ /* 0x000fc40000410000 */
[----:B-1----:R-:W-:Y:S02]  /*2240*/  FMUL.FTZ R0, R68, c[0x0][0x2ec] ;  /* 0x0000bb0044007a20 */ /* 0x002fe40000410000 */
[----:B------:R-:W-:Y:S01]  /*2250*/  MUFU.TANH R82, R10 ;  /* 0x0000000a00527308 */ /* 0x000fe20000002400 */
[----:B------:R-:W-:-:S04]  /*2260*/  IMAD R68, R103, 0x20, R102 ;  /* 0x0000002067447824 */ /* 0x000fc800078e0266 */
[----:B--2---:R-:W-:Y:S03]  /*2270*/  HMMA.16816.F32 R24, R12, R72, R60 ;  /* 0x000000480c18723c */ /* 0x004fe6000000183c */
[----:B------:R1:W2:Y:S01]  /*2280*/  MUFU.TANH R89, R0 ;  /* 0x0000000000597308 */ /* 0x0002a20000002400 */
[----:B---3--:R-:W-:-:S04]  /*2290*/  FMUL.FTZ R8, R64, c[0x0][0x2ec] ;  /* 0x0000bb0040087a20 */ /* 0x008fc80000410000 */
[----:B------:R-:W-:Y:S01]  /*22a0*/  HMMA.16816.F32 R60, R12, R74, R20 ;  /* 0x0000004a0c3c723c */ /* 0x000fe20000001814 */
[----:B------:R-:W3:Y:S01]  /*22b0*/  LDSM.16.M88.4 R20, [R223+0x8c00] ;  /* 0x008c0000df14783b */ /* 0x000ee20000000200 */
[----:B------:R-:W-:-:S04]  /*22c0*/  DEPBAR.LE SB0, 0x0 ;  /* 0x000080000000791a */ /* 0x000fc80000000000 */
[----:B------:R2:W-:Y:S01]  /*22d0*/  MUFU.TANH R171, R8 ;  /* 0x0000000800ab7308 */ /* 0x0005e20000002400 */
[----:B-1----:R-:W-:-:S07]  /*22e0*/  FMUL.FTZ R0, R69, c[0x0][0x2ec] ;  /* 0x0000bb0045007a20 */ /* 0x002fce0000410000 */
[----:B------:R1:W-:Y:S02]  /*22f0*/  MUFU.TANH R90, R0 ;  /* 0x00000000005a7308 */ /* 0x0003e40000002400 */
[----:B------:R-:W-:Y:S01]  /*2300*/  HMMA.16816.F32 R24, R40, R52, R24 ;  /* 0x000000342818723c */ /* 0x000fe20000001818 */
[----:B--2---:R-:W-:-:S07]  /*2310*/  FMUL.FTZ R8, R66, c[0x0][0x2ec] ;  /* 0x0000bb0042087a20 */ /* 0x004fce0000410000 */
[----:B------:R-:W-:Y:S01]  /*2320*/  HMMA.16816.F32 R40, R40, R54, R60 ;  /* 0x000000362828723c */ /* 0x000fe2000000183c */
[----:B------:R-:W-:Y:S01]  /*2330*/  MUFU.TANH R13, R8 ;  /* 0x00000008000d7308 */ /* 0x000fe20000002400 */
[----:B-1----:R-:W-:-:S07]  /*2340*/  FMUL.FTZ R0, R70, c[0x0][0x2ec] ;  /* 0x0000bb0046007a20 */ /* 0x002fce0000410000 */
[----:B------:R1:W2:Y:S07]  /*2350*/  MUFU.TANH R88, R0 ;  /* 0x0000000000587308 */ /* 0x0002ae0000002400 */
[----:B---3--:R-:W-:Y:S01]  /*2360*/  HMMA.16816.F32 R24, R32, R20, R24 ;  /* 0x000000142018723c */ /* 0x008fe20000001818 */
[----:B-1----:R-:W-:-:S04]  /*2370*/  FMUL.FTZ R0, R71, c[0x0][0x2ec] ;  /* 0x0000bb0047007a20 */ /* 0x002fc80000410000 */
[----:B------:R1:W-:Y:S11]  /*2380*/  MUFU.TANH R83, R0 ;  /* 0x0000000000537308 */ /* 0x0003f60000002400 */
[----:B------:R-:W-:Y:S08]  /*2390*/  @!UPT UIADD3 URZ, URZ, URZ, URZ ;  /* 0x0000003f3f3ff290 */ /* 0x000ff0000fffe03f */
[----:B------:R-:W-:Y:S02]  /*23a0*/  FMUL.FTZ R27, R27, c[0x0][0x2ec] ;  /* 0x0000bb001b1b7a20 */ /* 0x000fe40000410000 */
[----:B-1----:R-:W-:-:S04]  /*23b0*/  FMUL.FTZ R0, R56, c[0x0][0x2ec] ;  /* 0x0000bb0038007a20 */ /* 0x002fc80000410000 */
[----:B------:R-:W-:Y:S08]  /*23c0*/  MUFU.TANH R27, R27 ;  /* 0x0000001b001b7308 */ /* 0x000ff00000002400 */
[----:B------:R1:W-:Y:S02]  /*23d0*/  MUFU.TANH R184, R0 ;  /* 0x0000000000b87308 */ /* 0x0003e40000002400 */
[----:B-1----:R-:W-:-:S02]  /*23e0*/  FMUL.FTZ R0, R57, c[0x0][0x2ec] ;  /* 0x0000bb0039007a20 */ /* 0x002fc40000410000 */
[-C--:B------:R-:W-:Y:S04]  /*23f0*/  HMMA.16816.F32 R56, R32, R50.reuse, R16 ;  /* 0x000000322038723c */ /* 0x080fe80000001810 */
[----:B------:R1:W3:Y:S04]  /*2400*/  MUFU.TANH R181, R0 ;  /* 0x0000000000b57308 */ /* 0x0002e80000002400 */
[----:B------:R-:W-:Y:S08]  /*2410*/  HMMA.16816.F32 R48, R4, R50, R28 ;  /* 0x000000320430723c */ /* 0x000ff0000000181c */
[----:B------:R-:W-:Y:S01]  /*2420*/  HMMA.16816.F32 R28, R44, R72, R76 ;  /* 0x000000482c1c723c */ /* 0x000fe2000000184c */
[----:B-1----:R-:W-:-:S05]  /*2430*/  LOP3.LUT R0, R161, 0xffffffe0, RZ, 0xc0, !PT ;  /* 0xffffffe0a1007812 */ /* 0x002fca00078ec0ff */
[C---:B------:R-:W-:Y:S02]  /*2440*/  IMAD.IADD R0, R160.reuse, 0x1, -R0 ;  /* 0x00000001a0007824 */ /* 0x040fe400078e0a00 */
[----:B------:R-:W-:Y:S01]  /*2450*/  HMMA.16816.F32 R44, R44, R74, R84 ;  /* 0x0000004a2c2c723c */ /* 0x000fe20000001854 */
[----:B------:R-:W-:Y:S02]  /*2460*/  IMAD.SHL.U32 R160, R160, 0x2, RZ ;  /* 0x00000002a0a07824 */ /* 0x000fe400078e00ff */
[----:B------:R-:W-:-:S04]  /*2470*/  SHF.R.S32.HI R9, RZ, 0x1f, R0 ;  /* 0x0000001fff097819 */ /* 0x000fc80000011400 */
[----:B------:R-:W-:Y:S01]  /*2480*/  LEA.HI R0, R9, R0, RZ, 0x2 ;  /* 0x0000000009007211 */ /* 0x000fe200078f10ff */
[----:B------:R-:W-:Y:S01]  /*2490*/  FMUL.FTZ R12, R49, c[0x0][0x2ec] ;  /* 0x0000bb00310c7a20 */ /* 0x000fe20000410000 */
[----:B------:R-:W-:Y:S01]  /*24a0*/  LOP3.LUT R9, R160, 0x6, RZ, 0xc0, !PT ;  /* 0x00000006a0097812 */ /* 0x000fe200078ec0ff */
[----:B------:R-:W-:Y:S01]  /*24b0*/  HMMA.16816.F32 R32, R32, R22, R40 ;  /* 0x000000162020723c */ /* 0x000fe20000001828 */
[----:B------:R-:W-:-:S04]  /*24c0*/  SHF.R.S32.HI R163, RZ, 0x2, R0 ;  /* 0x00000002ffa37819 */ /* 0x000fc80000011400 */
[----:B------:R-:W-:Y:S01]  /*24d0*/  IADD3 R0, R3, 0x1, R163 ;  /* 0x0000000103007810 */ /* 0x000fe20007ffe0a3 */
[----:B------:R-:W-:Y:S01]  /*24e0*/  FMUL.FTZ R3, R65, c[0x0][0x2ec] ;  /* 0x0000bb0041037a20 */ /* 0x000fe20000410000 */
[----:B------:R1:W-:Y:S02]  /*24f0*/  STL [R1+0x6c], R163 ;  /* 0x00006ca301007387 */ /* 0x0003e40000100800 */
[----:B------:R-:W-:Y:S01]  /*2500*/  IADD3 R0, R100, R0, -R101 ;  /* 0x0000000064007210 */ /* 0x000fe20007ffe865 */
[----:B------:R2:W1:Y:S11]  /*2510*/  MUFU.TANH R172, R3 ;  /* 0x0000000300ac7308 */ /* 0x0004760000002400 */
[----:B------:R-:W-:Y:S03]  /*2520*/  @!UPT UIADD3 URZ, URZ, URZ, URZ ;  /* 0x0000003f3f3ff290 */ /* 0x000fe6000fffe03f */
[----:B------:R-:W-:Y:S01]  /*2530*/  FMUL.FTZ R32, R32, c[0x0][0x2ec] ;  /* 0x0000bb0020207a20 */ /* 0x000fe20000410000 */
[----:B--2---:R-:W-:Y:S01]  /*2540*/  IADD3 R3, R0, c[0x0][0x2e8], RZ ;  /* 0x0000ba0000037a10 */ /* 0x004fe20007ffe0ff */
[----:B------:R-:W-:-:S03]  /*2550*/  IMAD R0, R159, 0x40, R9 ;  /* 0x000000409f007824 */ /* 0x000fc600078e0209 */
[C---:B------:R-:W-:Y:S01]  /*2560*/  IADD3 R8, R3.reuse, 0x8, RZ ;  /* 0x0000000803087810 */ /* 0x040fe20007ffe0ff */
[----:B------:R-:W-:Y:S01]  /*2570*/  MUFU.TANH R32, R32 ;  /* 0x0000002000207308 */ /* 0x000fe20000002400 */
[CC--:B------:R-:W-:Y:S02]  /*2580*/  IMNMX R14, R3.reuse, R100.reuse, PT ;  /* 0x00000064030e7217 */ /* 0x0c0fe40003800200 */
[C---:B------:R-:W-:Y:S02]  /*2590*/  IADD3 R9, R3.reuse, 0x40, RZ ;  /* 0x0000004003097810 */ /* 0x040fe40007ffe0ff */
[----:B------:R-:W-:Y:S02]  /*25a0*/  IADD3 R3, R3, 0x48, RZ ;  /* 0x0000004803037810 */ /* 0x000fe40007ffe0ff */
[-C--:B------:R-:W-:Y:S02]  /*25b0*/  IMNMX R15, R8, R100.reuse, PT ;  /* 0x00000064080f7217 */ /* 0x080fe40003800200 */
[-C--:B------:R-:W-:Y:S01]  /*25c0*/  IMNMX R17, R9, R100.reuse, PT ;  /* 0x0000006409117217 */ /* 0x080fe20003800200 */
[----:B------:R-:W-:Y:S01]  /*25d0*/  FMUL.FTZ R9, R56, c[0x0][0x2ec] ;  /* 0x0000bb0038097a20 */ /* 0x000fe20000410000 */
[----:B------:R-:W-:-:S02]  /*25e0*/  IMNMX R16, R3, R100, PT ;  /* 0x0000006403107217 */ /* 0x000fc40003800200 */
[C---:B------:R-:W-:Y:S01]  /*25f0*/  IADD3 R8, R0.reuse, 0x1, RZ ;  /* 0x0000000100087810 */ /* 0x040fe20007ffe0ff */
[----:B------:R2:W1:Y:S01]  /*2600*/  MUFU.TANH R80, R9 ;  /* 0x0000000900507308 */ /* 0x0004620000002400 */
[----:B------:R-:W-:Y:S02]  /*2610*/  IADD3 R3, R0, 0x8, RZ ;  /* 0x0000000800037810 */ /* 0x000fe40007ffe0ff */
[C---:B------:R-:W-:Y:S02]  /*2620*/  ISETP.GE.AND P1, PT, R8.reuse, R14, PT ;  /* 0x0000000e0800720c */ /* 0x040fe40003f26270 */
[C---:B------:R-:W-:Y:S02]  /*2630*/  ISETP.GE.AND P0, PT, R8.reuse, R15, PT ;  /* 0x0000000f0800720c */ /* 0x040fe40003f06270 */
[C---:B------:R-:W-:Y:S02]  /*2640*/  ISETP.GE.AND P4, PT, R8.reuse, R17, PT ;  /* 0x000000110800720c */ /* 0x040fe40003f86270 */
[----:B------:R-:W-:Y:S01]  /*2650*/  ISETP.GE.AND P2, PT, R8, R16, PT ;  /* 0x000000100800720c */ /* 0x000fe20003f46270 */
[----:B------:R-:W-:Y:S01]  /*2660*/  FMUL.FTZ R8, R57, c[0x0][0x2ec] ;  /* 0x0000bb0039087a20 */ /* 0x000fe20000410000 */
[----:B------:R-:W-:-:S02]  /*2670*/  ISETP.GE.AND P6, PT, R3, R14, PT ;  /* 0x0000000e0300720c */ /* 0x000fc40003fc6270 */
[----:B-----5:R-:W-:Y:S01]  /*2680*/  FSEL R66, R115, -INF , !P0 ;  /* 0xff80000073427808 */ /* 0x020fe20004000000 */
[----:B------:R5:W-:Y:S01]  /*2690*/  MUFU.TANH R81, R8 ;  /* 0x0000000800517308 */ /* 0x000be20000002400 */
[----:B------:R-:W-:Y:S01]  /*26a0*/  FSEL R56, R114, -INF , !P4 ;  /* 0xff80000072387808 */ /* 0x000fe20006000000 */
[----:B--2---:R-:W-:Y:S01]  /*26b0*/  FMUL.FTZ R9, R59, c[0x0][0x2ec] ;  /* 0x0000bb003b097a20 */ /* 0x004fe20000410000 */
[----:B------:R-:W-:Y:S02]  /*26c0*/  FSEL R57, R112, -INF , !P2 ;  /* 0xff80000070397808 */ /* 0x000fe40005000000 */
[----:B------:R-:W-:Y:S02]  /*26d0*/  FSEL R65, R111, -INF , !P6 ;  /* 0xff8000006f417808 */ /* 0x000fe40007000000 */
[----:B------:R-:W-:Y:S01]  /*26e0*/  FSEL R64, R128, -INF , !P1 ;  /* 0xff80000080407808 */ /* 0x000fe20004800000 */
[----:B------:R-:W-:Y:S01]  /*26f0*/  MUFU.TANH R71, R9 ;  /* 0x0000000900477308 */ /* 0x000fe20000002400 */
[----:B------:R-:W-:Y:S01]  /*2700*/  BAR.SYNC.DEFER_BLOCKING 0x0 ;  /* 0x0000000000007b1d */ /* 0x000fe20000010000 */
[----:B------:R-:W-:-:S02]  /*2710*/  ISETP.GE.AND P5, PT, R3, R15, PT ;  /* 0x0000000f0300720c */ /* 0x000fc40003fa6270 */
[C---:B------:R-:W-:Y:S02]  /*2720*/  ISETP.GE.AND P3, PT, R3.reuse, R17, PT ;  /* 0x000000110300720c */ /* 0x040fe40003f66270 */
[----:B------:R-:W-:Y:S01]  /*2730*/  ISETP.GE.AND P1, PT, R3, R16, PT ;  /* 0x000000100300720c */ /* 0x000fe20003f26270 */
[----:B------:R-:W-:Y:S01]  /*2740*/  FMUL.FTZ R3, R58, c[0x0][0x2ec] ;  /* 0x0000bb003a037a20 */ /* 0x000fe20000410000 */
[----:B-----5:R-:W-:Y:S02]  /*2750*/  IADD3 R8, R0, 0x9, RZ ;  /* 0x0000000900087810 */ /* 0x020fe40007ffe0ff */
[----:B------:R-:W-:Y:S01]  /*2760*/  FSEL R67, R109, -INF , !P5 ;  /* 0xff8000006d437808 */ /* 0x000fe20006800000 */
[----:B------:R2:W5:Y:S01]  /*2770*/  MUFU.TANH R70, R3 ;  /* 0x0000000300467308 */ /* 0x0005620000002400 */
[C---:B------:R-:W-:Y:S02]  /*2780*/  ISETP.GE.AND P0, PT, R8.reuse, R14, PT ;  /* 0x0000000e0800720c */ /* 0x040fe40003f06270 */
[----:B------:R-:W-:-:S02]  /*2790*/  ISETP.GE.AND P4, PT, R8, R15, PT ;  /* 0x0000000f0800720c */ /* 0x000fc40003f86270 */
[C---:B------:R-:W-:Y:S02]  /*27a0*/  ISETP.GE.AND P2, PT, R8.reuse, R17, PT ;  /* 0x000000110800720c */ /* 0x040fe40003f46270 */
[----:B------:R-:W-:Y:S01]  /*27b0*/  ISETP.GE.AND P6, PT, R8, R16, PT ;  /* 0x000000100800720c */ /* 0x000fe20003fc6270 */
[----:B------:R-:W-:Y:S01]  /*27c0*/  FMUL.FTZ R8, R48, c[0x0][0x2ec] ;  /* 0x0000bb0030087a20 */ /* 0x000fe20000410000 */
[----:B------:R-:W-:Y:S02]  /*27d0*/  FSEL R48, R108, -INF , !P3 ;  /* 0xff8000006c307808 */ /* 0x000fe40005800000 */
[----:B----4-:R-:W-:Y:S01]  /*27e0*/  FSEL R58, R97, -INF , !P1 ;  /* 0xff800000613a7808 */ /* 0x010fe20004800000 */
[----:B------:R4:W1:Y:S01]  /*27f0*/  MUFU.TANH R69, R8 ;  /* 0x0000000800457308 */ /* 0x0008620000002400 */
[----:B------:R-:W-:Y:S02]  /*2800*/  FSEL R59, R113, -INF , !P0 ;  /* 0xff800000713b7808 */ /* 0x000fe40004000000 */
[----:B------:R-:W-:-:S02]  /*2810*/  FSEL R49, R99, -INF , !P6 ;  /* 0xff80000063317808 */ /* 0x000fc40007000000 */
[----:B--2---:R-:W-:-:S04]  /*2820*/  IADD3 R3, R0, 0x10, RZ ;  /* 0x0000001000037810 */ /* 0x004fc80007ffe0ff */
[C---:B------:R-:W-:Y:S02]  /*2830*/  ISETP.GE.AND P5, PT, R3.reuse, R14, PT ;  /* 0x0000000e0300720c */ /* 0x040fe40003fa6270 */
[C---:B------:R-:W-:Y:S02]  /*2840*/  ISETP.GE.AND P3, PT, R3.reuse, R15, PT ;  /* 0x0000000f0300720c */ /* 0x040fe40003f66270 */
[C---:B------:R-:W-:Y:S02]  /*2850*/  ISETP.GE.AND P1, PT, R3.reuse, R17, PT ;  /* 0x000000110300720c */ /* 0x040fe40003f26270 */
[----:B------:R-:W-:Y:S01]  /*2860*/  ISETP.GE.AND P0, PT, R3, R16, PT ;  /* 0x000000100300720c */ /* 0x000fe20003f06270 */
[----:B----4-:R-:W-:Y:S01]  /*2870*/  HMMA.16816.F32 R8, R36, R52, R28 ;  /* 0x000000342408723c */ /* 0x010fe2000000181c */
[----:B------:R-:W-:Y:S01]  /*2880*/  IADD3 R3, R0, 0x11, RZ ;  /* 0x0000001100037810 */ /* 0x000fe20007ffe0ff */
[----:B------:R2:W-:Y:S01]  /*2890*/  MUFU.TANH R31, R12 ;  /* 0x0000000c001f7308 */ /* 0x0005e20000002400 */
[----:B------:R-:W-:-:S02]  /*28a0*/  FSEL R137, R96, -INF , !P5 ;  /* 0xff80000060897808 */ /* 0x000fc40006800000 */
[C---:B------:R-:W-:Y:S02]  /*28b0*/  ISETP.GE.AND P6, PT, R3.reuse, R17, PT ;  /* 0x000000110300720c */ /* 0x040fe40003fc6270 */
[----:B------:R-:W-:Y:S01]  /*28c0*/  FSEL R52, R110, -INF , !P4 ;  /* 0xff8000006e347808 */ /* 0x000fe20006000000 */
[----:B------:R-:W-:Y:S01]  /*28d0*/  HMMA.16816.F32 R36, R36, R54, R44 ;  /* 0x000000362424723c */ /* 0x000fe2000000182c */
[----:B------:R-:W-:Y:S02]  /*28e0*/  FSEL R28, R104, -INF , !P2 ;  /* 0xff800000681c7808 */ /* 0x000fe40005000000 */
[C---:B------:R-:W-:Y:S02]  /*28f0*/  ISETP.GE.AND P4, PT, R3.reuse, R14, PT ;  /* 0x0000000e0300720c */ /* 0x040fe40003f86270 */
[C---:B------:R-:W-:Y:S02]  /*2900*/  ISETP.GE.AND P2, PT, R3.reuse, R15, PT ;  /* 0x0000000f0300720c */ /* 0x040fe40003f46270 */
[----:B------:R-:W-:-:S02]  /*2910*/  ISETP.GE.AND P5, PT, R3, R16, PT ;  /* 0x000000100300720c */ /* 0x000fc40003fa6270 */
[----:B------:R-:W-:Y:S01]  /*2920*/  IADD3 R3, R0, 0x18, RZ ;  /* 0x0000001800037810 */ /* 0x000fe20007ffe0ff */
[----:B--2---:R-:W-:Y:S01]  /*2930*/  FMUL.FTZ R12, R50, c[0x0][0x2ec] ;  /* 0x0000bb00320c7a20 */ /* 0x004fe20000410000 */
[----:B------:R-:W-:Y:S02]  /*2940*/  FSEL R156, R156, -INF , !P3 ;  /* 0xff8000009c9c7808 */ /* 0x000fe40005800000 */
[----:B------:R-:W-:Y:S01]  /*2950*/  FSEL R53, R94, -INF , !P1 ;  /* 0xff8000005e357808 */ /* 0x000fe20004800000 */
[----:B------:R2:W4:Y:S01]  /*2960*/  MUFU.TANH R30, R12 ;  /* 0x0000000c001e7308 */ /* 0x0005220000002400 */
[----:B------:R-:W-:Y:S01]  /*2970*/  FSEL R105, R105, -INF , !P0 ;  /* 0xff80000069697808 */ /* 0x000fe20004000000 */
[----:B------:R-:W-:Y:S01]  /*2980*/  HMMA.16816.F32 R8, R4, R20, R8 ;  /* 0x000000140408723c */ /* 0x000fe20000001808 */
[----:B------:R-:W-:Y:S02]  /*2990*/  FSEL R138, R98, -INF , !P4 ;  /* 0xff800000628a7808 */ /* 0x000fe40006000000 */
[----:B------:R-:W-:-:S02]  /*29a0*/  ISETP.GE.AND P3, PT, R3, R14, PT ;  /* 0x0000000e0300720c */ /* 0x000fc40003f66270 */
[C---:B------:R-:W-:Y:S02]  /*29b0*/  ISETP.GE.AND P1, PT, R3.reuse, R15, PT ;  /* 0x0000000f0300720c */ /* 0x040fe40003f26270 */
[C---:B------:R-:W-:Y:S02]  /*29c0*/  ISETP.GE.AND P0, PT, R3.reuse, R17, PT ;  /* 0x000000110300720c */ /* 0x040fe40003f06270 */
[----:B------:R-:W-:Y:S02]  /*29d0*/  ISETP.GE.AND P4, PT, R3, R16, PT ;  /* 0x000000100300720c */ /* 0x000fe40003f86270 */
[----:B------:R-:W-:Y:S02]  /*29e0*/  IADD3 R3, R0, 0x19, RZ ;  /* 0x0000001900037810 */ /* 0x000fe40007ffe0ff */
[----:B------:R-:W-:Y:S01]  /*29f0*/  FSEL R169, R169, -INF , !P2 ;  /* 0xff800000a9a97808 */ /* 0x000fe20005000000 */
[----:B--2---:R-:W-:Y:S01]  /*2a00*/  FMUL.FTZ R12, R51, c[0x0][0x2ec] ;  /* 0x0000bb00330c7a20 */ /* 0x004fe20000410000 */
[----:B------:R-:W-:-:S02]  /*2a10*/  FSEL R51, R95, -INF , !P6 ;  /* 0xff8000005f337808 */ /* 0x000fc40007000000 */
[----:B------:R-:W-:Y:S01]  /*2a20*/  FSEL R101, R93, -INF , !P5 ;  /* 0xff8000005d657808 */ /* 0x000fe20006800000 */
[----:B------:R2:W1:Y:S01]  /*2a30*/  MUFU.TANH R29, R12 ;  /* 0x0000000c001d7308 */ /* 0x0004620000002400 */
[----:B------:R-:W-:Y:S02]  /*2a40*/  FSEL R136, R92, -INF , !P3 ;  /* 0xff8000005c887808 */ /* 0x000fe40005800000 */
[C---:B------:R-:W-:Y:S02]  /*2a50*/  ISETP.GE.AND P2, PT, R3.reuse, R14, PT ;  /* 0x0000000e0300720c */ /* 0x040fe40003f46270 */
[C---:B------:R-:W-:Y:S01]  /*2a60*/  ISETP.GE.AND P6, PT, R3.reuse, R15, PT ;  /* 0x0000000f0300720c */ /* 0x040fe20003fc6270 */
[----:B------:R-:W-:Y:S01]  /*2a70*/  FMUL.FTZ R8, R8, c[0x0][0x2ec] ;  /* 0x0000bb0008087a20 */ /* 0x000fe20000410000 */
[----:B------:R-:W-:Y:S01]  /*2a80*/  ISETP.GE.AND P5, PT, R3, R17, PT ;  /* 0x000000110300720c */ /* 0x000fe20003fa6270 */
[----:B------:R-:W-:Y:S01]  /*2a90*/  FMUL.FTZ R9, R9, c[0x0][0x2ec] ;  /* 0x0000bb0009097a20 */ /* 0x000fe20000410000 */
[----:B------:R-:W-:Y:S01]  /*2aa0*/  ISETP.GE.AND P3, PT, R3, R16, PT ;  /* 0x000000100300720c */ /* 0x000fe20003f66270 */
[----:B------:R1:W-:Y:S01]  /*2ab0*/  MUFU.TANH R19, R8 ;  /* 0x0000000800137308 */ /* 0x0003e20000002400 */
[----:B------:R-:W-:Y:S01]  /*2ac0*/  IADD3 R3, R0, 0x20, RZ ;  /* 0x0000002000037810 */ /* 0x000fe20007ffe0ff */
[----:B------:R-:W-:Y:S01]  /*2ad0*/  FMUL.FTZ R10, R10, c[0x0][0x2ec] ;  /* 0x0000bb000a0a7a20 */ /* 0x000fe20000410000 */
[----:B------:R-:W-:Y:S01]  /*2ae0*/  FSEL R139, R91, -INF , !P1 ;  /* 0xff8000005b8b7808 */ /* 0x000fe20004800000 */
[----:B------:R-:W-:Y:S01]  /*2af0*/  FMUL.FTZ R11, R11, c[0x0][0x2ec] ;  /* 0x0000bb000b0b7a20 */ /* 0x000fe20000410000 */
[----:B------:R-:W-:Y:S01]  /*2b00*/  FSEL R50, R89, -INF , !P0 ;  /* 0xff80000059327808 */ /* 0x000fe20004000000 */
[----:B--2---:R-:W-:Y:S01]  /*2b10*/  FMUL.FTZ R12, R24, c[0x0][0x2ec] ;  /* 0x0000bb00180c7a20 */ /* 0x004fe20000410000 */
[----:B------:R-:W-:Y:S01]  /*2b20*/  FSEL R100, R88, -INF , !P4 ;  /* 0xff80000058647808 */ /* 0x000fe20006000000 */
[----:B------:R-:W-:Y:S01]  /*2b30*/  MUFU.TANH R18, R9 ;  /* 0x0000000900127308 */ /* 0x000fe20000002400 */
[----:B------:R-:W-:-:S02]  /*2b40*/  FSEL R106, R106, -INF , !P2 ;  /* 0xff8000006a6a7808 */ /* 0x000fc40005000000 */
[C---:B------:R-:W-:Y:S02]  /*2b50*/  ISETP.GE.AND P1, PT, R3.reuse, R14, PT ;  /* 0x0000000e0300720c */ /* 0x040fe40003f26270 */
[C---:B------:R-:W-:Y:S02]  /*2b60*/  ISETP.GE.AND P0, PT, R3.reuse, R15, PT ;  /* 0x0000000f0300720c */ /* 0x040fe40003f06270 */
[C---:B------:R-:W-:Y:S01]  /*2b70*/  ISETP.GE.AND P4, PT, R3.reuse, R17, PT ;  /* 0x000000110300720c */ /* 0x040fe20003f86270 */
[----:B------:R2:W-:Y:S01]  /*2b80*/  MUFU.TANH R24, R12 ;  /* 0x0000000c00187308 */ /* 0x0005e20000002400 */
[----:B------:R-:W-:Y:S02]  /*2b90*/  ISETP.GE.AND P2, PT, R3, R16, PT ;  /* 0x000000100300720c */ /* 0x000fe40003f46270 */
[----:B------:R-:W-:Y:S02]  /*2ba0*/  IADD3 R3, R0, 0x21, RZ ;  /* 0x0000002100037810 */ /* 0x000fe40007ffe0ff */
[----:B------:R-:W-:-:S02]  /*2bb0*/  FSEL R107, R107, -INF , !P6 ;  /* 0xff8000006b6b7808 */ /* 0x000fc40007000000 */
[-C--:B------:R-:W-:Y:S02]  /*2bc0*/  ISETP.GE.AND P6, PT, R3, R14.reuse, PT ;  /* 0x0000000e0300720c */ /* 0x080fe40003fc6270 */
[----:B-1----:R-:W-:Y:S02]  /*2bd0*/  IADD3 R8, R0, 0x28, RZ ;  /* 0x0000002800087810 */ /* 0x002fe40007ffe0ff */
[----:B------:R-:W-:Y:S02]  /*2be0*/  FSEL R186, R186, -INF , !P0 ;  /* 0xff800000baba7808 */ /* 0x000fe40004000000 */
[----:B------:R-:W-:Y:S02]  /*2bf0*/  FSEL R171, R171, -INF , !P4 ;  /* 0xff800000abab7808 */ /* 0x000fe40006000000 */
[----:B------:R-:W-:Y:S01]  /*2c00*/  FSEL R178, R13, -INF , !P2 ;  /* 0xff8000000db27808 */ /* 0x000fe20005000000 */
[----:B--2---:R-:W-:Y:S01]  /*2c10*/  FMUL.FTZ R12, R25, c[0x0][0x2ec] ;  /* 0x0000bb00190c7a20 */ /* 0x004fe20000410000 */
[----:B---3--:R-:W-:Y:S01]  /*2c20*/  FSEL R181, R181, -INF , !P6 ;  /* 0xff800000b5b57808 */ /* 0x008fe20007000000 */
[----:B------:R-:W-:Y:S01]  /*2c30*/  MUFU.TANH R13, R11 ;  /* 0x0000000b000d7308 */ /* 0x000fe20000002400 */
[----:B------:R-:W-:-:S02]  /*2c40*/  ISETP.GE.AND P0, PT, R8, R14, PT ;  /* 0x0000000e0800720c */ /* 0x000fc40003f06270 */
[C---:B------:R-:W-:Y:S02]  /*2c50*/  ISETP.GE.AND P4, PT, R8.reuse, R15, PT ;  /* 0x0000000f0800720c */ /* 0x040fe40003f86270 */
[C---:B------:R-:W-:Y:S02]  /*2c60*/  ISETP.GE.AND P2, PT, R8.reuse, R17, PT ;  /* 0x000000110800720c */ /* 0x040fe40003f46270 */
[----:B------:R-:W-:Y:S01]  /*2c70*/  ISETP.GE.AND P6, PT, R8, R16, PT ;  /* 0x000000100800720c */ /* 0x000fe20003fc6270 */
[----:B------:R1:W-:Y:S01]  /*2c80*/  MUFU.TANH R21, R12 ;  /* 0x0000000c00157308 */ /* 0x0003e20000002400 */
[----:B------:R-:W-:Y:S02]  /*2c90*/  FSEL R41, R90, -INF , !P5 ;  /* 0xff8000005a297808 */ /* 0x000fe40006800000 */
[----:B------:R-:W-:Y:S02]  /*2ca0*/  FSEL R42, R83, -INF , !P3 ;  /* 0xff800000532a7808 */ /* 0x000fe40005800000 */
[----:B------:R-:W-:-:S02]  /*2cb0*/  FSEL R184, R184, -INF , !P1 ;  /* 0xff800000b8b87808 */ /* 0x000fc40004800000 */
[C---:B------:R-:W-:Y:S02]  /*2cc0*/  ISETP.GE.AND P5, PT, R3.reuse, R15, PT ;  /* 0x0000000f0300720c */ /* 0x040fe40003fa6270 */
[C---:B------:R-:W-:Y:S02]  /*2cd0*/  ISETP.GE.AND P3, PT, R3.reuse, R17, PT ;  /* 0x000000110300720c */ /* 0x040fe40003f66270 */
[----:B------:R-:W-:Y:S02]  /*2ce0*/  ISETP.GE.AND P1, PT, R3, R16, PT ;  /* 0x000000100300720c */ /* 0x000fe40003f26270 */
[----:B------:R-:W-:Y:S02]  /*2cf0*/  IADD3 R3, R0, 0x29, RZ ;  /* 0x0000002900037810 */ /* 0x000fe40007ffe0ff */
[----:B------:R-:W-:Y:S01]  /*2d00*/  FSEL R187, R187, -INF , !P5 ;  /* 0xff800000bbbb7808 */ /* 0x000fe20006800000 */
[----:B-1----:R-:W-:Y:S01]  /*2d10*/  FMUL.FTZ R12, R26, c[0x0][0x2ec] ;  /* 0x0000bb001a0c7a20 */ /* 0x002fe20000410000 */
[----:B------:R-:W-:-:S02]  /*2d20*/  FSEL R172, R172, -INF , !P3 ;  /* 0xff800000acac7808 */ /* 0x000fc40005800000 */
[----:B------:R-:W-:Y:S01]  /*2d30*/  FSEL R179, R82, -INF , !P1 ;  /* 0xff80000052b37808 */ /* 0x000fe20004800000 */
[----:B------:R-:W1:Y:S01]  /*2d40*/  MUFU.TANH R20, R12 ;  /* 0x0000000c00147308 */ /* 0x000e620000002400 */
[----:B------:R-:W-:Y:S02]  /*2d50*/  FSEL R182, R80, -INF , !P0 ;  /* 0xff80000050b67808 */ /* 0x000fe40004000000 */
[C---:B------:R-:W-:Y:S02]  /*2d60*/  ISETP.GE.AND P5, PT, R3.reuse, R14, PT ;  /* 0x0000000e0300720c */ /* 0x040fe40003fa6270 */
[C---:B------:R-:W-:Y:S02]  /*2d70*/  ISETP.GE.AND P3, PT, R3.reuse, R15, PT ;  /* 0x0000000f0300720c */ /* 0x040fe40003f66270 */
[C---:B------:R-:W-:Y:S01]  /*2d80*/  ISETP.GE.AND P1, PT, R3.reuse, R17, PT ;  /* 0x000000110300720c */ /* 0x040fe20003f26270 */
[----:B------:R2:W3:Y:S01]  /*2d90*/  MUFU.TANH R12, R10 ;  /* 0x0000000a000c7308 */ /* 0x0004e20000002400 */
[----:B------:R-:W-:-:S02]  /*2da0*/  ISETP.GE.AND P0, PT, R3, R16, PT ;  /* 0x000000100300720c */ /* 0x000fc40003f06270 */
[----:B------:R-:W-:Y:S02]  /*2db0*/  IADD3 R3, R0, 0x30, RZ ;  /* 0x0000003000037810 */ /* 0x000fe40007ffe0ff */
[----:B-----5:R-:W-:Y:S02]  /*2dc0*/  FSEL R185, R70, -INF , !P4 ;  /* 0xff80000046b97808 */ /* 0x020fe40006000000 */
[----:B------:R-:W-:Y:S02]  /*2dd0*/  FSEL R170, R69, -INF , !P2 ;  /* 0xff80000045aa7808 */ /* 0x000fe40005000000 */
[----:B----4-:R-:W-:Y:S02]  /*2de0*/  FSEL R176, R30, -INF , !P6 ;  /* 0xff8000001eb07808 */ /* 0x010fe40007000000 */
[----:B------:R-:W-:Y:S02]  /*2df0*/  FSEL R180, R81, -INF , !P5 ;  /* 0xff80000051b47808 */ /* 0x000fe40006800000 */
[----:B------:R-:W-:-:S02]  /*2e00*/  FSEL R183, R71, -INF , !P3 ;  /* 0xff80000047b77808 */ /* 0x000fc40005800000 */
[C---:B------:R-:W-:Y:S01]  /*2e10*/  ISETP.GE.AND P4, PT, R3.reuse, R14, PT ;  /* 0x0000000e0300720c */ /* 0x040fe20003f86270 */
[----:B--2---:R-:W-:Y:S01]  /*2e20*/  HMMA.16816.F32 R8, R4, R22, R36 ;  /* 0x000000160408723c */ /* 0x004fe20000001824 */
[C---:B------:R-:W-:Y:S02]  /*2e30*/  ISETP.GE.AND P2, PT, R3.reuse, R15, PT ;  /* 0x0000000f0300720c */ /* 0x040fe40003f46270 */
[C---:B------:R-:W-:Y:S02]  /*2e40*/  ISETP.GE.AND P6, PT, R3.reuse, R17, PT ;  /* 0x000000110300720c */ /* 0x040fe40003fc6270 */
[----:B------:R-:W-:Y:S02]  /*2e50*/  ISETP.GE.AND P5, PT, R3, R16, PT ;  /* 0x000000100300720c */ /* 0x000fe40003fa6270 */
[----:B------:R-:W-:Y:S01]  /*2e60*/  FMUL.FTZ R4, R33, c[0x0][0x2ec] ;  /* 0x0000bb0021047a20 */ /* 0x000fe20000410000 */
[----:B------:R-:W-:Y:S01]  /*2e70*/  IADD3 R3, R0, 0x38, RZ ;  /* 0x0000003800037810 */ /* 0x000fe20007ffe0ff */
[----:B------:R-:W-:Y:S01]  /*2e80*/  FMUL.FTZ R6, R34, c[0x0][0x2ec] ;  /* 0x0000bb0022067a20 */ /* 0x000fe20000410000 */
[----:B------:R-:W-:Y:S01]  /*2e90*/  FSEL R177, R29, -INF , !P0 ;  /* 0xff8000001db17808 */ /* 0x000fe20004000000 */
[----:B------:R2:W-:Y:S01]  /*2ea0*/  MUFU.TANH R7, R4 ;  /* 0x0000000400077308 */ /* 0x0005e20000002400 */
[----:B-1----:R-:W-:Y:S01]  /*2eb0*/  FSEL R203, R20, -INF , !P2 ;  /* 0xff80000014cb7808 */ /* 0x002fe20005000000 */
[----:B------:R-:W-:Y:S01]  /*2ec0*/  FMUL.FTZ R5, R35, c[0x0][0x2ec] ;  /* 0x0000bb0023057a20 */ /* 0x000fe20000410000 */
[----:B------:R-:W-:-:S02]  /*2ed0*/  FSEL R191, R19, -INF , !P6 ;  /* 0xff80000013bf7808 */ /* 0x000fc40007000000 */
[----:B---3--:R-:W-:Y:S02]  /*2ee0*/  FSEL R194, R12, -INF , !P5 ;  /* 0xff8000000cc27808 */ /* 0x008fe40006800000 */
[C---:B------:R-:W-:Y:S01]  /*2ef0*/  ISETP.GE.AND P2, PT, R3.reuse, R14, PT ;  /* 0x0000000e0300720c */ /* 0x040fe20003f46270 */
[----:B------:R-:W1:Y:S01]  /*2f00*/  MUFU.TANH R6, R6 ;  /* 0x0000000600067308 */ /* 0x000e620000002400 */
[C---:B------:R-:W-:Y:S02]  /*2f10*/  ISETP.GE.AND P6, PT, R3.reuse, R15, PT ;  /* 0x0000000f0300720c */ /* 0x040fe40003fc6270 */
[----:B------:R-:W-:Y:S02]  /*2f20*/  ISETP.GE.AND P5, PT, R3, R17, PT ;  /* 0x000000110300720c */ /* 0x000fe40003fa6270 */
[----:B------:R-:W-:Y:S01]  /*2f30*/  FMUL.FTZ R8, R8, c[0x0][0x2ec] ;  /* 0x0000bb0008087a20 */ /* 0x000fe20000410000 */
[----:B------:R-:W-:Y:S01]  /*2f40*/  FSEL R168, R31, -INF , !P1 ;  /* 0xff8000001fa87808 */ /* 0x000fe20004800000 */
[----:B------:R-:W-:Y:S01]  /*2f50*/  FMUL.FTZ R10, R10, c[0x0][0x2ec] ;  /* 0x0000bb000a0a7a20 */ /* 0x000fe20000410000 */
[----:B--2---:R-:W-:Y:S01]  /*2f60*/  IADD3 R4, R0, 0x31, RZ ;  /* 0x0000003100047810 */ /* 0x004fe20007ffe0ff */
[----:B------:R-:W-:Y:S01]  /*2f70*/  FMUL.FTZ R11, R11, c[0x0][0x2ec] ;  /* 0x0000bb000b0b7a20 */ /* 0x000fe20000410000 */
[----:B------:R-:W-:Y:S01]  /*2f80*/  MUFU.TANH R5, R5 ;  /* 0x0000000500057308 */ /* 0x000fe20000002400 */
[----:B------:R-:W-:-:S02]  /*2f90*/  FSEL R197, R24, -INF , !P4 ;  /* 0xff80000018c57808 */ /* 0x000fc40006000000 */
[C---:B------:R-:W-:Y:S02]  /*2fa0*/  ISETP.GE.AND P3, PT, R4.reuse, R14, PT ;  /* 0x0000000e0400720c */ /* 0x040fe40003f66270 */
[----:B------:R-:W-:Y:S02]  /*2fb0*/  ISETP.GE.AND P0, PT, R4, R17, PT ;  /* 0x000000110400720c */ /* 0x000fe40003f06270 */
[----:B------:R-:W-:Y:S01]  /*2fc0*/  FSEL R196, R21, -INF , !P3 ;  /* 0xff80000015c47808 */ /* 0x000fe20005800000 */
[----:B------:R-:W2:Y:S01]  /*2fd0*/  MUFU.TANH R8, R8 ;  /* 0x0000000800087308 */ /* 0x000ea20000002400 */
[----:B------:R-:W-:Y:S01]  /*2fe0*/  ISETP.GE.AND P3, PT, R3, R16, PT ;  /* 0x000000100300720c */ /* 0x000fe20003f66270 */
[----:B------:R-:W-:Y:S01]  /*2ff0*/  FMUL.FTZ R3, R9, c[0x0][0x2ec] ;  /* 0x0000bb0009037a20 */ /* 0x000fe20000410000 */
[----:B------:R-:W-:Y:S02]  /*3000*/  FSEL R190, R18, -INF , !P0 ;  /* 0xff80000012be7808 */ /* 0x000fe40004000000 */
[----:B------:R-:W-:-:S02]  /*3010*/  ISETP.GE.AND P0, PT, R0, R15, PT ;  /* 0x0000000f0000720c */ /* 0x000fc40003f06270 */
[----:B------:R-:W-:Y:S01]  /*3020*/  ISETP.GE.AND P1, PT, R4, R15, PT ;  /* 0x0000000f0400720c */ /* 0x000fe20003f26270 */
[----:B------:R-:W3:Y:S01]  /*3030*/  MUFU.TANH R10, R10 ;  /* 0x0000000a000a7308 */ /* 0x000ee20000002400 */
[----:B------:R-:W-:Y:S02]  /*3040*/  FSEL R40, R122, -INF , !P0 ;  /* 0xff8000007a287808 */ /* 0x000fe40004000000 */
[----:B------:R-:W-:Y:S02]  /*3050*/  ISETP.GE.AND P0, PT, R251, 0x2, PT ;  /* 0x00000002fb00780c */ /* 0x000fe40003f06270 */
[----:B------:R-:W-:Y:S02]  /*3060*/  ISETP.GE.AND P4, PT, R4, R16, PT ;  /* 0x000000100400720c */ /* 0x000fe40003f86270 */
[----:B------:R-:W-:Y:S01]  /*3070*/  FSEL R202, R27, -INF , !P1 ;  /* 0xff8000001bca7808 */ /* 0x000fe20004800000 */
[----:B------:R-:W4:Y:S01]  /*3080*/  MUFU.TANH R3, R3 ;  /* 0x0000000300037308 */ /* 0x000f220000002400 */
[----:B------:R-:W-:-:S02]  /*3090*/  FSEL R195, R13, -INF , !P4 ;  /* 0xff8000000dc37808 */ /* 0x000fc40006000000 */
[----:B------:R-:W-:Y:S02]  /*30a0*/  FSEL R199, R32, -INF , !P2 ;  /* 0xff80000020c77808 */ /* 0x000fe40005000000 */
[C---:B------:R-:W-:Y:S02]  /*30b0*/  ISETP.GE.AND P1, PT, R0.reuse, R14, PT ;  /* 0x0000000e0000720c */ /* 0x040fe40003f26270 */
[C---:B------:R-:W-:Y:S01]  /*30c0*/  ISETP.GE.AND P4, PT, R0.reuse, R17, PT ;  /* 0x000000110000720c */ /* 0x040fe20003f86270 */
[----:B------:R-:W5:Y:S01]  /*30d0*/  MUFU.TANH R11, R11 ;  /* 0x0000000b000b7308 */ /* 0x000f620000002400 */
[C---:B------:R-:W-:Y:S02]  /*30e0*/  ISETP.GE.AND P2, PT, R0.reuse, R16, PT ;  /* 0x000000100000720c */ /* 0x040fe40003f46270 */
[----:B------:R-:W-:Y:S02]  /*30f0*/  IADD3 R0, R0, 0x39, RZ ;  /* 0x0000003900007810 */ /* 0x000fe40007ffe0ff */
[----:B-1----:R-:W-:-:S02]  /*3100*/  FSEL R201, R6, -INF , !P6 ;  /* 0xff80000006c97808 */ /* 0x002fc40007000000 */
[----:B--2---:R-:W-:Y:S02]  /*3110*/  FSEL R189, R8, -INF , !P5 ;  /* 0xff80000008bd7808 */ /* 0x004fe40006800000 */
[----:B---3--:R-:W-:Y:S02]  /*3120*/  FSEL R192, R10, -INF , !P3 ;  /* 0xff8000000ac07808 */ /* 0x008fe40005800000 */
[----:B------:R-:W-:Y:S02]  /*3130*/  FSEL R19, R129, -INF , !P1 ;  /* 0xff80000081137808 */ /* 0x000fe40004800000 */
[C---:B------:R-:W-:Y:S02]  /*3140*/  ISETP.GE.AND P6, PT, R0.reuse, R14, PT ;  /* 0x0000000e0000720c */ /* 0x040fe40003fc6270 */
[C---:B------:R-:W-:Y:S02]  /*3150*/  ISETP.GE.AND P5, PT, R0.reuse, R15, PT ;  /* 0x0000000f0000720c */ /* 0x040fe40003fa6270 */
[----:B------:R-:W-:-:S02]  /*3160*/  ISETP.GE.AND P3, PT, R0, R17, PT ;  /* 0x000000110000720c */ /* 0x000fc40003f66270 */
[----:B------:R-:W-:Y:S01]  /*3170*/  ISETP.GE.AND P1, PT, R0, R16, PT ;  /* 0x000000100000720c */ /* 0x000fe20003f26270 */
[----:B------:R-:W-:Y:S01]  /*3180*/  IMAD.IADD R0, R157, 0x1, R68 ;  /* 0x000000019d007824 */ /* 0x000fe200078e0244 */
[----:B------:R-:W-:Y:S02]  /*3190*/  FSEL R12, R121, -INF , !P4 ;  /* 0xff800000790c7808 */ /* 0x000fe40006000000 */
[----:B------:R-:W-:Y:S02]  /*31a0*/  FSEL R18, R120, -INF , !P2 ;  /* 0xff80000078127808 */ /* 0x000fe40005000000 */
[----:B------:R-:W-:Y:S02]  /*31b0*/  FSEL R198, R7, -INF , !P6 ;  /* 0xff80000007c67808 */ /* 0x000fe40007000000 */
[----:B------:R-:W-:Y:S02]  /*31c0*/  FSEL R200, R5, -INF , !P5 ;  /* 0xff80000005c87808 */ /* 0x000fe40006800000 */
[----:B----4-:R-:W-:-:S02]  /*31d0*/  FSEL R188, R3, -INF , !P3 ;  /* 0xff80000003bc7808 */ /* 0x010fc40005800000 */
[----:B-----5:R-:W-:Y:S01]  /*31e0*/  FSEL R193, R11, -INF , !P1 ;  /* 0xff8000000bc17808 */ /* 0x020fe20004800000 */
[----:B------:R-:W-:Y:S05]  /*31f0*/  @!P0 BRA `(.L_x_369) ;  /* 0x0000016000008947 */ /* 0x000fea0003800000 */
[----:B------:R-:W-:Y:S01]  /*3200*/  IADD3 R8, R251, -0x2, RZ ;  /* 0xfffffffefb087810 */ /* 0x000fe20007ffe0ff */
[----:B------:R-:W-:Y:S02]  /*3210*/  IMAD.U32 R10, RZ, RZ, UR6 ;  /* 0x00000006ff0a7e24 */ /* 0x000fe4000f8e00ff */
[----:B------:R-:W-:Y:S01]  /*3220*/  IMAD.U32 R7, RZ, RZ, UR7 ;  /* 0x00000007ff077e24 */ /* 0x000fe2000f8e00ff */
[----:B------:R-:W-:Y:S01]  /*3230*/  SHF.R.S32.HI R4, RZ, 0x1f, R8 ;  /* 0x0000001fff047819 */ /* 0x000fe20000011408 */
[C---:B------:R-:W-:Y:S02]  /*3240*/  IMAD R3, R8.reuse, UR9, RZ ;  /* 0x0000000908037c24 */ /* 0x040fe4000f8e02ff */
[----:B------:R-:W-:-:S04]  /*3250*/  IMAD.WIDE.U32 R8, R8, UR10, R164 ;  /* 0x0000000a08087c25 */ /* 0x000fc8000f8e00a4 */
[----:B------:R-:W-:Y:S01]  /*3260*/  IMAD R3, R4, UR10, R3 ;  /* 0x0000000a04037c24 */ /* 0x000fe2000f8e0203 */
        /* <DEDUP_REMOVED lines=15> */
.L_x_369:
[----:B------:R-:W-:Y:S02]  /*3360*/  FMNMX.FTZ R3, R12, R56, !PT ;  /* 0x000000380c037209 */ /* 0x000fe40007810000 */
[----:B-1----:R-:W-:-:S02]  /*3370*/  FMNMX.FTZ R5, R19, R64, !PT ;  /* 0x0000004013057209 */ /* 0x002fc40007810000 */
[----:B------:R-:W-:Y:S02]  /*3380*/  FMNMX.FTZ R3, R48, R3, !PT ;  /* 0x0000000330037209 */ /* 0x000fe40007810000 */
[----:B------:R-:W-:Y:S02]  /*3390*/  FMNMX.FTZ R5, R65, R5, !PT ;  /* 0x0000000541057209 */ /* 0x000fe40007810000 */
[----:B------:R-:W-:Y:S02]  /*33a0*/  FMNMX.FTZ R3, R28, R3, !PT ;  /* 0x000000031c037209 */ /* 0x000fe40007810000 */
[----:B------:R-:W-:Y:S02]  /*33b0*/  SHF.L.U32 R220, R0, 0x1, RZ ;  /* 0x0000000100dc7819 */ /* 0x000fe400000006ff */
[----:B------:R-:W-:Y:S02]  /*33c0*/  FMNMX.FTZ R3, R53, R3, !PT ;  /* 0x0000000335037209 */ /* 0x000fe40007810000 */
[----:B------:R-:W-:Y:S01]  /*33d0*/  LEA R222, R2, R220, 0x1 ;  /* 0x000000dc02de7211 */ /* 0x000fe200078e08ff */
[----:B------:R-:W-:Y:S01]  /*33e0*/  LDSM.16.MT88.4 R24, [R220+0xa000] ;  /* 0x00a00000dc18783b */ /* 0x000fe20000004200 */
[----:B------:R-:W-:-:S03]  /*33f0*/  FMNMX.FTZ R3, R51, R3, !PT ;  /* 0x0000000333037209 */ /* 0x000fc60007810000 */
[----:B------:R-:W-:Y:S01]  /*3400*/  LDSM.16.MT88.4 R20, [R222+0x9000] ;  /* 0x00900000de14783b */ /* 0x000fe20000004200 */
[----:B------:R-:W-:Y:S02]  /*3410*/  FMNMX.FTZ R4, R50, R3, !PT ;  /* 0x0000000332047209 */ /* 0x000fe40007810000 */
        /* <DEDUP_REMOVED lines=54> */
[----:B------:R-:W1:Y:S01]  /*3780*/  SHFL.BFLY PT, R6, R3, 0x2, 0x1f ;  /* 0x0c401f0003067f89 */ /* 0x000e6200000e0000 */
[----:B--2---:R-:W-:-:S02]  /*3790*/  FMNMX.FTZ R102, R102, R8, !PT ;  /* 0x0000000866667209 */ /* 0x004fc40007810000 */
[----:B------:R-:W-:Y:S01]  /*37a0*/  FMNMX.FTZ R4, R185, R4, !PT ;  /* 0x00000004b9047209 */ /* 0x000fe20007810000 */
[----:B------:R-:W2:Y:S01]  /*37b0*/  SHFL.BFLY PT, R8, R7, 0x1, 0x1f ;  /* 0x0c201f0007087f89 */ /* 0x000ea200000e0000 */
[C---:B------:R-:W-:Y:S01]  /*37c0*/  FSETP.NEU.FTZ.AND P1, PT, R102.reuse, -INF , PT ;  /* 0xff8000006600780b */ /* 0x040fe20003f3d000 */
[----:B------:R-:W-:Y:S01]  /*37d0*/  FMUL.FTZ R13, R102, c[0x0][0x23c] ;  /* 0x00008f00660d7a20 */ /* 0x000fe20000410000 */
[----:B------:R-:W-:-:S04]  /*37e0*/  FMNMX.FTZ R4, R183, R4, !PT ;  /* 0x00000004b7047209 */ /* 0x000fc80007810000 */
[----:B------:R-:W-:Y:S02]  /*37f0*/  FMNMX.FTZ R4, R203, R4, !PT ;  /* 0x00000004cb047209 */ /* 0x000fe40007810000 */
[----:B------:R-:W-:Y:S02]  /*3800*/  FSEL R13, R13, RZ, P1 ;  /* 0x000000ff0d0d7208 */ /* 0x000fe40000800000 */
[----:B------:R-:W-:-:S03]  /*3810*/  FMNMX.FTZ R4, R202, R4, !PT ;  /* 0x00000004ca047209 */ /* 0x000fc60007810000 */
[----:B------:R-:W-:Y:S01]  /*3820*/  FFMA.FTZ R5, R12, c[0x0][0x23c], -R13 ;  /* 0x00008f000c057a23 */ /* 0x000fe2000001080d */
[----:B------:R-:W-:-:S03]  /*3830*/  FMNMX.FTZ R4, R201, R4, !PT ;  /* 0x00000004c9047209 */ /* 0x000fc60007810000 */
[----:B------:R1:W-:Y:S01]  /*3840*/  MUFU.EX2 R9, R5 ;  /* 0x0000000500097308 */ /* 0x0003e20000000800 */
[----:B------:R-:W-:Y:S02]  /*3850*/  FMNMX.FTZ R4, R200, R4, !PT ;  /* 0x00000004c8047209 */ /* 0x000fe40007810000 */
[----:B-1----:R-:W-:Y:S01]  /*3860*/  FMNMX.FTZ R5, R3, R6, !PT ;  /* 0x0000000603057209 */ /* 0x002fe20007810000 */
[----:B------:R-:W-:Y:S01]  /*3870*/  FFMA.FTZ R6, R56, c[0x0][0x23c], -R13 ;  /* 0x00008f0038067a23 */ /* 0x000fe2000001080d */
[----:B--2---:R-:W-:Y:S02]  /*3880*/  FMNMX.FTZ R3, R7, R8, !PT ;  /* 0x0000000807037209 */ /* 0x004fe40007810000 */
[----:B------:R-:W1:Y:S01]  /*3890*/  SHFL.BFLY PT, R7, R4, 0x2, 0x1f ;  /* 0x0c401f0004077f89 */ /* 0x000e6200000e0000 */
[----:B------:R2:W-:Y:S01]  /*38a0*/  MUFU.EX2 R249, R6 ;  /* 0x0000000600f97308 */ /* 0x0005e20000000800 */
[C---:B------:R-:W-:Y:S01]  /*38b0*/  FSETP.NEU.FTZ.AND P1, PT, R3.reuse, -INF , PT ;  /* 0xff8000000300780b */ /* 0x040fe20003f3d000 */
[----:B------:R-:W-:Y:S01]  /*38c0*/  FMUL.FTZ R12, R3, c[0x0][0x23c] ;  /* 0x00008f00030c7a20 */ /* 0x000fe20000410000 */
[----:B------:R-:W3:Y:S04]  /*38d0*/  SHFL.BFLY PT, R8, R5, 0x1, 0x1f ;  /* 0x0c201f0005087f89 */ /* 0x000ee800000e0000 */
[----:B------:R-:W-:-:S05]  /*38e0*/  FSEL R12, R12, RZ, P1 ;  /* 0x000000ff0c0c7208 */ /* 0x000fca0000800000 */
[--C-:B------:R-:W-:Y:S02]  /*38f0*/  FFMA.FTZ R0, R57, c[0x0][0x23c], -R12.reuse ;  /* 0x00008f0039007a23 */ /* 0x100fe4000001080c */
[----:B------:R-:W-:Y:S02]  /*3900*/  FFMA.FTZ R2, R49, c[0x0][0x23c], -R12 ;  /* 0x00008f0031027a23 */ /* 0x000fe4000001080c */
[----:B------:R4:W-:Y:S01]  /*3910*/  MUFU.EX2 R246, R0 ;  /* 0x0000000000f67308 */ /* 0x0009e20000000800 */
[----:B--2---:R-:W-:Y:S01]  /*3920*/  FFMA.FTZ R6, R48, c[0x0][0x23c], -R13 ;  /* 0x00008f0030067a23 */ /* 0x004fe2000001080d */
[----:B-1----:R-:W-:-:S06]  /*3930*/  FMNMX.FTZ R4, R4, R7, !PT ;  /* 0x0000000704047209 */ /* 0x002fcc0007810000 */
[----:B------:R1:W-:Y:S01]  /*3940*/  MUFU.EX2 R250, R6 ;  /* 0x0000000600fa7308 */ /* 0x0003e20000000800 */
[----:B---3--:R-:W-:Y:S02]  /*3950*/  FMNMX.FTZ R104, R5, R8, !PT ;  /* 0x0000000805687209 */ /* 0x008fe40007810000 */
[----:B------:R-:W2:Y:S02]  /*3960*/  SHFL.BFLY PT, R5, R4, 0x1, 0x1f ;  /* 0x0c201f0004057f89 */ /* 0x000ea400000e0000 */
[----:B------:R-:W-:Y:S01]  /*3970*/  FSETP.NEU.FTZ.AND P1, PT, R104, -INF , PT ;  /* 0xff8000006800780b */ /* 0x000fe20003f3d000 */
[----:B----4-:R-:W-:Y:S02]  /*3980*/  FFMA.FTZ R0, R58, c[0x0][0x23c], -R12 ;  /* 0x00008f003a007a23 */ /* 0x010fe4000001080c */
[----:B------:R-:W-:Y:S01]  /*3990*/  MUFU.EX2 R247, R2 ;  /* 0x0000000200f77308 */ /* 0x000fe20000000800 */
[----:B-1----:R-:W-:-:S07]  /*39a0*/  FFMA.FTZ R6, R28, c[0x0][0x23c], -R13 ;  /* 0x00008f001c067a23 */ /* 0x002fce000001080d */
[----:B------:R1:W3:Y:S01]  /*39b0*/  MUFU.EX2 R245, R0 ;  /* 0x0000000000f57308 */ /* 0x0002e20000000800 */
[----:B------:R-:W4:Y:S07]  /*39c0*/  LDSM.16.MT88.4 R28, [R220+0x9000] ;  /* 0x00900000dc1c783b */ /* 0x000f2e0000004200 */
[----:B------:R5:W4:Y:S01]  /*39d0*/  MUFU.EX2 R43, R6 ;  /* 0x00000006002b7308 */ /* 0x000b220000000800 */
[----:B--2---:R-:W-:Y:S01]  /*39e0*/  FMNMX.FTZ R103, R4, R5, !PT ;  /* 0x0000000504677209 */ /* 0x004fe20007810000 */
[----:B-1----:R-:W-:Y:S01]  /*39f0*/  FMUL.FTZ R0, R104, c[0x0][0x23c] ;  /* 0x00008f0068007a20 */ /* 0x002fe20000410000 */
[----:B---3--:R-:W-:-:S04]  /*3a00*/  F2FP.PACK_AB R7, R247, R245 ;  /* 0x000000f5f707723e */ /* 0x008fc800000000ff */
[----:B------:R-:W-:Y:S02]  /*3a10*/  FSEL R0, R0, RZ, P1 ;  /* 0x000000ff00007208 */ /* 0x000fe40000800000 */
[----:B------:R-:W-:Y:S01]  /*3a20*/  FSETP.NEU.FTZ.AND P1, PT, R103, -INF , PT ;  /* 0xff8000006700780b */ /* 0x000fe20003f3d000 */
[----:B-----5:R-:W-:Y:S02]  /*3a30*/  FFMA.FTZ R6, R18, c[0x0][0x23c], -R12 ;  /* 0x00008f0012067a23 */ /* 0x020fe4000001080c */
[--C-:B------:R-:W-:Y:S01]  /*3a40*/  FFMA.FTZ R2, R19, c[0x0][0x23c], -R0.reuse ;  /* 0x00008f0013027a23 */ /* 0x100fe20000010800 */
[----:B------:R-:W-:Y:S01]  /*3a50*/  MOV R19, R9 ;  /* 0x0000000900137202 */ /* 0x000fe20000000f00 */
[----:B------:R-:W-:Y:S01]  /*3a60*/  FFMA.FTZ R8, R65, c[0x0][0x23c], -R0 ;  /* 0x00008f0041087a23 */ /* 0x000fe20000010800 */
[----:B------:R4:W1:Y:S01]  /*3a70*/  MUFU.EX2 R248, R6 ;  /* 0x0000000600f87308 */ /* 0x0008620000000800 */
[----:B------:R-:W-:Y:S01]  /*3a80*/  FFMA.FTZ R18, R176, c[0x0][0x23c], -R12 ;  /* 0x00008f00b0127a23 */ /* 0x000fe2000001080c */
[----:B------:R-:W-:-:S06]  /*3a90*/  F2FP.PACK_AB R4, R249, R19 ;  /* 0x00000013f904723e */ /* 0x000fcc00000000ff */
[----:B------:R2:W-:Y:S08]  /*3aa0*/  MUFU.EX2 R242, R2 ;  /* 0x0000000200f27308 */ /* 0x0005f00000000800 */
[----:B------:R3:W-:Y:S01]  /*3ab0*/  MUFU.EX2 R243, R8 ;  /* 0x0000000800f37308 */ /* 0x0007e20000000800 */
[----:B----4-:R-:W-:Y:S02]  /*3ac0*/  F2FP.PACK_AB R6, R43, R250 ;  /* 0x000000fa2b06723e */ /* 0x010fe400000000ff */
[----:B-1----:R-:W-:Y:S01]  /*3ad0*/  F2FP.PACK_AB R5, R246, R248 ;  /* 0x000000f8f605723e */ /* 0x002fe200000000ff */
[----:B--2---:R-:W-:-:S04]  /*3ae0*/  FFMA.FTZ R2, R64, c[0x0][0x23c], -R0 ;  /* 0x00008f0040027a23 */ /* 0x004fc80000010800 */
[----:B------:R1:W-:Y:S02]  /*3af0*/  MUFU.EX2 R206, R18 ;  /* 0x0000001200ce7308 */ /* 0x0003e40000000800 */
[----:B------:R-:W-:Y:S01]  /*3b00*/  HMMA.16816.F32 R124, R4, R28, RZ ;  /* 0x0000001c047c723c */ /* 0x000fe200000018ff */
[----:B---3--:R-:W-:-:S05]  /*3b10*/  FFMA.FTZ R8, R59, c[0x0][0x23c], -R0 ;  /* 0x00008f003b087a23 */ /* 0x008fca0000010800 */
[----:B------:R2:W-:Y:S02]  /*3b20*/  MUFU.EX2 R237, R2 ;  /* 0x0000000200ed7308 */ /* 0x0005e40000000800 */
[C---:B------:R-:W-:Y:S06]  /*3b30*/  HMMA.16816.F32 R120, R4.reuse, R20, RZ ;  /* 0x000000140478723c */ /* 0x040fec00000018ff */
[----:B------:R-:W3:Y:S02]  /*3b40*/  MUFU.EX2 R244, R8 ;  /* 0x0000000800f47308 */ /* 0x000ee40000000800 */
[----:B------:R-:W-:Y:S01]  /*3b50*/  HMMA.16816.F32 R116, R4, R24, RZ ;  /* 0x000000180474723c */ /* 0x000fe200000018ff */
[----:B-1----:R-:W-:-:S02]  /*3b60*/  FFMA.FTZ R18, R177, c[0x0][0x23c], -R12 ;  /* 0x00008f00b1127a23 */ /* 0x002fc4000001080c */
[----:B--2---:R-:W-:-:S05]  /*3b70*/  FMUL.FTZ R2, R103, c[0x0][0x23c] ;  /* 0x00008f0067027a20 */ /* 0x004fca0000410000 */
[----:B------:R-:W-:Y:S01]  /*3b80*/  HMMA.16816.F32 R112, R4, R32, RZ ;  /* 0x000000200470723c */ /* 0x000fe200000018ff */
[----:B------:R1:W-:Y:S01]  /*3b90*/  MUFU.EX2 R207, R18 ;  /* 0x0000001200cf7308 */ /* 0x0003e20000000800 */
[----:B------:R-:W-:Y:S02]  /*3ba0*/  FSEL R2, R2, RZ, P1 ;  /* 0x000000ff02027208 */ /* 0x000fe40000800000 */
[----:B---3--:R-:W-:-:S04]  /*3bb0*/  F2FP.PACK_AB R10, R244, R243 ;  /* 0x000000f3f40a723e */ /* 0x008fc800000000ff */
[----:B------:R-:W-:Y:S01]  /*3bc0*/  HMMA.16816.F32 R108, R4, R36, RZ ;  /* 0x00000024046c723c */ /* 0x000fe200000018ff */
[----:B------:R-:W-:-:S04]  /*3bd0*/  FFMA.FTZ R8, R40, c[0x0][0x23c], -R2 ;  /* 0x00008f0028087a23 */ /* 0x000fc80000010802 */
[----:B------:R2:W-:Y:S03]  /*3be0*/  MUFU.EX2 R234, R8 ;  /* 0x0000000800ea7308 */ /* 0x0005e60000000800 */
[----:B------:R-:W-:Y:S01]  /*3bf0*/  HMMA.16816.F32 R96, R4, R44, RZ ;  /* 0x0000002c0460723c */ /* 0x000fe200000018ff */
[----:B-1----:R-:W-:-:S04]  /*3c00*/  FFMA.FTZ R18, R184, c[0x0][0x23c], -R0 ;  /* 0x00008f00b8127a23 */ /* 0x002fc80000010800 */
[----:B------:R1:W-:Y:S03]  /*3c10*/  MUFU.EX2 R205, R18 ;  /* 0x0000001200cd7308 */ /* 0x0003e60000000800 */
[----:B------:R-:W-:Y:S01]  /*3c20*/  HMMA.16816.F32 R92, R4, R30, RZ ;  /* 0x0000001e045c723c */ /* 0x000fe200000018ff */
[----:B--2---:R-:W-:-:S07]  /*3c30*/  FFMA.FTZ R8, R66, c[0x0][0x23c], -R2 ;  /* 0x00008f0042087a23 */ /* 0x004fce0000010802 */
[----:B------:R-:W-:Y:S01]  /*3c40*/  HMMA.16816.F32 R88, R4, R22, RZ ;  /* 0x000000160458723c */ /* 0x000fe200000018ff */
[----:B------:R2:W3:Y:S01]  /*3c50*/  MUFU.EX2 R233, R8 ;  /* 0x0000000800e97308 */ /* 0x0004e20000000800 */
[----:B-1----:R-:W-:-:S06]  /*3c60*/  FFMA.FTZ R18, R181, c[0x0][0x23c], -R0 ;  /* 0x00008f00b5127a23 */ /* 0x002fcc0000010800 */
[C---:B------:R-:W-:Y:S01]  /*3c70*/  HMMA.16816.F32 R84, R4.reuse, R26, RZ ;  /* 0x0000001a0454723c */ /* 0x040fe200000018ff */
[----:B------:R1:W-:Y:S07]  /*3c80*/  MUFU.EX2 R204, R18 ;  /* 0x0000001200cc7308 */ /* 0x0003ee0000000800 */
[----:B------:R-:W-:Y:S01]  /*3c90*/  HMMA.16816.F32 R80, R4, R34, RZ ;  /* 0x000000220450723c */ /* 0x000fe200000018ff */
[----:B--2---:R-:W-:Y:S01]  /*3ca0*/  FFMA.FTZ R8, R67, c[0x0][0x23c], -R2 ;  /* 0x00008f0043087a23 */ /* 0x004fe20000010802 */
[----:B---3--:R-:W-:-:S03]  /*3cb0*/  F2FP.PACK_AB R9, R233, R234 ;  /* 0x000000eae909723e */ /* 0x008fc600000000ff */
[----:B------:R2:W-:Y:S03]  /*3cc0*/  MUFU.EX2 R236, R8 ;  /* 0x0000000800ec7308 */ /* 0x0005e60000000800 */
[----:B------:R-:W-:Y:S01]  /*3cd0*/  HMMA.16816.F32 R76, R4, R38, RZ ;  /* 0x00000026044c723c */ /* 0x000fe200000018ff */
[----:B-1----:R-:W-:-:S04]  /*3ce0*/  FFMA.FTZ R18, R182, c[0x0][0x23c], -R0 ;  /* 0x00008f00b6127a23 */ /* 0x002fc80000010800 */
[----:B------:R1:W-:Y:S03]  /*3cf0*/  MUFU.EX2 R184, R18 ;  /* 0x0000001200b87308 */ /* 0x0003e60000000800 */
[----:B------:R-:W-:Y:S01]  /*3d00*/  HMMA.16816.F32 R68, R4, R46, RZ ;  /* 0x0000002e0444723c */ /* 0x000fe200000018ff */
[----:B--2---:R-:W-:-:S06]  /*3d10*/  FFMA.FTZ R8, R52, c[0x0][0x23c], -R2 ;  /* 0x00008f0034087a23 */ /* 0x004fcc0000010802 */
[----:B------:R-:W-:Y:S01]  /*3d20*/  FFMA.FTZ R4, R53, c[0x0][0x23c], -R13 ;  /* 0x00008f0035047a23 */ /* 0x000fe2000001080d */
[----:B------:R2:W3:Y:S01]  /*3d30*/  MUFU.EX2 R241, R8 ;  /* 0x0000000800f17308 */ /* 0x0004e20000000800 */
[----:B-1----:R-:W-:-:S07]  /*3d40*/  FFMA.FTZ R18, R180, c[0x0][0x23c], -R0 ;  /* 0x00008f00b4127a23 */ /* 0x002fce0000010800 */
[----:B------:R1:W-:Y:S01]  /*3d50*/  MUFU.EX2 R235, R4 ;  /* 0x0000000400eb7308 */ /* 0x0003e20000000800 */
[----:B--2---:R-:W-:-:S07]  /*3d60*/  F2FP.PACK_AB R8, R237, R242 ;  /* 0x000000f2ed08723e */ /* 0x004fce00000000ff */
[----:B------:R2:W-:Y:S01]  /*3d70*/  MUFU.EX2 R182, R18 ;  /* 0x0000001200b67308 */ /* 0x0005e20000000800 */
[----:B---3--:R-:W-:Y:S01]  /*3d80*/  F2FP.PACK_AB R11, R241, R236 ;  /* 0x000000ecf10b723e */ /* 0x008fe200000000ff */
[----:B-1----:R-:W-:-:S06]  /*3d90*/  FFMA.FTZ R4, R51, c[0x0][0x23c], -R13 ;  /* 0x00008f0033047a23 */ /* 0x002fcc000001080d */
[C---:B------:R-:W-:Y:S01]  /*3da0*/  HMMA.16816.F32 R72, R8.reuse, R28, RZ ;  /* 0x0000001c0848723c */ /* 0x040fe200000018ff */
[----:B------:R1:W-:Y:S07]  /*3db0*/  MUFU.EX2 R240, R4 ;  /* 0x0000000400f07308 */ /* 0x0003ee0000000800 */
[----:B------:R-:W-:Y:S01]  /*3dc0*/  HMMA.16816.F32 R140, R8, R30, RZ ;  /* 0x0000001e088c723c */ /* 0x000fe200000018ff */
[----:B------:R-:W-:Y:S01]  /*3dd0*/  LDSM.16.MT88.4 R28, [R220+0x9400] ;  /* 0x00940000dc1c783b */ /* 0x000fe20000004200 */
[----:B--2---:R-:W-:-:S04]  /*3de0*/  FFMA.FTZ R18, R186, c[0x0][0x23c], -R2 ;  /* 0x00008f00ba127a23 */ /* 0x004fc80000010802 */
[----:B------:R2:W-:Y:S02]  /*3df0*/  MUFU.EX2 R181, R18 ;  /* 0x0000001200b57308 */ /* 0x0005e40000000800 */
[----:B------:R-:W-:Y:S01]  /*3e00*/  HMMA.16816.F32 R64, R8, R20, RZ ;  /* 0x000000140840723c */ /* 0x000fe200000018ff */
[----:B-1----:R-:W-:-:S05]  /*3e10*/  FFMA.FTZ R4, R50, c[0x0][0x23c], -R13 ;  /* 0x00008f0032047a23 */ /* 0x002fca000001080d */
[----:B------:R1:W-:Y:S02]  /*3e20*/  MUFU.EX2 R239, R4 ;  /* 0x0000000400ef7308 */ /* 0x0003e40000000800 */
[----:B------:R-:W-:Y:S01]  /*3e30*/  HMMA.16816.F32 R132, R8, R22, RZ ;  /* 0x000000160884723c */ /* 0x000fe200000018ff */
[----:B------:R-:W3:Y:S01]  /*3e40*/  LDSM.16.MT88.4 R20, [R220+0xa400] ;  /* 0x00a40000dc14783b */ /* 0x000ee20000004200 */
[----:B--2---:R-:W-:Y:S01]  /*3e50*/  FFMA.FTZ R18, R187, c[0x0][0x23c], -R2 ;  /* 0x00008f00bb127a23 */ /* 0x004fe20000010802 */
[----:B------:R-:W-:-:S05]  /*3e60*/  MOV R187, R19 ;  /* 0x0000001300bb7202 */ /* 0x000fca0000000f00 */
[----:B------:R-:W-:Y:S01]  /*3e70*/  HMMA.16816.F32 R60, R8, R24, RZ ;  /* 0x00000018083c723c */ /* 0x000fe200000018ff */
[----:B------:R2:W-:Y:S01]  /*3e80*/  MUFU.EX2 R180, R18 ;  /* 0x0000001200b47308 */ /* 0x0005e20000000800 */
[----:B-1----:R-:W-:-:S06]  /*3e90*/  FFMA.FTZ R4, R41, c[0x0][0x23c], -R13 ;  /* 0x00008f0029047a23 */ /* 0x002fcc000001080d */
[C---:B------:R-:W-:Y:S01]  /*3ea0*/  HMMA.16816.F32 R128, R8.reuse, R26, RZ ;  /* 0x0000001a0880723c */ /* 0x040fe200000018ff */
[----:B------:R-:W-:Y:S01]  /*3eb0*/  LDSM.16.MT88.4 R24, [R222+0x9400] ;  /* 0x00940000de18783b */ /* 0x000fe20000004200 */
[----:B------:R1:W4:Y:S06]  /*3ec0*/  MUFU.EX2 R238, R4 ;  /* 0x0000000400ee7308 */ /* 0x00032c0000000800 */
[----:B------:R-:W-:Y:S01]  /*3ed0*/  HMMA.16816.F32 R56, R8, R32, RZ ;  /* 0x000000200838723c */ /* 0x000fe200000018ff */
[----:B--2---:R-:W-:-:S07]  /*3ee0*/  FFMA.FTZ R18, R185, c[0x0][0x23c], -R2 ;  /* 0x00008f00b9127a23 */ /* 0x004fce0000010802 */
[C---:B------:R-:W-:Y:S01]  /*3ef0*/  HMMA.16816.F32 R144, R8.reuse, R34, RZ ;  /* 0x000000220890723c */ /* 0x040fe200000018ff */
[----:B------:R-:W-:Y:S01]  /*3f00*/  LDSM.16.MT88.4 R32, [R222+0xa400] ;  /* 0x00a40000de20783b */ /* 0x000fe20000004200 */
[----:B-1----:R-:W-:Y:S01]  /*3f10*/  FFMA.FTZ R4, R105, c[0x0][0x23c], -R12 ;  /* 0x00008f0069047a23 */ /* 0x002fe2000001080c */
[----:B------:R-:W-:Y:S02]  /*3f20*/  MOV R105, R43 ;  /* 0x0000002b00697202 */ /* 0x000fe40000000f00 */
[----:B----4-:R-:W-:Y:S01]  /*3f30*/  F2FP.PACK_AB R6, R238, R239 ;  /* 0x000000efee06723e */ /* 0x010fe200000000ff */
[----:B------:R1:W-:Y:S02]  /*3f40*/  MUFU.EX2 R229, R4 ;  /* 0x0000000400e57308 */ /* 0x0003e40000000800 */
[----:B------:R-:W-:Y:S01]  /*3f50*/  HMMA.16816.F32 R52, R8, R36, RZ ;  /* 0x000000240834723c */ /* 0x000fe200000018ff */
[----:B------:R-:W-:-:S07]  /*3f60*/  MOV R186, R105 ;  /* 0x0000006900ba7202 */ /* 0x000fce0000000f00 */
[----:B------:R-:W-:Y:S01]  /*3f70*/  HMMA.16816.F32 R148, R8, R38, RZ ;  /* 0x000000260894723c */ /* 0x000fe200000018ff */
[----:B------:R-:W2:Y:S01]  /*3f80*/  LDSM.16.MT88.4 R36, [R220+0xb400] ;  /* 0x00b40000dc24783b */ /* 0x000ea20000004200 */
[----:B-1----:R-:W-:-:S06]  /*3f90*/  FFMA.FTZ R4, R101, c[0x0][0x23c], -R12 ;  /* 0x00008f0065047a23 */ /* 0x002fcc000001080c */
[C---:B------:R-:W-:Y:S01]  /*3fa0*/  HMMA.16816.F32 R48, R8.reuse, R44, RZ ;  /* 0x0000002c0830723c */ /* 0x040fe200000018ff */
[----:B------:R1:W4:Y:S07]  /*3fb0*/  MUFU.EX2 R232, R4 ;  /* 0x0000000400e87308 */ /* 0x00032e0000000800 */
[----:B------:R-:W-:Y:S07]  /*3fc0*/  HMMA.16816.F32 R152, R8, R46, RZ ;  /* 0x0000002e0898723c */ /* 0x000fee00000018ff */
[----:B------:R-:W-:-:S02]  /*3fd0*/  FFMA.FTZ R8, R136, c[0x0][0x23c], -R0 ;  /* 0x00008f0088087a23 */ /* 0x000fc40000010800 */
[----:B-1----:R-:W-:Y:S02]  /*3fe0*/  FFMA.FTZ R4, R100, c[0x0][0x23c], -R12 ;  /* 0x00008f0064047a23 */ /* 0x002fe4000001080c */
[----:B------:R1:W-:Y:S01]  /*3ff0*/  MUFU.EX2 R219, R8 ;  /* 0x0000000800db7308 */ /* 0x0003e20000000800 */
[----:B----4-:R-:W-:-:S07]  /*4000*/  F2FP.PACK_AB R5, R232, R229 ;  /* 0x000000e5e805723e */ /* 0x010fce00000000ff */
[----:B------:R4:W-:Y:S01]  /*4010*/  MUFU.EX2 R231, R4 ;  /* 0x0000000400e77308 */ /* 0x0009e20000000800 */
[----:B-1----:R-:W-:-:S07]  /*4020*/  FFMA.FTZ R8, R106, c[0x0][0x23c], -R0 ;  /* 0x00008f006a087a23 */ /* 0x002fce0000010800 */
[----:B------:R1:W-:Y:S01]  /*4030*/  MUFU.EX2 R218, R8 ;  /* 0x0000000800da7308 */ /* 0x0003e20000000800 */
[----:B----4-:R-:W-:Y:S02]  /*4040*/  FFMA.FTZ R4, R42, c[0x0][0x23c], -R12 ;  /* 0x00008f002a047a23 */ /* 0x010fe4000001080c */
[----:B------:R-:W4:Y:S05]  /*4050*/  LDSM.16.MT88.4 R40, [R222+0xb400] ;  /* 0x00b40000de28783b */ /* 0x000f2a0000004200 */
[----:B------:R5:W2:Y:S01]  /*4060*/  MUFU.EX2 R230, R4 ;  /* 0x0000000400e67308 */ /* 0x000aa20000000800 */
[----:B-1----:R-:W-:-:S07]  /*4070*/  FFMA.FTZ R8, R156, c[0x0][0x23c], -R2 ;  /* 0x00008f009c087a23 */ /* 0x002fce0000010802 */
[----:B------:R1:W-:Y:S01]  /*4080*/  MUFU.EX2 R216, R8 ;  /* 0x0000000800d87308 */ /* 0x0003e20000000800 */
[----:B-----5:R-:W-:Y:S01]  /*4090*/  FFMA.FTZ R4, R137, c[0x0][0x23c], -R0 ;  /* 0x00008f0089047a23 */ /* 0x020fe20000010800 */
[----:B--2---:R-:W-:-:S06]  /*40a0*/  F2FP.PACK_AB R7, R230, R231 ;  /* 0x000000e7e607723e */ /* 0x004fcc00000000ff */
[----:B------:R2:W-:Y:S01]  /*40b0*/  MUFU.EX2 R228, R4 ;  /* 0x0000000400e47308 */ /* 0x0005e20000000800 */
[----:B-1----:R-:W-:-:S07]  /*40c0*/  FFMA.FTZ R8, R169, c[0x0][0x23c], -R2 ;  /* 0x00008f00a9087a23 */ /* 0x002fce0000010802 */
[----:B------:R1:W-:Y:S01]  /*40d0*/  MUFU.EX2 R217, R8 ;  /* 0x0000000800d97308 */ /* 0x0003e20000000800 */
[----:B--2---:R-:W-:-:S07]  /*40e0*/  FFMA.FTZ R4, R138, c[0x0][0x23c], -R0 ;  /* 0x00008f008a047a23 */ /* 0x004fce0000010800 */
[----:B------:R2:W5:Y:S01]  /*40f0*/  MUFU.EX2 R227, R4 ;  /* 0x0000000400e37308 */ /* 0x0005620000000800 */
[----:B-1----:R-:W-:-:S07]  /*4100*/  FFMA.FTZ R8, R139, c[0x0][0x23c], -R2 ;  /* 0x00008f008b087a23 */ /* 0x002fce0000010802 */
[----:B------:R1:W-:Y:S01]  /*4110*/  MUFU.EX2 R215, R8 ;  /* 0x0000000800d77308 */ /* 0x0003e20000000800 */
[----:B--2---:R-:W-:-:S07]  /*4120*/  F2FP.PACK_AB R4, R240, R235 ;  /* 0x000000ebf004723e */ /* 0x004fce00000000ff */
[C---:B---3--:R-:W-:Y:S01]  /*4130*/  HMMA.16816.F32 R156, R4.reuse, R20, R116 ;  /* 0x00000014049c723c */ /* 0x048fe20000001874 */
[--C-:B-1----:R-:W-:Y:S02]  /*4140*/  FFMA.FTZ R8, R107, c[0x0][0x23c], -R2.reuse ;  /* 0x00008f006b087a23 */ /* 0x102fe40000010802 */
[----:B------:R1:W-:Y:S05]  /*4150*/  MUFU.EX2 R107, R18 ;  /* 0x00000012006b7308 */ /* 0x0003ea0000000800 */
[C---:B------:R-:W-:Y:S03]  /*4160*/  HMMA.16816.F32 R116, R4.reuse, R36, R108 ;  /* 0x000000240474723c */ /* 0x040fe6000000186c */
[----:B------:R2:W3:Y:S05]  /*4170*/  MUFU.EX2 R214, R8 ;  /* 0x0000000800d67308 */ /* 0x0004ea0000000800 */
[----:B------:R-:W-:Y:S01]  /*4180*/  HMMA.16816.F32 R160, R4, R24, R120 ;  /* 0x0000001804a0723c */ /* 0x000fe20000001878 */
[----:B-1----:R-:W-:-:S07]  /*4190*/  FFMA.FTZ R18, R183, c[0x0][0x23c], -R2 ;  /* 0x00008f00b7127a23 */ /* 0x002fce0000010802 */
[----:B----4-:R-:W-:Y:S01]  /*41a0*/  HMMA.16816.F32 R108, R4, R40, R96 ;  /* 0x00000028046c723c */ /* 0x010fe20000001860 */
[----:B------:R-:W-:Y:S01]  /*41b0*/  MUFU.EX2 R106, R18 ;  /* 0x00000012006a7308 */ /* 0x000fe20000000800 */
[----:B--2---:R-:W-:-:S06]  /*41c0*/  FFMA.FTZ R8, R171, c[0x0][0x23c], -R13 ;  /* 0x00008f00ab087a23 */ /* 0x004fcc000001080d */
        /* <DEDUP_REMOVED lines=14> */
[----:B------:R1:W-:Y:S02]  /*42b0*/  MUFU.EX2 R210, R8 ;  /* 0x0000000800d27308 */ /* 0x0003e40000000800 */
[----:B-----5:R-:W-:Y:S02]  /*42c0*/  F2FP.PACK_AB R4, R227, R228 ;  /* 0x000000e4e304723e */ /* 0x020fe400000000ff */
[----:B------:R-:W-:Y:S02]  /*42d0*/  F2FP.PACK_AB R5, R217, R216 ;  /* 0x000000d8d905723e */ /* 0x000fe400000000ff */
[----:B------:R-:W-:Y:S02]  /*42e0*/  F2FP.PACK_AB R6, R218, R219 ;  /* 0x000000dbda06723e */ /* 0x000fe400000000ff */
[----:B---3--:R-:W-:-:S07]  /*42f0*/  F2FP.PACK_AB R7, R214, R215 ;  /* 0x000000d7d607723e */ /* 0x008fce00000000ff */
[----:B------:R-:W-:Y:S01]  /*4300*/  HMMA.16816.F32 R80, R4, R28, R72 ;  /* 0x0000001c0450723c */ /* 0x000fe20000001848 */
[----:B-1----:R-:W-:-:S04]  /*4310*/  FFMA.FTZ R8, R178, c[0x0][0x23c], -R12 ;  /* 0x00008f00b2087a23 */ /* 0x002fc8000001080c */
[----:B------:R1:W-:Y:S03]  /*4320*/  MUFU.EX2 R209, R8 ;  /* 0x0000000800d17308 */ /* 0x0003e60000000800 */
[C---:B------:R-:W-:Y:S08]  /*4330*/  HMMA.16816.F32 R76, R4.reuse, R24, R64 ;  /* 0x00000018044c723c */ /* 0x040ff00000001840 */
[----:B------:R-:W-:Y:S01]  /*4340*/  HMMA.16816.F32 R68, R4, R32, R56 ;  /* 0x000000200444723c */ /* 0x000fe20000001838 */
[----:B-1----:R-:W-:-:S07]  /*4350*/  FFMA.FTZ R8, R179, c[0x0][0x23c], -R12 ;  /* 0x00008f00b3087a23 */ /* 0x002fce000001080c */
[C---:B------:R-:W-:Y:S01]  /*4360*/  HMMA.16816.F32 R172, R4.reuse, R40, R48 ;  /* 0x0000002804ac723c */ /* 0x040fe20000001830 */
[----:B------:R1:W3:Y:S07]  /*4370*/  MUFU.EX2 R208, R8 ;  /* 0x0000000800d07308 */ /* 0x0002ee0000000800 */
[C---:B------:R-:W-:Y:S08]  /*4380*/  HMMA.16816.F32 R72, R4.reuse, R20, R60 ;  /* 0x000000140448723c */ /* 0x040ff0000000183c */
[C---:B------:R-:W-:Y:S01]  /*4390*/  HMMA.16816.F32 R64, R4.reuse, R36, R52 ;  /* 0x000000240440723c */ /* 0x040fe20000001834 */
[----:B-1----:R-:W-:Y:S07]  /*43a0*/  LDSM.16.MT88.4 R8, [R222+0x9800] ;  /* 0x00980000de08783b */ /* 0x002fee0000004200 */
[C---:B------:R-:W-:Y:S01]  /*43b0*/  HMMA.16816.F32 R48, R4.reuse, R22, R128 ;  /* 0x000000160430723c */ /* 0x040fe20000001880 */
[----:B------:R-:W1:Y:S07]  /*43c0*/  LDSM.16.MT88.4 R20, [R220+0x9800] ;  /* 0x00980000dc14783b */ /* 0x000e6e0000004200 */
[C---:B------:R-:W-:Y:S01]  /*43d0*/  HMMA.16816.F32 R56, R4.reuse, R38, R148 ;  /* 0x000000260438723c */ /* 0x040fe20000001894 */
[----:B------:R-:W4:Y:S07]  /*43e0*/  LDSM.16.MT88.4 R36, [R222+0xb800] ;  /* 0x00b80000de24783b */ /* 0x000f2e0000004200 */
[C---:B------:R-:W-:Y:S01]  /*43f0*/  HMMA.16816.F32 R60, R4.reuse, R30, R140 ;  /* 0x0000001e043c723c */ /* 0x040fe2000000188c */
[----:B------:R-:W-:Y:S04]  /*4400*/  LDSM.16.MT88.4 R28, [R222+0xa800] ;  /* 0x00a80000de1c783b */ /* 0x000fe80000004200 */
[----:B------:R-:W-:Y:S03]  /*4410*/  LDSM.16.MT88.4 R140, [R222+0x9c00] ;  /* 0x009c0000de8c783b */ /* 0x000fe60000004200 */
[C---:B------:R-:W-:Y:S01]  /*4420*/  HMMA.16816.F32 R52, R4.reuse, R26, R132 ;  /* 0x0000001a0434723c */ /* 0x040fe20000001884 */
[----:B------:R-:W5:Y:S07]  /*4430*/  LDSM.16.MT88.4 R24, [R220+0xa800] ;  /* 0x00a80000dc18783b */ /* 0x000f6e0000004200 */
[C---:B------:R-:W-:Y:S01]  /*4440*/  HMMA.16816.F32 R44, R4.reuse, R34, R144 ;  /* 0x00000022042c723c */ /* 0x040fe20000001890 */
[----:B------:R-:W4:Y:S07]  /*4450*/  LDSM.16.MT88.4 R32, [R220+0xb800] ;  /* 0x00b80000dc20783b */ /* 0x000f2e0000004200 */
[----:B------:R-:W-:Y:S07]  /*4460*/  HMMA.16816.F32 R40, R4, R42, R152 ;  /* 0x0000002a0428723c */ /* 0x000fee0000001898 */
[----:B--2---:R-:W-:-:S02]  /*4470*/  F2FP.PACK_AB R4, R212, R213 ;  /* 0x000000d5d404723e */ /* 0x004fc400000000ff */
[----:B---3--:R-:W-:Y:S02]  /*4480*/  F2FP.PACK_AB R5, R208, R209 ;  /* 0x000000d1d005723e */ /* 0x008fe400000000ff */
[----:B------:R-:W-:Y:S02]  /*4490*/  F2FP.PACK_AB R6, R210, R211 ;  /* 0x000000d3d206723e */ /* 0x000fe400000000ff */
[----:B------:R-:W-:-:S07]  /*44a0*/  F2FP.PACK_AB R7, R207, R206 ;  /* 0x000000cecf07723e */ /* 0x000fce00000000ff */
[C---:B-1----:R-:W-:Y:S08]  /*44b0*/  HMMA.16816.F32 R112, R4.reuse, R20, R164 ;  /* 0x000000140470723c */ /* 0x042ff000000018a4 */
[C---:B------:R-:W-:Y:S08]  /*44c0*/  HMMA.16816.F32 R132, R4.reuse, R8, R160 ;  /* 0x000000080484723c */ /* 0x040ff000000018a0 */
[C---:B----4-:R-:W-:Y:S08]  /*44d0*/  HMMA.16816.F32 R176, R4.reuse, R36, R108 ;  /* 0x0000002404b0723c */ /* 0x050ff0000000186c */
[C---:B-----5:R-:W-:Y:S01]  /*44e0*/  HMMA.16816.F32 R148, R4.reuse, R24, R156 ;  /* 0x000000180494723c */ /* 0x060fe2000000189c */
[----:B------:R-:W1:Y:S07]  /*44f0*/  LDSM.16.MT88.4 R156, [R220+0xac00] ;  /* 0x00ac0000dc9c783b */ /* 0x000e6e0000004200 */
[C---:B------:R-:W-:Y:S01]  /*4500*/  HMMA.16816.F32 R164, R4.reuse, R28, R124 ;  /* 0x0000001c04a4723c */ /* 0x040fe2000000187c */
[----:B------:R-:W-:Y:S07]  /*4510*/  LDSM.16.MT88.4 R124, [R220+0x9c00] ;  /* 0x009c0000dc7c783b */ /* 0x000fee0000004200 */
[C---:B------:R-:W-:Y:S08]  /*4520*/  HMMA.16816.F32 R160, R4.reuse, R32, R116 ;  /* 0x0000002004a0723c */ /* 0x040ff00000001874 */
[C---:B------:R-:W-:Y:S08]  /*4530*/  HMMA.16816.F32 R120, R4.reuse, R22, R120 ;  /* 0x000000160478723c */ /* 0x040ff00000001878 */
[C---:B------:R-:W-:Y:S08]  /*4540*/  HMMA.16816.F32 R136, R4.reuse, R10, R136 ;  /* 0x0000000a0488723c */ /* 0x040ff00000001888 */
[C---:B------:R-:W-:Y:S08]  /*4550*/  HMMA.16816.F32 R96, R4.reuse, R26, R96 ;  /* 0x0000001a0460723c */ /* 0x040ff00000001860 */
[C---:B------:R-:W-:Y:S08]  /*4560*/  HMMA.16816.F32 R168, R4.reuse, R30, R92 ;  /* 0x0000001e04a8723c */ /* 0x040ff0000000185c */
[C---:B------:R-:W-:Y:S08]  /*4570*/  HMMA.16816.F32 R88, R4.reuse, R34, R88 ;  /* 0x000000220458723c */ /* 0x040ff00000001858 */
[----:B------:R-:W-:Y:S07]  /*4580*/  HMMA.16816.F32 R108, R4, R38, R84 ;  /* 0x00000026046c723c */ /* 0x000fee0000001854 */
[----:B------:R-:W-:-:S02]  /*4590*/  F2FP.PACK_AB R4, R204, R205 ;  /* 0x000000cdcc04723e */ /* 0x000fc400000000ff */
[----:B------:R-:W-:Y:S02]  /*45a0*/  F2FP.PACK_AB R5, R180, R181 ;  /* 0x000000b5b405723e */ /* 0x000fe400000000ff */
[----:B------:R-:W-:Y:S02]  /*45b0*/  F2FP.PACK_AB R6, R182, R184 ;  /* 0x000000b8b606723e */ /* 0x000fe400000000ff */
[----:B------:R-:W-:-:S07]  /*45c0*/  F2FP.PACK_AB R7, R106, R107 ;  /* 0x0000006b6a07723e */ /* 0x000fce00000000ff */
[C---:B------:R-:W-:Y:S07]  /*45d0*/  HMMA.16816.F32 R128, R4.reuse, R8, R76 ;  /* 0x000000080480723c */ /* 0x040fee000000184c */
[--C-:B------:R-:W-:Y:S01]  /*45e0*/  FFMA.FTZ R8, R191, c[0x0][0x23c], -R13.reuse ;  /* 0x00008f00bf087a23 */ /* 0x100fe2000001080d */
[C---:B------:R-:W-:Y:S03]  /*45f0*/  HMMA.16816.F32 R48, R4.reuse, R26, R48 ;  /* 0x0000001a0430723c */ /* 0x040fe60000001830 */
[----:B------:R2:W-:Y:S05]  /*4600*/  MUFU.EX2 R105, R8 ;  /* 0x0000000800697308 */ /* 0x0005ea0000000800 */
[C---:B------:R-:W-:Y:S08]  /*4610*/  HMMA.16816.F32 R144, R4.reuse, R24, R72 ;  /* 0x000000180490723c */ /* 0x040ff00000001848 */
[----:B------:R-:W-:Y:S01]  /*4620*/  HMMA.16816.F32 R60, R4, R22, R60 ;  /* 0x00000016043c723c */ /* 0x000fe2000000183c */
[----:B--2---:R-:W-:-:S04]  /*4630*/  FFMA.FTZ R8, R190, c[0x0][0x23c], -R13 ;  /* 0x00008f00be087a23 */ /* 0x004fc8000001080d */
[----:B------:R2:W3:Y:S03]  /*4640*/  MUFU.EX2 R101, R8 ;  /* 0x0000000800657308 */ /* 0x0004e60000000800 */
[C---:B------:R-:W-:Y:S01]  /*4650*/  HMMA.16816.F32 R116, R4.reuse, R20, R80 ;  /* 0x000000140474723c */ /* 0x040fe20000001850 */
[----:B------:R-:W4:Y:S07]  /*4660*/  LDSM.16.MT88.4 R80, [R220+0xbc00] ;  /* 0x00bc0000dc50783b */ /* 0x000f2e0000004200 */
[----:B------:R-:W-:Y:S01]  /*4670*/  HMMA.16816.F32 R52, R4, R10, R52 ;  /* 0x0000000a0434723c */ /* 0x000fe20000001834 */
[----:B--2---:R-:W-:-:S07]  /*4680*/  FFMA.FTZ R8, R189, c[0x0][0x23c], -R13 ;  /* 0x00008f00bd087a23 */ /* 0x004fce000001080d */
[C---:B------:R-:W-:Y:S01]  /*4690*/  HMMA.16816.F32 R68, R4.reuse, R28, R68 ;  /* 0x0000001c0444723c */ /* 0x040fe20000001844 */
[----:B---3--:R-:W-:Y:S01]  /*46a0*/  F2FP.PACK_AB R92, R101, R105 ;  /* 0x00000069655c723e */ /* 0x008fe200000000ff */
[----:B------:R2:W-:Y:S06]  /*46b0*/  MUFU.EX2 R100, R8 ;  /* 0x0000000800647308 */ /* 0x0005ec0000000800 */
[C---:B------:R-:W-:Y:S08]  /*46c0*/  HMMA.16816.F32 R44, R4.reuse, R30, R44 ;  /* 0x0000001e042c723c */ /* 0x040ff0000000182c */
[----:B------:R-:W-:Y:S01]  /*46d0*/  HMMA.16816.F32 R64, R4, R32, R64 ;  /* 0x000000200440723c */ /* 0x000fe20000001840 */
[----:B--2---:R-:W-:-:S04]  /*46e0*/  FFMA.FTZ R8, R188, c[0x0][0x23c], -R13 ;  /* 0x00008f00bc087a23 */ /* 0x004fc8000001080d */
[----:B------:R2:W3:Y:S03]  /*46f0*/  MUFU.EX2 R27, R8 ;  /* 0x00000008001b7308 */ /* 0x0004e60000000800 */
[C---:B------:R-:W-:Y:S08]  /*4700*/  HMMA.16816.F32 R56, R4.reuse, R34, R56 ;  /* 0x000000220438723c */ /* 0x040ff00000001838 */
[----:B------:R-:W-:Y:S01]  /*4710*/  HMMA.16816.F32 R84, R4, R36, R172 ;  /* 0x000000240454723c */ /* 0x000fe200000018ac */
[----:B------:R-:W5:Y:S01]  /*4720*/  LDSM.16.MT88.4 R172, [R222+0xac00] ;  /* 0x00ac0000deac783b */ /* 0x000f620000004200 */
[----:B--2---:R-:W-:-:S06]  /*4730*/  FFMA.FTZ R8, R194, c[0x0][0x23c], -R12 ;  /* 0x00008f00c2087a23 */ /* 0x004fcc000001080c */
[----:B------:R-:W-:Y:S01]  /*4740*/  HMMA.16816.F32 R40, R4, R38, R40 ;  /* 0x000000260428723c */ /* 0x000fe20000001828 */
[----:B---3--:R-:W-:Y:S01]  /*4750*/  F2FP.PACK_AB R94, R27, R100 ;  /* 0x000000641b5e723e */ /* 0x008fe200000000ff */
[----:B------:R2:W-:Y:S05]  /*4760*/  MUFU.EX2 R26, R8 ;  /* 0x00000008001a7308 */ /* 0x0005ea0000000800 */
[----:B------:R-:W-:Y:S02]  /*4770*/  FFMA.FTZ R4, R199, c[0x0][0x23c], -R0 ;  /* 0x00008f00c7047a23 */ /* 0x000fe40000010800 */
[----:B------:R-:W-:Y:S02]  /*4780*/  FADD.FTZ R5, R187, R249 ;  /* 0x000000f9bb057221 */ /* 0x000fe40000010000 */
[----:B------:R-:W-:Y:S01]  /*4790*/  FADD.FTZ R6, R248, R246 ;  /* 0x000000f6f8067221 */ /* 0x000fe20000010000 */
[----:B------:R-:W-:Y:S01]  /*47a0*/  MUFU.EX2 R20, R4 ;  /* 0x0000000400147308 */ /* 0x000fe20000000800 */
[----:B------:R-:W-:-:S02]  /*47b0*/  FADD.FTZ R5, R250, R5 ;  /* 0x00000005fa057221 */ /* 0x000fc40000010000 */
[----:B------:R-:W-:Y:S02]  /*47c0*/  FADD.FTZ R6, R245, R6 ;  /* 0x00000006f5067221 */ /* 0x000fe40000010000 */
[----:B------:R-:W-:Y:S02]  /*47d0*/  FADD.FTZ R5, R186, R5 ;  /* 0x00000005ba057221 */ /* 0x000fe40000010000 */
[----:B--2---:R-:W-:Y:S02]  /*47e0*/  FFMA.FTZ R8, R195, c[0x0][0x23c], -R12 ;  /* 0x00008f00c3087a23 */ /* 0x004fe4000001080c */
[----:B------:R-:W-:Y:S02]  /*47f0*/  FADD.FTZ R6, R247, R6 ;  /* 0x00000006f7067221 */ /* 0x000fe40000010000 */
[----:B------:R2:W3:Y:S01]  /*4800*/  MUFU.EX2 R25, R8 ;  /* 0x0000000800197308 */ /* 0x0004e20000000800 */
[----:B------:R-:W-:Y:S02]  /*4810*/  FADD.FTZ R5, R235, R5 ;  /* 0x00000005eb057221 */ /* 0x000fe40000010000 */
[----:B------:R-:W-:-:S02]  /*4820*/  FADD.FTZ R6, R229, R6 ;  /* 0x00000006e5067221 */ /* 0x000fc40000010000 */
[----:B--2---:R-:W-:Y:S01]  /*4830*/  FFMA.FTZ R8, R192, c[0x0][0x23c], -R12 ;  /* 0x00008f00c0087a23 */ /* 0x004fe2000001080c */
[----:B---3--:R-:W-:-:S03]  /*4840*/  F2FP.PACK_AB R93, R25, R26 ;  /* 0x0000001a195d723e */ /* 0x008fc600000000ff */
[----:B------:R2:W-:Y:S02]  /*4850*/  MUFU.EX2 R23, R8 ;  /* 0x0000000800177308 */ /* 0x0005e40000000800 */
[----:B--2---:R-:W-:-:S06]  /*4860*/  FFMA.FTZ R8, R193, c[0x0][0x23c], -R12 ;  /* 0x00008f00c1087a23 */ /* 0x004fcc000001080c */
[----:B------:R2:W3:Y:S02]  /*4870*/  MUFU.EX2 R24, R8 ;  /* 0x0000000800187308 */ /* 0x0004e40000000800 */
[----:B--2---:R-:W-:Y:S01]  /*4880*/  FFMA.FTZ R8, R197, c[0x0][0x23c], -R0 ;  /* 0x00008f00c5087a23 */ /* 0x004fe20000010800 */
[----:B---3--:R-:W-:-:S05]  /*4890*/  F2FP.PACK_AB R95, R24, R23 ;  /* 0x00000017185f723e */ /* 0x008fca00000000ff */
[----:B------:R2:W-:Y:S02]  /*48a0*/  MUFU.EX2 R22, R8 ;  /* 0x0000000800167308 */ /* 0x0005e40000000800 */
[C---:B-1----:R-:W-:Y:S08]  /*48b0*/  HMMA.16816.F32 R152, R92.reuse, R158, R96 ;  /* 0x0000009e5c98723c */ /* 0x042ff00000001860 */
[----:B----4-:R-:W-:Y:S01]  /*48c0*/  HMMA.16816.F32 R72, R92, R80, R160 ;  /* 0x000000505c48723c */ /* 0x010fe200000018a0 */
[----:B--2---:R-:W-:-:S02]  /*48d0*/  FFMA.FTZ R8, R196, c[0x0][0x23c], -R0 ;  /* 0x00008f00c4087a23 */ /* 0x004fc40000010800 */
[----:B------:R-:W-:Y:S02]  /*48e0*/  FFMA.FTZ R0, R198, c[0x0][0x23c], -R0 ;  /* 0x00008f00c6007a23 */ /* 0x000fe40000010800 */
[----:B------:R1:W2:Y:S03]  /*48f0*/  MUFU.EX2 R21, R8 ;  /* 0x0000000800157308 */ /* 0x0002a60000000800 */
[C---:B------:R-:W-:Y:S05]  /*4900*/  HMMA.16816.F32 R112, R92.reuse, R124, R112 ;  /* 0x0000007c5c70723c */ /* 0x040fea0000001870 */
[----:B------:R3:W4:Y:S03]  /*4910*/  MUFU.EX2 R19, R0 ;  /* 0x0000000000137308 */ /* 0x0007260000000800 */
[----:B------:R-:W-:Y:S01]  /*4920*/  HMMA.16816.F32 R120, R92, R126, R120 ;  /* 0x0000007e5c78723c */ /* 0x000fe20000001878 */
[----:B-1----:R-:W1:Y:S01]  /*4930*/  LDSM.16.MT88.4 R8, [R222+0xbc00] ;  /* 0x00bc0000de08783b */ /* 0x002e620000004200 */
[----:B--2---:R-:W-:-:S06]  /*4940*/  F2FP.PACK_AB R96, R21, R22 ;  /* 0x000000161560723e */ /* 0x004fcc00000000ff */
[----:B------:R-:W-:Y:S01]  /*4950*/  HMMA.16816.F32 R132, R92, R140, R132 ;  /* 0x0000008c5c84723c */ /* 0x000fe20000001884 */
[----:B---3--:R-:W-:Y:S01]  /*4960*/  FFMA.FTZ R0, R203, c[0x0][0x23c], -R2 ;  /* 0x00008f00cb007a23 */ /* 0x008fe20000010802 */
[----:B----4-:R-:W-:-:S06]  /*4970*/  F2FP.PACK_AB R98, R19, R20 ;  /* 0x000000141362723e */ /* 0x010fcc00000000ff */
[C---:B------:R-:W-:Y:S01]  /*4980*/  HMMA.16816.F32 R136, R92.reuse, R142, R136 ;  /* 0x0000008e5c88723c */ /* 0x040fe20000001888 */
[----:B------:R2:W-:Y:S07]  /*4990*/  MUFU.EX2 R18, R0 ;  /* 0x0000000000127308 */ /* 0x0005ee0000000800 */
[C---:B------:R-:W-:Y:S08]  /*49a0*/  HMMA.16816.F32 R148, R92.reuse, R156, R148 ;  /* 0x0000009c5c94723c */ /* 0x040ff00000001894 */
[----:B-----5:R-:W-:Y:S01]  /*49b0*/  HMMA.16816.F32 R164, R92, R172, R164 ;  /* 0x000000ac5ca4723c */ /* 0x020fe200000018a4 */
[----:B--2---:R-:W-:-:S04]  /*49c0*/  FFMA.FTZ R0, R202, c[0x0][0x23c], -R2 ;  /* 0x00008f00ca007a23 */ /* 0x004fc80000010802 */
[----:B------:R2:W3:Y:S03]  /*49d0*/  MUFU.EX2 R13, R0 ;  /* 0x00000000000d7308 */ /* 0x0004e60000000800 */
[C---:B------:R-:W-:Y:S08]  /*49e0*/  HMMA.16816.F32 R168, R92.reuse, R174, R168 ;  /* 0x000000ae5ca8723c */ /* 0x040ff000000018a8 */
[----:B------:R-:W-:Y:S01]  /*49f0*/  HMMA.16816.F32 R76, R92, R82, R88 ;  /* 0x000000525c4c723c */ /* 0x000fe20000001858 */
[--C-:B--2---:R-:W-:Y:S01]  /*4a00*/  FFMA.FTZ R0, R201, c[0x0][0x23c], -R2.reuse ;  /* 0x00008f00c9007a23 */ /* 0x104fe20000010802 */
[----:B---3--:R-:W-:Y:S01]  /*4a10*/  F2FP.PACK_AB R97, R13, R18 ;  /* 0x000000120d61723e */ /* 0x008fe200000000ff */
[----:B------:R-:W-:-:S05]  /*4a20*/  FFMA.FTZ R2, R200, c[0x0][0x23c], -R2 ;  /* 0x00008f00c8027a23 */ /* 0x000fca0000010802 */
[C---:B-1----:R-:W-:Y:S01]  /*4a30*/  HMMA.16816.F32 R88, R92.reuse, R8, R176 ;  /* 0x000000085c58723c */ /* 0x042fe200000018b0 */
[----:B------:R1:W-:Y:S07]  /*4a40*/  MUFU.EX2 R12, R0 ;  /* 0x00000000000c7308 */ /* 0x0003ee0000000800 */
[----:B------:R-:W-:Y:S01]  /*4a50*/  HMMA.16816.F32 R92, R92, R10, R108 ;  /* 0x0000000a5c5c723c */ /* 0x000fe2000000186c */
[----:B------:R2:W3:Y:S01]  /*4a60*/  MUFU.EX2 R7, R2 ;  /* 0x0000000200077308 */ /* 0x0004e20000000800 */
[----:B-1----:R-:W-:-:S04]  /*4a70*/  FADD.FTZ R0, R242, R237 ;  /* 0x000000edf2007221 */ /* 0x002fc80000010000 */
[----:B------:R-:W-:Y:S02]  /*4a80*/  FADD.FTZ R0, R243, R0 ;  /* 0x00000000f3007221 */ /* 0x000fe40000010000 */
[----:B--2---:R-:W-:Y:S01]  /*4a90*/  FADD.FTZ R2, R234, R233 ;  /* 0x000000e9ea027221 */ /* 0x004fe20000010000 */
[----:B---3--:R-:W-:Y:S01]  /*4aa0*/  F2FP.PACK_AB R99, R7, R12 ;  /* 0x0000000c0763723e */ /* 0x008fe200000000ff */
        /* <DEDUP_REMOVED lines=59> */
[----:B------:R1:W-:Y:S01]  /*4e60*/  STL [R1+0x8], R250 ;  /* 0x000008fa01007387 */ /* 0x0003e20000100800 */
[----:B------:R-:W-:Y:S01]  /*4e70*/  FADD.FTZ R0, R24, R0 ;  /* 0x0000000018007221 */ /* 0x000fe20000010000 */
[----:B------:R-:W-:Y:S02]  /*4e80*/  HMMA.16816.F32 R96, R96, R10, R40 ;  /* 0x0000000a6060723c */ /* 0x000fe40000001828 */
[----:B------:R1:W-:Y:S04]  /*4e90*/  STL [R1+0x14], R2 ;  /* 0x0000140201007387 */ /* 0x0003e80000100800 */
[----:B------:R1:W-:Y:S04]  /*4ea0*/  STL [R1+0xc], R249 ;  /* 0x00000cf901007387 */ /* 0x0003e80000100800 */
[----:B------:R1:W-:Y:S01]  /*4eb0*/  STL [R1+0x10], R0 ;  /* 0x0000100001007387 */ /* 0x0003e20000100800 */
[----:B------:R-:W-:Y:S06]  /*4ec0*/  @!P0 BRA `(.L_x_370) ;  /* 0x0000898000008947 */ /* 0x000fec0003800000 */
[----:B------:R-:W2:Y:S01]  /*4ed0*/  LDL.64 R186, [R1] ;  /* 0x0000000001ba7983 */ /* 0x000ea20000100a00 */
[----:B------:R-:W-:Y:S01]  /*4ee0*/  IADD3 R252, R251, -0x2, RZ ;  /* 0xfffffffefbfc7810 */ /* 0x000fe20007ffe0ff */
[----:B------:R-:W-:-:S04]  /*4ef0*/  DEPBAR.LE SB0, 0x0 ;  /* 0x000080000000791a */ /* 0x000fc80000000000 */
[----:B-1----:R-:W-:Y:S01]  /*4f00*/  SHF.R.S32.HI R0, RZ, 0x1f, R252 ;  /* 0x0000001fff007819 */ /* 0x002fe200000114fc */
[----:B------:R-:W-:-:S04]  /*4f10*/  IMAD R2, R252, UR11, RZ ;  /* 0x0000000bfc027c24 */ /* 0x000fc8000f8e02ff */
[----:B------:R-:W-:Y:S02]  /*4f20*/  IMAD R0, R0, UR12, R2 ;  /* 0x0000000c00007c24 */ /* 0x000fe4000f8e0202 */
[----:B------:R-:W-:Y:S01]  /*4f30*/  IMAD.U32 R2, RZ, RZ, UR4 ;  /* 0x00000004ff027e24 */ /* 0x000fe2000f8e00ff */
[----:B------:R-:W-:Y:S01]  /*4f40*/  BAR.SYNC.DEFER_BLOCKING 0x0 ;  /* 0x0000000000007b1d */ /* 0x000fe20000010000 */
[----:B--2---:R-:W-:-:S04]  /*4f50*/  IMAD.WIDE.U32 R6, R252, UR12, R186 ;  /* 0x0000000cfc067c25 */ /* 0x004fc8000f8e00ba */
[----:B------:R-:W-:Y:S01]  /*4f60*/  IMAD.IADD R0, R7, 0x1, R0 ;  /* 0x0000000107007824 */ /* 0x000fe200078e0200 */
[----:B------:R-:W-:Y:S01]  /*4f70*/  LEA R4, P0, R6, c[0x0][0x170], 0x1 ;  /* 0x00005c0006047a11 */ /* 0x000fe200078008ff */
[----:B------:R-:W-:-:S03]  /*4f80*/  IMAD.U32 R7, RZ, RZ, UR4 ;  /* 0x00000004ff077e24 */ /* 0x000fc6000f8e00ff */
[----:B------:R-:W-:Y:S01]  /*4f90*/  LEA.HI.X R5, R6, c[0x0][0x174], R0, 0x1, P0 ;  /* 0x00005d0006057a11 */ /* 0x000fe200000f0c00 */
[----:B------:R-:W-:Y:S01]  /*4fa0*/  IMAD.U32 R0, RZ, RZ, UR5 ;  /* 0x00000005ff007e24 */ /* 0x000fe2000f8e00ff */
        /* <DEDUP_REMOVED lines=15> */
[----:B------:R-:W5:Y:S04]  /*50a0*/  LDSM.16.M88.4 R40, [R221+0x6400] ;  /* 0x00640000dd28783b */ /* 0x000f680000000200 */
[----:B------:R-:W4:Y:S04]  /*50b0*/  LDSM.16.M88.4 R32, [R221+0x6c00] ;  /* 0x006c0000dd20783b */ /* 0x000f280000000200 */
[----:B-1----:R-:W-:Y:S04]  /*50c0*/  LDSM.16.M88.4 R4, [R225+0x1000] ;  /* 0x00100000e104783b */ /* 0x002fe80000000200 */
[----:B------:R-:W1:Y:S04]  /*50d0*/  LDSM.16.M88.4 R56, [R223+0x6800] ;  /* 0x00680000df38783b */ /* 0x000e680000000200 */
[----:B------:R-:W1:Y:S04]  /*50e0*/  LDSM.16.M88.4 R52, [R223+0x6000] ;  /* 0x00600000df34783b */ /* 0x000e680000000200 */
[----:B------:R-:W1:Y:S04]  /*50f0*/  LDSM.16.M88.4 R48, [R223+0x6400] ;  /* 0x00640000df30783b */ /* 0x000e680000000200 */
[----:B------:R-:W1:Y:S04]  /*5100*/  LDSM.16.M88.4 R60, [R223+0x6c00] ;  /* 0x006c0000df3c783b */ /* 0x000e680000000200 */
[----:B------:R-:W1:Y:S01]  /*5110*/  LDSM.16.M88.4 R24, [R225] ;  /* 0x00000000e118783b */ /* 0x000e620000000200 */
[-C--:B--2---:R-:W-:Y:S03]  /*5120*/  HMMA.16816.F32 R192, R20, R28.reuse, RZ ;  /* 0x0000001c14c0723c */ /* 0x084fe600000018ff */
[----:B------:R-:W0:Y:S05]  /*5130*/  LDGDEPBAR ;  /* 0x00000000000079af */ /* 0x000e2a0000000000 */
[C---:B---3--:R-:W-:Y:S08]  /*5140*/  HMMA.16816.F32 R188, R8.reuse, R28, RZ ;  /* 0x0000001c08bc723c */ /* 0x048ff000000018ff */
[-C--:B------:R-:W-:Y:S08]  /*5150*/  HMMA.16816.F32 R184, R8, R30.reuse, RZ ;  /* 0x0000001e08b8723c */ /* 0x080ff000000018ff */
[----:B------:R-:W-:Y:S08]  /*5160*/  HMMA.16816.F32 R244, R20, R30, RZ ;  /* 0x0000001e14f4723c */ /* 0x000ff000000018ff */
[C---:B----4-:R-:W-:Y:S08]  /*5170*/  HMMA.16816.F32 R108, R8.reuse, R36, RZ ;  /* 0x00000024086c723c */ /* 0x050ff000000018ff */
[C---:B-----5:R-:W-:Y:S08]  /*5180*/  HMMA.16816.F32 R180, R8.reuse, R40, RZ ;  /* 0x0000002808b4723c */ /* 0x060ff000000018ff */
[C---:B------:R-:W-:Y:S08]  /*5190*/  HMMA.16816.F32 R44, R8.reuse, R32, RZ ;  /* 0x00000020082c723c */ /* 0x040ff000000018ff */
[C---:B------:R-:W-:Y:S08]  /*51a0*/  HMMA.16816.F32 R176, R8.reuse, R42, RZ ;  /* 0x0000002a08b0723c */ /* 0x040ff000000018ff */
[C---:B------:R-:W-:Y:S08]  /*51b0*/  HMMA.16816.F32 R64, R8.reuse, R38, RZ ;  /* 0x000000260840723c */ /* 0x040ff000000018ff */
[----:B------:R-:W-:Y:S08]  /*51c0*/  HMMA.16816.F32 R28, R8, R34, RZ ;  /* 0x00000022081c723c */ /* 0x000ff000000018ff */
[----:B------:R-:W-:Y:S08]  /*51d0*/  HMMA.16816.F32 R8, R20, R40, RZ ;  /* 0x000000281408723c */ /* 0x000ff000000018ff */
[----:B-1----:R-:W-:Y:S08]  /*51e0*/  HMMA.16816.F32 R228, R4, R56, R108 ;  /* 0x0000003804e4723c */ /* 0x002ff0000000186c */
[C---:B------:R-:W-:Y:S08]  /*51f0*/  HMMA.16816.F32 R196, R20.reuse, R36, RZ ;  /* 0x0000002414c4723c */ /* 0x040ff000000018ff */
[C---:B------:R-:W-:Y:S01]  /*5200*/  HMMA.16816.F32 R232, R20.reuse, R38, RZ ;  /* 0x0000002614e8723c */ /* 0x040fe200000018ff */
[----:B------:R-:W-:Y:S07]  /*5210*/  LDSM.16.M88.4 R36, [R221+0x7c00] ;  /* 0x007c0000dd24783b */ /* 0x000fee0000000200 */
[----:B------:R-:W-:Y:S08]  /*5220*/  HMMA.16816.F32 R204, R20, R32, RZ ;  /* 0x0000002014cc723c */ /* 0x000ff000000018ff */
        /* <DEDUP_REMOVED lines=8> */
[----:B------:R-:W1:Y:S07]  /*52b0*/  LDSM.16.M88.4 R4, [R224+0x3000] ;  /* 0x00300000e004783b */ /* 0x000e6e0000000200 */
[C---:B------:R-:W-:Y:S01]  /*52c0*/  HMMA.16816.F32 R236, R20.reuse, R42, RZ ;  /* 0x0000002a14ec723c */ /* 0x040fe200000018ff */
[----:B------:R-:W-:Y:S07]  /*52d0*/  LDSM.16.M88.4 R40, [R221+0x7800] ;  /* 0x00780000dd28783b */ /* 0x000fee0000000200 */
[----:B------:R-:W-:Y:S01]  /*52e0*/  HMMA.16816.F32 R32, R20, R34, RZ ;  /* 0x000000221420723c */ /* 0x000fe200000018ff */
[----:B------:R-:W2:Y:S07]  /*52f0*/  LDSM.16.M88.4 R20, [R221+0x7000] ;  /* 0x00700000dd14783b */ /* 0x000eae0000000200 */
[C---:B------:R-:W-:Y:S08]  /*5300*/  HMMA.16816.F32 R64, R24.reuse, R52, R192 ;  /* 0x000000341840723c */ /* 0x040ff000000018c0 */
[C---:B------:R-:W-:Y:S01]  /*5310*/  HMMA.16816.F32 R192, R24.reuse, R48, R8 ;  /* 0x0000003018c0723c */ /* 0x040fe20000001808 */
[----:B------:R-:W3:Y:S07]  /*5320*/  LDSM.16.M88.4 R8, [R224+0x2000] ;  /* 0x00200000e008783b */ /* 0x000eee0000000200 */
[C---:B------:R-:W-:Y:S01]  /*5330*/  HMMA.16816.F32 R28, R24.reuse, R54, R244 ;  /* 0x00000036181c723c */ /* 0x040fe200000018f4 */
[----:B------:R-:W-:Y:S07]  /*5340*/  LDSM.16.M88.4 R52, [R223+0x7000] ;  /* 0x00700000df34783b */ /* 0x000fee0000000200 */
[C---:B------:R-:W-:Y:S08]  /*5350*/  HMMA.16816.F32 R180, R24.reuse, R60, R204 ;  /* 0x0000003c18b4723c */ /* 0x040ff000000018cc */
[C---:B------:R-:W-:Y:S01]  /*5360*/  HMMA.16816.F32 R60, R24.reuse, R62, R32 ;  /* 0x0000003e183c723c */ /* 0x040fe20000001820 */
[----:B------:R-:W4:Y:S07]  /*5370*/  LDSM.16.M88.4 R32, [R225+0x2000] ;  /* 0x00200000e120783b */ /* 0x000f2e0000000200 */
[----:B------:R-:W-:Y:S01]  /*5380*/  HMMA.16816.F32 R176, R24, R50, R236 ;  /* 0x0000003218b0723c */ /* 0x000fe200000018ec */
[----:B------:R-:W-:Y:S07]  /*5390*/  LDSM.16.M88.4 R48, [R221+0x8000] ;  /* 0x00800000dd30783b */ /* 0x000fee0000000200 */
[C---:B-1----:R-:W-:Y:S08]  /*53a0*/  HMMA.16816.F32 R236, R4.reuse, R36, R216 ;  /* 0x0000002404ec723c */ /* 0x042ff000000018d8 */
[C---:B--2---:R-:W-:Y:S08]  /*53b0*/  HMMA.16816.F32 R188, R4.reuse, R20, R188 ;  /* 0x0000001404bc723c */ /* 0x044ff000000018bc */
[C---:B------:R-:W-:Y:S08]  /*53c0*/  HMMA.16816.F32 R240, R4.reuse, R44, R240 ;  /* 0x0000002c04f0723c */ /* 0x040ff000000018f0 */
[C---:B------:R-:W-:Y:S08]  /*53d0*/  HMMA.16816.F32 R228, R4.reuse, R40, R228 ;  /* 0x0000002804e4723c */ /* 0x040ff000000018e4 */
[C---:B------:R-:W-:Y:S08]  /*53e0*/  HMMA.16816.F32 R204, R4.reuse, R22, R212 ;  /* 0x0000001604cc723c */ /* 0x040ff000000018d4 */
[C---:B------:R-:W-:Y:S08]  /*53f0*/  HMMA.16816.F32 R208, R4.reuse, R46, R208 ;  /* 0x0000002e04d0723c */ /* 0x040ff000000018d0 */
[C---:B------:R-:W-:Y:S08]  /*5400*/  HMMA.16816.F32 R216, R4.reuse, R42, R200 ;  /* 0x0000002a04d8723c */ /* 0x040ff000000018c8 */
[----:B------:R-:W-:Y:S08]  /*5410*/  HMMA.16816.F32 R108, R4, R38, R108 ;  /* 0x00000026046c723c */ /* 0x000ff0000000186c */
[C---:B---3--:R-:W-:Y:S08]  /*5420*/  HMMA.16816.F32 R4, R8.reuse, R20, R64 ;  /* 0x000000140804723c */ /* 0x048ff00000001840 */
[----:B------:R-:W-:Y:S01]  /*5430*/  HMMA.16816.F32 R64, R8, R22, R28 ;  /* 0x000000160840723c */ /* 0x000fe2000000181c */
[----:B------:R-:W1:Y:S04]  /*5440*/  LDSM.16.M88.4 R28, [R225+0x3000] ;  /* 0x00300000e11c783b */ /* 0x000e680000000200 */
[----:B------:R-:W-:Y:S03]  /*5450*/  LDSM.16.M88.4 R20, [R224+0x5000] ;  /* 0x00500000e014783b */ /* 0x000fe60000000200 */
[----:B------:R-:W-:Y:S01]  /*5460*/  HMMA.16816.F32 R184, R24, R56, R196 ;  /* 0x0000003818b8723c */ /* 0x000fe200000018c4 */
[----:B------:R-:W-:-:S02]  /*5470*/  IMAD.MOV.U32 R107, RZ, RZ, R108 ;  /* 0x000000ffff6b7224 */ /* 0x000fc400078e006c */
[----:B------:R-:W-:Y:S02]  /*5480*/  IMAD.MOV.U32 R105, RZ, RZ, R109 ;  /* 0x000000ffff697224 */ /* 0x000fe400078e006d */
[----:B------:R-:W-:Y:S02]  /*5490*/  IMAD.MOV.U32 R13, RZ, RZ, R110 ;  /* 0x000000ffff0d7224 */ /* 0x000fe400078e006e */
[----:B------:R-:W-:Y:S01]  /*54a0*/  IMAD.MOV.U32 R12, RZ, RZ, R111 ;  /* 0x000000ffff0c7224 */ /* 0x000fe200078e006f */
[----:B------:R-:W-:Y:S01]  /*54b0*/  HMMA.16816.F32 R56, R24, R58, R232 ;  /* 0x0000003a1838723c */ /* 0x000fe200000018e8 */
[----:B------:R-:W2:Y:S07]  /*54c0*/  LDSM.16.M88.4 R24, [R224+0x4000] ;  /* 0x00400000e018783b */ /* 0x000eae0000000200 */
[----:B----4-:R-:W-:Y:S08]  /*54d0*/  HMMA.16816.F32 R4, R32, R52, R4 ;  /* 0x000000342004723c */ /* 0x010ff00000001804 */
[C---:B------:R-:W-:Y:S08]  /*54e0*/  HMMA.16816.F32 R192, R8.reuse, R44, R192 ;  /* 0x0000002c08c0723c */ /* 0x040ff000000018c0 */
[C---:B------:R-:W-:Y:S08]  /*54f0*/  HMMA.16816.F32 R196, R8.reuse, R46, R176 ;  /* 0x0000002e08c4723c */ /* 0x040ff000000018b0 */
[C---:B------:R-:W-:Y:S08]  /*5500*/  HMMA.16816.F32 R184, R8.reuse, R40, R184 ;  /* 0x0000002808b8723c */ /* 0x040ff000000018b8 */
[C---:B------:R-:W-:Y:S01]  /*5510*/  HMMA.16816.F32 R212, R8.reuse, R42, R56 ;  /* 0x0000002a08d4723c */ /* 0x040fe20000001838 */
[----:B------:R-:W-:Y:S07]  /*5520*/  LDSM.16.M88.4 R40, [R223+0x7400] ;  /* 0x00740000df28783b */ /* 0x000fee0000000200 */
[C---:B------:R-:W-:Y:S08]  /*5530*/  HMMA.16816.F32 R232, R8.reuse, R36, R180 ;  /* 0x0000002408e8723c */ /* 0x040ff000000018b4 */
[----:B------:R-:W-:Y:S01]  /*5540*/  HMMA.16816.F32 R244, R8, R38, R60 ;  /* 0x0000002608f4723c */ /* 0x000fe2000000183c */
[----:B------:R-:W-:Y:S04]  /*5550*/  LDSM.16.M88.4 R36, [R223+0x8000] ;  /* 0x00800000df24783b */ /* 0x000fe80000000200 */
[----:B------:R-:W3:Y:S03]  /*5560*/  LDSM.16.M88.4 R8, [R225+0x4000] ;  /* 0x00400000e108783b */ /* 0x000ee60000000200 */
[----:B-1----:R-:W-:Y:S08]  /*5570*/  HMMA.16816.F32 R56, R28, R52, R188 ;  /* 0x000000341c38723c */ /* 0x002ff000000018bc */
[----:B--2---:R-:W-:Y:S01]  /*5580*/  HMMA.16816.F32 R44, R24, R48, R4 ;  /* 0x00000030182c723c */ /* 0x004fe20000001804 */
[----:B------:R-:W1:Y:S07]  /*5590*/  LDSM.16.M88.4 R4, [R225+0x5000] ;  /* 0x00500000e104783b */ /* 0x000e6e0000000200 */
[-C--:B------:R-:W-:Y:S08]  /*55a0*/  HMMA.16816.F32 R108, R28, R54.reuse, R204 ;  /* 0x000000361c6c723c */ /* 0x080ff000000018cc */
[----:B------:R-:W-:Y:S08]  /*55b0*/  HMMA.16816.F32 R60, R32, R54, R64 ;  /* 0x00000036203c723c */ /* 0x000ff00000001840 */
[----:B------:R-:W-:Y:S08]  /*55c0*/  HMMA.16816.F32 R52, R20, R48, R56 ;  /* 0x000000301434723c */ /* 0x000ff00000001838 */
[----:B---3--:R-:W-:Y:S01]  /*55d0*/  HMMA.16816.F32 R56, R8, R36, R44 ;  /* 0x000000240838723c */ /* 0x008fe2000000182c */
[----:B------:R-:W2:Y:S07]  /*55e0*/  LDSM.16.M88.4 R44, [R223+0x7800] ;  /* 0x00780000df2c783b */ /* 0x000eae0000000200 */
[----:B------:R-:W-:Y:S08]  /*55f0*/  HMMA.16816.F32 R176, R32, R40, R192 ;  /* 0x0000002820b0723c */ /* 0x000ff000000018c0 */
[----:B-1----:R-:W-:Y:S08]  /*5600*/  HMMA.16816.F32 R64, R4, R36, R52 ;  /* 0x000000240440723c */ /* 0x002ff00000001834 */
[----:B------:R-:W-:Y:S01]  /*5610*/  HMMA.16816.F32 R52, R24, R50, R60 ;  /* 0x000000321834723c */ /* 0x000fe2000000183c */
[----:B------:R-:W-:-:S04]  /*5620*/  FMUL.FTZ R0, R56, c[0x0][0x2ec] ;  /* 0x0000bb0038007a20 */ /* 0x000fc80000410000 */
[----:B------:R1:W-:Y:S03]  /*5630*/  MUFU.TANH R248, R0 ;  /* 0x0000000000f87308 */ /* 0x0003e60000002400 */
[C---:B------:R-:W-:Y:S01]  /*5640*/  HMMA.16816.F32 R180, R28.reuse, R40, R240 ;  /* 0x000000281cb4723c */ /* 0x040fe200000018f0 */
[----:B------:R-:W3:Y:S07]  /*5650*/  S2R R242, SR_TID.X ;  /* 0x0000000000f27919 */ /* 0x000eee0000002100 */
[----:B------:R-:W-:Y:S01]  /*5660*/  HMMA.16816.F32 R200, R28, R42, R208 ;  /* 0x0000002a1cc8723c */ /* 0x000fe200000018d0 */
[----:B-1----:R-:W-:-:S07]  /*5670*/  FMUL.FTZ R0, R57, c[0x0][0x2ec] ;  /* 0x0000bb0039007a20 */ /* 0x002fce0000410000 */
[----:B------:R-:W-:Y:S01]  /*5680*/  HMMA.16816.F32 R188, R32, R42, R196 ;  /* 0x0000002a20bc723c */ /* 0x000fe200000018c4 */
[----:B------:R-:W1:Y:S01]  /*5690*/  LDSM.16.M88.4 R40, [R221+0x8400] ;  /* 0x00840000dd28783b */ /* 0x000e620000000200 */
[----:B------:R4:W5:Y:S06]  /*56a0*/  MUFU.TANH R101, R0 ;  /* 0x0000000000657308 */ /* 0x00096c0000002400 */
[----:B------:R-:W-:Y:S01]  /*56b0*/  HMMA.16816.F32 R48, R20, R50, R108 ;  /* 0x000000321430723c */ /* 0x000fe2000000186c */
[----:B---3--:R-:W-:-:S05]  /*56c0*/  IMAD.SHL.U32 R242, R242, 0x2, RZ ;  /* 0x00000002f2f27824 */ /* 0x008fca00078e00ff */
[----:B------:R-:W-:Y:S02]  /*56d0*/  LOP3.LUT R242, R242, 0x6, RZ, 0xc0, !PT ;  /* 0x00000006f2f27812 */ /* 0x000fe400078ec0ff */
[----:B------:R-:W-:Y:S01]  /*56e0*/  HMMA.16816.F32 R52, R8, R38, R52 ;  /* 0x000000260834723c */ /* 0x000fe20000001834 */
[----:B----4-:R-:W-:-:S04]  /*56f0*/  FMUL.FTZ R0, R58, c[0x0][0x2ec] ;  /* 0x0000bb003a007a20 */ /* 0x010fc80000410000 */
[----:B------:R3:W-:Y:S03]  /*5700*/  MUFU.TANH R243, R0 ;  /* 0x0000000000f37308 */ /* 0x0007e60000002400 */
[----:B--2---:R-:W-:Y:S08]  /*5710*/  HMMA.16816.F32 R108, R32, R44, R184 ;  /* 0x0000002c206c723c */ /* 0x004ff000000018b8 */
[----:B------:R-:W-:Y:S01]  /*5720*/  HMMA.16816.F32 R60, R4, R38, R48 ;  /* 0x00000026043c723c */ /* 0x000fe20000001830 */
[----:B------:R-:W-:Y:S01]  /*5730*/  LDSM.16.M88.4 R36, [R223+0x8400] ;  /* 0x00840000df24783b */ /* 0x000fe20000000200 */
[----:B---3--:R-:W-:-:S06]  /*5740*/  FMUL.FTZ R0, R59, c[0x0][0x2ec] ;  /* 0x0000bb003b007a20 */ /* 0x008fcc0000410000 */
[----:B------:R-:W-:Y:S01]  /*5750*/  HMMA.16816.F32 R184, R28, R44, R228 ;  /* 0x0000002c1cb8723c */ /* 0x000fe200000018e4 */
[----:B------:R2:W-:Y:S07]  /*5760*/  MUFU.TANH R228, R0 ;  /* 0x0000000000e47308 */ /* 0x0005ee0000002400 */
[-C--:B-1----:R-:W-:Y:S08]  /*5770*/  HMMA.16816.F32 R56, R24, R40.reuse, R176 ;  /* 0x000000281838723c */ /* 0x082ff000000018b0 */
[----:B------:R-:W-:Y:S01]  /*5780*/  HMMA.16816.F32 R48, R20, R40, R180 ;  /* 0x000000281430723c */ /* 0x000fe200000018b4 */
[----:B--2---:R-:W-:-:S04]  /*5790*/  FMUL.FTZ R0, R64, c[0x0][0x2ec] ;  /* 0x0000bb0040007a20 */ /* 0x004fc80000410000 */
[----:B------:R1:W-:Y:S03]  /*57a0*/  MUFU.TANH R241, R0 ;  /* 0x0000000000f17308 */ /* 0x0003e60000002400 */
[-C--:B------:R-:W-:Y:S08]  /*57b0*/  HMMA.16816.F32 R196, R28, R46.reuse, R216 ;  /* 0x0000002e1cc4723c */ /* 0x080ff000000018d8 */
[----:B------:R-:W-:Y:S01]  /*57c0*/  HMMA.16816.F32 R192, R32, R46, R212 ;  /* 0x0000002e20c0723c */ /* 0x000fe200000018d4 */
[----:B------:R-:W2:Y:S01]  /*57d0*/  LDSM.16.M88.4 R44, [R221+0x8800] ;  /* 0x00880000dd2c783b */ /* 0x000ea20000000200 */
[----:B-1----:R-:W-:-:S05]  /*57e0*/  FMUL.FTZ R0, R65, c[0x0][0x2ec] ;  /* 0x0000bb0041007a20 */ /* 0x002fca0000410000 */
[----:B------:R-:W-:Y:S01]  /*57f0*/  IMAD.MOV.U32 R212, RZ, RZ, R107 ;  /* 0x000000ffffd47224 */ /* 0x000fe200078e006b */
[----:B------:R1:W3:Y:S01]  /*5800*/  MUFU.TANH R106, R0 ;  /* 0x00000000006a7308 */ /* 0x0002e20000002400 */
[----:B------:R-:W-:Y:S02]  /*5810*/  IMAD.MOV.U32 R213, RZ, RZ, R105 ;  /* 0x000000ffffd57224 */ /* 0x000fe400078e0069 */
[----:B------:R-:W-:Y:S02]  /*5820*/  IMAD.MOV.U32 R214, RZ, RZ, R13 ;  /* 0x000000ffffd67224 */ /* 0x000fe400078e000d */
[----:B------:R-:W-:Y:S02]  /*5830*/  IMAD.MOV.U32 R215, RZ, RZ, R12 ;  /* 0x000000ffffd77224 */ /* 0x000fe400078e000c */
[----:B-1----:R-:W-:-:S04]  /*5840*/  FMUL.FTZ R0, R66, c[0x0][0x2ec] ;  /* 0x0000bb0042007a20 */ /* 0x002fc80000410000 */
[----:B------:R1:W-:Y:S01]  /*5850*/  MUFU.TANH R231, R0 ;  /* 0x0000000000e77308 */ /* 0x0003e20000002400 */
[----:B--2---:R-:W-:Y:S01]  /*5860*/  HMMA.16816.F32 R176, R20, R44, R184 ;  /* 0x0000002c14b0723c */ /* 0x004fe200000018b8 */
[----:B-1----:R-:W-:-:S07]  /*5870*/  FMUL.FTZ R0, R67, c[0x0][0x2ec] ;  /* 0x0000bb0043007a20 */ /* 0x002fce0000410000 */
[----:B------:R-:W-:Y:S01]  /*5880*/  HMMA.16816.F32 R64, R4, R36, R48 ;  /* 0x000000240440723c */ /* 0x000fe20000001830 */
[----:B------:R1:W-:Y:S07]  /*5890*/  MUFU.TANH R227, R0 ;  /* 0x0000000000e37308 */ /* 0x0003ee0000002400 */
[----:B------:R-:W-:Y:S01]  /*58a0*/  HMMA.16816.F32 R48, R24, R42, R188 ;  /* 0x0000002a1830723c */ /* 0x000fe200000018bc */
[----:B-1----:R-:W-:-:S04]  /*58b0*/  FMUL.FTZ R0, R52, c[0x0][0x2ec] ;  /* 0x0000bb0034007a20 */ /* 0x002fc80000410000 */
[----:B------:R1:W-:Y:S02]  /*58c0*/  MUFU.TANH R211, R0 ;  /* 0x0000000000d37308 */ /* 0x0003e40000002400 */
[----:B-1----:R-:W-:-:S06]  /*58d0*/  FMUL.FTZ R0, R53, c[0x0][0x2ec] ;  /* 0x0000bb0035007a20 */ /* 0x002fcc0000410000 */
[----:B------:R1:W-:Y:S02]  /*58e0*/  MUFU.TANH R216, R0 ;  /* 0x0000000000d87308 */ /* 0x0003e40000002400 */
[----:B-1----:R-:W-:-:S06]  /*58f0*/  FMUL.FTZ R0, R54, c[0x0][0x2ec] ;  /* 0x0000bb0036007a20 */ /* 0x002fcc0000410000 */
[----:B------:R1:W-:Y:S02]  /*5900*/  MUFU.TANH R100, R0 ;  /* 0x0000000000647308 */ /* 0x0003e40000002400 */
[----:B-1----:R-:W-:Y:S02]  /*5910*/  FMUL.FTZ R0, R55, c[0x0][0x2ec] ;  /* 0x0000bb0037007a20 */ /* 0x002fe40000410000 */
[----:B------:R-:W-:Y:S04]  /*5920*/  HMMA.16816.F32 R52, R8, R36, R56 ;  /* 0x000000240834723c */ /* 0x000fe80000001838 */
[----:B------:R1:W-:Y:S04]  /*5930*/  MUFU.TANH R210, R0 ;  /* 0x0000000000d27308 */ /* 0x0003e80000002400 */
[----:B------:R-:W-:Y:S01]  /*5940*/  HMMA.16816.F32 R56, R20, R42, R200 ;  /* 0x0000002a1438723c */ /* 0x000fe200000018c8 */
[----:B------:R-:W2:Y:S01]  /*5950*/  LDSM.16.M88.4 R40, [R223+0x8800] ;  /* 0x00880000df28783b */ /* 0x000ea20000000200 */
[----:B-1----:R-:W-:-:S04]  /*5960*/  FMUL.FTZ R0, R60, c[0x0][0x2ec] ;  /* 0x0000bb003c007a20 */ /* 0x002fc80000410000 */
[----:B------:R1:W4:Y:S02]  /*5970*/  MUFU.TANH R19, R0 ;  /* 0x0000000000137308 */ /* 0x0003240000002400 */
[----:B-1----:R-:W-:-:S06]  /*5980*/  FMUL.FTZ R0, R61, c[0x0][0x2ec] ;  /* 0x0000bb003d007a20 */ /* 0x002fcc0000410000 */
[----:B------:R1:W-:Y:S02]  /*5990*/  MUFU.TANH R209, R0 ;  /* 0x0000000000d17308 */ /* 0x0003e40000002400 */
[----:B-1----:R-:W-:-:S06]  /*59a0*/  FMUL.FTZ R0, R62, c[0x0][0x2ec] ;  /* 0x0000bb003e007a20 */ /* 0x002fcc0000410000 */
[----:B------:R1:W1:Y:S02]  /*59b0*/  MUFU.TANH R18, R0 ;  /* 0x0000000000127308 */ /* 0x0002640000002400 */
[----:B-1----:R-:W-:Y:S02]  /*59c0*/  FMUL.FTZ R0, R63, c[0x0][0x2ec] ;  /* 0x0000bb003f007a20 */ /* 0x002fe40000410000 */
[----:B------:R-:W-:Y:S04]  /*59d0*/  HMMA.16816.F32 R60, R24, R44, R108 ;  /* 0x0000002c183c723c */ /* 0x000fe8000000186c */
[----:B------:R1:W1:Y:S02]  /*59e0*/  MUFU.TANH R208, R0 ;  /* 0x0000000000d07308 */ /* 0x0002640000002400 */
[----:B-1----:R-:W-:-:S06]  /*59f0*/  FMUL.FTZ R0, R52, c[0x0][0x2ec] ;  /* 0x0000bb0034007a20 */ /* 0x002fcc0000410000 */
[----:B------:R1:W1:Y:S11]  /*5a00*/  MUFU.TANH R204, R0 ;  /* 0x0000000000cc7308 */ /* 0x0002760000002400 */
[----:B------:R-:W-:Y:S01]  /*5a10*/  @!UPT UIADD3 URZ, URZ, URZ, URZ ;  /* 0x0000003f3f3ff290 */ /* 0x000fe2000fffe03f */
[----:B--2---:R-:W-:Y:S01]  /*5a20*/  HMMA.16816.F32 R60, R8, R40, R60 ;  /* 0x00000028083c723c */ /* 0x004fe2000000183c */
[----:B-1----:R-:W-:-:S04]  /*5a30*/  FMUL.FTZ R0, R53, c[0x0][0x2ec] ;  /* 0x0000bb0035007a20 */ /* 0x002fc80000410000 */
[----:B------:R1:W-:Y:S02]  /*5a40*/  MUFU.TANH R201, R0 ;  /* 0x0000000000c97308 */ /* 0x0003e40000002400 */
[----:B-1----:R-:W-:-:S06]  /*5a50*/  FMUL.FTZ R0, R54, c[0x0][0x2ec] ;  /* 0x0000bb0036007a20 */ /* 0x002fcc0000410000 */
[----:B------:R1:W2:Y:S02]  /*5a60*/  MUFU.TANH R200, R0 ;  /* 0x0000000000c87308 */ /* 0x0002a40000002400 */
[----:B-1----:R-:W-:Y:S02]  /*5a70*/  FMUL.FTZ R0, R55, c[0x0][0x2ec] ;  /* 0x0000bb0037007a20 */ /* 0x002fe40000410000 */
[-C--:B------:R-:W-:Y:S01]  /*5a80*/  HMMA.16816.F32 R52, R8, R38.reuse, R48 ;  /* 0x000000260834723c */ /* 0x080fe20000001830 */
[----:B------:R-:W1:Y:S03]  /*5a90*/  LDSM.16.M88.4 R48, [R223+0x7c00] ;  /* 0x007c0000df30783b */ /* 0x000e660000000200 */
[----:B------:R2:W-:Y:S04]  /*5aa0*/  MUFU.TANH R205, R0 ;  /* 0x0000000000cd7308 */ /* 0x0005e80000002400 */
[C---:B------:R-:W-:Y:S08]  /*5ab0*/  HMMA.16816.F32 R36, R4.reuse, R38, R56 ;  /* 0x000000260424723c */ /* 0x040ff00000001838 */
[----:B------:R-:W-:Y:S01]  /*5ac0*/  HMMA.16816.F32 R56, R4, R40, R176 ;  /* 0x000000280438723c */ /* 0x000fe200000018b0 */
[----:B--2---:R-:W-:-:S04]  /*5ad0*/  FMUL.FTZ R0, R64, c[0x0][0x2ec] ;  /* 0x0000bb0040007a20 */ /* 0x004fc80000410000 */
[----:B------:R2:W1:Y:S02]  /*5ae0*/  MUFU.TANH R181, R0 ;  /* 0x0000000000b57308 */ /* 0x0004640000002400 */
[----:B--2---:R-:W-:Y:S11]  /*5af0*/  FMUL.FTZ R0, R65, c[0x0][0x2ec] ;  /* 0x0000bb0041007a20 */ /* 0x004ff60000410000 */
[----:B------:R-:W-:Y:S06]  /*5b00*/  @!UPT UIADD3 URZ, URZ, URZ, URZ ;  /* 0x0000003f3f3ff290 */ /* 0x000fec000fffe03f */
[----:B------:R-:W-:Y:S01]  /*5b10*/  FMUL.FTZ R2, R59, c[0x0][0x2ec] ;  /* 0x0000bb003b027a20 */ /* 0x000fe20000410000 */
[C---:B-1----:R-:W-:Y:S01]  /*5b20*/  HMMA.16816.F32 R108, R28.reuse, R48, R236 ;  /* 0x000000301c6c723c */ /* 0x042fe200000018ec */
[----:B------:R1:W-:Y:S07]  /*5b30*/  MUFU.TANH R191, R0 ;  /* 0x0000000000bf7308 */ /* 0x0003ee0000002400 */
[----:B------:R-:W-:Y:S01]  /*5b40*/  HMMA.16816.F32 R28, R28, R50, R212 ;  /* 0x000000321c1c723c */ /* 0x000fe200000018d4 */
[----:B------:R-:W-:Y:S01]  /*5b50*/  MUFU.TANH R176, R2 ;  /* 0x0000000200b07308 */ /* 0x000fe20000002400 */
[----:B-1----:R-:W-:-:S07]  /*5b60*/  FMUL.FTZ R0, R66, c[0x0][0x2ec] ;  /* 0x0000bb0042007a20 */ /* 0x002fce0000410000 */
[----:B------:R1:W2:Y:S02]  /*5b70*/  MUFU.TANH R183, R0 ;  /* 0x0000000000b77308 */ /* 0x0002a40000002400 */
[----:B-1----:R-:W-:Y:S02]  /*5b80*/  FMUL.FTZ R0, R67, c[0x0][0x2ec] ;  /* 0x0000bb0043007a20 */ /* 0x002fe40000410000 */
[C---:B------:R-:W-:Y:S04]  /*5b90*/  HMMA.16816.F32 R64, R32.reuse, R48, R232 ;  /* 0x000000302040723c */ /* 0x040fe800000018e8 */
[----:B------:R1:W1:Y:S04]  /*5ba0*/  MUFU.TANH R190, R0 ;  /* 0x0000000000be7308 */ /* 0x0002680000002400 */
[----:B------:R-:W-:Y:S01]  /*5bb0*/  HMMA.16816.F32 R32, R32, R50, R244 ;  /* 0x000000322020723c */ /* 0x000fe200000018f4 */
[----:B-1----:R-:W-:-:S04]  /*5bc0*/  FMUL.FTZ R0, R52, c[0x0][0x2ec] ;  /* 0x0000bb0034007a20 */ /* 0x002fc80000410000 */
        /* <DEDUP_REMOVED lines=11> */
[----:B------:R-:W-:Y:S01]  /*5c80*/  HMMA.16816.F32 R52, R8, R42, R52 ;  /* 0x0000002a0834723c */ /* 0x000fe20000001834 */
[----:B-1----:R-:W-:-:S04]  /*5c90*/  FMUL.FTZ R0, R37, c[0x0][0x2ec] ;  /* 0x0000bb0025007a20 */ /* 0x002fc80000410000 */
[----:B------:R1:W-:Y:S11]  /*5ca0*/  MUFU.TANH R206, R0 ;  /* 0x0000000000ce7308 */ /* 0x0003f60000002400 */
[----:B------:R-:W-:Y:S08]  /*5cb0*/  @!UPT UIADD3 URZ, URZ, URZ, URZ ;  /* 0x0000003f3f3ff290 */ /* 0x000ff0000fffe03f */
[----:B------:R-:W-:Y:S02]  /*5cc0*/  FMUL.FTZ R2, R52, c[0x0][0x2ec] ;  /* 0x0000bb0034027a20 */ /* 0x000fe40000410000 */
[----:B------:R-:W-:Y:S02]  /*5cd0*/  FMUL.FTZ R13, R53, c[0x0][0x2ec] ;  /* 0x0000bb00350d7a20 */ /* 0x000fe40000410000 */
[----:B------:R-:W-:Y:S01]  /*5ce0*/  MUFU.TANH R105, R2 ;  /* 0x0000000200697308 */ /* 0x000fe20000002400 */
[----:B-1----:R-:W-:-:S07]  /*5cf0*/  FMUL.FTZ R0, R38, c[0x0][0x2ec] ;  /* 0x0000bb0026007a20 */ /* 0x002fce0000410000 */
[----:B------:R-:W-:Y:S08]  /*5d00*/  MUFU.TANH R107, R13 ;  /* 0x0000000d006b7308 */ /* 0x000ff00000002400 */
[----:B------:R1:W1:Y:S02]  /*5d10*/  MUFU.TANH R182, R0 ;  /* 0x0000000000b67308 */ /* 0x0002640000002400 */
[----:B-1----:R-:W-:-:S02]  /*5d20*/  FMUL.FTZ R0, R39, c[0x0][0x2ec] ;  /* 0x0000bb0027007a20 */ /* 0x002fc40000410000 */
[----:B------:R-:W1:Y:S04]  /*5d30*/  LDSM.16.M88.4 R36, [R221+0x8c00] ;  /* 0x008c0000dd24783b */ /* 0x000e680000000200 */
[----:B------:R2:W1:Y:S02]  /*5d40*/  MUFU.TANH R180, R0 ;  /* 0x0000000000b47308 */ /* 0x0004640000002400 */
[----:B--2---:R-:W-:-:S06]  /*5d50*/  FMUL.FTZ R0, R60, c[0x0][0x2ec] ;  /* 0x0000bb003c007a20 */ /* 0x004fcc0000410000 */
[----:B------:R2:W1:Y:S02]  /*5d60*/  MUFU.TANH R184, R0 ;  /* 0x0000000000b87308 */ /* 0x0004640000002400 */
[----:B--2---:R-:W-:Y:S01]  /*5d70*/  FMUL.FTZ R0, R61, c[0x0][0x2ec] ;  /* 0x0000bb003d007a20 */ /* 0x004fe20000410000 */
[-C--:B-1----:R-:W-:Y:S05]  /*5d80*/  HMMA.16816.F32 R64, R24, R36.reuse, R64 ;  /* 0x000000241840723c */ /* 0x082fea0000001840 */
[----:B------:R1:W-:Y:S03]  /*5d90*/  MUFU.TANH R187, R0 ;  /* 0x0000000000bb7308 */ /* 0x0003e60000002400 */
[----:B------:R-:W-:Y:S08]  /*5da0*/  HMMA.16816.F32 R108, R20, R36, R108 ;  /* 0x00000024146c723c */ /* 0x000ff0000000186c */
[----:B------:R-:W-:Y:S01]  /*5db0*/  HMMA.16816.F32 R24, R24, R38, R32 ;  /* 0x000000261818723c */ /* 0x000fe20000001820 */
[----:B-1----:R-:W-:-:S04]  /*5dc0*/  FMUL.FTZ R0, R62, c[0x0][0x2ec] ;  /* 0x0000bb003e007a20 */ /* 0x002fc80000410000 */
[----:B------:R1:W2:Y:S02]  /*5dd0*/  MUFU.TANH R185, R0 ;  /* 0x0000000000b97308 */ /* 0x0002a40000002400 */
[----:B-1----:R-:W-:Y:S02]  /*5de0*/  FMUL.FTZ R0, R63, c[0x0][0x2ec] ;  /* 0x0000bb003f007a20 */ /* 0x002fe40000410000 */
[----:B------:R-:W-:Y:S01]  /*5df0*/  HMMA.16816.F32 R60, R20, R46, R196 ;  /* 0x0000002e143c723c */ /* 0x000fe200000018c4 */
[----:B------:R-:W1:Y:S03]  /*5e00*/  LDSM.16.M88.4 R44, [R223+0x8c00] ;  /* 0x008c0000df2c783b */ /* 0x000e660000000200 */
[----:B------:R2:W-:Y:S01]  /*5e10*/  MUFU.TANH R186, R0 ;  /* 0x0000000000ba7308 */ /* 0x0005e20000002400 */
[----:B------:R-:W-:-:S04]  /*5e20*/  DEPBAR.LE SB0, 0x0 ;  /* 0x000080000000791a */ /* 0x000fc80000000000 */
[----:B------:R-:W-:Y:S01]  /*5e30*/  HMMA.16816.F32 R20, R20, R38, R28 ;  /* 0x000000261414723c */ /* 0x000fe2000000181c */
[----:B--2---:R-:W-:-:S04]  /*5e40*/  FMUL.FTZ R0, R56, c[0x0][0x2ec] ;  /* 0x0000bb0038007a20 */ /* 0x004fc80000410000 */
[----:B------:R2:W1:Y:S10]  /*5e50*/  MUFU.TANH R179, R0 ;  /* 0x0000000000b37308 */ /* 0x0004740000002400 */
[----:B------:R-:W-:Y:S01]  /*5e60*/  HMMA.16816.F32 R40, R4, R42, R60 ;  /* 0x0000002a0428723c */ /* 0x000fe2000000183c */
[----:B--2---:R-:W-:-:S07]  /*5e70*/  FMUL.FTZ R0, R57, c[0x0][0x2ec] ;  /* 0x0000bb0039007a20 */ /* 0x004fce0000410000 */
[----:B-1----:R-:W-:Y:S01]  /*5e80*/  HMMA.16816.F32 R24, R8, R46, R24 ;  /* 0x0000002e0818723c */ /* 0x002fe20000001818 */
[----:B------:R1:W-:Y:S02]  /*5e90*/  MUFU.TANH R178, R0 ;  /* 0x0000000000b27308 */ /* 0x0003e40000002400 */
[----:B-1----:R-:W-:-:S06]  /*5ea0*/  FMUL.FTZ R0, R58, c[0x0][0x2ec] ;  /* 0x0000bb003a007a20 */ /* 0x002fcc0000410000 */
[----:B------:R1:W2:Y:S11]  /*5eb0*/  MUFU.TANH R177, R0 ;  /* 0x0000000000b17308 */ /* 0x0002b60000002400 */
[----:B------:R-:W-:Y:S04]  /*5ec0*/  @!UPT UIADD3 URZ, URZ, URZ, URZ ;  /* 0x0000003f3f3ff290 */ /* 0x000fe8000fffe03f */
[----:B------:R-:W-:Y:S02]  /*5ed0*/  FMUL.FTZ R24, R24, c[0x0][0x2ec] ;  /* 0x0000bb0018187a20 */ /* 0x000fe40000410000 */
[----:B------:R-:W-:Y:S02]  /*5ee0*/  FMUL.FTZ R26, R26, c[0x0][0x2ec] ;  /* 0x0000bb001a1a7a20 */ /* 0x000fe40000410000 */
[----:B------:R-:W-:Y:S02]  /*5ef0*/  FMUL.FTZ R25, R25, c[0x0][0x2ec] ;  /* 0x0000bb0019197a20 */ /* 0x000fe40000410000 */
[----:B------:R-:W-:Y:S01]  /*5f00*/  MUFU.TANH R24, R24 ;  /* 0x0000001800187308 */ /* 0x000fe20000002400 */
[----:B------:R-:W-:Y:S01]  /*5f10*/  FMUL.FTZ R27, R27, c[0x0][0x2ec] ;  /* 0x0000bb001b1b7a20 */ /* 0x000fe20000410000 */
[----:B-1----:R-:W-:-:S06]  /*5f20*/  IADD3 R0, R251, -0x2, RZ ;  /* 0xfffffffefb007810 */ /* 0x002fcc0007ffe0ff */
[----:B------:R-:W-:Y:S01]  /*5f30*/  MUFU.TANH R26, R26 ;  /* 0x0000001a001a7308 */ /* 0x000fe20000002400 */
[----:B------:R-:W-:-:S07]  /*5f40*/  IMAD R0, R0, 0x40, R242 ;  /* 0x0000004000007824 */ /* 0x000fce00078e02f2 */
[----:B------:R-:W-:Y:S01]  /*5f50*/  MUFU.TANH R25, R25 ;  /* 0x0000001900197308 */ /* 0x000fe20000002400 */
[C---:B------:R-:W-:Y:S02]  /*5f60*/  IADD3 R12, R0.reuse, 0x1, RZ ;  /* 0x00000001000c7810 */ /* 0x040fe40007ffe0ff */
[----:B------:R-:W-:Y:S02]  /*5f70*/  IADD3 R2, R0, 0x8, RZ ;  /* 0x0000000800027810 */ /* 0x000fe40007ffe0ff */
[C---:B------:R-:W-:Y:S02]  /*5f80*/  ISETP.GE.AND P1, PT, R12.reuse, R14, PT ;  /* 0x0000000e0c00720c */ /* 0x040fe40003f26270 */
[C---:B------:R-:W-:Y:S01]  /*5f90*/  ISETP.GE.AND P0, PT, R12.reuse, R15, PT ;  /* 0x0000000f0c00720c */ /* 0x040fe20003f06270 */
[----:B------:R-:W-:Y:S01]  /*5fa0*/  MUFU.TANH R27, R27 ;  /* 0x0000001b001b7308 */ /* 0x000fe20000002400 */
[----:B------:R-:W-:Y:S01]  /*5fb0*/  BAR.SYNC.DEFER_BLOCKING 0x0 ;  /* 0x0000000000007b1d */ /* 0x000fe20000010000 */
[----:B------:R-:W-:-:S02]  /*5fc0*/  ISETP.GE.AND P4, PT, R12, R17, PT ;  /* 0x000000110c00720c */ /* 0x000fc40003f86270 */
[----:B------:R-:W-:Y:S01]  /*5fd0*/  ISETP.GE.AND P2, PT, R12, R16, PT ;  /* 0x000000100c00720c */ /* 0x000fe20003f46270 */
[----:B------:R-:W-:Y:S01]  /*5fe0*/  FMUL.FTZ R12, R54, c[0x0][0x2ec] ;  /* 0x0000bb00360c7a20 */ /* 0x000fe20000410000 */
[----:B-----5:R-:W-:Y:S02]  /*5ff0*/  FSEL R49, R101, -INF , !P1 ;  /* 0xff80000065317808 */ /* 0x020fe40004800000 */
[----:B---3--:R-:W-:Y:S01]  /*6000*/  FSEL R36, R106, -INF , !P4 ;  /* 0xff8000006a247808 */ /* 0x008fe20006000000 */
[----:B------:R1:W3:Y:S01]  /*6010*/  MUFU.TANH R101, R12 ;  /* 0x0000000c00657308 */ /* 0x0002e20000002400 */
[C---:B------:R-:W-:Y:S02]  /*6020*/  ISETP.GE.AND P3, PT, R2.reuse, R17, PT ;  /* 0x000000110200720c */ /* 0x040fe40003f66270 */
[C---:B------:R-:W-:Y:S02]  /*6030*/  ISETP.GE.AND P6, PT, R2.reuse, R14, PT ;  /* 0x0000000e0200720c */ /* 0x040fe40003fc6270 */
[----:B------:R-:W-:-:S02]  /*6040*/  ISETP.GE.AND P5, PT, R2, R15, PT ;  /* 0x0000000f0200720c */ /* 0x000fc40003fa6270 */
[----:B------:R-:W-:Y:S02]  /*6050*/  ISETP.GE.AND P1, PT, R2, R16, PT ;  /* 0x000000100200720c */ /* 0x000fe40003f26270 */
[----:B------:R-:W-:Y:S02]  /*6060*/  IADD3 R2, R0, 0x9, RZ ;  /* 0x0000000900027810 */ /* 0x000fe40007ffe0ff */
[----:B----4-:R-:W-:Y:S01]  /*6070*/  FSEL R13, R19, -INF , !P3 ;  /* 0xff800000130d7808 */ /* 0x010fe20005800000 */
[----:B------:R-:W-:Y:S01]  /*6080*/  FMUL.FTZ R19, R43, c[0x0][0x2ec] ;  /* 0x0000bb002b137a20 */ /* 0x000fe20000410000 */
[----:B------:R-:W-:Y:S02]  /*6090*/  FSEL R63, R228, -INF , !P0 ;  /* 0xff800000e43f7808 */ /* 0x000fe40004000000 */
[----:B------:R-:W-:Y:S01]  /*60a0*/  FSEL R48, R227, -INF , !P2 ;  /* 0xff800000e3307808 */ /* 0x000fe20005000000 */
[----:B-1----:R-:W-:Y:S01]  /*60b0*/  FMUL.FTZ R12, R55, c[0x0][0x2ec] ;  /* 0x0000bb00370c7a20 */ /* 0x002fe20000410000 */
[----:B------:R-:W-:Y:S01]  /*60c0*/  FSEL R61, R211, -INF , !P6 ;  /* 0xff800000d33d7808 */ /* 0x000fe20007000000 */
[----:B------:R-:W-:Y:S01]  /*60d0*/  HMMA.16816.F32 R52, R8, R44, R64 ;  /* 0x0000002c0834723c */ /* 0x000fe20000001840 */
[C---:B------:R-:W-:Y:S01]  /*60e0*/  ISETP.GE.AND P0, PT, R2.reuse, R14, PT ;  /* 0x0000000e0200720c */ /* 0x040fe20003f06270 */
[----:B------:R1:W-:Y:S01]  /*60f0*/  MUFU.TANH R106, R12 ;  /* 0x0000000c006a7308 */ /* 0x0003e20000002400 */
[----:B------:R-:W-:-:S02]  /*6100*/  ISETP.GE.AND P4, PT, R2, R15, PT ;  /* 0x0000000f0200720c */ /* 0x000fc40003f86270 */
[C---:B------:R-:W-:Y:S02]  /*6110*/  ISETP.GE.AND P2, PT, R2.reuse, R17, PT ;  /* 0x000000110200720c */ /* 0x040fe40003f46270 */
[----:B------:R-:W-:Y:S02]  /*6120*/  ISETP.GE.AND P6, PT, R2, R16, PT ;  /* 0x000000100200720c */ /* 0x000fe40003fc6270 */
[----:B------:R-:W-:Y:S01]  /*6130*/  IADD3 R2, R0, 0x10, RZ ;  /* 0x0000001000027810 */ /* 0x000fe20007ffe0ff */
[----:B------:R4:W-:Y:S01]  /*6140*/  MUFU.TANH R56, R19 ;  /* 0x0000001300387308 */ /* 0x0009e20000002400 */
[----:B------:R-:W-:Y:S02]  /*6150*/  FSEL R100, R100, -INF , !P5 ;  /* 0xff80000064647808 */ /* 0x000fe40006800000 */
[----:B------:R-:W-:Y:S02]  /*6160*/  FSEL R37, R18, -INF , !P1 ;  /* 0xff80000012257808 */ /* 0x000fe40004800000 */
[----:B------:R-:W-:-:S02]  /*6170*/  FSEL R60, R216, -INF , !P0 ;  /* 0xff800000d83c7808 */ /* 0x000fc40004000000 */
[----:B------:R-:W-:Y:S01]  /*6180*/  ISETP.GE.AND P5, PT, R2, R14, PT ;  /* 0x0000000e0200720c */ /* 0x000fe20003fa6270 */
[----:B-1----:R-:W-:Y:S01]  /*6190*/  FMUL.FTZ R12, R40, c[0x0][0x2ec] ;  /* 0x0000bb00280c7a20 */ /* 0x002fe20000410000 */
[C---:B------:R-:W-:Y:S02]  /*61a0*/  ISETP.GE.AND P3, PT, R2.reuse, R15, PT ;  /* 0x0000000f0200720c */ /* 0x040fe40003f66270 */
[C---:B------:R-:W-:Y:S01]  /*61b0*/  ISETP.GE.AND P1, PT, R2.reuse, R17, PT ;  /* 0x000000110200720c */ /* 0x040fe20003f26270 */
[----:B------:R1:W5:Y:S01]  /*61c0*/  MUFU.TANH R59, R12 ;  /* 0x0000000c003b7308 */ /* 0x0003620000002400 */
[----:B------:R-:W-:Y:S01]  /*61d0*/  ISETP.GE.AND P0, PT, R2, R16, PT ;  /* 0x000000100200720c */ /* 0x000fe20003f06270 */
[----:B------:R-:W-:Y:S01]  /*61e0*/  FMUL.FTZ R55, R55, c[0x0][0x2ec] ;  /* 0x0000bb0037377a20 */ /* 0x000fe20000410000 */
[----:B------:R-:W-:Y:S01]  /*61f0*/  IADD3 R2, R0, 0x11, RZ ;  /* 0x0000001100027810 */ /* 0x000fe20007ffe0ff */
[----:B----4-:R-:W-:Y:S01]  /*6200*/  FMUL.FTZ R19, R52, c[0x0][0x2ec] ;  /* 0x0000bb0034137a20 */ /* 0x010fe20000410000 */
[----:B------:R-:W-:-:S02]  /*6210*/  FSEL R62, R210, -INF , !P4 ;  /* 0xff800000d23e7808 */ /* 0x000fc40006000000 */
[----:B------:R-:W-:Y:S01]  /*6220*/  FSEL R18, R208, -INF , !P6 ;  /* 0xff800000d0127808 */ /* 0x000fe20007000000 */
[----:B------:R4:W-:Y:S01]  /*6230*/  MUFU.TANH R52, R19 ;  /* 0x0000001300347308 */ /* 0x0009e20000002400 */
[----:B------:R-:W-:Y:S02]  /*6240*/  FSEL R65, R204, -INF , !P5 ;  /* 0xff800000cc417808 */ /* 0x000fe40006800000 */
[C---:B------:R-:W-:Y:S02]  /*6250*/  ISETP.GE.AND P4, PT, R2.reuse, R14, PT ;  /* 0x0000000e0200720c */ /* 0x040fe40003f86270 */
[C---:B------:R-:W-:Y:S02]  /*6260*/  ISETP.GE.AND P6, PT, R2.reuse, R17, PT ;  /* 0x000000110200720c */ /* 0x040fe40003fc6270 */
[----:B------:R-:W-:Y:S01]  /*6270*/  ISETP.GE.AND P5, PT, R2, R16, PT ;  /* 0x000000100200720c */ /* 0x000fe20003fa6270 */
[----:B-1----:R-:W-:Y:S01]  /*6280*/  FMUL.FTZ R12, R41, c[0x0][0x2ec] ;  /* 0x0000bb00290c7a20 */ /* 0x002fe20000410000 */
[----:B------:R-:W-:Y:S01]  /*6290*/  FSEL R208, R200, -INF , !P3 ;  /* 0xff800000c8d07808 */ /* 0x000fe20005800000 */
[----:B------:R-:W-:Y:S01]  /*62a0*/  MUFU.TANH R55, R55 ;  /* 0x0000003700377308 */ /* 0x000fe20000002400 */
[----:B------:R-:W-:-:S02]  /*62b0*/  FSEL R64, R181, -INF , !P1 ;  /* 0xff800000b5407808 */ /* 0x000fc40004800000 */
[----:B------:R-:W-:Y:S02]  /*62c0*/  FSEL R183, R183, -INF , !P0 ;  /* 0xff800000b7b77808 */ /* 0x000fe40004000000 */
[----:B------:R-:W-:Y:S01]  /*62d0*/  FSEL R201, R201, -INF , !P4 ;  /* 0xff800000c9c97808 */ /* 0x000fe20006000000 */
[----:B----4-:R-:W-:Y:S01]  /*62e0*/  FMUL.FTZ R19, R53, c[0x0][0x2ec] ;  /* 0x0000bb0035137a20 */ /* 0x010fe20000410000 */
[----:B------:R-:W-:Y:S01]  /*62f0*/  FSEL R35, R191, -INF , !P6 ;  /* 0xff800000bf237808 */ /* 0x000fe20007000000 */
[----:B------:R1:W-:Y:S01]  /*6300*/  MUFU.TANH R58, R12 ;  /* 0x0000000c003a7308 */ /* 0x0003e20000002400 */
[----:B------:R-:W-:Y:S02]  /*6310*/  FSEL R181, R190, -INF , !P5 ;  /* 0xff800000beb57808 */ /* 0x000fe40006800000 */
[----:B------:R-:W-:-:S05]  /*6320*/  IADD3 R8, R0, 0x28, RZ ;  /* 0x0000002800087810 */ /* 0x000fca0007ffe0ff */
[----:B------:R4:W-:Y:S01]  /*6330*/  MUFU.TANH R32, R19 ;  /* 0x0000001300207308 */ /* 0x0009e20000002400 */
[----:B-1----:R-:W-:Y:S02]  /*6340*/  FMUL.FTZ R12, R42, c[0x0][0x2ec] ;  /* 0x0000bb002a0c7a20 */ /* 0x002fe40000410000 */
[C---:B------:R-:W-:Y:S05]  /*6350*/  HMMA.16816.F32 R40, R4.reuse, R44, R108 ;  /* 0x0000002c0428723c */ /* 0x040fea000000186c */
[----:B------:R1:W1:Y:S01]  /*6360*/  MUFU.TANH R57, R12 ;  /* 0x0000000c00397308 */ /* 0x0002620000002400 */
[----:B----4-:R-:W-:Y:S02]  /*6370*/  FMUL.FTZ R19, R54, c[0x0][0x2ec] ;  /* 0x0000bb0036137a20 */ /* 0x010fe40000410000 */
[----:B------:R-:W-:Y:S05]  /*6380*/  HMMA.16816.F32 R44, R4, R46, R20 ;  /* 0x0000002e042c723c */ /* 0x000fea0000001814 */
[----:B------:R-:W4:Y:S02]  /*6390*/  MUFU.TANH R19, R19 ;  /* 0x0000001300137308 */ /* 0x000f240000002400 */
[----:B------:R-:W-:-:S02]  /*63a0*/  IADD3 R4, R0, 0x31, RZ ;  /* 0x0000003100047810 */ /* 0x000fc40007ffe0ff */
[----:B-1----:R-:W-:Y:S02]  /*63b0*/  FSEL R12, R209, -INF , !P2 ;  /* 0xff800000d10c7808 */ /* 0x002fe40005000000 */
[-C--:B------:R-:W-:Y:S02]  /*63c0*/  ISETP.GE.AND P2, PT, R2, R15.reuse, PT ;  /* 0x0000000f0200720c */ /* 0x080fe40003f46270 */
[----:B------:R-:W-:Y:S02]  /*63d0*/  IADD3 R2, R0, 0x18, RZ ;  /* 0x0000001800027810 */ /* 0x000fe40007ffe0ff */
[----:B------:R-:W-:Y:S01]  /*63e0*/  FSEL R205, R205, -INF , !P2 ;  /* 0xff800000cdcd7808 */ /* 0x000fe20005000000 */
[----:B------:R-:W-:Y:S01]  /*63f0*/  FMUL.FTZ R40, R40, c[0x0][0x2ec] ;  /* 0x0000bb0028287a20 */ /* 0x000fe20000410000 */
[----:B------:R-:W-:Y:S01]  /*6400*/  ISETP.GE.AND P3, PT, R2, R14, PT ;  /* 0x0000000e0200720c */ /* 0x000fe20003f66270 */
[----:B------:R-:W-:Y:S01]  /*6410*/  FMUL.FTZ R42, R42, c[0x0][0x2ec] ;  /* 0x0000bb002a2a7a20 */ /* 0x000fe20000410000 */
[C---:B------:R-:W-:Y:S01]  /*6420*/  ISETP.GE.AND P1, PT, R2.reuse, R15, PT ;  /* 0x0000000f0200720c */ /* 0x040fe20003f26270 */
[----:B------:R-:W-:Y:S01]  /*6430*/  FMUL.FTZ R41, R41, c[0x0][0x2ec] ;  /* 0x0000bb0029297a20 */ /* 0x000fe20000410000 */
[C---:B------:R-:W-:Y:S01]  /*6440*/  ISETP.GE.AND P0, PT, R2.reuse, R17, PT ;  /* 0x000000110200720c */ /* 0x040fe20003f06270 */
[----:B------:R-:W1:Y:S01]  /*6450*/  MUFU.TANH R40, R40 ;  /* 0x0000002800287308 */ /* 0x000e620000002400 */
[----:B------:R-:W-:Y:S01]  /*6460*/  ISETP.GE.AND P4, PT, R2, R16, PT ;  /* 0x000000100200720c */ /* 0x000fe20003f86270 */
[----:B------:R-:W-:Y:S01]  /*6470*/  FMUL.FTZ R43, R43, c[0x0][0x2ec] ;  /* 0x0000bb002b2b7a20 */ /* 0x000fe20000410000 */
[----:B------:R-:W-:Y:S01]  /*6480*/  IADD3 R2, R0, 0x19, RZ ;  /* 0x0000001900027810 */ /* 0x000fe20007ffe0ff */
[----:B------:R-:W-:Y:S01]  /*6490*/  FMUL.FTZ R6, R44, c[0x0][0x2ec] ;  /* 0x0000bb002c067a20 */ /* 0x000fe20000410000 */
[----:B------:R-:W-:Y:S01]  /*64a0*/  FSEL R200, R189, -INF , !P3 ;  /* 0xff800000bdc87808 */ /* 0x000fe20005800000 */
[----:B------:R-:W-:Y:S01]  /*64b0*/  FMUL.FTZ R46, R46, c[0x0][0x2ec] ;  /* 0x0000bb002e2e7a20 */ /* 0x000fe20000410000 */
[C---:B------:R-:W-:Y:S01]  /*64c0*/  ISETP.GE.AND P2, PT, R2.reuse, R14, PT ;  /* 0x0000000e0200720c */ /* 0x040fe20003f46270 */
[----:B------:R-:W1:Y:S01]  /*64d0*/  MUFU.TANH R42, R42 ;  /* 0x0000002a002a7308 */ /* 0x000e620000002400 */
[C---:B------:R-:W-:Y:S01]  /*64e0*/  ISETP.GE.AND P6, PT, R2.reuse, R15, PT ;  /* 0x0000000f0200720c */ /* 0x040fe20003fc6270 */
[----:B------:R-:W-:Y:S01]  /*64f0*/  FMUL.FTZ R5, R45, c[0x0][0x2ec] ;  /* 0x0000bb002d057a20 */ /* 0x000fe20000410000 */
[----:B------:R-:W-:-:S02]  /*6500*/  ISETP.GE.AND P5, PT, R2, R17, PT ;  /* 0x000000110200720c */ /* 0x000fc40003fa6270 */
[----:B------:R-:W-:Y:S02]  /*6510*/  ISETP.GE.AND P3, PT, R2, R16, PT ;  /* 0x000000100200720c */ /* 0x000fe40003f66270 */
[----:B------:R-:W-:Y:S01]  /*6520*/  IADD3 R2, R0, 0x20, RZ ;  /* 0x0000002000027810 */ /* 0x000fe20007ffe0ff */
[----:B------:R-:W1:Y:S01]  /*6530*/  MUFU.TANH R41, R41 ;  /* 0x0000002900297308 */ /* 0x000e620000002400 */
[----:B------:R-:W-:Y:S02]  /*6540*/  FSEL R204, R202, -INF , !P1 ;  /* 0xff800000cacc7808 */ /* 0x000fe40004800000 */
[----:B------:R-:W-:Y:S02]  /*6550*/  FSEL R34, R188, -INF , !P0 ;  /* 0xff800000bc227808 */ /* 0x000fe40004000000 */
[----:B------:R-:W-:Y:S02]  /*6560*/  FSEL R182, R182, -INF , !P4 ;  /* 0xff800000b6b67808 */ /* 0x000fe40006000000 */
[----:B------:R-:W-:Y:S01]  /*6570*/  FSEL R202, R203, -INF , !P2 ;  /* 0xff800000cbca7808 */ /* 0x000fe20005000000 */
[----:B------:R-:W1:Y:S01]  /*6580*/  MUFU.TANH R43, R43 ;  /* 0x0000002b002b7308 */ /* 0x000e620000002400 */
[----:B------:R-:W-:-:S02]  /*6590*/  ISETP.GE.AND P1, PT, R2, R14, PT ;  /* 0x0000000e0200720c */ /* 0x000fc40003f26270 */
[C---:B------:R-:W-:Y:S02]  /*65a0*/  ISETP.GE.AND P0, PT, R2.reuse, R15, PT ;  /* 0x0000000f0200720c */ /* 0x040fe40003f06270 */
[C---:B------:R-:W-:Y:S02]  /*65b0*/  ISETP.GE.AND P4, PT, R2.reuse, R17, PT ;  /* 0x000000110200720c */ /* 0x040fe40003f86270 */
[----:B------:R-:W-:Y:S01]  /*65c0*/  ISETP.GE.AND P2, PT, R2, R16, PT ;  /* 0x000000100200720c */ /* 0x000fe20003f46270 */
[----:B------:R-:W1:Y:S01]  /*65d0*/  MUFU.TANH R6, R6 ;  /* 0x0000000600067308 */ /* 0x000e620000002400 */
[----:B------:R-:W-:Y:S02]  /*65e0*/  IADD3 R2, R0, 0x21, RZ ;  /* 0x0000002100027810 */ /* 0x000fe40007ffe0ff */
[----:B------:R-:W-:Y:S02]  /*65f0*/  FSEL R203, R207, -INF , !P6 ;  /* 0xff800000cfcb7808 */ /* 0x000fe40007000000 */
[----:B------:R-:W-:-:S02]  /*6600*/  FSEL R33, R206, -INF , !P5 ;  /* 0xff800000ce217808 */ /* 0x000fc40006800000 */
[----:B------:R-:W-:Y:S01]  /*6610*/  FSEL R180, R180, -INF , !P3 ;  /* 0xff800000b4b47808 */ /* 0x000fe20005800000 */
[----:B------:R-:W-:Y:S01]  /*6620*/  MUFU.TANH R5, R5 ;  /* 0x0000000500057308 */ /* 0x000fe20000002400 */
        /* <DEDUP_REMOVED lines=9> */
[----:B--2---:R-:W-:Y:S02]  /*66c0*/  FSEL R213, R177, -INF , !P2 ;  /* 0xff800000b1d57808 */ /* 0x004fe40005000000 */
[----:B------:R-:W-:-:S02]  /*66d0*/  FSEL R215, R187, -INF , !P6 ;  /* 0xff800000bbd77808 */ /* 0x000fc40007000000 */
[----:B------:R-:W-:Y:S02]  /*66e0*/  FSEL R230, R186, -INF , !P5 ;  /* 0xff800000bae67808 */ /* 0x000fe40006800000 */
[----:B------:R-:W-:Y:S02]  /*66f0*/  FSEL R210, R178, -INF , !P3 ;  /* 0xff800000b2d27808 */ /* 0x000fe40005800000 */
[----:B------:R-:W-:Y:S02]  /*6700*/  FSEL R214, R176, -INF , !P1 ;  /* 0xff800000b0d67808 */ /* 0x000fe40004800000 */
[----:B------:R-:W-:Y:S02]  /*6710*/  FSEL R217, R105, -INF , !P0 ;  /* 0xff80000069d97808 */ /* 0x000fe40004000000 */
[C---:B------:R-:W-:Y:S02]  /*6720*/  ISETP.GE.AND P4, PT, R8.reuse, R15, PT ;  /* 0x0000000f0800720c */ /* 0x040fe40003f86270 */
[----:B------:R-:W-:-:S02]  /*6730*/  ISETP.GE.AND P2, PT, R8, R17, PT ;  /* 0x000000110800720c */ /* 0x000fc40003f46270 */
[----:B------:R-:W-:Y:S02]  /*6740*/  ISETP.GE.AND P6, PT, R8, R16, PT ;  /* 0x000000100800720c */ /* 0x000fe40003fc6270 */
[C---:B------:R-:W-:Y:S02]  /*6750*/  ISETP.GE.AND P5, PT, R2.reuse, R14, PT ;  /* 0x0000000e0200720c */ /* 0x040fe40003fa6270 */
[C---:B------:R-:W-:Y:S02]  /*6760*/  ISETP.GE.AND P3, PT, R2.reuse, R15, PT ;  /* 0x0000000f0200720c */ /* 0x040fe40003f66270 */
[C---:B------:R-:W-:Y:S02]  /*6770*/  ISETP.GE.AND P1, PT, R2.reuse, R17, PT ;  /* 0x000000110200720c */ /* 0x040fe40003f26270 */
[----:B------:R-:W-:Y:S02]  /*6780*/  ISETP.GE.AND P0, PT, R2, R16, PT ;  /* 0x000000100200720c */ /* 0x000fe40003f06270 */
[----:B------:R-:W-:-:S02]  /*6790*/  IADD3 R2, R0, 0x30, RZ ;  /* 0x0000003000027810 */ /* 0x000fc40007ffe0ff */
[----:B---3--:R-:W-:Y:S02]  /*67a0*/  FSEL R228, R101, -INF , !P4 ;  /* 0xff80000065e47808 */ /* 0x008fe40006000000 */
[----:B-----5:R-:W-:Y:S02]  /*67b0*/  FSEL R207, R59, -INF , !P2 ;  /* 0xff8000003bcf7808 */ /* 0x020fe40005000000 */
[----:B------:R-:W-:Y:S02]  /*67c0*/  FSEL R212, R57, -INF , !P6 ;  /* 0xff80000039d47808 */ /* 0x000fe40007000000 */
[----:B------:R-:W-:Y:S02]  /*67d0*/  FSEL R216, R107, -INF , !P5 ;  /* 0xff8000006bd87808 */ /* 0x000fe40006800000 */
[C---:B------:R-:W-:Y:S02]  /*67e0*/  ISETP.GE.AND P4, PT, R2.reuse, R14, PT ;  /* 0x0000000e0200720c */ /* 0x040fe40003f86270 */
[----:B------:R-:W-:-:S02]  /*67f0*/  ISETP.GE.AND P2, PT, R2, R15, PT ;  /* 0x0000000f0200720c */ /* 0x000fc40003f46270 */
[C---:B------:R-:W-:Y:S02]  /*6800*/  ISETP.GE.AND P6, PT, R2.reuse, R17, PT ;  /* 0x000000110200720c */ /* 0x040fe40003fc6270 */
[----:B------:R-:W-:Y:S02]  /*6810*/  ISETP.GE.AND P5, PT, R2, R16, PT ;  /* 0x000000100200720c */ /* 0x000fe40003fa6270 */
[----:B------:R-:W-:Y:S02]  /*6820*/  FSEL R219, R106, -INF , !P3 ;  /* 0xff8000006adb7808 */ /* 0x000fe40005800000 */
[----:B------:R-:W-:Y:S02]  /*6830*/  IADD3 R2, R0, 0x38, RZ ;  /* 0x0000003800027810 */ /* 0x000fe40007ffe0ff */
[----:B------:R-:W-:Y:S02]  /*6840*/  ISETP.GE.AND P3, PT, R4, R14, PT ;  /* 0x0000000e0400720c */ /* 0x000fe40003f66270 */
[----:B------:R-:W-:-:S02]  /*6850*/  FSEL R211, R56, -INF , !P0 ;  /* 0xff80000038d37808 */ /* 0x000fc40004000000 */
[----:B------:R-:W-:Y:S02]  /*6860*/  ISETP.GE.AND P0, PT, R4, R17, PT ;  /* 0x000000110400720c */ /* 0x000fe40003f06270 */
[----:B------:R-:W-:Y:S02]  /*6870*/  FSEL R206, R58, -INF , !P1 ;  /* 0xff8000003ace7808 */ /* 0x000fe40004800000 */
[----:B------:R-:W-:Y:S02]  /*6880*/  FSEL R240, R52, -INF , !P4 ;  /* 0xff80000034f07808 */ /* 0x000fe40006000000 */
[C---:B------:R-:W-:Y:S02]  /*6890*/  ISETP.GE.AND P1, PT, R4.reuse, R15, PT ;  /* 0x0000000f0400720c */ /* 0x040fe40003f26270 */
[----:B------:R-:W-:Y:S01]  /*68a0*/  ISETP.GE.AND P4, PT, R4, R16, PT ;  /* 0x000000100400720c */ /* 0x000fe20003f86270 */
[----:B------:R-:W-:Y:S01]  /*68b0*/  FMUL.FTZ R4, R47, c[0x0][0x2ec] ;  /* 0x0000bb002f047a20 */ /* 0x000fe20000410000 */
[----:B----4-:R-:W-:-:S02]  /*68c0*/  FSEL R246, R19, -INF , !P2 ;  /* 0xff80000013f67808 */ /* 0x010fc40005000000 */
[----:B-1----:R-:W-:Y:S02]  /*68d0*/  FSEL R234, R40, -INF , !P6 ;  /* 0xff80000028ea7808 */ /* 0x002fe40007000000 */
[----:B------:R-:W-:Y:S01]  /*68e0*/  FSEL R238, R42, -INF , !P5 ;  /* 0xff8000002aee7808 */ /* 0x000fe20006800000 */
[----:B------:R-:W-:Y:S01]  /*68f0*/  MUFU.TANH R4, R4 ;  /* 0x0000000400047308 */ /* 0x000fe20000002400 */
[----:B------:R-:W-:Y:S02]  /*6900*/  FSEL R239, R32, -INF , !P3 ;  /* 0xff80000020ef7808 */ /* 0x000fe40005800000 */
[C---:B------:R-:W-:Y:S02]  /*6910*/  ISETP.GE.AND P2, PT, R2.reuse, R14, PT ;  /* 0x0000000e0200720c */ /* 0x040fe40003f46270 */
[C---:B------:R-:W-:Y:S02]  /*6920*/  ISETP.GE.AND P6, PT, R2.reuse, R15, PT ;  /* 0x0000000f0200720c */ /* 0x040fe40003fc6270 */
[----:B------:R-:W-:-:S02]  /*6930*/  ISETP.GE.AND P5, PT, R2, R17, PT ;  /* 0x000000110200720c */ /* 0x000fc40003fa6270 */
[----:B------:R-:W-:Y:S02]  /*6940*/  ISETP.GE.AND P3, PT, R2, R16, PT ;  /* 0x000000100200720c */ /* 0x000fe40003f66270 */
[----:B------:R-:W1:Y:S01]  /*6950*/  MUFU.TANH R2, R46 ;  /* 0x0000002e00027308 */ /* 0x000e620000002400 */
[----:B------:R-:W-:Y:S02]  /*6960*/  FSEL R233, R41, -INF , !P0 ;  /* 0xff80000029e97808 */ /* 0x000fe40004000000 */
[----:B------:R-:W-:Y:S02]  /*6970*/  ISETP.GE.AND P0, PT, R0, R15, PT ;  /* 0x0000000f0000720c */ /* 0x000fe40003f06270 */
[----:B------:R-:W-:Y:S02]  /*6980*/  FSEL R245, R55, -INF , !P1 ;  /* 0xff80000037f57808 */ /* 0x000fe40004800000 */
[----:B------:R-:W-:Y:S02]  /*6990*/  FSEL R19, R243, -INF , !P0 ;  /* 0xff800000f3137808 */ /* 0x000fe40004000000 */
[----:B------:R-:W-:-:S02]  /*69a0*/  ISETP.NE.AND P0, PT, R251, 0x2, PT ;  /* 0x00000002fb00780c */ /* 0x000fc40003f05270 */
[----:B------:R-:W-:Y:S02]  /*69b0*/  FSEL R237, R43, -INF , !P4 ;  /* 0xff8000002bed7808 */ /* 0x000fe40006000000 */
[----:B------:R-:W-:Y:S02]  /*69c0*/  FSEL R242, R24, -INF , !P2 ;  /* 0xff80000018f27808 */ /* 0x000fe40005000000 */
[C---:B------:R-:W-:Y:S02]  /*69d0*/  ISETP.GE.AND P1, PT, R0.reuse, R14, PT ;  /* 0x0000000e0000720c */ /* 0x040fe40003f26270 */
[C---:B------:R-:W-:Y:S02]  /*69e0*/  ISETP.GE.AND P4, PT, R0.reuse, R17, PT ;  /* 0x000000110000720c */ /* 0x040fe40003f86270 */
[C---:B------:R-:W-:Y:S02]  /*69f0*/  ISETP.GE.AND P2, PT, R0.reuse, R16, PT ;  /* 0x000000100000720c */ /* 0x040fe40003f46270 */
[----:B------:R-:W-:-:S02]  /*6a00*/  IADD3 R0, R0, 0x39, RZ ;  /* 0x0000003900007810 */ /* 0x000fc40007ffe0ff */
[----:B------:R-:W-:Y:S02]  /*6a10*/  FSEL R244, R26, -INF , !P6 ;  /* 0xff8000001af47808 */ /* 0x000fe40007000000 */
[----:B------:R-:W-:Y:S02]  /*6a20*/  FSEL R232, R6, -INF , !P5 ;  /* 0xff80000006e87808 */ /* 0x000fe40006800000 */
[----:B-1----:R-:W-:Y:S02]  /*6a30*/  FSEL R235, R2, -INF , !P3 ;  /* 0xff80000002eb7808 */ /* 0x002fe40005800000 */
[----:B------:R-:W-:Y:S02]  /*6a40*/  FSEL R11, R248, -INF , !P1 ;  /* 0xff800000f80b7808 */ /* 0x000fe40004800000 */
        /* <DEDUP_REMOVED lines=13> */
[----:B------:R-:W-:-:S04]  /*6b20*/  IADD3 R0, R251, -0x3, RZ ;  /* 0xfffffffdfb007810 */ /* 0x000fc80007ffe0ff */
[----:B------:R-:W-:Y:S01]  /*6b30*/  SHF.R.S32.HI R2, RZ, 0x1f, R0 ;  /* 0x0000001fff027819 */ /* 0x000fe20000011400 */
[----:B------:R-:W-:-:S04]  /*6b40*/  IMAD.WIDE.U32 R6, R0, c[0x0][0x198], RZ ;  /* 0x0000660000067a25 */ /* 0x000fc800078e00ff */
[----:B------:R-:W-:-:S04]  /*6b50*/  IMAD R2, R2, c[0x0][0x198], RZ ;  /* 0x0000660002027a24 */ /* 0x000fc800078e02ff */
[----:B------:R-:W-:-:S04]  /*6b60*/  IMAD R2, R0, c[0x0][0x19c], R2 ;  /* 0x0000670000027a24 */ /* 0x000fc800078e0202 */
[----:B------:R-:W-:Y:S01]  /*6b70*/  IMAD.IADD R2, R7, 0x1, R2 ;  /* 0x0000000107027824 */ /* 0x000fe200078e0202 */
        /* <DEDUP_REMOVED lines=16> */
.L_x_371:
[----:B------:R-:W-:Y:S01]  /*6c80*/  FMNMX.FTZ R0, R102, R8, !PT ;  /* 0x0000000866007209 */ /* 0x000fe20007810000 */
[----:B------:R-:W2:Y:S03]  /*6c90*/  LDL.LU R66, [R1+0x14] ;  /* 0x0000140001427983 */ /* 0x000ea60000300800 */
[----:B------:R-:W-:Y:S01]  /*6ca0*/  FMNMX.FTZ R0, R36, R0, !PT ;  /* 0x0000000024007209 */ /* 0x000fe20007810000 */
[----:B------:R-:W3:Y:S01]  /*6cb0*/  LDL.LU R67, [R1+0x10] ;  /* 0x0000100001437983 */ /* 0x000ee20000300800 */
[----:B-1----:R-:W-:-:S02]  /*6cc0*/  FMNMX.FTZ R5, R104, R11, !PT ;  /* 0x0000000b68057209 */ /* 0x002fc40007810000 */
        /* <DEDUP_REMOVED lines=47> */
[----:B-1----:R-:W-:-:S02]  /*6fc0*/  FMNMX.FTZ R0, R0, R6, !PT ;  /* 0x0000000600007209 */ /* 0x002fc40007810000 */
[----:B------:R-:W1:Y:S01]  /*6fd0*/  SHFL.BFLY PT, R6, R4, 0x2, 0x1f ;  /* 0x0c401f0004067f89 */ /* 0x000e6200000e0000 */
[----:B------:R-:W-:Y:S02]  /*6fe0*/  FMNMX.FTZ R5, R202, R5, !PT ;  /* 0x00000005ca057209 */ /* 0x000fe40007810000 */
[----:B------:R-:W-:Y:S01]  /*6ff0*/  FMNMX.FTZ R2, R205, R2, !PT ;  /* 0x00000002cd027209 */ /* 0x000fe20007810000 */
[----:B------:R-:W4:Y:S01]  /*7000*/  SHFL.BFLY PT, R7, R0, 0x1, 0x1f ;  /* 0x0c201f0000077f89 */ /* 0x000f2200000e0000 */
        /* <DEDUP_REMOVED lines=12> */
[----:B----4-:R-:W-:Y:S01]  /*70d0*/  FMNMX.FTZ R248, R0, R7, !PT ;  /* 0x0000000700f87209 */ /* 0x010fe20007810000 */
[----:B------:R-:W1:Y:S01]  /*70e0*/  SHFL.BFLY PT, R9, R4, 0x1, 0x1f ;  /* 0x0c201f0004097f89 */ /* 0x000e6200000e0000 */
        /* <DEDUP_REMOVED lines=8> */
[----:B------:R-:W4:Y:S01]  /*7170*/  SHFL.BFLY PT, R7, R5, 0x2, 0x1f ;  /* 0x0c401f0005077f89 */ /* 0x000f2200000e0000 */
[----:B------:R-:W-:Y:S02]  /*7180*/  FMNMX.FTZ R6, R244, R0, !PT ;  /* 0x00000000f4067209 */ /* 0x000fe40007810000 */
[----:B------:R-:W-:Y:S01]  /*7190*/  MOV R39, R249 ;  /* 0x000000f900277202 */ /* 0x000fe20000000f00 */
[----:B------:R-:W-:Y:S01]  /*71a0*/  FFMA.FTZ R0, R8, c[0x0][0x23c], -R2 ;  /* 0x00008f0008007a23 */ /* 0x000fe20000010802 */
[----:B------:R-:W-:-:S02]  /*71b0*/  FMNMX.FTZ R6, R243, R6, !PT ;  /* 0x00000006f3067209 */ /* 0x000fc40007810000 */
[----:B------:R-:W-:Y:S01]  /*71c0*/  MOV R41, R250 ;  /* 0x000000fa00297202 */ /* 0x000fe20000000f00 */
[----:B------:R5:W-:Y:S01]  /*71d0*/  MUFU.EX2 R47, R0 ;  /* 0x00000000002f7308 */ /* 0x000be20000000800 */
[----:B-1----:R-:W-:Y:S01]  /*71e0*/  FMNMX.FTZ R227, R4, R9, !PT ;  /* 0x0000000904e37209 */ /* 0x002fe20007810000 */
[----:B------:R-:W-:Y:S01]  /*71f0*/  SHFL.BFLY PT, R8, R6, 0x2, 0x1f ;  /* 0x0c401f0006087f89 */ /* 0x000fe200000e0000 */
[----:B------:R-:W-:Y:S02]  /*7200*/  FFMA.FTZ R4, R13, c[0x0][0x23c], -R2 ;  /* 0x00008f000d047a23 */ /* 0x000fe40000010802 */
[----:B------:R-:W-:-:S03]  /*7210*/  FSETP.NEU.FTZ.AND P0, PT, R227, -INF , PT ;  /* 0xff800000e300780b */ /* 0x000fc60003f1d000 */
[----:B------:R1:W-:Y:S01]  /*7220*/  MUFU.EX2 R38, R4 ;  /* 0x0000000400267308 */ /* 0x0003e20000000800 */
[----:B-----5:R-:W-:Y:S01]  /*7230*/  FFMA.FTZ R0, R36, c[0x0][0x23c], -R2 ;  /* 0x00008f0024007a23 */ /* 0x020fe20000010802 */
[----:B----4-:R-:W-:-:S06]  /*7240*/  FMNMX.FTZ R5, R5, R7, !PT ;  /* 0x0000000705057209 */ /* 0x010fcc0007810000 */
[----:B------:R4:W-:Y:S01]  /*7250*/  MUFU.EX2 R43, R0 ;  /* 0x00000000002b7308 */ /* 0x0009e20000000800 */
[----:B------:R-:W5:Y:S01]  /*7260*/  SHFL.BFLY PT, R9, R5, 0x1, 0x1f ;  /* 0x0c201f0005097f89 */ /* 0x000f6200000e0000 */
[----:B-1----:R-:W-:-:S06]  /*7270*/  FFMA.FTZ R4, R12, c[0x0][0x23c], -R2 ;  /* 0x00008f000c047a23 */ /* 0x002fcc0000010802 */
[----:B------:R1:W-:Y:S01]  /*7280*/  MUFU.EX2 R46, R4 ;  /* 0x00000004002e7308 */ /* 0x0003e20000000800 */
[----:B----4-:R-:W-:-:S05]  /*7290*/  FMUL.FTZ R0, R227, c[0x0][0x23c] ;  /* 0x00008f00e3007a20 */ /* 0x010fca0000410000 */
[----:B------:R-:W-:-:S05]  /*72a0*/  FSEL R0, R0, RZ, P0 ;  /* 0x000000ff00007208 */ /* 0x000fca0000000000 */
[--C-:B-1----:R-:W-:Y:S01]  /*72b0*/  FFMA.FTZ R4, R10, c[0x0][0x23c], -R0.reuse ;  /* 0x00008f000a047a23 */ /* 0x102fe20000010800 */
[----:B-----5:R-:W-:Y:S01]  /*72c0*/  FMNMX.FTZ R249, R5, R9, !PT ;  /* 0x0000000905f97209 */ /* 0x020fe20007810000 */
[--C-:B------:R-:W-:Y:S02]  /*72d0*/  FFMA.FTZ R7, R37, c[0x0][0x23c], -R0.reuse ;  /* 0x00008f0025077a23 */ /* 0x100fe40000010800 */
[----:B------:R1:W-:Y:S08]  /*72e0*/  MUFU.EX2 R44, R4 ;  /* 0x00000004002c7308 */ /* 0x0003f00000000800 */
[----:B------:R4:W-:Y:S01]  /*72f0*/  MUFU.EX2 R45, R7 ;  /* 0x00000007002d7308 */ /* 0x0009e20000000800 */
[----:B-1----:R-:W-:-:S07]  /*7300*/  FFMA.FTZ R4, R48, c[0x0][0x23c], -R0 ;  /* 0x00008f0030047a23 */ /* 0x002fce0000010800 */
[----:B------:R1:W-:Y:S01]  /*7310*/  MUFU.EX2 R40, R4 ;  /* 0x0000000400287308 */ /* 0x0003e20000000800 */
[----:B----4-:R-:W-:-:S05]  /*7320*/  FSEL R7, R248, RZ, P1 ;  /* 0x000000fff8077208 */ /* 0x010fca0000800000 */
[----:B------:R-:W-:-:S04]  /*7330*/  FADD.FTZ R7, R102, -R7 ;  /* 0x8000000766077221 */ /* 0x000fc80000010000 */
[----:B------:R-:W-:Y:S01]  /*7340*/  FMUL.FTZ R7, R7, c[0x0][0x23c] ;  /* 0x00008f0007077a20 */ /* 0x000fe20000410000 */
[----:B-1----:R-:W-:Y:S01]  /*7350*/  FMNMX.FTZ R4, R6, R8, !PT ;  /* 0x0000000806047209 */ /* 0x002fe20007810000 */
[----:B------:R-:W-:Y:S02]  /*7360*/  FFMA.FTZ R6, R18, c[0x0][0x23c], -R0 ;  /* 0x00008f0012067a23 */ /* 0x000fe40000010800 */
[----:B------:R-:W1:Y:S02]  /*7370*/  MUFU.EX2 R18, R7 ;  /* 0x0000000700127308 */ /* 0x000e640000000800 */
[----:B------:R-:W4:Y:S06]  /*7380*/  SHFL.BFLY PT, R8, R4, 0x1, 0x1f ;  /* 0x0c201f0004087f89 */ /* 0x000f2c00000e0000 */
[----:B------:R5:W4:Y:S01]  /*7390*/  MUFU.EX2 R51, R6 ;  /* 0x0000000600337308 */ /* 0x000b220000000800 */
[----:B-1----:R-:W-:-:S02]  /*73a0*/  FMUL.FTZ R136, R136, R18 ;  /* 0x0000001288887220 */ /* 0x002fc40000410000 */
[-C--:B------:R-:W-:Y:S02]  /*73b0*/  FMUL.FTZ R137, R137, R18.reuse ;  /* 0x0000001289897220 */ /* 0x080fe40000410000 */
[-C--:B------:R-:W-:Y:S02]  /*73c0*/  FMUL.FTZ R112, R112, R18.reuse ;  /* 0x0000001270707220 */ /* 0x080fe40000410000 */
[-C--:B------:R-:W-:Y:S01]  /*73d0*/  FMUL.FTZ R113, R113, R18.reuse ;  /* 0x0000001271717220 */ /* 0x080fe20000410000 */
[----:B-----5:R-:W-:Y:S01]  /*73e0*/  FSEL R6, R227, RZ, P0 ;  /* 0x000000ffe3067208 */ /* 0x020fe20000000000 */
[-C--:B------:R-:W-:Y:S01]  /*73f0*/  FMUL.FTZ R120, R120, R18.reuse ;  /* 0x0000001278787220 */ /* 0x080fe20000410000 */
[----:B------:R-:W-:Y:S01]  /*7400*/  FSETP.NEU.FTZ.AND P0, PT, R249, -INF , PT ;  /* 0xff800000f900780b */ /* 0x000fe20003f1d000 */
[----:B------:R-:W-:Y:S01]  /*7410*/  FMUL.FTZ R121, R121, R18 ;  /* 0x0000001279797220 */ /* 0x000fe20000410000 */
[----:B----4-:R-:W-:Y:S01]  /*7420*/  FMNMX.FTZ R250, R4, R8, !PT ;  /* 0x0000000804fa7209 */ /* 0x010fe20007810000 */
[----:B------:R-:W-:Y:S01]  /*7430*/  FADD.FTZ R3, R3, -R6 ;  /* 0x8000000603037221 */ /* 0x000fe20000010000 */
[----:B------:R-:W-:Y:S01]  /*7440*/  FSEL R5, R249, RZ, P0 ;  /* 0x000000fff9057208 */ /* 0x000fe20000000000 */
[----:B------:R-:W-:Y:S01]  /*7450*/  FMUL.FTZ R164, R164, R18 ;  /* 0x00000012a4a47220 */ /* 0x000fe20000410000 */
[----:B------:R-:W-:Y:S01]  /*7460*/  F2FP.PACK_AB R4, R43, R47 ;  /* 0x0000002f2b04723e */ /* 0x000fe200000000ff */
[----:B------:R-:W-:Y:S01]  /*7470*/  FMUL.FTZ R3, R3, c[0x0][0x23c] ;  /* 0x00008f0003037a20 */ /* 0x000fe20000410000 */
[----:B------:R-:W-:Y:S01]  /*7480*/  F2FP.PACK_AB R6, R46, R38 ;  /* 0x000000262e06723e */ /* 0x000fe200000000ff */
[----:B------:R-:W-:Y:S01]  /*7490*/  FADD.FTZ R32, R104, -R5 ;  /* 0x8000000568207221 */ /* 0x000fe20000010000 */
[----:B------:R-:W-:Y:S01]  /*74a0*/  F2FP.PACK_AB R5, R40, R44 ;  /* 0x0000002c2805723e */ /* 0x000fe200000000ff */
[----:B------:R1:W4:Y:S01]  /*74b0*/  MUFU.EX2 R13, R3 ;  /* 0x00000003000d7308 */ /* 0x0003220000000800 */
[----:B------:R-:W-:Y:S01]  /*74c0*/  F2FP.PACK_AB R7, R51, R45 ;  /* 0x0000002d3307723e */ /* 0x000fe200000000ff */
        /* <DEDUP_REMOVED lines=8> */
[-C--:B----4-:R-:W-:Y:S02]  /*7550*/  FMUL.FTZ R138, R138, R13.reuse ;  /* 0x0000000d8a8a7220 */ /* 0x090fe40000410000 */
[-C--:B------:R-:W-:Y:S01]  /*7560*/  FMUL.FTZ R139, R139, R13.reuse ;  /* 0x0000000d8b8b7220 */ /* 0x080fe20000410000 */
[----:B------:R-:W-:Y:S01]  /*7570*/  FSEL R8, R3, RZ, P0 ;  /* 0x000000ff03087208 */ /* 0x000fe20000000000 */
[C---:B------:R-:W-:Y:S01]  /*7580*/  FMUL.FTZ R3, R250.reuse, c[0x0][0x23c] ;  /* 0x00008f00fa037a20 */ /* 0x040fe20000410000 */
[----:B------:R-:W-:Y:S01]  /*7590*/  FSETP.NEU.FTZ.AND P0, PT, R250, -INF , PT ;  /* 0xff800000fa00780b */ /* 0x000fe20003f1d000 */
[-C--:B------:R-:W-:Y:S02]  /*75a0*/  FMUL.FTZ R114, R114, R13.reuse ;  /* 0x0000000d72727220 */ /* 0x080fe40000410000 */
[----:B------:R-:W-:Y:S01]  /*75b0*/  FFMA.FTZ R9, R11, c[0x0][0x23c], -R8 ;  /* 0x00008f000b097a23 */ /* 0x000fe20000010808 */
[C---:B------:R-:W-:Y:S01]  /*75c0*/  HMMA.16816.F32 R188, R4.reuse, R26, R136 ;  /* 0x0000001a04bc723c */ /* 0x040fe20000001888 */
[----:B------:R-:W-:Y:S01]  /*75d0*/  FSEL R10, R250, RZ, P0 ;  /* 0x000000fffa0a7208 */ /* 0x000fe20000000000 */
[-C--:B------:R-:W-:Y:S01]  /*75e0*/  FMUL.FTZ R115, R115, R13.reuse ;  /* 0x0000000d73737220 */ /* 0x080fe20000410000 */
[----:B------:R1:W-:Y:S01]  /*75f0*/  MUFU.EX2 R101, R9 ;  /* 0x0000000900657308 */ /* 0x0003e20000000800 */
[----:B------:R-:W-:Y:S01]  /*7600*/  FSEL R3, R3, RZ, P0 ;  /* 0x000000ff03037208 */ /* 0x000fe20000000000 */
[----:B------:R-:W-:Y:S01]  /*7610*/  FMUL.FTZ R122, R122, R13 ;  /* 0x0000000d7a7a7220 */ /* 0x000fe20000410000 */
[----:B------:R-:W-:Y:S01]  /*7620*/  ISETP.GE.AND P0, PT, R251, 0x3, PT ;  /* 0x00000003fb00780c */ /* 0x000fe20003f06270 */
[----:B------:R-:W-:Y:S01]  /*7630*/  FADD.FTZ R12, R103, -R10 ;  /* 0x8000000a670c7221 */ /* 0x000fe20000010000 */
[----:B---3--:R-:W-:Y:S01]  /*7640*/  MOV R247, R67 ;  /* 0x0000004300f77202 */ /* 0x008fe20000000f00 */
[--C-:B------:R-:W-:Y:S01]  /*7650*/  FFMA.FTZ R11, R63, c[0x0][0x23c], -R3.reuse ;  /* 0x00008f003f0b7a23 */ /* 0x100fe20000010803 */
[----:B------:R-:W-:Y:S01]  /*7660*/  MOV R63, R40 ;  /* 0x00000028003f7202 */ /* 0x000fe20000000f00 */
[----:B------:R-:W-:Y:S01]  /*7670*/  FFMA.FTZ R10, R100, c[0x0][0x23c], -R3 ;  /* 0x00008f00640a7a23 */ /* 0x000fe20000010803 */
[----:B------:R-:W-:Y:S01]  /*7680*/  HMMA.16816.F32 R196, R4, R20, R112 ;  /* 0x0000001404c4723c */ /* 0x000fe20000001870 */
[----:B------:R3:W-:Y:S01]  /*7690*/  MUFU.EX2 R137, R11 ;  /* 0x0000000b00897308 */ /* 0x0007e20000000800 */
[----:B------:R-:W-:-:S02]  /*76a0*/  FMUL.FTZ R123, R123, R13 ;  /* 0x0000000d7b7b7220 */ /* 0x000fc40000410000 */
[-C--:B------:R-:W-:Y:S02]  /*76b0*/  FMUL.FTZ R166, R166, R13.reuse ;  /* 0x0000000da6a67220 */ /* 0x080fe40000410000 */
[-C--:B------:R-:W-:Y:S02]  /*76c0*/  FMUL.FTZ R167, R167, R13.reuse ;  /* 0x0000000da7a77220 */ /* 0x080fe40000410000 */
[----:B-1----:R-:W-:Y:S01]  /*76d0*/  FFMA.FTZ R9, R49, c[0x0][0x23c], -R8 ;  /* 0x00008f0031097a23 */ /* 0x002fe20000010808 */
[----:B------:R1:W-:Y:S01]  /*76e0*/  MUFU.EX2 R136, R10 ;  /* 0x0000000a00887308 */ /* 0x0003e20000000800 */
[-C--:B------:R-:W-:Y:S01]  /*76f0*/  FMUL.FTZ R134, R134, R13.reuse ;  /* 0x0000000d86867220 */ /* 0x080fe20000410000 */
[----:B------:R-:W-:Y:S01]  /*7700*/  HMMA.16816.F32 R192, R4, R22, R120 ;  /* 0x0000001604c0723c */ /* 0x000fe20000001878 */
[-C--:B------:R-:W-:Y:S02]  /*7710*/  FMUL.FTZ R135, R135, R13.reuse ;  /* 0x0000000d87877220 */ /* 0x080fe40000410000 */
[----:B------:R-:W-:-:S02]  /*7720*/  FMUL.FTZ R150, R150, R13 ;  /* 0x0000000d96967220 */ /* 0x000fc40000410000 */
[-C--:B------:R-:W-:Y:S01]  /*7730*/  FMUL.FTZ R151, R151, R13.reuse ;  /* 0x0000000d97977220 */ /* 0x080fe20000410000 */
[----:B------:R4:W-:Y:S01]  /*7740*/  MUFU.EX2 R42, R9 ;  /* 0x00000009002a7308 */ /* 0x0009e20000000800 */
[----:B---3--:R-:W-:Y:S01]  /*7750*/  FMUL.FTZ R11, R32, c[0x0][0x23c] ;  /* 0x00008f00200b7a20 */ /* 0x008fe20000410000 */
[C---:B------:R-:W-:Y:S01]  /*7760*/  HMMA.16816.F32 R176, R4.reuse, R52, R164 ;  /* 0x0000003404b0723c */ /* 0x040fe200000018a4 */
[-C--:B------:R-:W-:Y:S02]  /*7770*/  FMUL.FTZ R154, R154, R13.reuse ;  /* 0x0000000d9a9a7220 */ /* 0x080fe40000410000 */
[----:B------:R-:W-:Y:S02]  /*7780*/  FMUL.FTZ R155, R155, R13 ;  /* 0x0000000d9b9b7220 */ /* 0x000fe40000410000 */
[-C--:B------:R-:W-:Y:S01]  /*7790*/  FMUL.FTZ R168, R168, R18.reuse ;  /* 0x00000012a8a87220 */ /* 0x080fe20000410000 */
[----:B------:R-:W-:Y:S01]  /*77a0*/  MUFU.EX2 R11, R11 ;  /* 0x0000000b000b7308 */ /* 0x000fe20000000800 */
[----:B-1----:R-:W-:Y:S01]  /*77b0*/  FMUL.FTZ R10, R12, c[0x0][0x23c] ;  /* 0x00008f000c0a7a20 */ /* 0x002fe20000410000 */
[----:B------:R-:W-:Y:S01]  /*77c0*/  HMMA.16816.F32 R132, R4, R24, R132 ;  /* 0x000000180484723c */ /* 0x000fe20000001884 */
[----:B------:R-:W-:Y:S01]  /*77d0*/  FMUL.FTZ R169, R169, R18 ;  /* 0x00000012a9a97220 */ /* 0x000fe20000410000 */
[----:B------:R-:W-:Y:S01]  /*77e0*/  MOV R12, R41 ;  /* 0x00000029000c7202 */ /* 0x000fe20000000f00 */
[----:B------:R-:W-:-:S02]  /*77f0*/  FMUL.FTZ R170, R170, R13 ;  /* 0x0000000daaaa7220 */ /* 0x000fc40000410000 */
[-C--:B------:R-:W-:Y:S01]  /*7800*/  FMUL.FTZ R171, R171, R13.reuse ;  /* 0x0000000dabab7220 */ /* 0x080fe20000410000 */
[----:B------:R-:W-:Y:S01]  /*7810*/  MUFU.EX2 R10, R10 ;  /* 0x0000000a000a7308 */ /* 0x000fe20000000800 */
[----:B----4-:R-:W-:Y:S01]  /*7820*/  FFMA.FTZ R9, R61, c[0x0][0x23c], -R8 ;  /* 0x00008f003d097a23 */ /* 0x010fe20000010808 */
[C---:B------:R-:W-:Y:S01]  /*7830*/  HMMA.16816.F32 R184, R4.reuse, R28, R148 ;  /* 0x0000001c04b8723c */ /* 0x040fe20000001894 */
[----:B------:R-:W-:Y:S01]  /*7840*/  FMUL.FTZ R72, R72, R18 ;  /* 0x0000001248487220 */ /* 0x000fe20000410000 */
[----:B--2---:R-:W-:Y:S01]  /*7850*/  MOV R61, R66 ;  /* 0x00000042003d7202 */ /* 0x004fe20000000f00 */
[-C--:B------:R-:W-:Y:S02]  /*7860*/  FMUL.FTZ R73, R73, R18.reuse ;  /* 0x0000001249497220 */ /* 0x080fe40000410000 */
[-C--:B------:R-:W-:Y:S01]  /*7870*/  FMUL.FTZ R74, R74, R13.reuse ;  /* 0x0000000d4a4a7220 */ /* 0x080fe20000410000 */
[----:B------:R-:W1:Y:S01]  /*7880*/  MUFU.EX2 R50, R9 ;  /* 0x0000000900327308 */ /* 0x000e620000000800 */
[----:B------:R-:W-:Y:S01]  /*7890*/  FMUL.FTZ R75, R75, R13 ;  /* 0x0000000d4b4b7220 */ /* 0x000fe20000410000 */
[----:B------:R-:W-:Y:S01]  /*78a0*/  HMMA.16816.F32 R120, R4, R30, R152 ;  /* 0x0000001e0478723c */ /* 0x000fe20000001898 */
[----:B------:R-:W-:-:S02]  /*78b0*/  FMUL.FTZ R76, R76, R18 ;  /* 0x000000124c4c7220 */ /* 0x000fc40000410000 */
[-C--:B------:R-:W-:Y:S02]  /*78c0*/  FMUL.FTZ R77, R77, R18.reuse ;  /* 0x000000124d4d7220 */ /* 0x080fe40000410000 */
[-C--:B------:R-:W-:Y:S02]  /*78d0*/  FMUL.FTZ R78, R78, R13.reuse ;  /* 0x0000000d4e4e7220 */ /* 0x080fe40000410000 */
[-C--:B------:R-:W-:Y:S01]  /*78e0*/  FMUL.FTZ R79, R79, R13.reuse ;  /* 0x0000000d4f4f7220 */ /* 0x080fe20000410000 */
[C---:B------:R-:W-:Y:S01]  /*78f0*/  HMMA.16816.F32 R112, R4.reuse, R54, R168 ;  /* 0x000000360470723c */ /* 0x040fe200000018a8 */
[-C--:B------:R-:W-:Y:S02]  /*7900*/  FMUL.FTZ R88, R88, R18.reuse ;  /* 0x0000001258587220 */ /* 0x080fe40000410000 */
[----:B------:R-:W-:Y:S02]  /*7910*/  FMUL.FTZ R89, R89, R18 ;  /* 0x0000001259597220 */ /* 0x000fe40000410000 */
[----:B------:R-:W-:Y:S01]  /*7920*/  FMUL.FTZ R90, R90, R13 ;  /* 0x0000000d5a5a7220 */ /* 0x000fe20000410000 */
[----:B-1----:R-:W-:Y:S01]  /*7930*/  MOV R139, R50 ;  /* 0x00000032008b7202 */ /* 0x002fe20000000f00 */
[----:B------:R-:W-:Y:S01]  /*7940*/  FFMA.FTZ R9, R60, c[0x0][0x23c], -R8 ;  /* 0x00008f003c097a23 */ /* 0x000fe20000010808 */
[----:B------:R-:W-:Y:S01]  /*7950*/  MOV R60, R51 ;  /* 0x00000033003c7202 */ /* 0x000fe20000000f00 */
[----:B------:R-:W-:Y:S01]  /*7960*/  FMUL.FTZ R91, R91, R13 ;  /* 0x0000000d5b5b7220 */ /* 0x000fe20000410000 */
[----:B------:R-:W1:Y:S01]  /*7970*/  LDSM.16.MT88.4 R48, [R222+0xb000] ;  /* 0x00b00000de30783b */ /* 0x000e620000004200 */
[----:B------:R2:W-:Y:S01]  /*7980*/  MUFU.EX2 R138, R9 ;  /* 0x00000009008a7308 */ /* 0x0005e20000000800 */
[-C--:B------:R-:W-:Y:S01]  /*7990*/  FMUL.FTZ R92, R92, R18.reuse ;  /* 0x000000125c5c7220 */ /* 0x080fe20000410000 */
[C---:B------:R-:W-:Y:S01]  /*79a0*/  HMMA.16816.F32 R108, R4.reuse, R56, R72 ;  /* 0x00000038046c723c */ /* 0x040fe20000001848 */
[----:B------:R-:W-:Y:S01]  /*79b0*/  FMUL.FTZ R93, R93, R18 ;  /* 0x000000125d5d7220 */ /* 0x000fe20000410000 */
[----:B------:R-:W-:Y:S01]  /*79c0*/  MOV R168, R247 ;  /* 0x000000f700a87202 */ /* 0x000fe20000000f00 */
[----:B------:R-:W-:Y:S01]  /*79d0*/  FMUL.FTZ R94, R94, R13 ;  /* 0x0000000d5e5e7220 */ /* 0x000fe20000410000 */
[----:B------:R-:W-:Y:S01]  /*79e0*/  MOV R169, R61 ;  /* 0x0000003d00a97202 */ /* 0x000fe20000000f00 */
[----:B------:R-:W-:Y:S01]  /*79f0*/  FMUL.FTZ R95, R95, R13 ;  /* 0x0000000d5f5f7220 */ /* 0x000fe20000410000 */
[----:B------:R-:W-:Y:S01]  /*7a00*/  MOV R170, R44 ;  /* 0x0000002c00aa7202 */ /* 0x000fe20000000f00 */
[-C--:B------:R-:W-:Y:S01]  /*7a10*/  FMUL.FTZ R128, R128, R11.reuse ;  /* 0x0000000b80807220 */ /* 0x080fe20000410000 */
[----:B------:R-:W-:Y:S01]  /*7a20*/  HMMA.16816.F32 R104, R4, R58, R76 ;  /* 0x0000003a0468723c */ /* 0x000fe2000000184c */
[----:B------:R-:W-:-:S02]  /*7a30*/  FMUL.FTZ R129, R129, R11 ;  /* 0x0000000b81817220 */ /* 0x000fc40000410000 */
[-C--:B------:R-:W-:Y:S02]  /*7a40*/  FMUL.FTZ R130, R130, R10.reuse ;  /* 0x0000000a82827220 */ /* 0x080fe40000410000 */
[-C--:B------:R-:W-:Y:S02]  /*7a50*/  FMUL.FTZ R131, R131, R10.reuse ;  /* 0x0000000a83837220 */ /* 0x080fe40000410000 */
[----:B--2---:R-:W-:Y:S01]  /*7a60*/  FFMA.FTZ R9, R19, c[0x0][0x23c], -R3 ;  /* 0x00008f0013097a23 */ /* 0x004fe20000010803 */
[----:B------:R-:W-:Y:S01]  /*7a70*/  MOV R19, R101 ;  /* 0x0000006500137202 */ /* 0x000fe20000000f00 */
[-C--:B------:R-:W-:Y:S02]  /*7a80*/  FMUL.FTZ R140, R140, R11.reuse ;  /* 0x0000000b8c8c7220 */ /* 0x080fe40000410000 */
[----:B------:R2:W3:Y:S01]  /*7a90*/  MUFU.EX2 R40, R9 ;  /* 0x0000000900287308 */ /* 0x0004e20000000800 */
        /* <DEDUP_REMOVED lines=8> */
[----:B--2---:R-:W-:Y:S01]  /*7b20*/  FFMA.FTZ R9, R62, c[0x0][0x23c], -R3 ;  /* 0x00008f003e097a23 */ /* 0x004fe20000010803 */
[C---:B-1----:R-:W-:Y:S01]  /*7b30*/  HMMA.16816.F32 R100, R4.reuse, R48, R88 ;  /* 0x000000300464723c */ /* 0x042fe20000001858 */
[-C--:B------:R-:W-:Y:S02]  /*7b40*/  FMUL.FTZ R125, R125, R11.reuse ;  /* 0x0000000b7d7d7220 */ /* 0x080fe40000410000 */
[----:B------:R1:W2:Y:S01]  /*7b50*/  MUFU.EX2 R37, R9 ;  /* 0x0000000900257308 */ /* 0x0002a20000000800 */
[-C--:B------:R-:W-:Y:S02]  /*7b60*/  FMUL.FTZ R126, R126, R10.reuse ;  /* 0x0000000a7e7e7220 */ /* 0x080fe40000410000 */
[----:B------:R-:W-:Y:S02]  /*7b70*/  FMUL.FTZ R127, R127, R10 ;  /* 0x0000000a7f7f7220 */ /* 0x000fe40000410000 */
[----:B------:R-:W-:Y:S01]  /*7b80*/  HMMA.16816.F32 R164, R4, R50, R92 ;  /* 0x0000003204a4723c */ /* 0x000fe2000000185c */
[----:B------:R-:W-:-:S02]  /*7b90*/  FMUL.FTZ R160, R160, R11 ;  /* 0x0000000ba0a07220 */ /* 0x000fc40000410000 */
[----:B------:R-:W-:Y:S02]  /*7ba0*/  FMUL.FTZ R161, R161, R11 ;  /* 0x0000000ba1a17220 */ /* 0x000fe40000410000 */
[-C--:B------:R-:W-:Y:S02]  /*7bb0*/  FMUL.FTZ R162, R162, R10.reuse ;  /* 0x0000000aa2a27220 */ /* 0x080fe40000410000 */
[----:B------:R-:W-:Y:S01]  /*7bc0*/  F2FP.PACK_AB R4, R42, R19 ;  /* 0x000000132a04723e */ /* 0x000fe200000000ff */
[----:B------:R-:W-:Y:S01]  /*7bd0*/  FMUL.FTZ R163, R163, R10 ;  /* 0x0000000aa3a37220 */ /* 0x000fe20000410000 */
[----:B---3--:R-:W-:Y:S01]  /*7be0*/  F2FP.PACK_AB R5, R137, R40 ;  /* 0x000000288905723e */ /* 0x008fe200000000ff */
[----:B------:R-:W-:Y:S01]  /*7bf0*/  FMUL.FTZ R172, R172, R11 ;  /* 0x0000000bacac7220 */ /* 0x000fe20000410000 */
[----:B------:R-:W-:Y:S01]  /*7c00*/  F2FP.PACK_AB R6, R138, R139 ;  /* 0x0000008b8a06723e */ /* 0x000fe200000000ff */
[----:B-1----:R-:W-:Y:S01]  /*7c10*/  FFMA.FTZ R9, R65, c[0x0][0x23c], -R8 ;  /* 0x00008f0041097a23 */ /* 0x002fe20000010808 */
[----:B--2---:R-:W-:Y:S01]  /*7c20*/  F2FP.PACK_AB R7, R37, R136 ;  /* 0x000000882507723e */ /* 0x004fe200000000ff */
[----:B------:R-:W-:-:S02]  /*7c30*/  FMUL.FTZ R173, R173, R11 ;  /* 0x0000000badad7220 */ /* 0x000fc40000410000 */
[----:B------:R1:W2:Y:S01]  /*7c40*/  MUFU.EX2 R36, R9 ;  /* 0x0000000900247308 */ /* 0x0002a20000000800 */
[-C--:B------:R-:W-:Y:S02]  /*7c50*/  FMUL.FTZ R174, R174, R10.reuse ;  /* 0x0000000aaeae7220 */ /* 0x080fe40000410000 */
[-C--:B------:R-:W-:Y:S01]  /*7c60*/  FMUL.FTZ R175, R175, R10.reuse ;  /* 0x0000000aafaf7220 */ /* 0x080fe20000410000 */
[C---:B------:R-:W-:Y:S01]  /*7c70*/  HMMA.16816.F32 R148, R4.reuse, R24, R128 ;  /* 0x000000180494723c */ /* 0x040fe20000001880 */
[-C--:B------:R-:W-:Y:S02]  /*7c80*/  FMUL.FTZ R144, R144, R11.reuse ;  /* 0x0000000b90907220 */ /* 0x080fe40000410000 */
[-C--:B------:R-:W-:Y:S02]  /*7c90*/  FMUL.FTZ R145, R145, R11.reuse ;  /* 0x0000000b91917220 */ /* 0x080fe40000410000 */
[-C--:B------:R-:W-:Y:S02]  /*7ca0*/  FMUL.FTZ R146, R146, R10.reuse ;  /* 0x0000000a92927220 */ /* 0x080fe40000410000 */
[----:B------:R-:W-:Y:S01]  /*7cb0*/  FMUL.FTZ R147, R147, R10 ;  /* 0x0000000a93937220 */ /* 0x000fe20000410000 */
[C---:B------:R-:W-:Y:S01]  /*7cc0*/  HMMA.16816.F32 R76, R4.reuse, R26, R140 ;  /* 0x0000001a044c723c */ /* 0x040fe2000000188c */
[----:B------:R-:W-:Y:S01]  /*7cd0*/  FMUL.FTZ R68, R68, R11 ;  /* 0x0000000b44447220 */ /* 0x000fe20000410000 */
[----:B------:R-:W-:Y:S01]  /*7ce0*/  MOV R131, R39 ;  /* 0x0000002700837202 */ /* 0x000fe20000000f00 */
[----:B------:R-:W-:Y:S01]  /*7cf0*/  FMUL.FTZ R69, R69, R11 ;  /* 0x0000000b45457220 */ /* 0x000fe20000410000 */
[----:B------:R-:W-:Y:S01]  /*7d00*/  MOV R129, R38 ;  /* 0x0000002600817202 */ /* 0x000fe20000000f00 */
[--C-:B-1----:R-:W-:Y:S01]  /*7d10*/  FFMA.FTZ R9, R64, c[0x0][0x23c], -R2.reuse ;  /* 0x00008f0040097a23 */ /* 0x102fe20000010802 */
[----:B------:R-:W-:Y:S01]  /*7d20*/  MOV R128, R37 ;  /* 0x0000002500807202 */ /* 0x000fe20000000f00 */
[-C--:B------:R-:W-:Y:S01]  /*7d30*/  FMUL.FTZ R70, R70, R10.reuse ;  /* 0x0000000a46467220 */ /* 0x080fe20000410000 */
[C---:B------:R-:W-:Y:S01]  /*7d40*/  HMMA.16816.F32 R152, R4.reuse, R20, R116 ;  /* 0x000000140498723c */ /* 0x040fe20000001874 */
[----:B------:R1:W-:Y:S01]  /*7d50*/  MUFU.EX2 R130, R9 ;  /* 0x0000000900827308 */ /* 0x0003e20000000800 */
[----:B------:R-:W-:Y:S01]  /*7d60*/  FMUL.FTZ R71, R71, R10 ;  /* 0x0000000a47477220 */ /* 0x000fe20000410000 */
[----:B--2---:R-:W-:Y:S01]  /*7d70*/  MOV R140, R36 ;  /* 0x00000024008c7202 */ /* 0x004fe20000000f00 */
[-C--:B------:R-:W-:Y:S01]  /*7d80*/  FMUL.FTZ R84, R84, R11.reuse ;  /* 0x0000000b54547220 */ /* 0x080fe20000410000 */
[----:B------:R-:W-:Y:S01]  /*7d90*/  LDSM.16.MT88.4 R36, [R222+0x9400] ;  /* 0x00940000de24783b */ /* 0x000fe20000004200 */
[----:B------:R-:W-:Y:S01]  /*7da0*/  FMUL.FTZ R85, R85, R11 ;  /* 0x0000000b55557220 */ /* 0x000fe20000410000 */
[----:B------:R-:W-:Y:S01]  /*7db0*/  MOV R119, R60 ;  /* 0x0000003c00777202 */ /* 0x000fe20000000f00 */
[C---:B------:R-:W-:Y:S01]  /*7dc0*/  HMMA.16816.F32 R88, R4.reuse, R22, R124 ;  /* 0x000000160458723c */ /* 0x040fe2000000187c */
[-C--:B------:R-:W-:Y:S01]  /*7dd0*/  FMUL.FTZ R86, R86, R10.reuse ;  /* 0x0000000a56567220 */ /* 0x080fe20000410000 */
[----:B------:R-:W-:Y:S01]  /*7de0*/  MOV R118, R47 ;  /* 0x0000002f00767202 */ /* 0x000fe20000000f00 */
[----:B------:R-:W-:Y:S01]  /*7df0*/  FMUL.FTZ R87, R87, R10 ;  /* 0x0000000a57577220 */ /* 0x000fe20000410000 */
[----:B------:R-:W-:Y:S01]  /*7e00*/  MOV R117, R46 ;  /* 0x0000002e00757202 */ /* 0x000fe20000000f00 */
[----:B------:R-:W-:Y:S01]  /*7e10*/  FMUL.FTZ R156, R156, R11 ;  /* 0x0000000b9c9c7220 */ /* 0x000fe20000410000 */
[----:B------:R-:W-:Y:S01]  /*7e20*/  LDSM.16.MT88.4 R20, [R222+0xa400] ;  /* 0x00a40000de14783b */ /* 0x000fe20000004200 */
[----:B------:R-:W-:Y:S01]  /*7e30*/  MOV R126, R43 ;  /* 0x0000002b007e7202 */ /* 0x000fe20000000f00 */
[C---:B------:R-:W-:Y:S01]  /*7e40*/  HMMA.16816.F32 R64, R4.reuse, R52, R160 ;  /* 0x000000340440723c */ /* 0x040fe200000018a0 */
[--C-:B-1----:R-:W-:Y:S01]  /*7e50*/  FFMA.FTZ R9, R35, c[0x0][0x23c], -R2.reuse ;  /* 0x00008f0023097a23 */ /* 0x102fe20000010802 */
[----:B------:R-:W-:Y:S01]  /*7e60*/  MOV R125, R42 ;  /* 0x0000002a007d7202 */ /* 0x000fe20000000f00 */
[----:B------:R-:W-:Y:S01]  /*7e70*/  FMUL.FTZ R157, R157, R11 ;  /* 0x0000000b9d9d7220 */ /* 0x000fe20000410000 */
[----:B------:R-:W-:Y:S01]  /*7e80*/  MOV R124, R40 ;  /* 0x00000028007c7202 */ /* 0x000fe20000000f00 */
[----:B------:R1:W-:Y:S01]  /*7e90*/  MUFU.EX2 R143, R9 ;  /* 0x00000009008f7308 */ /* 0x0003e20000000800 */
[----:B------:R-:W2:Y:S01]  /*7ea0*/  LDSM.16.MT88.4 R40, [R220+0x9400] ;  /* 0x00940000dc28783b */ /* 0x000ea20000004200 */
[-C--:B------:R-:W-:Y:S01]  /*7eb0*/  FMUL.FTZ R158, R158, R10.reuse ;  /* 0x0000000a9e9e7220 */ /* 0x080fe20000410000 */
[C---:B------:R-:W-:Y:S01]  /*7ec0*/  HMMA.16816.F32 R52, R4.reuse, R54, R172 ;  /* 0x000000360434723c */ /* 0x040fe200000018ac */
[-C--:B------:R-:W-:Y:S01]  /*7ed0*/  FMUL.FTZ R159, R159, R10.reuse ;  /* 0x0000000a9f9f7220 */ /* 0x080fe20000410000 */
[----:B------:R-:W-:Y:S01]  /*7ee0*/  MOV R163, R63 ;  /* 0x0000003f00a37202 */ /* 0x000fe20000000f00 */
[----:B------:R-:W-:Y:S01]  /*7ef0*/  FMUL.FTZ R80, R80, R11 ;  /* 0x0000000b50507220 */ /* 0x000fe20000410000 */
[----:B------:R-:W-:Y:S01]  /*7f00*/  MOV R127, R45 ;  /* 0x0000002d007f7202 */ /* 0x000fe20000000f00 */
[-C--:B------:R-:W-:Y:S01]  /*7f10*/  FMUL.FTZ R81, R81, R11.reuse ;  /* 0x0000000b51517220 */ /* 0x080fe20000410000 */
[----:B------:R-:W-:Y:S01]  /*7f20*/  LDSM.16.MT88.4 R24, [R220+0xb400] ;  /* 0x00b40000dc18783b */ /* 0x000fe20000004200 */
[-C--:B------:R-:W-:Y:S01]  /*7f30*/  FMUL.FTZ R82, R82, R10.reuse ;  /* 0x0000000a52527220 */ /* 0x080fe20000410000 */
[C---:B------:R-:W-:Y:S01]  /*7f40*/  HMMA.16816.F32 R72, R4.reuse, R28, R144 ;  /* 0x0000001c0448723c */ /* 0x040fe20000001890 */
[----:B------:R-:W-:Y:S01]  /*7f50*/  FMUL.FTZ R83, R83, R10 ;  /* 0x0000000a53537220 */ /* 0x000fe20000410000 */
[----:B------:R-:W-:Y:S01]  /*7f60*/  MOV R161, R136 ;  /* 0x0000008800a17202 */ /* 0x000fe20000000f00 */
[----:B------:R-:W-:Y:S01]  /*7f70*/  FMUL.FTZ R96, R96, R11 ;  /* 0x0000000b60607220 */ /* 0x000fe20000410000 */
[----:B------:R-:W-:Y:S01]  /*7f80*/  MOV R162, R139 ;  /* 0x0000008b00a27202 */ /* 0x000fe20000000f00 */
[----:B-1----:R-:W-:Y:S01]  /*7f90*/  FFMA.FTZ R9, R34, c[0x0][0x23c], -R2 ;  /* 0x00008f0022097a23 */ /* 0x002fe20000010802 */
[----:B------:R-:W-:Y:S01]  /*7fa0*/  MOV R160, R129 ;  /* 0x0000008100a07202 */ /* 0x000fe20000000f00 */
[----:B------:R-:W-:Y:S01]  /*7fb0*/  FMUL.FTZ R97, R97, R11 ;  /* 0x0000000b61617220 */ /* 0x000fe20000410000 */
[----:B------:R-:W-:Y:S01]  /*7fc0*/  HMMA.16816.F32 R44, R4, R56, R68 ;  /* 0x00000038042c723c */ /* 0x000fe20000001844 */
[----:B------:R1:W3:Y:S01]  /*7fd0*/  MUFU.EX2 R62, R9 ;  /* 0x00000009003e7308 */ /* 0x0002e20000000800 */
[-C--:B------:R-:W-:Y:S01]  /*7fe0*/  FMUL.FTZ R98, R98, R10.reuse ;  /* 0x0000000a62627220 */ /* 0x080fe20000410000 */
[----:B------:R-:W-:Y:S01]  /*7ff0*/  MOV R147, R137 ;  /* 0x0000008900937202 */ /* 0x000fe20000000f00 */
[----:B------:R-:W-:Y:S01]  /*8000*/  FMUL.FTZ R99, R99, R10 ;  /* 0x0000000a63637220 */ /* 0x000fe20000410000 */
[----:B------:R-:W-:-:S02]  /*8010*/  MOV R145, R131 ;  /* 0x0000008300917202 */ /* 0x000fc40000000f00 */
[----:B------:R-:W-:Y:S01]  /*8020*/  MOV R175, R126 ;  /* 0x0000007e00af7202 */ /* 0x000fe20000000f00 */
[----:B------:R-:W-:Y:S01]  /*8030*/  HMMA.16816.F32 R156, R4, R30, R156 ;  /* 0x0000001e049c723c */ /* 0x000fe2000000189c */
[----:B------:R-:W4:Y:S01]  /*8040*/  LDSM.16.MT88.4 R28, [R220+0xa400] ;  /* 0x00a40000dc1c783b */ /* 0x000f220000004200 */
[----:B------:R-:W-:Y:S02]  /*8050*/  MOV R173, R127 ;  /* 0x0000007f00ad7202 */ /* 0x000fe40000000f00 */
[----:B------:R-:W-:-:S04]  /*8060*/  MOV R146, R118 ;  /* 0x0000007600927202 */ /* 0x000fc80000000f00 */
[C---:B------:R-:W-:Y:S01]  /*8070*/  HMMA.16816.F32 R56, R4.reuse, R58, R80 ;  /* 0x0000003a0438723c */ /* 0x040fe20000001850 */
[----:B-1----:R-:W-:Y:S01]  /*8080*/  FFMA.FTZ R9, R33, c[0x0][0x23c], -R2 ;  /* 0x00008f0021097a23 */ /* 0x002fe20000010802 */
[----:B---3--:R-:W-:Y:S01]  /*8090*/  MOV R174, R62 ;  /* 0x0000003e00ae7202 */ /* 0x008fe20000000f00 */
[----:B------:R-:W1:Y:S02]  /*80a0*/  LDSM.16.MT88.4 R32, [R222+0xb400] ;  /* 0x00b40000de20783b */ /* 0x000e640000004200 */
[----:B------:R3:W5:Y:S03]  /*80b0*/  MUFU.EX2 R171, R9 ;  /* 0x0000000900ab7308 */ /* 0x0007660000000800 */
[C---:B------:R-:W-:Y:S08]  /*80c0*/  HMMA.16816.F32 R60, R4.reuse, R48, R84 ;  /* 0x00000030043c723c */ /* 0x040ff00000001854 */
[----:B------:R-:W-:Y:S01]  /*80d0*/  HMMA.16816.F32 R48, R4, R50, R96 ;  /* 0x000000320430723c */ /* 0x000fe20000001860 */
[----:B---3--:R-:W-:Y:S01]  /*80e0*/  FFMA.FTZ R9, R183, c[0x0][0x23c], -R0 ;  /* 0x00008f00b7097a23 */ /* 0x008fe20000010800 */
[----:B------:R-:W-:-:S05]  /*80f0*/  MOV R183, R125 ;  /* 0x0000007d00b77202 */ /* 0x000fca0000000f00 */
[----:B------:R-:W-:Y:S01]  /*8100*/  F2FP.PACK_AB R4, R143, R130 ;  /* 0x000000828f04723e */ /* 0x000fe200000000ff */
[----:B------:R3:W-:Y:S01]  /*8110*/  MUFU.EX2 R116, R9 ;  /* 0x0000000900747308 */ /* 0x0007e20000000800 */
[----:B-----5:R-:W-:Y:S01]  /*8120*/  F2FP.PACK_AB R6, R171, R174 ;  /* 0x000000aeab06723e */ /* 0x020fe200000000ff */
[----:B---3--:R-:W-:Y:S01]  /*8130*/  FFMA.FTZ R9, R181, c[0x0][0x23c], -R0 ;  /* 0x00008f00b5097a23 */ /* 0x008fe20000010800 */
[----:B------:R-:W-:-:S05]  /*8140*/  MOV R181, R138 ;  /* 0x0000008a00b57202 */ /* 0x000fca0000000f00 */
[----:B------:R3:W5:Y:S02]  /*8150*/  MUFU.EX2 R142, R9 ;  /* 0x00000009008e7308 */ /* 0x0007640000000800 */
[----:B---3--:R-:W-:Y:S01]  /*8160*/  FFMA.FTZ R9, R182, c[0x0][0x23c], -R0 ;  /* 0x00008f00b6097a23 */ /* 0x008fe20000010800 */
[----:B-----5:R-:W-:Y:S02]  /*8170*/  F2FP.PACK_AB R5, R142, R116 ;  /* 0x000000748e05723e */ /* 0x020fe400000000ff */
[----:B------:R-:W-:-:S03]  /*8180*/  MOV R182, R128 ;  /* 0x0000008000b67202 */ /* 0x000fc60000000f00 */
[----:B------:R3:W-:Y:S02]  /*8190*/  MUFU.EX2 R172, R9 ;  /* 0x0000000900ac7308 */ /* 0x0007e40000000800 */
[----:B---3--:R-:W-:Y:S01]  /*81a0*/  FFMA.FTZ R9, R180, c[0x0][0x23c], -R0 ;  /* 0x00008f00b4097a23 */ /* 0x008fe20000010800 */
[----:B------:R-:W-:-:S05]  /*81b0*/  MOV R180, R117 ;  /* 0x0000007500b47202 */ /* 0x000fca0000000f00 */
[----:B------:R3:W5:Y:S02]  /*81c0*/  MUFU.EX2 R144, R9 ;  /* 0x0000000900907308 */ /* 0x0007640000000800 */
[----:B---3--:R-:W-:Y:S01]  /*81d0*/  FFMA.FTZ R9, R201, c[0x0][0x23c], -R8 ;  /* 0x00008f00c9097a23 */ /* 0x008fe20000010808 */
[----:B-----5:R-:W-:-:S05]  /*81e0*/  F2FP.PACK_AB R7, R144, R172 ;  /* 0x000000ac9007723e */ /* 0x020fca00000000ff */
[----:B------:R3:W5:Y:S02]  /*81f0*/  MUFU.EX2 R247, R9 ;  /* 0x0000000900f77308 */ /* 0x0007640000000800 */
[C---:B--2---:R-:W-:Y:S08]  /*8200*/  HMMA.16816.F32 R92, R4.reuse, R40, R196 ;  /* 0x00000028045c723c */ /* 0x044ff000000018c4 */
[----:B------:R-:W-:Y:S01]  /*8210*/  HMMA.16816.F32 R136, R4, R42, R192 ;  /* 0x0000002a0488723c */ /* 0x000fe200000018c0 */
[----:B---3--:R-:W-:-:S06]  /*8220*/  FFMA.FTZ R9, R200, c[0x0][0x23c], -R8 ;  /* 0x00008f00c8097a23 */ /* 0x008fcc0000010808 */
[----:B------:R-:W-:Y:S01]  /*8230*/  MOV R194, R119 ;  /* 0x0000007700c27202 */ /* 0x000fe20000000f00 */
[----:B------:R2:W-:Y:S01]  /*8240*/  MUFU.EX2 R141, R9 ;  /* 0x00000009008d7308 */ /* 0x0005e20000000800 */
[----:B------:R-:W-:Y:S01]  /*8250*/  MOV R193, R130 ;  /* 0x0000008200c17202 */ /* 0x000fe20000000f00 */
[----:B------:R-:W-:Y:S01]  /*8260*/  HMMA.16816.F32 R132, R4, R36, R132 ;  /* 0x000000240484723c */ /* 0x000fe20000001884 */
[----:B------:R-:W-:Y:S02]  /*8270*/  MOV R192, R140 ;  /* 0x0000008c00c07202 */ /* 0x000fe40000000f00 */
[----:B------:R-:W-:-:S05]  /*8280*/  MOV R140, R124 ;  /* 0x0000007c008c7202 */ /* 0x000fca0000000f00 */
[----:B------:R-:W-:Y:S01]  /*8290*/  HMMA.16816.F32 R128, R4, R38, R188 ;  /* 0x000000260480723c */ /* 0x000fe200000018bc */
[----:B--2---:R-:W-:-:S07]  /*82a0*/  FFMA.FTZ R9, R202, c[0x0][0x23c], -R8 ;  /* 0x00008f00ca097a23 */ /* 0x004fce0000010808 */
[C---:B----4-:R-:W-:Y:S01]  /*82b0*/  HMMA.16816.F32 R124, R4.reuse, R28, R184 ;  /* 0x0000001c047c723c */ /* 0x050fe200000018b8 */
[----:B------:R2:W-:Y:S07]  /*82c0*/  MUFU.EX2 R202, R9 ;  /* 0x0000000900ca7308 */ /* 0x0005ee0000000800 */
[C---:B------:R-:W-:Y:S08]  /*82d0*/  HMMA.16816.F32 R120, R4.reuse, R30, R120 ;  /* 0x0000001e0478723c */ /* 0x040ff00000001878 */
[----:B------:R-:W-:Y:S01]  /*82e0*/  HMMA.16816.F32 R112, R4, R22, R112 ;  /* 0x000000160470723c */ /* 0x000fe20000001870 */
[----:B--2---:R-:W-:Y:S01]  /*82f0*/  FFMA.FTZ R9, R208, c[0x0][0x23c], -R3 ;  /* 0x00008f00d0097a23 */ /* 0x004fe20000010803 */
[----:B------:R-:W-:-:S03]  /*8300*/  MOV R208, R116 ;  /* 0x0000007400d07202 */ /* 0x000fc60000000f00 */
[----:B------:R2:W-:Y:S03]  /*8310*/  MUFU.EX2 R201, R9 ;  /* 0x0000000900c97308 */ /* 0x0005e60000000800 */
[C---:B------:R-:W-:Y:S08]  /*8320*/  HMMA.16816.F32 R116, R4.reuse, R20, R176 ;  /* 0x000000140474723c */ /* 0x040ff000000018b0 */
[----:B------:R-:W-:Y:S01]  /*8330*/  HMMA.16816.F32 R108, R4, R24, R108 ;  /* 0x00000018046c723c */ /* 0x000fe2000000186c */
[----:B--2---:R-:W-:Y:S01]  /*8340*/  FFMA.FTZ R9, R205, c[0x0][0x23c], -R3 ;  /* 0x00008f00cd097a23 */ /* 0x004fe20000010803 */
[----:B------:R-:W-:-:S06]  /*8350*/  MOV R205, R171 ;  /* 0x000000ab00cd7202 */ /* 0x000fcc0000000f00 */
[C---:B------:R-:W-:Y:S01]  /*8360*/  HMMA.16816.F32 R104, R4.reuse, R26, R104 ;  /* 0x0000001a0468723c */ /* 0x040fe20000001868 */
[----:B------:R2:W3:Y:S07]  /*8370*/  MUFU.EX2 R200, R9 ;  /* 0x0000000900c87308 */ /* 0x0004ee0000000800 */
[C---:B-1----:R-:W-:Y:S08]  /*8380*/  HMMA.16816.F32 R100, R4.reuse, R32, R100 ;  /* 0x000000200464723c */ /* 0x042ff00000001864 */
[----:B------:R-:W-:Y:S01]  /*8390*/  HMMA.16816.F32 R84, R4, R34, R164 ;  /* 0x000000220454723c */ /* 0x000fe200000018a4 */
[----:B--2---:R-:W-:Y:S01]  /*83a0*/  FFMA.FTZ R9, R204, c[0x0][0x23c], -R3 ;  /* 0x00008f00cc097a23 */ /* 0x004fe20000010803 */
[----:B------:R-:W-:-:S03]  /*83b0*/  MOV R204, R169 ;  /* 0x000000a900cc7202 */ /* 0x000fc60000000f00 */
[----:B------:R1:W-:Y:S02]  /*83c0*/  MUFU.EX2 R199, R9 ;  /* 0x0000000900c77308 */ /* 0x0003e40000000800 */
[----:B-----5:R-:W-:Y:S02]  /*83d0*/  F2FP.PACK_AB R4, R247, R192 ;  /* 0x000000c0f704723e */ /* 0x020fe400000000ff */
[----:B---3--:R-:W-:Y:S02]  /*83e0*/  F2FP.PACK_AB R5, R200, R201 ;  /* 0x000000c9c805723e */ /* 0x008fe400000000ff */
[----:B------:R-:W-:Y:S01]  /*83f0*/  F2FP.PACK_AB R6, R202, R141 ;  /* 0x0000008dca06723e */ /* 0x000fe200000000ff */
[----:B-1----:R-:W-:Y:S01]  /*8400*/  FFMA.FTZ R9, R203, c[0x0][0x23c], -R3 ;  /* 0x00008f00cb097a23 */ /* 0x002fe20000010803 */
[----:B------:R-:W-:-:S03]  /*8410*/  MOV R203, R170 ;  /* 0x000000aa00cb7202 */ /* 0x000fc60000000f00 */
[----:B------:R1:W2:Y:S02]  /*8420*/  MUFU.EX2 R198, R9 ;  /* 0x0000000900c67308 */ /* 0x0002a40000000800 */
[----:B-1----:R-:W-:Y:S01]  /*8430*/  FFMA.FTZ R9, R209, c[0x0][0x23c], -R2 ;  /* 0x00008f00d1097a23 */ /* 0x002fe20000010802 */
[----:B--2---:R-:W-:Y:S02]  /*8440*/  F2FP.PACK_AB R7, R198, R199 ;  /* 0x000000c7c607723e */ /* 0x004fe400000000ff */
[----:B------:R-:W-:-:S03]  /*8450*/  MOV R209, R168 ;  /* 0x000000a800d17202 */ /* 0x000fc60000000f00 */
[----:B------:R1:W-:Y:S02]  /*8460*/  MUFU.EX2 R197, R9 ;  /* 0x0000000900c57308 */ /* 0x0003e40000000800 */
        /* <DEDUP_REMOVED lines=14> */
[----:B------:R-:W5:Y:S04]  /*8550*/  LDSM.16.MT88.4 R28, [R220+0xa800] ;  /* 0x00a80000dc1c783b */ /* 0x000f680000004200 */
[----:B------:R-:W-:Y:S03]  /*8560*/  LDSM.16.MT88.4 R156, [R220+0xac00] ;  /* 0x00ac0000dc9c783b */ /* 0x000fe60000004200 */
[----:B------:R-:W-:Y:S01]  /*8570*/  HMMA.16816.F32 R64, R4, R20, R64 ;  /* 0x000000140440723c */ /* 0x000fe20000001840 */
[----:B-1----:R-:W-:Y:S01]  /*8580*/  FFMA.FTZ R9, R206, c[0x0][0x23c], -R2 ;  /* 0x00008f00ce097a23 */ /* 0x002fe20000010802 */
[----:B------:R-:W-:-:S02]  /*8590*/  MOV R206, R208 ;  /* 0x000000d000ce7202 */ /* 0x000fc40000000f00 */
[----:B------:R-:W-:Y:S02]  /*85a0*/  MOV R208, R194 ;  /* 0x000000c200d07202 */ /* 0x000fe40000000f00 */
[----:B------:R1:W1:Y:S02]  /*85b0*/  MUFU.EX2 R194, R9 ;  /* 0x0000000900c27308 */ /* 0x0002640000000800 */
[C---:B------:R-:W-:Y:S01]  /*85c0*/  HMMA.16816.F32 R52, R4.reuse, R22, R52 ;  /* 0x000000160434723c */ /* 0x040fe20000001834 */
[----:B------:R-:W2:Y:S07]  /*85d0*/  LDSM.16.MT88.4 R20, [R222+0xa800] ;  /* 0x00a80000de14783b */ /* 0x000eae0000004200 */
[----:B------:R-:W-:Y:S01]  /*85e0*/  HMMA.16816.F32 R44, R4, R24, R44 ;  /* 0x00000018042c723c */ /* 0x000fe2000000182c */
[----:B-1----:R-:W-:Y:S01]  /*85f0*/  FFMA.FTZ R9, R213, c[0x0][0x23c], -R0 ;  /* 0x00008f00d5097a23 */ /* 0x002fe20000010800 */
[----:B------:R-:W-:-:S06]  /*8600*/  MOV R213, R193 ;  /* 0x000000c100d57202 */ /* 0x000fcc0000000f00 */
[C---:B------:R-:W-:Y:S01]  /*8610*/  HMMA.16816.F32 R56, R4.reuse, R26, R56 ;  /* 0x0000001a0438723c */ /* 0x040fe20000001838 */
[----:B------:R-:W1:Y:S01]  /*8620*/  LDSM.16.MT88.4 R24, [R220+0xb800] ;  /* 0x00b80000dc18783b */ /* 0x000e620000004200 */
[----:B------:R3:W-:Y:S06]  /*8630*/  MUFU.EX2 R193, R9 ;  /* 0x0000000900c17308 */ /* 0x0007ec0000000800 */
        /* <DEDUP_REMOVED lines=11> */
[----:B------:R2:W-:Y:S01]  /*86f0*/  MUFU.EX2 R191, R9 ;  /* 0x0000000900bf7308 */ /* 0x0005e20000000800 */
[----:B------:R-:W-:Y:S01]  /*8700*/  MOV R208, R144 ;  /* 0x0000009000d07202 */ /* 0x000fe20000000f00 */
[----:B--2---:R-:W-:Y:S01]  /*8710*/  FFMA.FTZ R9, R211, c[0x0][0x23c], -R0 ;  /* 0x00008f00d3097a23 */ /* 0x004fe20000010800 */
[----:B------:R-:W-:-:S05]  /*8720*/  MOV R211, R180 ;  /* 0x000000b400d37202 */ /* 0x000fca0000000f00 */
[----:B------:R2:W3:Y:S02]  /*8730*/  MUFU.EX2 R190, R9 ;  /* 0x0000000900be7308 */ /* 0x0004e40000000800 */
[----:B--2---:R-:W-:Y:S01]  /*8740*/  FFMA.FTZ R9, R218, c[0x0][0x23c], -R8 ;  /* 0x00008f00da097a23 */ /* 0x004fe20000010808 */
[----:B------:R-:W-:Y:S02]  /*8750*/  MOV R218, R182 ;  /* 0x000000b600da7202 */ /* 0x000fe40000000f00 */
[----:B---3--:R-:W-:-:S03]  /*8760*/  F2FP.PACK_AB R7, R190, R191 ;  /* 0x000000bfbe07723e */ /* 0x008fc600000000ff */
[----:B------:R2:W-:Y:S04]  /*8770*/  MUFU.EX2 R189, R9 ;  /* 0x0000000900bd7308 */ /* 0x0005e80000000800 */
[C---:B------:R-:W-:Y:S08]  /*8780*/  HMMA.16816.F32 R176, R4.reuse, R42, R136 ;  /* 0x0000002a04b0723c */ /* 0x040ff00000001888 */
[----:B------:R-:W-:Y:S01]  /*8790*/  HMMA.16816.F32 R148, R4, R40, R92 ;  /* 0x000000280494723c */ /* 0x000fe2000000185c */
[----:B--2---:R-:W-:Y:S01]  /*87a0*/  FFMA.FTZ R9, R215, c[0x0][0x23c], -R8 ;  /* 0x00008f00d7097a23 */ /* 0x004fe20000010808 */
[----:B------:R-:W-:-:S03]  /*87b0*/  MOV R215, R181 ;  /* 0x000000b500d77202 */ /* 0x000fc60000000f00 */
[----:B------:R2:W3:Y:S03]  /*87c0*/  MUFU.EX2 R187, R9 ;  /* 0x0000000900bb7308 */ /* 0x0004e60000000800 */
[C---:B----4-:R-:W-:Y:S08]  /*87d0*/  HMMA.16816.F32 R132, R4.reuse, R36, R132 ;  /* 0x000000240484723c */ /* 0x050ff00000001884 */
[----:B------:R-:W-:Y:S01]  /*87e0*/  HMMA.16816.F32 R136, R4, R38, R128 ;  /* 0x000000260488723c */ /* 0x000fe20000001880 */
[----:B--2---:R-:W-:Y:S01]  /*87f0*/  FFMA.FTZ R9, R217, c[0x0][0x23c], -R8 ;  /* 0x00008f00d9097a23 */ /* 0x004fe20000010808 */
[----:B------:R-:W-:-:S06]  /*8800*/  MOV R217, R173 ;  /* 0x000000ad00d97202 */ /* 0x000fcc0000000f00 */
[----:B-----5:R-:W-:Y:S01]  /*8810*/  HMMA.16816.F32 R152, R4, R30, R120 ;  /* 0x0000001e0498723c */ /* 0x020fe20000001878 */
[----:B------:R-:W-:Y:S01]  /*8820*/  MOV R173, R175 ;  /* 0x000000af00ad7202 */ /* 0x000fe20000000f00 */
[----:B------:R2:W-:Y:S01]  /*8830*/  MUFU.EX2 R188, R9 ;  /* 0x0000000900bc7308 */ /* 0x0005e20000000800 */
[----:B------:R-:W-:-:S04]  /*8840*/  MOV R175, R183 ;  /* 0x000000b700af7202 */ /* 0x000fc80000000f00 */
[----:B------:R-:W-:Y:S01]  /*8850*/  MOV R180, R175 ;  /* 0x000000af00b47202 */ /* 0x000fe20000000f00 */
[----:B------:R-:W-:Y:S01]  /*8860*/  HMMA.16816.F32 R164, R4, R20, R116 ;  /* 0x0000001404a4723c */ /* 0x000fe20000001874 */
[----:B------:R-:W-:-:S07]  /*8870*/  MOV R175, R145 ;  /* 0x0000009100af7202 */ /* 0x000fce0000000f00 */
        /* <DEDUP_REMOVED lines=8> */
[C---:B------:R-:W-:Y:S01]  /*8900*/  HMMA.16816.F32 R100, R4.reuse, R32, R100 ;  /* 0x000000200464723c */ /* 0x040fe20000001864 */
[----:B------:R1:W-:Y:S07]  /*8910*/  MUFU.EX2 R185, R9 ;  /* 0x0000000900b97308 */ /* 0x0003ee0000000800 */
[----:B------:R-:W-:Y:S01]  /*8920*/  HMMA.16816.F32 R84, R4, R34, R84 ;  /* 0x000000220454723c */ /* 0x000fe20000001854 */
[----:B-1----:R-:W-:Y:S01]  /*8930*/  FFMA.FTZ R9, R230, c[0x0][0x23c], -R3 ;  /* 0x00008f00e6097a23 */ /* 0x002fe20000010803 */
[----:B------:R-:W-:-:S03]  /*8940*/  MOV R230, R162 ;  /* 0x000000a200e67202 */ /* 0x000fc60000000f00 */
[----:B------:R1:W2:Y:S02]  /*8950*/  MUFU.EX2 R184, R9 ;  /* 0x0000000900b87308 */ /* 0x0002a40000000800 */
[----:B-1----:R-:W-:Y:S01]  /*8960*/  FFMA.FTZ R9, R228, c[0x0][0x23c], -R3 ;  /* 0x00008f00e4097a23 */ /* 0x002fe20000010803 */
[----:B------:R-:W-:Y:S02]  /*8970*/  MOV R228, R163 ;  /* 0x000000a300e47202 */ /* 0x000fe40000000f00 */
[----:B------:R-:W-:Y:S03]  /*8980*/  HMMA.16816.F32 R160, R4, R28, R124 ;  /* 0x0000001c04a0723c */ /* 0x000fe6000000187c */
[----:B------:R1:W-:Y:S01]  /*8990*/  MUFU.EX2 R183, R9 ;  /* 0x0000000900b77308 */ /* 0x0003e20000000800 */
[----:B------:R-:W4:Y:S03]  /*89a0*/  LDSM.16.MT88.4 R124, [R220+0x9c00] ;  /* 0x009c0000dc7c783b */ /* 0x000f260000004200 */
[----:B---3--:R-:W-:-:S02]  /*89b0*/  F2FP.PACK_AB R4, R187, R189 ;  /* 0x000000bdbb04723e */ /* 0x008fc400000000ff */
[----:B--2---:R-:W-:Y:S02]  /*89c0*/  F2FP.PACK_AB R5, R184, R185 ;  /* 0x000000b9b805723e */ /* 0x004fe400000000ff */
[----:B------:R-:W-:Y:S01]  /*89d0*/  F2FP.PACK_AB R6, R186, R188 ;  /* 0x000000bcba06723e */ /* 0x000fe200000000ff */
[----:B-1----:R-:W-:Y:S01]  /*89e0*/  FFMA.FTZ R9, R219, c[0x0][0x23c], -R3 ;  /* 0x00008f00db097a23 */ /* 0x002fe20000010803 */
[----:B------:R-:W-:Y:S02]  /*89f0*/  MOV R219, R173 ;  /* 0x000000ad00db7202 */ /* 0x000fe40000000f00 */
[----:B------:R-:W-:Y:S01]  /*8a00*/  MOV R173, R146 ;  /* 0x0000009200ad7202 */ /* 0x000fe20000000f00 */
[----:B------:R1:W2:Y:S02]  /*8a10*/  MUFU.EX2 R182, R9 ;  /* 0x0000000900b67308 */ /* 0x0002a40000000800 */
[----:B-1----:R-:W-:Y:S01]  /*8a20*/  FFMA.FTZ R9, R234, c[0x0][0x23c], -R2 ;  /* 0x00008f00ea097a23 */ /* 0x002fe20000010802 */
[----:B--2---:R-:W-:-:S02]  /*8a30*/  F2FP.PACK_AB R7, R182, R183 ;  /* 0x000000b7b607723e */ /* 0x004fc400000000ff */
[----:B------:R-:W-:-:S03]  /*8a40*/  MOV R234, R147 ;  /* 0x0000009300ea7202 */ /* 0x000fc60000000f00 */
[----:B------:R1:W-:Y:S02]  /*8a50*/  MUFU.EX2 R181, R9 ;  /* 0x0000000900b57308 */ /* 0x0003e40000000800 */
[C---:B------:R-:W-:Y:S08]  /*8a60*/  HMMA.16816.F32 R68, R4.reuse, R30, R68 ;  /* 0x0000001e0444723c */ /* 0x040ff00000001844 */
[----:B------:R-:W-:Y:S01]  /*8a70*/  HMMA.16816.F32 R144, R4, R28, R72 ;  /* 0x0000001c0490723c */ /* 0x000fe20000001848 */
[----:B-1----:R-:W-:Y:S01]  /*8a80*/  FFMA.FTZ R9, R233, c[0x0][0x23c], -R2 ;  /* 0x00008f00e9097a23 */ /* 0x002fe20000010802 */
[----:B------:R-:W-:-:S03]  /*8a90*/  MOV R233, R180 ;  /* 0x000000b400e97202 */ /* 0x000fc60000000f00 */
[----:B------:R1:W2:Y:S03]  /*8aa0*/  MUFU.EX2 R180, R9 ;  /* 0x0000000900b47308 */ /* 0x0002a60000000800 */
[C---:B------:R-:W-:Y:S08]  /*8ab0*/  HMMA.16816.F32 R56, R4.reuse, R26, R56 ;  /* 0x0000001a0438723c */ /* 0x040ff00000001838 */
[----:B------:R-:W-:Y:S01]  /*8ac0*/  HMMA.16816.F32 R44, R4, R24, R44 ;  /* 0x00000018042c723c */ /* 0x000fe2000000182c */
[----:B-1----:R-:W-:-:S07]  /*8ad0*/  FFMA.FTZ R9, R232, c[0x0][0x23c], -R2 ;  /* 0x00008f00e8097a23 */ /* 0x002fce0000010802 */
[C---:B------:R-:W-:Y:S01]  /*8ae0*/  HMMA.16816.F32 R52, R4.reuse, R22, R52 ;  /* 0x000000160434723c */ /* 0x040fe20000001834 */
[----:B------:R-:W-:Y:S01]  /*8af0*/  FFMA.FTZ R2, R231, c[0x0][0x23c], -R2 ;  /* 0x00008f00e7027a23 */ /* 0x000fe20000010802 */
[----:B------:R-:W-:Y:S01]  /*8b00*/  MOV R232, R209 ;  /* 0x000000d100e87202 */ /* 0x000fe20000000f00 */
[----:B------:R1:W-:Y:S01]  /*8b10*/  MUFU.EX2 R31, R9 ;  /* 0x00000009001f7308 */ /* 0x0003e20000000800 */
[----:B------:R-:W-:Y:S02]  /*8b20*/  MOV R231, R204 ;  /* 0x000000cc00e77202 */ /* 0x000fe40000000f00 */
[----:B------:R-:W-:Y:S02]  /*8b30*/  MOV R204, R172 ;  /* 0x000000ac00cc7202 */ /* 0x000fe40000000f00 */
[----:B------:R-:W-:Y:S01]  /*8b40*/  HMMA.16816.F32 R116, R4, R40, R96 ;  /* 0x000000280474723c */ /* 0x000fe20000001860 */
[----:B------:R-:W-:Y:S02]  /*8b50*/  MOV R209, R141 ;  /* 0x0000008d00d17202 */ /* 0x000fe40000000f00 */
[----:B------:R3:W5:Y:S01]  /*8b60*/  MUFU.EX2 R30, R2 ;  /* 0x00000002001e7308 */ /* 0x0007620000000800 */
[----:B--2---:R-:W-:-:S04]  /*8b70*/  F2FP.PACK_AB R92, R180, R181 ;  /* 0x000000b5b45c723e */ /* 0x004fc800000000ff */
[----:B------:R-:W-:Y:S01]  /*8b80*/  HMMA.16816.F32 R128, R4, R36, R80 ;  /* 0x000000240480723c */ /* 0x000fe20000001850 */
[----:B------:R-:W-:Y:S01]  /*8b90*/  LDSM.16.MT88.4 R80, [R220+0xbc00] ;  /* 0x00bc0000dc50783b */ /* 0x000fe20000004200 */
[----:B-1----:R-:W-:Y:S02]  /*8ba0*/  MOV R9, R203 ;  /* 0x000000cb00097202 */ /* 0x002fe40000000f00 */
[----:B------:R-:W-:-:S04]  /*8bb0*/  MOV R203, R174 ;  /* 0x000000ae00cb7202 */ /* 0x000fc80000000f00 */
[C---:B------:R-:W-:Y:S01]  /*8bc0*/  HMMA.16816.F32 R40, R4.reuse, R42, R88 ;  /* 0x0000002a0428723c */ /* 0x040fe20000001858 */
[--C-:B---3--:R-:W-:Y:S01]  /*8bd0*/  FFMA.FTZ R2, R238, c[0x0][0x23c], -R0.reuse ;  /* 0x00008f00ee027a23 */ /* 0x108fe20000010800 */
[----:B------:R-:W-:Y:S02]  /*8be0*/  MOV R238, R173 ;  /* 0x000000ad00ee7202 */ /* 0x000fe40000000f00 */
[----:B-----5:R-:W-:Y:S01]  /*8bf0*/  F2FP.PACK_AB R94, R30, R31 ;  /* 0x0000001f1e5e723e */ /* 0x020fe200000000ff */
[----:B------:R1:W-:Y:S03]  /*8c00*/  MUFU.EX2 R29, R2 ;  /* 0x00000002001d7308 */ /* 0x0003e60000000800 */
[C---:B------:R-:W-:Y:S08]  /*8c10*/  HMMA.16816.F32 R36, R4.reuse, R38, R76 ;  /* 0x000000260424723c */ /* 0x040ff0000000184c */
[----:B------:R-:W-:Y:S01]  /*8c20*/  HMMA.16816.F32 R64, R4, R20, R64 ;  /* 0x000000140440723c */ /* 0x000fe20000001840 */
[----:B-1----:R-:W-:Y:S01]  /*8c30*/  FFMA.FTZ R2, R237, c[0x0][0x23c], -R0 ;  /* 0x00008f00ed027a23 */ /* 0x002fe20000010800 */
[----:B------:R-:W-:-:S06]  /*8c40*/  MOV R237, R175 ;  /* 0x000000af00ed7202 */ /* 0x000fcc0000000f00 */
[C---:B------:R-:W-:Y:S01]  /*8c50*/  HMMA.16816.F32 R60, R4.reuse, R32, R60 ;  /* 0x00000020043c723c */ /* 0x040fe2000000183c */
[----:B------:R-:W-:Y:S01]  /*8c60*/  LDSM.16.MT88.4 R172, [R222+0xac00] ;  /* 0x00ac0000deac783b */ /* 0x000fe20000004200 */
[----:B------:R1:W2:Y:S06]  /*8c70*/  MUFU.EX2 R28, R2 ;  /* 0x00000002001c7308 */ /* 0x0002ac0000000800 */
[----:B------:R-:W-:Y:S01]  /*8c80*/  HMMA.16816.F32 R48, R4, R34, R48 ;  /* 0x000000220430723c */ /* 0x000fe20000001830 */
[----:B------:R-:W-:Y:S01]  /*8c90*/  LDSM.16.MT88.4 R4, [R222+0xbc00] ;  /* 0x00bc0000de04783b */ /* 0x000fe20000004200 */
[--C-:B-1----:R-:W-:Y:S01]  /*8ca0*/  FFMA.FTZ R2, R235, c[0x0][0x23c], -R0.reuse ;  /* 0x00008f00eb027a23 */ /* 0x102fe20000010800 */
[----:B------:R-:W-:Y:S01]  /*8cb0*/  MOV R235, R140 ;  /* 0x0000008c00eb7202 */ /* 0x000fe20000000f00 */
[----:B------:R-:W-:Y:S01]  /*8cc0*/  FFMA.FTZ R0, R236, c[0x0][0x23c], -R0 ;  /* 0x00008f00ec007a23 */ /* 0x000fe20000010800 */
[----:B------:R-:W1:Y:S01]  /*8cd0*/  LDSM.16.MT88.4 R140, [R222+0x9c00] ;  /* 0x009c0000de8c783b */ /* 0x000e620000004200 */
[----:B------:R3:W-:Y:S01]  /*8ce0*/  MUFU.EX2 R27, R2 ;  /* 0x00000002001b7308 */ /* 0x0007e20000000800 */
[----:B------:R-:W-:-:S02]  /*8cf0*/  MOV R236, R19 ;  /* 0x0000001300ec7202 */ /* 0x000fc40000000f00 */
[----:B--2---:R-:W-:-:S05]  /*8d00*/  F2FP.PACK_AB R93, R28, R29 ;  /* 0x0000001d1c5d723e */ /* 0x004fca00000000ff */
[----:B------:R2:W5:Y:S01]  /*8d10*/  MUFU.EX2 R26, R0 ;  /* 0x00000000001a7308 */ /* 0x0005620000000800 */
[----:B---3--:R-:W-:Y:S01]  /*8d20*/  MOV R2, R12 ;  /* 0x0000000c00027202 */ /* 0x008fe20000000f00 */
[----:B--2---:R-:W-:Y:S01]  /*8d30*/  FFMA.FTZ R0, R240, c[0x0][0x23c], -R8 ;  /* 0x00008f00f0007a23 */ /* 0x004fe20000010808 */
[----:B-----5:R-:W-:-:S05]  /*8d40*/  F2FP.PACK_AB R95, R26, R27 ;  /* 0x0000001b1a5f723e */ /* 0x020fca00000000ff */
[----:B------:R2:W-:Y:S02]  /*8d50*/  MUFU.EX2 R25, R0 ;  /* 0x0000000000197308 */ /* 0x0005e40000000800 */
[C---:B----4-:R-:W-:Y:S08]  /*8d60*/  HMMA.16816.F32 R112, R92.reuse, R124, R148 ;  /* 0x0000007c5c70723c */ /* 0x050ff00000001894 */
[----:B------:R-:W-:Y:S01]  /*8d70*/  HMMA.16816.F32 R120, R92, R126, R176 ;  /* 0x0000007e5c78723c */ /* 0x000fe200000018b0 */
[----:B--2---:R-:W-:-:S04]  /*8d80*/  FFMA.FTZ R0, R239, c[0x0][0x23c], -R8 ;  /* 0x00008f00ef007a23 */ /* 0x004fc80000010808 */
[----:B------:R2:W3:Y:S03]  /*8d90*/  MUFU.EX2 R24, R0 ;  /* 0x0000000000187308 */ /* 0x0004e60000000800 */
[C---:B-1----:R-:W-:Y:S08]  /*8da0*/  HMMA.16816.F32 R132, R92.reuse, R140, R132 ;  /* 0x0000008c5c84723c */ /* 0x042ff00000001884 */
[----:B------:R-:W-:Y:S01]  /*8db0*/  HMMA.16816.F32 R136, R92, R142, R136 ;  /* 0x0000008e5c88723c */ /* 0x000fe20000001888 */
[----:B--2---:R-:W-:Y:S01]  /*8dc0*/  FFMA.FTZ R0, R242, c[0x0][0x23c], -R8 ;  /* 0x00008f00f2007a23 */ /* 0x004fe20000010808 */
[----:B---3--:R-:W-:-:S06]  /*8dd0*/  F2FP.PACK_AB R96, R24, R25 ;  /* 0x000000191860723e */ /* 0x008fcc00000000ff */
[C---:B------:R-:W-:Y:S01]  /*8de0*/  HMMA.16816.F32 R148, R92.reuse, R156, R160 ;  /* 0x0000009c5c94723c */ /* 0x040fe200000018a0 */
[----:B------:R1:W-:Y:S07]  /*8df0*/  MUFU.EX2 R23, R0 ;  /* 0x0000000000177308 */ /* 0x0003ee0000000800 */
[C---:B------:R-:W-:Y:S08]  /*8e00*/  HMMA.16816.F32 R152, R92.reuse, R158, R152 ;  /* 0x0000009e5c98723c */ /* 0x040ff00000001898 */
[----:B------:R-:W-:Y:S01]  /*8e10*/  HMMA.16816.F32 R164, R92, R172, R164 ;  /* 0x000000ac5ca4723c */ /* 0x000fe200000018a4 */
[----:B-1----:R-:W-:-:S02]  /*8e20*/  FFMA.FTZ R0, R241, c[0x0][0x23c], -R8 ;  /* 0x00008f00f1007a23 */ /* 0x002fc40000010808 */
[----:B------:R-:W-:Y:S02]  /*8e30*/  FFMA.FTZ R8, R2, R11, R236 ;  /* 0x0000000b02087223 */ /* 0x000fe400000100ec */
[----:B------:R1:W2:Y:S01]  /*8e40*/  MUFU.EX2 R22, R0 ;  /* 0x0000000000167308 */ /* 0x0002a20000000800 */
[----:B------:R-:W-:Y:S02]  /*8e50*/  FFMA.FTZ R2, R231, R18, R238 ;  /* 0x00000012e7027223 */ /* 0x000fe400000100ee */
[----:B------:R-:W-:Y:S01]  /*8e60*/  HMMA.16816.F32 R168, R92, R174, R168 ;  /* 0x000000ae5ca8723c */ /* 0x000fe200000018a8 */
[----:B------:R-:W-:-:S07]  /*8e70*/  FADD.FTZ R8, R233, R8 ;  /* 0x00000008e9087221 */ /* 0x000fce0000010000 */
[----:B------:R-:W-:Y:S01]  /*8e80*/  HMMA.16816.F32 R72, R92, R80, R108 ;  /* 0x000000505c48723c */ /* 0x000fe2000000186c */
[----:B-1----:R-:W-:Y:S01]  /*8e90*/  FFMA.FTZ R0, R246, c[0x0][0x23c], -R3 ;  /* 0x00008f00f6007a23 */ /* 0x002fe20000010803 */
[----:B--2---:R-:W-:-:S06]  /*8ea0*/  F2FP.PACK_AB R98, R22, R23 ;  /* 0x000000171662723e */ /* 0x004fcc00000000ff */
[C---:B------:R-:W-:Y:S01]  /*8eb0*/  HMMA.16816.F32 R76, R92.reuse, R82, R104 ;  /* 0x000000525c4c723c */ /* 0x040fe20000001868 */
[----:B------:R1:W-:Y:S06]  /*8ec0*/  MUFU.EX2 R21, R0 ;  /* 0x0000000000157308 */ /* 0x0003ec0000000800 */
[----:B------:R-:W-:Y:S01]  /*8ed0*/  MOV R104, R249 ;  /* 0x000000f900687202 */ /* 0x000fe20000000f00 */
[C---:B------:R-:W-:Y:S07]  /*8ee0*/  HMMA.16816.F32 R88, R92.reuse, R4, R100 ;  /* 0x000000045c58723c */ /* 0x040fee0000001864 */
[----:B------:R-:W-:Y:S01]  /*8ef0*/  MOV R103, R250 ;  /* 0x000000fa00677202 */ /* 0x000fe20000000f00 */
[----:B------:R-:W-:Y:S01]  /*8f00*/  HMMA.16816.F32 R92, R92, R6, R84 ;  /* 0x000000065c5c723c */ /* 0x000fe20000001854 */
[----:B------:R-:W-:Y:S01]  /*8f10*/  MOV R102, R248 ;  /* 0x000000f800667202 */ /* 0x000fe20000000f00 */
[----:B-1----:R-:W-:-:S04]  /*8f20*/  FFMA.FTZ R0, R245, c[0x0][0x23c], -R3 ;  /* 0x00008f00f5007a23 */ /* 0x002fc80000010803 */
[----:B------:R1:W2:Y:S02]  /*8f30*/  MUFU.EX2 R20, R0 ;  /* 0x0000000000147308 */ /* 0x0002a40000000800 */
[--C-:B-1----:R-:W-:Y:S01]  /*8f40*/  FFMA.FTZ R0, R244, c[0x0][0x23c], -R3.reuse ;  /* 0x00008f00f4007a23 */ /* 0x102fe20000010803 */
[----:B--2---:R-:W-:Y:S01]  /*8f50*/  F2FP.PACK_AB R97, R20, R21 ;  /* 0x000000151461723e */ /* 0x004fe200000000ff */
[----:B------:R-:W-:-:S04]  /*8f60*/  FFMA.FTZ R3, R243, c[0x0][0x23c], -R3 ;  /* 0x00008f00f3037a23 */ /* 0x000fc80000010803 */
[----:B------:R1:W-:Y:S08]  /*8f70*/  MUFU.EX2 R19, R0 ;  /* 0x0000000000137308 */ /* 0x0003f00000000800 */
[----:B------:R2:W3:Y:S01]  /*8f80*/  MUFU.EX2 R12, R3 ;  /* 0x00000003000c7308 */ /* 0x0004e20000000800 */
[----:B-1----:R-:W-:-:S04]  /*8f90*/  FFMA.FTZ R0, R232, R13, R9 ;  /* 0x0000000de8007223 */ /* 0x002fc80000010009 */
[----:B------:R-:W-:Y:S02]  /*8fa0*/  FADD.FTZ R9, R228, R0 ;  /* 0x00000000e4097221 */ /* 0x000fe40000010000 */
[----:B--2---:R-:W-:Y:S01]  /*8fb0*/  FFMA.FTZ R3, R237, R10, R235 ;  /* 0x0000000aed037223 */ /* 0x004fe200000100eb */
        /* <DEDUP_REMOVED lines=70> */
[----:B------:R-:W-:Y:S01]  /*9420*/  STL [R1+0x8], R4 ;  /* 0x0000080401007387 */ /* 0x000fe20000100800 */
[----:B------:R-:W-:-:S03]  /*9430*/  FADD.FTZ R0, R26, R0 ;  /* 0x000000001a007221 */ /* 0x000fc60000010000 */
[----:B------:R1:W-:Y:S04]  /*9440*/  STL [R1+0xc], R3 ;  /* 0x00000c0301007387 */ /* 0x0003e80000100800 */
[----:B------:R2:W-:Y:S04]  /*9450*/  STL [R1+0x14], R2 ;  /* 0x0000140201007387 */ /* 0x0005e80000100800 */
[----:B------:R2:W-:Y:S01]  /*9460*/  STL [R1+0x10], R0 ;  /* 0x0000100001007387 */ /* 0x0005e20000100800 */
[----:B-1----:R-:W-:Y:S01]  /*9470*/  MOV R3, R227 ;  /* 0x000000e300037202 */ /* 0x002fe20000000f00 */
[----:B------:R-:W-:Y:S05]  /*9480*/  @!P0 BRA `(.L_x_370) ;  /* 0x000043c000008947 */ /* 0x000fea0003800000 */
[----:B------:R-:W3:Y:S04]  /*9490*/  LDL.64 R208, [R1+0x58] ;  /* 0x0000580001d07983 */ /* 0x000ee80000100a00 */
[----:B------:R-:W4:Y:S01]  /*94a0*/  LDL.64 R204, [R1] ;  /* 0x0000000001cc7983 */ /* 0x000f220000100a00 */
[----:B------:R-:W-:Y:S01]  /*94b0*/  IADD3 R252, R251, -0x3, RZ ;  /* 0xfffffffdfbfc7810 */ /* 0x000fe20007ffe0ff */
[----:B------:R-:W-:-:S04]  /*94c0*/  DEPBAR.LE SB0, 0x0 ;  /* 0x000080000000791a */ /* 0x000fc80000000000 */
[----:B--2---:R-:W-:Y:S01]  /*94d0*/  SHF.R.S32.HI R0, RZ, 0x1f, R252 ;  /* 0x0000001fff007819 */ /* 0x004fe200000114fc */
[----:B------:R-:W-:-:S04]  /*94e0*/  IMAD.WIDE.U32 R4, R252, c[0x0][0x1a0], RZ ;  /* 0x00006800fc047a25 */ /* 0x000fc800078e00ff */
[----:B------:R-:W-:-:S04]  /*94f0*/  IMAD R0, R0, c[0x0][0x1a0], RZ ;  /* 0x0000680000007a24 */ /* 0x000fc800078e02ff */
[----:B------:R-:W-:-:S04]  /*9500*/  IMAD R2, R252, c[0x0][0x1a4], R0 ;  /* 0x00006900fc027a24 */ /* 0x000fc800078e0200 */
[----:B------:R-:W-:Y:S01]  /*9510*/  IMAD.IADD R5, R5, 0x1, R2 ;  /* 0x0000000105057824 */ /* 0x000fe200078e0202 */
[----:B------:R-:W-:Y:S01]  /*9520*/  BAR.SYNC.DEFER_BLOCKING 0x0 ;  /* 0x0000000000007b1d */ /* 0x000fe20000010000 */
[----:B---3--:R-:W-:-:S04]  /*9530*/  LEA R0, P0, R4, R208, 0x6 ;  /* 0x000000d004007211 */ /* 0x008fc800078030ff */
[----:B------:R-:W-:Y:S02]  /*9540*/  LEA R2, P1, R0, c[0x0][0x170], 0x1 ;  /* 0x00005c0000027a11 */ /* 0x000fe400078208ff */
[----:B----4-:R-:W-:Y:S02]  /*9550*/  LEA.HI.X R5, R4, R205, R5, 0x6, P0 ;  /* 0x000000cd04057211 */ /* 0x010fe400000f3405 */
        /* <DEDUP_REMOVED lines=14> */
[----:B------:R-:W2:Y:S04]  /*9640*/  LDSM.16.M88.4 R36, [R224+0x1000] ;  /* 0x00100000e024783b */ /* 0x000ea80000000200 */
[----:B------:R-:W4:Y:S04]  /*9650*/  LDSM.16.M88.4 R52, [R221+0x6400] ;  /* 0x00640000dd34783b */ /* 0x000f280000000200 */
[----:B------:R-:W-:Y:S04]  /*9660*/  LDSM.16.M88.4 R32, [R225] ;  /* 0x00000000e120783b */ /* 0x000fe80000000200 */
[----:B------:R-:W5:Y:S04]  /*9670*/  LDSM.16.M88.4 R48, [R223+0x6000] ;  /* 0x00600000df30783b */ /* 0x000f680000000200 */
[----:B------:R-:W1:Y:S04]  /*9680*/  LDSM.16.M88.4 R28, [R225+0x1000] ;  /* 0x00100000e11c783b */ /* 0x000e680000000200 */
[----:B------:R-:W1:Y:S04]  /*9690*/  LDSM.16.M88.4 R44, [R223+0x6400] ;  /* 0x00640000df2c783b */ /* 0x000e680000000200 */
[----:B------:R-:W-:Y:S04]  /*96a0*/  LDSM.16.M88.4 R20, [R224+0x3000] ;  /* 0x00300000e014783b */ /* 0x000fe80000000200 */
[----:B------:R-:W1:Y:S04]  /*96b0*/  LDSM.16.M88.4 R56, [R221+0x7000] ;  /* 0x00700000dd38783b */ /* 0x000e680000000200 */
[----:B------:R-:W1:Y:S01]  /*96c0*/  LDSM.16.M88.4 R24, [R224+0x2000] ;  /* 0x00200000e018783b */ /* 0x000e620000000200 */
[-C--:B---3--:R-:W-:Y:S03]  /*96d0*/  HMMA.16816.F32 R60, R40, R8.reuse, RZ ;  /* 0x00000008283c723c */ /* 0x088fe600000018ff */
[----:B------:R-:W0:Y:S05]  /*96e0*/  LDGDEPBAR ;  /* 0x00000000000079af */ /* 0x000e2a0000000000 */
[C---:B--2---:R-:W-:Y:S08]  /*96f0*/  HMMA.16816.F32 R4, R36.reuse, R8, RZ ;  /* 0x000000082404723c */ /* 0x044ff000000018ff */
[C---:B----4-:R-:W-:Y:S08]  /*9700*/  HMMA.16816.F32 R176, R36.reuse, R52, RZ ;  /* 0x0000003424b0723c */ /* 0x050ff000000018ff */
[-C--:B------:R-:W-:Y:S08]  /*9710*/  HMMA.16816.F32 R64, R36, R10.reuse, RZ ;  /* 0x0000000a2440723c */ /* 0x080ff000000018ff */
[----:B------:R-:W-:Y:S08]  /*9720*/  HMMA.16816.F32 R8, R40, R10, RZ ;  /* 0x0000000a2808723c */ /* 0x000ff000000018ff */
[----:B-----5:R-:W-:Y:S01]  /*9730*/  HMMA.16816.F32 R188, R32, R48, R60 ;  /* 0x0000003020bc723c */ /* 0x020fe2000000183c */
[----:B------:R-:W2:Y:S07]  /*9740*/  LDSM.16.M88.4 R60, [R221+0x7400] ;  /* 0x00740000dd3c783b */ /* 0x000eae0000000200 */
[----:B------:R-:W-:Y:S08]  /*9750*/  HMMA.16816.F32 R180, R40, R52, RZ ;  /* 0x0000003428b4723c */ /* 0x000ff000000018ff */
[----:B------:R-:W-:Y:S08]  /*9760*/  HMMA.16816.F32 R108, R36, R54, RZ ;  /* 0x00000036246c723c */ /* 0x000ff000000018ff */
[C---:B-1----:R-:W-:Y:S01]  /*9770*/  HMMA.16816.F32 R104, R28.reuse, R48, R4 ;  /* 0x000000301c68723c */ /* 0x042fe20000001804 */
[----:B------:R-:W-:Y:S07]  /*9780*/  LDSM.16.M88.4 R4, [R225+0x3000] ;  /* 0x00300000e104783b */ /* 0x000fee0000000200 */
[----:B------:R-:W-:Y:S08]  /*9790*/  HMMA.16816.F32 R176, R28, R44, R176 ;  /* 0x0000002c1cb0723c */ /* 0x000ff000000018b0 */
[----:B------:R-:W-:Y:S08]  /*97a0*/  HMMA.16816.F32 R52, R40, R54, RZ ;  /* 0x000000362834723c */ /* 0x000ff000000018ff */
[-C--:B------:R-:W-:Y:S01]  /*97b0*/  HMMA.16816.F32 R184, R28, R50.reuse, R64 ;  /* 0x000000321cb8723c */ /* 0x080fe20000001840 */
[----:B------:R-:W-:Y:S07]  /*97c0*/  LDSM.16.M88.4 R64, [R223+0x7400] ;  /* 0x00740000df40783b */ /* 0x000fee0000000200 */
[C---:B------:R-:W-:Y:S01]  /*97d0*/  HMMA.16816.F32 R100, R32.reuse, R50, R8 ;  /* 0x000000322064723c */ /* 0x040fe20000001808 */
[----:B------:R-:W1:Y:S04]  /*97e0*/  LDSM.16.M88.4 R48, [R223+0x7000] ;  /* 0x00700000df30783b */ /* 0x000e680000000200 */
[----:B------:R-:W3:Y:S03]  /*97f0*/  LDSM.16.M88.4 R8, [R225+0x2000] ;  /* 0x00200000e108783b */ /* 0x000ee60000000200 */
[----:B------:R-:W-:Y:S01]  /*9800*/  HMMA.16816.F32 R192, R32, R44, R180 ;  /* 0x0000002c20c0723c */ /* 0x000fe200000018b4 */
[----:B------:R-:W-:Y:S07]  /*9810*/  LDSM.16.M88.4 R180, [R221+0x8000] ;  /* 0x00800000ddb4783b */ /* 0x000fee0000000200 */
[----:B------:R-:W-:Y:S08]  /*9820*/  HMMA.16816.F32 R200, R28, R46, R108 ;  /* 0x0000002e1cc8723c */ /* 0x000ff0000000186c */
[-C--:B------:R-:W-:Y:S08]  /*9830*/  HMMA.16816.F32 R108, R20, R56.reuse, R104 ;  /* 0x00000038146c723c */ /* 0x080ff00000001868 */
[----:B------:R-:W-:Y:S08]  /*9840*/  HMMA.16816.F32 R188, R24, R56, R188 ;  /* 0x0000003818bc723c */ /* 0x000ff000000018bc */
[----:B--2---:R-:W-:Y:S01]  /*9850*/  HMMA.16816.F32 R104, R20, R60, R176 ;  /* 0x0000003c1468723c */ /* 0x004fe200000018b0 */
[----:B------:R-:W2:Y:S07]  /*9860*/  LDSM.16.M88.4 R176, [R221+0x6c00] ;  /* 0x006c0000ddb0783b */ /* 0x000eae0000000200 */
[----:B------:R-:W-:Y:S01]  /*9870*/  HMMA.16816.F32 R196, R32, R46, R52 ;  /* 0x0000002e20c4723c */ /* 0x000fe20000001834 */
[----:B------:R-:W-:Y:S07]  /*9880*/  LDSM.16.M88.4 R52, [R224+0x5000] ;  /* 0x00500000e034783b */ /* 0x000fee0000000200 */
[----:B------:R-:W-:Y:S08]  /*9890*/  HMMA.16816.F32 R184, R20, R58, R184 ;  /* 0x0000003a14b8723c */ /* 0x000ff000000018b8 */
[C---:B------:R-:W-:Y:S08]  /*98a0*/  HMMA.16816.F32 R44, R24.reuse, R60, R192 ;  /* 0x0000003c182c723c */ /* 0x040ff000000018c0 */
[----:B------:R-:W-:Y:S01]  /*98b0*/  HMMA.16816.F32 R100, R24, R58, R100 ;  /* 0x0000003a1864723c */ /* 0x000fe20000001864 */
[----:B------:R-:W-:Y:S07]  /*98c0*/  LDSM.16.M88.4 R56, [R224+0x4000] ;  /* 0x00400000e038783b */ /* 0x000fee0000000200 */
[-C--:B-1----:R-:W-:Y:S01]  /*98d0*/  HMMA.16816.F32 R192, R4, R48.reuse, R108 ;  /* 0x0000003004c0723c */ /* 0x082fe2000000186c */
[----:B------:R-:W1:Y:S07]  /*98e0*/  LDSM.16.M88.4 R108, [R221+0x8400] ;  /* 0x00840000dd6c783b */ /* 0x000e6e0000000200 */
        /* <DEDUP_REMOVED lines=9> */
[----:B--2---:R-:W-:Y:S08]  /*9980*/  HMMA.16816.F32 R184, R36, R176, RZ ;  /* 0x000000b024b8723c */ /* 0x004ff000000018ff */
[----:B------:R-:W-:Y:S08]  /*9990*/  HMMA.16816.F32 R228, R4, R66, R228 ;  /* 0x0000004204e4723c */ /* 0x000ff000000018e4 */
[----:B-1----:R-:W-:Y:S08]  /*99a0*/  HMMA.16816.F32 R236, R56, R108, R196 ;  /* 0x0000006c38ec723c */ /* 0x002ff000000018c4 */
        /* <DEDUP_REMOVED lines=26> */
[----:B------:R-:W-:Y:S01]  /*9b50*/  FMUL.FTZ R0, R204, c[0x0][0x2ec] ;  /* 0x0000bb00cc007a20 */ /* 0x000fe20000410000 */
[----:B------:R-:W2:Y:S03]  /*9b60*/  LDSM.16.M88.4 R36, [R221+0x7c00] ;  /* 0x007c0000dd24783b */ /* 0x000ea60000000200 */
[----:B------:R3:W-:Y:S03]  /*9b70*/  MUFU.TANH R12, R0 ;  /* 0x00000000000c7308 */ /* 0x0007e60000002400 */
[----:B------:R-:W-:Y:S08]  /*9b80*/  HMMA.16816.F32 R212, R44, R100, R212 ;  /* 0x000000642cd4723c */ /* 0x000ff000000018d4 */
[----:B------:R-:W-:Y:S01]  /*9b90*/  HMMA.16816.F32 R104, R32, R106, R176 ;  /* 0x0000006a2068723c */ /* 0x000fe200000018b0 */
[----:B---3--:R-:W-:-:S07]  /*9ba0*/  FMUL.FTZ R0, R205, c[0x0][0x2ec] ;  /* 0x0000bb00cd007a20 */ /* 0x008fce0000410000 */
[----:B------:R-:W-:Y:S01]  /*9bb0*/  HMMA.16816.F32 R32, R48, R102, R208 ;  /* 0x000000663020723c */ /* 0x000fe200000018d0 */
[----:B------:R3:W4:Y:S07]  /*9bc0*/  MUFU.TANH R13, R0 ;  /* 0x00000000000d7308 */ /* 0x00072e0000002400 */
[----:B------:R-:W-:Y:S08]  /*9bd0*/  HMMA.16816.F32 R176, R52, R110, R228 ;  /* 0x0000006e34b0723c */ /* 0x000ff000000018e4 */
[----:B-1----:R-:W-:Y:S01]  /*9be0*/  HMMA.16816.F32 R188, R20, R28, R188 ;  /* 0x0000001c14bc723c */ /* 0x002fe200000018bc */
[----:B---3--:R-:W-:-:S02]  /*9bf0*/  FMUL.FTZ R0, R206, c[0x0][0x2ec] ;  /* 0x0000bb00ce007a20 */ /* 0x008fc40000410000 */
[----:B----4-:R-:W-:Y:S02]  /*9c00*/  IMAD.MOV.U32 R231, RZ, RZ, R13 ;  /* 0x000000ffffe77224 */ /* 0x010fe400078e000d */
        /* <DEDUP_REMOVED lines=8> */
[----:B------:R-:W-:Y:S01]  /*9c90*/  HMMA.16816.F32 R100, R44, R102, R232 ;  /* 0x000000662c64723c */ /* 0x000fe200000018e8 */
[----:B---3--:R-:W-:-:S04]  /*9ca0*/  FMUL.FTZ R0, R212, c[0x0][0x2ec] ;  /* 0x0000bb00d4007a20 */ /* 0x008fc80000410000 */
[----:B------:R3:W-:Y:S02]  /*9cb0*/  MUFU.TANH R229, R0 ;  /* 0x0000000000e57308 */ /* 0x0007e40000002400 */
[----:B------:R-:W-:Y:S01]  /*9cc0*/  IMAD.MOV.U32 R235, RZ, RZ, R12 ;  /* 0x000000ffffeb7224 */ /* 0x000fe200078e000c */
[C---:B--2---:R-:W-:Y:S01]  /*9cd0*/  HMMA.16816.F32 R244, R20.reuse, R36, R196 ;  /* 0x0000002414f4723c */ /* 0x044fe200000018c4 */
[----:B------:R-:W2:Y:S07]  /*9ce0*/  S2R R12, SR_TID.X ;  /* 0x00000000000c7919 */ /* 0x000eae0000002100 */
[----:B------:R-:W-:Y:S01]  /*9cf0*/  HMMA.16816.F32 R196, R20, R38, R64 ;  /* 0x0000002614c4723c */ /* 0x000fe20000001840 */
[----:B------:R-:W4:Y:S01]  /*9d00*/  LDSM.16.M88.4 R20, [R223+0x7800] ;  /* 0x00780000df14783b */ /* 0x000f220000000200 */
[----:B---3--:R-:W-:-:S06]  /*9d10*/  FMUL.FTZ R0, R213, c[0x0][0x2ec] ;  /* 0x0000bb00d5007a20 */ /* 0x008fcc0000410000 */
[C---:B------:R-:W-:Y:S01]  /*9d20*/  HMMA.16816.F32 R200, R24.reuse, R36, R200 ;  /* 0x0000002418c8723c */ /* 0x040fe200000018c8 */
[----:B------:R3:W-:Y:S07]  /*9d30*/  MUFU.TANH R218, R0 ;  /* 0x0000000000da7308 */ /* 0x0007ee0000002400 */
[----:B------:R-:W-:Y:S01]  /*9d40*/  HMMA.16816.F32 R184, R24, R38, R104 ;  /* 0x0000002618b8723c */ /* 0x000fe20000001868 */
[----:B--2---:R-:W-:-:S05]  /*9d50*/  IMAD.SHL.U32 R12, R12, 0x2, RZ ;  /* 0x000000020c0c7824 */ /* 0x004fca00078e00ff */
[----:B------:R-:W-:Y:S02]  /*9d60*/  LOP3.LUT R12, R12, 0x6, RZ, 0xc0, !PT ;  /* 0x000000060c0c7812 */ /* 0x000fe400078ec0ff */
[----:B-1----:R-:W-:Y:S01]  /*9d70*/  HMMA.16816.F32 R24, R48, R28, R236 ;  /* 0x0000001c3018723c */ /* 0x002fe200000018ec */
[----:B---3--:R-:W-:-:S04]  /*9d80*/  FMUL.FTZ R0, R214, c[0x0][0x2ec] ;  /* 0x0000bb00d6007a20 */ /* 0x008fc80000410000 */
[----:B------:R1:W-:Y:S03]  /*9d90*/  MUFU.TANH R219, R0 ;  /* 0x0000000000db7308 */ /* 0x0003e60000002400 */
[----:B------:R-:W-:Y:S08]  /*9da0*/  HMMA.16816.F32 R40, R48, R30, R40 ;  /* 0x0000001e3028723c */ /* 0x000ff00000001828 */
[----:B------:R-:W-:Y:S01]  /*9db0*/  HMMA.16816.F32 R64, R44, R28, R240 ;  /* 0x0000001c2c40723c */ /* 0x000fe200000018f0 */
[----:B-1----:R-:W-:-:S07]  /*9dc0*/  FMUL.FTZ R0, R32, c[0x0][0x2ec] ;  /* 0x0000bb0020007a20 */ /* 0x002fce0000410000 */
[-C--:B----4-:R-:W-:Y:S01]  /*9dd0*/  HMMA.16816.F32 R108, R4, R20.reuse, R188 ;  /* 0x00000014046c723c */ /* 0x090fe200000018bc */
[----:B------:R1:W-:Y:S07]  /*9de0*/  MUFU.TANH R19, R0 ;  /* 0x0000000000137308 */ /* 0x0003ee0000002400 */
[C---:B------:R-:W-:Y:S08]  /*9df0*/  HMMA.16816.F32 R60, R8.reuse, R20, R60 ;  /* 0x00000014083c723c */ /* 0x040ff0000000183c */
[----:B------:R-:W-:Y:S01]  /*9e00*/  HMMA.16816.F32 R36, R8, R22, R180 ;  /* 0x000000160824723c */ /* 0x000fe200000018b4 */
[----:B-1----:R-:W-:-:S04]  /*9e10*/  FMUL.FTZ R0, R33, c[0x0][0x2ec] ;  /* 0x0000bb0021007a20 */ /* 0x002fc80000410000 */
[----:B------:R1:W2:Y:S03]  /*9e20*/  MUFU.TANH R18, R0 ;  /* 0x0000000000127308 */ /* 0x0002a60000002400 */
        /* <DEDUP_REMOVED lines=70> */
[----:B------:R-:W-:-:S04]  /*a290*/  FMUL.FTZ R67, R67, c[0x0][0x2ec] ;  /* 0x0000bb0043437a20 */ /* 0x000fc80000410000 */
[----:B------:R-:W-:Y:S01]  /*a2a0*/  MUFU.TANH R66, R66 ;  /* 0x0000004200427308 */ /* 0x000fe20000002400 */
[----:B--2---:R-:W-:-:S07]  /*a2b0*/  FMUL.FTZ R0, R107, c[0x0][0x2ec] ;  /* 0x0000bb006b007a20 */ /* 0x004fce0000410000 */
[----:B------:R2:W-:Y:S08]  /*a2c0*/  MUFU.TANH R109, R0 ;  /* 0x00000000006d7308 */ /* 0x0005f00000002400 */
[----:B------:R-:W-:Y:S01]  /*a2d0*/  MUFU.TANH R67, R67 ;  /* 0x0000004300437308 */ /* 0x000fe20000002400 */
[----:B--2---:R-:W-:-:S07]  /*a2e0*/  FMUL.FTZ R0, R100, c[0x0][0x2ec] ;  /* 0x0000bb0064007a20 */ /* 0x004fce0000410000 */
        /* <DEDUP_REMOVED lines=16> */
[----:B------:R-:W-:Y:S04]  /*a3f0*/  MUFU.TANH R198, R64 ;  /* 0x0000004000c67308 */ /* 0x000fe80000002400 */
[C---:B-1----:R-:W-:Y:S04]  /*a400*/  HMMA.16816.F32 R4, R56.reuse, R28, R40 ;  /* 0x0000001c3804723c */ /* 0x042fe80000001828 */
[----:B------:R1:W2:Y:S04]  /*a410*/  MUFU.TANH R104, R0 ;  /* 0x0000000000687308 */ /* 0x0002a80000002400 */
[----:B------:R-:W-:Y:S04]  /*a420*/  HMMA.16816.F32 R56, R56, R30, R36 ;  /* 0x0000001e3838723c */ /* 0x000fe80000001824 */
[----:B------:R-:W-:Y:S04]  /*a430*/  MUFU.TANH R199, R65 ;  /* 0x0000004100c77308 */ /* 0x000fe80000002400 */
[----:B------:R-:W-:Y:S01]  /*a440*/  HMMA.16816.F32 R20, R52, R28, R100 ;  /* 0x0000001c3414723c */ /* 0x000fe20000001864 */
[----:B-1----:R-:W-:-:S03]  /*a450*/  IADD3 R0, R251, -0x3, RZ ;  /* 0xfffffffdfb007810 */ /* 0x002fc60007ffe0ff */
[----:B------:R-:W1:Y:S02]  /*a460*/  MUFU.TANH R65, R32 ;  /* 0x0000002000417308 */ /* 0x000e640000002400 */
[----:B------:R-:W-:Y:S02]  /*a470*/  IMAD R0, R0, 0x40, R12 ;  /* 0x0000004000007824 */ /* 0x000fe400078e020c */
[----:B------:R-:W-:Y:S01]  /*a480*/  HMMA.16816.F32 R24, R48, R8, R4 ;  /* 0x000000083018723c */ /* 0x000fe20000001804 */
[----:B------:R-:W-:Y:S02]  /*a490*/  FMUL.FTZ R12, R33, c[0x0][0x2ec] ;  /* 0x0000bb00210c7a20 */ /* 0x000fe40000410000 */
[C---:B------:R-:W-:Y:S02]  /*a4a0*/  IADD3 R2, R0.reuse, 0x1, RZ ;  /* 0x0000000100027810 */ /* 0x040fe40007ffe0ff */
[-C--:B------:R-:W-:Y:S01]  /*a4b0*/  ISETP.GE.AND P3, PT, R0, R14.reuse, PT ;  /* 0x0000000e0000720c */ /* 0x080fe20003f66270 */
[----:B------:R1:W-:Y:S01]  /*a4c0*/  MUFU.TANH R64, R12 ;  /* 0x0000000c00407308 */ /* 0x0003e20000002400 */
[C---:B------:R-:W-:Y:S01]  /*a4d0*/  ISETP.GE.AND P1, PT, R2.reuse, R14, PT ;  /* 0x0000000e0200720c */ /* 0x040fe20003f26270 */
[----:B------:R-:W-:Y:S01]  /*a4e0*/  HMMA.16816.F32 R52, R52, R30, R60 ;  /* 0x0000001e3434723c */ /* 0x000fe2000000183c */
[----:B------:R-:W-:-:S02]  /*a4f0*/  ISETP.GE.AND P2, PT, R2, R15, PT ;  /* 0x0000000f0200720c */ /* 0x000fc40003f46270 */
[C---:B------:R-:W-:Y:S02]  /*a500*/  ISETP.GE.AND P6, PT, R2.reuse, R17, PT ;  /* 0x000000110200720c */ /* 0x040fe40003fc6270 */
[----:B------:R-:W-:Y:S02]  /*a510*/  ISETP.GE.AND P4, PT, R2, R16, PT ;  /* 0x000000100200720c */ /* 0x000fe40003f86270 */
[C---:B------:R-:W-:Y:S01]  /*a520*/  IADD3 R2, R0.reuse, 0x9, RZ ;  /* 0x0000000900027810 */ /* 0x040fe20007ffe0ff */
[----:B------:R-:W-:Y:S01]  /*a530*/  HMMA.16816.F32 R56, R48, R10, R56 ;  /* 0x0000000a3038723c */ /* 0x000fe20000001838 */
[----:B------:R-:W-:Y:S01]  /*a540*/  IADD3 R3, R0, 0x8, RZ ;  /* 0x0000000800037810 */ /* 0x000fe20007ffe0ff */
[----:B------:R-:W1:Y:S01]  /*a550*/  MUFU.TANH R49, R34 ;  /* 0x0000002200317308 */ /* 0x000e620000002400 */
[----:B------:R-:W-:Y:S02]  /*a560*/  ISETP.GE.AND P0, PT, R2, R14, PT ;  /* 0x0000000e0200720c */ /* 0x000fe40003f06270 */
[----:B------:R-:W-:-:S02]  /*a570*/  FSEL R33, R235, -INF , !P3 ;  /* 0xff800000eb217808 */ /* 0x000fc40005800000 */
[----:B------:R-:W-:Y:S01]  /*a580*/  FSEL R38, R18, -INF , !P0 ;  /* 0xff80000012267808 */ /* 0x000fe20004000000 */
[----:B------:R-:W-:Y:S01]  /*a590*/  FMUL.FTZ R24, R24, c[0x0][0x2ec] ;  /* 0x0000bb0018187a20 */ /* 0x000fe20000410000 */
[-C--:B------:R-:W-:Y:S01]  /*a5a0*/  ISETP.GE.AND P0, PT, R0, R15.reuse, PT ;  /* 0x0000000f0000720c */ /* 0x080fe20003f06270 */
[C---:B------:R-:W-:Y:S01]  /*a5b0*/  HMMA.16816.F32 R20, R44.reuse, R8, R20 ;  /* 0x000000082c14723c */ /* 0x040fe20000001814 */
[----:B------:R-:W-:Y:S01]  /*a5c0*/  ISETP.GE.AND P5, PT, R3, R14, PT ;  /* 0x0000000e0300720c */ /* 0x000fe20003fa6270 */
[----:B------:R1:W-:Y:S01]  /*a5d0*/  MUFU.TANH R39, R24 ;  /* 0x0000001800277308 */ /* 0x0003e20000002400 */
[----:B------:R-:W-:Y:S01]  /*a5e0*/  FSEL R40, R230, -INF , !P0 ;  /* 0xff800000e6287808 */ /* 0x000fe20004000000 */
[----:B------:R-:W-:Y:S01]  /*a5f0*/  FMUL.FTZ R5, R25, c[0x0][0x2ec] ;  /* 0x0000bb0019057a20 */ /* 0x000fe20000410000 */
[-C--:B------:R-:W-:Y:S01]  /*a600*/  ISETP.GE.AND P0, PT, R2, R15.reuse, PT ;  /* 0x0000000f0200720c */ /* 0x080fe20003f06270 */
[----:B------:R-:W-:Y:S01]  /*a610*/  FMUL.FTZ R26, R26, c[0x0][0x2ec] ;  /* 0x0000bb001a1a7a20 */ /* 0x000fe20000410000 */
[----:B------:R-:W-:Y:S01]  /*a620*/  ISETP.GE.AND P3, PT, R3, R15, PT ;  /* 0x0000000f0300720c */ /* 0x000fe20003f66270 */
[----:B------:R-:W-:Y:S01]  /*a630*/  HMMA.16816.F32 R44, R44, R10, R52 ;  /* 0x0000000a2c2c723c */ /* 0x000fe20000001834 */
[----:B----4-:R-:W-:Y:S01]  /*a640*/  FSEL R42, R213, -INF , !P0 ;  /* 0xff800000d52a7808 */ /* 0x010fe20004000000 */
[----:B------:R-:W-:Y:S01]  /*a650*/  MUFU.TANH R48, R35 ;  /* 0x0000002300307308 */ /* 0x000fe20000002400 */
[-C--:B------:R-:W-:Y:S01]  /*a660*/  ISETP.GE.AND P0, PT, R0, R17.reuse, PT ;  /* 0x000000110000720c */ /* 0x080fe20003f06270 */
[----:B------:R-:W-:Y:S01]  /*a670*/  FMUL.FTZ R27, R27, c[0x0][0x2ec] ;  /* 0x0000bb001b1b7a20 */ /* 0x000fe20000410000 */
[----:B------:R-:W-:Y:S01]  /*a680*/  FSEL R36, R231, -INF , !P1 ;  /* 0xff800000e7247808 */ /* 0x000fe20004800000 */
[----:B------:R-:W-:Y:S01]  /*a690*/  FMUL.FTZ R57, R57, c[0x0][0x2ec] ;  /* 0x0000bb0039397a20 */ /* 0x000fe20000410000 */
[----:B------:R-:W-:Y:S01]  /*a6a0*/  FSEL R37, R19, -INF , !P5 ;  /* 0xff80000013257808 */ /* 0x000fe20006800000 */
[----:B------:R-:W-:Y:S01]  /*a6b0*/  FMUL.FTZ R56, R56, c[0x0][0x2ec] ;  /* 0x0000bb0038387a20 */ /* 0x000fe20000410000 */
[----:B------:R-:W-:Y:S01]  /*a6c0*/  FSEL R41, R228, -INF , !P2 ;  /* 0xff800000e4297808 */ /* 0x000fe20005000000 */
[----:B------:R-:W-:Y:S01]  /*a6d0*/  MUFU.TANH R26, R26 ;  /* 0x0000001a001a7308 */ /* 0x000fe20000002400 */
[----:B------:R-:W-:Y:S01]  /*a6e0*/  FSEL R43, R13, -INF , !P3 ;  /* 0xff8000000d2b7808 */ /* 0x000fe20005800000 */
[----:B------:R-:W-:Y:S01]  /*a6f0*/  FMUL.FTZ R58, R58, c[0x0][0x2ec] ;  /* 0x0000bb003a3a7a20 */ /* 0x000fe20000410000 */
[----:B------:R-:W-:Y:S01]  /*a700*/  FSEL R6, R229, -INF , !P0 ;  /* 0xff800000e5067808 */ /* 0x000fe20004000000 */
[----:B------:R-:W-:Y:S01]  /*a710*/  FMUL.FTZ R59, R59, c[0x0][0x2ec] ;  /* 0x0000bb003b3b7a20 */ /* 0x000fe20000410000 */
[-C--:B------:R-:W-:Y:S01]  /*a720*/  ISETP.GE.AND P1, PT, R3, R17.reuse, PT ;  /* 0x000000110300720c */ /* 0x080fe20003f26270 */
[----:B------:R-:W-:Y:S01]  /*a730*/  FMUL.FTZ R21, R21, c[0x0][0x2ec] ;  /* 0x0000bb0015157a20 */ /* 0x000fe20000410000 */
[-C--:B------:R-:W-:Y:S01]  /*a740*/  ISETP.GE.AND P5, PT, R3, R16.reuse, PT ;  /* 0x000000100300720c */ /* 0x080fe20003fa6270 */
[----:B------:R-:W4:Y:S01]  /*a750*/  MUFU.TANH R57, R57 ;  /* 0x0000003900397308 */ /* 0x000f220000002400 */
[----:B------:R-:W-:Y:S01]  /*a760*/  ISETP.GE.AND P2, PT, R2, R17, PT ;  /* 0x000000110200720c */ /* 0x000fe20003f46270 */
[----:B------:R-:W-:Y:S01]  /*a770*/  FMUL.FTZ R20, R20, c[0x0][0x2ec] ;  /* 0x0000bb0014147a20 */ /* 0x000fe20000410000 */
[-C--:B------:R-:W-:Y:S01]  /*a780*/  ISETP.GE.AND P3, PT, R2, R16.reuse, PT ;  /* 0x000000100200720c */ /* 0x080fe20003f66270 */
[----:B------:R-:W-:Y:S01]  /*a790*/  FMUL.FTZ R7, R22, c[0x0][0x2ec] ;  /* 0x0000bb0016077a20 */ /* 0x000fe20000410000 */
[----:B------:R-:W-:Y:S01]  /*a7a0*/  ISETP.GE.AND P0, PT, R0, R16, PT ;  /* 0x000000100000720c */ /* 0x000fe20003f06270 */
[----:B------:R-:W-:Y:S01]  /*a7b0*/  FMUL.FTZ R44, R44, c[0x0][0x2ec] ;  /* 0x0000bb002c2c7a20 */ /* 0x000fe20000410000 */
[C---:B------:R-:W-:Y:S01]  /*a7c0*/  IADD3 R2, R0.reuse, 0x10, RZ ;  /* 0x0000001000027810 */ /* 0x040fe20007ffe0ff */
[----:B------:R2:W2:Y:S01]  /*a7d0*/  MUFU.TANH R35, R5 ;  /* 0x0000000500237308 */ /* 0x0004a20000002400 */
[----:B------:R-:W-:Y:S01]  /*a7e0*/  IADD3 R4, R0, 0x11, RZ ;  /* 0x0000001100047810 */ /* 0x000fe20007ffe0ff */
[----:B------:R-:W-:Y:S01]  /*a7f0*/  FMUL.FTZ R8, R45, c[0x0][0x2ec] ;  /* 0x0000bb002d087a20 */ /* 0x000fe20000410000 */
[----:B-1----:R-:W-:Y:S01]  /*a800*/  FSEL R12, R218, -INF , !P6 ;  /* 0xff800000da0c7808 */ /* 0x002fe20007000000 */
[----:B------:R-:W-:Y:S01]  /*a810*/  FMUL.FTZ R46, R46, c[0x0][0x2ec] ;  /* 0x0000bb002e2e7a20 */ /* 0x000fe20000410000 */
[----:B-----5:R-:W-:-:S02]  /*a820*/  FSEL R18, R216, -INF , !P1 ;  /* 0xff800000d8127808 */ /* 0x020fc40004800000 */
[----:B---3--:R-:W-:Y:S01]  /*a830*/  FSEL R32, R212, -INF , !P2 ;  /* 0xff800000d4207808 */ /* 0x008fe20005000000 */
[----:B------:R-:W1:Y:S01]  /*a840*/  MUFU.TANH R56, R56 ;  /* 0x0000003800387308 */ /* 0x000e620000002400 */
[----:B------:R-:W-:Y:S02]  /*a850*/  FSEL R13, R219, -INF , !P0 ;  /* 0xff800000db0d7808 */ /* 0x000fe40004000000 */
[----:B------:R-:W-:Y:S02]  /*a860*/  FSEL R19, R217, -INF , !P4 ;  /* 0xff800000d9137808 */ /* 0x000fe40006000000 */
[----:B------:R-:W-:Y:S02]  /*a870*/  FSEL R24, R215, -INF , !P5 ;  /* 0xff800000d7187808 */ /* 0x000fe40006800000 */
[C---:B------:R-:W-:Y:S01]  /*a880*/  ISETP.GE.AND P6, PT, R2.reuse, R14, PT ;  /* 0x0000000e0200720c */ /* 0x040fe20003fc6270 */
[----:B------:R-:W3:Y:S01]  /*a890*/  MUFU.TANH R21, R21 ;  /* 0x0000001500157308 */ /* 0x000ee20000002400 */
[C---:B------:R-:W-:Y:S01]  /*a8a0*/  ISETP.GE.AND P1, PT, R2.reuse, R15, PT ;  /* 0x0000000f0200720c */ /* 0x040fe20003f26270 */
[----:B--2---:R-:W-:Y:S01]  /*a8b0*/  FMUL.FTZ R5, R23, c[0x0][0x2ec] ;  /* 0x0000bb0017057a20 */ /* 0x004fe20000410000 */
[----:B------:R-:W-:-:S02]  /*a8c0*/  ISETP.GE.AND P2, PT, R2, R17, PT ;  /* 0x000000110200720c */ /* 0x000fc40003f46270 */
[----:B------:R-:W-:Y:S02]  /*a8d0*/  ISETP.GE.AND P0, PT, R2, R16, PT ;  /* 0x000000100200720c */ /* 0x000fe40003f06270 */
[C---:B------:R-:W-:Y:S01]  /*a8e0*/  ISETP.GE.AND P4, PT, R4.reuse, R14, PT ;  /* 0x0000000e0400720c */ /* 0x040fe20003f86270 */
[----:B------:R-:W2:Y:S01]  /*a8f0*/  MUFU.TANH R27, R27 ;  /* 0x0000001b001b7308 */ /* 0x000ea20000002400 */
[----:B------:R-:W-:Y:S02]  /*a900*/  ISETP.GE.AND P5, PT, R4, R15, PT ;  /* 0x0000000f0400720c */ /* 0x000fe40003fa6270 */
[C---:B------:R-:W-:Y:S02]  /*a910*/  IADD3 R3, R0.reuse, 0x18, RZ ;  /* 0x0000001800037810 */ /* 0x040fe40007ffe0ff */
[----:B------:R-:W-:Y:S02]  /*a920*/  IADD3 R2, R0, 0x19, RZ ;  /* 0x0000001900027810 */ /* 0x000fe40007ffe0ff */
[----:B------:R-:W-:Y:S01]  /*a930*/  FSEL R100, R205, -INF , !P6 ;  /* 0xff800000cd647808 */ /* 0x000fe20007000000 */
[----:B------:R-:W5:Y:S01]  /*a940*/  MUFU.TANH R58, R58 ;  /* 0x0000003a003a7308 */ /* 0x000f620000002400 */
[----:B------:R-:W-:-:S02]  /*a950*/  FSEL R101, R191, -INF , !P4 ;  /* 0xff800000bf657808 */ /* 0x000fc40006000000 */
[----:B------:R-:W-:Y:S02]  /*a960*/  FSEL R107, R188, -INF , !P5 ;  /* 0xff800000bc6b7808 */ /* 0x000fe40006800000 */
[-C--:B------:R-:W-:Y:S02]  /*a970*/  ISETP.GE.AND P6, PT, R3, R14.reuse, PT ;  /* 0x0000000e0300720c */ /* 0x080fe40003fc6270 */
[C---:B------:R-:W-:Y:S01]  /*a980*/  ISETP.GE.AND P4, PT, R2.reuse, R14, PT ;  /* 0x0000000e0200720c */ /* 0x040fe20003f86270 */
[----:B------:R-:W1:Y:S01]  /*a990*/  MUFU.TANH R59, R59 ;  /* 0x0000003b003b7308 */ /* 0x000e620000002400 */
[----:B------:R-:W-:Y:S02]  /*a9a0*/  ISETP.GE.AND P5, PT, R2, R15, PT ;  /* 0x0000000f0200720c */ /* 0x000fe40003fa6270 */
[----:B------:R-:W-:Y:S02]  /*a9b0*/  FSEL R25, R214, -INF , !P3 ;  /* 0xff800000d6197808 */ /* 0x000fe40005800000 */
[----:B------:R-:W-:-:S02]  /*a9c0*/  FSEL R106, R190, -INF , !P6 ;  /* 0xff800000be6a7808 */ /* 0x000fc40007000000 */
[----:B------:R-:W-:Y:S01]  /*a9d0*/  FSEL R63, R204, -INF , !P4 ;  /* 0xff800000cc3f7808 */ /* 0x000fe20006000000 */
[----:B------:R-:W1:Y:S01]  /*a9e0*/  MUFU.TANH R20, R20 ;  /* 0x0000001400147308 */ /* 0x000e620000002400 */
[----:B------:R-:W-:Y:S02]  /*a9f0*/  FSEL R105, R189, -INF , !P1 ;  /* 0xff800000bd697808 */ /* 0x000fe40004800000 */
[----:B------:R-:W-:Y:S02]  /*aa00*/  FSEL R197, R180, -INF , !P5 ;  /* 0xff800000b4c57808 */ /* 0x000fe40006800000 */
[----:B------:R-:W-:Y:S02]  /*aa10*/  FSEL R29, R178, -INF , !P2 ;  /* 0xff800000b21d7808 */ /* 0x000fe40005000000 */
[C---:B------:R-:W-:Y:S01]  /*aa20*/  ISETP.GE.AND P3, PT, R4.reuse, R17, PT ;  /* 0x000000110400720c */ /* 0x040fe20003f66270 */
[----:B------:R-:W1:Y:S01]  /*aa30*/  MUFU.TANH R44, R44 ;  /* 0x0000002c002c7308 */ /* 0x000e620000002400 */
[----:B------:R-:W-:-:S02]  /*aa40*/  ISETP.GE.AND P6, PT, R4, R16, PT ;  /* 0x000000100400720c */ /* 0x000fc40003fc6270 */
[C---:B------:R-:W-:Y:S02]  /*aa50*/  ISETP.GE.AND P4, PT, R3.reuse, R15, PT ;  /* 0x0000000f0300720c */ /* 0x040fe40003f86270 */
[-C--:B------:R-:W-:Y:S02]  /*aa60*/  ISETP.GE.AND P1, PT, R3, R17.reuse, PT ;  /* 0x000000110300720c */ /* 0x080fe40003f26270 */
[C---:B------:R-:W-:Y:S01]  /*aa70*/  ISETP.GE.AND P5, PT, R2.reuse, R17, PT ;  /* 0x000000110200720c */ /* 0x040fe20003fa6270 */
[----:B------:R-:W1:Y:S01]  /*aa80*/  MUFU.TANH R8, R8 ;  /* 0x0000000800087308 */ /* 0x000e620000002400 */
[----:B------:R-:W-:Y:S02]  /*aa90*/  ISETP.GE.AND P2, PT, R2, R16, PT ;  /* 0x000000100200720c */ /* 0x000fe40003f46270 */
[C---:B------:R-:W-:Y:S02]  /*aaa0*/  IADD3 R2, R0.reuse, 0x20, RZ ;  /* 0x0000002000027810 */ /* 0x040fe40007ffe0ff */
[----:B------:R-:W-:-:S02]  /*aab0*/  IADD3 R4, R0, 0x21, RZ ;  /* 0x0000002100047810 */ /* 0x000fc40007ffe0ff */
[----:B------:R-:W-:Y:S01]  /*aac0*/  FSEL R196, R181, -INF , !P4 ;  /* 0xff800000b5c47808 */ /* 0x000fe20006000000 */
[----:B------:R-:W1:Y:S01]  /*aad0*/  MUFU.TANH R7, R7 ;  /* 0x0000000700077308 */ /* 0x000e620000002400 */
[----:B------:R-:W-:Y:S02]  /*aae0*/  FSEL R28, R182, -INF , !P3 ;  /* 0xff800000b61c7808 */ /* 0x000fe40005800000 */
[----:B------:R-:W-:Y:S02]  /*aaf0*/  FSEL R30, R179, -INF , !P1 ;  /* 0xff800000b31e7808 */ /* 0x000fe40004800000 */
[----:B------:R-:W-:Y:S02]  /*ab00*/  FSEL R31, R177, -INF , !P5 ;  /* 0xff800000b11f7808 */ /* 0x000fe40006800000 */
[----:B------:R-:W-:Y:S01]  /*ab10*/  FSEL R34, R176, -INF , !P0 ;  /* 0xff800000b0227808 */ /* 0x000fe20004000000 */
[----:B------:R-:W1:Y:S01]  /*ab20*/  MUFU.TANH R5, R5 ;  /* 0x0000000500057308 */ /* 0x000e620000002400 */
[----:B------:R-:W-:Y:S01]  /*ab30*/  FSEL R11, R111, -INF , !P6 ;  /* 0xff8000006f0b7808 */ /* 0x000fe20007000000 */
[----:B------:R-:W-:Y:S01]  /*ab40*/  BAR.SYNC.DEFER_BLOCKING 0x0 ;  /* 0x0000000000007b1d */ /* 0x000fe20000010000 */
[----:B------:R-:W-:-:S02]  /*ab50*/  ISETP.GE.AND P4, PT, R3, R16, PT ;  /* 0x000000100300720c */ /* 0x000fc40003f86270 */
[C---:B------:R-:W-:Y:S02]  /*ab60*/  ISETP.GE.AND P3, PT, R2.reuse, R14, PT ;  /* 0x0000000e0200720c */ /* 0x040fe40003f66270 */
[C---:B------:R-:W-:Y:S02]  /*ab70*/  ISETP.GE.AND P1, PT, R2.reuse, R15, PT ;  /* 0x0000000f0200720c */ /* 0x040fe40003f26270 */
[C---:B------:R-:W-:Y:S02]  /*ab80*/  ISETP.GE.AND P5, PT, R2.reuse, R17, PT ;  /* 0x000000110200720c */ /* 0x040fe40003fa6270 */
[----:B------:R-:W-:Y:S02]  /*ab90*/  ISETP.GE.AND P0, PT, R2, R16, PT ;  /* 0x000000100200720c */ /* 0x000fe40003f06270 */
[----:B------:R-:W-:Y:S02]  /*aba0*/  ISETP.GE.AND P6, PT, R4, R14, PT ;  /* 0x0000000e0400720c */ /* 0x000fe40003fc6270 */
[----:B------:R-:W-:-:S02]  /*abb0*/  IADD3 R2, R0, 0x29, RZ ;  /* 0x0000002900027810 */ /* 0x000fc40007ffe0ff */
        /* <DEDUP_REMOVED lines=11> */
[----:B------:R-:W-:-:S02]  /*ac70*/  FSEL R53, R109, -INF , !P2 ;  /* 0xff8000006d357808 */ /* 0x000fc40005000000 */
[----:B------:R-:W-:Y:S02]  /*ac80*/  FSEL R208, R208, -INF , !P3 ;  /* 0xff800000d0d07808 */ /* 0x000fe40005800000 */
[----:B------:R-:W-:Y:S02]  /*ac90*/  FSEL R210, R210, -INF , !P1 ;  /* 0xff800000d2d27808 */ /* 0x000fe40004800000 */
[----:B------:R-:W-:Y:S02]  /*aca0*/  FSEL R212, R108, -INF , !P6 ;  /* 0xff8000006cd47808 */ /* 0x000fe40007000000 */
[----:B------:R-:W-:Y:S02]  /*acb0*/  FSEL R213, R104, -INF , !P4 ;  /* 0xff80000068d57808 */ /* 0x000fe40006000000 */
[----:B------:R-:W-:Y:S02]  /*acc0*/  FSEL R198, R198, -INF , !P5 ;  /* 0xff800000c6c67808 */ /* 0x000fe40006800000 */
[----:B------:R-:W-:-:S02]  /*acd0*/  ISETP.GE.AND P2, PT, R4, R17, PT ;  /* 0x000000110400720c */ /* 0x000fc40003f46270 */
[-C--:B------:R-:W-:Y:S02]  /*ace0*/  ISETP.GE.AND P3, PT, R4, R16.reuse, PT ;  /* 0x000000100400720c */ /* 0x080fe40003f66270 */
[CC--:B------:R-:W-:Y:S02]  /*acf0*/  ISETP.GE.AND P1, PT, R3.reuse, R17.reuse, PT ;  /* 0x000000110300720c */ /* 0x0c0fe40003f26270 */
[-C--:B------:R-:W-:Y:S02]  /*ad00*/  ISETP.GE.AND P6, PT, R3, R16.reuse, PT ;  /* 0x000000100300720c */ /* 0x080fe40003fc6270 */
[C---:B------:R-:W-:Y:S02]  /*ad10*/  ISETP.GE.AND P4, PT, R2.reuse, R17, PT ;  /* 0x000000110200720c */ /* 0x040fe40003f86270 */
[----:B------:R-:W-:Y:S02]  /*ad20*/  ISETP.GE.AND P5, PT, R2, R16, PT ;  /* 0x000000100200720c */ /* 0x000fe40003fa6270 */
[----:B------:R-:W-:-:S02]  /*ad30*/  IADD3 R4, R0, 0x30, RZ ;  /* 0x0000003000047810 */ /* 0x000fc40007ffe0ff */
[C---:B------:R-:W-:Y:S02]  /*ad40*/  IADD3 R3, R0.reuse, 0x31, RZ ;  /* 0x0000003100037810 */ /* 0x040fe40007ffe0ff */
[C---:B------:R-:W-:Y:S02]  /*ad50*/  IADD3 R2, R0.reuse, 0x38, RZ ;  /* 0x0000003800027810 */ /* 0x040fe40007ffe0ff */
[----:B------:R-:W-:Y:S02]  /*ad60*/  IADD3 R0, R0, 0x39, RZ ;  /* 0x0000003900007810 */ /* 0x000fe40007ffe0ff */
[----:B------:R-:W-:Y:S02]  /*ad70*/  FSEL R202, R66, -INF , !P0 ;  /* 0xff80000042ca7808 */ /* 0x000fe40004000000 */
[----:B------:R-:W-:Y:S02]  /*ad80*/  FSEL R204, R67, -INF , !P3 ;  /* 0xff80000043cc7808 */ /* 0x000fe40005800000 */
[----:B------:R-:W-:-:S02]  /*ad90*/  ISETP.GE.AND P0, PT, R0, R14, PT ;  /* 0x0000000e0000720c */ /* 0x000fc40003f06270 */
[----:B------:R-:W-:Y:S02]  /*ada0*/  ISETP.GE.AND P3, PT, R4, R15, PT ;  /* 0x0000000f0400720c */ /* 0x000fe40003f66270 */
[----:B------:R-:W-:Y:S02]  /*adb0*/  FSEL R200, R65, -INF , !P1 ;  /* 0xff80000041c87808 */ /* 0x000fe40004800000 */
[----:B------:R-:W-:Y:S02]  /*adc0*/  FSEL R203, R49, -INF , !P6 ;  /* 0xff80000031cb7808 */ /* 0x000fe40007000000 */
[----:B----4-:R-:W-:Y:S02]  /*add0*/  FSEL R236, R57, -INF , !P0 ;  /* 0xff80000039ec7808 */ /* 0x010fe40004000000 */
[----:B------:R-:W-:Y:S02]  /*ade0*/  FSEL R235, R26, -INF , !P3 ;  /* 0xff8000001aeb7808 */ /* 0x000fe40005800000 */
[----:B------:R-:W-:-:S02]  /*adf0*/  ISETP.GE.AND P1, PT, R3, R14, PT ;  /* 0x0000000e0300720c */ /* 0x000fc40003f26270 */
[----:B------:R-:W-:Y:S02]  /*ae00*/  FSEL R201, R64, -INF , !P4 ;  /* 0xff80000040c97808 */ /* 0x000fe40006000000 */
[C---:B------:R-:W-:Y:S02]  /*ae10*/  ISETP.GE.AND P6, PT, R3.reuse, R15, PT ;  /* 0x0000000f0300720c */ /* 0x040fe40003fc6270 */
[C---:B------:R-:W-:Y:S02]  /*ae20*/  ISETP.GE.AND P0, PT, R3.reuse, R17, PT ;  /* 0x000000110300720c */ /* 0x040fe40003f06270 */
[----:B------:R-:W-:Y:S01]  /*ae30*/  ISETP.GE.AND P3, PT, R3, R16, PT ;  /* 0x000000100300720c */ /* 0x000fe20003f66270 */
[----:B------:R-:W-:Y:S01]  /*ae40*/  FMUL.FTZ R3, R47, c[0x0][0x2ec] ;  /* 0x0000bb002f037a20 */ /* 0x000fe20000410000 */
[----:B------:R-:W-:Y:S02]  /*ae50*/  ISETP.GE.AND P4, PT, R2, R14, PT ;  /* 0x0000000e0200720c */ /* 0x000fe40003f86270 */
[----:B------:R-:W-:-:S02]  /*ae60*/  FSEL R199, R199, -INF , !P2 ;  /* 0xff800000c7c77808 */ /* 0x000fc40005000000 */
[----:B------:R-:W-:Y:S01]  /*ae70*/  FSEL R230, R35, -INF , !P1 ;  /* 0xff80000023e67808 */ /* 0x000fe20004800000 */
[----:B------:R-:W-:Y:S01]  /*ae80*/  MUFU.TANH R3, R3 ;  /* 0x0000000300037308 */ /* 0x000fe20000002400 */
[----:B-1----:R-:W-:Y:S02]  /*ae90*/  FSEL R237, R56, -INF , !P4 ;  /* 0xff80000038ed7808 */ /* 0x002fe40006000000 */
[C---:B------:R-:W-:Y:S02]  /*aea0*/  ISETP.GE.AND P2, PT, R4.reuse, R14, PT ;  /* 0x0000000e0400720c */ /* 0x040fe40003f46270 */
[C---:B------:R-:W-:Y:S02]  /*aeb0*/  ISETP.GE.AND P1, PT, R4.reuse, R17, PT ;  /* 0x000000110400720c */ /* 0x040fe40003f26270 */
[----:B------:R-:W-:Y:S02]  /*aec0*/  ISETP.GE.AND P4, PT, R4, R16, PT ;  /* 0x000000100400720c */ /* 0x000fe40003f86270 */
[----:B------:R-:W1:Y:S01]  /*aed0*/  MUFU.TANH R4, R46 ;  /* 0x0000002e00047308 */ /* 0x000e620000002400 */
[----:B---3--:R-:W-:-:S02]  /*aee0*/  FSEL R215, R21, -INF , !P0 ;  /* 0xff80000015d77808 */ /* 0x008fc40004000000 */
[----:B------:R-:W-:Y:S02]  /*aef0*/  ISETP.NE.AND P0, PT, R251, 0x3, PT ;  /* 0x00000003fb00780c */ /* 0x000fe40003f05270 */
[----:B------:R-:W-:Y:S02]  /*af00*/  FSEL R205, R48, -INF , !P5 ;  /* 0xff80000030cd7808 */ /* 0x000fe40006800000 */
[----:B------:R-:W-:Y:S02]  /*af10*/  FSEL R231, R39, -INF , !P2 ;  /* 0xff80000027e77808 */ /* 0x000fe40005000000 */
[-C--:B------:R-:W-:Y:S02]  /*af20*/  ISETP.GE.AND P5, PT, R2, R15.reuse, PT ;  /* 0x0000000f0200720c */ /* 0x080fe40003fa6270 */
[----:B------:R-:W-:Y:S02]  /*af30*/  ISETP.GE.AND P2, PT, R0, R15, PT ;  /* 0x0000000f0000720c */ /* 0x000fe40003f46270 */
[----:B--2---:R-:W-:-:S02]  /*af40*/  FSEL R232, R27, -INF , !P6 ;  /* 0xff8000001be87808 */ /* 0x004fc40007000000 */
[----:B-----5:R-:W-:Y:S02]  /*af50*/  FSEL R234, R58, -INF , !P5 ;  /* 0xff8000003aea7808 */ /* 0x020fe40006800000 */
[----:B------:R-:W-:Y:S02]  /*af60*/  FSEL R233, R59, -INF , !P2 ;  /* 0xff8000003be97808 */ /* 0x000fe40005000000 */
[----:B------:R-:W-:Y:S02]  /*af70*/  FSEL R214, R20, -INF , !P1 ;  /* 0xff80000014d67808 */ /* 0x000fe40004800000 */
        /* <DEDUP_REMOVED lines=8> */
[----:B-1----:R-:W-:-:S02]  /*b000*/  FSEL R219, R4, -INF , !P2 ;  /* 0xff80000004db7808 */ /* 0x002fc40005000000 */
        /* <DEDUP_REMOVED lines=26> */
.L_x_372:
        /* <DEDUP_REMOVED lines=65> */
[----:B------:R-:W-:-:S04]  /*b5c0*/  FMNMX.FTZ R2, R212, R2, !PT ;  /* 0x00000002d4027209 */ /* 0x000fc80007810000 */
[----:B------:R-:W-:Y:S02]  /*b5d0*/  FMNMX.FTZ R2, R213, R2, !PT ;  /* 0x00000002d5027209 */ /* 0x000fe40007810000 */
[----:B-1----:R-:W-:Y:S02]  /*b5e0*/  FMNMX.FTZ R0, R0, R4, !PT ;  /* 0x0000000400007209 */ /* 0x002fe40007810000 */
[----:B------:R-:W-:Y:S02]  /*b5f0*/  FMNMX.FTZ R4, R231, R3, !PT ;  /* 0x00000003e7047209 */ /* 0x000fe40007810000 */
[----:B------:R-:W-:Y:S01]  /*b600*/  FMNMX.FTZ R102, R102, R5, !PT ;  /* 0x0000000566667209 */ /* 0x000fe20007810000 */
[----:B------:R-:W1:Y:S01]  /*b610*/  SHFL.BFLY PT, R8, R0, 0x1, 0x1f ;  /* 0x0c201f0000087f89 */ /* 0x000e6200000e0000 */
[----:B------:R-:W-:Y:S02]  /*b620*/  FMNMX.FTZ R4, R230, R4, !PT ;  /* 0x00000004e6047209 */ /* 0x000fe40007810000 */
[----:B------:R-:W-:Y:S01]  /*b630*/  FMNMX.FTZ R3, R235, R2, !PT ;  /* 0x00000002eb037209 */ /* 0x000fe20007810000 */
[C---:B------:R-:W-:Y:S01]  /*b640*/  FMUL.FTZ R2, R102.reuse, c[0x0][0x23c] ;  /* 0x00008f0066027a20 */ /* 0x040fe20000410000 */
[----:B------:R-:W-:-:S02]  /*b650*/  FSETP.NEU.FTZ.AND P1, PT, R102, -INF , PT ;  /* 0xff8000006600780b */ /* 0x000fc40003f3d000 */
[----:B------:R-:W-:Y:S02]  /*b660*/  FMNMX.FTZ R4, R237, R4, !PT ;  /* 0x00000004ed047209 */ /* 0x000fe40007810000 */
[----:B------:R-:W-:Y:S02]  /*b670*/  FMNMX.FTZ R3, R232, R3, !PT ;  /* 0x00000003e8037209 */ /* 0x000fe40007810000 */
[----:B------:R-:W-:Y:S02]  /*b680*/  FSEL R2, R2, RZ, P1 ;  /* 0x000000ff02027208 */ /* 0x000fe40000800000 */
[----:B------:R-:W-:Y:S02]  /*b690*/  FMNMX.FTZ R4, R236, R4, !PT ;  /* 0x00000004ec047209 */ /* 0x000fe40007810000 */
[----:B------:R-:W-:Y:S01]  /*b6a0*/  FMNMX.FTZ R5, R234, R3, !PT ;  /* 0x00000003ea057209 */ /* 0x000fe20007810000 */
[--C-:B------:R-:W-:Y:S02]  /*b6b0*/  FFMA.FTZ R3, R6, c[0x0][0x23c], -R2.reuse ;  /* 0x00008f0006037a23 */ /* 0x100fe40000010802 */
[----:B------:R-:W1:Y:S01]  /*b6c0*/  SHFL.BFLY PT, R7, R4, 0x2, 0x1f ;  /* 0x0c401f0004077f89 */ /* 0x000e6200000e0000 */
[----:B------:R-:W-:Y:S01]  /*b6d0*/  FFMA.FTZ R6, R12, c[0x0][0x23c], -R2 ;  /* 0x00008f000c067a23 */ /* 0x000fe20000010802 */
[----:B------:R1:W-:Y:S01]  /*b6e0*/  MUFU.EX2 R56, R3 ;  /* 0x0000000300387308 */ /* 0x0003e20000000800 */
[----:B------:R-:W-:-:S07]  /*b6f0*/  FMNMX.FTZ R5, R233, R5, !PT ;  /* 0x00000005e9057209 */ /* 0x000fce0007810000 */
[----:B------:R1:W1:Y:S02]  /*b700*/  MUFU.EX2 R243, R6 ;  /* 0x0000000600f37308 */ /* 0x0002640000000800 */
[----:B-1----:R-:W-:Y:S01]  /*b710*/  FMNMX.FTZ R3, R0, R8, !PT ;  /* 0x0000000800037209 */ /* 0x002fe20007810000 */
[----:B------:R-:W-:-:S03]  /*b720*/  FFMA.FTZ R0, R18, c[0x0][0x23c], -R2 ;  /* 0x00008f0012007a23 */ /* 0x000fc60000010802 */
[C---:B------:R-:W-:Y:S01]  /*b730*/  FSETP.NEU.FTZ.AND P0, PT, R3.reuse, -INF , PT ;  /* 0xff8000000300780b */ /* 0x040fe20003f1d000 */
[----:B------:R-:W-:Y:S01]  /*b740*/  FMUL.FTZ R12, R3, c[0x0][0x23c] ;  /* 0x00008f00030c7a20 */ /* 0x000fe20000410000 */
[----:B------:R1:W-:Y:S01]  /*b750*/  MUFU.EX2 R244, R0 ;  /* 0x0000000000f47308 */ /* 0x0003e20000000800 */
[----:B------:R-:W1:Y:S03]  /*b760*/  SHFL.BFLY PT, R6, R5, 0x2, 0x1f ;  /* 0x0c401f0005067f89 */ /* 0x000e6600000e0000 */
[----:B------:R-:W-:Y:S01]  /*b770*/  FSEL R12, R12, RZ, P0 ;  /* 0x000000ff0c0c7208 */ /* 0x000fe20000000000 */
[----:B-1----:R-:W-:-:S04]  /*b780*/  FFMA.FTZ R0, R32, c[0x0][0x23c], -R2 ;  /* 0x00008f0020007a23 */ /* 0x002fc80000010802 */
[----:B------:R1:W-:Y:S02]  /*b790*/  MUFU.EX2 R67, R0 ;  /* 0x0000000000437308 */ /* 0x0003e40000000800 */
[----:B-1----:R-:W-:-:S06]  /*b7a0*/  FFMA.FTZ R0, R13, c[0x0][0x23c], -R12 ;  /* 0x00008f000d007a23 */ /* 0x002fcc000001080c */
[----:B------:R1:W-:Y:S02]  /*b7b0*/  MUFU.EX2 R55, R0 ;  /* 0x0000000000377308 */ /* 0x0003e40000000800 */
[----:B-1----:R-:W-:Y:S01]  /*b7c0*/  FMNMX.FTZ R0, R4, R7, !PT ;  /* 0x0000000704007209 */ /* 0x002fe20007810000 */
[--C-:B------:R-:W-:Y:S02]  /*b7d0*/  FFMA.FTZ R4, R19, c[0x0][0x23c], -R12.reuse ;  /* 0x00008f0013047a23 */ /* 0x100fe4000001080c */
[----:B------:R-:W-:Y:S03]  /*b7e0*/  LDSM.16.MT88.4 R16, [R220+0x9000] ;  /* 0x00900000dc10783b */ /* 0x000fe60000004200 */
[----:B------:R1:W-:Y:S01]  /*b7f0*/  MUFU.EX2 R35, R4 ;  /* 0x0000000400237308 */ /* 0x0003e20000000800 */
[----:B------:R-:W1:Y:S02]  /*b800*/  SHFL.BFLY PT, R9, R0, 0x1, 0x1f ;  /* 0x0c201f0000097f89 */ /* 0x000e6400000e0000 */
[----:B-1----:R-:W-:Y:S01]  /*b810*/  FMNMX.FTZ R4, R5, R6, !PT ;  /* 0x0000000605047209 */ /* 0x002fe20007810000 */
[----:B------:R-:W-:Y:S01]  /*b820*/  FFMA.FTZ R5, R24, c[0x0][0x23c], -R12 ;  /* 0x00008f0018057a23 */ /* 0x000fe2000001080c */
[----:B------:R-:W-:-:S03]  /*b830*/  FSEL R6, R102, RZ, P1 ;  /* 0x000000ff66067208 */ /* 0x000fc60000800000 */
[----:B------:R-:W1:Y:S01]  /*b840*/  SHFL.BFLY PT, R8, R4, 0x1, 0x1f ;  /* 0x0c201f0004087f89 */ /* 0x000e6200000e0000 */
[----:B------:R1:W-:Y:S01]  /*b850*/  MUFU.EX2 R242, R5 ;  /* 0x0000000500f27308 */ /* 0x0003e20000000800 */
[----:B------:R-:W-:Y:S01]  /*b860*/  FADD.FTZ R7, R248, -R6 ;  /* 0x80000006f8077221 */ /* 0x000fe20000010000 */
[----:B------:R-:W-:Y:S02]  /*b870*/  FSEL R6, R3, RZ, P0 ;  /* 0x000000ff03067208 */ /* 0x000fe40000000000 */
[----:B------:R-:W-:Y:S01]  /*b880*/  FMNMX.FTZ R104, R0, R9, !PT ;  /* 0x0000000900687209 */ /* 0x000fe20007810000 */
[----:B------:R-:W-:-:S03]  /*b890*/  FMUL.FTZ R7, R7, c[0x0][0x23c] ;  /* 0x00008f0007077a20 */ /* 0x000fc60000410000 */
[C---:B------:R-:W-:Y:S01]  /*b8a0*/  FSETP.NEU.FTZ.AND P1, PT, R104.reuse, -INF , PT ;  /* 0xff8000006800780b */ /* 0x040fe20003f3d000 */
[----:B------:R-:W-:Y:S01]  /*b8b0*/  FMUL.FTZ R0, R104, c[0x0][0x23c] ;  /* 0x00008f0068007a20 */ /* 0x000fe20000410000 */
[----:B------:R-:W1:Y:S04]  /*b8c0*/  MUFU.EX2 R62, R7 ;  /* 0x00000007003e7308 */ /* 0x000e680000000800 */
[----:B------:R-:W-:Y:S01]  /*b8d0*/  FSEL R14, R0, RZ, P1 ;  /* 0x000000ff000e7208 */ /* 0x000fe20000800000 */
[----:B-1----:R-:W-:Y:S02]  /*b8e0*/  FFMA.FTZ R5, R25, c[0x0][0x23c], -R12 ;  /* 0x00008f0019057a23 */ /* 0x002fe4000001080c */
[----:B------:R-:W1:Y:S02]  /*b8f0*/  LDSM.16.MT88.4 R24, [R220+0xa000] ;  /* 0x00a00000dc18783b */ /* 0x000e640000004200 */
[--C-:B------:R-:W-:Y:S01]  /*b900*/  FFMA.FTZ R0, R33, c[0x0][0x23c], -R14.reuse ;  /* 0x00008f0021007a23 */ /* 0x100fe2000001080e */
[----:B------:R2:W2:Y:S01]  /*b910*/  MUFU.EX2 R241, R5 ;  /* 0x0000000500f17308 */ /* 0x0004a20000000800 */
[--C-:B------:R-:W-:Y:S01]  /*b920*/  FFMA.FTZ R9, R36, c[0x0][0x23c], -R14.reuse ;  /* 0x00008f0024097a23 */ /* 0x100fe2000001080e */
[----:B------:R-:W-:Y:S01]  /*b930*/  FMNMX.FTZ R103, R4, R8, !PT ;  /* 0x0000000804677209 */ /* 0x000fe20007810000 */
[----:B------:R-:W-:Y:S01]  /*b940*/  FFMA.FTZ R8, R37, c[0x0][0x23c], -R14 ;  /* 0x00008f0025087a23 */ /* 0x000fe2000001080e */
[----:B------:R-:W-:Y:S01]  /*b950*/  F2FP.PACK_AB R4, R243, R56 ;  /* 0x00000038f304723e */ /* 0x000fe200000000ff */
[----:B------:R-:W-:Y:S01]  /*b960*/  FMUL.FTZ R120, R120, R62 ;  /* 0x0000003e78787220 */ /* 0x000fe20000410000 */
[----:B------:R-:W-:-:S02]  /*b970*/  FSETP.NEU.FTZ.AND P0, PT, R103, -INF , PT ;  /* 0xff8000006700780b */ /* 0x000fc40003f1d000 */
[----:B------:R3:W-:Y:S01]  /*b980*/  MUFU.EX2 R59, R0 ;  /* 0x00000000003b7308 */ /* 0x0007e20000000800 */
[-C--:B------:R-:W-:Y:S02]  /*b990*/  FMUL.FTZ R121, R121, R62.reuse ;  /* 0x0000003e79797220 */ /* 0x080fe40000410000 */
[-C--:B------:R-:W-:Y:S02]  /*b9a0*/  FMUL.FTZ R152, R152, R62.reuse ;  /* 0x0000003e98987220 */ /* 0x080fe40000410000 */
[-C--:B------:R-:W-:Y:S02]  /*b9b0*/  FMUL.FTZ R153, R153, R62.reuse ;  /* 0x0000003e99997220 */ /* 0x080fe40000410000 */
[----:B------:R-:W-:Y:S01]  /*b9c0*/  FMUL.FTZ R92, R92, R62 ;  /* 0x0000003e5c5c7220 */ /* 0x000fe20000410000 */
[----:B------:R4:W-:Y:S01]  /*b9d0*/  MUFU.EX2 R239, R9 ;  /* 0x0000000900ef7308 */ /* 0x0009e20000000800 */
[----:B--2---:R-:W-:Y:S01]  /*b9e0*/  FADD.FTZ R5, R227, -R6 ;  /* 0x80000006e3057221 */ /* 0x004fe20000010000 */
[----:B------:R-:W-:Y:S01]  /*b9f0*/  F2FP.PACK_AB R6, R67, R244 ;  /* 0x000000f44306723e */ /* 0x000fe200000000ff */
[----:B------:R-:W-:Y:S01]  /*ba00*/  FMUL.FTZ R93, R93, R62 ;  /* 0x0000003e5d5d7220 */ /* 0x000fe20000410000 */
[----:B------:R-:W-:Y:S01]  /*ba10*/  F2FP.PACK_AB R7, R241, R242 ;  /* 0x000000f2f107723e */ /* 0x000fe200000000ff */
[----:B------:R-:W-:-:S02]  /*ba20*/  FMUL.FTZ R5, R5, c[0x0][0x23c] ;  /* 0x00008f0005057a20 */ /* 0x000fc40000410000 */
[-C--:B------:R-:W-:Y:S01]  /*ba30*/  FMUL.FTZ R112, R112, R62.reuse ;  /* 0x0000003e70707220 */ /* 0x080fe20000410000 */
[----:B------:R2:W-:Y:S01]  /*ba40*/  MUFU.EX2 R240, R8 ;  /* 0x0000000800f07308 */ /* 0x0005e20000000800 */
[----:B---3--:R-:W-:Y:S02]  /*ba50*/  FMUL.FTZ R0, R103, c[0x0][0x23c] ;  /* 0x00008f0067007a20 */ /* 0x008fe40000410000 */
[-C--:B------:R-:W-:Y:S02]  /*ba60*/  FMUL.FTZ R113, R113, R62.reuse ;  /* 0x0000003e71717220 */ /* 0x080fe40000410000 */
[-C--:B------:R-:W-:Y:S01]  /*ba70*/  FMUL.FTZ R164, R164, R62.reuse ;  /* 0x0000003ea4a47220 */ /* 0x080fe20000410000 */
[----:B------:R-:W-:Y:S01]  /*ba80*/  FSEL R13, R0, RZ, P0 ;  /* 0x000000ff000d7208 */ /* 0x000fe20000000000 */
[----:B------:R-:W-:Y:S01]  /*ba90*/  FFMA.FTZ R0, R38, c[0x0][0x23c], -R14 ;  /* 0x00008f0026007a23 */ /* 0x000fe2000001080e */
[----:B------:R3:W1:Y:S01]  /*baa0*/  MUFU.EX2 R61, R5 ;  /* 0x00000005003d7308 */ /* 0x0006620000000800 */
[----:B------:R-:W5:Y:S01]  /*bab0*/  LDSM.16.MT88.4 R36, [R222+0xb000] ;  /* 0x00b00000de24783b */ /* 0x000f620000004200 */
[----:B------:R-:W-:-:S02]  /*bac0*/  FMUL.FTZ R165, R165, R62 ;  /* 0x0000003ea5a57220 */ /* 0x000fc40000410000 */
[--C-:B----4-:R-:W-:Y:S02]  /*bad0*/  FFMA.FTZ R9, R40, c[0x0][0x23c], -R13.reuse ;  /* 0x00008f0028097a23 */ /* 0x110fe4000001080d */
[-C--:B------:R-:W-:Y:S02]  /*bae0*/  FMUL.FTZ R168, R168, R62.reuse ;  /* 0x0000003ea8a87220 */ /* 0x080fe40000410000 */
[----:B------:R4:W-:Y:S01]  /*baf0*/  MUFU.EX2 R238, R0 ;  /* 0x0000000000ee7308 */ /* 0x0009e20000000800 */
[----:B--2---:R-:W-:Y:S02]  /*bb00*/  FFMA.FTZ R8, R41, c[0x0][0x23c], -R13 ;  /* 0x00008f0029087a23 */ /* 0x004fe4000001080d */
[-C--:B------:R-:W-:Y:S02]  /*bb10*/  FMUL.FTZ R169, R169, R62.reuse ;  /* 0x0000003ea9a97220 */ /* 0x080fe40000410000 */
[-C--:B------:R-:W-:Y:S02]  /*bb20*/  FMUL.FTZ R132, R132, R62.reuse ;  /* 0x0000003e84847220 */ /* 0x080fe40000410000 */
[----:B------:R-:W-:Y:S01]  /*bb30*/  FMUL.FTZ R133, R133, R62 ;  /* 0x0000003e85857220 */ /* 0x000fe20000410000 */
[----:B------:R2:W-:Y:S01]  /*bb40*/  MUFU.EX2 R54, R9 ;  /* 0x0000000900367308 */ /* 0x0005e20000000800 */
[----:B---3--:R-:W-:Y:S01]  /*bb50*/  F2FP.PACK_AB R5, R35, R55 ;  /* 0x000000372305723e */ /* 0x008fe200000000ff */
[----:B-1----:R-:W-:-:S02]  /*bb60*/  FMUL.FTZ R122, R122, R61 ;  /* 0x0000003d7a7a7220 */ /* 0x002fc40000410000 */
[-C--:B------:R-:W-:Y:S02]  /*bb70*/  FMUL.FTZ R123, R123, R61.reuse ;  /* 0x0000003d7b7b7220 */ /* 0x080fe40000410000 */
[-C--:B------:R-:W-:Y:S01]  /*bb80*/  FMUL.FTZ R154, R154, R61.reuse ;  /* 0x0000003d9a9a7220 */ /* 0x080fe20000410000 */
[----:B----4-:R-:W-:Y:S01]  /*bb90*/  FSEL R0, R104, RZ, P1 ;  /* 0x000000ff68007208 */ /* 0x010fe20000800000 */
[----:B------:R1:W3:Y:S01]  /*bba0*/  MUFU.EX2 R246, R8 ;  /* 0x0000000800f67308 */ /* 0x0002e20000000800 */
[-C--:B------:R-:W-:Y:S02]  /*bbb0*/  FMUL.FTZ R155, R155, R61.reuse ;  /* 0x0000003d9b9b7220 */ /* 0x080fe40000410000 */
[C---:B------:R-:W-:Y:S01]  /*bbc0*/  HMMA.16816.F32 R188, R4.reuse, R18, R120 ;  /* 0x0000001204bc723c */ /* 0x040fe20000001878 */
[-C--:B------:R-:W-:Y:S02]  /*bbd0*/  FMUL.FTZ R94, R94, R61.reuse ;  /* 0x0000003d5e5e7220 */ /* 0x080fe40000410000 */
[----:B------:R-:W-:Y:S01]  /*bbe0*/  FADD.FTZ R10, R249, -R0 ;  /* 0x80000000f90a7221 */ /* 0x000fe20000010000 */
[----:B------:R-:W-:Y:S01]  /*bbf0*/  FSEL R0, R103, RZ, P0 ;  /* 0x000000ff67007208 */ /* 0x000fe20000000000 */
[----:B--2---:R-:W-:Y:S01]  /*bc00*/  FFMA.FTZ R9, R43, c[0x0][0x23c], -R13 ;  /* 0x00008f002b097a23 */ /* 0x004fe2000001080d */
[----:B------:R-:W-:Y:S01]  /*bc10*/  ISETP.GE.AND P0, PT, R251, 0x4, PT ;  /* 0x00000004fb00780c */ /* 0x000fe20003f06270 */
[----:B------:R-:W-:Y:S01]  /*bc20*/  FMUL.FTZ R10, R10, c[0x0][0x23c] ;  /* 0x00008f000a0a7a20 */ /* 0x000fe20000410000 */
[----:B------:R-:W-:Y:S01]  /*bc30*/  HMMA.16816.F32 R120, R4, R26, R152 ;  /* 0x0000001a0478723c */ /* 0x000fe20000001898 */
[----:B------:R-:W-:Y:S01]  /*bc40*/  FADD.FTZ R0, R250, -R0 ;  /* 0x80000000fa007221 */ /* 0x000fe20000010000 */
[----:B------:R-:W2:Y:S01]  /*bc50*/  MUFU.EX2 R245, R9 ;  /* 0x0000000900f57308 */ /* 0x000ea20000000800 */
[----:B------:R-:W-:-:S02]  /*bc60*/  FMUL.FTZ R95, R95, R61 ;  /* 0x0000003d5f5f7220 */ /* 0x000fc40000410000 */
[----:B------:R-:W-:Y:S02]  /*bc70*/  FMUL.FTZ R0, R0, c[0x0][0x23c] ;  /* 0x00008f0000007a20 */ /* 0x000fe40000410000 */
[----:B-1----:R-:W-:Y:S02]  /*bc80*/  FFMA.FTZ R8, R42, c[0x0][0x23c], -R13 ;  /* 0x00008f002a087a23 */ /* 0x002fe4000001080d */
[-C--:B------:R-:W-:Y:S01]  /*bc90*/  FMUL.FTZ R114, R114, R61.reuse ;  /* 0x0000003d72727220 */ /* 0x080fe20000410000 */
[----:B------:R-:W1:Y:S01]  /*bca0*/  MUFU.EX2 R60, R10 ;  /* 0x0000000a003c7308 */ /* 0x000e620000000800 */
[-C--:B------:R-:W-:Y:S01]  /*bcb0*/  FMUL.FTZ R115, R115, R61.reuse ;  /* 0x0000003d73737220 */ /* 0x080fe20000410000 */
[----:B-----5:R-:W-:Y:S01]  /*bcc0*/  HMMA.16816.F32 R152, R4, R38, R92 ;  /* 0x000000260498723c */ /* 0x020fe2000000185c */
[-C--:B------:R-:W-:Y:S02]  /*bcd0*/  FMUL.FTZ R166, R166, R61.reuse ;  /* 0x0000003da6a67220 */ /* 0x080fe40000410000 */
[----:B------:R-:W-:-:S02]  /*bce0*/  FMUL.FTZ R167, R167, R61 ;  /* 0x0000003da7a77220 */ /* 0x000fc40000410000 */
[-C--:B------:R-:W-:Y:S01]  /*bcf0*/  FMUL.FTZ R170, R170, R61.reuse ;  /* 0x0000003daaaa7220 */ /* 0x080fe20000410000 */
[----:B------:R-:W-:Y:S01]  /*bd00*/  MUFU.EX2 R66, R8 ;  /* 0x0000000800427308 */ /* 0x000fe20000000800 */
[-C--:B------:R-:W-:Y:S01]  /*bd10*/  FMUL.FTZ R171, R171, R61.reuse ;  /* 0x0000003dabab7220 */ /* 0x080fe20000410000 */
[----:B---3--:R-:W-:Y:S01]  /*bd20*/  MOV R94, R246 ;  /* 0x000000f6005e7202 */ /* 0x008fe20000000f00 */
[----:B------:R-:W-:Y:S01]  /*bd30*/  FMUL.FTZ R134, R134, R61 ;  /* 0x0000003d86867220 */ /* 0x000fe20000410000 */
[----:B--2---:R-:W-:Y:S01]  /*bd40*/  MOV R95, R245 ;  /* 0x000000f5005f7202 */ /* 0x004fe20000000f00 */
[----:B------:R-:W-:Y:S01]  /*bd50*/  FMUL.FTZ R135, R135, R61 ;  /* 0x0000003d87877220 */ /* 0x000fe20000410000 */
[C---:B------:R-:W-:Y:S01]  /*bd60*/  HMMA.16816.F32 R192, R4.reuse, R16, R112 ;  /* 0x0000001004c0723c */ /* 0x040fe20000001870 */
[-C--:B------:R-:W-:Y:S01]  /*bd70*/  FMUL.FTZ R136, R136, R62.reuse ;  /* 0x0000003e88887220 */ /* 0x080fe20000410000 */
[----:B------:R2:W3:Y:S01]  /*bd80*/  MUFU.EX2 R15, R0 ;  /* 0x00000000000f7308 */ /* 0x0004e20000000800 */
[----:B------:R-:W-:Y:S01]  /*bd90*/  FMUL.FTZ R137, R137, R62 ;  /* 0x0000003e89897220 */ /* 0x000fe20000410000 */
[----:B------:R-:W-:Y:S01]  /*bda0*/  MOV R92, R67 ;  /* 0x00000043005c7202 */ /* 0x000fe20000000f00 */
[-C--:B------:R-:W-:Y:S01]  /*bdb0*/  FMUL.FTZ R138, R138, R61.reuse ;  /* 0x0000003d8a8a7220 */ /* 0x080fe20000410000 */
[----:B------:R-:W-:Y:S01]  /*bdc0*/  MOV R93, R244 ;  /* 0x000000f4005d7202 */ /* 0x000fe20000000f00 */
[----:B------:R-:W-:Y:S01]  /*bdd0*/  FMUL.FTZ R139, R139, R61 ;  /* 0x0000003d8b8b7220 */ /* 0x000fe20000410000 */
[----:B------:R-:W-:Y:S01]  /*bde0*/  HMMA.16816.F32 R176, R4, R44, R164 ;  /* 0x0000002c04b0723c */ /* 0x000fe200000018a4 */
[----:B------:R-:W-:-:S02]  /*bdf0*/  FMUL.FTZ R148, R148, R62 ;  /* 0x0000003e94947220 */ /* 0x000fc40000410000 */
[-C--:B------:R-:W-:Y:S02]  /*be00*/  FMUL.FTZ R149, R149, R62.reuse ;  /* 0x0000003e95957220 */ /* 0x080fe40000410000 */
[-C--:B------:R-:W-:Y:S02]  /*be10*/  FMUL.FTZ R150, R150, R61.reuse ;  /* 0x0000003d96967220 */ /* 0x080fe40000410000 */
[----:B------:R-:W-:Y:S01]  /*be20*/  FMUL.FTZ R151, R151, R61 ;  /* 0x0000003d97977220 */ /* 0x000fe20000410000 */
[----:B------:R-:W-:Y:S01]  /*be30*/  HMMA.16816.F32 R112, R4, R46, R168 ;  /* 0x0000002e0470723c */ /* 0x000fe200000018a8 */
[-C--:B------:R-:W-:Y:S02]  /*be40*/  FMUL.FTZ R72, R72, R62.reuse ;  /* 0x0000003e48487220 */ /* 0x080fe40000410000 */
[----:B--2---:R-:W-:Y:S02]  /*be50*/  FFMA.FTZ R0, R29, c[0x0][0x23c], -R2 ;  /* 0x00008f001d007a23 */ /* 0x004fe40000010802 */
[----:B------:R-:W-:-:S02]  /*be60*/  FMUL.FTZ R73, R73, R62 ;  /* 0x0000003e49497220 */ /* 0x000fc40000410000 */
[----:B------:R2:W4:Y:S01]  /*be70*/  MUFU.EX2 R9, R0 ;  /* 0x0000000000097308 */ /* 0x0005220000000800 */
        /* <DEDUP_REMOVED lines=12> */
[----:B------:R-:W-:Y:S02]  /*bf40*/  FMUL.FTZ R91, R91, R61 ;  /* 0x0000003d5b5b7220 */ /* 0x000fe40000410000 */
[----:B--2---:R-:W-:Y:S02]  /*bf50*/  FFMA.FTZ R0, R28, c[0x0][0x23c], -R2 ;  /* 0x00008f001c007a23 */ /* 0x004fe40000010802 */
[----:B-1----:R-:W-:-:S02]  /*bf60*/  FMUL.FTZ R116, R116, R60 ;  /* 0x0000003c74747220 */ /* 0x002fc40000410000 */
[----:B------:R1:W2:Y:S01]  /*bf70*/  MUFU.EX2 R249, R0 ;  /* 0x0000000000f97308 */ /* 0x0002a20000000800 */
[C---:B------:R-:W-:Y:S01]  /*bf80*/  HMMA.16816.F32 R108, R4.reuse, R48, R72 ;  /* 0x00000030046c723c */ /* 0x040fe20000001848 */
[-C--:B------:R-:W-:Y:S02]  /*bf90*/  FMUL.FTZ R117, R117, R60.reuse ;  /* 0x0000003c75757220 */ /* 0x080fe40000410000 */
[-C--:B---3--:R-:W-:Y:S02]  /*bfa0*/  FMUL.FTZ R118, R118, R15.reuse ;  /* 0x0000000f76767220 */ /* 0x088fe40000410000 */
[----:B------:R-:W-:Y:S02]  /*bfb0*/  FMUL.FTZ R119, R119, R15 ;  /* 0x0000000f77777220 */ /* 0x000fe40000410000 */
[-C--:B------:R-:W-:Y:S01]  /*bfc0*/  FMUL.FTZ R156, R156, R60.reuse ;  /* 0x0000003c9c9c7220 */ /* 0x080fe20000410000 */
[----:B------:R-:W-:Y:S01]  /*bfd0*/  HMMA.16816.F32 R168, R4, R50, R76 ;  /* 0x0000003204a8723c */ /* 0x000fe2000000184c */
[----:B------:R-:W-:-:S02]  /*bfe0*/  FMUL.FTZ R157, R157, R60 ;  /* 0x0000003c9d9d7220 */ /* 0x000fc40000410000 */
[-C--:B------:R-:W-:Y:S02]  /*bff0*/  FMUL.FTZ R158, R158, R15.reuse ;  /* 0x0000000f9e9e7220 */ /* 0x080fe40000410000 */
[-C--:B------:R-:W-:Y:S02]  /*c000*/  FMUL.FTZ R159, R159, R15.reuse ;  /* 0x0000000f9f9f7220 */ /* 0x080fe40000410000 */
[----:B-1----:R-:W-:Y:S01]  /*c010*/  FFMA.FTZ R0, R31, c[0x0][0x23c], -R2 ;  /* 0x00008f001f007a23 */ /* 0x002fe20000010802 */
[----:B------:R-:W-:Y:S01]  /*c020*/  HMMA.16816.F32 R164, R4, R36, R88 ;  /* 0x0000002404a4723c */ /* 0x000fe20000001858 */
[-C--:B------:R-:W-:Y:S02]  /*c030*/  FMUL.FTZ R160, R160, R60.reuse ;  /* 0x0000003ca0a07220 */ /* 0x080fe40000410000 */
[----:B------:R1:W-:Y:S01]  /*c040*/  MUFU.EX2 R248, R0 ;  /* 0x0000000000f87308 */ /* 0x0003e20000000800 */
[----:B------:R-:W-:Y:S02]  /*c050*/  FMUL.FTZ R161, R161, R60 ;  /* 0x0000003ca1a17220 */ /* 0x000fe40000410000 */
        /* <DEDUP_REMOVED lines=10> */
[----:B------:R-:W-:Y:S02]  /*c100*/  FFMA.FTZ R8, R30, c[0x0][0x23c], -R2 ;  /* 0x00008f001e087a23 */ /* 0x000fe40000010802 */
[----:B-1----:R-:W-:Y:S01]  /*c110*/  FFMA.FTZ R0, R11, c[0x0][0x23c], -R12 ;  /* 0x00008f000b007a23 */ /* 0x002fe2000001080c */
[C---:B------:R-:W-:Y:S01]  /*c120*/  HMMA.16816.F32 R88, R4.reuse, R16, R116 ;  /* 0x000000100458723c */ /* 0x040fe20000001874 */
[----:B------:R1:W-:Y:S01]  /*c130*/  MUFU.EX2 R250, R8 ;  /* 0x0000000800fa7308 */ /* 0x0003e20000000800 */
[-C--:B------:R-:W-:Y:S01]  /*c140*/  FMUL.FTZ R68, R68, R60.reuse ;  /* 0x0000003c44447220 */ /* 0x080fe20000410000 */
[----:B------:R-:W-:Y:S01]  /*c150*/  LDSM.16.MT88.4 R28, [R222+0xb400] ;  /* 0x00b40000de1c783b */ /* 0x000fe20000004200 */
[----:B------:R-:W-:Y:S02]  /*c160*/  FMUL.FTZ R69, R69, R60 ;  /* 0x0000003c45457220 */ /* 0x000fe40000410000 */
[-C--:B------:R-:W-:Y:S01]  /*c170*/  FMUL.FTZ R70, R70, R15.reuse ;  /* 0x0000000f46467220 */ /* 0x080fe20000410000 */
[----:B------:R-:W-:Y:S01]  /*c180*/  MOV R119, R66 ;  /* 0x0000004200777202 */ /* 0x000fe20000000f00 */
[----:B------:R-:W-:Y:S01]  /*c190*/  FMUL.FTZ R71, R71, R15 ;  /* 0x0000000f47477220 */ /* 0x000fe20000410000 */
[----:B------:R3:W-:Y:S01]  /*c1a0*/  MUFU.EX2 R245, R0 ;  /* 0x0000000000f57308 */ /* 0x0007e20000000800 */
[----:B------:R-:W-:Y:S01]  /*c1b0*/  MOV R118, R65 ;  /* 0x0000004100767202 */ /* 0x000fe20000000f00 */
[----:B------:R-:W-:Y:S01]  /*c1c0*/  FMUL.FTZ R84, R84, R60 ;  /* 0x0000003c54547220 */ /* 0x000fe20000410000 */
[----:B------:R-:W-:Y:S01]  /*c1d0*/  MOV R117, R64 ;  /* 0x0000004000757202 */ /* 0x000fe20000000f00 */
[----:B------:R-:W-:Y:S01]  /*c1e0*/  FMUL.FTZ R85, R85, R60 ;  /* 0x0000003c55557220 */ /* 0x000fe20000410000 */
[----:B------:R-:W-:Y:S01]  /*c1f0*/  HMMA.16816.F32 R64, R4, R26, R156 ;  /* 0x0000001a0440723c */ /* 0x000fe2000000189c */
[----:B------:R-:W-:Y:S01]  /*c200*/  MOV R116, R59 ;  /* 0x0000003b00747202 */ /* 0x000fe20000000f00 */
[----:B------:R-:W-:-:S02]  /*c210*/  FMUL.FTZ R86, R86, R15 ;  /* 0x0000000f56567220 */ /* 0x000fc40000410000 */
[--C-:B-1----:R-:W-:Y:S02]  /*c220*/  FFMA.FTZ R8, R34, c[0x0][0x23c], -R12.reuse ;  /* 0x00008f0022087a23 */ /* 0x102fe4000001080c */
[----:B------:R-:W-:Y:S01]  /*c230*/  FMUL.FTZ R87, R87, R15 ;  /* 0x0000000f57577220 */ /* 0x000fe20000410000 */
[----:B------:R-:W-:Y:S01]  /*c240*/  MOV R159, R58 ;  /* 0x0000003a009f7202 */ /* 0x000fe20000000f00 */
[----:B------:R-:W1:Y:S01]  /*c250*/  MUFU.EX2 R247, R8 ;  /* 0x0000000800f77308 */ /* 0x000e620000000800 */
[----:B------:R-:W-:Y:S01]  /*c260*/  MOV R158, R57 ;  /* 0x00000039009e7202 */ /* 0x000fe20000000f00 */
[----:B------:R-:W-:Y:S01]  /*c270*/  FMUL.FTZ R124, R124, R60 ;  /* 0x0000003c7c7c7220 */ /* 0x000fe20000410000 */
[----:B------:R-:W-:Y:S01]  /*c280*/  MOV R156, R56 ;  /* 0x00000038009c7202 */ /* 0x000fe20000000f00 */
[----:B---3--:R-:W-:Y:S01]  /*c290*/  FFMA.FTZ R0, R52, c[0x0][0x23c], -R12 ;  /* 0x00008f0034007a23 */ /* 0x008fe2000001080c */
[----:B------:R-:W-:Y:S01]  /*c2a0*/  HMMA.16816.F32 R56, R4, R44, R160 ;  /* 0x0000002c0438723c */ /* 0x000fe200000018a0 */
[----:B------:R-:W-:Y:S01]  /*c2b0*/  FMUL.FTZ R125, R125, R60 ;  /* 0x0000003c7d7d7220 */ /* 0x000fe20000410000 */
[----:B------:R-:W-:Y:S01]  /*c2c0*/  MOV R157, R54 ;  /* 0x00000036009d7202 */ /* 0x000fe20000000f00 */
[----:B------:R3:W-:Y:S01]  /*c2d0*/  MUFU.EX2 R246, R0 ;  /* 0x0000000000f67308 */ /* 0x0007e20000000800 */
[----:B------:R-:W-:-:S02]  /*c2e0*/  FMUL.FTZ R126, R126, R15 ;  /* 0x0000000f7e7e7220 */ /* 0x000fc40000410000 */
[----:B------:R-:W-:Y:S01]  /*c2f0*/  FMUL.FTZ R127, R127, R15 ;  /* 0x0000000f7f7f7220 */ /* 0x000fe20000410000 */
[----:B------:R-:W-:Y:S01]  /*c300*/  MOV R162, R242 ;  /* 0x000000f200a27202 */ /* 0x000fe20000000f00 */
[C---:B------:R-:W-:Y:S01]  /*c310*/  HMMA.16816.F32 R44, R4.reuse, R46, R172 ;  /* 0x0000002e042c723c */ /* 0x040fe200000018ac */
[----:B------:R-:W-:Y:S01]  /*c320*/  MOV R160, R241 ;  /* 0x000000f100a07202 */ /* 0x000fe20000000f00 */
[-C--:B------:R-:W-:Y:S01]  /*c330*/  FMUL.FTZ R128, R128, R60.reuse ;  /* 0x0000003c80807220 */ /* 0x080fe20000410000 */
[----:B------:R-:W-:Y:S01]  /*c340*/  MOV R161, R55 ;  /* 0x0000003700a17202 */ /* 0x000fe20000000f00 */
[----:B------:R-:W-:Y:S01]  /*c350*/  FMUL.FTZ R129, R129, R60 ;  /* 0x0000003c81817220 */ /* 0x000fe20000410000 */
[----:B------:R-:W-:Y:S01]  /*c360*/  MOV R163, R243 ;  /* 0x000000f300a37202 */ /* 0x000fe20000000f00 */
[----:B------:R-:W-:Y:S01]  /*c370*/  FMUL.FTZ R130, R130, R15 ;  /* 0x0000000f82827220 */ /* 0x000fe20000410000 */
[----:B------:R-:W-:Y:S01]  /*c380*/  MOV R172, R35 ;  /* 0x0000002300ac7202 */ /* 0x000fe20000000f00 */
[----:B------:R-:W-:Y:S01]  /*c390*/  FMUL.FTZ R131, R131, R15 ;  /* 0x0000000f83837220 */ /* 0x000fe20000410000 */
[----:B------:R-:W5:Y:S01]  /*c3a0*/  LDSM.16.MT88.4 R32, [R220+0x9400] ;  /* 0x00940000dc20783b */ /* 0x000f620000004200 */
[----:B------:R-:W-:Y:S01]  /*c3b0*/  MOV R174, R240 ;  /* 0x000000f000ae7202 */ /* 0x000fe20000000f00 */
[----:B---3--:R-:W-:Y:S01]  /*c3c0*/  FFMA.FTZ R0, R53, c[0x0][0x23c], -R12 ;  /* 0x00008f0035007a23 */ /* 0x008fe2000001080c */
[----:B------:R-:W-:Y:S01]  /*c3d0*/  MOV R175, R239 ;  /* 0x000000ef00af7202 */ /* 0x000fe20000000f00 */
[----:B------:R-:W-:Y:S01]  /*c3e0*/  FMUL.FTZ R140, R140, R60 ;  /* 0x0000003c8c8c7220 */ /* 0x000fe20000410000 */
[----:B------:R-:W-:Y:S01]  /*c3f0*/  MOV R173, R238 ;  /* 0x000000ee00ad7202 */ /* 0x000fe20000000f00 */
[----:B------:R3:W1:Y:S01]  /*c400*/  MUFU.EX2 R244, R0 ;  /* 0x0000000000f47308 */ /* 0x0006620000000800 */
[----:B------:R-:W-:Y:S01]  /*c410*/  FMUL.FTZ R141, R141, R60 ;  /* 0x0000003c8d8d7220 */ /* 0x000fe20000410000 */
[----:B------:R-:W-:Y:S01]  /*c420*/  HMMA.16816.F32 R40, R4, R48, R68 ;  /* 0x000000300428723c */ /* 0x000fe20000001844 */
[----:B------:R-:W-:-:S02]  /*c430*/  FMUL.FTZ R142, R142, R15 ;  /* 0x0000000f8e8e7220 */ /* 0x000fc40000410000 */
[----:B------:R-:W-:Y:S02]  /*c440*/  FMUL.FTZ R143, R143, R15 ;  /* 0x0000000f8f8f7220 */ /* 0x000fe40000410000 */
[-C--:B------:R-:W-:Y:S02]  /*c450*/  FMUL.FTZ R144, R144, R60.reuse ;  /* 0x0000003c90907220 */ /* 0x080fe40000410000 */
[----:B------:R-:W-:Y:S01]  /*c460*/  FMUL.FTZ R145, R145, R60 ;  /* 0x0000003c91917220 */ /* 0x000fe20000410000 */
[----:B----4-:R-:W-:Y:S01]  /*c470*/  MOV R71, R9 ;  /* 0x0000000900477202 */ /* 0x010fe20000000f00 */
[-C--:B------:R-:W-:Y:S01]  /*c480*/  FMUL.FTZ R146, R146, R15.reuse ;  /* 0x0000000f92927220 */ /* 0x080fe20000410000 */
[C---:B------:R-:W-:Y:S01]  /*c490*/  HMMA.16816.F32 R52, R4.reuse, R36, R84 ;  /* 0x000000240434723c */ /* 0x040fe20000001854 */
[----:B------:R-:W-:Y:S01]  /*c4a0*/  FMUL.FTZ R147, R147, R15 ;  /* 0x0000000f93937220 */ /* 0x000fe20000410000 */
[----:B------:R-:W-:Y:S01]  /*c4b0*/  MOV R70, R160 ;  /* 0x000000a000467202 */ /* 0x000fe20000000f00 */
[----:B------:R-:W-:Y:S01]  /*c4c0*/  FMUL.FTZ R80, R80, R60 ;  /* 0x0000003c50507220 */ /* 0x000fe20000410000 */
[----:B------:R-:W-:Y:S01]  /*c4d0*/  MOV R160, R118 ;  /* 0x0000007600a07202 */ /* 0x000fe20000000f00 */
[----:B---3--:R-:W-:Y:S01]  /*c4e0*/  FFMA.FTZ R0, R101, c[0x0][0x23c], -R14 ;  /* 0x00008f0065007a23 */ /* 0x008fe2000001080e */
[----:B------:R-:W-:Y:S01]  /*c4f0*/  MOV R101, R95 ;  /* 0x0000005f00657202 */ /* 0x000fe20000000f00 */
[----:B------:R-:W-:Y:S01]  /*c500*/  FMUL.FTZ R81, R81, R60 ;  /* 0x0000003c51517220 */ /* 0x000fe20000410000 */
[----:B------:R-:W-:Y:S01]  /*c510*/  HMMA.16816.F32 R148, R4, R18, R124 ;  /* 0x000000120494723c */ /* 0x000fe2000000187c */
[----:B------:R3:W-:Y:S01]  /*c520*/  MUFU.EX2 R242, R0 ;  /* 0x0000000000f27308 */ /* 0x0007e20000000800 */
[-C--:B------:R-:W-:Y:S01]  /*c530*/  FMUL.FTZ R82, R82, R15.reuse ;  /* 0x0000000f52527220 */ /* 0x080fe20000410000 */
[----:B------:R-:W-:Y:S01]  /*c540*/  LDSM.16.MT88.4 R16, [R220+0xb400] ;  /* 0x00b40000dc10783b */ /* 0x000fe20000004200 */
[----:B------:R-:W-:-:S02]  /*c550*/  FMUL.FTZ R83, R83, R15 ;  /* 0x0000000f53537220 */ /* 0x000fc40000410000 */
[-C--:B------:R-:W-:Y:S02]  /*c560*/  FMUL.FTZ R96, R96, R60.reuse ;  /* 0x0000003c60607220 */ /* 0x080fe40000410000 */
[----:B------:R-:W-:Y:S01]  /*c570*/  FMUL.FTZ R97, R97, R60 ;  /* 0x0000003c61617220 */ /* 0x000fe20000410000 */
[C---:B------:R-:W-:Y:S01]  /*c580*/  HMMA.16816.F32 R76, R4.reuse, R20, R128 ;  /* 0x00000014044c723c */ /* 0x040fe20000001880 */
[-C--:B------:R-:W-:Y:S02]  /*c590*/  FMUL.FTZ R98, R98, R15.reuse ;  /* 0x0000000f62627220 */ /* 0x080fe40000410000 */
[----:B------:R-:W-:Y:S02]  /*c5a0*/  FMUL.FTZ R99, R99, R15 ;  /* 0x0000000f63637220 */ /* 0x000fe40000410000 */
[--C-:B------:R-:W-:Y:S01]  /*c5b0*/  FFMA.FTZ R8, R100, c[0x0][0x23c], -R14.reuse ;  /* 0x00008f0064087a23 */ /* 0x100fe2000001080e */
[----:B------:R-:W-:Y:S01]  /*c5c0*/  MOV R100, R174 ;  /* 0x000000ae00647202 */ /* 0x000fe20000000f00 */
[----:B---3--:R-:W-:Y:S01]  /*c5d0*/  FFMA.FTZ R0, R106, c[0x0][0x23c], -R14 ;  /* 0x00008f006a007a23 */ /* 0x008fe2000001080e */
[----:B------:R-:W-:Y:S01]  /*c5e0*/  HMMA.16816.F32 R72, R4, R22, R140 ;  /* 0x000000160448723c */ /* 0x000fe2000000188c */
[----:B------:R3:W4:Y:S01]  /*c5f0*/  MUFU.EX2 R243, R8 ;  /* 0x0000000800f37308 */ /* 0x0007220000000800 */
[----:B------:R-:W-:Y:S01]  /*c600*/  LDSM.16.MT88.4 R20, [R220+0xa400] ;  /* 0x00a40000dc14783b */ /* 0x000fe20000004200 */
[----:B------:R-:W-:-:S02]  /*c610*/  MOV R106, R93 ;  /* 0x0000005d006a7202 */ /* 0x000fc40000000f00 */
[----:B------:R-:W-:-:S03]  /*c620*/  MOV R174, R94 ;  /* 0x0000005e00ae7202 */ /* 0x000fc60000000f00 */
[C---:B------:R-:W-:Y:S01]  /*c630*/  HMMA.16816.F32 R144, R4.reuse, R24, R144 ;  /* 0x000000180490723c */ /* 0x040fe20000001890 */
[----:B------:R1:W-:Y:S01]  /*c640*/  MUFU.EX2 R241, R0 ;  /* 0x0000000000f17308 */ /* 0x0003e20000000800 */
[----:B------:R-:W4:Y:S06]  /*c650*/  LDSM.16.MT88.4 R24, [R222+0x9400] ;  /* 0x00940000de18783b */ /* 0x000f2c0000004200 */
[C---:B------:R-:W-:Y:S01]  /*c660*/  HMMA.16816.F32 R48, R4.reuse, R50, R80 ;  /* 0x000000320430723c */ /* 0x040fe20000001850 */
[----:B---3--:R-:W3:Y:S07]  /*c670*/  LDSM.16.MT88.4 R8, [R222+0xa400] ;  /* 0x00a40000de08783b */ /* 0x008eee0000004200 */
[----:B------:R-:W-:Y:S01]  /*c680*/  HMMA.16816.F32 R36, R4, R38, R96 ;  /* 0x000000260424723c */ /* 0x000fe20000001860 */
[----:B-1----:R-:W-:-:S04]  /*c690*/  FFMA.FTZ R0, R63, c[0x0][0x23c], -R14 ;  /* 0x00008f003f007a23 */ /* 0x002fc8000001080e */
[----:B------:R1:W-:Y:S02]  /*c6a0*/  MUFU.EX2 R240, R0 ;  /* 0x0000000000f07308 */ /* 0x0003e40000000800 */
[----:B--2---:R-:W-:Y:S02]  /*c6b0*/  F2FP.PACK_AB R4, R249, R71 ;  /* 0x00000047f904723e */ /* 0x004fe400000000ff */
[----:B------:R-:W-:Y:S02]  /*c6c0*/  F2FP.PACK_AB R5, R245, R247 ;  /* 0x000000f7f505723e */ /* 0x000fe400000000ff */
[----:B------:R-:W-:Y:S02]  /*c6d0*/  F2FP.PACK_AB R6, R248, R250 ;  /* 0x000000faf806723e */ /* 0x000fe400000000ff */
[----:B------:R-:W-:-:S07]  /*c6e0*/  F2FP.PACK_AB R7, R244, R246 ;  /* 0x000000f6f407723e */ /* 0x000fce00000000ff */
[----:B-----5:R-:W-:Y:S01]  /*c6f0*/  HMMA.16816.F32 R140, R4, R32, R192 ;  /* 0x00000020048c723c */ /* 0x020fe200000018c0 */
[----:B-1----:R-:W-:-:S04]  /*c700*/  FFMA.FTZ R0, R105, c[0x0][0x23c], -R13 ;  /* 0x00008f0069007a23 */ /* 0x002fc8000001080d */
[----:B------:R1:W-:Y:S02]  /*c710*/  MUFU.EX2 R239, R0 ;  /* 0x0000000000ef7308 */ /* 0x0003e40000000800 */
[----:B------:R-:W-:Y:S01]  /*c720*/  MOV R194, R92 ;  /* 0x0000005c00c27202 */ /* 0x000fe20000000f00 */
[C---:B------:R-:W-:Y:S01]  /*c730*/  HMMA.16816.F32 R136, R4.reuse, R34, R188 ;  /* 0x000000220488723c */ /* 0x040fe200000018bc */
[----:B------:R-:W-:Y:S02]  /*c740*/  MOV R193, R119 ;  /* 0x0000007700c17202 */ /* 0x000fe40000000f00 */
[----:B------:R-:W-:Y:S02]  /*c750*/  MOV R192, R173 ;  /* 0x000000ad00c07202 */ /* 0x000fe40000000f00 */
[----:B------:R-:W-:Y:S02]  /*c760*/  MOV R173, R163 ;  /* 0x000000a300ad7202 */ /* 0x000fe40000000f00 */
[----:B------:R-:W-:Y:S01]  /*c770*/  MOV R163, R156 ;  /* 0x0000009c00a37202 */ /* 0x000fe20000000f00 */
[----:B----4-:R-:W-:Y:S01]  /*c780*/  HMMA.16816.F32 R128, R4, R26, R184 ;  /* 0x0000001a0480723c */ /* 0x010fe200000018b8 */
[----:B------:R-:W-:Y:S01]  /*c790*/  MOV R156, R117 ;  /* 0x00000075009c7202 */ /* 0x000fe20000000f00 */
[----:B-1----:R-:W-:-:S06]  /*c7a0*/  FFMA.FTZ R0, R107, c[0x0][0x23c], -R13 ;  /* 0x00008f006b007a23 */ /* 0x002fcc000001080d */
[C---:B------:R-:W-:Y:S01]  /*c7b0*/  HMMA.16816.F32 R132, R4.reuse, R24, R132 ;  /* 0x000000180484723c */ /* 0x040fe20000001884 */
[----:B------:R1:W2:Y:S07]  /*c7c0*/  MUFU.EX2 R238, R0 ;  /* 0x0000000000ee7308 */ /* 0x0002ae0000000800 */
[C---:B------:R-:W-:Y:S08]  /*c7d0*/  HMMA.16816.F32 R124, R4.reuse, R20, R180 ;  /* 0x00000014047c723c */ /* 0x040ff000000018b4 */
[----:B------:R-:W-:Y:S01]  /*c7e0*/  HMMA.16816.F32 R120, R4, R22, R120 ;  /* 0x000000160478723c */ /* 0x000fe20000001878 */
[----:B-1----:R-:W-:-:S04]  /*c7f0*/  FFMA.FTZ R0, R196, c[0x0][0x23c], -R13 ;  /* 0x00008f00c4007a23 */ /* 0x002fc8000001080d */
[----:B------:R1:W-:Y:S03]  /*c800*/  MUFU.EX2 R227, R0 ;  /* 0x0000000000e37308 */ /* 0x0003e60000000800 */
[C---:B---3--:R-:W-:Y:S08]  /*c810*/  HMMA.16816.F32 R112, R4.reuse, R10, R112 ;  /* 0x0000000a0470723c */ /* 0x048ff00000001870 */
[----:B------:R-:W-:Y:S01]  /*c820*/  HMMA.16816.F32 R108, R4, R16, R108 ;  /* 0x00000010046c723c */ /* 0x000fe2000000186c */
[----:B-1----:R-:W-:Y:S01]  /*c830*/  FFMA.FTZ R0, R197, c[0x0][0x23c], -R13 ;  /* 0x00008f00c5007a23 */ /* 0x002fe2000001080d */
[----:B------:R-:W-:-:S02]  /*c840*/  MOV R197, R71 ;  /* 0x0000004700c57202 */ /* 0x000fc40000000f00 */
[----:B------:R-:W-:Y:S01]  /*c850*/  MOV R71, R162 ;  /* 0x000000a200477202 */ /* 0x000fe20000000f00 */
[----:B------:R1:W3:Y:S01]  /*c860*/  MUFU.EX2 R196, R0 ;  /* 0x0000000000c47308 */ /* 0x0002e20000000800 */
[----:B------:R-:W-:Y:S02]  /*c870*/  MOV R162, R158 ;  /* 0x0000009e00a27202 */ /* 0x000fe40000000f00 */
[----:B------:R-:W-:Y:S01]  /*c880*/  HMMA.16816.F32 R96, R4, R18, R168 ;  /* 0x000000120460723c */ /* 0x000fe200000018a8 */
[----:B------:R-:W-:Y:S02]  /*c890*/  MOV R158, R159 ;  /* 0x0000009f009e7202 */ /* 0x000fe40000000f00 */
[----:B------:R-:W-:Y:S02]  /*c8a0*/  MOV R159, R116 ;  /* 0x00000074009f7202 */ /* 0x000fe40000000f00 */
[----:B------:R-:W-:-:S03]  /*c8b0*/  MOV R63, R71 ;  /* 0x00000047003f7202 */ /* 0x000fc60000000f00 */
[----:B------:R-:W-:Y:S01]  /*c8c0*/  HMMA.16816.F32 R116, R4, R8, R176 ;  /* 0x000000080474723c */ /* 0x000fe200000018b0 */
[----:B-1----:R-:W-:Y:S01]  /*c8d0*/  FFMA.FTZ R0, R198, c[0x0][0x23c], -R2 ;  /* 0x00008f00c6007a23 */ /* 0x002fe20000010802 */
[----:B------:R-:W-:-:S06]  /*c8e0*/  MOV R198, R70 ;  /* 0x0000004600c67202 */ /* 0x000fcc0000000f00 */
[C---:B------:R-:W-:Y:S01]  /*c8f0*/  HMMA.16816.F32 R92, R4.reuse, R28, R164 ;  /* 0x0000001c045c723c */ /* 0x040fe200000018a4 */
[----:B------:R1:W-:Y:S07]  /*c900*/  MUFU.EX2 R195, R0 ;  /* 0x0000000000c37308 */ /* 0x0003ee0000000800 */
[----:B------:R-:W-:Y:S07]  /*c910*/  HMMA.16816.F32 R80, R4, R30, R152 ;  /* 0x0000001e0450723c */ /* 0x000fee0000001898 */
[----:B------:R-:W-:-:S02]  /*c920*/  F2FP.PACK_AB R4, R242, R243 ;  /* 0x000000f3f204723e */ /* 0x000fc400000000ff */
[----:B--2---:R-:W-:Y:S01]  /*c930*/  F2FP.PACK_AB R5, R238, R239 ;  /* 0x000000efee05723e */ /* 0x004fe200000000ff */
[----:B-1----:R-:W-:Y:S01]  /*c940*/  FFMA.FTZ R0, R199, c[0x0][0x23c], -R2 ;  /* 0x00008f00c7007a23 */ /* 0x002fe20000010802 */
[----:B------:R-:W-:Y:S02]  /*c950*/  MOV R199, R194 ;  /* 0x000000c200c77202 */ /* 0x000fe40000000f00 */
[----:B------:R-:W-:Y:S01]  /*c960*/  F2FP.PACK_AB R6, R240, R241 ;  /* 0x000000f1f006723e */ /* 0x000fe200000000ff */
[----:B------:R1:W2:Y:S01]  /*c970*/  MUFU.EX2 R194, R0 ;  /* 0x0000000000c27308 */ /* 0x0002a20000000800 */
[----:B---3--:R-:W-:-:S07]  /*c980*/  F2FP.PACK_AB R7, R196, R227 ;  /* 0x000000e3c407723e */ /* 0x008fce00000000ff */
        /* <DEDUP_REMOVED lines=8> */
[----:B------:R-:W4:Y:S01]  /*ca10*/  LDSM.16.MT88.4 R16, [R220+0xb800] ;  /* 0x00b80000dc10783b */ /* 0x000f220000004200 */
[----:B---3--:R-:W-:Y:S01]  /*ca20*/  FFMA.FTZ R0, R201, c[0x0][0x23c], -R2 ;  /* 0x00008f00c9007a23 */ /* 0x008fe20000010802 */
[----:B------:R-:W-:-:S03]  /*ca30*/  MOV R201, R192 ;  /* 0x000000c000c97202 */ /* 0x000fc60000000f00 */
[----:B------:R3:W-:Y:S02]  /*ca40*/  MUFU.EX2 R192, R0 ;  /* 0x0000000000c07308 */ /* 0x0007e40000000800 */
[C---:B------:R-:W-:Y:S08]  /*ca50*/  HMMA.16816.F32 R76, R4.reuse, R24, R76 ;  /* 0x00000018044c723c */ /* 0x040ff0000000184c */
[----:B------:R-:W-:Y:S01]  /*ca60*/  HMMA.16816.F32 R72, R4, R26, R72 ;  /* 0x0000001a0448723c */ /* 0x000fe20000001848 */
[----:B------:R-:W5:Y:S01]  /*ca70*/  LDSM.16.MT88.4 R24, [R222+0x9800] ;  /* 0x00980000de18783b */ /* 0x000f620000004200 */
[----:B---3--:R-:W-:Y:S01]  /*ca80*/  FFMA.FTZ R0, R202, c[0x0][0x23c], -R12 ;  /* 0x00008f00ca007a23 */ /* 0x008fe2000001080c */
[----:B------:R-:W-:-:S05]  /*ca90*/  MOV R202, R63 ;  /* 0x0000003f00ca7202 */ /* 0x000fca0000000f00 */
[C---:B------:R-:W-:Y:S01]  /*caa0*/  HMMA.16816.F32 R68, R4.reuse, R20, R144 ;  /* 0x000000140444723c */ /* 0x040fe20000001890 */
[----:B------:R3:W-:Y:S07]  /*cab0*/  MUFU.EX2 R191, R0 ;  /* 0x0000000000bf7308 */ /* 0x0007ee0000000800 */
[C---:B------:R-:W-:Y:S01]  /*cac0*/  HMMA.16816.F32 R64, R4.reuse, R22, R64 ;  /* 0x000000160440723c */ /* 0x040fe20000001840 */
[----:B------:R-:W1:Y:S07]  /*cad0*/  LDSM.16.MT88.4 R20, [R220+0xa800] ;  /* 0x00a80000dc14783b */ /* 0x000e6e0000004200 */
[----:B------:R-:W-:Y:S01]  /*cae0*/  HMMA.16816.F32 R56, R4, R8, R56 ;  /* 0x000000080438723c */ /* 0x000fe20000001838 */
[----:B---3--:R-:W-:Y:S01]  /*caf0*/  FFMA.FTZ R0, R204, c[0x0][0x23c], -R12 ;  /* 0x00008f00cc007a23 */ /* 0x008fe2000001080c */
[----:B------:R-:W-:-:S03]  /*cb00*/  MOV R204, R106 ;  /* 0x0000006a00cc7202 */ /* 0x000fc60000000f00 */
[----:B------:R3:W1:Y:S03]  /*cb10*/  MUFU.EX2 R190, R0 ;  /* 0x0000000000be7308 */ /* 0x0006660000000800 */
[C---:B------:R-:W-:Y:S01]  /*cb20*/  HMMA.16816.F32 R44, R4.reuse, R10, R44 ;  /* 0x0000000a042c723c */ /* 0x040fe2000000182c */
[----:B------:R-:W4:Y:S07]  /*cb30*/  LDSM.16.MT88.4 R8, [R222+0xa800] ;  /* 0x00a80000de08783b */ /* 0x000f2e0000004200 */
[----:B------:R-:W-:Y:S01]  /*cb40*/  HMMA.16816.F32 R52, R4, R28, R52 ;  /* 0x0000001c0434723c */ /* 0x000fe20000001834 */
[----:B---3--:R-:W-:Y:S01]  /*cb50*/  FFMA.FTZ R0, R203, c[0x0][0x23c], -R12 ;  /* 0x00008f00cb007a23 */ /* 0x008fe2000001080c */
[----:B------:R-:W-:-:S06]  /*cb60*/  MOV R203, R101 ;  /* 0x0000006500cb7202 */ /* 0x000fcc0000000f00 */
[----:B------:R-:W-:Y:S01]  /*cb70*/  HMMA.16816.F32 R36, R4, R30, R36 ;  /* 0x0000001e0424723c */ /* 0x000fe20000001824 */
[----:B------:R-:W3:Y:S01]  /*cb80*/  LDSM.16.MT88.4 R28, [R222+0xb800] ;  /* 0x00b80000de1c783b */ /* 0x000ee20000004200 */
[----:B------:R5:W-:Y:S05]  /*cb90*/  MUFU.EX2 R188, R0 ;  /* 0x0000000000bc7308 */ /* 0x000bea0000000800 */
[----:B--2---:R-:W-:Y:S02]  /*cba0*/  F2FP.PACK_AB R4, R194, R195 ;  /* 0x000000c3c204723e */ /* 0x004fe400000000ff */
[----:B-1----:R-:W-:Y:S02]  /*cbb0*/  F2FP.PACK_AB R5, R190, R191 ;  /* 0x000000bfbe05723e */ /* 0x002fe400000000ff */
[----:B------:R-:W-:Y:S01]  /*cbc0*/  F2FP.PACK_AB R6, R192, R193 ;  /* 0x000000c1c006723e */ /* 0x000fe200000000ff */
[----:B-----5:R-:W-:Y:S01]  /*cbd0*/  FFMA.FTZ R0, R205, c[0x0][0x23c], -R12 ;  /* 0x00008f00cd007a23 */ /* 0x020fe2000001080c */
[----:B------:R-:W-:-:S03]  /*cbe0*/  MOV R205, R100 ;  /* 0x0000006400cd7202 */ /* 0x000fc60000000f00 */
[----:B------:R1:W2:Y:S02]  /*cbf0*/  MUFU.EX2 R189, R0 ;  /* 0x0000000000bd7308 */ /* 0x0002a40000000800 */
[----:B-1----:R-:W-:Y:S01]  /*cc00*/  FFMA.FTZ R0, R207, c[0x0][0x23c], -R14 ;  /* 0x00008f00cf007a23 */ /* 0x002fe2000001080e */
[----:B--2---:R-:W-:Y:S02]  /*cc10*/  F2FP.PACK_AB R7, R189, R188 ;  /* 0x000000bcbd07723e */ /* 0x004fe400000000ff */
[----:B------:R-:W-:-:S03]  /*cc20*/  MOV R207, R172 ;  /* 0x000000ac00cf7202 */ /* 0x000fc60000000f00 */
[----:B------:R1:W-:Y:S02]  /*cc30*/  MUFU.EX2 R187, R0 ;  /* 0x0000000000bb7308 */ /* 0x0003e40000000800 */
[C---:B------:R-:W-:Y:S08]  /*cc40*/  HMMA.16816.F32 R176, R4.reuse, R34, R136 ;  /* 0x0000002204b0723c */ /* 0x040ff00000001888 */
[----:B----4-:R-:W-:Y:S01]  /*cc50*/  HMMA.16816.F32 R144, R4, R18, R96 ;  /* 0x000000120490723c */ /* 0x010fe20000001860 */
[----:B-1----:R-:W-:Y:S01]  /*cc60*/  FFMA.FTZ R0, R206, c[0x0][0x23c], -R14 ;  /* 0x00008f00ce007a23 */ /* 0x002fe2000001080e */
[----:B------:R-:W-:-:S03]  /*cc70*/  MOV R206, R173 ;  /* 0x000000ad00ce7202 */ /* 0x000fc60000000f00 */
[----:B------:R1:W2:Y:S03]  /*cc80*/  MUFU.EX2 R186, R0 ;  /* 0x0000000000ba7308 */ /* 0x0002a60000000800 */
[C---:B------:R-:W-:Y:S01]  /*cc90*/  HMMA.16816.F32 R180, R4.reuse, R32, R140 ;  /* 0x0000002004b4723c */ /* 0x040fe2000000188c */
[----:B------:R-:W-:Y:S07]  /*cca0*/  LDSM.16.MT88.4 R140, [R222+0x9c00] ;  /* 0x009c0000de8c783b */ /* 0x000fee0000004200 */
[----:B------:R-:W-:Y:S01]  /*ccb0*/  HMMA.16816.F32 R132, R4, R24, R132 ;  /* 0x000000180484723c */ /* 0x000fe20000001884 */
[----:B-1----:R-:W-:-:S07]  /*ccc0*/  FFMA.FTZ R0, R208, c[0x0][0x23c], -R14 ;  /* 0x00008f00d0007a23 */ /* 0x002fce000001080e */
[C---:B------:R-:W-:Y:S01]  /*ccd0*/  HMMA.16816.F32 R136, R4.reuse, R26, R128 ;  /* 0x0000001a0488723c */ /* 0x040fe20000001880 */
[----:B------:R-:W-:Y:S01]  /*cce0*/  MOV R208, R174 ;  /* 0x000000ae00d07202 */ /* 0x000fe20000000f00 */
[----:B------:R1:W-:Y:S06]  /*ccf0*/  MUFU.EX2 R185, R0 ;  /* 0x0000000000b97308 */ /* 0x0003ec0000000800 */
[C---:B------:R-:W-:Y:S01]  /*cd00*/  HMMA.16816.F32 R148, R4.reuse, R20, R124 ;  /* 0x000000140494723c */ /* 0x040fe2000000187c */
[----:B------:R-:W4:Y:S07]  /*cd10*/  LDSM.16.MT88.4 R124, [R220+0x9c00] ;  /* 0x009c0000dc7c783b */ /* 0x000f2e0000004200 */
[----:B------:R-:W-:Y:S01]  /*cd20*/  HMMA.16816.F32 R152, R4, R22, R120 ;  /* 0x000000160498723c */ /* 0x000fe20000001878 */
[----:B-1----:R-:W-:Y:S01]  /*cd30*/  FFMA.FTZ R0, R209, c[0x0][0x23c], -R14 ;  /* 0x00008f00d1007a23 */ /* 0x002fe2000001080e */
[----:B------:R-:W-:-:S02]  /*cd40*/  MOV R209, R175 ;  /* 0x000000af00d17202 */ /* 0x000fc40000000f00 */
[----:B------:R-:W-:Y:S01]  /*cd50*/  LDSM.16.MT88.4 R172, [R222+0xac00] ;  /* 0x00ac0000deac783b */ /* 0x000fe20000004200 */
[----:B------:R1:W-:Y:S03]  /*cd60*/  MUFU.EX2 R184, R0 ;  /* 0x0000000000b87308 */ /* 0x0003e60000000800 */
[C---:B------:R-:W-:Y:S08]  /*cd70*/  HMMA.16816.F32 R164, R4.reuse, R8, R116 ;  /* 0x0000000804a4723c */ /* 0x040ff00000001874 */
[----:B------:R-:W-:Y:S01]  /*cd80*/  HMMA.16816.F32 R168, R4, R10, R112 ;  /* 0x0000000a04a8723c */ /* 0x000fe20000001870 */
[----:B-1----:R-:W-:Y:S01]  /*cd90*/  FFMA.FTZ R0, R210, c[0x0][0x23c], -R13 ;  /* 0x00008f00d2007a23 */ /* 0x002fe2000001080d */
[----:B------:R-:W-:-:S06]  /*cda0*/  MOV R210, R160 ;  /* 0x000000a000d27202 */ /* 0x000fcc0000000f00 */
[----:B---3--:R-:W-:Y:S01]  /*cdb0*/  HMMA.16816.F32 R96, R4, R30, R80 ;  /* 0x0000001e0460723c */ /* 0x008fe20000001850 */
[----:B------:R-:W-:Y:S01]  /*cdc0*/  LDSM.16.MT88.4 R80, [R220+0xbc00] ;  /* 0x00bc0000dc50783b */ /* 0x000fe20000004200 */
[----:B------:R1:W-:Y:S02]  /*cdd0*/  MUFU.EX2 R107, R0 ;  /* 0x00000000006b7308 */ /* 0x0003e40000000800 */
[----:B-1----:R-:W-:Y:S01]  /*cde0*/  FFMA.FTZ R0, R211, c[0x0][0x23c], -R13 ;  /* 0x00008f00d3007a23 */ /* 0x002fe2000001080d */
[----:B------:R-:W-:-:S05]  /*cdf0*/  MOV R211, R161 ;  /* 0x000000a100d37202 */ /* 0x000fca0000000f00 */
[----:B------:R1:W3:Y:S02]  /*ce00*/  MUFU.EX2 R106, R0 ;  /* 0x00000000006a7308 */ /* 0x0002e40000000800 */
[----:B-1----:R-:W-:Y:S01]  /*ce10*/  FFMA.FTZ R0, R212, c[0x0][0x23c], -R13 ;  /* 0x00008f00d4007a23 */ /* 0x002fe2000001080d */
[----:B------:R-:W-:-:S05]  /*ce20*/  MOV R212, R162 ;  /* 0x000000a200d47202 */ /* 0x000fca0000000f00 */
[----:B------:R1:W-:Y:S02]  /*ce30*/  MUFU.EX2 R105, R0 ;  /* 0x0000000000697308 */ /* 0x0003e40000000800 */
[----:B-1----:R-:W-:Y:S01]  /*ce40*/  FFMA.FTZ R0, R213, c[0x0][0x23c], -R13 ;  /* 0x00008f00d5007a23 */ /* 0x002fe2000001080d */
[----:B------:R-:W-:Y:S02]  /*ce50*/  MOV R213, R163 ;  /* 0x000000a300d57202 */ /* 0x000fe40000000f00 */
[C---:B------:R-:W-:Y:S03]  /*ce60*/  HMMA.16816.F32 R160, R4.reuse, R16, R108 ;  /* 0x0000001004a0723c */ /* 0x040fe6000000186c */
[----:B------:R1:W5:Y:S05]  /*ce70*/  MUFU.EX2 R101, R0 ;  /* 0x0000000000657308 */ /* 0x00036a0000000800 */
[----:B------:R-:W-:Y:S07]  /*ce80*/  HMMA.16816.F32 R108, R4, R28, R92 ;  /* 0x0000001c046c723c */ /* 0x000fee000000185c */
[----:B--2---:R-:W-:Y:S01]  /*ce90*/  F2FP.PACK_AB R4, R186, R187 ;  /* 0x000000bbba04723e */ /* 0x004fe200000000ff */
[----:B-1----:R-:W-:Y:S01]  /*cea0*/  FFMA.FTZ R0, R214, c[0x0][0x23c], -R2 ;  /* 0x00008f00d6007a23 */ /* 0x002fe20000010802 */
[----:B---3--:R-:W-:-:S02]  /*ceb0*/  F2FP.PACK_AB R5, R106, R107 ;  /* 0x0000006b6a05723e */ /* 0x008fc400000000ff */
[----:B------:R-:W-:Y:S01]  /*cec0*/  F2FP.PACK_AB R6, R184, R185 ;  /* 0x000000b9b806723e */ /* 0x000fe200000000ff */
[----:B------:R1:W-:Y:S01]  /*ced0*/  MUFU.EX2 R100, R0 ;  /* 0x0000000000647308 */ /* 0x0003e20000000800 */
[----:B-----5:R-:W-:Y:S02]  /*cee0*/  F2FP.PACK_AB R7, R101, R105 ;  /* 0x000000696507723e */ /* 0x020fe400000000ff */
[----:B------:R-:W-:-:S05]  /*cef0*/  MOV R214, R156 ;  /* 0x0000009c00d67202 */ /* 0x000fca0000000f00 */
[----:B------:R-:W-:Y:S01]  /*cf00*/  HMMA.16816.F32 R84, R4, R34, R84 ;  /* 0x000000220454723c */ /* 0x000fe20000001854 */
[----:B-1----:R-:W-:-:S07]  /*cf10*/  FFMA.FTZ R0, R215, c[0x0][0x23c], -R2 ;  /* 0x00008f00d7007a23 */ /* 0x002fce0000010802 */
[C---:B------:R-:W-:Y:S01]  /*cf20*/  HMMA.16816.F32 R116, R4.reuse, R32, R88 ;  /* 0x000000200474723c */ /* 0x040fe20000001858 */
[----:B------:R-:W-:Y:S01]  /*cf30*/  MOV R215, R157 ;  /* 0x0000009d00d77202 */ /* 0x000fe20000000f00 */
[----:B------:R1:W2:Y:S06]  /*cf40*/  MUFU.EX2 R63, R0 ;  /* 0x00000000003f7308 */ /* 0x0002ac0000000800 */
[C---:B------:R-:W-:Y:S08]  /*cf50*/  HMMA.16816.F32 R64, R4.reuse, R22, R64 ;  /* 0x000000160440723c */ /* 0x040ff00000001840 */
[C---:B------:R-:W-:Y:S01]  /*cf60*/  HMMA.16816.F32 R68, R4.reuse, R20, R68 ;  /* 0x000000140444723c */ /* 0x040fe20000001844 */
[--C-:B-1----:R-:W-:Y:S01]  /*cf70*/  FFMA.FTZ R0, R216, c[0x0][0x23c], -R2.reuse ;  /* 0x00008f00d8007a23 */ /* 0x102fe20000010802 */
[----:B------:R-:W-:Y:S01]  /*cf80*/  MOV R216, R158 ;  /* 0x0000009e00d87202 */ /* 0x000fe20000000f00 */
[----:B------:R-:W-:Y:S01]  /*cf90*/  FFMA.FTZ R2, R217, c[0x0][0x23c], -R2 ;  /* 0x00008f00d9027a23 */ /* 0x000fe20000010802 */
[----:B--2---:R-:W-:Y:S01]  /*cfa0*/  F2FP.PACK_AB R92, R63, R100 ;  /* 0x000000643f5c723e */ /* 0x004fe200000000ff */
[----:B------:R1:W-:Y:S03]  /*cfb0*/  MUFU.EX2 R35, R0 ;  /* 0x0000000000237308 */ /* 0x0003e60000000800 */
[C---:B------:R-:W-:Y:S05]  /*cfc0*/  HMMA.16816.F32 R128, R4.reuse, R24, R76 ;  /* 0x000000180480723c */ /* 0x040fea000000184c */
[----:B------:R-:W2:Y:S03]  /*cfd0*/  MUFU.EX2 R34, R2 ;  /* 0x0000000200227308 */ /* 0x000ea60000000800 */
[----:B------:R-:W-:Y:S01]  /*cfe0*/  HMMA.16816.F32 R56, R4, R8, R56 ;  /* 0x000000080438723c */ /* 0x000fe20000001838 */
[----:B-1----:R-:W-:-:S07]  /*cff0*/  FFMA.FTZ R0, R218, c[0x0][0x23c], -R12 ;  /* 0x00008f00da007a23 */ /* 0x002fce000001080c */
[C---:B------:R-:W-:Y:S01]  /*d000*/  HMMA.16816.F32 R24, R4.reuse, R26, R72 ;  /* 0x0000001a0418723c */ /* 0x040fe20000001848 */
[----:B------:R-:W-:Y:S01]  /*d010*/  MOV R9, R159 ;  /* 0x0000009f00097202 */ /* 0x000fe20000000f00 */
[----:B------:R-:W-:Y:S01]  /*d020*/  FFMA.FTZ R8, R214, R15, R215 ;  /* 0x0000000fd6087223 */ /* 0x000fe200000100d7 */
[----:B------:R1:W-:Y:S01]  /*d030*/  MUFU.EX2 R33, R0 ;  /* 0x0000000000217308 */ /* 0x0003e20000000800 */
[----:B------:R-:W3:Y:S02]  /*d040*/  LDSM.16.MT88.4 R156, [R220+0xac00] ;  /* 0x00ac0000dc9c783b */ /* 0x000ee40000004200 */
[----:B------:R-:W-:Y:S01]  /*d050*/  FFMA.FTZ R9, R216, R60, R9 ;  /* 0x0000003cd8097223 */ /* 0x000fe20000010009 */
[----:B--2---:R-:W-:Y:S01]  /*d060*/  F2FP.PACK_AB R94, R34, R35 ;  /* 0x00000023225e723e */ /* 0x004fe200000000ff */
[----:B------:R-:W-:Y:S01]  /*d070*/  HMMA.16816.F32 R44, R4, R10, R44 ;  /* 0x0000000a042c723c */ /* 0x000fe2000000182c */
[----:B------:R-:W-:Y:S02]  /*d080*/  FFMA.FTZ R2, R212, R62, R213 ;  /* 0x0000003ed4027223 */ /* 0x000fe400000100d5 */
[----:B------:R-:W-:-:S04]  /*d090*/  FADD.FTZ R9, R209, R9 ;  /* 0x00000009d1097221 */ /* 0x000fc80000010000 */
[----:B------:R-:W-:Y:S01]  /*d0a0*/  FADD.FTZ R11, R208, R8 ;  /* 0x00000008d00b7221 */ /* 0x000fe20000010000 */
[C---:B------:R-:W-:Y:S01]  /*d0b0*/  HMMA.16816.F32 R40, R4.reuse, R16, R40 ;  /* 0x000000100428723c */ /* 0x040fe20000001828 */
[----:B------:R-:W-:Y:S02]  /*d0c0*/  FADD.FTZ R10, R206, R2 ;  /* 0x00000002ce0a7221 */ /* 0x000fe40000010000 */
[----:B-1----:R-:W-:Y:S02]  /*d0d0*/  FFMA.FTZ R0, R228, c[0x0][0x23c], -R12 ;  /* 0x00008f00e4007a23 */ /* 0x002fe4000001080c */
[----:B------:R-:W-:Y:S02]  /*d0e0*/  FADD.FTZ R2, R203, R11 ;  /* 0x0000000bcb027221 */ /* 0x000fe40000010000 */
[----:B------:R1:W2:Y:S01]  /*d0f0*/  MUFU.EX2 R32, R0 ;  /* 0x0000000000207308 */ /* 0x0002a20000000800 */
[----:B------:R-:W-:Y:S01]  /*d100*/  HMMA.16816.F32 R48, R4, R18, R48 ;  /* 0x000000120430723c */ /* 0x000fe20000001830 */
[----:B------:R-:W-:-:S04]  /*d110*/  FADD.FTZ R2, R200, R2 ;  /* 0x00000002c8027221 */ /* 0x000fc80000010000 */
[----:B------:R-:W-:-:S03]  /*d120*/  FADD.FTZ R2, R239, R2 ;  /* 0x00000002ef027221 */ /* 0x000fc60000010000 */
[----:B------:R-:W-:Y:S01]  /*d130*/  HMMA.16816.F32 R52, R4, R28, R52 ;  /* 0x0000001c0434723c */ /* 0x000fe20000001834 */
[----:B------:R-:W-:Y:S02]  /*d140*/  FADD.FTZ R2, R238, R2 ;  /* 0x00000002ee027221 */ /* 0x000fe40000010000 */
[----:B-1----:R-:W-:-:S05]  /*d150*/  FFMA.FTZ R0, R219, c[0x0][0x23c], -R12 ;  /* 0x00008f00db007a23 */ /* 0x002fca000001080c */
[----:B------:R-:W-:Y:S01]  /*d160*/  HMMA.16816.F32 R36, R4, R30, R36 ;  /* 0x0000001e0424723c */ /* 0x000fe20000001824 */
[----:B------:R-:W1:Y:S01]  /*d170*/  LDSM.16.MT88.4 R4, [R222+0xbc00] ;  /* 0x00bc0000de04783b */ /* 0x000e620000004200 */
[----:B--2---:R-:W-:Y:S01]  /*d180*/  F2FP.PACK_AB R93, R32, R33 ;  /* 0x00000021205d723e */ /* 0x004fe200000000ff */
[----:B------:R2:W-:Y:S02]  /*d190*/  MUFU.EX2 R23, R0 ;  /* 0x0000000000177308 */ /* 0x0005e40000000800 */
[----:B--2---:R-:W-:-:S06]  /*d1a0*/  FFMA.FTZ R0, R229, c[0x0][0x23c], -R12 ;  /* 0x00008f00e5007a23 */ /* 0x004fcc000001080c */
[----:B------:R2:W5:Y:S02]  /*d1b0*/  MUFU.EX2 R22, R0 ;  /* 0x0000000000167308 */ /* 0x0005640000000800 */
[----:B--2---:R-:W-:Y:S01]  /*d1c0*/  FFMA.FTZ R0, R231, c[0x0][0x23c], -R14 ;  /* 0x00008f00e7007a23 */ /* 0x004fe2000001080e */
[----:B-----5:R-:W-:-:S05]  /*d1d0*/  F2FP.PACK_AB R95, R22, R23 ;  /* 0x00000017165f723e */ /* 0x020fca00000000ff */
[----:B------:R2:W-:Y:S02]  /*d1e0*/  MUFU.EX2 R21, R0 ;  /* 0x0000000000157308 */ /* 0x0005e40000000800 */
[C---:B----4-:R-:W-:Y:S08]  /*d1f0*/  HMMA.16816.F32 R112, R92.reuse, R124, R180 ;  /* 0x0000007c5c70723c */ /* 0x050ff000000018b4 */
[----:B------:R-:W-:Y:S01]  /*d200*/  HMMA.16816.F32 R120, R92, R126, R176 ;  /* 0x0000007e5c78723c */ /* 0x000fe200000018b0 */
[----:B--2---:R-:W-:-:S04]  /*d210*/  FFMA.FTZ R0, R230, c[0x0][0x23c], -R14 ;  /* 0x00008f00e6007a23 */ /* 0x004fc8000001080e */
[----:B------:R2:W4:Y:S03]  /*d220*/  MUFU.EX2 R20, R0 ;  /* 0x0000000000147308 */ /* 0x0005260000000800 */
[C---:B------:R-:W-:Y:S08]  /*d230*/  HMMA.16816.F32 R132, R92.reuse, R140, R132 ;  /* 0x0000008c5c84723c */ /* 0x040ff00000001884 */
[----:B------:R-:W-:Y:S01]  /*d240*/  HMMA.16816.F32 R136, R92, R142, R136 ;  /* 0x0000008e5c88723c */ /* 0x000fe20000001888 */
[----:B--2---:R-:W-:-:S07]  /*d250*/  FFMA.FTZ R0, R237, c[0x0][0x23c], -R14 ;  /* 0x00008f00ed007a23 */ /* 0x004fce000001080e */
[C---:B---3--:R-:W-:Y:S01]  /*d260*/  HMMA.16816.F32 R148, R92.reuse, R156, R148 ;  /* 0x0000009c5c94723c */ /* 0x048fe20000001894 */
[----:B------:R2:W-:Y:S07]  /*d270*/  MUFU.EX2 R19, R0 ;  /* 0x0000000000137308 */ /* 0x0005ee0000000800 */
[C---:B------:R-:W-:Y:S08]  /*d280*/  HMMA.16816.F32 R152, R92.reuse, R158, R152 ;  /* 0x0000009e5c98723c */ /* 0x040ff00000001898 */
[----:B------:R-:W-:Y:S01]  /*d290*/  HMMA.16816.F32 R164, R92, R172, R164 ;  /* 0x000000ac5ca4723c */ /* 0x000fe200000018a4 */
[----:B--2---:R-:W-:-:S04]  /*d2a0*/  FFMA.FTZ R0, R236, c[0x0][0x23c], -R14 ;  /* 0x00008f00ec007a23 */ /* 0x004fc8000001080e */
[----:B------:R2:W3:Y:S03]  /*d2b0*/  MUFU.EX2 R18, R0 ;  /* 0x0000000000127308 */ /* 0x0004e60000000800 */
[C---:B------:R-:W-:Y:S08]  /*d2c0*/  HMMA.16816.F32 R168, R92.reuse, R174, R168 ;  /* 0x000000ae5ca8723c */ /* 0x040ff000000018a8 */
[----:B------:R-:W-:Y:S01]  /*d2d0*/  HMMA.16816.F32 R72, R92, R80, R160 ;  /* 0x000000505c48723c */ /* 0x000fe200000018a0 */
[----:B--2---:R-:W-:-:S07]  /*d2e0*/  FFMA.FTZ R0, R235, c[0x0][0x23c], -R13 ;  /* 0x00008f00eb007a23 */ /* 0x004fce000001080d */
[C---:B------:R-:W-:Y:S01]  /*d2f0*/  HMMA.16816.F32 R76, R92.reuse, R82, R144 ;  /* 0x000000525c4c723c */ /* 0x040fe20000001890 */
[----:B------:R2:W-:Y:S07]  /*d300*/  MUFU.EX2 R17, R0 ;  /* 0x0000000000117308 */ /* 0x0005ee0000000800 */
[C---:B-1----:R-:W-:Y:S08]  /*d310*/  HMMA.16816.F32 R88, R92.reuse, R4, R108 ;  /* 0x000000045c58723c */ /* 0x042ff0000000186c */
[----:B------:R-:W-:Y:S01]  /*d320*/  HMMA.16816.F32 R92, R92, R6, R96 ;  /* 0x000000065c5c723c */ /* 0x000fe20000001860 */
[----:B--2---:R-:W-:-:S04]  /*d330*/  FFMA.FTZ R0, R232, c[0x0][0x23c], -R13 ;  /* 0x00008f00e8007a23 */ /* 0x004fc8000001080d */
[----:B------:R1:W2:Y:S02]  /*d340*/  MUFU.EX2 R16, R0 ;  /* 0x0000000000107308 */ /* 0x0002a40000000800 */
[----:B----4-:R-:W-:Y:S02]  /*d350*/  F2FP.PACK_AB R96, R20, R21 ;  /* 0x000000151460723e */ /* 0x010fe400000000ff */
[----:B---3--:R-:W-:Y:S01]  /*d360*/  F2FP.PACK_AB R98, R18, R19 ;  /* 0x000000131262723e */ /* 0x008fe200000000ff */
[----:B-1----:R-:W-:Y:S01]  /*d370*/  FFMA.FTZ R0, R234, c[0x0][0x23c], -R13 ;  /* 0x00008f00ea007a23 */ /* 0x002fe2000001080d */
[----:B--2---:R-:W-:-:S03]  /*d380*/  F2FP.PACK_AB R97, R16, R17 ;  /* 0x000000111061723e */ /* 0x004fc600000000ff */
[----:B------:R1:W-:Y:S02]  /*d390*/  MUFU.EX2 R14, R0 ;  /* 0x00000000000e7308 */ /* 0x0003e40000000800 */
[----:B-1----:R-:W-:-:S06]  /*d3a0*/  FFMA.FTZ R0, R233, c[0x0][0x23c], -R13 ;  /* 0x00008f00e9007a23 */ /* 0x002fcc000001080d */
[----:B------:R-:W1:Y:S02]  /*d3b0*/  MUFU.EX2 R12, R0 ;  /* 0x00000000000c7308 */ /* 0x000e640000000800 */
[----:B-1----:R-:W-:Y:S01]  /*d3c0*/  F2FP.PACK_AB R99, R12, R14 ;  /* 0x0000000e0c63723e */ /* 0x002fe200000000ff */
[----:B------:R-:W-:-:S04]  /*d3d0*/  FFMA.FTZ R0, R210, R61, R211 ;  /* 0x0000003dd2007223 */ /* 0x000fc800000100d3 */
[----:B------:R-:W-:Y:S02]  /*d3e0*/  FADD.FTZ R8, R207, R0 ;  /* 0x00000000cf087221 */ /* 0x000fe40000010000 */
[----:B------:R-:W-:Y:S01]  /*d3f0*/  HMMA.16816.F32 R116, R96, R124, R116 ;  /* 0x0000007c6074723c */ /* 0x000fe20000001874 */
[----:B------:R-:W-:-:S04]  /*d400*/  FADD.FTZ R0, R205, R9 ;  /* 0x00000009cd007221 */ /* 0x000fc80000010000 */
[----:B------:R-:W-:-:S03]  /*d410*/  FADD.FTZ R0, R201, R0 ;  /* 0x00000000c9007221 */ /* 0x000fc60000010000 */
[C---:B------:R-:W-:Y:S08]  /*d420*/  HMMA.16816.F32 R124, R96.reuse, R126, R84 ;  /* 0x0000007e607c723c */ /* 0x040ff00000001854 */
[C---:B------:R-:W-:Y:S07]  /*d430*/  HMMA.16816.F32 R84, R96.reuse, R4, R52 ;  /* 0x000000046054723c */ /* 0x040fee0000001834 */
        /* <DEDUP_REMOVED lines=12> */
[----:B------:R-:W-:-:S07]  /*d500*/  FADD.FTZ R5, R245, R5 ;  /* 0x00000005f5057221 */ /* 0x000fce0000010000 */
[C---:B------:R-:W-:Y:S08]  /*d510*/  HMMA.16816.F32 R68, R96.reuse, R80, R40 ;  /* 0x000000506044723c */ /* 0x040ff00000001828 */
[C---:B------:R-:W-:Y:S08]  /*d520*/  HMMA.16816.F32 R140, R96.reuse, R142, R24 ;  /* 0x0000008e608c723c */ /* 0x040ff00000001818 */
[C---:B------:R-:W-:Y:S08]  /*d530*/  HMMA.16816.F32 R156, R96.reuse, R158, R64 ;  /* 0x0000009e609c723c */ /* 0x040ff00000001840 */
[C---:B------:R-:W-:Y:S08]  /*d540*/  HMMA.16816.F32 R172, R96.reuse, R174, R44 ;  /* 0x000000ae60ac723c */ /* 0x040ff0000000182c */
[C---:B------:R-:W-:Y:S08]  /*d550*/  HMMA.16816.F32 R80, R96.reuse, R82, R48 ;  /* 0x000000526050723c */ /* 0x040ff00000001830 */
[----:B------:R-:W-:Y:S07]  /*d560*/  HMMA.16816.F32 R96, R96, R6, R36 ;  /* 0x000000066060723c */ /* 0x000fee0000001824 */
[----:B------:R-:W-:-:S02]  /*d570*/  FADD.FTZ R6, R241, R4 ;  /* 0x00000004f1067221 */ /* 0x000fc40000010000 */
[----:B------:R-:W-:Y:S01]  /*d580*/  FADD.FTZ R4, R227, R2 ;  /* 0x00000002e3047221 */ /* 0x000fe20000010000 */
[----:B------:R-:W-:Y:S01]  /*d590*/  @P0 IADD3 R227, R251, -0x4, RZ ;  /* 0xfffffffcfbe30810 */ /* 0x000fe20007ffe0ff */
        /* <DEDUP_REMOVED lines=42> */
[----:B------:R-:W-:Y:S05]  /*d840*/  @P0 BRA `(.L_x_373) ;  /* 0x0000001000000947 */ /* 0x000fea0003800000 */
.L_x_370:
[----:B------:R-:W-:-:S07]  /*d850*/  IADD3 R227, R252, -0x1, RZ ;  /* 0xfffffffffce37810 */ /* 0x000fce0007ffe0ff */
.L_x_373:
[----:B------:R-:W-:-:S13]  /*d860*/  ISETP.GE.AND P0, PT, R227, RZ, PT ;  /* 0x000000ffe300720c */ /* 0x000fda0003f06270 */
[----:B------:R-:W-:Y:S05]  /*d870*/  @!P0 BRA `(.L_x_374) ;  /* 0x0000399000008947 */ /* 0x000fea0003800000 */
[----:B------:R-:W3:Y:S01]  /*d880*/  LDL.LU.64 R6, [R1] ;  /* 0x0000000001067983 */ /* 0x000ee20000300a00 */
[----:B------:R-:W-:Y:S01]  /*d890*/  MOV R107, R3 ;  /* 0x00000003006b7202 */ /* 0x000fe20000000f00 */
[----:B------:R-:W-:Y:S01]  /*d8a0*/  ULDC UR4, c[0x0][0x1a0] ;  /* 0x0000680000047ab9 */ /* 0x000fe20000000800 */
[----:B------:R-:W-:Y:S01]  /*d8b0*/  IMAD.MOV.U32 R105, RZ, RZ, R103 ;  /* 0x000000ffff697224 */ /* 0x000fe200078e0067 */
[----:B-1----:R-:W4:Y:S01]  /*d8c0*/  LDL.LU.64 R4, [R1+0x58] ;  /* 0x0000580001047983 */ /* 0x002f220000300a00 */
[----:B------:R-:W-:Y:S01]  /*d8d0*/  USHF.L.U32 UR4, UR4, 0x5, URZ ;  /* 0x0000000504047899 */ /* 0x000fe2000800063f */
[----:B------:R-:W-:Y:S02]  /*d8e0*/  IMAD.MOV.U32 R100, RZ, RZ, R104 ;  /* 0x000000ffff647224 */ /* 0x000fe400078e0068 */
[----:B------:R-:W-:Y:S01]  /*d8f0*/  IMAD.MOV.U32 R106, RZ, RZ, R102 ;  /* 0x000000ffff6a7224 */ /* 0x000fe200078e0066 */
[----:B------:R-:W-:Y:S02]  /*d900*/  USHF.L.U64.HI UR5, UR4, 0x1, UR5 ;  /* 0x0000000104057899 */ /* 0x000fe40008010205 */
[----:B------:R-:W-:Y:S01]  /*d910*/  USHF.L.U32 UR4, UR4, 0x1, URZ ;  /* 0x0000000104047899 */ /* 0x000fe2000800063f */
[----:B---3--:R-:W-:-:S02]  /*d920*/  MOV R3, R7 ;  /* 0x0000000700037202 */ /* 0x008fc40000000f00 */
[----:B--2-4-:R-:W-:-:S05]  /*d930*/  MOV R2, R4 ;  /* 0x0000000400027202 */ /* 0x014fca0000000f00 */
[----:B------:R1:W-:Y:S01]  /*d940*/  STL.64 [R1+0x20], R2 ;  /* 0x0000200201007387 */ /* 0x0003e20000100a00 */
[----:B------:R-:W-:Y:S05]  /*d950*/  BRA `(.L_x_375) ;  /* 0x0000019000007947 */ /* 0x000fea0003800000 */
.L_x_377:
[----:B------:R-:W2:Y:S01]  /*d960*/  LDL.64 R242, [R1+0x30] ;  /* 0x0000300001f27983 */ /* 0x000ea20000100a00 */
[----:B------:R-:W-:Y:S03]  /*d970*/  IADD3 R0, R227, -0x1, RZ ;  /* 0xffffffffe3007810 */ /* 0x000fe60007ffe0ff */
[----:B------:R-:W3:Y:S01]  /*d980*/  LDL.64 R102, [R1+0x28] ;  /* 0x0000280001667983 */ /* 0x000ee20000100a00 */
[----:B------:R-:W-:Y:S01]  /*d990*/  SHF.R.S32.HI R2, RZ, 0x1f, R0 ;  /* 0x0000001fff027819 */ /* 0x000fe20000011400 */
[----:B------:R-:W-:Y:S04]  /*d9a0*/  IMAD.WIDE.U32 R4, R0, c[0x0][0x198], RZ ;  /* 0x0000660000047a25 */ /* 0x000fe800078e00ff */
[----:B------:R-:W-:Y:S04]  /*d9b0*/  IMAD R2, R2, c[0x0][0x198], RZ ;  /* 0x0000660002027a24 */ /* 0x000fe800078e02ff */
[----:B------:R-:W-:Y:S04]  /*d9c0*/  IMAD R2, R0, c[0x0][0x19c], R2 ;  /* 0x0000670000027a24 */ /* 0x000fe800078e0202 */
[----:B------:R-:W-:Y:S01]  /*d9d0*/  IMAD.IADD R3, R5, 0x1, R2 ;  /* 0x0000000105037824 */ /* 0x000fe200078e0202 */
        /* <DEDUP_REMOVED lines=17> */
.L_x_375:
[----:B------:R-:W2:Y:S01]  /*daf0*/  LDL.64 R4, [R1+0x20] ;  /* 0x0000200001047983 */ /* 0x000ea20000100a00 */
[----:B------:R-:W-:Y:S04]  /*db00*/  DEPBAR.LE SB0, 0x0 ;  /* 0x000080000000791a */ /* 0x000fe80000000000 */
[----:B-1----:R-:W-:Y:S01]  /*db10*/  SHF.R.S32.HI R2, RZ, 0x1f, R227 ;  /* 0x0000001fff027819 */ /* 0x002fe200000114e3 */
[----:B------:R-:W-:Y:S01]  /*db20*/  BAR.SYNC.DEFER_BLOCKING 0x0 ;  /* 0x0000000000007b1d */ /* 0x000fe20000010000 */
[C---:B------:R-:W-:Y:S04]  /*db30*/  IMAD R0, R227.reuse, UR11, RZ ;  /* 0x0000000be3007c24 */ /* 0x040fe8000f8e02ff */
[----:B------:R-:W-:Y:S02]  /*db40*/  IMAD R0, R2, UR12, R0 ;  /* 0x0000000c02007c24 */ /* 0x000fe4000f8e0200 */
[----:B--2---:R-:W-:Y:S05]  /*db50*/  IMAD.WIDE.U32 R6, R227, UR12, R4 ;  /* 0x0000000ce3067c25 */ /* 0x004fea000f8e0004 */
[----:B------:R-:W-:Y:S02]  /*db60*/  LEA R2, P1, R6, c[0x0][0x170], 0x1 ;  /* 0x00005c0006027a11 */ /* 0x000fe400078208ff */
[----:B------:R-:W-:Y:S02]  /*db70*/  IADD3 R0, R7, R0, RZ ;  /* 0x0000000007007210 */ /* 0x000fe40007ffe0ff */
[----:B------:R-:W-:Y:S02]  /*db80*/  IADD3 R4, P0, R2, UR4, RZ ;  /* 0x0000000402047c10 */ /* 0x000fe4000ff1e0ff */
[----:B------:R-:W-:Y:S04]  /*db90*/  LEA.HI.X R3, R6, c[0x0][0x174], R0, 0x1, P1 ;  /* 0x00005d0006037a11 */ /* 0x000fe800008f0c00 */
[----:B------:R-:W-:Y:S01]  /*dba0*/  IADD3.X R5, R3, UR5, RZ, P0, !PT ;  /* 0x0000000503057c10 */ /* 0x000fe200087fe4ff */
        /* <DEDUP_REMOVED lines=11> */
[----:B------:R-:W2:Y:S08]  /*dc60*/  LDSM.16.M88.4 R16, [R221+0x6000] ;  /* 0x00600000dd10783b */ /* 0x000eb00000000200 */
        /* <DEDUP_REMOVED lines=9> */
[----:B------:R-:W3:Y:S01]  /*dd00*/  LDSM.16.M88.4 R180, [R223+0x6000] ;  /* 0x00600000dfb4783b */ /* 0x000ee20000000200 */
        /* <DEDUP_REMOVED lines=252> */
.L_x_376:
        /* <DEDUP_REMOVED lines=596> */
.L_x_374:
[----:B-1----:R-:W3:Y:S04]  /*11210*/  LDL.LU R4, [R1+0x8] ;  /* 0x0000080001047983 */ /* 0x002ee80000300800 */
[----:B------:R-:W4:Y:S04]  /*11220*/  LDL.LU R6, [R1+0xc] ;  /* 0x00000c0001067983 */ /* 0x000f280000300800 */
[----:B--2---:R-:W2:Y:S04]  /*11230*/  LDL.LU R9, [R1+0x14] ;  /* 0x0000140001097983 */ /* 0x004ea80000300800 */
[----:B------:R-:W2:Y:S04]  /*11240*/  LDL.LU R7, [R1+0x10] ;  /* 0x0000100001077983 */ /* 0x000ea80000300800 */
[----:B------:R-:W2:Y:S04]  /*11250*/  LDL.LU R108, [R1+0x18] ;  /* 0x00001800016c7983 */ /* 0x000ea80000300800 */
[----:B---3--:R-:W1:Y:S04]  /*11260*/  SHFL.BFLY PT, R0, R4, 0x2, 0x1f ;  /* 0x0c401f0004007f89 */ /* 0x008e6800000e0000 */
[----:B----4-:R-:W3:Y:S04]  /*11270*/  SHFL.BFLY PT, R2, R6, 0x2, 0x1f ;  /* 0x0c401f0006027f89 */ /* 0x010ee800000e0000 */
[----:B--2---:R-:W2:Y:S04]  /*11280*/  SHFL.BFLY PT, R8, R9, 0x2, 0x1f ;  /* 0x0c401f0009087f89 */ /* 0x004ea800000e0000 */
[----:B------:R-:W4:Y:S01]  /*11290*/  SHFL.BFLY PT, R5, R7, 0x2, 0x1f ;  /* 0x0c401f0007057f89 */ /* 0x000f2200000e0000 */
[----:B------:R-:W-:Y:S01]  /*112a0*/  ISETP.NE.AND P0, PT, R108, -0x1, PT ;  /* 0xffffffff6c00780c */ /* 0x000fe20003f05270 */
[----:B-1----:R-:W-:-:S02]  /*112b0*/  FADD.FTZ R0, R0, R4 ;  /* 0x0000000400007221 */ /* 0x002fc40000010000 */
[----:B---3--:R-:W-:-:S03]  /*112c0*/  FADD.FTZ R2, R2, R6 ;  /* 0x0000000602027221 */ /* 0x008fc60000010000 */
[----:B------:R-:W1:Y:S01]  /*112d0*/  SHFL.BFLY PT, R4, R0, 0x1, 0x1f ;  /* 0x0c201f0000047f89 */ /* 0x000e6200000e0000 */
[----:B--2---:R-:W-:-:S03]  /*112e0*/  FADD.FTZ R8, R8, R9 ;  /* 0x0000000908087221 */ /* 0x004fc60000010000 */
[----:B------:R-:W2:Y:S01]  /*112f0*/  SHFL.BFLY PT, R6, R2, 0x1, 0x1f ;  /* 0x0c201f0002067f89 */ /* 0x000ea200000e0000 */
[----:B----4-:R-:W-:-:S03]  /*11300*/  FADD.FTZ R5, R5, R7 ;  /* 0x0000000705057221 */ /* 0x010fc60000010000 */
[----:B------:R-:W3:Y:S04]  /*11310*/  SHFL.BFLY PT, R10, R8, 0x1, 0x1f ;  /* 0x0c201f00080a7f89 */ /* 0x000ee800000e0000 */
[----:B------:R-:W4:Y:S01]  /*11320*/  SHFL.BFLY PT, R9, R5, 0x1, 0x1f ;  /* 0x0c201f0005097f89 */ /* 0x000f2200000e0000 */
[----:B-1----:R-:W-:Y:S01]  /*11330*/  FADD.FTZ R49, R0, R4 ;  /* 0x0000000400317221 */ /* 0x002fe20000010000 */
[----:B------:R-:W-:Y:S02]  /*11340*/  MOV R0, 0x3f800000 ;  /* 0x3f80000000007802 */ /* 0x000fe40000000f00 */
[----:B------:R-:W-:Y:S01]  /*11350*/  MOV R4, 0x3f800000 ;  /* 0x3f80000000047802 */ /* 0x000fe20000000f00 */
[----:B--2---:R-:W-:Y:S01]  /*11360*/  FADD.FTZ R50, R2, R6 ;  /* 0x0000000602327221 */ /* 0x004fe20000010000 */
[----:B------:R-:W-:Y:S01]  /*11370*/  MOV R2, 0x3f800000 ;  /* 0x3f80000000027802 */ /* 0x000fe20000000f00 */
[----:B------:R-:W-:Y:S01]  /*11380*/  @P0 IMAD.WIDE.U32 R6, R108, c[0x0][0x1e8], RZ ;  /* 0x00007a006c060a25 */ /* 0x000fe200078e00ff */
[----:B------:R-:W-:-:S02]  /*11390*/  FSETP.NE.FTZ.AND P6, PT, R49, RZ, PT ;  /* 0x000000ff3100720b */ /* 0x000fc40003fd5000 */
[----:B------:R-:W-:Y:S01]  /*113a0*/  FSETP.NE.FTZ.AND P5, PT, R50, RZ, PT ;  /* 0x000000ff3200720b */ /* 0x000fe20003fb5000 */
[----:B---3--:R-:W-:Y:S01]  /*113b0*/  FADD.FTZ R100, R8, R10 ;  /* 0x0000000a08647221 */ /* 0x008fe20000010000 */
[----:B------:R-:W-:Y:S01]  /*113c0*/  @P0 MOV R105, R6 ;  /* 0x0000000600690202 */ /* 0x000fe20000000f00 */
[----:B----4-:R-:W-:Y:S02]  /*113d0*/  FADD.FTZ R101, R5, R9 ;  /* 0x0000000905657221 */ /* 0x010fe40000010000 */
[----:B------:R-:W-:Y:S01]  /*113e0*/  @P0 IMAD R106, R108, c[0x0][0x1ec], R7 ;  /* 0x00007b006c6a0a24 */ /* 0x000fe200078e0207 */
[----:B------:R-:W-:Y:S02]  /*113f0*/  FSETP.NE.FTZ.AND P4, PT, R100, RZ, PT ;  /* 0x000000ff6400720b */ /* 0x000fe40003f95000 */
[----:B------:R-:W-:-:S03]  /*11400*/  FSETP.NE.FTZ.AND P3, PT, R101, RZ, PT ;  /* 0x000000ff6500720b */ /* 0x000fc60003f75000 */
[----:B------:R-:W1:Y:S08]  /*11410*/  @P6 MUFU.RCP R0, R49 ;  /* 0x0000003100006308 */ /* 0x000e700000001000 */
[----:B------:R-:W2:Y:S01]  /*11420*/  @P4 MUFU.RCP R2, R100 ;  /* 0x0000006400024308 */ /* 0x000ea20000001000 */
[----:B-1----:R-:W-:-:S07]  /*11430*/  FMUL.FTZ R116, R0, R116 ;  /* 0x0000007400747220 */ /* 0x002fce0000410000 */
[----:B------:R-:W1:Y:S01]  /*11440*/  @P5 MUFU.RCP R4, R50 ;  /* 0x0000003200045308 */ /* 0x000e620000001000 */
[C---:B------:R-:W-:Y:S02]  /*11450*/  FMUL.FTZ R47, R0.reuse, R117 ;  /* 0x00000075002f7220 */ /* 0x040fe40000410000 */
[C---:B------:R-:W-:Y:S02]  /*11460*/  FMUL.FTZ R124, R0.reuse, R124 ;  /* 0x0000007c007c7220 */ /* 0x040fe40000410000 */
[----:B------:R-:W-:Y:S01]  /*11470*/  FMUL.FTZ R40, R0, R125 ;  /* 0x0000007d00287220 */ /* 0x000fe20000410000 */
[----:B------:R-:W-:Y:S01]  /*11480*/  F2FP.PACK_AB R47, R47, R116 ;  /* 0x000000742f2f723e */ /* 0x000fe200000000ff */
[----:B--2---:R-:W-:Y:S02]  /*11490*/  FMUL.FTZ R20, R2, R73 ;  /* 0x0000004902147220 */ /* 0x004fe40000410000 */
[----:B------:R-:W2:Y:S01]  /*114a0*/  S2R R73, SR_TID.X ;  /* 0x0000000000497919 */ /* 0x000ea20000002100 */
[----:B------:R-:W-:Y:S01]  /*114b0*/  FMUL.FTZ R128, R0, R128 ;  /* 0x0000008000807220 */ /* 0x000fe20000410000 */
[----:B------:R-:W-:Y:S01]  /*114c0*/  F2FP.PACK_AB R40, R40, R124 ;  /* 0x0000007c2828723e */ /* 0x000fe200000000ff */
[----:B------:R-:W-:-:S02]  /*114d0*/  FMUL.FTZ R43, R0, R129 ;  /* 0x00000081002b7220 */ /* 0x000fc40000410000 */
[C---:B------:R-:W-:Y:S02]  /*114e0*/  FMUL.FTZ R140, R0.reuse, R140 ;  /* 0x0000008c008c7220 */ /* 0x040fe40000410000 */
        /* <DEDUP_REMOVED lines=13> */
[----:B--2---:R-:W-:Y:S01]  /*115c0*/  SHF.R.S32.HI R51, RZ, 0x1f, R73 ;  /* 0x0000001fff337819 */ /* 0x004fe20000011449 */
[C---:B------:R-:W-:Y:S01]  /*115d0*/  FMUL.FTZ R68, R0.reuse, R68 ;  /* 0x0000004400447220 */ /* 0x040fe20000410000 */
        /* <DEDUP_REMOVED lines=11> */
[----:B------:R-:W-:Y:S01]  /*11690*/  MOV R0, 0x3f800000 ;  /* 0x3f80000000007802 */ /* 0x000fe20000000f00 */
[C---:B-1----:R-:W-:Y:S01]  /*116a0*/  FMUL.FTZ R118, R4.reuse, R118 ;  /* 0x0000007604767220 */ /* 0x042fe20000410000 */
[----:B------:R-:W-:Y:S01]  /*116b0*/  F2FP.PACK_AB R13, R13, R84 ;  /* 0x000000540d0d723e */ /* 0x000fe200000000ff */
[C---:B------:R-:W-:Y:S01]  /*116c0*/  FMUL.FTZ R46, R4.reuse, R119 ;  /* 0x00000077042e7220 */ /* 0x040fe20000410000 */
        /* <DEDUP_REMOVED lines=78> */
[C---:B------:R-:W-:Y:S01]  /*11bb0*/  FMUL.FTZ R120, R2.reuse, R120 ;  /* 0x0000007802787220 */ /* 0x040fe20000410000 */
[----:B------:R-:W-:Y:S01]  /*11bc0*/  F2FP.PACK_AB R6, R95, R6 ;  /* 0x000000065f06723e */ /* 0x000fe200000000ff */
        /* <DEDUP_REMOVED lines=30> */
[----:B------:R-:W-:-:S02]  /*11db0*/  SHF.R.S32.HI R2, RZ, 0x1f, R0 ;  /* 0x0000001fff027819 */ /* 0x000fc40000011400 */
        /* <DEDUP_REMOVED lines=24> */
[----:B------:R-:W-:Y:S03]  /*11f40*/  STS [R0+0x200], R46 ;  /* 0x0002002e00007388 */ /* 0x000fe60000000800 */
[----:B------:R-:W-:Y:S01]  /*11f50*/  SEL R4, R4, 0xffffffe0, !P1 ;  /* 0xffffffe004047807 */ /* 0x000fe20004800000 */
[----:B------:R1:W-:Y:S03]  /*11f60*/  STS [R2], R40 ;  /* 0x0000002802007388 */ /* 0x0003e60000000800 */
[----:B------:R-:W-:Y:S01]  /*11f70*/  IADD3 R5, R0, R4, RZ ;  /* 0x0000000400057210 */ /* 0x000fe20007ffe0ff */
[----:B------:R-:W-:Y:S01]  /*11f80*/  STS [R2+0x200], R44 ;  /* 0x0002002c02007388 */ /* 0x000fe20000000800 */
[----:B------:R-:W-:-:S03]  /*11f90*/  IADD3 R4, R4, R2, RZ ;  /* 0x0000000204047210 */ /* 0x000fc60007ffe0ff */
[----:B------:R-:W-:Y:S04]  /*11fa0*/  STS [R0+0x1000], R48 ;  /* 0x0010003000007388 */ /* 0x000fe80000000800 */
[----:B------:R-:W-:Y:S04]  /*11fb0*/  STS [R0+0x1200], R114 ;  /* 0x0012007200007388 */ /* 0x000fe80000000800 */
[----:B------:R-:W-:Y:S04]  /*11fc0*/  STS [R2+0x1000], R45 ;  /* 0x0010002d02007388 */ /* 0x000fe80000000800 */
[----:B------:R-:W-:Y:S04]  /*11fd0*/  STS [R2+0x1200], R122 ;  /* 0x0012007a02007388 */ /* 0x000fe80000000800 */
[----:B------:R-:W-:Y:S01]  /*11fe0*/  STS [R5], R43 ;  /* 0x0000002b05007388 */ /* 0x000fe20000000800 */
[----:B-1----:R-:W1:Y:S03]  /*11ff0*/  LDC.U8 R40, c[0x0][0x329] ;  /* 0x0000ca40ff287b82 */ /* 0x002e660000000000 */
[----:B------:R-:W-:Y:S04]  /*12000*/  STS [R5+0x200], R42 ;  /* 0x0002002a05007388 */ /* 0x000fe80000000800 */
[----:B------:R-:W-:Y:S04]  /*12010*/  STS [R4], R38 ;  /* 0x0000002604007388 */ /* 0x000fe80000000800 */
[----:B------:R-:W-:Y:S04]  /*12020*/  STS [R4+0x200], R37 ;  /* 0x0002002504007388 */ /* 0x000fe80000000800 */
[----:B------:R-:W-:Y:S04]  /*12030*/  STS [R5+0x1000], R41 ;  /* 0x0010002905007388 */ /* 0x000fe80000000800 */
[----:B------:R-:W-:Y:S04]  /*12040*/  STS [R5+0x1200], R134 ;  /* 0x0012008605007388 */ /* 0x000fe80000000800 */
[----:B------:R-:W-:Y:S01]  /*12050*/  STS [R4+0x1000], R36 ;  /* 0x0010002404007388 */ /* 0x000fe20000000800 */
[----:B-1----:R-:W-:-:S03]  /*12060*/  ISETP.NE.AND P1, PT, R40, RZ, PT ;  /* 0x000000ff2800720c */ /* 0x002fc60003f25270 */
        /* <DEDUP_REMOVED lines=13> */
[----:B------:R-:W-:Y:S01]  /*12140*/  STS [R5+0x3000], R27 ;  /* 0x0030001b05007388 */ /* 0x000fe20000000800 */
[----:B-1----:R-:W1:Y:S03]  /*12150*/  LDC.U8 R30, c[0x0][0x328] ;  /* 0x0000ca00ff1e7b82 */ /* 0x002e660000000000 */
[----:B------:R-:W-:Y:S04]  /*12160*/  STS [R5+0x3200], R166 ;  /* 0x003200a605007388 */ /* 0x000fe80000000800 */
[----:B------:R-:W-:Y:S04]  /*12170*/  STS [R4+0x3000], R24 ;  /* 0x0030001804007388 */ /* 0x000fe80000000800 */
[----:B------:R-:W-:Y:S04]  /*12180*/  STS [R4+0x3200], R23 ;  /* 0x0032001704007388 */ /* 0x000fe80000000800 */
[----:B------:R-:W-:Y:S04]  /*12190*/  STS [R0+0x4000], R22 ;  /* 0x0040001600007388 */ /* 0x000fe80000000800 */
[----:B------:R-:W-:Y:S04]  /*121a0*/  STS [R0+0x4200], R21 ;  /* 0x0042001500007388 */ /* 0x000fe80000000800 */
[----:B------:R-:W-:Y:S01]  /*121b0*/  STS [R2+0x4000], R18 ;  /* 0x0040001202007388 */ /* 0x000fe20000000800 */
[----:B-1----:R-:W-:-:S03]  /*121c0*/  ISETP.NE.AND P2, PT, R30, RZ, PT ;  /* 0x000000ff1e00720c */ /* 0x002fc60003f45270 */
[----:B------:R-:W-:Y:S04]  /*121d0*/  STS [R2+0x4200], R17 ;  /* 0x0042001102007388 */ /* 0x000fe80000000800 */
[----:B------:R1:W-:Y:S04]  /*121e0*/  STS [R0+0x5200], R19 ;  /* 0x0052001300007388 */ /* 0x0003e80000000800 */
[----:B------:R2:W-:Y:S04]  /*121f0*/  STS [R0+0x5000], R20 ;  /* 0x0050001400007388 */ /* 0x0005e80000000800 */
[----:B------:R-:W-:Y:S04]  /*12200*/  STS [R2+0x5000], R16 ;  /* 0x0050001002007388 */ /* 0x000fe80000000800 */
[----:B------:R3:W-:Y:S04]  /*12210*/  STS [R2+0x5200], R14 ;  /* 0x0052000e02007388 */ /* 0x0007e80000000800 */
[----:B------:R-:W-:Y:S04]  /*12220*/  STS [R5+0x4000], R13 ;  /* 0x0040000d05007388 */ /* 0x000fe80000000800 */
[----:B------:R4:W-:Y:S04]  /*12230*/  STS [R5+0x4200], R12 ;  /* 0x0042000c05007388 */ /* 0x0009e80000000800 */
[----:B------:R4:W-:Y:S04]  /*12240*/  STS [R4+0x4000], R9 ;  /* 0x0040000904007388 */ /* 0x0009e80000000800 */
[----:B-1----:R1:W5:Y:S01]  /*12250*/  LDL R19, [R1+0x48] ;  /* 0x0000480001137983 */ /* 0x0023620000100800 */
[----:B--2---:R-:W-:-:S03]  /*12260*/  @P1 MOV R0, c[0x0][0x210] ;  /* 0x0000840000001a02 */ /* 0x004fc60000000f00 */
[----:B------:R2:W-:Y:S04]  /*12270*/  STS [R4+0x4200], R8 ;  /* 0x0042000804007388 */ /* 0x0005e80000000800 */
[----:B------:R1:W-:Y:S01]  /*12280*/  STS [R5+0x5000], R11 ;  /* 0x0050000b05007388 */ /* 0x0003e20000000800 */
[----:B---3--:R-:W-:-:S03]  /*12290*/  LOP3.LUT R2, R51, 0xffffffe0, RZ, 0xc0, !PT ;  /* 0xffffffe033027812 */ /* 0x008fc600078ec0ff */
[----:B------:R-:W-:Y:S04]  /*122a0*/  STS [R5+0x5200], R10 ;  /* 0x0052000a05007388 */ /* 0x000fe80000000800 */
[----:B------:R3:W-:Y:S01]  /*122b0*/  STS [R4+0x5000], R7 ;  /* 0x0050000704007388 */ /* 0x0007e20000000800 */
[----:B----4-:R-:W-:Y:S03]  /*122c0*/  @P5 MUFU.LG2 R12, R50 ;  /* 0x00000032000c5308 */ /* 0x010fe60000000c00 */
[----:B------:R4:W-:Y:S01]  /*122d0*/  STS [R4+0x5200], R6 ;  /* 0x0052000604007388 */ /* 0x0009e20000000800 */
[----:B------:R-:W-:Y:S01]  /*122e0*/  @P1 IMAD R9, R0, c[0x0][0x214], RZ ;  /* 0x0000850000091a24 */ /* 0x000fe200078e02ff */
[----:B------:R-:W-:-:S02]  /*122f0*/  @!P1 MOV R0, c[0x0][0x214] ;  /* 0x0000850000009a02 */ /* 0x000fc40000000f00 */
[----:B------:R-:W-:Y:S02]  /*12300*/  BAR.SYNC.DEFER_BLOCKING 0x0 ;  /* 0x0000000000007b1d */ /* 0x000fe40000010000 */
[----:B------:R-:W-:Y:S02]  /*12310*/  @!P1 SEL R9, R0, c[0x0][0x234], !P2 ;  /* 0x00008d0000099a07 */ /* 0x000fe40005000000 */
[----:B------:R-:W-:Y:S02]  /*12320*/  ISETP.NE.OR P2, PT, R40, RZ, !P2 ;  /* 0x000000ff2800720c */ /* 0x000fe40005745670 */
[----:B------:R-:W4:Y:S01]  /*12330*/  S2R R15, SR_CTAID.Y ;  /* 0x00000000000f7919 */ /* 0x000f220000002600 */
[----:B--2---:R-:W-:Y:S01]  /*12340*/  IADD3 R8, -R2, R73, RZ ;  /* 0x0000004902087210 */ /* 0x004fe20007ffe1ff */
[----:B-1----:R-:W-:Y:S02]  /*12350*/  @P4 MUFU.LG2 R11, R100 ;  /* 0x00000064000b4308 */ /* 0x002fe40000000c00 */
[----:B------:R-:W1:Y:S04]  /*12360*/  S2R R13, SR_CTAID.X ;  /* 0x00000000000d7919 */ /* 0x000e680000002500 */
[----:B------:R-:W2:Y:S02]  /*12370*/  S2R R18, SR_CTAID.Z ;  /* 0x0000000000127919 */ /* 0x000ea40000002700 */
[----:B---3--:R3:W1:Y:S02]  /*12380*/  @P6 MUFU.LG2 R7, R49 ;  /* 0x0000003100076308 */ /* 0x0086640000000c00 */
[----:B------:R1:W1:Y:S04]  /*12390*/  LDS.128 R28, [R226] ;  /* 0x00000000e21c7984 */ /* 0x0002680000000c00 */
[----:B------:R1:W1:Y:S01]  /*123a0*/  LDS.128 R44, [R226+0x800] ;  /* 0x00080000e22c7984 */ /* 0x0002620000000c00 */
[----:B----4-:R-:W-:Y:S01]  /*123b0*/  @!P0 SHF.R.S32.HI R0, RZ, 0x1f, R15 ;  /* 0x0000001fff008819 */ /* 0x010fe2000001140f */
[----:B------:R-:W-:-:S02]  /*123c0*/  @!P0 IMAD.WIDE.U32 R4, R15, c[0x0][0x1e0], RZ ;  /* 0x000078000f048a25 */ /* 0x000fc400078e00ff */
[----:B------:R4:W1:Y:S02]  /*123d0*/  LDS.128 R56, [R226+0x1000] ;  /* 0x00100000e2387984 */ /* 0x0008640000000c00 */
[----:B------:R-:W-:Y:S02]  /*123e0*/  @!P0 IMAD R6, R0, c[0x0][0x1e0], RZ ;  /* 0x0000780000068a24 */ /* 0x000fe400078e02ff */
[----:B------:R4:W1:Y:S01]  /*123f0*/  LDS.128 R68, [R226+0x1800] ;  /* 0x00180000e2447984 */ /* 0x0008620000000c00 */
[----:B------:R-:W-:Y:S01]  /*12400*/  @P1 MOV R0, 0x1 ;  /* 0x0000000100001802 */ /* 0x000fe20000000f00 */
[----:B------:R-:W-:Y:S01]  /*12410*/  @!P1 IMAD R0, R9, c[0x0][0x1c0], RZ ;  /* 0x0000700009009a24 */ /* 0x000fe200078e02ff */
[----:B------:R-:W-:Y:S01]  /*12420*/  @!P0 MOV R105, R4 ;  /* 0x0000000400698202 */ /* 0x000fe20000000f00 */
[----:B------:R4:W1:Y:S01]  /*12430*/  LDS.128 R24, [R226+0x2000] ;  /* 0x00200000e2187984 */ /* 0x0008620000000c00 */
[C---:B------:R-:W-:Y:S02]  /*12440*/  @!P0 IMAD R6, R15.reuse, c[0x0][0x1e4], R6 ;  /* 0x000079000f068a24 */ /* 0x040fe400078e0206 */
[----:B------:R-:W-:Y:S01]  /*12450*/  @!P2 IMAD R4, R15, c[0x0][0x214], RZ ;  /* 0x000085000f04aa24 */ /* 0x000fe200078e02ff */
[----:B------:R4:W2:Y:S04]  /*12460*/  LDS.128 R40, [R226+0x2800] ;  /* 0x00280000e2287984 */ /* 0x0008a80000000c00 */
[----:B------:R4:W4:Y:S01]  /*12470*/  LDS.128 R52, [R226+0x3000] ;  /* 0x00300000e2347984 */ /* 0x0009220000000c00 */
[----:B------:R-:W-:-:S03]  /*12480*/  @!P0 IADD3 R106, R5, R6, RZ ;  /* 0x00000006056a8210 */ /* 0x000fc60007ffe0ff */
[----:B------:R1:W4:Y:S04]  /*12490*/  LDS.128 R64, [R226+0x3800] ;  /* 0x00380000e2407984 */ /* 0x0003280000000c00 */
[----:B------:R1:W4:Y:S04]  /*124a0*/  LDS.128 R20, [R226+0x4000] ;  /* 0x00400000e2147984 */ /* 0x0003280000000c00 */
[----:B------:R1:W4:Y:S04]  /*124b0*/  LDS.128 R32, [R226+0x4800] ;  /* 0x00480000e2207984 */ /* 0x0003280000000c00 */
[----:B---3--:R3:W3:Y:S04]  /*124c0*/  LDS.128 R48, [R226+0x5000] ;  /* 0x00500000e2307984 */ /* 0x0086e80000000c00 */
[----:B------:R3:W3:Y:S01]  /*124d0*/  LDS.128 R60, [R226+0x5800] ;  /* 0x00580000e23c7984 */ /* 0x0006e20000000c00 */
[----:B------:R-:W-:Y:S01]  /*124e0*/  IMAD R0, R15, R0, RZ ;  /* 0x000000000f007224 */ /* 0x000fe200078e02ff */
[----:B------:R-:W-:Y:S01]  /*124f0*/  @P1 MOV R6, c[0x0][0x210] ;  /* 0x0000840000061a02 */ /* 0x000fe20000000f00 */
[----:B------:R-:W2:Y:S01]  /*12500*/  @P3 MUFU.LG2 R10, R101 ;  /* 0x00000065000a3308 */ /* 0x000ea20000000c00 */
[----:B------:R-:W-:-:S02]  /*12510*/  @!P2 SEL R2, R4, R108, !P0 ;  /* 0x0000006c0402a207 */ /* 0x000fc40004000000 */
[----:B------:R-:W-:Y:S01]  /*12520*/  @!P1 MOV R6, 0x1 ;  /* 0x0000000100069802 */ /* 0x000fe20000000f00 */
[----:B------:R-:W-:Y:S01]  /*12530*/  CS2R R4, SRZ ;  /* 0x0000000000047805 */ /* 0x000fe2000001ff00 */
[----:B------:R-:W-:Y:S02]  /*12540*/  SEL R0, R0, RZ, P2 ;  /* 0x000000ff00007207 */ /* 0x000fe40001000000 */
[----:B------:R-:W-:Y:S02]  /*12550*/  @!P2 SHF.R.S32.HI R5, RZ, 0x1f, R2 ;  /* 0x0000001fff05a819 */ /* 0x000fe40000011402 */
[----:B------:R-:W-:Y:S02]  /*12560*/  LOP3.LUT P0, RZ, R8, 0x3, RZ, 0xc0, !PT ;  /* 0x0000000308ff7812 */ /* 0x000fe4000780c0ff */
[----:B------:R-:W-:Y:S01]  /*12570*/  @!P2 MOV R4, R2 ;  /* 0x000000020004a202 */ /* 0x000fe20000000f00 */
[----:B-1----:R-:W-:Y:S02]  /*12580*/  IMAD R2, R13, R6, RZ ;  /* 0x000000060d027224 */ /* 0x002fe400078e02ff */
[----:B------:R-:W-:-:S02]  /*12590*/  @P6 FMUL.FTZ R7, R7, 0.69314718246459960938 ;  /* 0x3f31721807076820 */ /* 0x000fc40000410000 */
[----:B--2---:R-:W-:Y:S01]  /*125a0*/  IMAD R0, R18, R9, R0 ;  /* 0x0000000912007224 */ /* 0x004fe200078e0200 */
[----:B------:R-:W-:Y:S02]  /*125b0*/  SHF.L.U32 R9, R2, 0x7, RZ ;  /* 0x0000000702097819 */ /* 0x000fe400000006ff */
[----:B------:R-:W-:Y:S01]  /*125c0*/  MOV R17, 0x7f800000 ;  /* 0x7f80000000117802 */ /* 0x000fe20000000f00 */
[----:B------:R-:W-:Y:S02]  /*125d0*/  @P6 FFMA.FTZ R17, R104, c[0x0][0x238], R7 ;  /* 0x00008e0068116a23 */ /* 0x000fe40000010007 */
[----:B------:R-:W-:Y:S01]  /*125e0*/  @P4 FMUL.FTZ R7, R11, 0.69314718246459960938 ;  /* 0x3f3172180b074820 */ /* 0x000fe20000410000 */
[--C-:B------:R-:W-:Y:S01]  /*125f0*/  IADD3 R11, P2, P1, R9, R4, R0.reuse ;  /* 0x00000004090b7210 */ /* 0x100fe2000795e000 */
[----:B------:R-:W-:Y:S01]  /*12600*/  @P5 FMUL.FTZ R8, R12, 0.69314718246459960938 ;  /* 0x3f3172180c085820 */ /* 0x000fe20000410000 */
[----:B------:R-:W-:Y:S01]  /*12610*/  SHF.R.S32.HI R4, RZ, 0x1f, R9 ;  /* 0x0000001fff047819 */ /* 0x000fe20000011409 */
[----:B------:R-:W-:Y:S01]  /*12620*/  @P3 FMUL.FTZ R2, R10, 0.69314718246459960938 ;  /* 0x3f3172180a023820 */ /* 0x000fe20000410000 */
[----:B------:R-:W-:Y:S01]  /*12630*/  SHF.R.S32.HI R0, RZ, 0x1f, R0 ;  /* 0x0000001fff007819 */ /* 0x000fe20000011400 */
[----:B------:R-:W-:Y:S01]  /*12640*/  BSSY B0, `(.L_x_378) ;  /* 0x000002e000007945 */ /* 0x000fe20003800000 */
[----:B------:R-:W-:Y:S01]  /*12650*/  MOV R16, 0x7f800000 ;  /* 0x7f80000000107802 */ /* 0x000fe20000000f00 */
[----:B------:R-:W-:Y:S01]  /*12660*/  @P5 FFMA.FTZ R16, R103, c[0x0][0x238], R8 ;  /* 0x00008e0067105a23 */ /* 0x000fe20000010008 */
[----:B------:R-:W-:Y:S01]  /*12670*/  MOV R14, 0x7f800000 ;  /* 0x7f800000000e7802 */ /* 0x000fe20000000f00 */
[----:B------:R-:W-:Y:S01]  /*12680*/  @P4 FFMA.FTZ R14, R102, c[0x0][0x238], R7 ;  /* 0x00008e00660e4a23 */ /* 0x000fe20000010007 */
[----:B------:R-:W-:Y:S01]  /*12690*/  MOV R15, 0x7f800000 ;  /* 0x7f800000000f7802 */ /* 0x000fe20000000f00 */
[----:B------:R-:W-:Y:S01]  /*126a0*/  @P3 FFMA.FTZ R15, R3, c[0x0][0x238], R2 ;  /* 0x00008e00030f3a23 */ /* 0x000fe20000010002 */
[----:B------:R-:W-:Y:S01]  /*126b0*/  IADD3.X R5, R4, R5, R0, P2, P1 ;  /* 0x0000000504057210 */ /* 0x000fe200017e2400 */
[----:B------:R-:W-:Y:S05]  /*126c0*/  @P0 BRA `(.L_x_379) ;  /* 0x0000025000000947 */ /* 0x000fea0003800000 */
[----:B----4-:R-:W2:Y:S01]  /*126d0*/  LDL.LU R36, [R1+0x6c] ;  /* 0x00006c0001247983 */ /* 0x010ea20000300800 */
[----:B------:R-:W-:-:S04]  /*126e0*/  SHF.R.S32.HI R0, RZ, 0x1f, R39 ;  /* 0x0000001fff007819 */ /* 0x000fc80000011427 */
[----:B------:R-:W-:-:S04]  /*126f0*/  LEA.HI R0, R0, R39, RZ, 0x2 ;  /* 0x0000002700007211 */ /* 0x000fc800078f10ff */
[----:B------:R-:W-:-:S05]  /*12700*/  LOP3.LUT R0, R0, 0xffffffc, RZ, 0xc0, !PT ;  /* 0x0ffffffc00007812 */ /* 0x000fca00078ec0ff */
[----:B------:R-:W-:-:S04]  /*12710*/  IMAD.IADD R0, R39, 0x1, -R0 ;  /* 0x0000000127007824 */ /* 0x000fc800078e0a00 */
[----:B--2---:R-:W-:-:S05]  /*12720*/  IMAD R0, R0, 0x10, R36 ;  /* 0x0000001000007824 */ /* 0x004fca00078e0224 */
[CC--:B-----5:R-:W-:Y:S02]  /*12730*/  ISETP.GE.AND P6, PT, R0.reuse, R19.reuse, PT ;  /* 0x000000130000720c */ /* 0x0e0fe40003fc6270 */
        /* <DEDUP_REMOVED lines=30> */
.L_x_379:
[----:B----4-:R-:W-:Y:S05]  /*12920*/  BSYNC B0 ;  /* 0x0000000000007941 */ /* 0x010fea0003800000 */
.L_x_378:
[----:B-1----:R-:W2:Y:S04]  /*12930*/  LDL.LU.64 R8, [R1+0x50] ;  /* 0x0000500001087983 */ /* 0x002ea80000300a00 */
[----:B------:R-:W4:Y:S04]  /*12940*/  LDL.LU.64 R4, [R1+0x38] ;  /* 0x0000380001047983 */ /* 0x000f280000300a00 */
[----:B------:R1:W5:Y:S01]  /*12950*/  LDL.64 R12, [R1+0x40] ;  /* 0x00004000010c7983 */ /* 0x0003620000100a00 */
[----:B------:R-:W-:Y:S01]  /*12960*/  SHF.R.S32.HI R0, RZ, 0x1f, R18 ;  /* 0x0000001fff007819 */ /* 0x000fe20000011412 */
[----:B------:R-:W-:Y:S04]  /*12970*/  BSSY B0, `(.L_x_380) ;  /* 0x0000013000007945 */ /* 0x000fe80003800000 */
[----:B------:R-:W-:-:S04]  /*12980*/  IMAD R0, R0, c[0x0][0x1f0], RZ ;  /* 0x00007c0000007a24 */ /* 0x000fc800078e02ff */
[----:B------:R-:W-:Y:S01]  /*12990*/  IMAD R0, R18, c[0x0][0x1f4], R0 ;  /* 0x00007d0012007a24 */ /* 0x000fe200078e0200 */
[----:B--2---:R-:W-:-:S04]  /*129a0*/  IADD3 R2, P0, R8, R105, RZ ;  /* 0x0000006908027210 */ /* 0x004fc80007f1e0ff */
[----:B------:R-:W-:Y:S02]  /*129b0*/  IADD3.X R3, R9, R106, RZ, P0, !PT ;  /* 0x0000006a09037210 */ /* 0x000fe400007fe4ff */
[----:B----45:R-:W-:-:S03]  /*129c0*/  ISETP.GE.AND P0, PT, R4, R19, PT ;  /* 0x000000130400720c */ /* 0x030fc60003f06270 */
[----:B------:R-:W-:-:S05]  /*129d0*/  IMAD.WIDE.U32 R8, R18, c[0x0][0x1f0], R2 ;  /* 0x00007c0012087a25 */ /* 0x000fca00078e0002 */
[----:B------:R-:W-:-:S05]  /*129e0*/  IADD3 R7, R9, R0, RZ ;  /* 0x0000000009077210 */ /* 0x000fca0007ffe0ff */
[----:B------:R-:W-:Y:S05]  /*129f0*/  @P0 BRA `(.L_x_381) ;  /* 0x000000a000000947 */ /* 0x000fea0003800000 */
[----:B-1----:R-:W-:Y:S01]  /*12a00*/  MOV R6, R8 ;  /* 0x0000000800067202 */ /* 0x002fe20000000f00 */
[----:B------:R-:W-:-:S04]  /*12a10*/  IMAD R0, R13, c[0x0][0x1e8], RZ ;  /* 0x00007a000d007a24 */ /* 0x000fc800078e02ff */
        /* <DEDUP_REMOVED lines=8> */
.L_x_381:
[----:B-1----:R-:W-:Y:S05]  /*12aa0*/  BSYNC B0 ;  /* 0x0000000000007941 */ /* 0x002fea0003800000 */
.L_x_380:
[----:B------:R-:W2:Y:S01]  /*12ab0*/  LDL.LU R0, [R1+0x60] ;  /* 0x0000600001007983 */ /* 0x000ea20000300800 */
[----:B------:R-:W-:Y:S01]  /*12ac0*/  BSSY B0, `(.L_x_382) ;  /* 0x0000010000007945 */ /* 0x000fe20003800000 */
[----:B--2---:R-:W-:-:S13]  /*12ad0*/  ISETP.GE.AND P0, PT, R0, R19, PT ;  /* 0x000000130000720c */ /* 0x004fda0003f06270 */
        /* <DEDUP_REMOVED lines=14> */
.L_x_383:
[----:B------:R-:W-:Y:S05]  /*12bc0*/  BSYNC B0 ;  /* 0x0000000000007941 */ /* 0x000fea0003800000 */
.L_x_382:
[----:B------:R-:W2:Y:S01]  /*12bd0*/  LDL.LU R0, [R1+0x64] ;  /* 0x0000640001007983 */ /* 0x000ea20000300800 */
[----:B------:R-:W-:Y:S01]  /*12be0*/  BSSY B0, `(.L_x_384) ;  /* 0x0000010000007945 */ /* 0x000fe20003800000 */
[----:B--2---:R-:W-:-:S13]  /*12bf0*/  ISETP.GE.AND P0, PT, R0, R19, PT ;  /* 0x000000130000720c */ /* 0x004fda0003f06270 */
[----:B------:R-:W-:Y:S05]  /*12c00*/  @P0 BRA `(.L_x_385) ;  /* 0x000000d000000947 */ /* 0x000fea0003800000 */
[----:B------:R-:W-:Y:S01]  /*12c10*/  IADD3 R10, P0, R12, 0x40, RZ ;  /* 0x000000400c0a7810 */ /* 0x000fe20007f1e0ff */
        /* <DEDUP_REMOVED lines=11> */
[----:B---3--:R1:W-:Y:S02]  /*12cd0*/  STG.E.128 [R2.64+0x80], R48 ;  /* 0x0000803002007986 */ /* 0x0083e4000c101d0e */
.L_x_385:
[----:B------:R-:W-:Y:S05]  /*12ce0*/  BSYNC B0 ;  /* 0x0000000000007941 */ /* 0x000fea0003800000 */
.L_x_384:
[----:B------:R-:W2:Y:S02]  /*12cf0*/  LDL.LU R0, [R1+0x68] ;  /* 0x0000680001007983 */ /* 0x000ea40000300800 */
[----:B--2---:R-:W-:-:S13]  /*12d00*/  ISETP.GE.AND P0, PT, R0, R19, PT ;  /* 0x000000130000720c */ /* 0x004fda0003f06270 */
[----:B------:R-:W-:Y:S05]  /*12d10*/  @P0 EXIT ;  /* 0x000000000000094d */ /* 0x000fea0003800000 */
        /* <DEDUP_REMOVED lines=12> */
[----:B---3--:R-:W-:Y:S01]  /*12de0*/  STG.E.128 [R2.64+0x80], R60 ;  /* 0x0000803c02007986 */ /* 0x008fe2000c101d0e */
[----:B------:R-:W-:Y:S05]  /*12df0*/  EXIT ;  /* 0x000000000000794d */ /* 0x000fea0003800000 */
.L_x_366:
[----:B--2---:R-:W2:Y:S01]  /*12e00*/  LDL.LU R14, [R1+0x18] ;  /* 0x00001800010e7983 */ /* 0x004ea20000300800 */
[----:B------:R-:W1:Y:S01]  /*12e10*/  LDC.U8 R4, c[0x0][0x329] ;  /* 0x0000ca40ff047b82 */ /* 0x000e620000000000 */
[----:B------:R-:W-:Y:S01]  /*12e20*/  SHF.R.S32.HI R10, RZ, 0x1f, R160 ;  /* 0x0000001fff0a7819 */ /* 0x000fe200000114a0 */
[----:B------:R-:W-:Y:S01]  /*12e30*/  IMAD.IADD R15, R101, 0x1, -R162 ;  /* 0x00000001650f7824 */ /* 0x000fe200078e0aa2 */
[----:B------:R-:W-:Y:S02]  /*12e40*/  BSSY B0, `(.L_x_386) ;  /* 0x000003e000007945 */ /* 0x000fe40003800000 */
[----:B------:R-:W-:-:S03]  /*12e50*/  LEA.HI R10, R10, R160, RZ, 0x2 ;  /* 0x000000a00a0a7211 */ /* 0x000fc600078f10ff */
[----:B------:R-:W3:Y:S01]  /*12e60*/  LDC.U8 R0, c[0x0][0x328] ;  /* 0x0000ca00ff007b82 */ /* 0x000ee20000000000 */
[----:B-1----:R-:W-:Y:S02]  /*12e70*/  ISETP.NE.AND P1, PT, R4, RZ, PT ;  /* 0x000000ff0400720c */ /* 0x002fe40003f25270 */
[----:B---3--:R-:W-:-:S04]  /*12e80*/  ISETP.NE.AND P3, PT, R0, RZ, PT ;  /* 0x000000ff0000720c */ /* 0x008fc80003f65270 */
[----:B------:R-:W-:-:S07]  /*12e90*/  ISETP.NE.OR P2, PT, R4, RZ, !P3 ;  /* 0x000000ff0400720c */ /* 0x000fce0005f45670 */
[----:B------:R-:W-:Y:S01]  /*12ea0*/  @P1 IMAD.MOV.U32 R7, RZ, RZ, c[0x0][0x210] ;  /* 0x00008400ff071624 */ /* 0x000fe200078e00ff */
[----:B------:R-:W-:Y:S01]  /*12eb0*/  LOP3.LUT R4, R10, 0x1ffffffc, RZ, 0xc0, !PT ;  /* 0x1ffffffc0a047812 */ /* 0x000fe200078ec0ff */
[----:B------:R-:W-:Y:S01]  /*12ec0*/  @!P1 IMAD.MOV.U32 R6, RZ, RZ, c[0x0][0x214] ;  /* 0x00008500ff069624 */ /* 0x000fe200078e00ff */
[----:B------:R-:W-:Y:S01]  /*12ed0*/  SHF.R.S32.HI R10, RZ, 0x2, R10 ;  /* 0x00000002ff0a7819 */ /* 0x000fe2000001140a */
[----:B------:R-:W-:Y:S02]  /*12ee0*/  @P1 IMAD R7, R7, c[0x0][0x214], RZ ;  /* 0x0000850007071a24 */ /* 0x000fe400078e02ff */
[----:B------:R-:W-:Y:S01]  /*12ef0*/  @P1 IMAD.MOV.U32 R18, RZ, RZ, c[0x0][0x210] ;  /* 0x00008400ff121624 */ /* 0x000fe200078e00ff */
[----:B------:R-:W-:Y:S02]  /*12f00*/  @!P1 SEL R7, R6, c[0x0][0x234], !P3 ;  /* 0x00008d0006079a07 */ /* 0x000fe40005800000 */
[----:B------:R-:W-:Y:S02]  /*12f10*/  @!P1 MOV R18, 0x1 ;  /* 0x0000000100129802 */ /* 0x000fe40000000f00 */
[----:B------:R-:W-:-:S03]  /*12f20*/  SHF.R.S32.HI R11, RZ, 0x1f, R10 ;  /* 0x0000001fff0b7819 */ /* 0x000fc6000001140a */
[----:B------:R-:W-:Y:S01]  /*12f30*/  IMAD R6, R162, R18, RZ ;  /* 0x00000012a2067224 */ /* 0x000fe200078e02ff */
[C---:B--2---:R-:W-:Y:S02]  /*12f40*/  ISETP.NE.AND P4, PT, R14.reuse, -0x1, PT ;  /* 0xffffffff0e00780c */ /* 0x044fe40003f85270 */
[----:B------:R-:W-:-:S11]  /*12f50*/  ISETP.NE.OR P0, PT, R14, -0x1, P2 ;  /* 0xffffffff0e00780c */ /* 0x000fd60001705670 */
[----:B------:R-:W-:Y:S01]  /*12f60*/  @P4 IMAD.WIDE.U32 R2, R14, c[0x0][0x1e8], RZ ;  /* 0x00007a000e024a25 */ /* 0x000fe200078e00ff */
[----:B------:R-:W-:-:S03]  /*12f70*/  @!P4 SHF.R.S32.HI R0, RZ, 0x1f, R12 ;  /* 0x0000001fff00c819 */ /* 0x000fc6000001140c */
[----:B------:R-:W-:Y:S02]  /*12f80*/  @P4 IMAD R5, R14, c[0x0][0x1ec], R3 ;  /* 0x00007b000e054a24 */ /* 0x000fe400078e0203 */
[----:B------:R-:W-:Y:S02]  /*12f90*/  @!P4 IMAD R3, R0, c[0x0][0x1e0], RZ ;  /* 0x000078000003ca24 */ /* 0x000fe400078e02ff */
[----:B------:R-:W-:-:S04]  /*12fa0*/  @!P4 IMAD.WIDE.U32 R8, R12, c[0x0][0x1e0], RZ ;  /* 0x000078000c08ca25 */ /* 0x000fc800078e00ff */
[----:B------:R-:W-:Y:S01]  /*12fb0*/  IMAD.IADD R0, R160, 0x1, -R4 ;  /* 0x00000001a0007824 */ /* 0x000fe200078e0a04 */
[----:B------:R-:W-:Y:S01]  /*12fc0*/  @!P4 MOV R2, R8 ;  /* 0x000000080002c202 */ /* 0x000fe20000000f00 */
[----:B------:R-:W-:Y:S01]  /*12fd0*/  @!P4 IMAD R4, R12, c[0x0][0x1e4], R3 ;  /* 0x000079000c04ca24 */ /* 0x000fe200078e0203 */
[----:B------:R-:W-:Y:S01]  /*12fe0*/  SHF.R.S32.HI R8, RZ, 0x1f, R21 ;  /* 0x0000001fff087819 */ /* 0x000fe20000011415 */
[----:B------:R-:W-:Y:S02]  /*12ff0*/  IMAD.SHL.U32 R0, R0, 0x8, RZ ;  /* 0x0000000800007824 */ /* 0x000fe400078e00ff */
[----:B------:R-:W-:Y:S01]  /*13000*/  @P1 IMAD.MOV.U32 R3, RZ, RZ, 0x1 ;  /* 0x00000001ff031424 */ /* 0x000fe200078e00ff */
[----:B------:R-:W-:Y:S01]  /*13010*/  @!P4 IADD3 R5, R9, R4, RZ ;  /* 0x000000040905c210 */ /* 0x000fe20007ffe0ff */
[----:B------:R-:W-:Y:S01]  /*13020*/  @!P1 IMAD R3, R7, c[0x0][0x1c0], RZ ;  /* 0x0000700007039a24 */ /* 0x000fe200078e02ff */
[----:B------:R-:W-:Y:S01]  /*13030*/  IADD3 R4, P3, R0, R2, RZ ;  /* 0x0000000200047210 */ /* 0x000fe20007f7e0ff */
[----:B------:R-:W-:-:S02]  /*13040*/  @!P0 IMAD R14, R12, c[0x0][0x214], RZ ;  /* 0x000085000c0e8a24 */ /* 0x000fc400078e02ff */
[----:B------:R-:W-:Y:S01]  /*13050*/  IMAD R8, R8, c[0x0][0x1f0], RZ ;  /* 0x00007c0008087a24 */ /* 0x000fe200078e02ff */
[----:B------:R-:W-:Y:S01]  /*13060*/  LEA.HI.X.SX32 R5, R0, R5, 0x1, P3 ;  /* 0x0000000500057211 */ /* 0x000fe200018f0eff */
[----:B------:R-:W-:Y:S01]  /*13070*/  IMAD R0, R12, R3, RZ ;  /* 0x000000030c007224 */ /* 0x000fe200078e02ff */
[----:B------:R1:W-:Y:S01]  /*13080*/  @!P0 STL [R1+0x18], R14 ;  /* 0x0000180e01008387 */ /* 0x0003e20000100800 */
[----:B------:R-:W-:Y:S01]  /*13090*/  CS2R R2, SRZ ;  /* 0x0000000000027805 */ /* 0x000fe2000001ff00 */
[C---:B------:R-:W-:Y:S01]  /*130a0*/  IMAD R8, R21.reuse, c[0x0][0x1f4], R8 ;  /* 0x00007d0015087a24 */ /* 0x040fe200078e0208 */
[--C-:B------:R-:W-:Y:S01]  /*130b0*/  @!P2 SHF.R.S32.HI R3, RZ, 0x1f, R14.reuse ;  /* 0x0000001fff03a819 */ /* 0x100fe2000001140e */
[----:B------:R-:W-:Y:S01]  /*130c0*/  @!P2 IMAD.MOV.U32 R2, RZ, RZ, R14 ;  /* 0x000000ffff02a224 */ /* 0x000fe200078e000e */
[----:B------:R-:W-:Y:S01]  /*130d0*/  SEL R0, R0, RZ, P2 ;  /* 0x000000ff00007207 */ /* 0x000fe20001000000 */
[----:B------:R-:W-:Y:S01]  /*130e0*/  IMAD.WIDE.U32 R12, R21, c[0x0][0x1f0], R4 ;  /* 0x00007c00150c7a25 */ /* 0x000fe200078e0004 */
[----:B------:R-:W-:-:S02]  /*130f0*/  ISETP.GE.AND P2, PT, R10, R15, PT ;  /* 0x0000000f0a00720c */ /* 0x000fc40003f46270 */
[----:B------:R-:W-:Y:S01]  /*13100*/  SHF.R.S32.HI R4, RZ, 0x1f, R6 ;  /* 0x0000001fff047819 */ /* 0x000fe20000011406 */
[----:B------:R-:W-:Y:S01]  /*13110*/  IMAD R0, R21, R7, R0 ;  /* 0x0000000715007224 */ /* 0x000fe200078e0200 */
[----:B------:R-:W-:-:S04]  /*13120*/  IADD3 R9, R8, R13, RZ ;  /* 0x0000000d08097210 */ /* 0x000fc80007ffe0ff */
[----:B------:R-:W-:Y:S01]  /*13130*/  IADD3 R20, P1, P0, R6, R2, R0 ;  /* 0x0000000206147210 */ /* 0x000fe2000783e000 */
[----:B------:R-:W-:Y:S01]  /*13140*/  IMAD.WIDE R6, R22, 0x80, R10 ;  /* 0x0000008016067825 */ /* 0x000fe200078e020a */
[----:B------:R-:W-:-:S04]  /*13150*/  SHF.R.S32.HI R0, RZ, 0x1f, R0 ;  /* 0x0000001fff007819 */ /* 0x000fc80000011400 */
[----:B------:R-:W-:Y:S01]  /*13160*/  IADD3.X R19, R4, R3, R0, P1, P0 ;  /* 0x0000000304137210 */ /* 0x000fe20000fe0400 */
        /* <DEDUP_REMOVED lines=11> */
.L_x_387:
[----:B------:R-:W-:Y:S05]  /*13220*/  BSYNC B0 ;  /* 0x0000000000007941 */ /* 0x000fea0003800000 */
.L_x_386:
[----:B------:R-:W-:Y:S01]  /*13230*/  IADD3 R17, R10, 0x20, RZ ;  /* 0x000000200a117810 */ /* 0x000fe20007ffe0ff */
[----:B------:R-:W-:Y:S03]  /*13240*/  BSSY B0, `(.L_x_388) ;  /* 0x0000010000007945 */ /* 0x000fe60003800000 */
[----:B------:R-:W-:-:S13]  /*13250*/  ISETP.GE.AND P0, PT, R17, R15, PT ;  /* 0x0000000f1100720c */ /* 0x000fda0003f06270 */
[----:B------:R-:W-:Y:S05]  /*13260*/  @P0 BRA `(.L_x_389) ;  /* 0x000000d000000947 */ /* 0x000fea0003800000 */
[----:B------:R-:W-:Y:S01]  /*13270*/  IADD3 R0, P0, R6, 0x20, RZ ;  /* 0x0000002006007810 */ /* 0x000fe20007f1e0ff */
[----:B------:R-:W-:Y:S01]  /*13280*/  IMAD.MOV.U32 R4, RZ, RZ, R12 ;  /* 0x000000ffff047224 */ /* 0x000fe200078e000c */
[----:B------:R-:W-:-:S03]  /*13290*/  MOV R5, R9 ;  /* 0x0000000900057202 */ /* 0x000fc60000000f00 */
[----:B--2---:R-:W-:Y:S02]  /*132a0*/  IMAD.X R2, RZ, RZ, R7, P0 ;  /* 0x000000ffff027224 */ /* 0x004fe400000e0607 */
        /* <DEDUP_REMOVED lines=9> */
.L_x_389:
[----:B------:R-:W-:Y:S05]  /*13340*/  BSYNC B0 ;  /* 0x0000000000007941 */ /* 0x000fea0003800000 */
.L_x_388:
[----:B-1----:R-:W-:Y:S01]  /*13350*/  IADD3 R14, R10, 0x40, RZ ;  /* 0x000000400a0e7810 */ /* 0x002fe20007ffe0ff */
        /* <DEDUP_REMOVED lines=16> */
.L_x_391:
[----:B------:R-:W-:Y:S05]  /*13460*/  BSYNC B0 ;  /* 0x0000000000007941 */ /* 0x000fea0003800000 */
.L_x_390:
[----:B------:R-:W-:Y:S01]  /*13470*/  IADD3 R16, R10, 0x60, RZ ;  /* 0x000000600a107810 */ /* 0x000fe20007ffe0ff */
[----:B------:R-:W-:Y:S03]  /*13480*/  BSSY B0, `(.L_x_392) ;  /* 0x0000010000007945 */ /* 0x000fe60003800000 */
[----:B------:R-:W-:-:S13]  /*13490*/  ISETP.GE.AND P0, PT, R16, R15, PT ;  /* 0x0000000f1000720c */ /* 0x000fda0003f06270 */
[----:B------:R-:W-:Y:S05]  /*134a0*/  @P0 BRA `(.L_x_393) ;  /* 0x000000d000000947 */ /* 0x000fea0003800000 */
[----:B------:R-:W-:Y:S01]  /*134b0*/  IADD3 R0, P0, R6, 0x60, RZ ;  /* 0x0000006006007810 */ /* 0x000fe20007f1e0ff */
[----:B-12---:R-:W-:Y:S01]  /*134c0*/  IMAD.MOV.U32 R2, RZ, RZ, R12 ;  /* 0x000000ffff027224 */ /* 0x006fe200078e000c */
        /* <DEDUP_REMOVED lines=11> */
.L_x_393:
[----:B------:R-:W-:Y:S05]  /*13580*/  BSYNC B0 ;  /* 0x0000000000007941 */ /* 0x000fea0003800000 */
.L_x_392:
[----:B------:R-:W-:-:S04]  /*13590*/  LOP3.LUT P6, RZ, R160, 0x3, RZ, 0xc0, !PT ;  /* 0x00000003a0ff7812 */ /* 0x000fc800078cc0ff */
[-C--:B------:R-:W-:Y:S02]  /*135a0*/  ISETP.GE.OR P5, PT, R10, R15.reuse, P6 ;  /* 0x0000000f0a00720c */ /* 0x080fe400037a6670 */
[-C--:B------:R-:W-:Y:S02]  /*135b0*/  ISETP.GE.OR P4, PT, R17, R15.reuse, P6 ;  /* 0x0000000f1100720c */ /* 0x080fe40003786670 */
[-C--:B------:R-:W-:Y:S02]  /*135c0*/  ISETP.GE.OR P3, PT, R14, R15.reuse, P6 ;  /* 0x0000000f0e00720c */ /* 0x080fe40003766670 */
[----:B------:R-:W-:-:S07]  /*135d0*/  ISETP.GE.OR P6, PT, R16, R15, P6 ;  /* 0x0000000f1000720c */ /* 0x000fce00037c6670 */
[-C--:B------:R-:W-:Y:S02]  /*135e0*/  @!P5 IMAD R0, R10, R18.reuse, RZ ;  /* 0x000000120a00d224 */ /* 0x080fe400078e02ff */
[-C--:B-12---:R-:W-:Y:S02]  /*135f0*/  @!P4 IMAD R3, R17, R18.reuse, RZ ;  /* 0x000000121103c224 */ /* 0x086fe400078e02ff */
[----:B------:R-:W-:Y:S01]  /*13600*/  @!P3 IMAD R5, R14, R18, RZ ;  /* 0x000000120e05b224 */ /* 0x000fe200078e02ff */
[CC--:B------:R-:W-:Y:S02]  /*13610*/  @!P5 IADD3 R2, P0, R0.reuse, R20.reuse, RZ ;  /* 0x000000140002d210 */ /* 0x0c0fe40007f1e0ff */
[----:B------:R-:W-:Y:S02]  /*13620*/  @!P4 IADD3 R9, P1, R3, R20, RZ ;  /* 0x000000140309c210 */ /* 0x000fe40007f3e0ff */
[----:B------:R-:W-:Y:S02]  /*13630*/  @!P5 LEA.HI.X.SX32 R0, R0, R19, 0x1, P0 ;  /* 0x000000130000d211 */ /* 0x000fe400000f0eff */
[----:B------:R-:W-:-:S02]  /*13640*/  @!P5 LEA R6, P2, R2, c[0x0][0x200], 0x2 ;  /* 0x000080000206da11 */ /* 0x000fc400078410ff */
[----:B------:R-:W-:Y:S02]  /*13650*/  @!P3 IADD3 R8, P0, R5, R20, RZ ;  /* 0x000000140508b210 */ /* 0x000fe40007f1e0ff */
[-C--:B------:R-:W-:Y:S02]  /*13660*/  @!P4 LEA.HI.X.SX32 R3, R3, R19.reuse, 0x1, P1 ;  /* 0x000000130303c211 */ /* 0x080fe400008f0eff */
[----:B------:R-:W-:Y:S02]  /*13670*/  @!P5 LEA.HI.X R7, R2, c[0x0][0x204], R0, 0x2, P2 ;  /* 0x000081000207da11 */ /* 0x000fe400010f1400 */
[----:B------:R-:W-:Y:S02]  /*13680*/  @!P4 LEA R4, P1, R9, c[0x0][0x200], 0x2 ;  /* 0x000080000904ca11 */ /* 0x000fe400078210ff */
[----:B------:R-:W-:Y:S02]  /*13690*/  @!P3 LEA.HI.X.SX32 R0, R5, R19, 0x1, P0 ;  /* 0x000000130500b211 */ /* 0x000fe400000f0eff */
        /* <DEDUP_REMOVED lines=10> */
[----:B-1----:R-:W-:-:S05]  /*13740*/  IMAD R0, R16, R18, RZ ;  /* 0x0000001210007224 */ /* 0x002fca00078e02ff */
[----:B------:R-:W-:-:S04]  /*13750*/  IADD3 R3, P0, R0, R20, RZ ;  /* 0x0000001400037210 */ /* 0x000fc80007f1e0ff */
[----:B------:R-:W-:Y:S02]  /*13760*/  LEA.HI.X.SX32 R0, R0, R19, 0x1, P0 ;  /* 0x0000001300007211 */ /* 0x000fe400000f0eff */
[----:B------:R-:W-:-:S04]  /*13770*/  LEA R2, P0, R3, c[0x0][0x200], 0x2 ;  /* 0x0000800003027a11 */ /* 0x000fc800078010ff */
[----:B------:R-:W-:Y:S01]  /*13780*/  LEA.HI.X R3, R3, c[0x0][0x204], R0, 0x2, P0 ;  /* 0x0000810003037a11 */ /* 0x000fe200000f1400 */
[----:B------:R-:W-:-:S05]  /*13790*/  IMAD.MOV.U32 R0, RZ, RZ, 0x7f800000 ;  /* 0x7f800000ff007424 */ /* 0x000fca00078e00ff */
[----:B------:R-:W-:Y:S01]  /*137a0*/  STG.E [R2.64], R0 ;  /* 0x0000000002007986 */ /* 0x000fe2000c10190e */
[----:B------:R-:W-:Y:S05]  /*137b0*/  EXIT ;  /* 0x000000000000794d */ /* 0x000fea0003800000 */
.L_x_394:
        /* <DEDUP_REMOVED lines=12> */
.L_x_990:


//--------------------- .text._ZN5flash16flash_fwd_kernelI23Flash_fwd_kernel_traitsILi96ELi128ELi64ELi4ELb0ELb0EN7cutlass6half_tE19Flash_kernel_traitsILi96ELi128ELi64ELi4ES3_EELb1ELb1ELb0ELb1ELb0ELb0ELb0ELb0EEEvNS_16Flash_fwd_paramsE --------------------------
	.section	.text._ZN5flash16flash_fwd_kernelI23Flash_fwd_kernel_traitsILi96ELi128ELi64ELi4ELb0ELb0EN7cutlass6half_tE19Flash_kernel_traitsILi96ELi128ELi64ELi4ES3_EELb1ELb1ELb0ELb1ELb0ELb0ELb0ELb0EEEvNS_16Flash_fwd_paramsE,"ax",@progbits
	.sectioninfo	@"SHI_REGISTERS=255"
	.align	128
        .global         _ZN5flash16flash_fwd_kernelI23Flash_fwd_kernel_traitsILi96ELi128ELi64ELi4ELb0ELb0EN7cutlass6half_tE19Flash_kernel_traitsILi96ELi128ELi64ELi4ES3_EELb1ELb1ELb0ELb1ELb0ELb0ELb0ELb0EEEvNS_16Flash_fwd_paramsE
        .type           _ZN5flash16flash_fwd_kernelI23Flash_fwd_kernel_traitsILi96ELi128ELi64ELi4ELb0ELb0EN7cutlass6half_tE19Flash_kernel_traitsILi96ELi128ELi64ELi4ES3_EELb1ELb1ELb0ELb1ELb0ELb0ELb0ELb0EEEvNS_16Flash_fwd_paramsE,@function
        .size           _ZN5flash16flash_fwd_kernelI23Flash_fwd_kernel_traitsILi96ELi128ELi64ELi4ELb0ELb0EN7cutlass6half_tE19Flash_kernel_traitsILi96ELi128ELi64ELi4ES3_EELb1ELb1ELb0ELb1ELb0ELb0ELb0ELb0EEEvNS_16Flash_fwd_paramsE,(.L_x_991 - _ZN5flash16flash_fwd_kernelI23Flash_fwd_kernel_traitsILi96ELi128ELi64ELi4ELb0ELb0EN7cutlass6half_tE19Flash_kernel_traitsILi96ELi128ELi64ELi4ES3_EELb1ELb1ELb0ELb1ELb0ELb0ELb0ELb0EEEvNS_16Flash_fwd_paramsE)
        .other          _ZN5flash16flash_fwd_kernelI23Flash_fwd_kernel_traitsILi96ELi128ELi64ELi4ELb0ELb0EN7cutlass6half_tE19Flash_kernel_traitsILi96ELi128ELi64ELi4ES3_EELb1ELb1ELb0ELb1ELb0ELb0ELb0ELb0EEEvNS_16Flash_fwd_paramsE,@"STO_CUDA_ENTRY STV_DEFAULT"
_ZN5flash16flash_fwd_kernelI23Flash_fwd_kernel_traitsILi96ELi128ELi64ELi4ELb0ELb0EN7cutlass6half_tE19Flash_kernel_traitsILi96ELi128ELi64ELi4ES3_EELb1ELb1ELb0ELb1ELb0ELb0ELb0ELb0EEEvNS_16Flash_fwd_paramsE:
.text._ZN5flash16flash_fwd_kernelI23Flash_fwd_kernel_traitsILi96ELi128ELi64ELi4ELb0ELb0EN7cutlass6half_tE19Flash_kernel_traitsILi96ELi128ELi64ELi4ES3_EELb1ELb1ELb0ELb1ELb0ELb0ELb0ELb0EEEvNS_16Flash_fwd_paramsE:
        /* <DEDUP_REMOVED lines=18> */
[----:B------:R-:W1:Y:S01]  /*0120*/  S2UR UR14, SR_CTAID.Y ;  /* 0x00000000000e79c3 */ /* 0x000e620000002600 */
        /* <DEDUP_REMOVED lines=11> */
[----:B------:R-:W-:Y:S02]  /*01e0*/  UISETP.EQ.OR.EX UP0, UPT, URZ, UR5, !UP3, UP0 ;  /* 0x000000053f00728c */ /* 0x000fe4000df02700 */
[----:B-1----:R-:W-:-:S06]  /*01f0*/  ULOP3.LUT UR8, UR12, UR27, UR14, 0xfe, !UPT ;  /* 0x0000001b0c087292 */ /* 0x002fcc000f8efe0e */
[----:B--2---:R-:W-:Y:S01]  /*0200*/  LOP3.LUT P3, RZ, R27, UR8, RZ, 0xfc, !PT ;  /* 0x000000081bff7c12 */ /* 0x004fe2000f86fcff */
[----:B------:R-:W-:Y:S02]  /*0210*/  ULDC.64 UR8, c[0x0][0x240] ;  /* 0x0000900000087ab9 */ /* 0x000fe40000000a00 */
[----:B------:R-:W-:Y:S02]  /*0220*/  UIMAD.WIDE UR8, UR14, UR7, UR8 ;  /* 0x000000070e0872a5 */ /* 0x000fe4000f8e0208 */
[----:B------:R-:W-:-:S08]  /*0230*/  ULDC.64 UR4, c[0x0][0x248] ;  /* 0x0000920000047ab9 */ /* 0x000fd00000000a00 */
[----:B------:R-:W-:Y:S02]  /*0240*/  @!P3 IMAD.MOV.U32 R10, RZ, RZ, c[0x0][0x308] ;  /* 0x0000c200ff0ab624 */ /* 0x000fe400078e00ff */
[----:B------:R-:W-:Y:S01]  /*0250*/  @!P3 IMAD.MOV.U32 R11, RZ, RZ, c[0x0][0x30c] ;  /* 0x0000c300ff0bb624 */ /* 0x000fe200078e00ff */
[----:B------:R-:W-:Y:S01]  /*0260*/  UIMAD.WIDE UR4, UR14, UR7, UR4 ;  /* 0x000000070e0472a5 */ /* 0x000fe2000f8e0204 */
        /* <DEDUP_REMOVED lines=55> */
.L_x_395:
[----:B------:R-:W-:Y:S02]  /*05e0*/  ULDC UR6, c[0x0][0x218] ;  /* 0x0000860000067ab9 */ /* 0x000fe40000000800 */
.L_x_396:
        /* <DEDUP_REMOVED lines=44> */
[----:B------:R-:W-:Y:S02]  /*08b0*/  @UP1 UIMAD UR9, UR26, UR5, UR17 ;  /* 0x000000051a0912a4 */ /* 0x000fe4000f8e0211 */
[----:B------:R-:W-:Y:S02]  /*08c0*/  @UP0 UIADD3 UR17, UR10, UR11, URZ ;  /* 0x0000000b0a110290 */ /* 0x000fe4000fffe03f */
[----:B------:R-:W-:Y:S02]  /*08d0*/  ULDC.64 UR4, c[0x0][0x198] ;  /* 0x0000660000047ab9 */ /* 0x000fe40000000a00 */
[----:B------:R-:W-:-:S02]  /*08e0*/  @!UP1 UIMAD UR13, UR13, UR6, URZ ;  /* 0x000000060d0d92a4 */ /* 0x000fc4000f8e023f */
[----:B------:R-:W-:Y:S02]  /*08f0*/  @UP0 UIMAD.WIDE.U32 UR18, UR17, UR4, URZ ;  /* 0x00000004111202a5 */ /* 0x000fe4000f8e003f */
[----:B------:R-:W-:Y:S02]  /*0900*/  @!UP1 UIMAD.WIDE.U32 UR20, UR14, UR6, URZ ;  /* 0x000000060e1492a5 */ /* 0x000fe4000f8e003f */
[----:B------:R-:W-:Y:S02]  /*0910*/  @!UP1 UIMAD UR4, UR14, UR7, UR13 ;  /* 0x000000070e0492a4 */ /* 0x000fe4000f8e020d */
[----:B------:R-:W-:Y:S02]  /*0920*/  @UP1 UMOV UR6, UR16 ;  /* 0x0000001000061c82 */ /* 0x000fe40008000000 */
[----:B------:R-:W-:Y:S02]  /*0930*/  @UP0 UIMAD UR7, UR17, UR5, UR19 ;  /* 0x00000005110702a4 */ /* 0x000fe4000f8e0213 */
[----:B------:R-:W-:-:S02]  /*0940*/  USHF.R.S32.HI UR13, URZ, 0x1f, UR12 ;  /* 0x0000001f3f0d7899 */ /* 0x000fc4000801140c */
[----:B------:R-:W-:Y:S02]  /*0950*/  @!UP1 UIADD3 UR9, UR21, UR4, URZ ;  /* 0x0000000415099290 */ /* 0x000fe4000fffe03f */
[----:B------:R-:W-:Y:S02]  /*0960*/  @!UP1 UMOV UR6, UR20 ;  /* 0x0000001400069c82 */ /* 0x000fe40008000000 */
[----:B------:R-:W-:Y:S01]  /*0970*/  @UP0 UMOV UR16, UR18 ;  /* 0x0000001200100c82 */ /* 0x000fe20008000000 */
[----:B------:R-:W-:Y:S05]  /*0980*/  @P0 BRA `(.L_x_398) ;  /* 0x000000d000000947 */ /* 0x000fea0003800000 */
[----:B-1----:R-:W-:Y:S02]  /*0990*/  USHF.R.S32.HI UR16, URZ, 0x1f, UR10 ;  /* 0x0000001f3f107899 */ /* 0x002fe4000801140a */
[----:B------:R-:W-:Y:S02]  /*09a0*/  ULDC.64 UR4, c[0x0][0x198] ;  /* 0x0000660000047ab9 */ /* 0x000fe40000000a00 */
[----:B------:R-:W-:Y:S02]  /*09b0*/  UIMAD UR16, UR16, UR4, URZ ;  /* 0x00000004101072a4 */ /* 0x000fe4000f8e023f */
[----:B------:R-:W-:-:S02]  /*09c0*/  UIMAD.WIDE.U32 UR18, UR10, UR4, URZ ;  /* 0x000000040a1272a5 */ /* 0x000fc4000f8e003f */
[----:B------:R-:W-:Y:S02]  /*09d0*/  UIMAD UR16, UR10, UR5, UR16 ;  /* 0x000000050a1072a4 */ /* 0x000fe4000f8e0210 */
[----:B------:R-:W-:Y:S02]  /*09e0*/  USHF.R.S32.HI UR7, URZ, 0x1f, UR14 ;  /* 0x0000001f3f077899 */ /* 0x000fe4000801140e */
[----:B------:R-:W-:Y:S02]  /*09f0*/  ULDC.64 UR4, c[0x0][0x180] ;  /* 0x0000600000047ab9 */ /* 0x000fe40000000a00 */
[----:B------:R-:W-:Y:S02]  /*0a00*/  UIADD3 UR17, UR19, UR16, URZ ;  /* 0x0000001013117290 */ /* 0x000fe4000fffe03f */
[----:B------:R-:W-:Y:S02]  /*0a10*/  UIMAD UR7, UR7, UR4, URZ ;  /* 0x00000004070772a4 */ /* 0x000fe4000f8e023f */
[----:B------:R-:W-:-:S02]  /*0a20*/  UMOV UR16, UR18 ;  /* 0x0000001200107c82 */ /* 0x000fc40008000000 */
[----:B------:R-:W-:Y:S02]  /*0a30*/  UIMAD UR7, UR14, UR5, UR7 ;  /* 0x000000050e0772a4 */ /* 0x000fe4000f8e0207 */
[----:B------:R-:W-:-:S04]  /*0a40*/  UIMAD.WIDE.U32 UR16, UR14, UR4, UR16 ;  /* 0x000000040e1072a5 */ /* 0x000fc8000f8e0010 */
[----:B------:R-:W-:Y:S02]  /*0a50*/  UIADD3 UR7, UR17, UR7, URZ ;  /* 0x0000000711077290 */ /* 0x000fe4000fffe03f */
.L_x_398:
        /* <DEDUP_REMOVED lines=10> */
[----:B--2---:R-:W2:Y:S02]  /*0b00*/  MUFU.RCP R2, R2 ;  /* 0x0000000200027308 */ /* 0x004ea40000001000 */
        /* <DEDUP_REMOVED lines=34> */
.L_x_399:
[CC--:B------:R-:W-:Y:S01]  /*0d30*/  LEA.HI R7, R6.reuse, R27.reuse, RZ, 0x2 ;  /* 0x0000001b06077211 */ /* 0x0c0fe200078f10ff */
[----:B------:R-:W1:Y:S01]  /*0d40*/  S2R R16, SR_CTAID.Z ;  /* 0x0000000000107919 */ /* 0x000e620000002700 */
[CC--:B------:R-:W-:Y:S01]  /*0d50*/  LEA.HI R26, R6.reuse, R27.reuse, RZ, 0x3 ;  /* 0x0000001b061a7211 */ /* 0x0c0fe200078f18ff */
[----:B------:R-:W-:Y:S01]  /*0d60*/  UIADD3 UR19, -UR15, UR28, URZ ;  /* 0x0000001c0f137290 */ /* 0x000fe2000fffe13f */
[----:B------:R-:W-:Y:S01]  /*0d70*/  LOP3.LUT R2, R7, 0xfffffffc, RZ, 0xc0, !PT ;  /* 0xfffffffc07027812 */ /* 0x000fe200078ec0ff */
[----:B------:R-:W-:Y:S01]  /*0d80*/  IMAD.MOV.U32 R28, RZ, RZ, 0x10 ;  /* 0x00000010ff1c7424 */ /* 0x000fe200078e00ff */
[----:B------:R-:W-:Y:S01]  /*0d90*/  SHF.R.S32.HI R25, RZ, 0x3, R26 ;  /* 0x00000003ff197819 */ /* 0x000fe2000001141a */
[----:B------:R-:W-:Y:S01]  /*0da0*/  IMAD.U32 R8, RZ, RZ, UR27 ;  /* 0x0000001bff087e24 */ /* 0x000fe2000f8e00ff */
[----:B------:R-:W-:Y:S01]  /*0db0*/  LEA.HI R24, R6, R27, RZ, 0x4 ;  /* 0x0000001b06187211 */ /* 0x000fe200078f20ff */
[----:B------:R-:W-:Y:S01]  /*0dc0*/  IMAD.IADD R3, R27, 0x1, -R2 ;  /* 0x000000011b037824 */ /* 0x000fe200078e0a02 */
[----:B------:R-:W-:Y:S01]  /*0dd0*/  SHF.R.S32.HI R4, RZ, 0x2, R7 ;  /* 0x00000002ff047819 */ /* 0x000fe20000011407 */
[----:B------:R-:W-:Y:S01]  /*0de0*/  IMAD.SHL.U32 R2, R25, 0x40, RZ ;  /* 0x0000004019027824 */ /* 0x000fe200078e00ff */
[----:B------:R-:W-:Y:S01]  /*0df0*/  LOP3.LUT R6, R24, 0xfffffff0, RZ, 0xc0, !PT ;  /* 0xfffffff018067812 */ /* 0x000fe200078ec0ff */
[----:B------:R-:W-:Y:S01]  /*0e00*/  IMAD.SHL.U32 R164, R3, 0x8, RZ ;  /* 0x0000000803a47824 */ /* 0x000fe200078e00ff */
[----:B------:R-:W-:Y:S01]  /*0e10*/  LEA.HI R7, R7, R4, RZ, 0x1 ;  /* 0x0000000407077211 */ /* 0x000fe200078f08ff */
[----:B------:R-:W-:Y:S01]  /*0e20*/  BSSY B0, `(.L_x_400) ;  /* 0x000005c000007945 */ /* 0x000fe20003800000 */
[----:B------:R-:W-:Y:S01]  /*0e30*/  LOP3.LUT R2, R2, 0xc0, RZ, 0xc0, !PT ;  /* 0x000000c002027812 */ /* 0x000fe200078ec0ff */
[----:B------:R-:W-:Y:S01]  /*0e40*/  IMAD.IADD R19, R27, 0x1, -R6 ;  /* 0x000000011b137824 */ /* 0x000fe200078e0a06 */
[----:B------:R-:W-:-:S02]  /*0e50*/  SHF.R.S32.HI R18, RZ, 0x5, R18 ;  /* 0x00000005ff127819 */ /* 0x000fc40000011412 */
[----:B------:R-:W-:Y:S02]  /*0e60*/  LOP3.LUT R3, R2, 0x18, R164, 0xf8, !PT ;  /* 0x0000001802037812 */ /* 0x000fe400078ef8a4 */
[----:B------:R-:W-:Y:S02]  /*0e70*/  SHF.R.U32.HI R2, RZ, 0x3, R2 ;  /* 0x00000003ff027819 */ /* 0x000fe40000011602 */
[----:B------:R-:W-:Y:S02]  /*0e80*/  LEA.HI R21, R19, R19, RZ, 0x1 ;  /* 0x0000001313157211 */ /* 0x000fe400078f08ff */
[----:B------:R-:W-:Y:S02]  /*0e90*/  LOP3.LUT R13, R3, R2, RZ, 0x3c, !PT ;  /* 0x00000002030d7212 */ /* 0x000fe400078e3cff */
[----:B------:R-:W-:Y:S02]  /*0ea0*/  LOP3.LUT R3, R7, 0x7fffffe, RZ, 0xc0, !PT ;  /* 0x07fffffe07037812 */ /* 0x000fe400078ec0ff */
[----:B------:R-:W-:-:S02]  /*0eb0*/  SHF.R.S32.HI R10, RZ, 0x1, R21 ;  /* 0x00000001ff0a7819 */ /* 0x000fc40000011415 */
[----:B------:R-:W-:Y:S01]  /*0ec0*/  SHF.R.S32.HI R6, RZ, 0x1f, R21 ;  /* 0x0000001fff067819 */ /* 0x000fe20000011415 */
[----:B------:R-:W-:Y:S01]  /*0ed0*/  IMAD.IADD R3, R4, 0x1, -R3 ;  /* 0x0000000104037824 */ /* 0x000fe200078e0a03 */
[----:B------:R-:W-:Y:S02]  /*0ee0*/  SHF.R.S32.HI R5, RZ, 0x1f, R4 ;  /* 0x0000001fff057819 */ /* 0x000fe40000011404 */
[----:B------:R-:W-:Y:S01]  /*0ef0*/  SHF.R.S32.HI R165, RZ, 0x1f, R164 ;  /* 0x0000001fffa57819 */ /* 0x000fe200000114a4 */
[----:B------:R-:W-:Y:S01]  /*0f00*/  IMAD R14, R18, 0x8, R3 ;  /* 0x00000008120e7824 */ /* 0x000fe200078e0203 */
[----:B------:R-:W-:Y:S01]  /*0f10*/  IADD3 R2, P0, R164, UR6, RZ ;  /* 0x00000006a4027c10 */ /* 0x000fe2000ff1e0ff */
[----:B------:R-:W-:Y:S01]  /*0f20*/  IMAD R12, R5, c[0x0][0x198], RZ ;  /* 0x00006600050c7a24 */ /* 0x000fe200078e02ff */
[----:B------:R-:W-:Y:S01]  /*0f30*/  LEA.HI R6, R6, R10, RZ, 0x2 ;  /* 0x0000000a06067211 */ /* 0x000fe200078f10ff */
[----:B------:R2:W-:Y:S01]  /*0f40*/  STL.64 [R1+0x18], R164 ;  /* 0x000018a401007387 */ /* 0x0005e20000100a00 */
[----:B------:R-:W-:Y:S01]  /*0f50*/  IADD3.X R3, R165, UR9, RZ, P0, !PT ;  /* 0x00000009a5037c10 */ /* 0x000fe200087fe4ff */
[----:B------:R-:W-:Y:S01]  /*0f60*/  IMAD R12, R4, c[0x0][0x19c], R12 ;  /* 0x00006700040c7a24 */ /* 0x000fe200078e020c */
[----:B------:R-:W-:Y:S01]  /*0f70*/  LOP3.LUT R11, R6, 0xfffffffc, RZ, 0xc0, !PT ;  /* 0xfffffffc060b7812 */ /* 0x000fe200078ec0ff */
[----:B------:R-:W-:Y:S01]  /*0f80*/  IMAD.WIDE.U32 R6, R4, c[0x0][0x198], R164 ;  /* 0x0000660004067a25 */ /* 0x000fe200078e00a4 */
[----:B------:R-:W-:-:S02]  /*0f90*/  IADD3 R161, R164, 0x20, RZ ;  /* 0x00000020a4a17810 */ /* 0x000fc40007ffe0ff */
[----:B------:R-:W-:Y:S01]  /*0fa0*/  IADD3 R127, R164, 0x40, RZ ;  /* 0x00000040a47f7810 */ /* 0x000fe20007ffe0ff */
[----:B------:R-:W-:Y:S01]  /*0fb0*/  IMAD.IADD R23, R10, 0x1, -R11 ;  /* 0x000000010a177824 */ /* 0x000fe200078e0a0b */
[----:B------:R-:W-:Y:S01]  /*0fc0*/  IADD3 R6, P0, R6, UR16, RZ ;  /* 0x0000001006067c10 */ /* 0x000fe2000ff1e0ff */
[----:B-1----:R-:W-:Y:S01]  /*0fd0*/  IMAD.WIDE.U32 R16, R16, c[0x0][0x1a8], R2 ;  /* 0x00006a0010107a25 */ /* 0x002fe200078e0002 */
[----:B------:R-:W-:Y:S02]  /*0fe0*/  SHF.R.S32.HI R10, RZ, 0x1f, R0 ;  /* 0x0000001fff0a7819 */ /* 0x000fe40000011400 */
[----:B------:R-:W-:Y:S01]  /*0ff0*/  IADD3.X R7, R7, UR7, R12, P0, !PT ;  /* 0x0000000707077c10 */ /* 0x000fe200087fe40c */
[----:B------:R-:W-:Y:S01]  /*1000*/  IMAD R11, R5, c[0x0][0x1a0], RZ ;  /* 0x00006800050b7a24 */ /* 0x000fe200078e02ff */
[----:B------:R-:W-:Y:S01]  /*1010*/  LOP3.LUT P1, RZ, R23, 0x2, RZ, 0xc0, !PT ;  /* 0x0000000217ff7812 */ /* 0x000fe2000782c0ff */
[----:B------:R-:W-:-:S04]  /*1020*/  IMAD.WIDE.U32 R2, R4, c[0x0][0x1a0], R164 ;  /* 0x0000680004027a25 */ /* 0x000fc800078e00a4 */
[----:B------:R-:W-:Y:S01]  /*1030*/  IMAD R11, R4, c[0x0][0x1a4], R11 ;  /* 0x00006900040b7a24 */ /* 0x000fe200078e020b */
[----:B------:R-:W-:Y:S01]  /*1040*/  IADD3 R2, P0, R2, UR4, RZ ;  /* 0x0000000402027c10 */ /* 0x000fe2000ff1e0ff */
[C---:B------:R-:W-:Y:S01]  /*1050*/  IMAD R12, R10.reuse, c[0x0][0x1b0], RZ ;  /* 0x00006c000a0c7a24 */ /* 0x040fe200078e02ff */
[----:B------:R-:W-:Y:S01]  /*1060*/  ULDC.64 UR4, c[0x0][0x1a8] ;  /* 0x00006a0000047ab9 */ /* 0x000fe20000000a00 */
[----:B------:R-:W-:Y:S01]  /*1070*/  IMAD R10, R10, c[0x0][0x1b8], RZ ;  /* 0x00006e000a0a7a24 */ /* 0x000fe200078e02ff */
[----:B------:R-:W-:Y:S01]  /*1080*/  IADD3.X R3, R3, UR11, R11, P0, !PT ;  /* 0x0000000b03037c10 */ /* 0x000fe200087fe40b */
[----:B------:R-:W-:Y:S01]  /*1090*/  IMAD.WIDE.U32 R34, R0, c[0x0][0x1b0], R6 ;  /* 0x00006c0000227a25 */ /* 0x000fe200078e0006 */
[----:B------:R-:W-:Y:S01]  /*10a0*/  ISETP.GE.AND P0, PT, R4, UR19, PT ;  /* 0x0000001304007c0c */ /* 0x000fe2000bf06270 */
[----:B------:R-:W-:Y:S02]  /*10b0*/  UIMAD UR4, UR13, UR4, URZ ;  /* 0x000000040d0472a4 */ /* 0x000fe4000f8e023f */
[C---:B------:R-:W-:Y:S01]  /*10c0*/  IMAD R10, R0.reuse, c[0x0][0x1bc], R10 ;  /* 0x00006f00000a7a24 */ /* 0x040fe200078e020a */
[----:B------:R2:W-:Y:S01]  /*10d0*/  STL.64 [R1+0x28], R34 ;  /* 0x0000282201007387 */ /* 0x0005e20000100a00 */
[----:B------:R-:W-:Y:S01]  /*10e0*/  IMAD.WIDE.U32 R30, R0, c[0x0][0x1b8], R2 ;  /* 0x00006e00001e7a25 */ /* 0x000fe200078e0002 */
[----:B------:R-:W-:Y:S01]  /*10f0*/  UIMAD UR4, UR12, UR5, UR4 ;  /* 0x000000050c0472a4 */ /* 0x000fe2000f8e0204 */
[----:B------:R-:W-:-:S02]  /*1100*/  SEL R3, R28, 0xfffffff0, !P1 ;  /* 0xfffffff01c037807 */ /* 0x000fc40004800000 */
[----:B------:R-:W-:Y:S01]  /*1110*/  IMAD R12, R0, c[0x0][0x1b4], R12 ;  /* 0x00006d00000c7a24 */ /* 0x000fe200078e020c */
[----:B------:R2:W-:Y:S01]  /*1120*/  STL.64 [R1+0x50], R30 ;  /* 0x0000501e01007387 */ /* 0x0005e20000100a00 */
[----:B------:R-:W-:Y:S01]  /*1130*/  IMAD.IADD R33, R31, 0x1, R10 ;  /* 0x000000011f217824 */ /* 0x000fe200078e020a */
[----:B------:R-:W-:Y:S01]  /*1140*/  IADD3 R11, R17, UR4, RZ ;  /* 0x00000004110b7c10 */ /* 0x000fe2000fffe0ff */
[----:B------:R-:W-:Y:S01]  /*1150*/  IMAD.IADD R37, R35, 0x1, R12 ;  /* 0x0000000123257824 */ /* 0x000fe200078e020c */
[----:B------:R2:W-:Y:S01]  /*1160*/  STL [R1+0x30], R161 ;  /* 0x000030a101007387 */ /* 0x0005e20000100800 */
[----:B------:R-:W-:Y:S02]  /*1170*/  IMAD.U32 R13, R14, 0x20, R13 ;  /* 0x000000200e0d7824 */ /* 0x000fe400078e000d */
[----:B------:R-:W-:Y:S01]  /*1180*/  IMAD.WIDE R8, R8, 0x80, R4 ;  /* 0x0000008008087825 */ /* 0x000fe200078e0204 */
[----:B------:R2:W-:Y:S03]  /*1190*/  STL [R1+0x34], R127 ;  /* 0x0000347f01007387 */ /* 0x0005e60000100800 */
[----:B------:R-:W-:Y:S01]  /*11a0*/  IMAD.SHL.U32 R218, R13, 0x2, RZ ;  /* 0x000000020dda7824 */ /* 0x000fe200078e00ff */
[----:B------:R2:W-:Y:S04]  /*11b0*/  STL [R1+0x44], R33 ;  /* 0x0000442101007387 */ /* 0x0005e80000100800 */
[----:B------:R2:W-:Y:S01]  /*11c0*/  STL [R1+0x24], R37 ;  /* 0x0000242501007387 */ /* 0x0005e20000100800 */
        /* <DEDUP_REMOVED lines=33> */
.L_x_401:
[----:B------:R-:W-:Y:S05]  /*13e0*/  BSYNC B0 ;  /* 0x0000000000007941 */ /* 0x000fea0003800000 */
.L_x_400:
        /* <DEDUP_REMOVED lines=37> */
.L_x_403:
[----:B------:R-:W-:Y:S05]  /*1640*/  BSYNC B0 ;  /* 0x0000000000007941 */ /* 0x000fea0003800000 */
.L_x_402:
        /* <DEDUP_REMOVED lines=37> */
.L_x_405:
[----:B------:R-:W-:Y:S05]  /*18a0*/  BSYNC B0 ;  /* 0x0000000000007941 */ /* 0x000fea0003800000 */
.L_x_404:
        /* <DEDUP_REMOVED lines=34> */
[----:B---3--:R-:W-:-:S04]  /*1ad0*/  LEA R6, P0, R10, c[0x0][0x160], 0x1 ;  /* 0x000058000a067a11 */ /* 0x008fc800078008ff */
[----:B------:R-:W-:-:S05]  /*1ae0*/  LEA.HI.X R7, R10, c[0x0][0x164], R0, 0x1, P0 ;  /* 0x000059000a077a11 */ /* 0x000fca00000f0c00 */
[----:B------:R-:W-:Y:S01]  /*1af0*/  @!PT LDS RZ, [RZ] ;  /* 0x00000000fffff984 */ /* 0x000fe20000000800 */
[----:B------:R-:W-:Y:S01]  /*1b00*/  @!PT LDS RZ, [RZ] ;  /* 0x00000000fffff984 */ /* 0x000fe20000000800 */
[----:B------:R-:W-:Y:S01]  /*1b10*/  @!PT LDS RZ, [RZ] ;  /* 0x00000000fffff984 */ /* 0x000fe20000000800 */
[----:B------:R1:W-:Y:S04]  /*1b20*/  LDGSTS.E.BYPASS.LTC128B.128 [R218+0x5800], [R6.64+0x80] ;  /* 0x0580008006da7fae */ /* 0x0003e8000b901d5e */
.L_x_407:
[----:B------:R-:W-:Y:S05]  /*1b30*/  BSYNC B0 ;  /* 0x0000000000007941 */ /* 0x000fea0003800000 */
.L_x_406:
[----:B------:R-:W-:Y:S01]  /*1b40*/  IMAD.MOV.U32 R162, RZ, RZ, R36 ;  /* 0x000000ffffa27224 */ /* 0x000fe200078e0024 */
[----:B------:R-:W-:Y:S01]  /*1b50*/  UIADD3 UR34, UR29, -0x1, URZ ;  /* 0xffffffff1d227890 */ /* 0x000fe2000fffe03f */
[----:B------:R-:W-:Y:S01]  /*1b60*/  IMAD.MOV.U32 R163, RZ, RZ, R37 ;  /* 0x000000ffffa37224 */ /* 0x000fe200078e0025 */
[----:B------:R-:W-:Y:S01]  /*1b70*/  MOV R162, R34 ;  /* 0x0000002200a27202 */ /* 0x000fe20000000f00 */
[----:B------:R-:W-:Y:S01]  /*1b80*/  BSSY B0, `(.L_x_408) ;  /* 0x0000026000007945 */ /* 0x000fe20003800000 */
[----:B------:R-:W-:Y:S01]  /*1b90*/  UIMAD UR10, UR34, -0x40, UR8 ;  /* 0xffffffc0220a78a4 */ /* 0x000fe2000f8e0208 */
[----:B------:R-:W-:Y:S01]  /*1ba0*/  MOV R126, UR7 ;  /* 0x00000007007e7c02 */ /* 0x000fe20008000f00 */
[----:B------:R-:W-:Y:S01]  /*1bb0*/  USHF.R.S32.HI UR11, URZ, 0x1f, UR34 ;  /* 0x0000001f3f0b7899 */ /* 0x000fe20008011422 */
[----:B------:R4:W-:Y:S01]  /*1bc0*/  STL.64 [R1+0x20], R162 ;  /* 0x000020a201007387 */ /* 0x0009e20000100a00 */
[----:B------:R-:W-:Y:S02]  /*1bd0*/  UIMAD UR4, UR6, UR34, URZ ;  /* 0x00000022060472a4 */ /* 0x000fe4000f8e023f */
[----:B------:R-:W-:Y:S01]  /*1be0*/  ISETP.GE.AND P0, PT, R4, UR10, PT ;  /* 0x0000000a04007c0c */ /* 0x000fe2000bf06270 */
[----:B-1-3--:R-:W-:Y:S01]  /*1bf0*/  IMAD.WIDE.U32 R6, R126, UR34, R162 ;  /* 0x000000227e067c25 */ /* 0x00afe2000f8e00a2 */
[----:B------:R-:W-:-:S06]  /*1c00*/  UIMAD UR4, UR11, UR7, UR4 ;  /* 0x000000070b0472a4 */ /* 0x000fcc000f8e0204 */
[----:B------:R-:W-:-:S05]  /*1c10*/  IADD3 R0, R7, UR4, RZ ;  /* 0x0000000407007c10 */ /* 0x000fca000fffe0ff */
        /* <DEDUP_REMOVED lines=28> */
.L_x_409:
[----:B------:R-:W-:Y:S05]  /*1de0*/  BSYNC B0 ;  /* 0x0000000000007941 */ /* 0x000fea0003800000 */
.L_x_408:
        /* <DEDUP_REMOVED lines=34> */
.L_x_411:
[----:B------:R-:W-:Y:S05]  /*2010*/  BSYNC B0 ;  /* 0x0000000000007941 */ /* 0x000fea0003800000 */
.L_x_410:
[----:B------:R-:W-:Y:S01]  /*2020*/  ULDC.64 UR4, c[0x0][0x318] ;  /* 0x0000c60000047ab9 */ /* 0x000fe20000000a00 */
[----:B------:R-:W0:Y:S01]  /*2030*/  LDGDEPBAR ;  /* 0x00000000000079af */ /* 0x000e220000000000 */
[----:B------:R-:W-:Y:S01]  /*2040*/  UISETP.NE.U32.AND UP1, UPT, URZ, UR4, UPT ;  /* 0x000000043f00728c */ /* 0x000fe2000bf25070 */
[----:B------:R-:W-:Y:S02]  /*2050*/  LOP3.LUT R0, R26, 0xfffffff8, RZ, 0xc0, !PT ;  /* 0xfffffff81a007812 */ /* 0x000fe400078ec0ff */
[----:B------:R-:W-:Y:S01]  /*2060*/  SHF.R.S32.HI R2, RZ, 0x1f, R20 ;  /* 0x0000001fff027819 */ /* 0x000fe20000011414 */
[----:B------:R-:W-:Y:S01]  /*2070*/  UISETP.NE.AND.EX UP1, UPT, URZ, UR5, UPT, UP1 ;  /* 0x000000053f00728c */ /* 0x000fe2000bf25310 */
[----:B-1----:R-:W-:Y:S02]  /*2080*/  SHF.R.S32.HI R8, RZ, 0x4, R24 ;  /* 0x00000004ff087819 */ /* 0x002fe40000011418 */
[----:B------:R-:W-:Y:S01]  /*2090*/  ISETP.GE.AND P1, PT, R4, UR10, PT ;  /* 0x0000000a04007c0c */ /* 0x000fe2000bf26270 */
[----:B------:R-:W-:-:S02]  /*20a0*/  ULDC.64 UR4, c[0x0][0x320] ;  /* 0x0000c80000047ab9 */ /* 0x000fc40000000a00 */
[----:B------:R-:W-:Y:S02]  /*20b0*/  PLOP3.LUT P0, PT, PT, PT, UP1, 0x80, 0x0 ;  /* 0x000000000000781c */ /* 0x000fe40003f0f018 */
[----:B------:R-:W-:Y:S02]  /*20c0*/  LOP3.LUT R5, R21, 0x7fffffe, RZ, 0xc0, !PT ;  /* 0x07fffffe15057812 */ /* 0x000fe400078ec0ff */
[----:B------:R-:W-:Y:S01]  /*20d0*/  SHF.R.S32.HI R12, RZ, 0x1f, R19 ;  /* 0x0000001fff0c7819 */ /* 0x000fe20000011413 */
[----:B------:R-:W-:Y:S02]  /*20e0*/  @UP1 USHF.R.S32.HI UR16, URZ, 0x1f, UR14 ;  /* 0x0000001f3f101899 */ /* 0x000fe4000801140e */
[----:B------:R-:W-:Y:S02]  /*20f0*/  @UP1 UIMAD.WIDE.U32 UR12, UR14, UR4, UR12 ;  /* 0x000000040e0c12a5 */ /* 0x000fe4000f8e000c */
[----:B------:R-:W-:Y:S01]  /*2100*/  @UP1 UIMAD UR16, UR16, UR4, URZ ;  /* 0x00000004101012a4 */ /* 0x000fe2000f8e023f */
[----:B------:R-:W-:Y:S01]  /*2110*/  IMAD.MOV.U32 R14, RZ, RZ, R32 ;  /* 0x000000ffff0e7224 */ /* 0x000fe200078e0020 */
[----:B------:R-:W-:-:S02]  /*2120*/  ULDC.64 UR24, c[0x0][0x1a0] ;  /* 0x0000680000187ab9 */ /* 0x000fc40000000a00 */
[----:B------:R-:W-:Y:S01]  /*2130*/  @UP1 UIMAD UR5, UR14, UR5, UR16 ;  /* 0x000000050e0512a4 */ /* 0x000fe2000f8e0210 */
[----:B------:R-:W-:-:S04]  /*2140*/  DEPBAR.LE SB0, 0x0 ;  /* 0x000080000000791a */ /* 0x000fc80000000000 */
[----:B------:R-:W-:Y:S02]  /*2150*/  ULDC UR4, c[0x0][0x318] ;  /* 0x0000c60000047ab9 */ /* 0x000fe40000000800 */
[----:B------:R-:W-:Y:S02]  /*2160*/  @UP1 ULEA UR16, UP0, UR12, UR4, 0x2 ;  /* 0x000000040c101291 */ /* 0x000fe4000f80103f */
[----:B------:R-:W-:Y:S02]  /*2170*/  @UP1 UIADD3 UR5, UR13, UR5, URZ ;  /* 0x000000050d051290 */ /* 0x000fe4000fffe03f */
[----:B------:R-:W-:Y:S02]  /*2180*/  ULDC UR4, c[0x0][0x31c] ;  /* 0x0000c70000047ab9 */ /* 0x000fe40000000800 */
[----:B------:R-:W-:Y:S01]  /*2190*/  @UP1 ULEA.HI.X UR17, UR12, UR4, UR5, 0x2, UP0 ;  /* 0x000000040c111291 */ /* 0x000fe200080f1405 */
[----:B------:R-:W-:-:S05]  /*21a0*/  IMAD.U32 R6, RZ, RZ, UR16 ;  /* 0x00000010ff067e24 */ /* 0x000fca000f8e00ff */
[----:B------:R-:W-:-:S05]  /*21b0*/  IMAD.U32 R7, RZ, RZ, UR17 ;  /* 0x00000011ff077e24 */ /* 0x000fca000f8e00ff */
[----:B------:R1:W3:Y:S01]  /*21c0*/  @P0 LDG.E R11, [R6.64] ;  /* 0x0000001e060b0981 */ /* 0x0002e2000c1e1900 */
[----:B------:R-:W-:Y:S01]  /*21d0*/  IMAD.IADD R0, R27, 0x1, -R0 ;  /* 0x000000011b007824 */ /* 0x000fe200078e0a00 */
[----:B------:R-:W-:Y:S01]  /*21e0*/  LEA.HI R2, R2, R20, RZ, 0x2 ;  /* 0x0000001402027211 */ /* 0x000fe200078f10ff */
[----:B------:R-:W3:Y:S01]  /*21f0*/  @P0 MUFU.RCP R13, c[0x0][0x238] ;  /* 0x00008e00000d0b08 */ /* 0x000ee20000001000 */
[----:B------:R-:W-:Y:S01]  /*2200*/  IMAD.IADD R9, R19, 0x1, -R5 ;  /* 0x0000000113097824 */ /* 0x000fe200078e0a05 */
[----:B------:R-:W-:Y:S01]  /*2210*/  LEA.HI R5, R12, R19, RZ, 0x3 ;  /* 0x000000130c057211 */ /* 0x000fe200078f18ff */
[----:B------:R-:W-:Y:S01]  /*2220*/  BAR.SYNC.DEFER_BLOCKING 0x0 ;  /* 0x0000000000007b1d */ /* 0x000fe20000010000 */
[----:B------:R-:W-:Y:S01]  /*2230*/  LEA.HI R10, R0, R0, RZ, 0x1 ;  /* 0x00000000000a7211 */ /* 0x000fe200078f08ff */
[----:B------:R-:W-:Y:S01]  /*2240*/  IMAD.MOV.U32 R15, RZ, RZ, R33 ;  /* 0x000000ffff0f7224 */ /* 0x000fe200078e0021 */
[----:B------:R-:W-:Y:S01]  /*2250*/  SHF.R.S32.HI R2, RZ, 0x2, R2 ;  /* 0x00000002ff027819 */ /* 0x000fe20000011402 */
[----:B------:R-:W-:Y:S01]  /*2260*/  IMAD.SHL.U32 R5, R5, 0x20, RZ ;  /* 0x0000002005057824 */ /* 0x000fe200078e00ff */
[----:B------:R-:W-:Y:S01]  /*2270*/  LOP3.LUT R4, R10, 0x7fffffe, RZ, 0xc0, !PT ;  /* 0x07fffffe0a047812 */ /* 0x000fe200078ec0ff */
[----:B------:R-:W-:Y:S01]  /*2280*/  IMAD.MOV.U32 R14, RZ, RZ, R30 ;  /* 0x000000ffff0e7224 */ /* 0x000fe200078e001e */
[----:B------:R-:W-:Y:S01]  /*2290*/  USHF.L.U32 UR23, UR24, 0x6, URZ ;  /* 0x0000000618177899 */ /* 0x000fe2000800063f */
[----:B------:R-:W-:Y:S01]  /*22a0*/  IMAD.SHL.U32 R27, R27, 0x2, RZ ;  /* 0x000000021b1b7824 */ /* 0x000fe200078e00ff */
[----:B------:R-:W-:Y:S01]  /*22b0*/  USHF.L.U64.HI UR22, UR24, UR22, UR25 ;  /* 0x0000001618167299 */ /* 0x000fe20008010219 */
[----:B------:R-:W-:Y:S01]  /*22c0*/  BSSY B0, `(.L_x_412) ;  /* 0x0000057000007945 */ /* 0x000fe20003800000 */
[----:B------:R-:W-:-:S02]  /*22d0*/  UIADD3 UR18, UR32, -0x4ab325aa, URZ ;  /* 0xb54cda5620127890 */ /* 0x000fc4000fffe03f */
[----:B------:R-:W-:Y:S01]  /*22e0*/  UIMAD UR4, UR22, UR34, URZ ;  /* 0x00000022160472a4 */ /* 0x000fe2000f8e023f */
[----:B------:R-:W-:Y:S01]  /*22f0*/  LOP3.LUT R157, R27, 0x6, RZ, 0xc0, !PT ;  /* 0x000000061b9d7812 */ /* 0x000fe200078ec0ff */
[----:B------:R-:W-:Y:S02]  /*2300*/  UIADD3 UR17, UR33, 0x646e171e, URZ ;  /* 0x646e171e21117890 */ /* 0x000fe4000fffe03f */
[----:B------:R-:W-:Y:S01]  /*2310*/  UIMAD UR11, UR11, UR23, UR4 ;  /* 0x000000170b0b72a4 */ /* 0x000fe2000f8e0204 */
[----:B-1----:R-:W-:Y:S02]  /*2320*/  LEA.HI R6, R24, R8, RZ, 0x1 ;  /* 0x0000000818067211 */ /* 0x002fe400078f08ff */
[----:B------:R-:W-:Y:S01]  /*2330*/  UMOV UR4, URZ ;  /* 0x0000003f00047c82 */ /* 0x000fe20008000000 */
[----:B------:R-:W-:Y:S02]  /*2340*/  LEA R7, R18, UR15, 0x4 ;  /* 0x0000000f12077c11 */ /* 0x000fe4000f8e20ff */
[----:B------:R-:W-:Y:S01]  /*2350*/  LOP3.LUT R6, R6, 0xfffffffe, RZ, 0xc0, !PT ;  /* 0xfffffffe06067812 */ /* 0x000fe200078ec0ff */
[----:B------:R-:W-:Y:S01]  /*2360*/  @P1 STS [R218+0x9000], RZ ;  /* 0x009000ffda001388 */ /* 0x000fe20000000800 */
[----:B------:R-:W-:Y:S01]  /*2370*/  IADD3 R7, R7, 0x1, R2 ;  /* 0x0000000107077810 */ /* 0x000fe20007ffe002 */
[----:B------:R-:W-:-:S02]  /*2380*/  IMAD.U32 R2, RZ, RZ, UR8 ;  /* 0x00000008ff027e24 */ /* 0x000fc4000f8e00ff */
[----:B------:R-:W-:Y:S01]  /*2390*/  IMAD.IADD R6, R8, 0x1, -R6 ;  /* 0x0000000108067824 */ /* 0x000fe200078e0a06 */
[----:B------:R-:W-:Y:S01]  /*23a0*/  @P1 STS [R218+0x9004], RZ ;  /* 0x009004ffda001388 */ /* 0x000fe20000000800 */
[----:B------:R-:W-:Y:S01]  /*23b0*/  IMAD.IADD R8, R0, 0x1, -R4 ;  /* 0x0000000100087824 */ /* 0x000fe200078e0a04 */
[----:B------:R-:W-:Y:S02]  /*23c0*/  SHF.R.S32.HI R0, RZ, 0x1f, R18 ;  /* 0x0000001fff007819 */ /* 0x000fe40000011412 */
[----:B------:R-:W-:Y:S01]  /*23d0*/  IADD3 R12, R2, -UR28, R7 ;  /* 0x8000001c020c7c10 */ /* 0x000fe2000fffe007 */
[----:B------:R-:W-:Y:S01]  /*23e0*/  IMAD.SHL.U32 R2, R23, 0x40, RZ ;  /* 0x0000004017027824 */ /* 0x000fe200078e00ff */
[----:B------:R-:W-:Y:S01]  /*23f0*/  LEA.HI R0, R0, R18, RZ, 0x2 ;  /* 0x0000001200007211 */ /* 0x000fe200078f10ff */
[----:B------:R-:W-:Y:S01]  /*2400*/  IMAD.U32 R7, RZ, RZ, UR27 ;  /* 0x0000001bff077e24 */ /* 0x000fe2000f8e00ff */
[----:B------:R-:W-:Y:S01]  /*2410*/  @P1 STS.64 [R218+0x9008], RZ ;  /* 0x009008ffda001388 */ /* 0x000fe20000000a00 */
[----:B------:R-:W-:Y:S01]  /*2420*/  IMAD R8, R6, 0x8, R8 ;  /* 0x0000000806087824 */ /* 0x000fe200078e0208 */
[----:B------:R-:W-:Y:S01]  /*2430*/  LOP3.LUT R4, R2, 0xc0, RZ, 0xc0, !PT ;  /* 0x000000c002047812 */ /* 0x000fe200078ec0ff */
[----:B------:R-:W-:Y:S01]  /*2440*/  IMAD R167, R7, 0x8, R18 ;  /* 0x0000000807a77824 */ /* 0x000fe200078e0212 */
[----:B------:R-:W-:Y:S01]  /*2450*/  LOP3.LUT R2, R0, 0xfffffffc, RZ, 0xc0, !PT ;  /* 0xfffffffc00027812 */ /* 0x000fe200078ec0ff */
[----:B------:R-:W-:Y:S01]  /*2460*/  @P1 STS.128 [R218+0xa000], RZ ;  /* 0x00a000ffda001388 */ /* 0x000fe20000000c00 */
[----:B------:R-:W-:Y:S01]  /*2470*/  LOP3.LUT R0, R5, 0xffffff00, RZ, 0xc0, !PT ;  /* 0xffffff0005007812 */ /* 0x000fe200078ec0ff */
[----:B------:R-:W-:Y:S01]  /*2480*/  IMAD.SHL.U32 R5, R6, 0x8, RZ ;  /* 0x0000000806057824 */ /* 0x000fe200078e00ff */
[----:B------:R-:W-:Y:S01]  /*2490*/  IADD3 R124, R12, c[0x0][0x2e8], RZ ;  /* 0x0000ba000c7c7a10 */ /* 0x000fe20007ffe0ff */
[C---:B------:R-:W-:Y:S01]  /*24a0*/  IMAD.IADD R6, R18.reuse, 0x1, -R2 ;  /* 0x0000000112067824 */ /* 0x040fe200078e0a02 */
[----:B------:R-:W-:Y:S01]  /*24b0*/  @P1 STS.128 [R218+0xb000], RZ ;  /* 0x00b000ffda001388 */ /* 0x000fe20000000c00 */
[----:B------:R-:W-:-:S02]  /*24c0*/  IMAD R2, R18, 0x200, R0 ;  /* 0x0000020012027824 */ /* 0x000fc400078e0200 */
[----:B------:R-:W-:Y:S01]  /*24d0*/  IMAD R7, R9, 0x20, R0 ;  /* 0x0000002009077824 */ /* 0x000fe200078e0200 */
[----:B------:R-:W-:Y:S01]  /*24e0*/  SHF.R.S32.HI R0, RZ, 0x1, R10 ;  /* 0x00000001ff007819 */ /* 0x000fe2000001140a */
[----:B------:R1:W-:Y:S04]  /*24f0*/  STL [R1+0x5c], R6 ;  /* 0x00005c0601007387 */ /* 0x0003e80000100800 */
[----:B------:R2:W-:Y:S04]  /*2500*/  STL [R1+0x3c], R167 ;  /* 0x00003ca701007387 */ /* 0x0005e80000100800 */
[----:B------:R2:W-:Y:S01]  /*2510*/  STL.64 [R1+0x40], R14 ;  /* 0x0000400e01007387 */ /* 0x0005e20000100a00 */
[----:B-1----:R-:W-:-:S02]  /*2520*/  LOP3.LUT R6, R4, 0x8, R5, 0xf8, !PT ;  /* 0x0000000804067812 */ /* 0x002fc400078ef805 */
[----:B------:R-:W-:Y:S01]  /*2530*/  SHF.R.U32.HI R5, RZ, 0x3, R4 ;  /* 0x00000003ff057819 */ /* 0x000fe20000011604 */
[----:B------:R-:W-:Y:S02]  /*2540*/  IMAD R4, R9, 0x20, R2 ;  /* 0x0000002009047824 */ /* 0x000fe400078e0202 */
[----:B------:R-:W-:Y:S01]  /*2550*/  IMAD.SHL.U32 R2, R25, 0x8, RZ ;  /* 0x0000000819027824 */ /* 0x000fe200078e00ff */
[----:B------:R-:W-:Y:S01]  /*2560*/  LOP3.LUT R5, R6, R5, RZ, 0x3c, !PT ;  /* 0x0000000506057212 */ /* 0x000fe200078e3cff */
[----:B---3--:R-:W-:Y:S02]  /*2570*/  @P0 FMUL.FTZ R11, R11, R13 ;  /* 0x0000000d0b0b0220 */ /* 0x008fe40000410000 */
[----:B------:R-:W-:Y:S02]  /*2580*/  IMAD.U32 R13, RZ, RZ, UR23 ;  /* 0x00000017ff0d7e24 */ /* 0x000fe4000f8e00ff */
[----:B------:R-:W1:Y:S01]  /*2590*/  @P0 R2UR UR5, R11 ;  /* 0x000000000b0503c2 */ /* 0x000e6200000e0000 */
[C---:B------:R-:W-:Y:S01]  /*25a0*/  LOP3.LUT P0, RZ, R0.reuse, 0x2, RZ, 0xc0, !PT ;  /* 0x0000000200ff7812 */ /* 0x040fe2000780c0ff */
[----:B------:R-:W-:-:S05]  /*25b0*/  IMAD.SHL.U32 R0, R0, 0x40, RZ ;  /* 0x0000004000007824 */ /* 0x000fca00078e00ff */
[----:B------:R-:W-:-:S04]  /*25c0*/  LOP3.LUT R0, R0, 0xc0, RZ, 0xc0, !PT ;  /* 0x000000c000007812 */ /* 0x000fc800078ec0ff */
[----:B------:R-:W-:Y:S02]  /*25d0*/  LOP3.LUT R2, R0, 0x8, R2, 0xf8, !PT ;  /* 0x0000000800027812 */ /* 0x000fe400078ef802 */
[----:B------:R-:W-:-:S04]  /*25e0*/  SHF.R.U32.HI R0, RZ, 0x3, R0 ;  /* 0x00000003ff007819 */ /* 0x000fc80000011600 */
[----:B------:R-:W-:Y:S01]  /*25f0*/  LOP3.LUT R2, R2, R0, RZ, 0x3c, !PT ;  /* 0x0000000002027212 */ /* 0x000fe200078e3cff */
[C---:B------:R-:W-:Y:S01]  /*2600*/  IMAD.IADD R0, R5.reuse, 0x1, R4 ;  /* 0x0000000105007824 */ /* 0x040fe200078e0204 */
[----:B------:R-:W-:Y:S01]  /*2610*/  SEL R4, R28, 0xfffffff0, !P0 ;  /* 0xfffffff01c047807 */ /* 0x000fe20004000000 */
[----:B------:R-:W-:Y:S02]  /*2620*/  IMAD.IADD R5, R5, 0x1, R7 ;  /* 0x0000000105057824 */ /* 0x000fe400078e0207 */
[----:B------:R-:W-:Y:S01]  /*2630*/  IMAD.WIDE.U32 R6, R13, UR34, R14 ;  /* 0x000000220d067c25 */ /* 0x000fe2000f8e000e */
[----:B-1----:R-:W-:-:S03]  /*2640*/  @UP1 UMOV UR4, UR5 ;  /* 0x0000000500041c82 */ /* 0x002fc60008000000 */
[----:B------:R-:W-:Y:S01]  /*2650*/  IMAD.U32 R2, R8, 0x20, R2 ;  /* 0x0000002008027824 */ /* 0x000fe200078e0002 */
        /* <DEDUP_REMOVED lines=29> */
.L_x_413:
[----:B--2---:R-:W-:Y:S05]  /*2830*/  BSYNC B0 ;  /* 0x0000000000007941 */ /* 0x004fea0003800000 */
.L_x_412:
        /* <DEDUP_REMOVED lines=36> */
.L_x_415:
[----:B------:R-:W-:Y:S05]  /*2a80*/  BSYNC B0 ;  /* 0x0000000000007941 */ /* 0x000fea0003800000 */
.L_x_414:
[----:B------:R-:W-:Y:S01]  /*2a90*/  IMAD.SHL.U32 R216, R0, 0x2, RZ ;  /* 0x0000000200d87824 */ /* 0x000fe200078e00ff */
[----:B------:R-:W-:Y:S01]  /*2aa0*/  IADD3 R6, R124, 0x40, RZ ;  /* 0x000000407c067810 */ /* 0x000fe20007ffe0ff */
[----:B------:R-:W-:Y:S01]  /*2ab0*/  IMAD.SHL.U32 R213, R2, 0x2, RZ ;  /* 0x0000000202d57824 */ /* 0x000fe200078e00ff */
[----:B------:R-:W-:Y:S01]  /*2ac0*/  IADD3 R2, R124, 0x48, RZ ;  /* 0x000000487c027810 */ /* 0x000fe20007ffe0ff */
[----:B------:R-:W-:Y:S01]  /*2ad0*/  IMAD R217, R3, 0x2, R216 ;  /* 0x0000000203d97824 */ /* 0x000fe200078e02d8 */
[----:B-1----:R-:W-:Y:S01]  /*2ae0*/  LDSM.16.M88.4 R12, [R216] ;  /* 0x00000000d80c783b */ /* 0x002fe20000000200 */
[----:B------:R-:W-:Y:S01]  /*2af0*/  IMAD R215, R4, 0x2, R213 ;  /* 0x0000000204d77824 */ /* 0x000fe200078e02d5 */
[----:B------:R-:W-:Y:S01]  /*2b00*/  IADD3 R7, R124, 0x8, RZ ;  /* 0x000000087c077810 */ /* 0x000fe20007ffe0ff */
[----:B------:R-:W-:Y:S01]  /*2b10*/  IMAD.U32 R0, RZ, RZ, UR34 ;  /* 0x00000022ff007e24 */ /* 0x000fe2000f8e00ff */
[----:B------:R-:W1:Y:S01]  /*2b20*/  LDSM.16.M88.4 R16, [R213+0x6000] ;  /* 0x00600000d510783b */ /* 0x000e620000000200 */
[----:B------:R-:W-:-:S03]  /*2b30*/  UISETP.GE.AND UP0, UPT, UR29, 0x2, UPT ;  /* 0x000000021d00788c */ /* 0x000fc6000bf06270 */
[----:B------:R-:W3:Y:S04]  /*2b40*/  LDSM.16.M88.4 R8, [R216+0x1000] ;  /* 0x00100000d808783b */ /* 0x000ee80000000200 */
[----:B------:R-:W5:Y:S04]  /*2b50*/  LDSM.16.M88.4 R32, [R213+0x6400] ;  /* 0x00640000d520783b */ /* 0x000f680000000200 */
[----:B------:R-:W2:Y:S04]  /*2b60*/  LDSM.16.M88.4 R28, [R213+0x6800] ;  /* 0x00680000d51c783b */ /* 0x000ea80000000200 */
[----:B------:R-:W4:Y:S04]  /*2b70*/  LDSM.16.M88.4 R24, [R213+0x6c00] ;  /* 0x006c0000d518783b */ /* 0x000f280000000200 */
[----:B------:R-:W-:Y:S04]  /*2b80*/  LDSM.16.M88.4 R52, [R215+0x6000] ;  /* 0x00600000d734783b */ /* 0x000fe80000000200 */
[----:B------:R-:W-:Y:S04]  /*2b90*/  LDSM.16.M88.4 R56, [R215+0x6800] ;  /* 0x00680000d738783b */ /* 0x000fe80000000200 */
[----:B------:R-:W-:Y:S04]  /*2ba0*/  LDSM.16.M88.4 R60, [R215+0x6400] ;  /* 0x00640000d73c783b */ /* 0x000fe80000000200 */
[----:B------:R-:W-:Y:S04]  /*2bb0*/  LDSM.16.M88.4 R20, [R217] ;  /* 0x00000000d914783b */ /* 0x000fe80000000200 */
[----:B------:R-:W-:Y:S01]  /*2bc0*/  LDSM.16.M88.4 R48, [R215+0x6c00] ;  /* 0x006c0000d730783b */ /* 0x000fe20000000200 */
[-C--:B-1----:R-:W-:Y:S03]  /*2bd0*/  HMMA.16816.F32 R40, R12, R16.reuse, RZ ;  /* 0x000000100c28723c */ /* 0x082fe600000018ff */
[----:B------:R-:W-:Y:S04]  /*2be0*/  LDSM.16.M88.4 R44, [R213+0x7400] ;  /* 0x00740000d52c783b */ /* 0x000fe80000000200 */
[----:B------:R-:W0:Y:S01]  /*2bf0*/  LDGDEPBAR ;  /* 0x00000000000079af */ /* 0x000e220000000000 */
[C---:B---3--:R-:W-:Y:S08]  /*2c00*/  HMMA.16816.F32 R36, R8.reuse, R16, RZ ;  /* 0x000000100824723c */ /* 0x048ff000000018ff */
[-C--:B------:R-:W-:Y:S08]  /*2c10*/  HMMA.16816.F32 R100, R8, R18.reuse, RZ ;  /* 0x000000120864723c */ /* 0x080ff000000018ff */
[----:B------:R-:W-:Y:S01]  /*2c20*/  HMMA.16816.F32 R132, R12, R18, RZ ;  /* 0x000000120c84723c */ /* 0x000fe200000018ff */
[----:B------:R-:W1:Y:S07]  /*2c30*/  LDSM.16.M88.4 R16, [R217+0x1000] ;  /* 0x00100000d910783b */ /* 0x000e6e0000000200 */
[C---:B-----5:R-:W-:Y:S08]  /*2c40*/  HMMA.16816.F32 R72, R8.reuse, R32, RZ ;  /* 0x000000200848723c */ /* 0x060ff000000018ff */
[C---:B--2---:R-:W-:Y:S08]  /*2c50*/  HMMA.16816.F32 R84, R8.reuse, R28, RZ ;  /* 0x0000001c0854723c */ /* 0x044ff000000018ff */
[C---:B----4-:R-:W-:Y:S08]  /*2c60*/  HMMA.16816.F32 R88, R8.reuse, R24, RZ ;  /* 0x000000180858723c */ /* 0x050ff000000018ff */
[C---:B------:R-:W-:Y:S08]  /*2c70*/  HMMA.16816.F32 R96, R8.reuse, R34, RZ ;  /* 0x000000220860723c */ /* 0x040ff000000018ff */
[C---:B------:R-:W-:Y:S08]  /*2c80*/  HMMA.16816.F32 R92, R8.reuse, R30, RZ ;  /* 0x0000001e085c723c */ /* 0x040ff000000018ff */
[----:B------:R-:W-:Y:S01]  /*2c90*/  HMMA.16816.F32 R80, R8, R26, RZ ;  /* 0x0000001a0850723c */ /* 0x000fe200000018ff */
[----:B------:R-:W-:Y:S07]  /*2ca0*/  LDSM.16.M88.4 R8, [R216+0x3000] ;  /* 0x00300000d808783b */ /* 0x000fee0000000200 */
[C---:B------:R-:W-:Y:S08]  /*2cb0*/  HMMA.16816.F32 R76, R12.reuse, R32, RZ ;  /* 0x000000200c4c723c */ /* 0x040ff000000018ff */
[C---:B------:R-:W-:Y:S01]  /*2cc0*/  HMMA.16816.F32 R112, R12.reuse, R34, RZ ;  /* 0x000000220c70723c */ /* 0x040fe200000018ff */
[----:B------:R-:W2:Y:S07]  /*2cd0*/  LDSM.16.M88.4 R32, [R213+0x7000] ;  /* 0x00700000d520783b */ /* 0x000eae0000000200 */
[C---:B------:R-:W-:Y:S08]  /*2ce0*/  HMMA.16816.F32 R68, R12.reuse, R28, RZ ;  /* 0x0000001c0c44723c */ /* 0x040ff000000018ff */
[C---:B------:R-:W-:Y:S08]  /*2cf0*/  HMMA.16816.F32 R108, R12.reuse, R30, RZ ;  /* 0x0000001e0c6c723c */ /* 0x040ff000000018ff */
[C---:B------:R-:W-:Y:S08]  /*2d00*/  HMMA.16816.F32 R64, R12.reuse, R24, RZ ;  /* 0x000000180c40723c */ /* 0x040ff000000018ff */
[----:B------:R-:W-:Y:S01]  /*2d10*/  HMMA.16816.F32 R28, R12, R26, RZ ;  /* 0x0000001a0c1c723c */ /* 0x000fe200000018ff */
[----:B------:R-:W3:Y:S07]  /*2d20*/  LDSM.16.M88.4 R12, [R216+0x2000] ;  /* 0x00200000d80c783b */ /* 0x000eee0000000200 */
[C---:B-1----:R-:W-:Y:S01]  /*2d30*/  HMMA.16816.F32 R24, R16.reuse, R52, R36 ;  /* 0x000000341018723c */ /* 0x042fe20000001824 */
[----:B------:R-:W-:Y:S07]  /*2d40*/  LDSM.16.M88.4 R36, [R213+0x7c00] ;  /* 0x007c0000d524783b */ /* 0x000fee0000000200 */
        /* <DEDUP_REMOVED lines=8> */
[C---:B------:R-:W-:Y:S01]  /*2dd0*/  HMMA.16816.F32 R104, R20.reuse, R52, R40 ;  /* 0x000000341468723c */ /* 0x040fe20000001828 */
[----:B------:R-:W1:Y:S07]  /*2de0*/  LDSM.16.M88.4 R40, [R213+0x7800] ;  /* 0x00780000d528783b */ /* 0x000e6e0000000200 */
[C---:B------:R-:W-:Y:S08]  /*2df0*/  HMMA.16816.F32 R92, R20.reuse, R48, R64 ;  /* 0x00000030145c723c */ /* 0x040ff00000001840 */
[C---:B------:R-:W-:Y:S01]  /*2e00*/  HMMA.16816.F32 R88, R20.reuse, R54, R132 ;  /* 0x000000361458723c */ /* 0x040fe20000001884 */
[----:B------:R-:W-:Y:S07]  /*2e10*/  LDSM.16.M88.4 R52, [R215+0x7c00] ;  /* 0x007c0000d734783b */ /* 0x000fee0000000200 */
[C---:B------:R-:W-:Y:S08]  /*2e20*/  HMMA.16816.F32 R80, R20.reuse, R62, R112 ;  /* 0x0000003e1450723c */ /* 0x040ff00000001870 */
[C---:B------:R-:W-:Y:S01]  /*2e30*/  HMMA.16816.F32 R76, R20.reuse, R58, R108 ;  /* 0x0000003a144c723c */ /* 0x040fe2000000186c */
[----:B------:R-:W-:Y:S07]  /*2e40*/  LDSM.16.M88.4 R56, [R215+0x7800] ;  /* 0x00780000d738783b */ /* 0x000fee0000000200 */
[----:B------:R-:W-:Y:S01]  /*2e50*/  HMMA.16816.F32 R68, R20, R50, R28 ;  /* 0x000000321444723c */ /* 0x000fe2000000181c */
[----:B------:R-:W-:Y:S04]  /*2e60*/  LDSM.16.M88.4 R48, [R215+0x7000] ;  /* 0x00700000d730783b */ /* 0x000fe80000000200 */
[----:B------:R-:W-:Y:S03]  /*2e70*/  LDSM.16.M88.4 R28, [R217+0x2000] ;  /* 0x00200000d91c783b */ /* 0x000fe60000000200 */
[----:B--2---:R-:W-:Y:S01]  /*2e80*/  HMMA.16816.F32 R20, R8, R32, R24 ;  /* 0x000000200814723c */ /* 0x004fe20000001818 */
[----:B------:R-:W2:Y:S07]  /*2e90*/  LDSM.16.M88.4 R24, [R217+0x3000] ;  /* 0x00300000d918783b */ /* 0x000eae0000000200 */
[----:B------:R-:W-:Y:S01]  /*2ea0*/  HMMA.16816.F32 R72, R16, R60, R72 ;  /* 0x0000003c1048723c */ /* 0x000fe20000001848 */
[----:B------:R-:W4:Y:S07]  /*2eb0*/  LDSM.16.M88.4 R60, [R215+0x7400] ;  /* 0x00740000d73c783b */ /* 0x000f2e0000000200 */
[----:B---3--:R-:W-:Y:S08]  /*2ec0*/  HMMA.16816.F32 R16, R12, R32, R104 ;  /* 0x000000200c10723c */ /* 0x008ff00000001868 */
[C---:B------:R-:W-:Y:S08]  /*2ed0*/  HMMA.16816.F32 R64, R8.reuse, R34, R120 ;  /* 0x000000220840723c */ /* 0x040ff00000001878 */
[C---:B------:R-:W-:Y:S08]  /*2ee0*/  HMMA.16816.F32 R72, R8.reuse, R44, R72 ;  /* 0x0000002c0848723c */ /* 0x040ff00000001848 */
[C---:B-1----:R-:W-:Y:S08]  /*2ef0*/  HMMA.16816.F32 R148, R8.reuse, R40, R140 ;  /* 0x000000280894723c */ /* 0x042ff0000000188c */
[C---:B------:R-:W-:Y:S08]  /*2f00*/  HMMA.16816.F32 R152, R8.reuse, R36, R136 ;  /* 0x000000240898723c */ /* 0x040ff00000001888 */
[C---:B------:R-:W-:Y:S08]  /*2f10*/  HMMA.16816.F32 R84, R8.reuse, R46, R84 ;  /* 0x0000002e0854723c */ /* 0x040ff00000001854 */
[C---:B------:R-:W-:Y:S08]  /*2f20*/  HMMA.16816.F32 R120, R8.reuse, R42, R116 ;  /* 0x0000002a0878723c */ /* 0x040ff00000001874 */
[----:B------:R-:W-:Y:S08]  /*2f30*/  HMMA.16816.F32 R8, R8, R38, R100 ;  /* 0x000000260808723c */ /* 0x000ff00000001864 */
[C---:B------:R-:W-:Y:S08]  /*2f40*/  HMMA.16816.F32 R136, R12.reuse, R40, R96 ;  /* 0x000000280c88723c */ /* 0x040ff00000001860 */
[----:B------:R-:W-:Y:S01]  /*2f50*/  HMMA.16816.F32 R132, R12, R42, R76 ;  /* 0x0000002a0c84723c */ /* 0x000fe2000000184c */
[----:B------:R-:W-:Y:S07]  /*2f60*/  LDSM.16.M88.4 R40, [R213+0x8000] ;  /* 0x00800000d528783b */ /* 0x000fee0000000200 */
[----:B--2---:R-:W-:Y:S01]  /*2f70*/  HMMA.16816.F32 R112, R24, R48, R20 ;  /* 0x000000301870723c */ /* 0x004fe20000001814 */
[----:B------:R-:W1:Y:S07]  /*2f80*/  LDSM.16.M88.4 R20, [R216+0x4000] ;  /* 0x00400000d814783b */ /* 0x000e6e0000000200 */
[----:B------:R-:W-:Y:S01]  /*2f90*/  HMMA.16816.F32 R144, R12, R34, R88 ;  /* 0x000000220c90723c */ /* 0x000fe20000001858 */
[----:B------:R-:W-:Y:S07]  /*2fa0*/  LDSM.16.M88.4 R32, [R213+0x8800] ;  /* 0x00880000d520783b */ /* 0x000fee0000000200 */
[----:B------:R-:W-:Y:S01]  /*2fb0*/  HMMA.16816.F32 R108, R28, R48, R16 ;  /* 0x000000301c6c723c */ /* 0x000fe20000001810 */
[----:B------:R-:W2:Y:S07]  /*2fc0*/  LDSM.16.M88.4 R16, [R216+0x5000] ;  /* 0x00500000d810783b */ /* 0x000eae0000000200 */
[C---:B------:R-:W-:Y:S08]  /*2fd0*/  HMMA.16816.F32 R140, R12.reuse, R44, R128 ;  /* 0x0000002c0c8c723c */ /* 0x040ff00000001880 */
[C---:B------:R-:W-:Y:S01]  /*2fe0*/  HMMA.16816.F32 R80, R12.reuse, R46, R80 ;  /* 0x0000002e0c50723c */ /* 0x040fe20000001850 */
[----:B------:R-:W-:Y:S07]  /*2ff0*/  LDSM.16.M88.4 R44, [R213+0x8c00] ;  /* 0x008c0000d52c783b */ /* 0x000fee0000000200 */
[C---:B------:R-:W-:Y:S08]  /*3000*/  HMMA.16816.F32 R128, R12.reuse, R36, R92 ;  /* 0x000000240c80723c */ /* 0x040ff0000000185c */
[----:B------:R-:W-:Y:S01]  /*3010*/  HMMA.16816.F32 R116, R12, R38, R68 ;  /* 0x000000260c74723c */ /* 0x000fe20000001844 */
[----:B------:R-:W3:Y:S04]  /*3020*/  LDSM.16.M88.4 R36, [R213+0x8400] ;  /* 0x00840000d524783b */ /* 0x000ee80000000200 */
[----:B------:R-:W-:Y:S03]  /*3030*/  LDSM.16.M88.4 R12, [R217+0x4000] ;  /* 0x00400000d90c783b */ /* 0x000fe60000000200 */
[C---:B----4-:R-:W-:Y:S08]  /*3040*/  HMMA.16816.F32 R100, R24.reuse, R60, R72 ;  /* 0x0000003c1864723c */ /* 0x050ff00000001848 */
[C---:B------:R-:W-:Y:S08]  /*3050*/  HMMA.16816.F32 R96, R24.reuse, R62, R84 ;  /* 0x0000003e1860723c */ /* 0x040ff00000001854 */
[C---:B------:R-:W-:Y:S08]  /*3060*/  HMMA.16816.F32 R104, R24.reuse, R50, R64 ;  /* 0x000000321868723c */ /* 0x040ff00000001840 */
[C---:B------:R-:W-:Y:S08]  /*3070*/  HMMA.16816.F32 R92, R24.reuse, R56, R148 ;  /* 0x00000038185c723c */ /* 0x040ff00000001894 */
[C---:B------:R-:W-:Y:S08]  /*3080*/  HMMA.16816.F32 R88, R24.reuse, R58, R120 ;  /* 0x0000003a1858723c */ /* 0x040ff00000001878 */
[C---:B------:R-:W-:Y:S08]  /*3090*/  HMMA.16816.F32 R84, R24.reuse, R52, R152 ;  /* 0x000000341854723c */ /* 0x040ff00000001898 */
[----:B------:R-:W-:Y:S01]  /*30a0*/  HMMA.16816.F32 R72, R24, R54, R8 ;  /* 0x000000361848723c */ /* 0x000fe20000001808 */
[----:B------:R-:W4:Y:S04]  /*30b0*/  LDSM.16.M88.4 R24, [R215+0x8000] ;  /* 0x00800000d718783b */ /* 0x000f280000000200 */
[----:B------:R-:W5:Y:S03]  /*30c0*/  LDSM.16.M88.4 R8, [R217+0x5000] ;  /* 0x00500000d908783b */ /* 0x000f660000000200 */
[C---:B------:R-:W-:Y:S08]  /*30d0*/  HMMA.16816.F32 R68, R28.reuse, R50, R144 ;  /* 0x000000321c44723c */ /* 0x040ff00000001890 */
[C---:B------:R-:W-:Y:S08]  /*30e0*/  HMMA.16816.F32 R76, R28.reuse, R60, R140 ;  /* 0x0000003c1c4c723c */ /* 0x040ff0000000188c */
[C---:B------:R-:W-:Y:S08]  /*30f0*/  HMMA.16816.F32 R80, R28.reuse, R62, R80 ;  /* 0x0000003e1c50723c */ /* 0x040ff00000001850 */
[C---:B------:R-:W-:Y:S08]  /*3100*/  HMMA.16816.F32 R64, R28.reuse, R56, R136 ;  /* 0x000000381c40723c */ /* 0x040ff00000001888 */
[C---:B------:R-:W-:Y:S08]  /*3110*/  HMMA.16816.F32 R60, R28.reuse, R58, R132 ;  /* 0x0000003a1c3c723c */ /* 0x040ff00000001884 */
[C---:B------:R-:W-:Y:S08]  /*3120*/  HMMA.16816.F32 R56, R28.reuse, R52, R128 ;  /* 0x000000341c38723c */ /* 0x040ff00000001880 */
[----:B------:R-:W-:Y:S08]  /*3130*/  HMMA.16816.F32 R116, R28, R54, R116 ;  /* 0x000000361c74723c */ /* 0x000ff00000001874 */
[-C--:B-1----:R-:W-:Y:S08]  /*3140*/  HMMA.16816.F32 R28, R20, R40.reuse, R108 ;  /* 0x00000028141c723c */ /* 0x082ff0000000186c */
[C---:B--2---:R-:W-:Y:S08]  /*3150*/  HMMA.16816.F32 R48, R16.reuse, R40, R112 ;  /* 0x000000281030723c */ /* 0x044ff00000001870 */
[-C--:B------:R-:W-:Y:S08]  /*3160*/  HMMA.16816.F32 R52, R16, R42.reuse, R104 ;  /* 0x0000002a1034723c */ /* 0x080ff00000001868 */
[C---:B------:R-:W-:Y:S08]  /*3170*/  HMMA.16816.F32 R40, R20.reuse, R42, R68 ;  /* 0x0000002a1428723c */ /* 0x040ff00000001844 */
[C---:B---3--:R-:W-:Y:S08]  /*3180*/  HMMA.16816.F32 R68, R20.reuse, R36, R76 ;  /* 0x000000241444723c */ /* 0x048ff0000000184c */
[----:B------:R-:W-:Y:S08]  /*3190*/  HMMA.16816.F32 R76, R20, R44, R56 ;  /* 0x0000002c144c723c */ /* 0x000ff00000001838 */
[----:B----4-:R-:W-:Y:S01]  /*31a0*/  HMMA.16816.F32 R56, R12, R24, R28 ;  /* 0x000000180c38723c */ /* 0x010fe2000000181c */
[----:B------:R-:W1:Y:S07]  /*31b0*/  LDSM.16.M88.4 R28, [R215+0x8400] ;  /* 0x00840000d71c783b */ /* 0x000e6e0000000200 */
[C---:B------:R-:W-:Y:S07]  /*31c0*/  HMMA.16816.F32 R100, R16.reuse, R36, R100 ;  /* 0x000000241064723c */ /* 0x040fee0000001864 */
[----:B------:R-:W-:Y:S01]  /*31d0*/  IMNMX R37, R124, UR8, PT ;  /* 0x000000087c257c17 */ /* 0x000fe2000b800200 */
[----:B------:R-:W-:Y:S01]  /*31e0*/  HMMA.16816.F32 R96, R16, R38, R96 ;  /* 0x000000261060723c */ /* 0x000fe20000001860 */
[----:B------:R-:W-:-:S07]  /*31f0*/  IMNMX R36, R7, UR8, PT ;  /* 0x0000000807247c17 */ /* 0x000fce000b800200 */
[C---:B------:R-:W-:Y:S08]  /*3200*/  HMMA.16816.F32 R92, R16.reuse, R32, R92 ;  /* 0x00000020105c723c */ /* 0x040ff0000000185c */
[C---:B------:R-:W-:Y:S08]  /*3210*/  HMMA.16816.F32 R88, R16.reuse, R34, R88 ;  /* 0x000000221058723c */ /* 0x040ff00000001858 */
[C---:B------:R-:W-:Y:S08]  /*3220*/  HMMA.16816.F32 R84, R16.reuse, R44, R84 ;  /* 0x0000002c1054723c */ /* 0x040ff00000001854 */
[----:B------:R-:W-:Y:S07]  /*3230*/  HMMA.16816.F32 R104, R16, R46, R72 ;  /* 0x0000002e1068723c */ /* 0x000fee0000001848 */
[----:B------:R-:W-:Y:S01]  /*3240*/  IMAD R19, R0, 0x40, R157 ;  /* 0x0000004000137824 */ /* 0x000fe200078e029d */
[----:B------:R-:W-:Y:S04]  /*3250*/  HMMA.16816.F32 R72, R20, R34, R60 ;  /* 0x000000221448723c */ /* 0x000fe8000000183c */
[----:B------:R-:W-:-:S04]  /*3260*/  IADD3 R0, R19, 0x1, RZ ;  /* 0x0000000113007810 */ /* 0x000fc80007ffe0ff */
[----:B-----5:R-:W-:Y:S01]  /*3270*/  HMMA.16816.F32 R60, R8, R24, R48 ;  /* 0x00000018083c723c */ /* 0x020fe20000001830 */
[----:B------:R-:W2:Y:S01]  /*3280*/  I2F R4, R0 ;  /* 0x0000000000047306 */ /* 0x000ea20000201400 */
[C---:B------:R-:W-:Y:S02]  /*3290*/  ISETP.GE.AND P1, PT, R0.reuse, R37, PT ;  /* 0x000000250000720c */ /* 0x040fe40003f26270 */
[----:B------:R-:W-:-:S04]  /*32a0*/  ISETP.GE.AND P0, PT, R0, R36, PT ;  /* 0x000000240000720c */ /* 0x000fc80003f06270 */
[----:B------:R-:W-:Y:S08]  /*32b0*/  HMMA.16816.F32 R40, R12, R26, R40 ;  /* 0x0000001a0c28723c */ /* 0x000ff00000001828 */
[----:B------:R-:W-:Y:S01]  /*32c0*/  HMMA.16816.F32 R80, R20, R38, R80 ;  /* 0x000000261450723c */ /* 0x000fe20000001850 */
[C---:B--2---:R-:W-:Y:S02]  /*32d0*/  FFMA.FTZ R7, R4.reuse, UR4, R57 ;  /* 0x0000000404077c23 */ /* 0x044fe40008010039 */
[----:B------:R-:W-:-:S03]  /*32e0*/  FFMA.FTZ R17, R4, UR4, R59 ;  /* 0x0000000404117c23 */ /* 0x000fc6000801003b */
[----:B------:R-:W-:Y:S02]  /*32f0*/  FSEL R135, R7, -INF , !P1 ;  /* 0xff80000007877808 */ /* 0x000fe40004800000 */
[----:B------:R-:W-:Y:S01]  /*3300*/  IMNMX R38, R2, UR8, PT ;  /* 0x0000000802267c17 */ /* 0x000fe2000b800200 */
[----:B------:R-:W-:Y:S01]  /*3310*/  HMMA.16816.F32 R52, R8, R26, R52 ;  /* 0x0000001a0834723c */ /* 0x000fe20000001834 */
[C---:B------:R-:W-:Y:S01]  /*3320*/  IADD3 R2, R19.reuse, 0x8, RZ ;  /* 0x0000000813027810 */ /* 0x040fe20007ffe0ff */
[----:B------:R-:W-:Y:S01]  /*3330*/  FFMA.FTZ R16, R4, UR4, R61 ;  /* 0x0000000404107c23 */ /* 0x000fe2000801003d */
[----:B------:R-:W-:Y:S02]  /*3340*/  IMNMX R39, R6, UR8, PT ;  /* 0x0000000806277c17 */ /* 0x000fe4000b800200 */
[----:B------:R2:W3:Y:S01]  /*3350*/  I2F R6, R2 ;  /* 0x0000000200067306 */ /* 0x0004e20000201400 */
[C---:B------:R-:W-:Y:S02]  /*3360*/  ISETP.GE.AND P2, PT, R0.reuse, R38, PT ;  /* 0x000000260000720c */ /* 0x040fe40003f46270 */
[----:B------:R-:W-:Y:S01]  /*3370*/  ISETP.GE.AND P4, PT, R0, R39, PT ;  /* 0x000000270000720c */ /* 0x000fe20003f86270 */
[----:B-1----:R-:W-:Y:S01]  /*3380*/  HMMA.16816.F32 R48, R12, R28, R68 ;  /* 0x0000001c0c30723c */ /* 0x002fe20000001844 */
[----:B------:R-:W-:-:S02]  /*3390*/  IADD3 R0, R19, 0x9, RZ ;  /* 0x0000000913007810 */ /* 0x000fc40007ffe0ff */
[C---:B------:R-:W-:Y:S02]  /*33a0*/  ISETP.GE.AND P6, PT, R2.reuse, R37, PT ;  /* 0x000000250200720c */ /* 0x040fe40003fc6270 */
[C---:B------:R-:W-:Y:S02]  /*33b0*/  ISETP.GE.AND P5, PT, R2.reuse, R36, PT ;  /* 0x000000240200720c */ /* 0x040fe40003fa6270 */
[C---:B------:R-:W-:Y:S01]  /*33c0*/  ISETP.GE.AND P3, PT, R2.reuse, R39, PT ;  /* 0x000000270200720c */ /* 0x040fe20003f66270 */
[C---:B------:R-:W-:Y:S01]  /*33d0*/  HMMA.16816.F32 R64, R20.reuse, R32, R64 ;  /* 0x000000201440723c */ /* 0x040fe20000001840 */
[----:B------:R-:W-:Y:S01]  /*33e0*/  ISETP.GE.AND P1, PT, R2, R38, PT ;  /* 0x000000260200720c */ /* 0x000fe20003f26270 */
[----:B------:R-:W1:Y:S01]  /*33f0*/  LDSM.16.M88.4 R32, [R215+0x8800] ;  /* 0x00880000d720783b */ /* 0x000e620000000200 */
[----:B------:R-:W-:Y:S01]  /*3400*/  FSEL R146, R17, -INF , !P0 ;  /* 0xff80000011927808 */ /* 0x000fe20004000000 */
[----:B--2---:R-:W-:Y:S01]  /*3410*/  FFMA.FTZ R2, R4, UR4, R63 ;  /* 0x0000000404027c23 */ /* 0x004fe2000801003f */
[----:B------:R-:W-:Y:S01]  /*3420*/  FSEL R57, R16, -INF , !P4 ;  /* 0xff80000010397808 */ /* 0x000fe20006000000 */
[----:B------:R-:W2:Y:S01]  /*3430*/  I2F R4, R0 ;  /* 0x0000000000047306 */ /* 0x000ea20000201400 */
[----:B---3--:R-:W-:Y:S01]  /*3440*/  FFMA.FTZ R7, R6, UR4, R40 ;  /* 0x0000000406077c23 */ /* 0x008fe20008010028 */
[----:B------:R-:W-:Y:S01]  /*3450*/  HMMA.16816.F32 R116, R20, R46, R116 ;  /* 0x0000002e1474723c */ /* 0x000fe20000001874 */
[----:B------:R-:W-:Y:S01]  /*3460*/  FSEL R59, R2, -INF , !P2 ;  /* 0xff800000023b7808 */ /* 0x000fe20005000000 */
[C---:B------:R-:W-:Y:S01]  /*3470*/  FFMA.FTZ R17, R6.reuse, UR4, R52 ;  /* 0x0000000406117c23 */ /* 0x040fe20008010034 */
[----:B------:R-:W-:Y:S01]  /*3480*/  IADD3 R2, R19, 0x10, RZ ;  /* 0x0000001013027810 */ /* 0x000fe20007ffe0ff */
[C---:B------:R-:W-:Y:S01]  /*3490*/  FFMA.FTZ R18, R6.reuse, UR4, R42 ;  /* 0x0000000406127c23 */ /* 0x040fe2000801002a */
[----:B------:R-:W-:Y:S01]  /*34a0*/  FSEL R144, R7, -INF , !P6 ;  /* 0xff80000007907808 */ /* 0x000fe20007000000 */
[----:B------:R-:W-:Y:S01]  /*34b0*/  FFMA.FTZ R6, R6, UR4, R54 ;  /* 0x0000000406067c23 */ /* 0x000fe20008010036 */
[----:B------:R-:W3:Y:S01]  /*34c0*/  I2F R7, R2 ;  /* 0x0000000200077306 */ /* 0x000ee20000201400 */
[----:B------:R-:W-:Y:S01]  /*34d0*/  HMMA.16816.F32 R44, R8, R28, R100 ;  /* 0x0000001c082c723c */ /* 0x000fe20000001864 */
[----:B------:R-:W-:-:S02]  /*34e0*/  ISETP.GE.AND P0, PT, R0, R37, PT ;  /* 0x000000250000720c */ /* 0x000fc40003f06270 */
[C---:B------:R-:W-:Y:S02]  /*34f0*/  ISETP.GE.AND P4, PT, R0.reuse, R36, PT ;  /* 0x000000240000720c */ /* 0x040fe40003f86270 */
[----:B------:R-:W-:Y:S01]  /*3500*/  ISETP.GE.AND P2, PT, R0, R39, PT ;  /* 0x000000270000720c */ /* 0x000fe20003f46270 */
[----:B--2---:R-:W-:Y:S01]  /*3510*/  FFMA.FTZ R16, R4, UR4, R41 ;  /* 0x0000000404107c23 */ /* 0x004fe20008010029 */
[----:B------:R-:W-:Y:S01]  /*3520*/  ISETP.GE.AND P6, PT, R0, R38, PT ;  /* 0x000000260000720c */ /* 0x000fe20003fc6270 */
[-C--:B------:R-:W-:Y:S01]  /*3530*/  HMMA.16816.F32 R24, R12, R30.reuse, R80 ;  /* 0x0000001e0c18723c */ /* 0x080fe20000001850 */
[----:B------:R-:W-:Y:S01]  /*3540*/  IADD3 R0, R19, 0x11, RZ ;  /* 0x0000001113007810 */ /* 0x000fe20007ffe0ff */
[----:B------:R-:W-:Y:S01]  /*3550*/  FFMA.FTZ R20, R4, UR4, R43 ;  /* 0x0000000404147c23 */ /* 0x000fe2000801002b */
[----:B------:R-:W-:Y:S02]  /*3560*/  FSEL R54, R6, -INF , !P1 ;  /* 0xff80000006367808 */ /* 0x000fe40004800000 */
[----:B------:R-:W-:Y:S01]  /*3570*/  FSEL R145, R18, -INF , !P5 ;  /* 0xff80000012917808 */ /* 0x000fe20006800000 */
[----:B------:R-:W2:Y:S01]  /*3580*/  I2F R6, R0 ;  /* 0x0000000000067306 */ /* 0x000ea20000201400 */
[----:B------:R-:W-:Y:S01]  /*3590*/  FSEL R52, R17, -INF , !P3 ;  /* 0xff80000011347808 */ /* 0x000fe20005800000 */
[----:B------:R-:W-:Y:S01]  /*35a0*/  HMMA.16816.F32 R28, R8, R30, R96 ;  /* 0x0000001e081c723c */ /* 0x000fe20000001860 */
[----:B------:R-:W-:Y:S01]  /*35b0*/  FSEL R138, R16, -INF , !P0 ;  /* 0xff800000108a7808 */ /* 0x000fe20004000000 */
[----:B------:R-:W-:Y:S01]  /*35c0*/  FFMA.FTZ R16, R4, UR4, R53 ;  /* 0x0000000404107c23 */ /* 0x000fe20008010035 */
[C---:B------:R-:W-:Y:S01]  /*35d0*/  ISETP.GE.AND P5, PT, R2.reuse, R37, PT ;  /* 0x000000250200720c */ /* 0x040fe20003fa6270 */
[----:B---3--:R-:W-:Y:S01]  /*35e0*/  FFMA.FTZ R18, R7, UR4, R50 ;  /* 0x0000000407127c23 */ /* 0x008fe20008010032 */
[----:B------:R-:W-:-:S02]  /*35f0*/  ISETP.GE.AND P3, PT, R2, R36, PT ;  /* 0x000000240200720c */ /* 0x000fc40003f66270 */
[C---:B------:R-:W-:Y:S01]  /*3600*/  ISETP.GE.AND P1, PT, R2.reuse, R39, PT ;  /* 0x000000270200720c */ /* 0x040fe20003f26270 */
[C---:B------:R-:W-:Y:S01]  /*3610*/  FFMA.FTZ R17, R7.reuse, UR4, R44 ;  /* 0x0000000407117c23 */ /* 0x040fe2000801002c */
[----:B------:R-:W-:Y:S01]  /*3620*/  ISETP.GE.AND P0, PT, R2, R38, PT ;  /* 0x000000260200720c */ /* 0x000fe20003f06270 */
[----:B------:R-:W-:Y:S01]  /*3630*/  FFMA.FTZ R2, R4, UR4, R55 ;  /* 0x0000000404027c23 */ /* 0x000fe20008010037 */
[----:B------:R-:W-:Y:S01]  /*3640*/  FSEL R139, R20, -INF , !P4 ;  /* 0xff800000148b7808 */ /* 0x000fe20006000000 */
[C---:B------:R-:W-:Y:S01]  /*3650*/  FFMA.FTZ R4, R7.reuse, UR4, R48 ;  /* 0x0000000407047c23 */ /* 0x040fe20008010030 */
[----:B------:R-:W-:Y:S01]  /*3660*/  FSEL R48, R16, -INF , !P2 ;  /* 0xff80000010307808 */ /* 0x000fe20005000000 */
[----:B------:R-:W-:Y:S01]  /*3670*/  FFMA.FTZ R7, R7, UR4, R46 ;  /* 0x0000000407077c23 */ /* 0x000fe2000801002e */
[----:B------:R-:W-:Y:S01]  /*3680*/  FSEL R53, R2, -INF , !P6 ;  /* 0xff80000002357808 */ /* 0x000fe20007000000 */
[C---:B--2---:R-:W-:Y:S01]  /*3690*/  FFMA.FTZ R16, R6.reuse, UR4, R49 ;  /* 0x0000000406107c23 */ /* 0x044fe20008010031 */
[----:B------:R-:W-:Y:S01]  /*36a0*/  IADD3 R2, R19, 0x18, RZ ;  /* 0x0000001813027810 */ /* 0x000fe20007ffe0ff */
[----:B------:R-:W-:Y:S01]  /*36b0*/  FFMA.FTZ R20, R6, UR4, R51 ;  /* 0x0000000406147c23 */ /* 0x000fe20008010033 */
[----:B------:R-:W-:Y:S01]  /*36c0*/  FSEL R157, R4, -INF , !P5 ;  /* 0xff800000049d7808 */ /* 0x000fe20006800000 */
[----:B-1----:R-:W-:Y:S01]  /*36d0*/  HMMA.16816.F32 R40, R8, R32, R92 ;  /* 0x000000200828723c */ /* 0x002fe2000000185c */
[----:B------:R-:W1:Y:S01]  /*36e0*/  I2F R4, R2 ;  /* 0x0000000200047306 */ /* 0x000e620000201400 */
[----:B------:R-:W-:-:S02]  /*36f0*/  ISETP.GE.AND P4, PT, R0, R37, PT ;  /* 0x000000250000720c */ /* 0x000fc40003f86270 */
[C---:B------:R-:W-:Y:S02]  /*3700*/  ISETP.GE.AND P2, PT, R0.reuse, R36, PT ;  /* 0x000000240000720c */ /* 0x040fe40003f46270 */
[C---:B------:R-:W-:Y:S02]  /*3710*/  ISETP.GE.AND P6, PT, R0.reuse, R39, PT ;  /* 0x000000270000720c */ /* 0x040fe40003fc6270 */
[----:B------:R-:W-:Y:S02]  /*3720*/  ISETP.GE.AND P5, PT, R0, R38, PT ;  /* 0x000000260000720c */ /* 0x000fe40003fa6270 */
[----:B------:R-:W-:Y:S02]  /*3730*/  IADD3 R0, R19, 0x19, RZ ;  /* 0x0000001913007810 */ /* 0x000fe40007ffe0ff */
[----:B------:R-:W-:Y:S02]  /*3740*/  FSEL R159, R18, -INF , !P3 ;  /* 0xff800000129f7808 */ /* 0x000fe40005800000 */
[----:B------:R-:W-:-:S02]  /*3750*/  FSEL R55, R17, -INF , !P1 ;  /* 0xff80000011377808 */ /* 0x000fc40004800000 */
[----:B------:R-:W-:Y:S01]  /*3760*/  FSEL R68, R7, -INF , !P0 ;  /* 0xff80000007447808 */ /* 0x000fe20004000000 */
[----:B-1----:R-:W-:Y:S01]  /*3770*/  FFMA.FTZ R7, R4, UR4, R24 ;  /* 0x0000000404077c23 */ /* 0x002fe20008010018 */
[----:B------:R-:W-:Y:S01]  /*3780*/  FSEL R155, R16, -INF , !P4 ;  /* 0xff800000109b7808 */ /* 0x000fe20006000000 */
[----:B------:R-:W-:Y:S01]  /*3790*/  FFMA.FTZ R16, R6, UR4, R45 ;  /* 0x0000000406107c23 */ /* 0x000fe2000801002d */
[----:B------:R-:W-:Y:S01]  /*37a0*/  ISETP.GE.AND P3, PT, R2, R37, PT ;  /* 0x000000250200720c */ /* 0x000fe20003f66270 */
[----:B------:R-:W-:Y:S01]  /*37b0*/  FFMA.FTZ R17, R4, UR4, R28 ;  /* 0x0000000404117c23 */ /* 0x000fe2000801001c */
[----:B------:R-:W-:Y:S01]  /*37c0*/  ISETP.GE.AND P1, PT, R2, R36, PT ;  /* 0x000000240200720c */ /* 0x000fe20003f26270 */
[----:B------:R-:W-:Y:S01]  /*37d0*/  FFMA.FTZ R18, R4, UR4, R26 ;  /* 0x0000000404127c23 */ /* 0x000fe2000801001a */
[C---:B------:R-:W-:Y:S02]  /*37e0*/  ISETP.GE.AND P0, PT, R2.reuse, R39, PT ;  /* 0x000000270200720c */ /* 0x040fe40003f06270 */
[----:B------:R-:W-:Y:S01]  /*37f0*/  ISETP.GE.AND P4, PT, R2, R38, PT ;  /* 0x000000260200720c */ /* 0x000fe20003f86270 */
[----:B------:R-:W-:Y:S01]  /*3800*/  FFMA.FTZ R2, R6, UR4, R47 ;  /* 0x0000000406027c23 */ /* 0x000fe2000801002f */
[----:B------:R-:W-:Y:S01]  /*3810*/  FSEL R154, R7, -INF , !P3 ;  /* 0xff800000079a7808 */ /* 0x000fe20005800000 */
[----:B------:R-:W1:Y:S01]  /*3820*/  I2F R6, R0 ;  /* 0x0000000000067306 */ /* 0x000e620000201400 */
[----:B------:R-:W-:Y:S01]  /*3830*/  HMMA.16816.F32 R44, R12, R32, R64 ;  /* 0x000000200c2c723c */ /* 0x000fe20000001840 */
[----:B------:R-:W-:Y:S01]  /*3840*/  FFMA.FTZ R7, R4, UR4, R30 ;  /* 0x0000000404077c23 */ /* 0x000fe2000801001e */
[----:B------:R-:W-:-:S02]  /*3850*/  FSEL R158, R20, -INF , !P2 ;  /* 0xff800000149e7808 */ /* 0x000fc40005000000 */
[----:B------:R-:W-:Y:S02]  /*3860*/  FSEL R51, R16, -INF , !P6 ;  /* 0xff80000010337808 */ /* 0x000fe40007000000 */
[----:B------:R-:W-:Y:S02]  /*3870*/  ISETP.GE.AND P2, PT, R0, R37, PT ;  /* 0x000000250000720c */ /* 0x000fe40003f46270 */
[----:B------:R-:W-:Y:S02]  /*3880*/  FSEL R66, R2, -INF , !P5 ;  /* 0xff80000002427808 */ /* 0x000fe40006800000 */
[C---:B------:R-:W-:Y:S02]  /*3890*/  IADD3 R2, R19.reuse, 0x20, RZ ;  /* 0x0000002013027810 */ /* 0x040fe40007ffe0ff */
[----:B------:R-:W-:Y:S02]  /*38a0*/  ISETP.GE.AND P6, PT, R0, R36, PT ;  /* 0x000000240000720c */ /* 0x000fe40003fc6270 */
[----:B------:R-:W2:Y:S01]  /*38b0*/  I2F R4, R2 ;  /* 0x0000000200047306 */ /* 0x000ea20000201400 */
[----:B-1----:R-:W-:Y:S01]  /*38c0*/  FFMA.FTZ R16, R6, UR4, R25 ;  /* 0x0000000406107c23 */ /* 0x002fe20008010019 */
[----:B------:R-:W-:Y:S01]  /*38d0*/  ISETP.GE.AND P5, PT, R0, R39, PT ;  /* 0x000000270000720c */ /* 0x000fe20003fa6270 */
[----:B------:R-:W-:Y:S01]  /*38e0*/  FFMA.FTZ R20, R6, UR4, R27 ;  /* 0x0000000406147c23 */ /* 0x000fe2000801001b */
[----:B------:R-:W-:Y:S01]  /*38f0*/  ISETP.GE.AND P3, PT, R0, R38, PT ;  /* 0x000000260000720c */ /* 0x000fe20003f66270 */
[----:B------:R-:W1:Y:S01]  /*3900*/  LDSM.16.M88.4 R24, [R215+0x8c00] ;  /* 0x008c0000d718783b */ /* 0x000e620000000200 */
[----:B------:R-:W-:Y:S01]  /*3910*/  IADD3 R0, R19, 0x21, RZ ;  /* 0x0000002113007810 */ /* 0x000fe20007ffe0ff */
[----:B------:R-:W-:-:S04]  /*3920*/  DEPBAR.LE SB0, 0x0 ;  /* 0x000080000000791a */ /* 0x000fc80000000000 */
[----:B------:R-:W-:Y:S02]  /*3930*/  FSEL R153, R18, -INF , !P1 ;  /* 0xff80000012997808 */ /* 0x000fe40004800000 */
[----:B------:R-:W-:Y:S02]  /*3940*/  FSEL R50, R17, -INF , !P0 ;  /* 0xff80000011327808 */ /* 0x000fe40004000000 */
[----:B------:R-:W-:Y:S01]  /*3950*/  FSEL R65, R7, -INF , !P4 ;  /* 0xff80000007417808 */ /* 0x000fe20006000000 */
[----:B--2---:R-:W-:Y:S01]  /*3960*/  FFMA.FTZ R7, R4, UR4, R44 ;  /* 0x0000000404077c23 */ /* 0x004fe2000801002c */
[----:B------:R-:W-:Y:S01]  /*3970*/  FSEL R147, R16, -INF , !P2 ;  /* 0xff80000010937808 */ /* 0x000fe20005000000 */
[----:B------:R-:W-:Y:S01]  /*3980*/  FFMA.FTZ R16, R6, UR4, R29 ;  /* 0x0000000406107c23 */ /* 0x000fe2000801001d */
[----:B------:R-:W-:Y:S01]  /*3990*/  ISETP.GE.AND P1, PT, R2, R37, PT ;  /* 0x000000250200720c */ /* 0x000fe20003f26270 */
[----:B------:R-:W-:Y:S01]  /*39a0*/  FFMA.FTZ R6, R6, UR4, R31 ;  /* 0x0000000406067c23 */ /* 0x000fe2000801001f */
[----:B------:R-:W-:Y:S01]  /*39b0*/  ISETP.GE.AND P0, PT, R2, R36, PT ;  /* 0x000000240200720c */ /* 0x000fe20003f06270 */
[----:B------:R-:W-:Y:S01]  /*39c0*/  FFMA.FTZ R17, R4, UR4, R46 ;  /* 0x0000000404117c23 */ /* 0x000fe2000801002e */
[C---:B------:R-:W-:Y:S01]  /*39d0*/  ISETP.GE.AND P4, PT, R2.reuse, R39, PT ;  /* 0x000000270200720c */ /* 0x040fe20003f86270 */
[----:B------:R-:W-:Y:S01]  /*39e0*/  BAR.SYNC.DEFER_BLOCKING 0x0 ;  /* 0x0000000000007b1d */ /* 0x000fe20000010000 */
[----:B------:R-:W-:-:S02]  /*39f0*/  ISETP.GE.AND P2, PT, R2, R38, PT ;  /* 0x000000260200720c */ /* 0x000fc40003f46270 */
[----:B------:R-:W-:Y:S02]  /*3a00*/  FSEL R152, R20, -INF , !P6 ;  /* 0xff80000014987808 */ /* 0x000fe40007000000 */
[-C--:B------:R-:W-:Y:S01]  /*3a10*/  HMMA.16816.F32 R20, R12, R34.reuse, R72 ;  /* 0x000000220c14723c */ /* 0x080fe20000001848 */
[----:B------:R-:W2:Y:S01]  /*3a20*/  I2F R2, R0 ;  /* 0x0000000000027306 */ /* 0x000ea20000201400 */
[----:B------:R-:W-:Y:S01]  /*3a30*/  FSEL R49, R16, -INF , !P5 ;  /* 0xff80000010317808 */ /* 0x000fe20006800000 */
[----:B------:R-:W-:Y:S01]  /*3a40*/  FFMA.FTZ R16, R4, UR4, R40 ;  /* 0x0000000404107c23 */ /* 0x000fe20008010028 */
[----:B------:R-:W-:Y:S01]  /*3a50*/  FSEL R64, R6, -INF , !P3 ;  /* 0xff80000006407808 */ /* 0x000fe20005800000 */
[----:B------:R-:W-:Y:S01]  /*3a60*/  FFMA.FTZ R6, R4, UR4, R42 ;  /* 0x0000000404067c23 */ /* 0x000fe2000801002a */
[----:B------:R-:W-:Y:S02]  /*3a70*/  FSEL R239, R7, -INF , !P1 ;  /* 0xff80000007ef7808 */ /* 0x000fe40004800000 */
[C---:B------:R-:W-:Y:S01]  /*3a80*/  ISETP.GE.AND P6, PT, R0.reuse, R37, PT ;  /* 0x000000250000720c */ /* 0x040fe20003fc6270 */
[----:B------:R-:W-:Y:S01]  /*3a90*/  HMMA.16816.F32 R32, R8, R34, R88 ;  /* 0x000000220820723c */ /* 0x000fe20000001858 */
[----:B------:R-:W-:-:S02]  /*3aa0*/  ISETP.GE.AND P5, PT, R0, R36, PT ;  /* 0x000000240000720c */ /* 0x000fc40003fa6270 */
[C---:B------:R-:W-:Y:S02]  /*3ab0*/  ISETP.GE.AND P3, PT, R0.reuse, R39, PT ;  /* 0x000000270000720c */ /* 0x040fe40003f66270 */
[----:B------:R-:W-:Y:S02]  /*3ac0*/  ISETP.GE.AND P1, PT, R0, R38, PT ;  /* 0x000000260000720c */ /* 0x000fe40003f26270 */
[----:B------:R-:W-:Y:S01]  /*3ad0*/  FSEL R242, R17, -INF , !P0 ;  /* 0xff80000011f27808 */ /* 0x000fe20004000000 */
[C---:B--2---:R-:W-:Y:S01]  /*3ae0*/  FFMA.FTZ R7, R2.reuse, UR4, R45 ;  /* 0x0000000402077c23 */ /* 0x044fe2000801002d */
[----:B------:R-:W-:Y:S01]  /*3af0*/  IADD3 R0, R19, 0x28, RZ ;  /* 0x0000002813007810 */ /* 0x000fe20007ffe0ff */
[----:B------:R-:W-:Y:S01]  /*3b00*/  FFMA.FTZ R18, R2, UR4, R47 ;  /* 0x0000000402127c23 */ /* 0x000fe2000801002f */
[----:B------:R-:W-:Y:S01]  /*3b10*/  FSEL R191, R16, -INF , !P4 ;  /* 0xff80000010bf7808 */ /* 0x000fe20006000000 */
[----:B------:R-:W-:Y:S01]  /*3b20*/  FFMA.FTZ R16, R2, UR4, R41 ;  /* 0x0000000402107c23 */ /* 0x000fe20008010029 */
[----:B------:R-:W2:Y:S01]  /*3b30*/  I2F R4, R0 ;  /* 0x0000000000047306 */ /* 0x000ea20000201400 */
[----:B------:R-:W-:Y:S01]  /*3b40*/  FSEL R226, R6, -INF , !P2 ;  /* 0xff80000006e27808 */ /* 0x000fe20005000000 */
[----:B------:R-:W-:Y:S01]  /*3b50*/  FFMA.FTZ R6, R2, UR4, R43 ;  /* 0x0000000402067c23 */ /* 0x000fe2000801002b */
[----:B------:R-:W-:Y:S01]  /*3b60*/  FSEL R236, R7, -INF , !P6 ;  /* 0xff80000007ec7808 */ /* 0x000fe20007000000 */
[----:B-1----:R-:W-:Y:S01]  /*3b70*/  HMMA.16816.F32 R44, R12, R24, R76 ;  /* 0x000000180c2c723c */ /* 0x002fe2000000184c */
[----:B------:R-:W-:-:S02]  /*3b80*/  ISETP.GE.AND P0, PT, R0, R37, PT ;  /* 0x000000250000720c */ /* 0x000fc40003f06270 */
[C---:B------:R-:W-:Y:S02]  /*3b90*/  ISETP.GE.AND P4, PT, R0.reuse, R36, PT ;  /* 0x000000240000720c */ /* 0x040fe40003f86270 */
[C---:B------:R-:W-:Y:S02]  /*3ba0*/  ISETP.GE.AND P2, PT, R0.reuse, R39, PT ;  /* 0x000000270000720c */ /* 0x040fe40003f46270 */
[----:B------:R-:W-:Y:S01]  /*3bb0*/  ISETP.GE.AND P6, PT, R0, R38, PT ;  /* 0x000000260000720c */ /* 0x000fe20003fc6270 */
[----:B------:R-:W-:Y:S01]  /*3bc0*/  HMMA.16816.F32 R40, R8, R24, R84 ;  /* 0x000000180828723c */ /* 0x000fe20000001854 */
[----:B------:R-:W-:Y:S02]  /*3bd0*/  FSEL R241, R18, -INF , !P5 ;  /* 0xff80000012f17808 */ /* 0x000fe40006800000 */
[----:B------:R-:W-:Y:S01]  /*3be0*/  FSEL R190, R16, -INF , !P3 ;  /* 0xff80000010be7808 */ /* 0x000fe20005800000 */
[C---:B--2---:R-:W-:Y:S01]  /*3bf0*/  FFMA.FTZ R7, R4.reuse, UR4, R20 ;  /* 0x0000000404077c23 */ /* 0x044fe20008010014 */
[----:B------:R-:W-:Y:S01]  /*3c00*/  IADD3 R0, R19, 0x29, RZ ;  /* 0x0000002913007810 */ /* 0x000fe20007ffe0ff */
[----:B------:R-:W-:Y:S01]  /*3c10*/  FFMA.FTZ R17, R4, UR4, R32 ;  /* 0x0000000404117c23 */ /* 0x000fe20008010020 */
[----:B------:R-:W-:Y:S01]  /*3c20*/  FSEL R224, R6, -INF , !P1 ;  /* 0xff80000006e07808 */ /* 0x000fe20004800000 */
[C---:B------:R-:W-:Y:S01]  /*3c30*/  FFMA.FTZ R6, R4.reuse, UR4, R22 ;  /* 0x0000000404067c23 */ /* 0x040fe20008010016 */
[----:B------:R-:W1:Y:S01]  /*3c40*/  I2F R2, R0 ;  /* 0x0000000000027306 */ /* 0x000e620000201400 */
[----:B------:R-:W-:Y:S01]  /*3c50*/  FSEL R234, R7, -INF , !P0 ;  /* 0xff80000007ea7808 */ /* 0x000fe20004000000 */
[----:B------:R-:W-:Y:S01]  /*3c60*/  FFMA.FTZ R16, R4, UR4, R34 ;  /* 0x0000000404107c23 */ /* 0x000fe20008010022 */
[C---:B------:R-:W-:Y:S01]  /*3c70*/  ISETP.GE.AND P5, PT, R0.reuse, R37, PT ;  /* 0x000000250000720c */ /* 0x040fe20003fa6270 */
[----:B------:R-:W-:Y:S01]  /*3c80*/  HMMA.16816.F32 R28, R12, R26, R116 ;  /* 0x0000001a0c1c723c */ /* 0x000fe20000001874 */
[----:B------:R-:W-:-:S02]  /*3c90*/  ISETP.GE.AND P3, PT, R0, R36, PT ;  /* 0x000000240000720c */ /* 0x000fc40003f66270 */
[C---:B------:R-:W-:Y:S02]  /*3ca0*/  ISETP.GE.AND P1, PT, R0.reuse, R39, PT ;  /* 0x000000270000720c */ /* 0x040fe40003f26270 */
[----:B------:R-:W-:Y:S02]  /*3cb0*/  ISETP.GE.AND P0, PT, R0, R38, PT ;  /* 0x000000260000720c */ /* 0x000fe40003f06270 */
[----:B------:R-:W-:Y:S02]  /*3cc0*/  FSEL R232, R6, -INF , !P4 ;  /* 0xff80000006e87808 */ /* 0x000fe40006000000 */
[----:B------:R-:W-:Y:S02]  /*3cd0*/  FSEL R189, R17, -INF , !P2 ;  /* 0xff80000011bd7808 */ /* 0x000fe40005000000 */
[----:B------:R-:W-:Y:S01]  /*3ce0*/  FSEL R225, R16, -INF , !P6 ;  /* 0xff80000010e17808 */ /* 0x000fe20007000000 */
[C---:B-1----:R-:W-:Y:S01]  /*3cf0*/  FFMA.FTZ R4, R2.reuse, UR4, R21 ;  /* 0x0000000402047c23 */ /* 0x042fe20008010015 */
[----:B------:R-:W-:Y:S01]  /*3d00*/  IADD3 R0, R19, 0x30, RZ ;  /* 0x0000003013007810 */ /* 0x000fe20007ffe0ff */
[----:B------:R-:W-:-:S03]  /*3d10*/  FFMA.FTZ R6, R2, UR4, R33 ;  /* 0x0000000402067c23 */ /* 0x000fc60008010021 */
[----:B------:R-:W1:Y:S01]  /*3d20*/  I2F R7, R0 ;  /* 0x0000000000077306 */ /* 0x000e620000201400 */
[----:B------:R-:W-:Y:S01]  /*3d30*/  FSEL R229, R4, -INF , !P5 ;  /* 0xff80000004e57808 */ /* 0x000fe20006800000 */
[----:B------:R-:W-:Y:S01]  /*3d40*/  FFMA.FTZ R4, R2, UR4, R23 ;  /* 0x0000000402047c23 */ /* 0x000fe20008010017 */
[----:B------:R-:W-:Y:S01]  /*3d50*/  ISETP.GE.AND P4, PT, R0, R37, PT ;  /* 0x000000250000720c */ /* 0x000fe20003f86270 */
[----:B------:R-:W-:Y:S01]  /*3d60*/  FFMA.FTZ R2, R2, UR4, R35 ;  /* 0x0000000402027c23 */ /* 0x000fe20008010023 */
[C---:B------:R-:W-:Y:S01]  /*3d70*/  ISETP.GE.AND P2, PT, R0.reuse, R36, PT ;  /* 0x000000240000720c */ /* 0x040fe20003f46270 */
[----:B------:R-:W-:Y:S01]  /*3d80*/  HMMA.16816.F32 R20, R8, R26, R104 ;  /* 0x0000001a0814723c */ /* 0x000fe20000001868 */
[C---:B------:R-:W-:Y:S02]  /*3d90*/  ISETP.GE.AND P6, PT, R0.reuse, R39, PT ;  /* 0x000000270000720c */ /* 0x040fe40003fc6270 */
[----:B------:R-:W-:Y:S02]  /*3da0*/  ISETP.GE.AND P5, PT, R0, R38, PT ;  /* 0x000000260000720c */ /* 0x000fe40003fa6270 */
[----:B------:R-:W-:-:S02]  /*3db0*/  FSEL R228, R4, -INF , !P3 ;  /* 0xff80000004e47808 */ /* 0x000fc40005800000 */
[----:B------:R-:W-:Y:S02]  /*3dc0*/  FSEL R188, R6, -INF , !P1 ;  /* 0xff80000006bc7808 */ /* 0x000fe40004800000 */
[----:B------:R-:W-:Y:S01]  /*3dd0*/  FSEL R219, R2, -INF , !P0 ;  /* 0xff80000002db7808 */ /* 0x000fe20004000000 */
[----:B-1----:R-:W-:Y:S01]  /*3de0*/  FFMA.FTZ R4, R7, UR4, R44 ;  /* 0x0000000407047c23 */ /* 0x002fe2000801002c */
[----:B------:R-:W-:Y:S01]  /*3df0*/  IADD3 R0, R19, 0x31, RZ ;  /* 0x0000003113007810 */ /* 0x000fe20007ffe0ff */
[C---:B------:R-:W-:Y:S02]  /*3e00*/  FFMA.FTZ R6, R7.reuse, UR4, R46 ;  /* 0x0000000407067c23 */ /* 0x040fe4000801002e */
[C---:B------:R-:W-:Y:S01]  /*3e10*/  FFMA.FTZ R2, R7.reuse, UR4, R42 ;  /* 0x0000000407027c23 */ /* 0x040fe2000801002a */
[----:B------:R1:W2:Y:S01]  /*3e20*/  I2F R12, R0 ;  /* 0x00000000000c7306 */ /* 0x0002a20000201400 */
[----:B------:R-:W-:Y:S01]  /*3e30*/  FSEL R247, R4, -INF , !P4 ;  /* 0xff80000004f77808 */ /* 0x000fe20006000000 */
[----:B------:R-:W-:Y:S01]  /*3e40*/  FFMA.FTZ R4, R7, UR4, R40 ;  /* 0x0000000407047c23 */ /* 0x000fe20008010028 */
[----:B------:R-:W-:-:S02]  /*3e50*/  ISETP.GE.AND P3, PT, R0, R37, PT ;  /* 0x000000250000720c */ /* 0x000fc40003f66270 */
[C---:B------:R-:W-:Y:S02]  /*3e60*/  ISETP.GE.AND P1, PT, R0.reuse, R36, PT ;  /* 0x000000240000720c */ /* 0x040fe40003f26270 */
[C---:B------:R-:W-:Y:S02]  /*3e70*/  ISETP.GE.AND P0, PT, R0.reuse, R39, PT ;  /* 0x000000270000720c */ /* 0x040fe40003f06270 */
[----:B------:R-:W-:Y:S02]  /*3e80*/  ISETP.GE.AND P4, PT, R0, R38, PT ;  /* 0x000000260000720c */ /* 0x000fe40003f86270 */
[----:B------:R-:W-:Y:S02]  /*3e90*/  FSEL R233, R4, -INF , !P6 ;  /* 0xff80000004e97808 */ /* 0x000fe40007000000 */
[----:B------:R-:W-:Y:S01]  /*3ea0*/  I2F R4, R19 ;  /* 0x0000001300047306 */ /* 0x000fe20000201400 */
[----:B------:R-:W-:Y:S02]  /*3eb0*/  FSEL R249, R6, -INF , !P2 ;  /* 0xff80000006f97808 */ /* 0x000fe40005000000 */
[----:B-1----:R-:W-:Y:S01]  /*3ec0*/  IADD3 R0, R19, 0x38, RZ ;  /* 0x0000003813007810 */ /* 0x002fe20007ffe0ff */
[----:B--2---:R-:W-:Y:S01]  /*3ed0*/  FFMA.FTZ R7, R12, UR4, R45 ;  /* 0x000000040c077c23 */ /* 0x004fe2000801002d */
[----:B------:R-:W-:Y:S01]  /*3ee0*/  FSEL R240, R2, -INF , !P5 ;  /* 0xff80000002f07808 */ /* 0x000fe20006800000 */
[----:B------:R-:W-:Y:S01]  /*3ef0*/  FFMA.FTZ R9, R12, UR4, R47 ;  /* 0x000000040c097c23 */ /* 0x000fe2000801002f */
[----:B------:R-:W-:Y:S01]  /*3f00*/  ISETP.GE.AND P2, PT, R0, R37, PT ;  /* 0x000000250000720c */ /* 0x000fe20003f46270 */
[----:B------:R1:W2:Y:S01]  /*3f10*/  I2F R8, R0 ;  /* 0x0000000000087306 */ /* 0x0002a20000201400 */
[----:B------:R-:W-:Y:S01]  /*3f20*/  FSEL R244, R7, -INF , !P3 ;  /* 0xff80000007f47808 */ /* 0x000fe20005800000 */
[----:B------:R-:W-:Y:S01]  /*3f30*/  FFMA.FTZ R2, R12, UR4, R43 ;  /* 0x000000040c027c23 */ /* 0x000fe2000801002b */
[----:B------:R-:W-:-:S02]  /*3f40*/  ISETP.GE.AND P6, PT, R0, R36, PT ;  /* 0x000000240000720c */ /* 0x000fc40003fc6270 */
[C---:B------:R-:W-:Y:S02]  /*3f50*/  ISETP.GE.AND P5, PT, R0.reuse, R39, PT ;  /* 0x000000270000720c */ /* 0x040fe40003fa6270 */
[----:B------:R-:W-:Y:S02]  /*3f60*/  ISETP.GE.AND P3, PT, R0, R38, PT ;  /* 0x000000260000720c */ /* 0x000fe40003f66270 */
[----:B------:R-:W-:Y:S02]  /*3f70*/  FSEL R250, R9, -INF , !P1 ;  /* 0xff80000009fa7808 */ /* 0x000fe40004800000 */
[----:B------:R-:W-:Y:S02]  /*3f80*/  FSEL R237, R2, -INF , !P4 ;  /* 0xff80000002ed7808 */ /* 0x000fe40006000000 */
[C---:B------:R-:W-:Y:S02]  /*3f90*/  ISETP.GE.AND P1, PT, R19.reuse, R37, PT ;  /* 0x000000251300720c */ /* 0x040fe40003f26270 */
[----:B------:R-:W-:Y:S01]  /*3fa0*/  ISETP.GE.AND P4, PT, R19, R39, PT ;  /* 0x000000271300720c */ /* 0x000fe20003f86270 */
[----:B-1----:R-:W-:-:S02]  /*3fb0*/  FFMA.FTZ R0, R12, UR4, R41 ;  /* 0x000000040c007c23 */ /* 0x002fc40008010029 */
[C---:B--2---:R-:W-:Y:S02]  /*3fc0*/  FFMA.FTZ R9, R8.reuse, UR4, R20 ;  /* 0x0000000408097c23 */ /* 0x044fe40008010014 */
[----:B------:R-:W-:Y:S01]  /*3fd0*/  FFMA.FTZ R6, R8, UR4, R28 ;  /* 0x0000000408067c23 */ /* 0x000fe2000801001c */
[----:B------:R-:W-:Y:S01]  /*3fe0*/  FSEL R231, R0, -INF , !P0 ;  /* 0xff80000000e77808 */ /* 0x000fe20004000000 */
[----:B------:R-:W-:Y:S01]  /*3ff0*/  FFMA.FTZ R7, R8, UR4, R22 ;  /* 0x0000000408077c23 */ /* 0x000fe20008010016 */
[----:B------:R-:W-:Y:S02]  /*4000*/  IADD3 R0, R19, 0x39, RZ ;  /* 0x0000003913007810 */ /* 0x000fe40007ffe0ff */
[----:B------:R-:W-:Y:S01]  /*4010*/  FSEL R230, R9, -INF , !P5 ;  /* 0xff80000009e67808 */ /* 0x000fe20006800000 */
[----:B------:R-:W-:Y:S01]  /*4020*/  FFMA.FTZ R9, R4, UR4, R58 ;  /* 0x0000000404097c23 */ /* 0x000fe2000801003a */
[----:B------:R-:W1:Y:S01]  /*4030*/  I2F R2, R0 ;  /* 0x0000000000027306 */ /* 0x000e620000201400 */
[----:B------:R-:W-:-:S02]  /*4040*/  ISETP.GE.AND P0, PT, R19, R36, PT ;  /* 0x000000241300720c */ /* 0x000fc40003f06270 */
[----:B------:R-:W-:Y:S01]  /*4050*/  FSEL R245, R6, -INF , !P2 ;  /* 0xff80000006f57808 */ /* 0x000fe20005000000 */
[----:B------:R-:W-:Y:S01]  /*4060*/  FFMA.FTZ R6, R8, UR4, R30 ;  /* 0x0000000408067c23 */ /* 0x000fe2000801001e */
[----:B------:R-:W-:Y:S01]  /*4070*/  FSEL R133, R9, -INF , !P0 ;  /* 0xff80000009857808 */ /* 0x000fe20004000000 */
[----:B------:R-:W-:Y:S01]  /*4080*/  FFMA.FTZ R8, R4, UR4, R60 ;  /* 0x0000000404087c23 */ /* 0x000fe2000801003c */
[----:B------:R-:W-:Y:S02]  /*4090*/  PLOP3.LUT P0, PT, PT, PT, UP0, 0x80, 0x0 ;  /* 0x000000000000781c */ /* 0x000fe40003f0f008 */
[----:B------:R-:W-:Y:S01]  /*40a0*/  FSEL R248, R6, -INF , !P6 ;  /* 0xff80000006f87808 */ /* 0x000fe20007000000 */
[C---:B------:R-:W-:Y:S01]  /*40b0*/  FFMA.FTZ R6, R4.reuse, UR4, R56 ;  /* 0x0000000404067c23 */ /* 0x040fe20008010038 */
[----:B------:R-:W-:Y:S01]  /*40c0*/  FSEL R238, R7, -INF , !P3 ;  /* 0xff80000007ee7808 */ /* 0x000fe20005800000 */
[----:B------:R-:W-:Y:S01]  /*40d0*/  FFMA.FTZ R4, R4, UR4, R62 ;  /* 0x0000000404047c23 */ /* 0x000fe2000801003e */
[----:B------:R-:W-:-:S02]  /*40e0*/  ISETP.GE.AND P6, PT, R0, R37, PT ;  /* 0x000000250000720c */ /* 0x000fc40003fc6270 */
[----:B------:R-:W-:Y:S01]  /*40f0*/  FSEL R132, R6, -INF , !P1 ;  /* 0xff80000006847808 */ /* 0x000fe20004800000 */
[----:B-1----:R-:W-:Y:S01]  /*4100*/  FFMA.FTZ R7, R2, UR4, R29 ;  /* 0x0000000402077c23 */ /* 0x002fe2000801001d */
[----:B------:R-:W-:Y:S01]  /*4110*/  ISETP.GE.AND P5, PT, R0, R36, PT ;  /* 0x000000240000720c */ /* 0x000fe20003fa6270 */
[----:B------:R-:W-:Y:S01]  /*4120*/  FFMA.FTZ R6, R2, UR4, R31 ;  /* 0x0000000402067c23 */ /* 0x000fe2000801001f */
[C---:B------:R-:W-:Y:S02]  /*4130*/  ISETP.GE.AND P3, PT, R0.reuse, R39, PT ;  /* 0x000000270000720c */ /* 0x040fe40003f66270 */
[-C--:B------:R-:W-:Y:S01]  /*4140*/  ISETP.GE.AND P1, PT, R0, R38.reuse, PT ;  /* 0x000000260000720c */ /* 0x080fe20003f26270 */
[C---:B------:R-:W-:Y:S01]  /*4150*/  FFMA.FTZ R0, R2.reuse, UR4, R21 ;  /* 0x0000000402007c23 */ /* 0x040fe20008010015 */
[----:B------:R-:W-:Y:S01]  /*4160*/  ISETP.GE.AND P2, PT, R19, R38, PT ;  /* 0x000000261300720c */ /* 0x000fe20003f46270 */
[----:B------:R-:W-:Y:S01]  /*4170*/  FFMA.FTZ R2, R2, UR4, R23 ;  /* 0x0000000402027c23 */ /* 0x000fe20008010017 */
[----:B------:R-:W-:-:S02]  /*4180*/  FSEL R16, R8, -INF , !P4 ;  /* 0xff80000008107808 */ /* 0x000fc40006000000 */
        /* <DEDUP_REMOVED lines=30> */
[----:B------:R-:W-:Y:S01]  /*4370*/  @!P5 LEA R8, P3, R0, c[0x0][0x168], 0x1 ;  /* 0x00005a000008da11 */ /* 0x000fe200078608ff */
        /* <DEDUP_REMOVED lines=32> */
.L_x_418:
[----:B------:R-:W-:Y:S05]  /*4580*/  BSYNC B0 ;  /* 0x0000000000007941 */ /* 0x000fea0003800000 */
.L_x_417:
[----:B------:R-:W0:Y:S02]  /*4590*/  LDGDEPBAR ;  /* 0x00000000000079af */ /* 0x000e240000000000 */
.L_x_416:
[----:B------:R-:W-:Y:S01]  /*45a0*/  FMNMX.FTZ R0, R16, R57, !PT ;  /* 0x0000003910007209 */ /* 0x000fe20007810000 */
[----:B------:R-:W-:Y:S01]  /*45b0*/  STL [R1+0x6c], R39 ;  /* 0x00006c2701007387 */ /* 0x000fe20000100800 */
[----:B------:R-:W-:Y:S01]  /*45c0*/  IADD3 R4, R167, 0x4, RZ ;  /* 0x00000004a7047810 */ /* 0x000fe20007ffe0ff */
[----:B------:R-:W-:Y:S01]  /*45d0*/  USHF.L.U32 UR6, UR34, 0x1, URZ ;  /* 0x0000000122067899 */ /* 0x000fe2000800063f */
[----:B------:R-:W-:Y:S01]  /*45e0*/  FMNMX.FTZ R0, R52, R0, !PT ;  /* 0x0000000034007209 */ /* 0x000fe20007810000 */
[----:B------:R-:W-:Y:S01]  /*45f0*/  STL [R1+0x68], R38 ;  /* 0x0000682601007387 */ /* 0x000fe20000100800 */
[----:B------:R-:W-:Y:S01]  /*4600*/  UIADD3 UR15, UR33, -0x4498517b, URZ ;  /* 0xbb67ae85210f7890 */ /* 0x000fe2000fffe03f */
[----:B------:R-:W-:Y:S01]  /*4610*/  IMAD.WIDE.U32 R126, R4, -0x326172a9, RZ ;  /* 0xcd9e8d57047e7825 */ /* 0x000fe200078e00ff */
[----:B------:R-:W-:Y:S01]  /*4620*/  FMNMX.FTZ R0, R48, R0, !PT ;  /* 0x0000000030007209 */ /* 0x000fe20007810000 */
[----:B------:R-:W-:Y:S01]  /*4630*/  STL [R1+0x64], R37 ;  /* 0x0000642501007387 */ /* 0x000fe20000100800 */
[----:B------:R-:W-:Y:S01]  /*4640*/  UIADD3 UR16, UR32, -0x61c88647, URZ ;  /* 0x9e3779b920107890 */ /* 0x000fe2000fffe03f */
[----:B------:R-:W-:Y:S01]  /*4650*/  IMAD.WIDE.U32 R136, R160, -0x2daee0ad, RZ ;  /* 0xd2511f53a0887825 */ /* 0x000fe200078e00ff */
[----:B------:R-:W-:Y:S01]  /*4660*/  FMNMX.FTZ R0, R55, R0, !PT ;  /* 0x0000000037007209 */ /* 0x000fe20007810000 */
[----:B------:R2:W-:Y:S01]  /*4670*/  STL [R1+0x60], R36 ;  /* 0x0000602401007387 */ /* 0x0005e20000100800 */
[----:B------:R-:W-:Y:S01]  /*4680*/  UIADD3 UR14, UR32, 0x3c6ef372, URZ ;  /* 0x3c6ef372200e7890 */ /* 0x000fe2000fffe03f */
[----:B-1----:R-:W-:Y:S01]  /*4690*/  IMAD.U32 R6, RZ, RZ, UR6 ;  /* 0x00000006ff067e24 */ /* 0x002fe2000f8e00ff */
[----:B------:R-:W-:Y:S01]  /*46a0*/  FMNMX.FTZ R0, R51, R0, !PT ;  /* 0x0000000033007209 */ /* 0x000fe20007810000 */
[----:B------:R1:W-:Y:S01]  /*46b0*/  STL [R1+0x58], R4 ;  /* 0x0000580401007387 */ /* 0x0003e20000100800 */
[----:B------:R-:W-:Y:S01]  /*46c0*/  UIADD3 UR13, UR33, 0x76cf5d0a, URZ ;  /* 0x76cf5d0a210d7890 */ /* 0x000fe2000fffe03f */
[----:B------:R-:W-:Y:S01]  /*46d0*/  IMAD.SHL.U32 R212, R5, 0x2, RZ ;  /* 0x0000000205d47824 */ /* 0x000fe200078e00ff */
[----:B------:R-:W-:Y:S01]  /*46e0*/  FMNMX.FTZ R0, R50, R0, !PT ;  /* 0x0000000032007209 */ /* 0x000fe20007810000 */
[----:B------:R-:W-:Y:S01]  /*46f0*/  UIADD3 UR11, UR33, 0x32370b8f, URZ ;  /* 0x32370b8f210b7890 */ /* 0x000fe2000fffe03f */
[----:B------:R-:W-:Y:S01]  /*4700*/  IMAD R251, R156, 0x10000, R156 ;  /* 0x000100009cfb7824 */ /* 0x000fe200078e029c */
[----:B------:R-:W-:Y:S01]  /*4710*/  UIADD3 UR12, UR32, -0x255992d5, URZ ;  /* 0xdaa66d2b200c7890 */ /* 0x000fe2000fffe03f */
[----:B------:R-:W-:Y:S01]  /*4720*/  FMNMX.FTZ R0, R49, R0, !PT ;  /* 0x0000000031007209 */ /* 0x000fe20007810000 */
[----:B------:R-:W-:Y:S01]  /*4730*/  UIADD3 UR10, UR32, 0x78dde6e4, URZ ;  /* 0x78dde6e4200a7890 */ /* 0x000fe2000fffe03f */
[----:B------:R-:W-:Y:S01]  /*4740*/  IMAD R214, R3, 0x2, R212 ;  /* 0x0000000203d67824 */ /* 0x000fe200078e02d4 */
[----:B------:R-:W-:Y:S01]  /*4750*/  UIADD3 UR5, UR33, -0x56f99767, URZ ;  /* 0xa906689921057890 */ /* 0x000fe2000fffe03f */
[----:B------:R-:W-:Y:S01]  /*4760*/  FMNMX.FTZ R0, R191, R0, !PT ;  /* 0x00000000bf007209 */ /* 0x000fe20007810000 */
[----:B------:R-:W-:Y:S01]  /*4770*/  UIADD3 UR9, UR33, -0x126145ec, URZ ;  /* 0xed9eba1421097890 */ /* 0x000fe2000fffe03f */
[----:B------:R-:W-:Y:S01]  /*4780*/  LDSM.16.MT88.4 R84, [R212+0x9000] ;  /* 0x00900000d454783b */ /* 0x000fe20000004200 */
[----:B------:R-:W-:Y:S01]  /*4790*/  UIADD3 UR8, UR32, 0x1715609d, URZ ;  /* 0x1715609d20087890 */ /* 0x000fe2000fffe03f */
[----:B------:R-:W-:Y:S01]  /*47a0*/  FMNMX.FTZ R2, R190, R0, !PT ;  /* 0x00000000be027209 */ /* 0x000fe20007810000 */
[----:B------:R-:W-:Y:S01]  /*47b0*/  IMAD.WIDE.U32 R174, R167, -0x326172a9, RZ ;  /* 0xcd9e8d57a7ae7825 */ /* 0x000fe200078e00ff */
[----:B------:R-:W-:Y:S01]  /*47c0*/  FMNMX.FTZ R0, R17, R59, !PT ;  /* 0x0000003b11007209 */ /* 0x000fe20007810000 */
[----:B------:R-:W-:Y:S01]  /*47d0*/  LDSM.16.MT88.4 R100, [R212+0xa000] ;  /* 0x00a00000d464783b */ /* 0x000fe20000004200 */
        /* <DEDUP_REMOVED lines=19> */
[----:B--2---:R-:W-:Y:S02]  /*4910*/  LOP3.LUT R36, R125, UR32, RZ, 0x3c, !PT ;  /* 0x000000207d247c12 */ /* 0x004fe4000f8e3cff */
[----:B------:R-:W-:Y:S01]  /*4920*/  FMNMX.FTZ R0, R226, R0, !PT ;  /* 0x00000000e2007209 */ /* 0x000fe20007810000 */
[----:B------:R-:W2:Y:S01]  /*4930*/  SHFL.BFLY PT, R134, R2, 0x2, 0x1f ;  /* 0x0c401f0002867f89 */ /* 0x000ea200000e0000 */
[----:B-1----:R-:W-:-:S02]  /*4940*/  LOP3.LUT R4, R127, R36, RZ, 0x3c, !PT ;  /* 0x000000247f047212 */ /* 0x002fc400078e3cff */
[----:B------:R-:W-:Y:S01]  /*4950*/  FMNMX.FTZ R0, R224, R0, !PT ;  /* 0x00000000e0007209 */ /* 0x000fe20007810000 */
[----:B------:R-:W-:Y:S02]  /*4960*/  STL [R1+0x38], R36 ;  /* 0x0000382401007387 */ /* 0x000fe40000100800 */
[----:B------:R-:W-:Y:S01]  /*4970*/  IMAD.WIDE.U32 R124, R4, -0x2daee0ad, RZ ;  /* 0xd2511f53047c7825 */ /* 0x000fe200078e00ff */
[----:B------:R-:W-:Y:S01]  /*4980*/  FMNMX.FTZ R0, R225, R0, !PT ;  /* 0x00000000e1007209 */ /* 0x000fe20007810000 */
[----:B------:R-:W-:Y:S03]  /*4990*/  LDSM.16.MT88.4 R140, [R214+0xb400] ;  /* 0x00b40000d68c783b */ /* 0x000fe60000004200 */
[----:B------:R-:W-:Y:S01]  /*49a0*/  FMNMX.FTZ R0, R219, R0, !PT ;  /* 0x00000000db007209 */ /* 0x000fe20007810000 */
[----:B------:R-:W-:Y:S03]  /*49b0*/  LDSM.16.MT88.4 R128, [R214+0x9400] ;  /* 0x00940000d680783b */ /* 0x000fe60000004200 */
[----:B------:R-:W-:Y:S01]  /*49c0*/  FMNMX.FTZ R0, R240, R0, !PT ;  /* 0x00000000f0007209 */ /* 0x000fe20007810000 */
[----:B------:R-:W-:Y:S03]  /*49d0*/  LDSM.16.MT88.4 R116, [R214+0xa400] ;  /* 0x00a40000d674783b */ /* 0x000fe60000004200 */
[----:B------:R-:W-:Y:S01]  /*49e0*/  FMNMX.FTZ R0, R237, R0, !PT ;  /* 0x00000000ed007209 */ /* 0x000fe20007810000 */
[----:B------:R-:W-:Y:S03]  /*49f0*/  LDSM.16.MT88.4 R112, [R212+0xb400] ;  /* 0x00b40000d470783b */ /* 0x000fe60000004200 */
[----:B------:R-:W-:-:S02]  /*4a00*/  FMNMX.FTZ R4, R238, R0, !PT ;  /* 0x00000000ee047209 */ /* 0x000fc40007810000 */
[----:B--2---:R-:W-:Y:S02]  /*4a10*/  FMNMX.FTZ R134, R2, R134, !PT ;  /* 0x0000008602867209 */ /* 0x004fe40007810000 */
        /* <DEDUP_REMOVED lines=17> */
[C---:B------:R-:W-:Y:S01]  /*4b30*/  FSETP.NEU.FTZ.AND P1, PT, R134.reuse, -INF , PT ;  /* 0xff8000008600780b */ /* 0x040fe20003f3d000 */
[----:B------:R-:W-:Y:S01]  /*4b40*/  FMUL.FTZ R0, R134, c[0x0][0x23c] ;  /* 0x00008f0086007a20 */ /* 0x000fe20000410000 */
[----:B------:R-:W-:Y:S01]  /*4b50*/  LOP3.LUT R6, R23, UR10, R6, 0x96, !PT ;  /* 0x0000000a17067c12 */ /* 0x000fe2000f8e9606 */
[----:B------:R-:W-:Y:S01]  /*4b60*/  IMAD.WIDE.U32 R8, R8, -0x2daee0ad, RZ ;  /* 0xd2511f5308087825 */ /* 0x000fe200078e00ff */
[----:B--2---:R-:W-:Y:S02]  /*4b70*/  FMNMX.FTZ R11, R4, R2, !PT ;  /* 0x00000002040b7209 */ /* 0x004fe40007810000 */
[----:B------:R-:W-:Y:S01]  /*4b80*/  FSEL R20, R0, RZ, P1 ;  /* 0x000000ff00147208 */ /* 0x000fe20000800000 */
[----:B------:R-:W-:-:S02]  /*4b90*/  IMAD.WIDE.U32 R18, R6, -0x2daee0ad, RZ ;  /* 0xd2511f5306127825 */ /* 0x000fc400078e00ff */
[----:B------:R-:W1:Y:S02]  /*4ba0*/  SHFL.BFLY PT, R13, R11, 0x1, 0x1f ;  /* 0x0c201f000b0d7f89 */ /* 0x000e6400000e0000 */
[----:B------:R-:W-:Y:S01]  /*4bb0*/  FFMA.FTZ R2, R16, c[0x0][0x23c], -R20 ;  /* 0x00008f0010027a23 */ /* 0x000fe20000010814 */
[----:B------:R-:W-:Y:S02]  /*4bc0*/  LOP3.LUT R6, R19, UR5, R8, 0x96, !PT ;  /* 0x0000000513067c12 */ /* 0x000fe4000f8e9608 */
[----:B------:R-:W-:Y:S01]  /*4bd0*/  LOP3.LUT R8, R9, UR9, R10, 0x96, !PT ;  /* 0x0000000909087c12 */ /* 0x000fe2000f8e960a */
[----:B------:R2:W-:Y:S02]  /*4be0*/  MUFU.EX2 R166, R2 ;  /* 0x0000000200a67308 */ /* 0x0005e40000000800 */
[----:B------:R-:W-:-:S04]  /*4bf0*/  IMAD.WIDE.U32 R6, R6, -0x326172a9, RZ ;  /* 0xcd9e8d5706067825 */ /* 0x000fc800078e00ff */
[----:B------:R-:W-:Y:S01]  /*4c00*/  IMAD.WIDE.U32 R14, R8, -0x326172a9, RZ ;  /* 0xcd9e8d57080e7825 */ /* 0x000fe200078e00ff */
[C---:B------:R-:W-:Y:S02]  /*4c10*/  LOP3.LUT R0, R6.reuse, 0xffff, RZ, 0xc0, !PT ;  /* 0x0000ffff06007812 */ /* 0x040fe400078ec0ff */
[----:B------:R-:W-:Y:S01]  /*4c20*/  LOP3.LUT R9, R6, 0xff, RZ, 0xc0, !PT ;  /* 0x000000ff06097812 */ /* 0x000fe200078ec0ff */
[----:B------:R-:W-:Y:S01]  /*4c30*/  FFMA.FTZ R8, R57, c[0x0][0x23c], -R20 ;  /* 0x00008f0039087a23 */ /* 0x000fe20000010814 */
[--C-:B------:R-:W-:Y:S02]  /*4c40*/  SHF.R.U32.HI R4, RZ, 0x10, R6.reuse ;  /* 0x00000010ff047819 */ /* 0x100fe40000011606 */
[----:B------:R-:W-:Y:S01]  /*4c50*/  SHF.R.U32.HI R12, RZ, 0x18, R6 ;  /* 0x00000018ff0c7819 */ /* 0x000fe20000011606 */
[----:B------:R-:W-:Y:S01]  /*4c60*/  FFMA.FTZ R6, R52, c[0x0][0x23c], -R20 ;  /* 0x00008f0034067a23 */ /* 0x000fe20000010814 */
[----:B------:R-:W-:Y:S01]  /*4c70*/  LOP3.LUT R10, R4, 0xff, RZ, 0xc0, !PT ;  /* 0x000000ff040a7812 */ /* 0x000fe200078ec0ff */
[----:B------:R3:W-:Y:S01]  /*4c80*/  MUFU.EX2 R161, R8 ;  /* 0x0000000800a17308 */ /* 0x0007e20000000800 */
[----:B--2---:R-:W-:-:S02]  /*4c90*/  SHF.R.U32.HI R2, RZ, 0x8, R0 ;  /* 0x00000008ff027819 */ /* 0x004fc40000011600 */
[----:B------:R-:W-:Y:S02]  /*4ca0*/  LOP3.LUT R0, R7, UR18, R14, 0x96, !PT ;  /* 0x0000001207007c12 */ /* 0x000fe4000f8e960e */
[----:B------:R-:W-:Y:S02]  /*4cb0*/  PRMT R14, R9, 0x5410, R2 ;  /* 0x00005410090e7816 */ /* 0x000fe40000000002 */
[----:B-1----:R-:W-:Y:S01]  /*4cc0*/  FMNMX.FTZ R2, R11, R13, !PT ;  /* 0x0000000d0b027209 */ /* 0x002fe20007810000 */
[----:B------:R1:W-:Y:S01]  /*4cd0*/  MUFU.EX2 R172, R6 ;  /* 0x0000000600ac7308 */ /* 0x0003e20000000800 */
[----:B------:R-:W-:Y:S02]  /*4ce0*/  LOP3.LUT R4, R0, 0xffff, RZ, 0xc0, !PT ;  /* 0x0000ffff00047812 */ /* 0x000fe400078ec0ff */
[----:B------:R-:W-:Y:S01]  /*4cf0*/  SHF.R.U32.HI R9, RZ, 0x10, R0 ;  /* 0x00000010ff097819 */ /* 0x000fe20000011600 */
[C---:B------:R-:W-:Y:S01]  /*4d00*/  FMUL.FTZ R7, R2.reuse, c[0x0][0x23c] ;  /* 0x00008f0002077a20 */ /* 0x040fe20000410000 */
[----:B------:R-:W-:-:S02]  /*4d10*/  FSETP.NEU.FTZ.AND P1, PT, R2, -INF , PT ;  /* 0xff8000000200780b */ /* 0x000fc40003f3d000 */
[----:B------:R-:W-:Y:S01]  /*4d20*/  LOP3.LUT R11, R0, 0xff, RZ, 0xc0, !PT ;  /* 0x000000ff000b7812 */ /* 0x000fe200078ec0ff */
[----:B---3--:R-:W-:Y:S01]  /*4d30*/  FFMA.FTZ R8, R48, c[0x0][0x23c], -R20 ;  /* 0x00008f0030087a23 */ /* 0x008fe20000010814 */
[----:B------:R-:W-:Y:S02]  /*4d40*/  SHF.R.U32.HI R4, RZ, 0x8, R4 ;  /* 0x00000008ff047819 */ /* 0x000fe40000011604 */
[----:B------:R-:W-:Y:S01]  /*4d50*/  FSEL R19, R7, RZ, P1 ;  /* 0x000000ff07137208 */ /* 0x000fe20000800000 */
[----:B------:R-:W2:Y:S01]  /*4d60*/  MUFU.EX2 R160, R8 ;  /* 0x0000000800a07308 */ /* 0x000ea20000000800 */
[----:B------:R-:W-:Y:S02]  /*4d70*/  PRMT R7, R10, 0x5410, R12 ;  /* 0x000054100a077816 */ /* 0x000fe4000000000c */
[----:B------:R-:W-:Y:S01]  /*4d80*/  PRMT R11, R11, 0x5410, R4 ;  /* 0x000054100b0b7816 */ /* 0x000fe20000000004 */
[----:B------:R-:W-:Y:S01]  /*4d90*/  FFMA.FTZ R5, R53, c[0x0][0x23c], -R19 ;  /* 0x00008f0035057a23 */ /* 0x000fe20000010813 */
[----:B-1----:R-:W-:Y:S01]  /*4da0*/  SHF.R.U32.HI R6, RZ, 0x18, R0 ;  /* 0x00000018ff067819 */ /* 0x002fe20000011600 */
[----:B------:R-:W-:Y:S01]  /*4db0*/  HSET2.LE.AND R7, R7, R251, PT ;  /* 0x000000fb07077233 */ /* 0x000fe20003803000 */
[----:B------:R-:W-:Y:S01]  /*4dc0*/  LOP3.LUT R0, R9, 0xff, RZ, 0xc0, !PT ;  /* 0x000000ff09007812 */ /* 0x000fe200078ec0ff */
[----:B------:R-:W-:Y:S01]  /*4dd0*/  MUFU.EX2 R37, R5 ;  /* 0x0000000500257308 */ /* 0x000fe20000000800 */
[----:B------:R-:W-:-:S02]  /*4de0*/  FMNMX.FTZ R4, R132, R135, !PT ;  /* 0x0000008784047209 */ /* 0x000fc40007810000 */
[----:B------:R-:W-:Y:S01]  /*4df0*/  PRMT R10, R0, 0x5410, R6 ;  /* 0x00005410000a7816 */ /* 0x000fe20000000006 */
[----:B------:R-:W-:Y:S01]  /*4e00*/  FFMA.FTZ R0, R54, c[0x0][0x23c], -R19 ;  /* 0x00008f0036007a23 */ /* 0x000fe20000010813 */
[----:B------:R-:W-:Y:S02]  /*4e10*/  FMNMX.FTZ R6, R133, R146, !PT ;  /* 0x0000009285067209 */ /* 0x000fe40007810000 */
[----:B------:R-:W-:Y:S01]  /*4e20*/  FMNMX.FTZ R4, R144, R4, !PT ;  /* 0x0000000490047209 */ /* 0x000fe20007810000 */
[----:B------:R1:W3:Y:S03]  /*4e30*/  MUFU.EX2 R173, R0 ;  /* 0x0000000000ad7308 */ /* 0x0002e60000000800 */
[----:B------:R-:W-:-:S04]  /*4e40*/  FMNMX.FTZ R4, R138, R4, !PT ;  /* 0x000000048a047209 */ /* 0x000fc80007810000 */
[----:B------:R-:W-:Y:S01]  /*4e50*/  FMNMX.FTZ R3, R157, R4, !PT ;  /* 0x000000049d037209 */ /* 0x000fe20007810000 */
[----:B------:R-:W-:-:S03]  /*4e60*/  FFMA.FTZ R4, R17, c[0x0][0x23c], -R19 ;  /* 0x00008f0011047a23 */ /* 0x000fc60000010813 */
[----:B------:R-:W-:Y:S01]  /*4e70*/  FMNMX.FTZ R3, R155, R3, !PT ;  /* 0x000000039b037209 */ /* 0x000fe20007810000 */
[----:B------:R4:W-:Y:S03]  /*4e80*/  MUFU.EX2 R164, R4 ;  /* 0x0000000400a47308 */ /* 0x0009e60000000800 */
[----:B------:R-:W-:Y:S02]  /*4e90*/  FMNMX.FTZ R3, R154, R3, !PT ;  /* 0x000000039a037209 */ /* 0x000fe40007810000 */
[----:B-1----:R-:W-:Y:S02]  /*4ea0*/  FMNMX.FTZ R0, R145, R6, !PT ;  /* 0x0000000691007209 */ /* 0x002fe40007810000 */
[----:B------:R-:W-:Y:S02]  /*4eb0*/  FMNMX.FTZ R6, R147, R3, !PT ;  /* 0x0000000393067209 */ /* 0x000fe40007810000 */
[----:B------:R-:W-:-:S02]  /*4ec0*/  FMNMX.FTZ R0, R139, R0, !PT ;  /* 0x000000008b007209 */ /* 0x000fc40007810000 */
[----:B--2---:R-:W-:Y:S02]  /*4ed0*/  F2FP.PACK_AB R3, R160, R172 ;  /* 0x000000aca003723e */ /* 0x004fe400000000ff */
[----:B------:R-:W-:Y:S02]  /*4ee0*/  FMNMX.FTZ R0, R159, R0, !PT ;  /* 0x000000009f007209 */ /* 0x000fe40007810000 */
[----:B------:R-:W-:Y:S01]  /*4ef0*/  FMNMX.FTZ R8, R239, R6, !PT ;  /* 0x00000006ef087209 */ /* 0x000fe20007810000 */
[----:B----4-:R-:W-:Y:S01]  /*4f00*/  FFMA.FTZ R4, R59, c[0x0][0x23c], -R19 ;  /* 0x00008f003b047a23 */ /* 0x010fe20000010813 */
[----:B------:R-:W-:-:S03]  /*4f10*/  FMNMX.FTZ R0, R158, R0, !PT ;  /* 0x000000009e007209 */ /* 0x000fc60007810000 */
[----:B------:R3:W1:Y:S01]  /*4f20*/  MUFU.EX2 R193, R4 ;  /* 0x0000000400c17308 */ /* 0x0006620000000800 */
[----:B------:R-:W-:Y:S01]  /*4f30*/  FMNMX.FTZ R5, R153, R0, !PT ;  /* 0x0000000099057209 */ /* 0x000fe20007810000 */
[----:B------:R-:W-:-:S03]  /*4f40*/  HSET2.LE.AND R0, R14, R251, PT ;  /* 0x000000fb0e007233 */ /* 0x000fc60003803000 */
[----:B------:R-:W-:Y:S02]  /*4f50*/  FMNMX.FTZ R5, R152, R5, !PT ;  /* 0x0000000598057209 */ /* 0x000fe40007810000 */
[----:B------:R-:W-:Y:S02]  /*4f60*/  LOP3.LUT R6, R0, R3, RZ, 0xc0, !PT ;  /* 0x0000000300067212 */ /* 0x000fe400078ec0ff */
[----:B------:R-:W-:Y:S01]  /*4f70*/  FMNMX.FTZ R0, R242, R5, !PT ;  /* 0x00000005f2007209 */ /* 0x000fe20007810000 */
[--C-:B------:R-:W-:Y:S01]  /*4f80*/  HSET2.LE.AND R5, R10, R251.reuse, PT ;  /* 0x000000fb0a057233 */ /* 0x100fe20003803000 */
[----:B------:R-:W-:Y:S02]  /*4f90*/  FMNMX.FTZ R3, R236, R8, !PT ;  /* 0x00000008ec037209 */ /* 0x000fe40007810000 */
[----:B------:R-:W-:Y:S01]  /*4fa0*/  FMNMX.FTZ R9, R241, R0, !PT ;  /* 0x00000000f1097209 */ /* 0x000fe20007810000 */
[----:B------:R-:W-:Y:S01]  /*4fb0*/  HSET2.LE.AND R0, R11, R251, PT ;  /* 0x000000fb0b007233 */ /* 0x000fe20003803000 */
[----:B------:R-:W-:Y:S01]  /*4fc0*/  FFMA.FTZ R11, R50, c[0x0][0x23c], -R20 ;  /* 0x00008f00320b7a23 */ /* 0x000fe20000010814 */
[----:B---3--:R-:W-:-:S02]  /*4fd0*/  F2FP.PACK_AB R4, R37, R173 ;  /* 0x000000ad2504723e */ /* 0x008fc400000000ff */
[----:B------:R-:W-:Y:S01]  /*4fe0*/  FMNMX.FTZ R9, R232, R9, !PT ;  /* 0x00000009e8097209 */ /* 0x000fe20007810000 */
[----:B------:R2:W-:Y:S01]  /*4ff0*/  MUFU.EX2 R192, R11 ;  /* 0x0000000b00c07308 */ /* 0x0005e20000000800 */
[----:B------:R-:W-:Y:S02]  /*5000*/  LOP3.LUT R7, R7, R4, RZ, 0xc0, !PT ;  /* 0x0000000407077212 */ /* 0x000fe400078ec0ff */
[----:B------:R-:W-:Y:S02]  /*5010*/  FMNMX.FTZ R4, R234, R3, !PT ;  /* 0x00000003ea047209 */ /* 0x000fe40007810000 */
[----:B------:R-:W-:Y:S02]  /*5020*/  F2FP.PACK_AB R3, R161, R166 ;  /* 0x000000a6a103723e */ /* 0x000fe400000000ff */
[----:B------:R-:W-:Y:S02]  /*5030*/  FMNMX.FTZ R10, R229, R4, !PT ;  /* 0x00000004e50a7209 */ /* 0x000fe40007810000 */
[----:B------:R-:W-:-:S02]  /*5040*/  LOP3.LUT R4, R0, R3, RZ, 0xc0, !PT ;  /* 0x0000000300047212 */ /* 0x000fc400078ec0ff */
[----:B------:R-:W-:Y:S02]  /*5050*/  FMNMX.FTZ R0, R228, R9, !PT ;  /* 0x00000009e4007209 */ /* 0x000fe40007810000 */
[----:B------:R-:W-:Y:S02]  /*5060*/  FMNMX.FTZ R3, R247, R10, !PT ;  /* 0x0000000af7037209 */ /* 0x000fe40007810000 */
[----:B------:R-:W-:Y:S01]  /*5070*/  FMNMX.FTZ R0, R249, R0, !PT ;  /* 0x00000000f9007209 */ /* 0x000fe20007810000 */
[----:B--2---:R-:W-:Y:S01]  /*5080*/  FFMA.FTZ R11, R49, c[0x0][0x23c], -R20 ;  /* 0x00008f00310b7a23 */ /* 0x004fe20000010814 */
[----:B------:R-:W-:Y:S02]  /*5090*/  FMNMX.FTZ R3, R244, R3, !PT ;  /* 0x00000003f4037209 */ /* 0x000fe40007810000 */
[----:B-1----:R-:W-:Y:S01]  /*50a0*/  F2FP.PACK_AB R8, R193, R164 ;  /* 0x000000a4c108723e */ /* 0x002fe200000000ff */
[----:B------:R-:W1:Y:S01]  /*50b0*/  MUFU.EX2 R38, R11 ;  /* 0x0000000b00267308 */ /* 0x000e620000000800 */
[----:B------:R-:W-:-:S02]  /*50c0*/  FMNMX.FTZ R0, R250, R0, !PT ;  /* 0x00000000fa007209 */ /* 0x000fc40007810000 */
[----:B------:R-:W-:Y:S02]  /*50d0*/  FMNMX.FTZ R3, R245, R3, !PT ;  /* 0x00000003f5037209 */ /* 0x000fe40007810000 */
[----:B------:R-:W-:Y:S02]  /*50e0*/  LOP3.LUT R5, R5, R8, RZ, 0xc0, !PT ;  /* 0x0000000805057212 */ /* 0x000fe400078ec0ff */
[----:B------:R-:W-:Y:S01]  /*50f0*/  FMNMX.FTZ R8, R248, R0, !PT ;  /* 0x00000000f8087209 */ /* 0x000fe20007810000 */
[--C-:B------:R-:W-:Y:S01]  /*5100*/  FFMA.FTZ R0, R55, c[0x0][0x23c], -R20.reuse ;  /* 0x00008f0037007a23 */ /* 0x100fe20000010814 */
[----:B------:R-:W-:Y:S02]  /*5110*/  FMNMX.FTZ R10, R243, R3, !PT ;  /* 0x00000003f30a7209 */ /* 0x000fe40007810000 */
[----:B------:R-:W-:Y:S01]  /*5120*/  FMNMX.FTZ R3, R246, R8, !PT ;  /* 0x00000008f6037209 */ /* 0x000fe20007810000 */
[----:B------:R2:W-:Y:S01]  /*5130*/  MUFU.EX2 R162, R0 ;  /* 0x0000000000a27308 */ /* 0x0005e20000000800 */
[C---:B------:R-:W-:Y:S01]  /*5140*/  HMMA.16816.F32 R24, R4.reuse, R84, RZ ;  /* 0x000000540418723c */ /* 0x040fe200000018ff */
[----:B------:R-:W3:Y:S04]  /*5150*/  SHFL.BFLY PT, R14, R10, 0x2, 0x1f ;  /* 0x0c401f000a0e7f89 */ /* 0x000ee800000e0000 */
[----:B------:R-:W4:Y:S03]  /*5160*/  SHFL.BFLY PT, R13, R3, 0x2, 0x1f ;  /* 0x0c401f00030d7f89 */ /* 0x000f2600000e0000 */
[----:B------:R-:W-:Y:S01]  /*5170*/  HMMA.16816.F32 R28, R4, R88, RZ ;  /* 0x00000058041c723c */ /* 0x000fe200000018ff */
[----:B--2---:R-:W-:-:S07]  /*5180*/  FFMA.FTZ R0, R51, c[0x0][0x23c], -R20 ;  /* 0x00008f0033007a23 */ /* 0x004fce0000010814 */
[C---:B------:R-:W-:Y:S01]  /*5190*/  HMMA.16816.F32 R32, R4.reuse, R100, RZ ;  /* 0x000000640420723c */ /* 0x040fe200000018ff */
[----:B------:R2:W-:Y:S07]  /*51a0*/  MUFU.EX2 R195, R0 ;  /* 0x0000000000c37308 */ /* 0x0005ee0000000800 */
[----:B------:R-:W-:Y:S01]  /*51b0*/  HMMA.16816.F32 R40, R4, R92, RZ ;  /* 0x0000005c0428723c */ /* 0x000fe200000018ff */
[----:B---3--:R-:W-:Y:S02]  /*51c0*/  FMNMX.FTZ R17, R10, R14, !PT ;  /* 0x0000000e0a117209 */ /* 0x008fe40007810000 */
[----:B----4-:R-:W-:-:S05]  /*51d0*/  FMNMX.FTZ R21, R3, R13, !PT ;  /* 0x0000000d03157209 */ /* 0x010fca0007810000 */
[----:B------:R-:W-:Y:S01]  /*51e0*/  HMMA.16816.F32 R60, R4, R104, RZ ;  /* 0x00000068043c723c */ /* 0x000fe200000018ff */
[----:B--2---:R-:W-:-:S05]  /*51f0*/  LOP3.LUT R0, R15, UR8, R22, 0x96, !PT ;  /* 0x000000080f007c12 */ /* 0x004fca000f8e9616 */
[----:B------:R-:W-:Y:S02]  /*5200*/  IMAD.WIDE.U32 R8, R0, -0x2daee0ad, RZ ;  /* 0xd2511f5300087825 */ /* 0x000fe400078e00ff */
[C---:B------:R-:W-:Y:S03]  /*5210*/  HMMA.16816.F32 R56, R4.reuse, R96, RZ ;  /* 0x000000600438723c */ /* 0x040fe600000018ff */
[----:B------:R-:W-:Y:S02]  /*5220*/  LOP3.LUT R0, R9, UR17, R18, 0x96, !PT ;  /* 0x0000001109007c12 */ /* 0x000fe4000f8e9612 */
[----:B------:R-:W-:Y:S01]  /*5230*/  LOP3.LUT R12, R8, 0xffff, RZ, 0xc0, !PT ;  /* 0x0000ffff080c7812 */ /* 0x000fe200078ec0ff */
[----:B------:R-:W-:Y:S01]  /*5240*/  FFMA.FTZ R9, R68, c[0x0][0x23c], -R19 ;  /* 0x00008f0044097a23 */ /* 0x000fe20000010813 */
[--C-:B------:R-:W-:Y:S01]  /*5250*/  SHF.R.U32.HI R11, RZ, 0x10, R8.reuse ;  /* 0x00000010ff0b7819 */ /* 0x100fe20000011608 */
[----:B------:R-:W-:Y:S01]  /*5260*/  HMMA.16816.F32 R52, R4, R86, RZ ;  /* 0x000000560434723c */ /* 0x000fe200000018ff */
[----:B------:R-:W-:Y:S01]  /*5270*/  LOP3.LUT R16, R8, 0xff, RZ, 0xc0, !PT ;  /* 0x000000ff08107812 */ /* 0x000fe200078ec0ff */
[----:B------:R2:W-:Y:S01]  /*5280*/  MUFU.EX2 R163, R9 ;  /* 0x0000000900a37308 */ /* 0x0005e20000000800 */
[----:B------:R-:W-:-:S02]  /*5290*/  SHF.R.U32.HI R15, RZ, 0x18, R8 ;  /* 0x00000018ff0f7819 */ /* 0x000fc40000011608 */
[----:B------:R-:W-:Y:S02]  /*52a0*/  SHF.R.U32.HI R8, RZ, 0x8, R12 ;  /* 0x00000008ff087819 */ /* 0x000fe4000001160c */
[----:B------:R-:W-:Y:S01]  /*52b0*/  LOP3.LUT R3, R0, 0xffff, RZ, 0xc0, !PT ;  /* 0x0000ffff00037812 */ /* 0x000fe200078ec0ff */
[C---:B------:R-:W-:Y:S01]  /*52c0*/  HMMA.16816.F32 R48, R4.reuse, R90, RZ ;  /* 0x0000005a0430723c */ /* 0x040fe200000018ff */
[----:B------:R-:W-:Y:S01]  /*52d0*/  PRMT R12, R16, 0x5410, R8 ;  /* 0x00005410100c7816 */ /* 0x000fe20000000008 */
[----:B------:R-:W-:Y:S01]  /*52e0*/  FFMA.FTZ R8, R64, c[0x0][0x23c], -R19 ;  /* 0x00008f0040087a23 */ /* 0x000fe20000010813 */
[----:B------:R-:W-:Y:S02]  /*52f0*/  LOP3.LUT R10, R0, 0xff, RZ, 0xc0, !PT ;  /* 0x000000ff000a7812 */ /* 0x000fe400078ec0ff */
[----:B------:R-:W-:Y:S01]  /*5300*/  SHF.R.U32.HI R3, RZ, 0x8, R3 ;  /* 0x00000008ff037819 */ /* 0x000fe20000011603 */
[----:B------:R3:W-:Y:S02]  /*5310*/  MUFU.EX2 R156, R8 ;  /* 0x00000008009c7308 */ /* 0x0007e40000000800 */
[----:B------:R-:W-:Y:S01]  /*5320*/  HMMA.16816.F32 R76, R4, R94, RZ ;  /* 0x0000005e044c723c */ /* 0x000fe200000018ff */
[----:B------:R-:W-:-:S02]  /*5330*/  PRMT R14, R10, 0x5410, R3 ;  /* 0x000054100a0e7816 */ /* 0x000fc40000000003 */
[----:B--2---:R-:W-:Y:S01]  /*5340*/  LOP3.LUT R9, R11, 0xff, RZ, 0xc0, !PT ;  /* 0x000000ff0b097812 */ /* 0x004fe200078ec0ff */
[----:B------:R-:W-:Y:S01]  /*5350*/  FFMA.FTZ R11, R65, c[0x0][0x23c], -R19 ;  /* 0x00008f00410b7a23 */ /* 0x000fe20000010813 */
[--C-:B------:R-:W-:Y:S02]  /*5360*/  SHF.R.U32.HI R3, RZ, 0x10, R0.reuse ;  /* 0x00000010ff037819 */ /* 0x100fe40000011600 */
[----:B------:R-:W-:Y:S01]  /*5370*/  SHF.R.U32.HI R10, RZ, 0x18, R0 ;  /* 0x00000018ff0a7819 */ /* 0x000fe20000011600 */
[----:B------:R2:W4:Y:S01]  /*5380*/  MUFU.EX2 R165, R11 ;  /* 0x0000000b00a57308 */ /* 0x0005220000000800 */
[----:B------:R-:W-:Y:S01]  /*5390*/  HSET2.LE.AND R0, R12, R251, PT ;  /* 0x000000fb0c007233 */ /* 0x000fe20003803000 */
[----:B------:R-:W-:Y:S01]  /*53a0*/  LOP3.LUT R12, R175, R36, RZ, 0x3c, !PT ;  /* 0x00000024af0c7212 */ /* 0x000fe200078e3cff */
[----:B------:R-:W-:Y:S01]  /*53b0*/  HMMA.16816.F32 R80, R4, R106, RZ ;  /* 0x0000006a0450723c */ /* 0x000fe200000018ff */
[----:B---3--:R-:W-:-:S03]  /*53c0*/  LOP3.LUT R8, R3, 0xff, RZ, 0xc0, !PT ;  /* 0x000000ff03087812 */ /* 0x008fc600078ec0ff */
[----:B------:R-:W-:Y:S01]  /*53d0*/  IMAD.WIDE.U32 R74, R12, -0x2daee0ad, RZ ;  /* 0xd2511f530c4a7825 */ /* 0x000fe200078e00ff */
[----:B-1----:R-:W-:Y:S02]  /*53e0*/  F2FP.PACK_AB R3, R38, R192 ;  /* 0x000000c02603723e */ /* 0x002fe400000000ff */
[----:B------:R-:W-:Y:S01]  /*53f0*/  PRMT R13, R8, 0x5410, R10 ;  /* 0x00005410080d7816 */ /* 0x000fe2000000000a */
[--C-:B------:R-:W-:Y:S01]  /*5400*/  HSET2.LE.AND R8, R14, R251.reuse, PT ;  /* 0x000000fb0e087233 */ /* 0x100fe20003803000 */
[----:B------:R-:W-:Y:S01]  /*5410*/  LOP3.LUT R10, R0, R3, RZ, 0xc0, !PT ;  /* 0x00000003000a7212 */ /* 0x000fe200078ec0ff */
[C---:B------:R-:W-:Y:S01]  /*5420*/  HMMA.16816.F32 R68, R4.reuse, R98, RZ ;  /* 0x000000620444723c */ /* 0x040fe200000018ff */
[----:B------:R-:W-:Y:S02]  /*5430*/  LOP3.LUT R12, R75, UR15, R136, 0x96, !PT ;  /* 0x0000000f4b0c7c12 */ /* 0x000fe4000f8e9688 */
[----:B--2---:R-:W-:Y:S01]  /*5440*/  PRMT R11, R9, 0x5410, R15 ;  /* 0x00005410090b7816 */ /* 0x004fe2000000000f */
[----:B------:R-:W-:Y:S01]  /*5450*/  FFMA.FTZ R9, R66, c[0x0][0x23c], -R19 ;  /* 0x00008f0042097a23 */ /* 0x000fe20000010813 */
[----:B------:R-:W1:Y:S01]  /*5460*/  SHFL.BFLY PT, R15, R17, 0x1, 0x1f ;  /* 0x0c201f00110f7f89 */ /* 0x000e6200000e0000 */
[----:B----4-:R-:W-:Y:S01]  /*5470*/  F2FP.PACK_AB R3, R156, R165 ;  /* 0x000000a59c03723e */ /* 0x010fe200000000ff */
[----:B------:R-:W-:Y:S01]  /*5480*/  IMAD.WIDE.U32 R44, R12, -0x326172a9, RZ ;  /* 0xcd9e8d570c2c7825 */ /* 0x000fe200078e00ff */
[----:B------:R2:W3:Y:S01]  /*5490*/  MUFU.EX2 R194, R9 ;  /* 0x0000000900c27308 */ /* 0x0004e20000000800 */
[--C-:B------:R-:W-:Y:S01]  /*54a0*/  HSET2.LE.AND R0, R11, R251.reuse, PT ;  /* 0x000000fb0b007233 */ /* 0x100fe20003803000 */
[----:B------:R-:W4:Y:S01]  /*54b0*/  SHFL.BFLY PT, R12, R21, 0x1, 0x1f ;  /* 0x0c201f00150c7f89 */ /* 0x000f2200000e0000 */
[----:B------:R-:W-:Y:S03]  /*54c0*/  HMMA.16816.F32 R64, R4, R102, RZ ;  /* 0x000000660440723c */ /* 0x000fe600000018ff */
[----:B------:R-:W-:Y:S01]  /*54d0*/  LOP3.LUT R11, R0, R3, RZ, 0xc0, !PT ;  /* 0x00000003000b7212 */ /* 0x000fe200078ec0ff */
[----:B------:R-:W-:-:S03]  /*54e0*/  HSET2.LE.AND R0, R13, R251, PT ;  /* 0x000000fb0d007233 */ /* 0x000fc60003803000 */
[----:B------:R-:W-:Y:S01]  /*54f0*/  LOP3.LUT R4, R45, UR14, R46, 0x96, !PT ;  /* 0x0000000e2d047c12 */ /* 0x000fe2000f8e962e */
[----:B------:R-:W-:-:S04]  /*5500*/  IMAD.MOV.U32 R46, RZ, RZ, R166 ;  /* 0x000000ffff2e7224 */ /* 0x000fc800078e00a6 */
[----:B------:R-:W-:Y:S01]  /*5510*/  IMAD.WIDE.U32 R4, R4, -0x2daee0ad, RZ ;  /* 0xd2511f5304047825 */ /* 0x000fe200078e00ff */
[----:B--2---:R-:W-:Y:S02]  /*5520*/  F2FP.PACK_AB R9, R195, R162 ;  /* 0x000000a2c309723e */ /* 0x004fe400000000ff */
[----:B---3--:R-:W-:Y:S02]  /*5530*/  F2FP.PACK_AB R3, R194, R163 ;  /* 0x000000a3c203723e */ /* 0x008fe400000000ff */
[----:B------:R-:W-:Y:S02]  /*5540*/  LOP3.LUT R8, R8, R9, RZ, 0xc0, !PT ;  /* 0x0000000908087212 */ /* 0x000fe400078ec0ff */
[----:B-1----:R-:W-:Y:S02]  /*5550*/  FMNMX.FTZ R136, R17, R15, !PT ;  /* 0x0000000f11887209 */ /* 0x002fe40007810000 */
[----:B------:R-:W-:Y:S02]  /*5560*/  LOP3.LUT R9, R0, R3, RZ, 0xc0, !PT ;  /* 0x0000000300097212 */ /* 0x000fe400078ec0ff */
[C---:B------:R-:W-:Y:S01]  /*5570*/  FSETP.NEU.FTZ.AND P1, PT, R136.reuse, -INF , PT ;  /* 0xff8000008800780b */ /* 0x040fe20003f3d000 */
[----:B------:R-:W-:Y:S01]  /*5580*/  FMUL.FTZ R3, R136, c[0x0][0x23c] ;  /* 0x00008f0088037a20 */ /* 0x000fe20000410000 */
[----:B------:R-:W-:Y:S01]  /*5590*/  LOP3.LUT R0, R47, UR16, R174, 0x96, !PT ;  /* 0x000000102f007c12 */ /* 0x000fe2000f8e96ae */
[----:B------:R-:W-:-:S02]  /*55a0*/  IMAD.MOV.U32 R47, RZ, RZ, R165 ;  /* 0x000000ffff2f7224 */ /* 0x000fc400078e00a5 */
[----:B------:R-:W-:Y:S01]  /*55b0*/  HMMA.16816.F32 R220, R8, R120, R24 ;  /* 0x0000007808dc723c */ /* 0x000fe20000001818 */
[----:B------:R-:W-:Y:S01]  /*55c0*/  FSEL R18, R3, RZ, P1 ;  /* 0x000000ff03127208 */ /* 0x000fe20000800000 */
[----:B------:R-:W-:-:S04]  /*55d0*/  IMAD.WIDE.U32 R6, R0, -0x2daee0ad, RZ ;  /* 0xd2511f5300067825 */ /* 0x000fc800078e00ff */
[----:B------:R-:W-:Y:S01]  /*55e0*/  FFMA.FTZ R0, R132, c[0x0][0x23c], -R18 ;  /* 0x00008f0084007a23 */ /* 0x000fe20000010812 */
[----:B------:R-:W-:Y:S01]  /*55f0*/  LOP3.LUT R3, R7, UR13, R74, 0x96, !PT ;  /* 0x0000000d07037c12 */ /* 0x000fe2000f8e964a */
[C---:B------:R-:W-:Y:S01]  /*5600*/  HMMA.16816.F32 R148, R8.reuse, R122, R52 ;  /* 0x0000007a0894723c */ /* 0x040fe20000001834 */
[----:B------:R-:W-:Y:S01]  /*5610*/  IMAD.MOV.U32 R27, RZ, RZ, R163 ;  /* 0x000000ffff1b7224 */ /* 0x000fe200078e00a3 */
[----:B------:R1:W2:Y:S01]  /*5620*/  MUFU.EX2 R16, R0 ;  /* 0x0000000000107308 */ /* 0x0002a20000000800 */
[----:B------:R-:W-:Y:S02]  /*5630*/  IMAD.MOV.U32 R26, RZ, RZ, R162 ;  /* 0x000000ffff1a7224 */ /* 0x000fe400078e00a2 */
[----:B------:R-:W-:Y:S02]  /*5640*/  IMAD.MOV.U32 R132, RZ, RZ, R164 ;  /* 0x000000ffff847224 */ /* 0x000fe400078e00a4 */
[----:B------:R-:W-:Y:S01]  /*5650*/  IMAD.MOV.U32 R55, RZ, RZ, R37 ;  /* 0x000000ffff377224 */ /* 0x000fe200078e0025 */
[----:B------:R-:W-:Y:S01]  /*5660*/  HMMA.16816.F32 R176, R8, R110, R64 ;  /* 0x0000006e08b0723c */ /* 0x000fe20000001840 */
[----:B------:R-:W-:-:S07]  /*5670*/  IMAD.MOV.U32 R54, RZ, RZ, R160 ;  /* 0x000000ffff367224 */ /* 0x000fce00078e00a0 */
[----:B------:R-:W-:Y:S01]  /*5680*/  HMMA.16816.F32 R208, R8, R128, R28 ;  /* 0x0000008008d0723c */ /* 0x000fe2000000181c */
[----:B-1----:R-:W-:Y:S01]  /*5690*/  LOP3.LUT R0, R5, UR11, R6, 0x96, !PT ;  /* 0x0000000b05007c12 */ /* 0x002fe2000f8e9606 */
[----:B------:R-:W-:-:S04]  /*56a0*/  IMAD.WIDE.U32 R6, R3, -0x326172a9, RZ ;  /* 0xcd9e8d5703067825 */ /* 0x000fc800078e00ff */
[--C-:B------:R-:W-:Y:S01]  /*56b0*/  FFMA.FTZ R3, R135, c[0x0][0x23c], -R18.reuse ;  /* 0x00008f0087037a23 */ /* 0x100fe20000010812 */
[----:B----4-:R-:W-:Y:S01]  /*56c0*/  FMNMX.FTZ R135, R21, R12, !PT ;  /* 0x0000000c15877209 */ /* 0x010fe20007810000 */
[----:B------:R-:W-:Y:S01]  /*56d0*/  IMAD.WIDE.U32 R24, R0, -0x326172a9, RZ ;  /* 0xcd9e8d5700187825 */ /* 0x000fe200078e00ff */
[----:B------:R-:W-:Y:S01]  /*56e0*/  HMMA.16816.F32 R204, R8, R108, R32 ;  /* 0x0000006c08cc723c */ /* 0x000fe20000001820 */
[----:B------:R1:W-:Y:S01]  /*56f0*/  MUFU.EX2 R252, R3 ;  /* 0x0000000300fc7308 */ /* 0x0003e20000000800 */
[----:B------:R-:W-:Y:S01]  /*5700*/  FSETP.NEU.FTZ.AND P1, PT, R135, -INF , PT ;  /* 0xff8000008700780b */ /* 0x000fe20003f3d000 */
[----:B------:R-:W-:Y:S01]  /*5710*/  FFMA.FTZ R5, R144, c[0x0][0x23c], -R18 ;  /* 0x00008f0090057a23 */ /* 0x000fe20000010812 */
[----:B------:R-:W-:Y:S01]  /*5720*/  LOP3.LUT R0, R25, UR10, R6, 0x96, !PT ;  /* 0x0000000a19007c12 */ /* 0x000fe2000f8e9606 */
[----:B--2---:R-:W-:-:S03]  /*5730*/  IMAD.MOV.U32 R21, RZ, RZ, R16 ;  /* 0x000000ffff157224 */ /* 0x004fc600078e0010 */
[C---:B------:R-:W-:Y:S01]  /*5740*/  HMMA.16816.F32 R196, R8.reuse, R116, R40 ;  /* 0x0000007408c4723c */ /* 0x040fe20000001828 */
[----:B------:R-:W-:Y:S01]  /*5750*/  IMAD.WIDE.U32 R22, R0, -0x2daee0ad, RZ ;  /* 0xd2511f5300167825 */ /* 0x000fe200078e00ff */
[----:B------:R-:W2:Y:S03]  /*5760*/  MUFU.EX2 R13, R5 ;  /* 0x00000005000d7308 */ /* 0x000ea60000000800 */
[----:B------:R-:W-:Y:S02]  /*5770*/  FFMA.FTZ R0, R138, c[0x0][0x23c], -R18 ;  /* 0x00008f008a007a23 */ /* 0x000fe40000010812 */
[----:B------:R-:W-:Y:S01]  /*5780*/  IMAD.MOV.U32 R138, RZ, RZ, R161 ;  /* 0x000000ffff8a7224 */ /* 0x000fe200078e00a1 */
[----:B------:R-:W-:Y:S01]  /*5790*/  HMMA.16816.F32 R184, R8, R112, R60 ;  /* 0x0000007008b8723c */ /* 0x000fe2000000183c */
[----:B-1----:R-:W-:Y:S01]  /*57a0*/  LOP3.LUT R3, R7, UR12, R44, 0x96, !PT ;  /* 0x0000000c07037c12 */ /* 0x002fe2000f8e962c */
[----:B------:R1:W3:Y:S04]  /*57b0*/  MUFU.EX2 R144, R0 ;  /* 0x0000000000907308 */ /* 0x0002e80000000800 */
[----:B------:R-:W-:-:S02]  /*57c0*/  IMAD.WIDE.U32 R6, R3, -0x2daee0ad, RZ ;  /* 0xd2511f5303067825 */ /* 0x000fc400078e00ff */
[----:B------:R-:W-:Y:S02]  /*57d0*/  HMMA.16816.F32 R160, R8, R142, R68 ;  /* 0x0000008e08a0723c */ /* 0x000fe40000001844 */
[----:B------:R-:W-:-:S05]  /*57e0*/  FMUL.FTZ R3, R135, c[0x0][0x23c] ;  /* 0x00008f0087037a20 */ /* 0x000fca0000410000 */
[----:B------:R-:W-:Y:S01]  /*57f0*/  FSEL R17, R3, RZ, P1 ;  /* 0x000000ff03117208 */ /* 0x000fe20000800000 */
[C---:B------:R-:W-:Y:S01]  /*5800*/  HMMA.16816.F32 R200, R8.reuse, R140, R56 ;  /* 0x0000008c08c8723c */ /* 0x040fe20000001838 */
[----:B------:R-:W-:Y:S02]  /*5810*/  LOP3.LUT R3, R23, UR5, R6, 0x96, !PT ;  /* 0x0000000517037c12 */ /* 0x000fe4000f8e9606 */
[----:B-1----:R-:W-:Y:S01]  /*5820*/  LOP3.LUT R0, R7, UR9, R4, 0x96, !PT ;  /* 0x0000000907007c12 */ /* 0x002fe2000f8e9604 */
[--C-:B------:R-:W-:Y:S02]  /*5830*/  FFMA.FTZ R5, R133, c[0x0][0x23c], -R17.reuse ;  /* 0x00008f0085057a23 */ /* 0x100fe40000010811 */
[----:B------:R-:W-:Y:S02]  /*5840*/  FFMA.FTZ R6, R145, c[0x0][0x23c], -R17 ;  /* 0x00008f0091067a23 */ /* 0x000fe40000010811 */
[----:B------:R1:W-:Y:S01]  /*5850*/  MUFU.EX2 R36, R5 ;  /* 0x0000000500247308 */ /* 0x0003e20000000800 */
[----:B------:R-:W-:Y:S01]  /*5860*/  IMAD.WIDE.U32 R14, R0, -0x326172a9, RZ ;  /* 0xcd9e8d57000e7825 */ /* 0x000fe200078e00ff */
[----:B------:R-:W-:Y:S03]  /*5870*/  HMMA.16816.F32 R180, R8, R130, R48 ;  /* 0x0000008208b4723c */ /* 0x000fe60000001830 */
[----:B------:R-:W-:-:S03]  /*5880*/  IMAD.MOV.U32 R145, RZ, RZ, R175 ;  /* 0x000000ffff917224 */ /* 0x000fc600078e00af */
[----:B------:R4:W-:Y:S02]  /*5890*/  MUFU.EX2 R39, R6 ;  /* 0x0000000600277308 */ /* 0x0009e40000000800 */
[----:B------:R-:W-:Y:S01]  /*58a0*/  HMMA.16816.F32 R168, R8, R118, R76 ;  /* 0x0000007608a8723c */ /* 0x000fe2000000184c */
[----:B-1----:R-:W-:-:S07]  /*58b0*/  IMAD.WIDE.U32 R4, R3, -0x326172a9, RZ ;  /* 0xcd9e8d5703047825 */ /* 0x002fce00078e00ff */
[----:B------:R-:W-:Y:S01]  /*58c0*/  HMMA.16816.F32 R164, R8, R114, R80 ;  /* 0x0000007208a4723c */ /* 0x000fe20000001850 */
[C---:B------:R-:W-:Y:S02]  /*58d0*/  LOP3.LUT R3, R4.reuse, 0xffff, RZ, 0xc0, !PT ;  /* 0x0000ffff04037812 */ /* 0x040fe400078ec0ff */
[----:B------:R-:W-:Y:S01]  /*58e0*/  LOP3.LUT R0, R5, UR18, R14, 0x96, !PT ;  /* 0x0000001205007c12 */ /* 0x000fe2000f8e960e */
[----:B----4-:R-:W-:Y:S01]  /*58f0*/  FFMA.FTZ R6, R139, c[0x0][0x23c], -R17 ;  /* 0x00008f008b067a23 */ /* 0x010fe20000010811 */
[----:B------:R-:W-:Y:S02]  /*5900*/  LOP3.LUT R7, R4, 0xff, RZ, 0xc0, !PT ;  /* 0x000000ff04077812 */ /* 0x000fe400078ec0ff */
[----:B------:R-:W-:Y:S01]  /*5910*/  SHF.R.U32.HI R5, RZ, 0x8, R3 ;  /* 0x00000008ff057819 */ /* 0x000fe20000011603 */
[----:B------:R1:W4:Y:S01]  /*5920*/  MUFU.EX2 R133, R6 ;  /* 0x0000000600857308 */ /* 0x0003220000000800 */
[--C-:B------:R-:W-:Y:S02]  /*5930*/  SHF.R.U32.HI R3, RZ, 0x10, R4.reuse ;  /* 0x00000010ff037819 */ /* 0x100fe40000011604 */
[----:B------:R-:W-:Y:S01]  /*5940*/  PRMT R7, R7, 0x5410, R5 ;  /* 0x0000541007077816 */ /* 0x000fe20000000005 */
[----:B------:R-:W-:Y:S01]  /*5950*/  FFMA.FTZ R5, R146, c[0x0][0x23c], -R17 ;  /* 0x00008f0092057a23 */ /* 0x000fe20000010811 */
[----:B------:R-:W-:Y:S01]  /*5960*/  LOP3.LUT R12, R3, 0xff, RZ, 0xc0, !PT ;  /* 0x000000ff030c7812 */ /* 0x000fe200078ec0ff */
[----:B--2---:R-:W-:Y:S01]  /*5970*/  IMAD.MOV.U32 R146, RZ, RZ, R13 ;  /* 0x000000ffff927224 */ /* 0x004fe200078e000d */
[----:B------:R-:W-:Y:S01]  /*5980*/  SHF.R.U32.HI R16, RZ, 0x18, R4 ;  /* 0x00000018ff107819 */ /* 0x000fe20000011604 */
[----:B------:R2:W2:Y:S01]  /*5990*/  MUFU.EX2 R37, R5 ;  /* 0x0000000500257308 */ /* 0x0004a20000000800 */
[----:B------:R-:W-:-:S02]  /*59a0*/  LOP3.LUT R3, R0, 0xffff, RZ, 0xc0, !PT ;  /* 0x0000ffff00037812 */ /* 0x000fc400078ec0ff */
[--C-:B------:R-:W-:Y:S02]  /*59b0*/  SHF.R.U32.HI R4, RZ, 0x10, R0.reuse ;  /* 0x00000010ff047819 */ /* 0x100fe40000011600 */
[----:B------:R-:W-:Y:S02]  /*59c0*/  LOP3.LUT R14, R0, 0xff, RZ, 0xc0, !PT ;  /* 0x000000ff000e7812 */ /* 0x000fe400078ec0ff */
[----:B------:R-:W-:Y:S01]  /*59d0*/  SHF.R.U32.HI R13, RZ, 0x18, R0 ;  /* 0x00000018ff0d7819 */ /* 0x000fe20000011600 */
[----:B------:R-:W-:Y:S01]  /*59e0*/  HSET2.LE.AND R0, R7, R251, PT ;  /* 0x000000fb07007233 */ /* 0x000fe20003803000 */
[----:B-1----:R-:W-:Y:S02]  /*59f0*/  SHF.R.U32.HI R6, RZ, 0x8, R3 ;  /* 0x00000008ff067819 */ /* 0x002fe40000011603 */
[----:B------:R-:W-:Y:S02]  /*5a00*/  LOP3.LUT R4, R4, 0xff, RZ, 0xc0, !PT ;  /* 0x000000ff04047812 */ /* 0x000fe400078ec0ff */
[----:B---3--:R-:W-:-:S02]  /*5a10*/  F2FP.PACK_AB R3, R144, R146 ;  /* 0x000000929003723e */ /* 0x008fc400000000ff */
[----:B------:R-:W-:Y:S02]  /*5a20*/  PRMT R7, R14, 0x5410, R6 ;  /* 0x000054100e077816 */ /* 0x000fe40000000006 */
[----:B--2---:R-:W-:Y:S02]  /*5a30*/  PRMT R5, R12, 0x5410, R16 ;  /* 0x000054100c057816 */ /* 0x004fe40000000010 */
[----:B------:R-:W-:Y:S01]  /*5a40*/  PRMT R12, R4, 0x5410, R13 ;  /* 0x00005410040c7816 */ /* 0x000fe2000000000d */
[--C-:B------:R-:W-:Y:S01]  /*5a50*/  HSET2.LE.AND R4, R7, R251.reuse, PT ;  /* 0x000000fb07047233 */ /* 0x100fe20003803000 */
[----:B------:R-:W-:Y:S01]  /*5a60*/  LOP3.LUT R6, R0, R3, RZ, 0xc0, !PT ;  /* 0x0000000300067212 */ /* 0x000fe200078ec0ff */
[--C-:B------:R-:W-:Y:S01]  /*5a70*/  HSET2.LE.AND R0, R5, R251.reuse, PT ;  /* 0x000000fb05007233 */ /* 0x100fe20003803000 */
[----:B------:R-:W-:Y:S01]  /*5a80*/  F2FP.PACK_AB R5, R252, R21 ;  /* 0x00000015fc05723e */ /* 0x000fe200000000ff */
[----:B------:R-:W-:Y:S01]  /*5a90*/  HSET2.LE.AND R12, R12, R251, PT ;  /* 0x000000fb0c0c7233 */ /* 0x000fe20003803000 */
[----:B----4-:R-:W-:-:S02]  /*5aa0*/  F2FP.PACK_AB R3, R133, R39 ;  /* 0x000000278503723e */ /* 0x010fc400000000ff */
[----:B------:R-:W-:Y:S02]  /*5ab0*/  F2FP.PACK_AB R13, R37, R36 ;  /* 0x00000024250d723e */ /* 0x000fe400000000ff */
[----:B------:R-:W-:Y:S02]  /*5ac0*/  LOP3.LUT R4, R4, R5, RZ, 0xc0, !PT ;  /* 0x0000000504047212 */ /* 0x000fe400078ec0ff */
[----:B------:R-:W-:Y:S01]  /*5ad0*/  LOP3.LUT R7, R0, R3, RZ, 0xc0, !PT ;  /* 0x0000000300077212 */ /* 0x000fe200078ec0ff */
[----:B------:R-:W-:Y:S01]  /*5ae0*/  FFMA.FTZ R0, R157, c[0x0][0x23c], -R18 ;  /* 0x00008f009d007a23 */ /* 0x000fe20000010812 */
[----:B------:R-:W-:Y:S02]  /*5af0*/  LOP3.LUT R5, R12, R13, RZ, 0xc0, !PT ;  /* 0x0000000d0c057212 */ /* 0x000fe400078ec0ff */
[----:B------:R-:W-:-:S05]  /*5b00*/  LOP3.LUT R3, R15, UR8, R24, 0x96, !PT ;  /* 0x000000080f037c12 */ /* 0x000fca000f8e9618 */
[C---:B------:R-:W-:Y:S01]  /*5b10*/  HMMA.16816.F32 R64, R4.reuse, R102, RZ ;  /* 0x000000660440723c */ /* 0x040fe200000018ff */
[----:B------:R1:W-:Y:S06]  /*5b20*/  MUFU.EX2 R102, R0 ;  /* 0x0000000000667308 */ /* 0x0003ec0000000800 */
[----:B------:R-:W-:Y:S01]  /*5b30*/  IMAD.MOV.U32 R103, RZ, RZ, R55 ;  /* 0x000000ffff677224 */ /* 0x000fe200078e0037 */
[C---:B------:R-:W-:Y:S07]  /*5b40*/  HMMA.16816.F32 R68, R4.reuse, R94, RZ ;  /* 0x0000005e0444723c */ /* 0x040fee00000018ff */
[----:B------:R-:W-:Y:S01]  /*5b50*/  IMAD.MOV.U32 R95, RZ, RZ, R26 ;  /* 0x000000ffff5f7224 */ /* 0x000fe200078e001a */
[----:B------:R-:W-:Y:S01]  /*5b60*/  HMMA.16816.F32 R40, R4, R84, RZ ;  /* 0x000000540428723c */ /* 0x000fe200000018ff */
[----:B------:R-:W-:-:S02]  /*5b70*/  IMAD.MOV.U32 R94, RZ, RZ, R27 ;  /* 0x000000ffff5e7224 */ /* 0x000fc400078e001b */
[----:B-1----:R-:W-:-:S04]  /*5b80*/  FFMA.FTZ R0, R155, c[0x0][0x23c], -R18 ;  /* 0x00008f009b007a23 */ /* 0x002fc80000010812 */
[----:B------:R1:W-:Y:S01]  /*5b90*/  MUFU.EX2 R16, R0 ;  /* 0x0000000000107308 */ /* 0x0003e20000000800 */
[----:B------:R-:W-:Y:S01]  /*5ba0*/  HMMA.16816.F32 R56, R4, R86, RZ ;  /* 0x000000560438723c */ /* 0x000fe200000018ff */
[----:B------:R-:W-:Y:S02]  /*5bb0*/  IMAD.MOV.U32 R84, RZ, RZ, R38 ;  /* 0x000000ffff547224 */ /* 0x000fe400078e0026 */
[----:B------:R-:W-:-:S05]  /*5bc0*/  IMAD.MOV.U32 R85, RZ, RZ, R156 ;  /* 0x000000ffff557224 */ /* 0x000fca00078e009c */
[----:B------:R-:W-:Y:S01]  /*5bd0*/  HMMA.16816.F32 R32, R4, R88, RZ ;  /* 0x000000580420723c */ /* 0x000fe200000018ff */
[----:B-1----:R-:W-:-:S07]  /*5be0*/  FFMA.FTZ R0, R154, c[0x0][0x23c], -R18 ;  /* 0x00008f009a007a23 */ /* 0x002fce0000010812 */
[C---:B------:R-:W-:Y:S01]  /*5bf0*/  HMMA.16816.F32 R60, R4.reuse, R90, RZ ;  /* 0x0000005a043c723c */ /* 0x040fe200000018ff */
[----:B------:R-:W-:Y:S01]  /*5c00*/  IMAD.MOV.U32 R88, RZ, RZ, R172 ;  /* 0x000000ffff587224 */ /* 0x000fe200078e00ac */
[----:B------:R1:W-:Y:S05]  /*5c10*/  MUFU.EX2 R89, R0 ;  /* 0x0000000000597308 */ /* 0x0003ea0000000800 */
[----:B------:R-:W-:Y:S01]  /*5c20*/  IMAD.MOV.U32 R90, RZ, RZ, R144 ;  /* 0x000000ffff5a7224 */ /* 0x000fe200078e0090 */
[----:B------:R-:W-:Y:S01]  /*5c30*/  HMMA.16816.F32 R28, R4, R100, RZ ;  /* 0x00000064041c723c */ /* 0x000fe200000018ff */
[----:B------:R-:W-:Y:S02]  /*5c40*/  IMAD.MOV.U32 R144, RZ, RZ, R174 ;  /* 0x000000ffff907224 */ /* 0x000fe400078e00ae */
[----:B------:R-:W-:-:S04]  /*5c50*/  IMAD.MOV.U32 R91, RZ, RZ, R173 ;  /* 0x000000ffff5b7224 */ /* 0x000fc800078e00ad */
[----:B------:R-:W-:Y:S01]  /*5c60*/  IMAD.MOV.U32 R100, RZ, RZ, R54 ;  /* 0x000000ffff647224 */ /* 0x000fe200078e0036 */
[----:B------:R-:W-:Y:S01]  /*5c70*/  HMMA.16816.F32 R48, R4, R92, RZ ;  /* 0x0000005c0430723c */ /* 0x000fe200000018ff */
[----:B------:R-:W-:Y:S02]  /*5c80*/  IMAD.MOV.U32 R101, RZ, RZ, R133 ;  /* 0x000000ffff657224 */ /* 0x000fe400078e0085 */
[----:B------:R-:W-:-:S04]  /*5c90*/  IMAD.MOV.U32 R133, RZ, RZ, R195 ;  /* 0x000000ffff857224 */ /* 0x000fc800078e00c3 */
[----:B------:R-:W-:Y:S01]  /*5ca0*/  IMAD.MOV.U32 R93, RZ, RZ, R138 ;  /* 0x000000ffff5d7224 */ /* 0x000fe200078e008a */
[----:B------:R-:W-:Y:S01]  /*5cb0*/  HMMA.16816.F32 R12, R4, R104, RZ ;  /* 0x00000068040c723c */ /* 0x000fe200000018ff */
[----:B------:R-:W-:-:S07]  /*5cc0*/  IMAD.MOV.U32 R138, RZ, RZ, R194 ;  /* 0x000000ffff8a7224 */ /* 0x000fce00078e00c2 */
        /* <DEDUP_REMOVED lines=26> */
[----:B------:R2:W-:Y:S08]  /*5e70*/  MUFU.EX2 R92, R3 ;  /* 0x00000003005c7308 */ /* 0x0005f00000000800 */
[----:B------:R1:W3:Y:S01]  /*5e80*/  MUFU.EX2 R87, R4 ;  /* 0x0000000400577308 */ /* 0x0002e20000000800 */
[----:B--2---:R-:W-:-:S02]  /*5e90*/  F2FP.PACK_AB R3, R86, R89 ;  /* 0x000000595603723e */ /* 0x004fc400000000ff */
        /* <DEDUP_REMOVED lines=23> */
[----:B------:R-:W-:-:S03]  /*6010*/  LOP3.LUT R3, R73, UR14, R22, 0x96, !PT ;  /* 0x0000000e49037c12 */ /* 0x000fc6000f8e9616 */
        /* <DEDUP_REMOVED lines=9> */
[----:B------:R-:W-:Y:S01]  /*60b0*/  HMMA.16816.F32 R172, R4, R108, R28 ;  /* 0x0000006c04ac723c */ /* 0x000fe2000000181c */
[----:B------:R-:W-:Y:S01]  /*60c0*/  LDSM.16.MT88.4 R28, [R212+0x9800] ;  /* 0x00980000d41c783b */ /* 0x000fe20000004200 */
[----:B------:R-:W-:Y:S01]  /*60d0*/  IMAD.MOV.U32 R41, RZ, RZ, R47 ;  /* 0x000000ffff297224 */ /* 0x000fe200078e002f */
[----:B------:R-:W-:Y:S01]  /*60e0*/  LOP3.LUT R3, R55, UR10, R10, 0x96, !PT ;  /* 0x0000000a37037c12 */ /* 0x000fe2000f8e960a */
[----:B------:R-:W-:-:S04]  /*60f0*/  IMAD.WIDE.U32 R10, R0, -0x2daee0ad, RZ ;  /* 0xd2511f53000a7825 */ /* 0x000fc800078e00ff */
[----:B------:R-:W-:Y:S01]  /*6100*/  IMAD.WIDE.U32 R52, R3, -0x2daee0ad, RZ ;  /* 0xd2511f5303347825 */ /* 0x000fe200078e00ff */
[----:B------:R-:W-:Y:S01]  /*6110*/  LOP3.LUT R3, R11, UR9, R8, 0x96, !PT ;  /* 0x000000090b037c12 */ /* 0x000fe2000f8e9608 */
[C---:B------:R-:W-:Y:S02]  /*6120*/  HMMA.16816.F32 R128, R4.reuse, R130, R60 ;  /* 0x000000820480723c */ /* 0x040fe4000000183c */
[--C-:B------:R-:W-:Y:S02]  /*6130*/  FFMA.FTZ R0, R191, c[0x0][0x23c], -R20.reuse ;  /* 0x00008f00bf007a23 */ /* 0x100fe40000010814 */
[----:B------:R-:W-:Y:S02]  /*6140*/  IMAD.WIDE.U32 R46, R3, -0x326172a9, RZ ;  /* 0xcd9e8d57032e7825 */ /* 0x000fe400078e00ff */
[----:B------:R1:W-:Y:S02]  /*6150*/  MUFU.EX2 R38, R0 ;  /* 0x0000000000267308 */ /* 0x0003e40000000800 */
[--C-:B------:R-:W-:Y:S01]  /*6160*/  FFMA.FTZ R3, R189, c[0x0][0x23c], -R20.reuse ;  /* 0x00008f00bd037a23 */ /* 0x100fe20000010814 */
[----:B------:R-:W-:Y:S01]  /*6170*/  HMMA.16816.F32 R76, R4, R114, R76 ;  /* 0x00000072044c723c */ /* 0x000fe2000000184c */
[----:B------:R-:W-:-:S02]  /*6180*/  FFMA.FTZ R8, R190, c[0x0][0x23c], -R20 ;  /* 0x00008f00be087a23 */ /* 0x000fc40000010814 */
[----:B------:R-:W-:Y:S02]  /*6190*/  IMAD.MOV.U32 R40, RZ, RZ, R192 ;  /* 0x000000ffff287224 */ /* 0x000fe400078e00c0 */
[----:B------:R2:W3:Y:S01]  /*61a0*/  MUFU.EX2 R32, R3 ;  /* 0x0000000300207308 */ /* 0x0004e20000000800 */
[----:B------:R-:W-:Y:S02]  /*61b0*/  IMAD.MOV.U32 R42, RZ, RZ, R16 ;  /* 0x000000ffff2a7224 */ /* 0x000fe400078e0010 */
[----:B------:R-:W-:Y:S01]  /*61c0*/  HMMA.16816.F32 R192, R4, R140, R24 ;  /* 0x0000008c04c0723c */ /* 0x000fe20000001818 */
[----:B------:R-:W-:Y:S02]  /*61d0*/  IMAD.MOV.U32 R60, RZ, RZ, R40 ;  /* 0x000000ffff3c7224 */ /* 0x000fe400078e0028 */
[----:B------:R-:W-:Y:S01]  /*61e0*/  IMAD.MOV.U32 R137, RZ, RZ, R42 ;  /* 0x000000ffff897224 */ /* 0x000fe200078e002a */
[----:B-1----:R-:W-:Y:S01]  /*61f0*/  LOP3.LUT R0, R53, UR5, R10, 0x96, !PT ;  /* 0x0000000535007c12 */ /* 0x002fe2000f8e960a */
[----:B------:R1:W-:Y:S01]  /*6200*/  MUFU.EX2 R73, R8 ;  /* 0x0000000800497308 */ /* 0x0003e20000000800 */
[----:B------:R-:W-:-:S02]  /*6210*/  IMAD.MOV.U32 R108, RZ, RZ, R43 ;  /* 0x000000ffff6c7224 */ /* 0x000fc400078e002b */
[C---:B------:R-:W-:Y:S01]  /*6220*/  HMMA.16816.F32 R152, R4.reuse, R116, R48 ;  /* 0x000000740498723c */ /* 0x040fe20000001830 */
[----:B------:R-:W-:Y:S01]  /*6230*/  IMAD.MOV.U32 R61, RZ, RZ, R35 ;  /* 0x000000ffff3d7224 */ /* 0x000fe200078e0023 */
[----:B------:R-:W-:Y:S01]  /*6240*/  LDSM.16.MT88.4 R48, [R212+0xb800] ;  /* 0x00b80000d430783b */ /* 0x000fe20000004200 */
[----:B------:R-:W-:Y:S02]  /*6250*/  IMAD.MOV.U32 R72, RZ, RZ, R90 ;  /* 0x000000ffff487224 */ /* 0x000fe400078e005a */
[----:B--2---:R-:W-:Y:S02]  /*6260*/  FFMA.FTZ R3, R188, c[0x0][0x23c], -R20 ;  /* 0x00008f00bc037a23 */ /* 0x004fe40000010814 */
[----:B---3--:R-:W-:Y:S01]  /*6270*/  IMAD.MOV.U32 R115, RZ, RZ, R32 ;  /* 0x000000ffff737224 */ /* 0x008fe200078e0020 */
[----:B------:R-:W-:Y:S01]  /*6280*/  HMMA.16816.F32 R120, R4, R122, R56 ;  /* 0x0000007a0478723c */ /* 0x000fe20000001838 */
[----:B------:R2:W3:Y:S01]  /*6290*/  MUFU.EX2 R24, R3 ;  /* 0x0000000300187308 */ /* 0x0004e20000000800 */
[----:B------:R-:W-:Y:S01]  /*62a0*/  LDSM.16.MT88.4 R32, [R212+0xa800] ;  /* 0x00a80000d420783b */ /* 0x000fe20000004200 */
[----:B------:R-:W-:-:S02]  /*62b0*/  IMAD.MOV.U32 R112, RZ, RZ, R91 ;  /* 0x000000ffff707224 */ /* 0x000fc400078e005b */
[----:B------:R-:W-:Y:S01]  /*62c0*/  IMAD.MOV.U32 R113, RZ, RZ, R88 ;  /* 0x000000ffff717224 */ /* 0x000fe200078e0058 */
[----:B------:R-:W-:Y:S01]  /*62d0*/  LDSM.16.MT88.4 R56, [R214+0xb800] ;  /* 0x00b80000d638783b */ /* 0x000fe20000004200 */
[----:B-1----:R-:W-:Y:S01]  /*62e0*/  IMAD.WIDE.U32 R8, R0, -0x326172a9, RZ ;  /* 0xcd9e8d5700087825 */ /* 0x002fe200078e00ff */
[C---:B------:R-:W-:Y:S03]  /*62f0*/  HMMA.16816.F32 R64, R4.reuse, R110, R64 ;  /* 0x0000006e0440723c */ /* 0x040fe60000001840 */
[----:B------:R-:W-:Y:S01]  /*6300*/  IMAD.MOV.U32 R114, RZ, RZ, R89 ;  /* 0x000000ffff727224 */ /* 0x000fe200078e0059 */
[----:B------:R-:W-:Y:S01]  /*6310*/  LOP3.LUT R0, R9, UR18, R46, 0x96, !PT ;  /* 0x0000001209007c12 */ /* 0x000fe2000f8e962e */
[----:B------:R-:W-:Y:S01]  /*6320*/  IMAD.MOV.U32 R109, RZ, RZ, R147 ;  /* 0x000000ffff6d7224 */ /* 0x000fe200078e0093 */
[----:B------:R-:W-:Y:S01]  /*6330*/  SHF.R.U32.HI R12, RZ, 0x10, R8 ;  /* 0x00000010ff0c7819 */ /* 0x000fe20000011608 */
[----:B------:R-:W-:Y:S01]  /*6340*/  IMAD.MOV.U32 R141, RZ, RZ, R94 ;  /* 0x000000ffff8d7224 */ /* 0x000fe200078e005e */
[----:B------:R-:W-:Y:S01]  /*6350*/  LOP3.LUT R9, R8, 0xffff, RZ, 0xc0, !PT ;  /* 0x0000ffff08097812 */ /* 0x000fe200078ec0ff */
[C---:B------:R-:W-:Y:S01]  /*6360*/  HMMA.16816.F32 R68, R4.reuse, R118, R68 ;  /* 0x000000760444723c */ /* 0x040fe20000001844 */
[C---:B------:R-:W-:Y:S01]  /*6370*/  LOP3.LUT R10, R0.reuse, 0xffff, RZ, 0xc0, !PT ;  /* 0x0000ffff000a7812 */ /* 0x040fe200078ec0ff */
[----:B------:R-:W-:Y:S01]  /*6380*/  IMAD.MOV.U32 R140, RZ, RZ, R95 ;  /* 0x000000ffff8c7224 */ /* 0x000fe200078e005f */
[----:B------:R-:W-:Y:S01]  /*6390*/  LOP3.LUT R15, R0, 0xff, RZ, 0xc0, !PT ;  /* 0x000000ff000f7812 */ /* 0x000fe200078ec0ff */
[----:B------:R-:W-:Y:S01]  /*63a0*/  IMAD.MOV.U32 R55, RZ, RZ, R92 ;  /* 0x000000ffff377224 */ /* 0x000fe200078e005c */
[--C-:B------:R-:W-:Y:S01]  /*63b0*/  SHF.R.U32.HI R11, RZ, 0x10, R0.reuse ;  /* 0x00000010ff0b7819 */ /* 0x100fe20000011600 */
[----:B------:R-:W-:Y:S01]  /*63c0*/  IMAD.MOV.U32 R63, RZ, RZ, R93 ;  /* 0x000000ffff3f7224 */ /* 0x000fe200078e005d */
[----:B------:R-:W-:Y:S01]  /*63d0*/  SHF.R.U32.HI R14, RZ, 0x18, R0 ;  /* 0x00000018ff0e7819 */ /* 0x000fe20000011600 */
[----:B------:R-:W-:Y:S01]  /*63e0*/  HMMA.16816.F32 R88, R4, R142, R80 ;  /* 0x0000008e0458723c */ /* 0x000fe20000001850 */
[----:B------:R-:W-:Y:S01]  /*63f0*/  SHF.R.U32.HI R13, RZ, 0x18, R8 ;  /* 0x00000018ff0d7819 */ /* 0x000fe20000011608 */
[----:B------:R-:W-:Y:S01]  /*6400*/  IMAD.MOV.U32 R62, RZ, RZ, R102 ;  /* 0x000000ffff3e7224 */ /* 0x000fe200078e0066 */
[----:B------:R-:W-:Y:S01]  /*6410*/  LOP3.LUT R0, R12, 0xff, RZ, 0xc0, !PT ;  /* 0x000000ff0c007812 */ /* 0x000fe200078ec0ff */
[----:B------:R-:W-:Y:S01]  /*6420*/  IMAD.MOV.U32 R12, RZ, RZ, R41 ;  /* 0x000000ffff0c7224 */ /* 0x000fe200078e0029 */
[----:B------:R-:W-:Y:S01]  /*6430*/  LOP3.LUT R16, R8, 0xff, RZ, 0xc0, !PT ;  /* 0x000000ff08107812 */ /* 0x000fe200078ec0ff */
[----:B------:R-:W-:Y:S01]  /*6440*/  FFMA.FTZ R8, R226, c[0x0][0x23c], -R19 ;  /* 0x00008f00e2087a23 */ /* 0x000fe20000010813 */
[----:B--2---:R-:W-:Y:S01]  /*6450*/  SHF.R.U32.HI R3, RZ, 0x8, R9 ;  /* 0x00000008ff037819 */ /* 0x004fe20000011609 */
[----:B------:R-:W1:Y:S01]  /*6460*/  LDSM.16.MT88.4 R40, [R214+0xa800] ;  /* 0x00a80000d628783b */ /* 0x000e620000004200 */
[----:B------:R-:W-:Y:S01]  /*6470*/  PRMT R13, R0, 0x5410, R13 ;  /* 0x00005410000d7816 */ /* 0x000fe2000000000d */
[----:B------:R-:W-:Y:S01]  /*6480*/  FFMA.FTZ R0, R224, c[0x0][0x23c], -R19 ;  /* 0x00008f00e0007a23 */ /* 0x000fe20000010813 */
[----:B------:R-:W-:Y:S01]  /*6490*/  LOP3.LUT R9, R11, 0xff, RZ, 0xc0, !PT ;  /* 0x000000ff0b097812 */ /* 0x000fe200078ec0ff */
[----:B------:R2:W-:Y:S01]  /*64a0*/  MUFU.EX2 R226, R8 ;  /* 0x0000000800e27308 */ /* 0x0005e20000000800 */
[----:B------:R-:W-:Y:S01]  /*64b0*/  PRMT R11, R16, 0x5410, R3 ;  /* 0x00005410100b7816 */ /* 0x000fe20000000003 */
[----:B---3--:R-:W-:Y:S01]  /*64c0*/  IMAD.MOV.U32 R16, RZ, RZ, R24 ;  /* 0x000000ffff107224 */ /* 0x008fe200078e0018 */
[----:B------:R-:W-:Y:S01]  /*64d0*/  SHF.R.U32.HI R10, RZ, 0x8, R10 ;  /* 0x00000008ff0a7819 */ /* 0x000fe2000001160a */
[----:B------:R-:W3:Y:S01]  /*64e0*/  LDSM.16.MT88.4 R24, [R214+0x9800] ;  /* 0x00980000d618783b */ /* 0x000ee20000004200 */
[--C-:B------:R-:W-:Y:S01]  /*64f0*/  FFMA.FTZ R3, R225, c[0x0][0x23c], -R19.reuse ;  /* 0x00008f00e1037a23 */ /* 0x100fe20000010813 */
[----:B------:R-:W-:Y:S01]  /*6500*/  PRMT R9, R9, 0x5410, R14 ;  /* 0x0000541009097816 */ /* 0x000fe2000000000e */
[----:B------:R-:W-:Y:S01]  /*6510*/  FFMA.FTZ R4, R219, c[0x0][0x23c], -R19 ;  /* 0x00008f00db047a23 */ /* 0x000fe20000010813 */
[----:B------:R4:W1:Y:S01]  /*6520*/  MUFU.EX2 R224, R0 ;  /* 0x0000000000e07308 */ /* 0x0008620000000800 */
[----:B------:R-:W-:-:S02]  /*6530*/  IMAD.MOV.U32 R80, RZ, RZ, R144 ;  /* 0x000000ffff507224 */ /* 0x000fc400078e0090 */
[----:B------:R-:W-:Y:S02]  /*6540*/  IMAD.MOV.U32 R53, RZ, RZ, R103 ;  /* 0x000000ffff357224 */ /* 0x000fe400078e0067 */
[----:B------:R-:W-:Y:S02]  /*6550*/  IMAD.MOV.U32 R110, RZ, RZ, R100 ;  /* 0x000000ffff6e7224 */ /* 0x000fe400078e0064 */
[----:B------:R-:W-:Y:S01]  /*6560*/  IMAD.MOV.U32 R111, RZ, RZ, R101 ;  /* 0x000000ffff6f7224 */ /* 0x000fe200078e0065 */
[----:B--2---:R-:W-:Y:S01]  /*6570*/  PRMT R8, R15, 0x5410, R10 ;  /* 0x000054100f087816 */ /* 0x004fe2000000000a */
[----:B------:R2:W-:Y:S01]  /*6580*/  MUFU.EX2 R219, R3 ;  /* 0x0000000300db7308 */ /* 0x0005e20000000800 */
[----:B------:R-:W-:Y:S02]  /*6590*/  IMAD.MOV.U32 R10, RZ, RZ, R86 ;  /* 0x000000ffff0a7224 */ /* 0x000fe400078e0056 */
[----:B------:R-:W-:Y:S02]  /*65a0*/  IMAD.MOV.U32 R15, RZ, RZ, R87 ;  /* 0x000000ffff0f7224 */ /* 0x000fe400078e0057 */
[----:B------:R-:W-:Y:S01]  /*65b0*/  IMAD.MOV.U32 R14, RZ, RZ, R84 ;  /* 0x000000ffff0e7224 */ /* 0x000fe200078e0054 */
[----:B----4-:R-:W-:-:S02]  /*65c0*/  HSET2.LE.AND R0, R8, R251, PT ;  /* 0x000000fb08007233 */ /* 0x010fc40003803000 */
[----:B------:R4:W1:Y:S01]  /*65d0*/  MUFU.EX2 R225, R4 ;  /* 0x0000000400e17308 */ /* 0x0008620000000800 */
[----:B------:R-:W-:Y:S02]  /*65e0*/  IMAD.MOV.U32 R83, RZ, RZ, R85 ;  /* 0x000000ffff537224 */ /* 0x000fe400078e0055 */
[----:B------:R-:W-:Y:S02]  /*65f0*/  IMAD.MOV.U32 R82, RZ, RZ, R146 ;  /* 0x000000ffff527224 */ /* 0x000fe400078e0092 */
[----:B------:R-:W-:Y:S02]  /*6600*/  IMAD.MOV.U32 R81, RZ, RZ, R145 ;  /* 0x000000ffff517224 */ /* 0x000fe400078e0091 */
[----:B------:R-:W-:Y:S01]  /*6610*/  IMAD.MOV.U32 R81, RZ, RZ, R137 ;  /* 0x000000ffff517224 */ /* 0x000fe200078e0089 */
[----:B--2---:R-:W-:-:S04]  /*6620*/  F2FP.PACK_AB R3, R73, R38 ;  /* 0x000000264903723e */ /* 0x004fc800000000ff */
[----:B----4-:R-:W-:Y:S01]  /*6630*/  LOP3.LUT R4, R0, R3, RZ, 0xc0, !PT ;  /* 0x0000000300047212 */ /* 0x010fe200078ec0ff */
[----:B------:R-:W-:Y:S01]  /*6640*/  HSET2.LE.AND R0, R9, R251, PT ;  /* 0x000000fb09007233 */ /* 0x000fe20003803000 */
[----:B-1----:R-:W-:-:S04]  /*6650*/  F2FP.PACK_AB R3, R224, R226 ;  /* 0x000000e2e003723e */ /* 0x002fc800000000ff */
[----:B------:R-:W-:Y:S01]  /*6660*/  LOP3.LUT R5, R0, R3, RZ, 0xc0, !PT ;  /* 0x0000000300057212 */ /* 0x000fe200078ec0ff */
[----:B------:R-:W-:Y:S01]  /*6670*/  HSET2.LE.AND R0, R11, R251, PT ;  /* 0x000000fb0b007233 */ /* 0x000fe20003803000 */
[----:B------:R-:W-:Y:S01]  /*6680*/  F2FP.PACK_AB R3, R16, R115 ;  /* 0x000000731003723e */ /* 0x000fe200000000ff */
[----:B------:R-:W-:-:S03]  /*6690*/  IMAD.MOV.U32 R11, RZ, RZ, R133 ;  /* 0x000000ffff0b7224 */ /* 0x000fc600078e0085 */
[----:B------:R-:W-:Y:S01]  /*66a0*/  LOP3.LUT R6, R0, R3, RZ, 0xc0, !PT ;  /* 0x0000000300067212 */ /* 0x000fe200078ec0ff */
[----:B------:R-:W-:Y:S01]  /*66b0*/  HSET2.LE.AND R0, R13, R251, PT ;  /* 0x000000fb0d007233 */ /* 0x000fe20003803000 */
[----:B------:R-:W-:Y:S01]  /*66c0*/  F2FP.PACK_AB R3, R225, R219 ;  /* 0x000000dbe103723e */ /* 0x000fe200000000ff */
[----:B------:R-:W-:-:S03]  /*66d0*/  IMAD.MOV.U32 R13, RZ, RZ, R138 ;  /* 0x000000ffff0d7224 */ /* 0x000fc600078e008a */
[----:B------:R-:W-:Y:S02]  /*66e0*/  LOP3.LUT R7, R0, R3, RZ, 0xc0, !PT ;  /* 0x0000000300077212 */ /* 0x000fe400078ec0ff */
[----:B------:R-:W-:Y:S01]  /*66f0*/  LOP3.LUT R0, R23, UR16, R80, 0x96, !PT ;  /* 0x0000001017007c12 */ /* 0x000fe2000f8e9650 */
[----:B------:R-:W-:Y:S01]  /*6700*/  IMAD.MOV.U32 R80, RZ, RZ, R139 ;  /* 0x000000ffff507224 */ /* 0x000fe200078e008b */
[----:B------:R-:W-:-:S03]  /*6710*/  LOP3.LUT R3, R45, UR14, R22, 0x96, !PT ;  /* 0x0000000e2d037c12 */ /* 0x000fc6000f8e9616 */
[C---:B------:R-:W-:Y:S08]  /*6720*/  HMMA.16816.F32 R124, R4.reuse, R40, R196 ;  /* 0x00000028047c723c */ /* 0x040ff000000018c4 */
[C---:B------:R-:W-:Y:S07]  /*6730*/  HMMA.16816.F32 R144, R4.reuse, R28, R220 ;  /* 0x0000001c0490723c */ /* 0x040fee00000018dc */
[----:B------:R-:W-:Y:S01]  /*6740*/  IMAD.MOV.U32 R223, RZ, RZ, R132 ;  /* 0x000000ffffdf7224 */ /* 0x000fe200078e0084 */
[----:B---3--:R-:W-:Y:S01]  /*6750*/  HMMA.16816.F32 R84, R4, R24, R208 ;  /* 0x000000180454723c */ /* 0x008fe200000018d0 */
[----:B------:R-:W-:-:S02]  /*6760*/  IMAD.MOV.U32 R220, RZ, RZ, R82 ;  /* 0x000000ffffdc7224 */ /* 0x000fc400078e0052 */
[----:B------:R-:W-:Y:S02]  /*6770*/  IMAD.MOV.U32 R82, RZ, RZ, R141 ;  /* 0x000000ffff527224 */ /* 0x000fe400078e008d */
[----:B------:R-:W-:Y:S02]  /*6780*/  IMAD.MOV.U32 R222, RZ, RZ, R115 ;  /* 0x000000ffffde7224 */ /* 0x000fe400078e0073 */
[----:B------:R-:W-:Y:S01]  /*6790*/  IMAD.MOV.U32 R208, RZ, RZ, R10 ;  /* 0x000000ffffd07224 */ /* 0x000fe200078e000a */
[----:B------:R-:W-:Y:S01]  /*67a0*/  HMMA.16816.F32 R100, R4, R32, R204 ;  /* 0x000000200464723c */ /* 0x000fe200000018cc */
        /* <DEDUP_REMOVED lines=11> */
[----:B------:R-:W-:Y:S02]  /*6860*/  IMAD.MOV.U32 R83, RZ, RZ, R140 ;  /* 0x000000ffff537224 */ /* 0x000fe400078e008c */
[----:B------:R-:W-:-:S03]  /*6870*/  IMAD.MOV.U32 R221, RZ, RZ, R73 ;  /* 0x000000ffffdd7224 */ /* 0x000fc600078e0049 */
[C---:B------:R-:W-:Y:S08]  /*6880*/  HMMA.16816.F32 R148, R4.reuse, R30, R148 ;  /* 0x0000001e0494723c */ /* 0x040ff00000001894 */
[C---:B------:R-:W-:Y:S08]  /*6890*/  HMMA.16816.F32 R92, R4.reuse, R26, R180 ;  /* 0x0000001a045c723c */ /* 0x040ff000000018b4 */
[C---:B------:R-:W-:Y:S08]  /*68a0*/  HMMA.16816.F32 R116, R4.reuse, R34, R176 ;  /* 0x000000220474723c */ /* 0x040ff000000018b0 */
[C---:B------:R-:W-:Y:S08]  /*68b0*/  HMMA.16816.F32 R168, R4.reuse, R42, R168 ;  /* 0x0000002a04a8723c */ /* 0x040ff000000018a8 */
[C---:B------:R-:W-:Y:S08]  /*68c0*/  HMMA.16816.F32 R188, R4.reuse, R50, R164 ;  /* 0x0000003204bc723c */ /* 0x040ff000000018a4 */
[----:B------:R-:W-:Y:S07]  /*68d0*/  HMMA.16816.F32 R196, R4, R58, R160 ;  /* 0x0000003a04c4723c */ /* 0x000fee00000018a0 */
        /* <DEDUP_REMOVED lines=9> */
[----:B------:R-:W-:Y:S02]  /*6970*/  IMAD.WIDE.U32 R6, R3, -0x2daee0ad, RZ ;  /* 0xd2511f5303067825 */ /* 0x000fe400078e00ff */
[----:B------:R1:W-:Y:S02]  /*6980*/  MUFU.EX2 R204, R5 ;  /* 0x0000000500cc7308 */ /* 0x0003e40000000800 */
[----:B------:R-:W-:Y:S01]  /*6990*/  IMAD.WIDE.U32 R44, R0, -0x2daee0ad, RZ ;  /* 0xd2511f53002c7825 */ /* 0x000fe200078e00ff */
[----:B------:R-:W-:-:S03]  /*69a0*/  LOP3.LUT R7, R7, UR9, R4, 0x96, !PT ;  /* 0x0000000907077c12 */ /* 0x000fc6000f8e9604 */
[----:B------:R-:W-:Y:S01]  /*69b0*/  FFMA.FTZ R3, R236, c[0x0][0x23c], -R18 ;  /* 0x00008f00ec037a23 */ /* 0x000fe20000010812 */
[----:B------:R-:W-:Y:S01]  /*69c0*/  LOP3.LUT R0, R45, UR5, R6, 0x96, !PT ;  /* 0x000000052d007c12 */ /* 0x000fe2000f8e9606 */
[----:B------:R-:W-:Y:S02]  /*69d0*/  FFMA.FTZ R6, R229, c[0x0][0x23c], -R18 ;  /* 0x00008f00e5067a23 */ /* 0x000fe40000010812 */
[----:B------:R2:W-:Y:S01]  /*69e0*/  MUFU.EX2 R138, R3 ;  /* 0x00000003008a7308 */ /* 0x0005e20000000800 */
[----:B------:R-:W-:-:S04]  /*69f0*/  IMAD.WIDE.U32 R22, R7, -0x326172a9, RZ ;  /* 0xcd9e8d5707167825 */ /* 0x000fc800078e00ff */
[----:B------:R-:W-:Y:S02]  /*6a00*/  IMAD.MOV.U32 R239, RZ, RZ, R114 ;  /* 0x000000ffffef7224 */ /* 0x000fe400078e0072 */
[----:B-1----:R-:W-:Y:S01]  /*6a10*/  IMAD.WIDE.U32 R4, R0, -0x326172a9, RZ ;  /* 0xcd9e8d5700047825 */ /* 0x002fe200078e00ff */
[----:B------:R1:W-:Y:S03]  /*6a20*/  MUFU.EX2 R137, R6 ;  /* 0x0000000600897308 */ /* 0x0003e60000000800 */
[----:B------:R-:W-:Y:S01]  /*6a30*/  IMAD.MOV.U32 R114, RZ, RZ, R53 ;  /* 0x000000ffff727224 */ /* 0x000fe200078e0035 */
[----:B------:R-:W-:Y:S01]  /*6a40*/  LOP3.LUT R0, R4, 0xffff, RZ, 0xc0, !PT ;  /* 0x0000ffff04007812 */ /* 0x000fe200078ec0ff */
[----:B------:R-:W-:Y:S01]  /*6a50*/  IMAD.MOV.U32 R236, RZ, RZ, R13 ;  /* 0x000000ffffec7224 */ /* 0x000fe200078e000d */
[----:B------:R-:W-:Y:S01]  /*6a60*/  SHF.R.U32.HI R7, RZ, 0x18, R4 ;  /* 0x00000018ff077819 */ /* 0x000fe20000011604 */
[----:B------:R-:W-:-:S02]  /*6a70*/  IMAD.MOV.U32 R229, RZ, RZ, R80 ;  /* 0x000000ffffe57224 */ /* 0x000fc400078e0050 */
[----:B--2---:R-:W-:Y:S02]  /*6a80*/  FFMA.FTZ R3, R234, c[0x0][0x23c], -R18 ;  /* 0x00008f00ea037a23 */ /* 0x004fe40000010812 */
[----:B------:R-:W-:Y:S02]  /*6a90*/  IMAD.MOV.U32 R234, RZ, RZ, R11 ;  /* 0x000000ffffea7224 */ /* 0x000fe400078e000b */
[----:B------:R2:W3:Y:S01]  /*6aa0*/  MUFU.EX2 R139, R3 ;  /* 0x00000003008b7308 */ /* 0x0004e20000000800 */
[----:B-1----:R-:W-:Y:S02]  /*6ab0*/  FFMA.FTZ R6, R232, c[0x0][0x23c], -R17 ;  /* 0x00008f00e8067a23 */ /* 0x002fe40000010811 */
[----:B------:R-:W-:-:S05]  /*6ac0*/  IMAD.MOV.U32 R232, RZ, RZ, R81 ;  /* 0x000000ffffe87224 */ /* 0x000fca00078e0051 */
[----:B------:R1:W-:Y:S01]  /*6ad0*/  MUFU.EX2 R133, R6 ;  /* 0x0000000600857308 */ /* 0x0003e20000000800 */
[----:B--2---:R-:W-:Y:S02]  /*6ae0*/  SHF.R.U32.HI R3, RZ, 0x8, R0 ;  /* 0x00000008ff037819 */ /* 0x004fe40000011600 */
[----:B------:R-:W-:-:S04]  /*6af0*/  LOP3.LUT R0, R4, 0xff, RZ, 0xc0, !PT ;  /* 0x000000ff04007812 */ /* 0x000fc800078ec0ff */
[----:B------:R-:W-:Y:S02]  /*6b00*/  PRMT R10, R0, 0x5410, R3 ;  /* 0x00005410000a7816 */ /* 0x000fe40000000003 */
[----:B------:R-:W-:Y:S01]  /*6b10*/  SHF.R.U32.HI R3, RZ, 0x10, R4 ;  /* 0x00000010ff037819 */ /* 0x000fe20000011604 */
[----:B------:R-:W-:Y:S01]  /*6b20*/  FFMA.FTZ R4, R228, c[0x0][0x23c], -R17 ;  /* 0x00008f00e4047a23 */ /* 0x000fe20000010811 */
[----:B------:R-:W-:Y:S01]  /*6b30*/  LOP3.LUT R0, R5, UR18, R22, 0x96, !PT ;  /* 0x0000001205007c12 */ /* 0x000fe2000f8e9616 */
[----:B------:R-:W-:Y:S01]  /*6b40*/  IMAD.MOV.U32 R228, RZ, RZ, R82 ;  /* 0x000000ffffe47224 */ /* 0x000fe200078e0052 */
[----:B------:R-:W-:Y:S01]  /*6b50*/  LOP3.LUT R3, R3, 0xff, RZ, 0xc0, !PT ;  /* 0x000000ff03037812 */ /* 0x000fe200078ec0ff */
[----:B------:R2:W4:Y:S01]  /*6b60*/  MUFU.EX2 R132, R4 ;  /* 0x0000000400847308 */ /* 0x0005220000000800 */
[----:B-1----:R-:W-:Y:S02]  /*6b70*/  SHF.R.U32.HI R6, RZ, 0x18, R0 ;  /* 0x00000018ff067819 */ /* 0x002fe40000011600 */
[----:B------:R-:W-:-:S02]  /*6b80*/  PRMT R9, R3, 0x5410, R7 ;  /* 0x0000541003097816 */ /* 0x000fc40000000007 */
[C---:B------:R-:W-:Y:S02]  /*6b90*/  LOP3.LUT R3, R0.reuse, 0xffff, RZ, 0xc0, !PT ;  /* 0x0000ffff00037812 */ /* 0x040fe400078ec0ff */
[----:B------:R-:W-:Y:S02]  /*6ba0*/  LOP3.LUT R7, R0, 0xff, RZ, 0xc0, !PT ;  /* 0x000000ff00077812 */ /* 0x000fe400078ec0ff */
[----:B------:R-:W-:Y:S01]  /*6bb0*/  SHF.R.U32.HI R5, RZ, 0x8, R3 ;  /* 0x00000008ff057819 */ /* 0x000fe20000011603 */
[----:B------:R-:W-:Y:S02]  /*6bc0*/  FFMA.FTZ R3, R242, c[0x0][0x23c], -R17 ;  /* 0x00008f00f2037a23 */ /* 0x000fe40000010811 */
[----:B------:R-:W-:Y:S01]  /*6bd0*/  IMAD.MOV.U32 R242, RZ, RZ, R83 ;  /* 0x000000fffff27224 */ /* 0x000fe200078e0053 */
[----:B------:R-:W-:Y:S01]  /*6be0*/  PRMT R8, R7, 0x5410, R5 ;  /* 0x0000541007087816 */ /* 0x000fe20000000005 */
[----:B------:R3:W-:Y:S01]  /*6bf0*/  MUFU.EX2 R63, R3 ;  /* 0x00000003003f7308 */ /* 0x0007e20000000800 */
[----:B------:R-:W1:Y:S01]  /*6c00*/  LDSM.16.MT88.4 R80, [R214+0x9c00] ;  /* 0x009c0000d650783b */ /* 0x000e620000004200 */
[----:B--2---:R-:W-:-:S04]  /*6c10*/  SHF.R.U32.HI R4, RZ, 0x10, R0 ;  /* 0x00000010ff047819 */ /* 0x004fc80000011600 */
[----:B------:R-:W-:Y:S01]  /*6c20*/  LOP3.LUT R0, R4, 0xff, RZ, 0xc0, !PT ;  /* 0x000000ff04007812 */ /* 0x000fe200078ec0ff */
[----:B------:R-:W-:Y:S02]  /*6c30*/  FFMA.FTZ R4, R241, c[0x0][0x23c], -R17 ;  /* 0x00008f00f1047a23 */ /* 0x000fe40000010811 */
[----:B------:R-:W-:Y:S01]  /*6c40*/  IMAD.MOV.U32 R241, RZ, RZ, R14 ;  /* 0x000000fffff17224 */ /* 0x000fe200078e000e */
[----:B------:R-:W-:Y:S01]  /*6c50*/  PRMT R5, R0, 0x5410, R6 ;  /* 0x0000541000057816 */ /* 0x000fe20000000006 */
[----:B------:R-:W-:Y:S01]  /*6c60*/  HSET2.LE.AND R0, R10, R251, PT ;  /* 0x000000fb0a007233 */ /* 0x000fe20003803000 */
[----:B------:R2:W2:Y:S01]  /*6c70*/  MUFU.EX2 R62, R4 ;  /* 0x00000004003e7308 */ /* 0x0004a20000000800 */
[----:B------:R-:W-:Y:S02]  /*6c80*/  FFMA.FTZ R10, R237, c[0x0][0x23c], -R19 ;  /* 0x00008f00ed0a7a23 */ /* 0x000fe40000010813 */
[----:B------:R-:W-:Y:S01]  /*6c90*/  IMAD.MOV.U32 R237, RZ, RZ, R15 ;  /* 0x000000ffffed7224 */ /* 0x000fe200078e000f */
[----:B---3--:R-:W-:-:S04]  /*6ca0*/  F2FP.PACK_AB R3, R137, R139 ;  /* 0x0000008b8903723e */ /* 0x008fc800000000ff */
[----:B------:R-:W-:Y:S01]  /*6cb0*/  LOP3.LUT R6, R0, R3, RZ, 0xc0, !PT ;  /* 0x0000000300067212 */ /* 0x000fe200078ec0ff */
[----:B------:R-:W-:Y:S01]  /*6cc0*/  HSET2.LE.AND R0, R9, R251, PT ;  /* 0x000000fb09007233 */ /* 0x000fe20003803000 */
[----:B----4-:R-:W-:-:S04]  /*6cd0*/  F2FP.PACK_AB R3, R132, R133 ;  /* 0x000000858403723e */ /* 0x010fc800000000ff */
[----:B------:R-:W-:Y:S01]  /*6ce0*/  LOP3.LUT R7, R0, R3, RZ, 0xc0, !PT ;  /* 0x0000000300077212 */ /* 0x000fe200078ec0ff */
[----:B------:R-:W-:Y:S01]  /*6cf0*/  HSET2.LE.AND R0, R8, R251, PT ;  /* 0x000000fb08007233 */ /* 0x000fe20003803000 */
[----:B------:R-:W-:-:S04]  /*6d00*/  F2FP.PACK_AB R3, R138, R204 ;  /* 0x000000cc8a03723e */ /* 0x000fc800000000ff */
[----:B--2---:R-:W-:Y:S01]  /*6d10*/  LOP3.LUT R4, R0, R3, RZ, 0xc0, !PT ;  /* 0x0000000300047212 */ /* 0x004fe200078ec0ff */
[----:B------:R-:W-:Y:S01]  /*6d20*/  HSET2.LE.AND R0, R5, R251, PT ;  /* 0x000000fb05007233 */ /* 0x000fe20003803000 */
[----:B------:R-:W-:-:S04]  /*6d30*/  F2FP.PACK_AB R3, R62, R63 ;  /* 0x0000003f3e03723e */ /* 0x000fc800000000ff */
[----:B------:R-:W-:Y:S01]  /*6d40*/  LOP3.LUT R5, R0, R3, RZ, 0xc0, !PT ;  /* 0x0000000300057212 */ /* 0x000fe200078ec0ff */
[--C-:B------:R-:W-:Y:S02]  /*6d50*/  FFMA.FTZ R0, R233, c[0x0][0x23c], -R20.reuse ;  /* 0x00008f00e9007a23 */ /* 0x100fe40000010814 */
[----:B------:R-:W-:Y:S02]  /*6d60*/  FFMA.FTZ R3, R227, c[0x0][0x23c], -R20 ;  /* 0x00008f00e3037a23 */ /* 0x000fe40000010814 */
[----:B------:R2:W-:Y:S01]  /*6d70*/  MUFU.EX2 R61, R0 ;  /* 0x00000000003d7308 */ /* 0x0005e20000000800 */
[----:B------:R-:W-:Y:S01]  /*6d80*/  IMAD.MOV.U32 R233, RZ, RZ, R12 ;  /* 0x000000ffffe97224 */ /* 0x000fe200078e000c */
[----:B------:R-:W-:Y:S01]  /*6d90*/  HMMA.16816.F32 R64, R4, R34, R64 ;  /* 0x000000220440723c */ /* 0x000fe20000001840 */
[----:B------:R-:W-:-:S05]  /*6da0*/  IMAD.MOV.U32 R227, RZ, RZ, R111 ;  /* 0x000000ffffe37224 */ /* 0x000fca00078e006f */
[----:B------:R-:W-:Y:S02]  /*6db0*/  MUFU.EX2 R46, R3 ;  /* 0x00000003002e7308 */ /* 0x000fe40000000800 */
[----:B------:R-:W-:Y:S01]  /*6dc0*/  HMMA.16816.F32 R172, R4, R32, R172 ;  /* 0x0000002004ac723c */ /* 0x000fe200000018ac */
[----:B--2---:R-:W-:-:S05]  /*6dd0*/  FFMA.FTZ R0, R231, c[0x0][0x23c], -R20 ;  /* 0x00008f00e7007a23 */ /* 0x004fca0000010814 */
[----:B------:R-:W-:Y:S02]  /*6de0*/  MUFU.EX2 R35, R10 ;  /* 0x0000000a00237308 */ /* 0x000fe40000000800 */
[----:B------:R-:W-:Y:S01]  /*6df0*/  HMMA.16816.F32 R140, R4, R28, R104 ;  /* 0x0000001c048c723c */ /* 0x000fe20000001868 */
[----:B------:R-:W-:-:S05]  /*6e00*/  IMAD.MOV.U32 R231, RZ, RZ, R114 ;  /* 0x000000ffffe77224 */ /* 0x000fca00078e0072 */
[----:B------:R2:W3:Y:S02]  /*6e10*/  MUFU.EX2 R55, R0 ;  /* 0x0000000000377308 */ /* 0x0004e40000000800 */
[C---:B------:R-:W-:Y:S01]  /*6e20*/  HMMA.16816.F32 R180, R4.reuse, R30, R120 ;  /* 0x0000001e04b4723c */ /* 0x040fe20000001878 */
[----:B------:R-:W-:Y:S07]  /*6e30*/  LDSM.16.MT88.4 R120, [R212+0xbc00] ;  /* 0x00bc0000d478783b */ /* 0x000fee0000004200 */
[----:B------:R-:W-:Y:S01]  /*6e40*/  HMMA.16816.F32 R28, R4, R26, R128 ;  /* 0x0000001a041c723c */ /* 0x000fe20000001880 */
[----:B--2---:R-:W-:-:S07]  /*6e50*/  FFMA.FTZ R0, R230, c[0x0][0x23c], -R20 ;  /* 0x00008f00e6007a23 */ /* 0x004fce0000010814 */
[C---:B------:R-:W-:Y:S01]  /*6e60*/  HMMA.16816.F32 R164, R4.reuse, R56, R192 ;  /* 0x0000003804a4723c */ /* 0x040fe200000018c0 */
[----:B------:R-:W-:Y:S01]  /*6e70*/  IMAD.MOV.U32 R230, RZ, RZ, R110 ;  /* 0x000000ffffe67224 */ /* 0x000fe200078e006e */
[----:B------:R2:W-:Y:S05]  /*6e80*/  MUFU.EX2 R53, R0 ;  /* 0x0000000000357308 */ /* 0x0005ea0000000800 */
[----:B------:R-:W-:Y:S01]  /*6e90*/  IMAD.MOV.U32 R194, RZ, RZ, R252 ;  /* 0x000000ffffc27224 */ /* 0x000fe200078e00fc */
[C---:B------:R-:W-:Y:S01]  /*6ea0*/  HMMA.16816.F32 R176, R4.reuse, R24, R96 ;  /* 0x0000001804b0723c */ /* 0x040fe20000001860 */
[----:B------:R-:W-:Y:S01]  /*6eb0*/  IMAD.MOV.U32 R195, RZ, RZ, R21 ;  /* 0x000000ffffc37224 */ /* 0x000fe200078e0015 */
[----:B------:R-:W-:Y:S06]  /*6ec0*/  LDSM.16.MT88.4 R96, [R212+0xac00] ;  /* 0x00ac0000d460783b */ /* 0x000fec0000004200 */
[----:B------:R-:W-:Y:S01]  /*6ed0*/  HMMA.16816.F32 R24, R4, R40, R152 ;  /* 0x000000280418723c */ /* 0x000fe20000001898 */
[----:B------:R-:W-:Y:S01]  /*6ee0*/  LDSM.16.MT88.4 R152, [R212+0x9c00] ;  /* 0x009c0000d498783b */ /* 0x000fe20000004200 */
[----:B--2---:R-:W-:Y:S01]  /*6ef0*/  LOP3.LUT R0, R47, UR8, R54, 0x96, !PT ;  /* 0x000000082f007c12 */ /* 0x004fe2000f8e9636 */
[----:B------:R-:W-:-:S02]  /*6f00*/  IMAD.MOV.U32 R47, RZ, RZ, R112 ;  /* 0x000000ffff2f7224 */ /* 0x000fc400078e0070 */
[----:B------:R-:W-:Y:S02]  /*6f10*/  IMAD.MOV.U32 R54, RZ, RZ, R72 ;  /* 0x000000ffff367224 */ /* 0x000fe400078e0048 */
[----:B------:R-:W-:Y:S01]  /*6f20*/  IMAD.WIDE.U32 R8, R0, -0x2daee0ad, RZ ;  /* 0xd2511f5300087825 */ /* 0x000fe200078e00ff */
[C---:B------:R-:W-:Y:S03]  /*6f30*/  HMMA.16816.F32 R40, R4.reuse, R42, R68 ;  /* 0x0000002a0428723c */ /* 0x040fe60000001844 */
[----:B------:R-:W-:Y:S01]  /*6f40*/  FFMA.FTZ R0, R240, c[0x0][0x23c], -R19 ;  /* 0x00008f00f0007a23 */ /* 0x000fe20000010813 */
[C---:B------:R-:W-:Y:S01]  /*6f50*/  LOP3.LUT R11, R8.reuse, 0xffff, RZ, 0xc0, !PT ;  /* 0x0000ffff080b7812 */ /* 0x040fe200078ec0ff */
[----:B------:R-:W-:Y:S01]  /*6f60*/  IMAD.MOV.U32 R240, RZ, RZ, R113 ;  /* 0x000000fffff07224 */ /* 0x000fe200078e0071 */
[----:B------:R-:W-:Y:S01]  /*6f70*/  LOP3.LUT R15, R8, 0xff, RZ, 0xc0, !PT ;  /* 0x000000ff080f7812 */ /* 0x000fe200078ec0ff */
[----:B------:R2:W4:Y:S01]  /*6f80*/  MUFU.EX2 R45, R0 ;  /* 0x00000000002d7308 */ /* 0x0005220000000800 */
[--C-:B------:R-:W-:Y:S01]  /*6f90*/  SHF.R.U32.HI R12, RZ, 0x10, R8.reuse ;  /* 0x00000010ff0c7819 */ /* 0x100fe20000011608 */
[----:B------:R-:W-:Y:S01]  /*6fa0*/  HMMA.16816.F32 R112, R4, R48, R156 ;  /* 0x000000300470723c */ /* 0x000fe2000000189c */
[----:B------:R-:W-:-:S02]  /*6fb0*/  SHF.R.U32.HI R14, RZ, 0x18, R8 ;  /* 0x00000018ff0e7819 */ /* 0x000fc40000011608 */
[----:B------:R-:W-:-:S05]  /*6fc0*/  SHF.R.U32.HI R11, RZ, 0x8, R11 ;  /* 0x00000008ff0b7819 */ /* 0x000fca000001160b */
[----:B------:R-:W-:Y:S01]  /*6fd0*/  HMMA.16816.F32 R48, R4, R50, R76 ;  /* 0x000000320430723c */ /* 0x000fe2000000184c */
[----:B--2---:R-:W-:Y:S01]  /*6fe0*/  LOP3.LUT R0, R9, UR17, R52, 0x96, !PT ;  /* 0x0000001109007c12 */ /* 0x004fe2000f8e9634 */
[----:B------:R-:W-:-:S06]  /*6ff0*/  FFMA.FTZ R9, R238, c[0x0][0x23c], -R19 ;  /* 0x00008f00ee097a23 */ /* 0x000fcc0000010813 */
[----:B------:R-:W-:Y:S01]  /*7000*/  HMMA.16816.F32 R56, R4, R58, R88 ;  /* 0x0000003a0438723c */ /* 0x000fe20000001858 */
[----:B------:R-:W-:Y:S01]  /*7010*/  IMAD.MOV.U32 R238, RZ, RZ, R109 ;  /* 0x000000ffffee7224 */ /* 0x000fe200078e006d */
[C---:B------:R-:W-:Y:S01]  /*7020*/  LOP3.LUT R3, R0.reuse, 0xffff, RZ, 0xc0, !PT ;  /* 0x0000ffff00037812 */ /* 0x040fe200078ec0ff */
[----:B------:R2:W-:Y:S01]  /*7030*/  MUFU.EX2 R34, R9 ;  /* 0x0000000900227308 */ /* 0x0005e20000000800 */
[----:B------:R-:W-:Y:S01]  /*7040*/  LOP3.LUT R10, R0, 0xff, RZ, 0xc0, !PT ;  /* 0x000000ff000a7812 */ /* 0x000fe200078ec0ff */
[----:B------:R-:W-:Y:S01]  /*7050*/  IMAD.MOV.U32 R52, RZ, RZ, R223 ;  /* 0x000000ffff347224 */ /* 0x000fe200078e00df */
[----:B------:R-:W-:Y:S01]  /*7060*/  SHF.R.U32.HI R3, RZ, 0x8, R3 ;  /* 0x00000008ff037819 */ /* 0x000fe20000011603 */
[----:B------:R-:W-:Y:S01]  /*7070*/  IMAD.MOV.U32 R223, RZ, RZ, R16 ;  /* 0x000000ffffdf7224 */ /* 0x000fe200078e0010 */
[----:B------:R-:W-:Y:S01]  /*7080*/  SHF.R.U32.HI R8, RZ, 0x10, R0 ;  /* 0x00000010ff087819 */ /* 0x000fe20000011600 */
[----:B------:R-:W-:Y:S01]  /*7090*/  FFMA.FTZ R7, R250, c[0x0][0x23c], -R17 ;  /* 0x00008f00fa077a23 */ /* 0x000fe20000010811 */
[----:B------:R-:W-:-:S02]  /*70a0*/  PRMT R3, R10, 0x5410, R3 ;  /* 0x000054100a037816 */ /* 0x000fc40000000003 */
[----:B------:R-:W-:Y:S02]  /*70b0*/  SHF.R.U32.HI R13, RZ, 0x18, R0 ;  /* 0x00000018ff0d7819 */ /* 0x000fe40000011600 */
[----:B------:R-:W-:Y:S01]  /*70c0*/  LOP3.LUT R10, R12, 0xff, RZ, 0xc0, !PT ;  /* 0x000000ff0c0a7812 */ /* 0x000fe200078ec0ff */
[--C-:B------:R-:W-:Y:S01]  /*70d0*/  HSET2.LE.AND R0, R3, R251.reuse, PT ;  /* 0x000000fb03007233 */ /* 0x100fe20003803000 */
[----:B---3--:R-:W-:Y:S02]  /*70e0*/  F2FP.PACK_AB R3, R55, R61 ;  /* 0x0000003d3703723e */ /* 0x008fe400000000ff */
[----:B------:R-:W-:Y:S01]  /*70f0*/  PRMT R10, R10, 0x5410, R14 ;  /* 0x000054100a0a7816 */ /* 0x000fe2000000000e */
[----:B--2---:R-:W-:Y:S01]  /*7100*/  FFMA.FTZ R9, R235, c[0x0][0x23c], -R19 ;  /* 0x00008f00eb097a23 */ /* 0x004fe20000010813 */
[----:B------:R-:W-:Y:S01]  /*7110*/  LOP3.LUT R128, R0, R3, RZ, 0xc0, !PT ;  /* 0x0000000300807212 */ /* 0x000fe200078ec0ff */
[----:B------:R-:W-:Y:S01]  /*7120*/  IMAD.MOV.U32 R235, RZ, RZ, R108 ;  /* 0x000000ffffeb7224 */ /* 0x000fe200078e006c */
[----:B----4-:R-:W-:Y:S01]  /*7130*/  F2FP.PACK_AB R3, R35, R45 ;  /* 0x0000002d2303723e */ /* 0x010fe200000000ff */
[----:B------:R2:W3:Y:S01]  /*7140*/  MUFU.EX2 R33, R9 ;  /* 0x0000000900217308 */ /* 0x0004e20000000800 */
[----:B------:R-:W4:Y:S01]  /*7150*/  LDSM.16.MT88.4 R108, [R214+0xac00] ;  /* 0x00ac0000d66c783b */ /* 0x000f220000004200 */
[----:B------:R-:W-:Y:S01]  /*7160*/  HSET2.LE.AND R10, R10, R251, PT ;  /* 0x000000fb0a0a7233 */ /* 0x000fe20003803000 */
[----:B--2---:R-:W-:-:S02]  /*7170*/  LOP3.LUT R9, R8, 0xff, RZ, 0xc0, !PT ;  /* 0x000000ff08097812 */ /* 0x004fc400078ec0ff */
[----:B------:R-:W-:Y:S02]  /*7180*/  PRMT R8, R15, 0x5410, R11 ;  /* 0x000054100f087816 */ /* 0x000fe4000000000b */
[----:B------:R-:W-:Y:S02]  /*7190*/  PRMT R9, R9, 0x5410, R13 ;  /* 0x0000541009097816 */ /* 0x000fe4000000000d */
[----:B---3--:R-:W-:Y:S01]  /*71a0*/  F2FP.PACK_AB R11, R33, R34 ;  /* 0x00000022210b723e */ /* 0x008fe200000000ff */
[--C-:B------:R-:W-:Y:S01]  /*71b0*/  HSET2.LE.AND R8, R8, R251.reuse, PT ;  /* 0x000000fb08087233 */ /* 0x100fe20003803000 */
[----:B------:R-:W-:Y:S01]  /*71c0*/  MUFU.EX2 R13, R7 ;  /* 0x00000007000d7308 */ /* 0x000fe20000000800 */
[----:B------:R-:W-:Y:S01]  /*71d0*/  HSET2.LE.AND R0, R9, R251, PT ;  /* 0x000000fb09007233 */ /* 0x000fe20003803000 */
[----:B------:R-:W-:Y:S02]  /*71e0*/  F2FP.PACK_AB R9, R46, R53 ;  /* 0x000000352e09723e */ /* 0x000fe400000000ff */
[----:B------:R-:W-:-:S02]  /*71f0*/  LOP3.LUT R131, R10, R11, RZ, 0xc0, !PT ;  /* 0x0000000b0a837212 */ /* 0x000fc400078ec0ff */
[----:B------:R-:W-:Y:S01]  /*7200*/  LOP3.LUT R129, R0, R3, RZ, 0xc0, !PT ;  /* 0x0000000300817212 */ /* 0x000fe200078ec0ff */
[--C-:B------:R-:W-:Y:S01]  /*7210*/  FFMA.FTZ R0, R247, c[0x0][0x23c], -R18.reuse ;  /* 0x00008f00f7007a23 */ /* 0x100fe20000010812 */
[----:B------:R-:W-:Y:S01]  /*7220*/  LOP3.LUT R130, R8, R9, RZ, 0xc0, !PT ;  /* 0x0000000908827212 */ /* 0x000fe200078ec0ff */
[----:B------:R-:W-:Y:S02]  /*7230*/  FFMA.FTZ R3, R249, c[0x0][0x23c], -R17 ;  /* 0x00008f00f9037a23 */ /* 0x000fe40000010811 */
[----:B------:R2:W-:Y:S04]  /*7240*/  MUFU.EX2 R32, R0 ;  /* 0x0000000000207308 */ /* 0x0005e80000000800 */
[C---:B-1----:R-:W-:Y:S04]  /*7250*/  HMMA.16816.F32 R76, R128.reuse, R82, R92 ;  /* 0x00000052804c723c */ /* 0x042fe8000000185c */
[----:B------:R1:W-:Y:S04]  /*7260*/  MUFU.EX2 R15, R3 ;  /* 0x00000003000f7308 */ /* 0x0003e80000000800 */
[----:B----4-:R-:W-:Y:S01]  /*7270*/  HMMA.16816.F32 R156, R128, R110, R168 ;  /* 0x0000006e809c723c */ /* 0x010fe200000018a8 */
[----:B--2---:R-:W-:-:S04]  /*7280*/  FFMA.FTZ R0, R244, c[0x0][0x23c], -R18 ;  /* 0x00008f00f4007a23 */ /* 0x004fc80000010812 */
[----:B------:R2:W3:Y:S03]  /*7290*/  MUFU.EX2 R19, R0 ;  /* 0x0000000000137308 */ /* 0x0004e60000000800 */
[----:B------:R-:W-:Y:S01]  /*72a0*/  HMMA.16816.F32 R72, R128, R80, R84 ;  /* 0x000000508048723c */ /* 0x000fe20000001854 */
[----:B-1----:R-:W-:-:S04]  /*72b0*/  FFMA.FTZ R3, R248, c[0x0][0x23c], -R17 ;  /* 0x00008f00f8037a23 */ /* 0x002fc80000010811 */
[----:B------:R-:W-:Y:S03]  /*72c0*/  MUFU.EX2 R14, R3 ;  /* 0x00000003000e7308 */ /* 0x000fe60000000800 */
[----:B------:R-:W-:Y:S01]  /*72d0*/  HMMA.16816.F32 R88, R128, R96, R100 ;  /* 0x000000608058723c */ /* 0x000fe20000001864 */
[----:B--2---:R-:W-:Y:S01]  /*72e0*/  FFMA.FTZ R0, R245, c[0x0][0x23c], -R18 ;  /* 0x00008f00f5007a23 */ /* 0x004fe20000010812 */
[----:B---3--:R-:W-:-:S06]  /*72f0*/  F2FP.PACK_AB R7, R19, R32 ;  /* 0x000000201307723e */ /* 0x008fcc00000000ff */
        /* <DEDUP_REMOVED lines=8> */
[----:B-1----:R-:W-:-:S02]  /*7380*/  LOP3.LUT R0, R23, UR8, R60, 0x96, !PT ;  /* 0x0000000817007c12 */ /* 0x002fc4000f8e963c */
[----:B------:R-:W1:Y:S05]  /*7390*/  LDSM.16.MT88.4 R20, [R214+0xbc00] ;  /* 0x00bc0000d614783b */ /* 0x000e6a0000004200 */
[----:B------:R-:W-:Y:S01]  /*73a0*/  HMMA.16816.F32 R116, R128, R122, R188 ;  /* 0x0000007a8074723c */ /* 0x000fe200000018bc */
[----:B------:R-:W-:-:S05]  /*73b0*/  IMAD.WIDE.U32 R4, R0, -0x2daee0ad, RZ ;  /* 0xd2511f5300047825 */ /* 0x000fca00078e00ff */
[----:B------:R-:W-:Y:S02]  /*73c0*/  SHF.R.U32.HI R3, RZ, 0x10, R4 ;  /* 0x00000010ff037819 */ /* 0x000fe40000011604 */
[----:B------:R-:W-:Y:S02]  /*73d0*/  LOP3.LUT R0, R5, UR17, R44, 0x96, !PT ;  /* 0x0000001105007c12 */ /* 0x000fe4000f8e962c */
[----:B------:R-:W-:Y:S01]  /*73e0*/  LOP3.LUT R6, R4, 0xffff, RZ, 0xc0, !PT ;  /* 0x0000ffff04067812 */ /* 0x000fe200078ec0ff */
[----:B------:R-:W-:Y:S01]  /*73f0*/  FFMA.FTZ R5, R246, c[0x0][0x23c], -R17 ;  /* 0x00008f00f6057a23 */ /* 0x000fe20000010811 */
[----:B------:R-:W-:Y:S02]  /*7400*/  LOP3.LUT R8, R3, 0xff, RZ, 0xc0, !PT ;  /* 0x000000ff03087812 */ /* 0x000fe400078ec0ff */
[----:B------:R-:W-:Y:S01]  /*7410*/  LOP3.LUT R9, R4, 0xff, RZ, 0xc0, !PT ;  /* 0x000000ff04097812 */ /* 0x000fe200078ec0ff */
[----:B------:R3:W4:Y:S01]  /*7420*/  MUFU.EX2 R245, R5 ;  /* 0x0000000500f57308 */ /* 0x0007220000000800 */
[----:B------:R-:W-:-:S02]  /*7430*/  SHF.R.U32.HI R12, RZ, 0x18, R4 ;  /* 0x00000018ff0c7819 */ /* 0x000fc40000011604 */
[C---:B------:R-:W-:Y:S02]  /*7440*/  LOP3.LUT R3, R0.reuse, 0xffff, RZ, 0xc0, !PT ;  /* 0x0000ffff00037812 */ /* 0x040fe400078ec0ff */
[----:B------:R-:W-:Y:S02]  /*7450*/  SHF.R.U32.HI R6, RZ, 0x8, R6 ;  /* 0x00000008ff067819 */ /* 0x000fe40000011606 */
[--C-:B------:R-:W-:Y:S02]  /*7460*/  SHF.R.U32.HI R4, RZ, 0x10, R0.reuse ;  /* 0x00000010ff047819 */ /* 0x100fe40000011600 */
[----:B------:R-:W-:Y:S02]  /*7470*/  LOP3.LUT R11, R0, 0xff, RZ, 0xc0, !PT ;  /* 0x000000ff000b7812 */ /* 0x000fe400078ec0ff */
[----:B------:R-:W-:Y:S02]  /*7480*/  SHF.R.U32.HI R10, RZ, 0x18, R0 ;  /* 0x00000018ff0a7819 */ /* 0x000fe40000011600 */
[----:B------:R-:W-:-:S02]  /*7490*/  LOP3.LUT R4, R4, 0xff, RZ, 0xc0, !PT ;  /* 0x000000ff04047812 */ /* 0x000fc400078ec0ff */
[----:B------:R-:W-:Y:S02]  /*74a0*/  PRMT R0, R9, 0x5410, R6 ;  /* 0x0000541009007816 */ /* 0x000fe40000000006 */
[----:B---3--:R-:W-:Y:S02]  /*74b0*/  SHF.R.U32.HI R5, RZ, 0x8, R3 ;  /* 0x00000008ff057819 */ /* 0x008fe40000011603 */
[----:B------:R-:W-:Y:S01]  /*74c0*/  PRMT R3, R8, 0x5410, R12 ;  /* 0x0000541008037816 */ /* 0x000fe2000000000c */
[--C-:B------:R-:W-:Y:S01]  /*74d0*/  HSET2.LE.AND R0, R0, R251.reuse, PT ;  /* 0x000000fb00007233 */ /* 0x100fe20003803000 */
[----:B------:R-:W-:Y:S02]  /*74e0*/  PRMT R6, R11, 0x5410, R5 ;  /* 0x000054100b067816 */ /* 0x000fe40000000005 */
[----:B------:R-:W-:Y:S01]  /*74f0*/  PRMT R5, R4, 0x5410, R10 ;  /* 0x0000541004057816 */ /* 0x000fe2000000000a */
[--C-:B------:R-:W-:Y:S01]  /*7500*/  HSET2.LE.AND R4, R3, R251.reuse, PT ;  /* 0x000000fb03047233 */ /* 0x100fe20003803000 */
[----:B--2---:R-:W-:Y:S01]  /*7510*/  F2FP.PACK_AB R3, R252, R16 ;  /* 0x00000010fc03723e */ /* 0x004fe200000000ff */
[--C-:B------:R-:W-:Y:S01]  /*7520*/  HSET2.LE.AND R6, R6, R251.reuse, PT ;  /* 0x000000fb06067233 */ /* 0x100fe20003803000 */
[----:B-1----:R-:W-:Y:S01]  /*7530*/  HMMA.16816.F32 R124, R128, R20, R200 ;  /* 0x00000014807c723c */ /* 0x002fe200000018c8 */
[----:B------:R-:W-:Y:S01]  /*7540*/  HSET2.LE.AND R8, R5, R251, PT ;  /* 0x000000fb05087233 */ /* 0x000fe20003803000 */
[----:B------:R-:W-:-:S02]  /*7550*/  LOP3.LUT R170, R0, R3, RZ, 0xc0, !PT ;  /* 0x0000000300aa7212 */ /* 0x000fc400078ec0ff */
[----:B------:R-:W-:Y:S02]  /*7560*/  F2FP.PACK_AB R0, R13, R15 ;  /* 0x0000000f0d00723e */ /* 0x000fe400000000ff */
[----:B----4-:R-:W-:Y:S02]  /*7570*/  F2FP.PACK_AB R5, R245, R14 ;  /* 0x0000000ef505723e */ /* 0x010fe400000000ff */
[----:B------:R-:W-:Y:S01]  /*7580*/  LOP3.LUT R169, R8, R0, RZ, 0xc0, !PT ;  /* 0x0000000008a97212 */ /* 0x000fe200078ec0ff */
[----:B------:R-:W-:Y:S01]  /*7590*/  FADD.FTZ R0, R195, R194 ;  /* 0x000000c2c3007221 */ /* 0x000fe20000010000 */
[----:B------:R-:W-:Y:S01]  /*75a0*/  LOP3.LUT R171, R4, R5, RZ, 0xc0, !PT ;  /* 0x0000000504ab7212 */ /* 0x000fe200078ec0ff */
[----:B------:R-:W-:Y:S01]  /*75b0*/  IMAD.MOV.U32 R195, RZ, RZ, R235 ;  /* 0x000000ffffc37224 */ /* 0x000fe200078e00eb */
[----:B------:R-:W-:Y:S01]  /*75c0*/  LOP3.LUT R168, R6, R7, RZ, 0xc0, !PT ;  /* 0x0000000706a87212 */ /* 0x000fe200078ec0ff */
[----:B------:R-:W-:Y:S01]  /*75d0*/  IMAD.MOV.U32 R194, RZ, RZ, R237 ;  /* 0x000000ffffc27224 */ /* 0x000fe200078e00ed */
[----:B------:R-:W-:Y:S01]  /*75e0*/  HMMA.16816.F32 R128, R128, R22, R196 ;  /* 0x000000168080723c */ /* 0x000fe200000018c4 */
[----:B------:R-:W-:-:S02]  /*75f0*/  IMAD.MOV.U32 R235, RZ, RZ, R52 ;  /* 0x000000ffffeb7224 */ /* 0x000fc400078e0034 */
[----:B------:R-:W-:Y:S02]  /*7600*/  IMAD.MOV.U32 R237, RZ, RZ, R220 ;  /* 0x000000ffffed7224 */ /* 0x000fe400078e00dc */
[----:B------:R-:W-:Y:S02]  /*7610*/  IMAD.MOV.U32 R52, RZ, RZ, R39 ;  /* 0x000000ffff347224 */ /* 0x000fe400078e0027 */
[----:B------:R-:W-:Y:S01]  /*7620*/  FADD.FTZ R3, R36, R37 ;  /* 0x0000002524037221 */ /* 0x000fe20000010000 */
[----:B------:R1:W5:Y:S01]  /*7630*/  LDL.LU R39, [R1+0x6c] ;  /* 0x00006c0001277983 */ /* 0x0003620000300800 */
[----:B------:R-:W-:Y:S01]  /*7640*/  FADD.FTZ R5, R195, R194 ;  /* 0x000000c2c3057221 */ /* 0x000fe20000010000 */
[----:B------:R-:W-:Y:S01]  /*7650*/  HMMA.16816.F32 R140, R168, R152, R140 ;  /* 0x00000098a88c723c */ /* 0x000fe2000000188c */
[----:B------:R-:W-:Y:S02]  /*7660*/  FADD.FTZ R6, R238, R235 ;  /* 0x000000ebee067221 */ /* 0x000fe40000010000 */
[----:B------:R-:W-:-:S02]  /*7670*/  FADD.FTZ R0, R237, R0 ;  /* 0x00000000ed007221 */ /* 0x000fc40000010000 */
[----:B------:R-:W-:Y:S02]  /*7680*/  FADD.FTZ R3, R52, R3 ;  /* 0x0000000334037221 */ /* 0x000fe40000010000 */
        /* <DEDUP_REMOVED lines=25> */
[----:B------:R-:W-:Y:S01]  /*7820*/  IMAD.MOV.U32 R220, RZ, RZ, R38 ;  /* 0x000000ffffdc7224 */ /* 0x000fe200078e0026 */
[C---:B------:R-:W-:Y:S01]  /*7830*/  HMMA.16816.F32 R80, R168.reuse, R82, R28 ;  /* 0x00000052a850723c */ /* 0x040fe2000000181c */
[----:B------:R-:W-:Y:S01]  /*7840*/  FADD.FTZ R3, R210, R0 ;  /* 0x00000000d2037221 */ /* 0x000fe20000010000 */
[----:B------:R1:W5:Y:S01]  /*7850*/  LDL.LU R38, [R1+0x68] ;  /* 0x0000680001267983 */ /* 0x0003620000300800 */
[----:B------:R-:W-:Y:S02]  /*7860*/  FADD.FTZ R0, R211, R5 ;  /* 0x00000005d3007221 */ /* 0x000fe40000010000 */
[----:B------:R-:W-:Y:S01]  /*7870*/  FADD.FTZ R3, R220, R3 ;  /* 0x00000003dc037221 */ /* 0x000fe20000010000 */
[----:B------:R1:W5:Y:S01]  /*7880*/  LDL.LU R37, [R1+0x64] ;  /* 0x0000640001257983 */ /* 0x0003620000300800 */
[----:B------:R-:W-:Y:S01]  /*7890*/  FADD.FTZ R0, R226, R0 ;  /* 0x00000000e2007221 */ /* 0x000fe20000010000 */
[----:B------:R-:W-:Y:S01]  /*78a0*/  HMMA.16816.F32 R96, R168, R98, R64 ;  /* 0x00000062a860723c */ /* 0x000fe20000001840 */
[----:B------:R-:W-:Y:S01]  /*78b0*/  FADD.FTZ R3, R221, R3 ;  /* 0x00000003dd037221 */ /* 0x000fe20000010000 */
[----:B------:R1:W5:Y:S01]  /*78c0*/  LDL.LU R36, [R1+0x60] ;  /* 0x0000600001247983 */ /* 0x0003620000300800 */
[----:B------:R-:W-:-:S02]  /*78d0*/  FADD.FTZ R0, R224, R0 ;  /* 0x00000000e0007221 */ /* 0x000fc40000010000 */
[----:B------:R-:W-:Y:S02]  /*78e0*/  FADD.FTZ R3, R222, R3 ;  /* 0x00000003de037221 */ /* 0x000fe40000010000 */
[----:B------:R-:W-:Y:S01]  /*78f0*/  FADD.FTZ R0, R219, R0 ;  /* 0x00000000db007221 */ /* 0x000fe20000010000 */
[----:B------:R-:W-:Y:S01]  /*7900*/  HMMA.16816.F32 R108, R168, R110, R40 ;  /* 0x0000006ea86c723c */ /* 0x000fe20000001828 */
        /* <DEDUP_REMOVED lines=14> */
[----:B------:R1:W-:Y:S01]  /*79f0*/  STL [R1+0x10], R244 ;  /* 0x000010f401007387 */ /* 0x0003e20000100800 */
[----:B------:R-:W-:Y:S02]  /*7a00*/  FADD.FTZ R5, R139, R5 ;  /* 0x000000058b057221 */ /* 0x000fe40000010000 */
[----:B------:R-:W-:Y:S01]  /*7a10*/  FADD.FTZ R4, R133, R4 ;  /* 0x0000000485047221 */ /* 0x000fe20000010000 */
[----:B------:R1:W-:Y:S01]  /*7a20*/  STL [R1+0x14], R246 ;  /* 0x000014f601007387 */ /* 0x0003e20000100800 */
[----:B------:R-:W-:-:S02]  /*7a30*/  FADD.FTZ R5, R137, R5 ;  /* 0x0000000589057221 */ /* 0x000fc40000010000 */
[----:B------:R-:W-:Y:S02]  /*7a40*/  FADD.FTZ R4, R132, R4 ;  /* 0x0000000484047221 */ /* 0x000fe40000010000 */
[----:B------:R-:W-:Y:S02]  /*7a50*/  FADD.FTZ R5, R32, R5 ;  /* 0x0000000520057221 */ /* 0x000fe40000010000 */
[----:B------:R-:W-:Y:S02]  /*7a60*/  FADD.FTZ R4, R15, R4 ;  /* 0x000000040f047221 */ /* 0x000fe40000010000 */
[----:B------:R-:W-:Y:S02]  /*7a70*/  FADD.FTZ R5, R19, R5 ;  /* 0x0000000513057221 */ /* 0x000fe40000010000 */
[----:B------:R-:W-:Y:S01]  /*7a80*/  FADD.FTZ R4, R13, R4 ;  /* 0x000000040d047221 */ /* 0x000fe20000010000 */
[----:B------:R-:W-:Y:S01]  /*7a90*/  HMMA.16816.F32 R120, R168, R122, R48 ;  /* 0x0000007aa878723c */ /* 0x000fe20000001830 */
[----:B------:R-:W-:-:S02]  /*7aa0*/  FADD.FTZ R5, R16, R5 ;  /* 0x0000000510057221 */ /* 0x000fc40000010000 */
[----:B------:R-:W-:-:S05]  /*7ab0*/  FADD.FTZ R4, R14, R4 ;  /* 0x000000040e047221 */ /* 0x000fca0000010000 */
[----:B------:R-:W-:Y:S01]  /*7ac0*/  HMMA.16816.F32 R164, R168, R20, R164 ;  /* 0x00000014a8a4723c */ /* 0x000fe200000018a4 */
[----:B------:R-:W-:Y:S02]  /*7ad0*/  FADD.FTZ R252, R252, R5 ;  /* 0x00000005fcfc7221 */ /* 0x000fe40000010000 */
[----:B------:R-:W-:-:S05]  /*7ae0*/  FADD.FTZ R245, R245, R4 ;  /* 0x00000004f5f57221 */ /* 0x000fca0000010000 */
[----:B------:R-:W-:Y:S01]  /*7af0*/  HMMA.16816.F32 R168, R168, R22, R56 ;  /* 0x00000016a8a8723c */ /* 0x000fe20000001838 */
[----:B------:R-:W-:Y:S11]  /*7b00*/  @!P0 BRA `(.L_x_419) ;  /* 0x0000aea000008947 */ /* 0x000ff60003800000 */
[----:B-1----:R-:W2:Y:S01]  /*7b10*/  LDL.64 R210, [R1+0x18] ;  /* 0x0000180001d27983 */ /* 0x002ea20000100a00 */
[----:B------:R-:W-:-:S04]  /*7b20*/  DEPBAR.LE SB0, 0x0 ;  /* 0x000080000000791a */ /* 0x000fc80000000000 */
[----:B------:R-:W3:Y:S04]  /*7b30*/  LDL R223, [R1+0x30] ;  /* 0x0000300001df7983 */ /* 0x000ee80000100800 */
[----:B------:R-:W4:Y:S04]  /*7b40*/  LDL R222, [R1+0x34] ;  /* 0x0000340001de7983 */ /* 0x000f280000100800 */
[----:B------:R-:W4:Y:S01]  /*7b50*/  LDL.64 R220, [R1+0x40] ;  /* 0x0000400001dc7983 */ /* 0x000f220000100a00 */
[----:B------:R-:W-:Y:S02]  /*7b60*/  UIADD3 UR6, UR29, -0x2, URZ ;  /* 0xfffffffe1d067890 */ /* 0x000fe4000fffe03f */
[----:B------:R-:W-:Y:S01]  /*7b70*/  UISETP.GE.AND UP0, UPT, UR29, 0x3, UPT ;  /* 0x000000031d00788c */ /* 0x000fe2000bf06270 */
[----:B------:R-:W1:Y:S01]  /*7b80*/  S2R R247, SR_TID.X ;  /* 0x0000000000f77919 */ /* 0x000e620000002100 */
[----:B------:R-:W-:-:S02]  /*7b90*/  USHF.R.S32.HI UR34, URZ, 0x1f, UR6 ;  /* 0x0000001f3f227899 */ /* 0x000fc40008011406 */
[----:B------:R-:W-:-:S04]  /*7ba0*/  UIMAD UR7, UR22, UR6, URZ ;  /* 0x00000006160772a4 */ /* 0x000fc8000f8e023f */
[----:B------:R-:W-:Y:S02]  /*7bb0*/  UIMAD UR7, UR34, UR23, UR7 ;  /* 0x00000017220772a4 */ /* 0x000fe4000f8e0207 */
[----:B------:R-:W-:Y:S01]  /*7bc0*/  UIADD3 UR34, UR29, -0x2, URZ ;  /* 0xfffffffe1d227890 */ /* 0x000fe2000fffe03f */
[----:B-1----:R-:W-:-:S05]  /*7bd0*/  IMAD.SHL.U32 R247, R247, 0x2, RZ ;  /* 0x00000002f7f77824 */ /* 0x002fca00078e00ff */
[----:B------:R-:W-:Y:S01]  /*7be0*/  LOP3.LUT R247, R247, 0x6, RZ, 0xc0, !PT ;  /* 0x00000006f7f77812 */ /* 0x000fe200078ec0ff */
[----:B------:R-:W-:Y:S01]  /*7bf0*/  BAR.SYNC.DEFER_BLOCKING 0x0 ;  /* 0x0000000000007b1d */ /* 0x000fe20000010000 */
[----:B--2---:R-:W-:Y:S02]  /*7c00*/  ISETP.GE.AND P4, PT, R210, c[0x0][0x220], PT ;  /* 0x00008800d2007a0c */ /* 0x004fe40003f86270 */
[----:B---3--:R-:W-:Y:S01]  /*7c10*/  ISETP.GE.AND P3, PT, R223, c[0x0][0x220], PT ;  /* 0x00008800df007a0c */ /* 0x008fe20003f66270 */
[----:B------:R-:W-:Y:S01]  /*7c20*/  IMAD.U32 R223, RZ, RZ, UR23 ;  /* 0x00000017ffdf7e24 */ /* 0x000fe2000f8e00ff */
[----:B----4-:R-:W-:-:S03]  /*7c30*/  ISETP.GE.AND P2, PT, R222, c[0x0][0x220], PT ;  /* 0x00008800de007a0c */ /* 0x010fc60003f46270 */
[----:B------:R-:W-:-:S06]  /*7c40*/  IMAD.WIDE.U32 R4, R223, UR6, R220 ;  /* 0x00000006df047c25 */ /* 0x000fcc000f8e00dc */
[----:B------:R-:W-:Y:S01]  /*7c50*/  @P4 STS [R218+0x9000], RZ ;  /* 0x009000ffda004388 */ /* 0x000fe20000000800 */
[----:B------:R-:W-:-:S03]  /*7c60*/  @!P4 LEA R14, P6, R4, c[0x0][0x170], 0x1 ;  /* 0x00005c00040eca11 */ /* 0x000fc600078c08ff */
[----:B------:R-:W-:Y:S01]  /*7c70*/  @P4 STS [R218+0x9004], RZ ;  /* 0x009004ffda004388 */ /* 0x000fe20000000800 */
[----:B------:R-:W-:Y:S02]  /*7c80*/  IADD3 R3, R5, UR7, RZ ;  /* 0x0000000705037c10 */ /* 0x000fe4000fffe0ff */
[C---:B------:R-:W-:Y:S01]  /*7c90*/  @!P3 LEA R12, P1, R4.reuse, c[0x0][0x170], 0x1 ;  /* 0x00005c00040cba11 */ /* 0x040fe200078208ff */
[----:B------:R-:W-:Y:S01]  /*7ca0*/  @P4 STS.64 [R218+0x9008], RZ ;  /* 0x009008ffda004388 */ /* 0x000fe20000000a00 */
[C---:B------:R-:W-:Y:S02]  /*7cb0*/  @!P2 LEA R10, P0, R4.reuse, c[0x0][0x170], 0x1 ;  /* 0x00005c00040aaa11 */ /* 0x040fe400078008ff */
[C---:B------:R-:W-:Y:S02]  /*7cc0*/  IADD3 R0, P5, R4.reuse, UR25, RZ ;  /* 0x0000001904007c10 */ /* 0x040fe4000ffbe0ff */
[C-C-:B------:R-:W-:Y:S02]  /*7cd0*/  @!P4 LEA.HI.X R15, R4.reuse, c[0x0][0x174], R3.reuse, 0x1, P6 ;  /* 0x00005d00040fca11 */ /* 0x140fe400030f0c03 */
        /* <DEDUP_REMOVED lines=9> */
[C---:B------:R-:W-:Y:S02]  /*7d70*/  @!P3 LEA R6, P5, R0.reuse, c[0x0][0x170], 0x1 ;  /* 0x00005c000006ba11 */ /* 0x040fe400078a08ff */
[C---:B------:R-:W-:Y:S01]  /*7d80*/  @!P2 LEA R4, P1, R0.reuse, c[0x0][0x170], 0x1 ;  /* 0x00005c000004aa11 */ /* 0x040fe200078208ff */
[----:B------:R-:W-:Y:S01]  /*7d90*/  @!PT LDS RZ, [RZ] ;  /* 0x00000000fffff984 */ /* 0x000fe20000000800 */
[----:B------:R-:W-:Y:S01]  /*7da0*/  @!PT LDS RZ, [RZ] ;  /* 0x00000000fffff984 */ /* 0x000fe20000000800 */
[----:B------:R-:W-:Y:S01]  /*7db0*/  @!PT LDS RZ, [RZ] ;  /* 0x00000000fffff984 */ /* 0x000fe20000000800 */
[----:B------:R1:W-:Y:S01]  /*7dc0*/  @!P3 LDGSTS.E.BYPASS.LTC128B.128 [R218+0xa000], [R12.64+0x40] ;  /* 0x0a0000400cdabfae */ /* 0x0003e2000b901d5e */
[----:B------:R-:W-:-:S02]  /*7dd0*/  @!P4 LEA.HI.X R9, R0, c[0x0][0x174], R3, 0x1, P0 ;  /* 0x00005d000009ca11 */ /* 0x000fc400000f0c03 */
        /* <DEDUP_REMOVED lines=23> */
[----:B------:R-:W-:Y:S04]  /*7f50*/  LDSM.16.M88.4 R16, [R213+0x6400] ;  /* 0x00640000d510783b */ /* 0x000fe80000000200 */
[----:B--2---:R-:W2:Y:S04]  /*7f60*/  LDSM.16.M88.4 R8, [R216+0x1000] ;  /* 0x00100000d808783b */ /* 0x004ea80000000200 */
[----:B------:R-:W4:Y:S04]  /*7f70*/  LDSM.16.M88.4 R24, [R213+0x6800] ;  /* 0x00680000d518783b */ /* 0x000f280000000200 */
[----:B------:R-:W4:Y:S04]  /*7f80*/  LDSM.16.M88.4 R28, [R213+0x6c00] ;  /* 0x006c0000d51c783b */ /* 0x000f280000000200 */
[----:B------:R-:W-:Y:S04]  /*7f90*/  LDSM.16.M88.4 R32, [R215+0x6c00] ;  /* 0x006c0000d720783b */ /* 0x000fe80000000200 */
[----:B---3--:R-:W-:Y:S04]  /*7fa0*/  LDSM.16.M88.4 R4, [R217+0x1000] ;  /* 0x00100000d904783b */ /* 0x008fe80000000200 */
[----:B------:R-:W3:Y:S04]  /*7fb0*/  LDSM.16.M88.4 R48, [R215+0x6000] ;  /* 0x00600000d730783b */ /* 0x000ee80000000200 */
[----:B------:R-:W3:Y:S04]  /*7fc0*/  LDSM.16.M88.4 R44, [R215+0x6400] ;  /* 0x00640000d72c783b */ /* 0x000ee80000000200 */
[----:B-1----:R-:W1:Y:S04]  /*7fd0*/  LDSM.16.M88.4 R12, [R216] ;  /* 0x00000000d80c783b */ /* 0x002e680000000200 */
[----:B------:R-:W-:Y:S04]  /*7fe0*/  LDSM.16.M88.4 R40, [R215+0x6800] ;  /* 0x00680000d728783b */ /* 0x000fe80000000200 */
[----:B------:R-:W0:Y:S01]  /*7ff0*/  LDGDEPBAR ;  /* 0x00000000000079af */ /* 0x000e220000000000 */
[C---:B--2---:R-:W-:Y:S08]  /*8000*/  HMMA.16816.F32 R180, R8.reuse, R20, RZ ;  /* 0x0000001408b4723c */ /* 0x044ff000000018ff */
[C---:B------:R-:W-:Y:S08]  /*8010*/  HMMA.16816.F32 R172, R8.reuse, R16, RZ ;  /* 0x0000001008ac723c */ /* 0x040ff000000018ff */
[C---:B----4-:R-:W-:Y:S08]  /*8020*/  HMMA.16816.F32 R60, R8.reuse, R24, RZ ;  /* 0x00000018083c723c */ /* 0x050ff000000018ff */
[C---:B------:R-:W-:Y:S08]  /*8030*/  HMMA.16816.F32 R52, R8.reuse, R28, RZ ;  /* 0x0000001c0834723c */ /* 0x040ff000000018ff */
[C---:B------:R-:W-:Y:S08]  /*8040*/  HMMA.16816.F32 R176, R8.reuse, R22, RZ ;  /* 0x0000001608b0723c */ /* 0x040ff000000018ff */
[C---:B------:R-:W-:Y:S08]  /*8050*/  HMMA.16816.F32 R64, R8.reuse, R18, RZ ;  /* 0x000000120840723c */ /* 0x040ff000000018ff */
[C---:B------:R-:W-:Y:S08]  /*8060*/  HMMA.16816.F32 R56, R8.reuse, R26, RZ ;  /* 0x0000001a0838723c */ /* 0x040ff000000018ff */
[----:B------:R-:W-:Y:S08]  /*8070*/  HMMA.16816.F32 R8, R8, R30, RZ ;  /* 0x0000001e0808723c */ /* 0x000ff000000018ff */
[C---:B---3--:R-:W-:Y:S08]  /*8080*/  HMMA.16816.F32 R184, R4.reuse, R50, R176 ;  /* 0x0000003204b8723c */ /* 0x048ff000000018b0 */
[C---:B------:R-:W-:Y:S08]  /*8090*/  HMMA.16816.F32 R236, R4.reuse, R46, R64 ;  /* 0x0000002e04ec723c */ /* 0x040ff00000001840 */
[----:B------:R-:W-:Y:S01]  /*80a0*/  HMMA.16816.F32 R220, R4, R34, R8 ;  /* 0x0000002204dc723c */ /* 0x000fe20000001808 */
[----:B------:R-:W2:Y:S07]  /*80b0*/  LDSM.16.M88.4 R8, [R217] ;  /* 0x00000000d908783b */ /* 0x000eae0000000200 */
[----:B-1----:R-:W-:Y:S01]  /*80c0*/  HMMA.16816.F32 R64, R12, R24, RZ ;  /* 0x000000180c40723c */ /* 0x002fe200000018ff */
[----:B------:R-:W-:-:S02]  /*80d0*/  IMAD.MOV.U32 R133, RZ, RZ, R184 ;  /* 0x000000ffff857224 */ /* 0x000fc400078e00b8 */
[----:B------:R-:W-:Y:S02]  /*80e0*/  IMAD.MOV.U32 R132, RZ, RZ, R185 ;  /* 0x000000ffff847224 */ /* 0x000fe400078e00b9 */
[----:B------:R-:W-:Y:S02]  /*80f0*/  IMAD.MOV.U32 R3, RZ, RZ, R186 ;  /* 0x000000ffff037224 */ /* 0x000fe400078e00ba */
[----:B------:R-:W-:Y:S01]  /*8100*/  IMAD.MOV.U32 R0, RZ, RZ, R187 ;  /* 0x000000ffff007224 */ /* 0x000fe200078e00bb */
[----:B------:R-:W-:Y:S08]  /*8110*/  HMMA.16816.F32 R188, R4, R48, R180 ;  /* 0x0000003004bc723c */ /* 0x000ff000000018b4 */
[C---:B------:R-:W-:Y:S08]  /*8120*/  HMMA.16816.F32 R184, R12.reuse, R20, RZ ;  /* 0x000000140cb8723c */ /* 0x040ff000000018ff */
[C---:B------:R-:W-:Y:S08]  /*8130*/  HMMA.16816.F32 R180, R12.reuse, R22, RZ ;  /* 0x000000160cb4723c */ /* 0x040ff000000018ff */
[----:B------:R-:W-:Y:S08]  /*8140*/  HMMA.16816.F32 R20, R12, R28, RZ ;  /* 0x0000001c0c14723c */ /* 0x000ff000000018ff */
[----:B--2---:R-:W-:Y:S08]  /*8150*/  HMMA.16816.F32 R64, R8, R40, R64 ;  /* 0x000000280840723c */ /* 0x004ff00000001840 */
[C---:B------:R-:W-:Y:S08]  /*8160*/  HMMA.16816.F32 R240, R4.reuse, R44, R172 ;  /* 0x0000002c04f0723c */ /* 0x040ff000000018ac */
[C---:B------:R-:W-:Y:S08]  /*8170*/  HMMA.16816.F32 R232, R4.reuse, R40, R60 ;  /* 0x0000002804e8723c */ /* 0x040ff0000000183c */
[----:B------:R-:W-:Y:S01]  /*8180*/  HMMA.16816.F32 R224, R4, R32, R52 ;  /* 0x0000002004e0723c */ /* 0x000fe20000001834 */
[----:B------:R-:W-:Y:S01]  /*8190*/  LDSM.16.M88.4 R52, [R213+0x7800] ;  /* 0x00780000d534783b */ /* 0x000fe20000000200 */
[----:B------:R-:W-:-:S02]  /*81a0*/  IMAD.MOV.U32 R41, RZ, RZ, R64 ;  /* 0x000000ffff297224 */ /* 0x000fc400078e0040 */
[----:B------:R-:W-:-:S04]  /*81b0*/  IMAD.MOV.U32 R40, RZ, RZ, R65 ;  /* 0x000000ffff287224 */ /* 0x000fc800078e0041 */
[----:B------:R-:W-:Y:S01]  /*81c0*/  HMMA.16816.F32 R228, R4, R42, R56 ;  /* 0x0000002a04e4723c */ /* 0x000fe20000001838 */
[----:B------:R-:W-:Y:S04]  /*81d0*/  LDSM.16.M88.4 R4, [R216+0x3000] ;  /* 0x00300000d804783b */ /* 0x000fe80000000200 */
[----:B------:R-:W-:Y:S03]  /*81e0*/  LDSM.16.M88.4 R56, [R213+0x7400] ;  /* 0x00740000d538783b */ /* 0x000fe60000000200 */
[C---:B------:R-:W-:Y:S08]  /*81f0*/  HMMA.16816.F32 R176, R12.reuse, R16, RZ ;  /* 0x000000100cb0723c */ /* 0x040ff000000018ff */
[C---:B------:R-:W-:Y:S01]  /*8200*/  HMMA.16816.F32 R172, R12.reuse, R18, RZ ;  /* 0x000000120cac723c */ /* 0x040fe200000018ff */
[----:B------:R-:W1:Y:S07]  /*8210*/  LDSM.16.M88.4 R16, [R213+0x7000] ;  /* 0x00700000d510783b */ /* 0x000e6e0000000200 */
[----:B------:R-:W-:Y:S01]  /*8220*/  HMMA.16816.F32 R60, R12, R26, RZ ;  /* 0x0000001a0c3c723c */ /* 0x000fe200000018ff */
[----:B------:R-:W2:Y:S07]  /*8230*/  LDSM.16.M88.4 R24, [R213+0x7c00] ;  /* 0x007c0000d518783b */ /* 0x000eae0000000200 */
[----:B------:R-:W-:Y:S07]  /*8240*/  HMMA.16816.F32 R208, R8, R48, R184 ;  /* 0x0000003008d0723c */ /* 0x000fee00000018b8 */
[----:B------:R-:W-:Y:S01]  /*8250*/  IMAD.MOV.U32 R186, RZ, RZ, R3 ;  /* 0x000000ffffba7224 */ /* 0x000fe200078e0003 */
[----:B------:R-:W-:Y:S01]  /*8260*/  HMMA.16816.F32 R28, R12, R30, RZ ;  /* 0x0000001e0c1c723c */ /* 0x000fe200000018ff */
[----:B------:R-:W-:Y:S01]  /*8270*/  IMAD.MOV.U32 R187, RZ, RZ, R0 ;  /* 0x000000ffffbb7224 */ /* 0x000fe200078e0000 */
[----:B------:R-:W3:Y:S01]  /*8280*/  LDSM.16.M88.4 R12, [R216+0x2000] ;  /* 0x00200000d80c783b */ /* 0x000ee20000000200 */
[----:B------:R-:W-:-:S02]  /*8290*/  IMAD.MOV.U32 R3, RZ, RZ, R66 ;  /* 0x000000ffff037224 */ /* 0x000fc400078e0042 */
[----:B------:R-:W-:Y:S02]  /*82a0*/  IMAD.MOV.U32 R0, RZ, RZ, R67 ;  /* 0x000000ffff007224 */ /* 0x000fe400078e0043 */
[----:B------:R-:W-:Y:S01]  /*82b0*/  IMAD.MOV.U32 R184, RZ, RZ, R133 ;  /* 0x000000ffffb87224 */ /* 0x000fe200078e0085 */
[----:B------:R-:W-:Y:S01]  /*82c0*/  HMMA.16816.F32 R64, R8, R32, R20 ;  /* 0x000000200840723c */ /* 0x000fe20000001814 */
[----:B------:R-:W-:-:S07]  /*82d0*/  IMAD.MOV.U32 R185, RZ, RZ, R132 ;  /* 0x000000ffffb97224 */ /* 0x000fce00078e0084 */
[C---:B------:R-:W-:Y:S01]  /*82e0*/  HMMA.16816.F32 R196, R8.reuse, R50, R180 ;  /* 0x0000003208c4723c */ /* 0x040fe200000018b4 */
[----:B------:R-:W-:Y:S07]  /*82f0*/  LDSM.16.M88.4 R48, [R215+0x7c00] ;  /* 0x007c0000d730783b */ /* 0x000fee0000000200 */
[C---:B------:R-:W-:Y:S08]  /*8300*/  HMMA.16816.F32 R248, R8.reuse, R44, R176 ;  /* 0x0000002c08f8723c */ /* 0x040ff000000018b0 */
[----:B------:R-:W-:Y:S01]  /*8310*/  IMAD.MOV.U32 R23, RZ, RZ, R64 ;  /* 0x000000ffff177224 */ /* 0x000fe200078e0040 */
[----:B------:R-:W-:Y:S01]  /*8320*/  HMMA.16816.F32 R204, R8, R46, R172 ;  /* 0x0000002e08cc723c */ /* 0x000fe200000018ac */
[----:B------:R-:W-:Y:S01]  /*8330*/  IMAD.MOV.U32 R22, RZ, RZ, R65 ;  /* 0x000000ffff167224 */ /* 0x000fe200078e0041 */
[----:B------:R-:W-:Y:S01]  /*8340*/  LDSM.16.M88.4 R44, [R215+0x7800] ;  /* 0x00780000d72c783b */ /* 0x000fe20000000200 */
[----:B------:R-:W-:-:S02]  /*8350*/  IMAD.MOV.U32 R21, RZ, RZ, R66 ;  /* 0x000000ffff157224 */ /* 0x000fc400078e0042 */
[----:B------:R-:W-:-:S03]  /*8360*/  IMAD.MOV.U32 R20, RZ, RZ, R67 ;  /* 0x000000ffff147224 */ /* 0x000fc600078e0043 */
[C---:B------:R-:W-:Y:S08]  /*8370*/  HMMA.16816.F32 R200, R8.reuse, R42, R60 ;  /* 0x0000002a08c8723c */ /* 0x040ff0000000183c */
[----:B------:R-:W-:Y:S01]  /*8380*/  HMMA.16816.F32 R192, R8, R34, R28 ;  /* 0x0000002208c0723c */ /* 0x000fe2000000181c */
[----:B------:R-:W-:Y:S07]  /*8390*/  LDSM.16.M88.4 R8, [R215+0x7000] ;  /* 0x00700000d708783b */ /* 0x000fee0000000200 */
[C---:B-1----:R-:W-:Y:S08]  /*83a0*/  HMMA.16816.F32 R188, R4.reuse, R16, R188 ;  /* 0x0000001004bc723c */ /* 0x042ff000000018bc */
[C---:B------:R-:W-:Y:S07]  /*83b0*/  HMMA.16816.F32 R180, R4.reuse, R56, R240 ;  /* 0x0000003804b4723c */ /* 0x040fee00000018f0 */
[----:B------:R-:W-:Y:S01]  /*83c0*/  IMAD.MOV.U32 R240, RZ, RZ, R23 ;  /* 0x000000fffff07224 */ /* 0x000fe200078e0017 */
[----:B------:R-:W-:Y:S01]  /*83d0*/  HMMA.16816.F32 R172, R4, R52, R232 ;  /* 0x0000003404ac723c */ /* 0x000fe200000018e8 */
[----:B------:R-:W-:-:S02]  /*83e0*/  IMAD.MOV.U32 R241, RZ, RZ, R22 ;  /* 0x000000fffff17224 */ /* 0x000fc400078e0016 */
[----:B------:R-:W-:Y:S02]  /*83f0*/  IMAD.MOV.U32 R242, RZ, RZ, R21 ;  /* 0x000000fffff27224 */ /* 0x000fe400078e0015 */
[----:B------:R-:W-:Y:S02]  /*8400*/  IMAD.MOV.U32 R243, RZ, RZ, R20 ;  /* 0x000000fffff37224 */ /* 0x000fe400078e0014 */
[----:B------:R-:W-:Y:S01]  /*8410*/  IMAD.MOV.U32 R232, RZ, RZ, R41 ;  /* 0x000000ffffe87224 */ /* 0x000fe200078e0029 */
[C---:B--2---:R-:W-:Y:S01]  /*8420*/  HMMA.16816.F32 R60, R4.reuse, R24, R224 ;  /* 0x00000018043c723c */ /* 0x044fe200000018e0 */
[----:B------:R-:W-:Y:S01]  /*8430*/  IMAD.MOV.U32 R233, RZ, RZ, R40 ;  /* 0x000000ffffe97224 */ /* 0x000fe200078e0028 */
[----:B------:R-:W-:Y:S01]  /*8440*/  LDSM.16.M88.4 R20, [R217+0x2000] ;  /* 0x00200000d914783b */ /* 0x000fe20000000200 */
[----:B------:R-:W-:Y:S02]  /*8450*/  IMAD.MOV.U32 R234, RZ, RZ, R3 ;  /* 0x000000ffffea7224 */ /* 0x000fe400078e0003 */
[----:B------:R-:W-:Y:S01]  /*8460*/  IMAD.MOV.U32 R235, RZ, RZ, R0 ;  /* 0x000000ffffeb7224 */ /* 0x000fe200078e0000 */
[----:B------:R-:W-:Y:S01]  /*8470*/  LDSM.16.M88.4 R40, [R215+0x7400] ;  /* 0x00740000d728783b */ /* 0x000fe20000000200 */
[----:B------:R-:W-:Y:S01]  /*8480*/  IMAD.U32 R0, RZ, RZ, UR34 ;  /* 0x00000022ff007e24 */ /* 0x000fe2000f8e00ff */
[----:B------:R-:W-:Y:S03]  /*8490*/  HMMA.16816.F32 R184, R4, R18, R184 ;  /* 0x0000001204b8723c */ /* 0x000fe600000018b8 */
[----:B------:R-:W-:-:S05]  /*84a0*/  IMAD R0, R0, 0x40, R247 ;  /* 0x0000004000007824 */ /* 0x000fca00078e02f7 */
[----:B------:R-:W-:Y:S01]  /*84b0*/  HMMA.16816.F32 R176, R4, R58, R236 ;  /* 0x0000003a04b0723c */ /* 0x000fe200000018ec */
[----:B------:R-:W-:-:S04]  /*84c0*/  IADD3 R3, R0, 0x1, RZ ;  /* 0x0000000100037810 */ /* 0x000fc80007ffe0ff */
[C---:B-----5:R-:W-:Y:S02]  /*84d0*/  ISETP.GE.AND P0, PT, R3.reuse, R37, PT ;  /* 0x000000250300720c */ /* 0x060fe40003f06270 */
[C---:B------:R-:W-:Y:S01]  /*84e0*/  ISETP.GE.AND P6, PT, R3.reuse, R36, PT ;  /* 0x000000240300720c */ /* 0x040fe20003fc6270 */
[----:B------:R-:W-:Y:S01]  /*84f0*/  HMMA.16816.F32 R64, R4, R54, R228 ;  /* 0x000000360440723c */ /* 0x000fe200000018e4 */
[C---:B------:R-:W-:Y:S02]  /*8500*/  ISETP.GE.AND P5, PT, R3.reuse, R39, PT ;  /* 0x000000270300720c */ /* 0x040fe40003fa6270 */
[----:B------:R-:W-:-:S05]  /*8510*/  ISETP.GE.AND P1, PT, R3, R38, PT ;  /* 0x000000260300720c */ /* 0x000fca0003f26270 */
[----:B------:R-:W-:Y:S01]  /*8520*/  HMMA.16816.F32 R32, R4, R26, R220 ;  /* 0x0000001a0420723c */ /* 0x000fe200000018dc */
[----:B------:R-:W1:Y:S07]  /*8530*/  LDSM.16.M88.4 R4, [R217+0x3000] ;  /* 0x00300000d904783b */ /* 0x000e6e0000000200 */
[C---:B---3--:R-:W-:Y:S08]  /*8540*/  HMMA.16816.F32 R28, R12.reuse, R16, R208 ;  /* 0x000000100c1c723c */ /* 0x048ff000000018d0 */
[C---:B------:R-:W-:Y:S08]  /*8550*/  HMMA.16816.F32 R16, R12.reuse, R18, R196 ;  /* 0x000000120c10723c */ /* 0x040ff000000018c4 */
        /* <DEDUP_REMOVED lines=16> */
[----:B------:R-:W-:Y:S04]  /*8660*/  LDSM.16.M88.4 R4, [R216+0x5000] ;  /* 0x00500000d804783b */ /* 0x000fe80000000200 */
[----:B------:R-:W-:Y:S03]  /*8670*/  LDSM.16.M88.4 R32, [R213+0x8800] ;  /* 0x00880000d520783b */ /* 0x000fe60000000200 */
[C---:B------:R-:W-:Y:S01]  /*8680*/  HMMA.16816.F32 R56, R20.reuse, R8, R28 ;  /* 0x000000081438723c */ /* 0x040fe2000000181c */
[----:B------:R-:W1:Y:S07]  /*8690*/  LDSM.16.M88.4 R28, [R213+0x8000] ;  /* 0x00800000d51c783b */ /* 0x000e6e0000000200 */
[C---:B------:R-:W-:Y:S01]  /*86a0*/  HMMA.16816.F32 R60, R20.reuse, R10, R16 ;  /* 0x0000000a143c723c */ /* 0x040fe20000001810 */
[----:B------:R-:W2:Y:S04]  /*86b0*/  LDSM.16.M88.4 R16, [R216+0x4000] ;  /* 0x00400000d810783b */ /* 0x000ea80000000200 */
[----:B------:R-:W-:Y:S03]  /*86c0*/  LDSM.16.M88.4 R8, [R217+0x5000] ;  /* 0x00500000d908783b */ /* 0x000fe60000000200 */
[C---:B------:R-:W-:Y:S08]  /*86d0*/  HMMA.16816.F32 R176, R20.reuse, R42, R204 ;  /* 0x0000002a14b0723c */ /* 0x040ff000000018cc */
[C---:B------:R-:W-:Y:S01]  /*86e0*/  HMMA.16816.F32 R172, R20.reuse, R40, R196 ;  /* 0x0000002814ac723c */ /* 0x040fe200000018c4 */
[----:B------:R-:W3:Y:S07]  /*86f0*/  LDSM.16.M88.4 R40, [R215+0x8000] ;  /* 0x00800000d728783b */ /* 0x000eee0000000200 */
[C---:B------:R-:W-:Y:S01]  /*8700*/  HMMA.16816.F32 R204, R20.reuse, R50, R12 ;  /* 0x0000003214cc723c */ /* 0x040fe2000000180c */
[----:B------:R-:W4:Y:S07]  /*8710*/  LDSM.16.M88.4 R12, [R217+0x4000] ;  /* 0x00400000d90c783b */ /* 0x000f2e0000000200 */
[C---:B------:R-:W-:Y:S08]  /*8720*/  HMMA.16816.F32 R64, R20.reuse, R44, R228 ;  /* 0x0000002c1440723c */ /* 0x040ff000000018e4 */
[C---:B------:R-:W-:Y:S08]  /*8730*/  HMMA.16816.F32 R180, R20.reuse, R46, R220 ;  /* 0x0000002e14b4723c */ /* 0x040ff000000018dc */
[----:B------:R-:W-:Y:S01]  /*8740*/  HMMA.16816.F32 R224, R20, R48, R224 ;  /* 0x0000003014e0723c */ /* 0x000fe200000018e0 */
[----:B------:R-:W3:Y:S07]  /*8750*/  LDSM.16.M88.4 R20, [R215+0x8400] ;  /* 0x00840000d714783b */ /* 0x000eee0000000200 */
[-C--:B-1----:R-:W-:Y:S08]  /*8760*/  HMMA.16816.F32 R48, R4, R28.reuse, R188 ;  /* 0x0000001c0430723c */ /* 0x082ff000000018bc */
[----:B--2---:R-:W-:Y:S08]  /*8770*/  HMMA.16816.F32 R44, R16, R28, R56 ;  /* 0x0000001c102c723c */ /* 0x004ff00000001838 */
[-C--:B------:R-:W-:Y:S08]  /*8780*/  HMMA.16816.F32 R56, R4, R30.reuse, R240 ;  /* 0x0000001e0438723c */ /* 0x080ff000000018f0 */
[----:B------:R-:W-:Y:S08]  /*8790*/  HMMA.16816.F32 R28, R16, R30, R60 ;  /* 0x0000001e101c723c */ /* 0x000ff0000000183c */
[----:B------:R-:W-:Y:S08]  /*87a0*/  HMMA.16816.F32 R220, R4, R54, R184 ;  /* 0x0000003604dc723c */ /* 0x000ff000000018b8 */
[----:B------:R-:W-:Y:S08]  /*87b0*/  HMMA.16816.F32 R60, R16, R24, R172 ;  /* 0x00000018103c723c */ /* 0x000ff000000018ac */
[-C--:B---3--:R-:W-:Y:S08]  /*87c0*/  HMMA.16816.F32 R184, R8, R40.reuse, R48 ;  /* 0x0000002808b8723c */ /* 0x088ff00000001830 */
[----:B----4-:R-:W-:Y:S08]  /*87d0*/  HMMA.16816.F32 R172, R12, R40, R44 ;  /* 0x000000280cac723c */ /* 0x010ff0000000182c */
[C---:B------:R-:W-:Y:S08]  /*87e0*/  HMMA.16816.F32 R188, R4.reuse, R24, R236 ;  /* 0x0000001804bc723c */ /* 0x040ff000000018ec */
[C---:B------:R-:W-:Y:S08]  /*87f0*/  HMMA.16816.F32 R196, R4.reuse, R26, R232 ;  /* 0x0000001a04c4723c */ /* 0x040ff000000018e8 */
[C---:B------:R-:W-:Y:S08]  /*8800*/  HMMA.16816.F32 R208, R4.reuse, R32, R208 ;  /* 0x0000002004d0723c */ /* 0x040ff000000018d0 */
[C---:B------:R-:W-:Y:S08]  /*8810*/  HMMA.16816.F32 R200, R4.reuse, R34, R200 ;  /* 0x0000002204c8723c */ /* 0x040ff000000018c8 */
[----:B------:R-:W-:Y:S01]  /*8820*/  HMMA.16816.F32 R192, R4, R52, R192 ;  /* 0x0000003404c0723c */ /* 0x000fe200000018c0 */
[----:B------:R-:W1:Y:S06]  /*8830*/  I2F R5, R3 ;  /* 0x0000000300057306 */ /* 0x000e6c0000201400 */
[C---:B------:R-:W-:Y:S01]  /*8840*/  IADD3 R4, R0.reuse, 0x8, RZ ;  /* 0x0000000800047810 */ /* 0x040fe20007ffe0ff */
[-C--:B------:R-:W-:Y:S03]  /*8850*/  HMMA.16816.F32 R28, R12, R42.reuse, R28 ;  /* 0x0000002a0c1c723c */ /* 0x080fe6000000181c */
[----:B------:R-:W2:Y:S05]  /*8860*/  I2F R6, R4 ;  /* 0x0000000400067306 */ /* 0x000eaa0000201400 */
[----:B------:R-:W-:Y:S01]  /*8870*/  HMMA.16816.F32 R40, R8, R42, R56 ;  /* 0x0000002a0828723c */ /* 0x000fe20000001838 */
[C---:B-1----:R-:W-:Y:S01]  /*8880*/  FFMA.FTZ R7, R5.reuse, UR4, R185 ;  /* 0x0000000405077c23 */ /* 0x042fe200080100b9 */
[----:B------:R-:W-:Y:S01]  /*8890*/  IADD3 R3, R0, 0x9, RZ ;  /* 0x0000000900037810 */ /* 0x000fe20007ffe0ff */
[----:B------:R-:W-:-:S02]  /*88a0*/  FFMA.FTZ R25, R5, UR4, R173 ;  /* 0x0000000405197c23 */ /* 0x000fc400080100ad */
[C---:B------:R-:W-:Y:S02]  /*88b0*/  FFMA.FTZ R24, R5.reuse, UR4, R175 ;  /* 0x0000000405187c23 */ /* 0x040fe400080100af */
[----:B------:R-:W-:Y:S01]  /*88c0*/  FFMA.FTZ R5, R5, UR4, R187 ;  /* 0x0000000405057c23 */ /* 0x000fe200080100bb */
[----:B------:R-:W-:Y:S01]  /*88d0*/  HMMA.16816.F32 R176, R16, R26, R176 ;  /* 0x0000001a10b0723c */ /* 0x000fe200000018b0 */
[----:B------:R-:W-:Y:S02]  /*88e0*/  FSEL R187, R7, -INF , !P5 ;  /* 0xff80000007bb7808 */ /* 0x000fe40006800000 */
[----:B------:R-:W-:Y:S02]  /*88f0*/  FSEL R133, R25, -INF , !P0 ;  /* 0xff80000019857808 */ /* 0x000fe40004000000 */
[----:B------:R-:W-:Y:S02]  /*8900*/  FSEL R219, R5, -INF , !P1 ;  /* 0xff80000005db7808 */ /* 0x000fe40004800000 */
[----:B------:R-:W1:Y:S01]  /*8910*/  I2F R5, R3 ;  /* 0x0000000300057306 */ /* 0x000e620000201400 */
[----:B------:R-:W-:Y:S01]  /*8920*/  HMMA.16816.F32 R60, R12, R20, R60 ;  /* 0x000000140c3c723c */ /* 0x000fe2000000183c */
[----:B------:R-:W-:-:S02]  /*8930*/  FSEL R173, R24, -INF , !P6 ;  /* 0xff80000018ad7808 */ /* 0x000fc40007000000 */
[C---:B------:R-:W-:Y:S01]  /*8940*/  ISETP.GE.AND P0, PT, R4.reuse, R37, PT ;  /* 0x000000250400720c */ /* 0x040fe20003f06270 */
[----:B------:R-:W3:Y:S01]  /*8950*/  LDSM.16.M88.4 R24, [R215+0x8800] ;  /* 0x00880000d718783b */ /* 0x000ee20000000200 */
[C---:B------:R-:W-:Y:S02]  /*8960*/  ISETP.GE.AND P6, PT, R4.reuse, R36, PT ;  /* 0x000000240400720c */ /* 0x040fe40003fc6270 */
[-C--:B------:R-:W-:Y:S01]  /*8970*/  ISETP.GE.AND P5, PT, R4, R39.reuse, PT ;  /* 0x000000270400720c */ /* 0x080fe20003fa6270 */
[----:B------:R-:W-:Y:S01]  /*8980*/  HMMA.16816.F32 R44, R8, R20, R188 ;  /* 0x00000014082c723c */ /* 0x000fe200000018bc */
[----:B--2---:R-:W-:Y:S01]  /*8990*/  FFMA.FTZ R7, R6, UR4, R40 ;  /* 0x0000000406077c23 */ /* 0x004fe20008010028 */
[----:B------:R-:W-:Y:S02]  /*89a0*/  ISETP.GE.AND P1, PT, R4, R38, PT ;  /* 0x000000260400720c */ /* 0x000fe40003f26270 */
[----:B------:R-:W-:Y:S02]  /*89b0*/  IADD3 R4, R0, 0x10, RZ ;  /* 0x0000001000047810 */ /* 0x000fe40007ffe0ff */
[----:B------:R-:W-:Y:S01]  /*89c0*/  FSEL R175, R7, -INF , !P5 ;  /* 0xff80000007af7808 */ /* 0x000fe20006800000 */
[C---:B------:R-:W-:Y:S01]  /*89d0*/  FFMA.FTZ R21, R6.reuse, UR4, R28 ;  /* 0x0000000406157c23 */ /* 0x040fe2000801001c */
[----:B------:R-:W-:Y:S01]  /*89e0*/  ISETP.GE.AND P5, PT, R3, R39, PT ;  /* 0x000000270300720c */ /* 0x000fe20003fa6270 */
[C---:B------:R-:W-:Y:S01]  /*89f0*/  FFMA.FTZ R20, R6.reuse, UR4, R30 ;  /* 0x0000000406147c23 */ /* 0x040fe2000801001e */
[----:B------:R-:W-:Y:S01]  /*8a00*/  HMMA.16816.F32 R64, R16, R32, R64 ;  /* 0x000000201040723c */ /* 0x000fe20000001840 */
[----:B------:R-:W-:Y:S01]  /*8a10*/  FFMA.FTZ R6, R6, UR4, R42 ;  /* 0x0000000406067c23 */ /* 0x000fe2000801002a */
[----:B------:R-:W-:Y:S01]  /*8a20*/  FSEL R57, R21, -INF , !P0 ;  /* 0xff80000015397808 */ /* 0x000fe20004000000 */
[C---:B-1----:R-:W-:Y:S01]  /*8a30*/  FFMA.FTZ R21, R5.reuse, UR4, R29 ;  /* 0x0000000405157c23 */ /* 0x042fe2000801001d */
[----:B------:R-:W-:Y:S01]  /*8a40*/  FSEL R138, R20, -INF , !P6 ;  /* 0xff800000148a7808 */ /* 0x000fe20007000000 */
[C---:B------:R-:W-:Y:S01]  /*8a50*/  FFMA.FTZ R20, R5.reuse, UR4, R31 ;  /* 0x0000000405147c23 */ /* 0x040fe2000801001f */
[----:B------:R-:W-:Y:S01]  /*8a60*/  FSEL R185, R6, -INF , !P1 ;  /* 0xff80000006b97808 */ /* 0x000fe20004800000 */
[C---:B------:R-:W-:Y:S01]  /*8a70*/  FFMA.FTZ R7, R5.reuse, UR4, R41 ;  /* 0x0000000405077c23 */ /* 0x040fe20008010029 */
[----:B------:R-:W1:Y:S01]  /*8a80*/  I2F R6, R4 ;  /* 0x0000000400067306 */ /* 0x000e620000201400 */
[----:B------:R-:W-:Y:S01]  /*8a90*/  FFMA.FTZ R5, R5, UR4, R43 ;  /* 0x0000000405057c23 */ /* 0x000fe2000801002b */
[C---:B------:R-:W-:Y:S01]  /*8aa0*/  ISETP.GE.AND P0, PT, R3.reuse, R37, PT ;  /* 0x000000250300720c */ /* 0x040fe20003f06270 */
[----:B------:R-:W-:Y:S01]  /*8ab0*/  HMMA.16816.F32 R28, R12, R22, R176 ;  /* 0x000000160c1c723c */ /* 0x000fe200000018b0 */
[----:B------:R-:W-:-:S02]  /*8ac0*/  ISETP.GE.AND P6, PT, R3, R36, PT ;  /* 0x000000240300720c */ /* 0x000fc40003fc6270 */
[----:B------:R-:W-:Y:S02]  /*8ad0*/  ISETP.GE.AND P1, PT, R3, R38, PT ;  /* 0x000000260300720c */ /* 0x000fe40003f26270 */
[----:B------:R-:W-:Y:S02]  /*8ae0*/  IADD3 R3, R0, 0x11, RZ ;  /* 0x0000001100037810 */ /* 0x000fe40007ffe0ff */
[----:B------:R-:W-:Y:S01]  /*8af0*/  FSEL R139, R5, -INF , !P1 ;  /* 0xff800000058b7808 */ /* 0x000fe20004800000 */
[----:B------:R-:W-:Y:S01]  /*8b00*/  HMMA.16816.F32 R180, R16, R34, R180 ;  /* 0x0000002210b4723c */ /* 0x000fe200000018b4 */
[----:B------:R-:W-:Y:S01]  /*8b10*/  FSEL R137, R7, -INF , !P5 ;  /* 0xff80000007897808 */ /* 0x000fe20006800000 */
[----:B------:R-:W2:Y:S01]  /*8b20*/  I2F R5, R3 ;  /* 0x0000000300057306 */ /* 0x000ea20000201400 */
[----:B------:R-:W-:Y:S02]  /*8b30*/  FSEL R56, R21, -INF , !P0 ;  /* 0xff80000015387808 */ /* 0x000fe40004000000 */
[----:B------:R-:W-:Y:S01]  /*8b40*/  FSEL R132, R20, -INF , !P6 ;  /* 0xff80000014847808 */ /* 0x000fe20007000000 */
[----:B-1----:R-:W-:Y:S01]  /*8b50*/  FFMA.FTZ R7, R6, UR4, R44 ;  /* 0x0000000406077c23 */ /* 0x002fe2000801002c */
[C---:B------:R-:W-:Y:S01]  /*8b60*/  ISETP.GE.AND P0, PT, R4.reuse, R37, PT ;  /* 0x000000250400720c */ /* 0x040fe20003f06270 */
[----:B------:R-:W-:Y:S01]  /*8b70*/  HMMA.16816.F32 R32, R8, R22, R196 ;  /* 0x000000160820723c */ /* 0x000fe200000018c4 */
[----:B------:R-:W-:Y:S01]  /*8b80*/  ISETP.GE.AND P6, PT, R4, R36, PT ;  /* 0x000000240400720c */ /* 0x000fe20003fc6270 */
[----:B------:R-:W-:Y:S01]  /*8b90*/  FFMA.FTZ R21, R6, UR4, R60 ;  /* 0x0000000406157c23 */ /* 0x000fe2000801003c */
[----:B------:R-:W-:Y:S01]  /*8ba0*/  ISETP.GE.AND P5, PT, R4, R39, PT ;  /* 0x000000270400720c */ /* 0x000fe20003fa6270 */
[----:B------:R-:W-:Y:S01]  /*8bb0*/  FFMA.FTZ R20, R6, UR4, R62 ;  /* 0x0000000406147c23 */ /* 0x000fe2000801003e */
[----:B------:R-:W-:Y:S01]  /*8bc0*/  ISETP.GE.AND P1, PT, R4, R38, PT ;  /* 0x000000260400720c */ /* 0x000fe20003f26270 */
[----:B------:R-:W-:Y:S01]  /*8bd0*/  FFMA.FTZ R6, R6, UR4, R46 ;  /* 0x0000000406067c23 */ /* 0x000fe2000801002e */
[----:B------:R-:W-:Y:S01]  /*8be0*/  IADD3 R4, R0, 0x18, RZ ;  /* 0x0000001800047810 */ /* 0x000fe20007ffe0ff */
[----:B------:R-:W-:Y:S01]  /*8bf0*/  HMMA.16816.F32 R48, R16, R52, R224 ;  /* 0x000000341030723c */ /* 0x000fe200000018e0 */
[----:B------:R-:W-:-:S02]  /*8c00*/  FSEL R197, R7, -INF , !P5 ;  /* 0xff80000007c57808 */ /* 0x000fc40006800000 */
[----:B------:R-:W1:Y:S01]  /*8c10*/  I2F R7, R4 ;  /* 0x0000000400077306 */ /* 0x000e620000201400 */
[----:B------:R-:W-:Y:S01]  /*8c20*/  FSEL R198, R6, -INF , !P1 ;  /* 0xff80000006c67808 */ /* 0x000fe20004800000 */
[----:B--2---:R-:W-:Y:S01]  /*8c30*/  FFMA.FTZ R6, R5, UR4, R45 ;  /* 0x0000000405067c23 */ /* 0x004fe2000801002d */
[----:B------:R-:W-:Y:S02]  /*8c40*/  ISETP.GE.AND P5, PT, R3, R39, PT ;  /* 0x000000270300720c */ /* 0x000fe40003fa6270 */
[----:B------:R-:W-:Y:S01]  /*8c50*/  FSEL R225, R21, -INF , !P0 ;  /* 0xff80000015e17808 */ /* 0x000fe20004000000 */
[C---:B------:R-:W-:Y:S01]  /*8c60*/  FFMA.FTZ R21, R5.reuse, UR4, R61 ;  /* 0x0000000405157c23 */ /* 0x040fe2000801003d */
[----:B------:R-:W-:Y:S01]  /*8c70*/  FSEL R227, R20, -INF , !P6 ;  /* 0xff80000014e37808 */ /* 0x000fe20007000000 */
[----:B------:R-:W-:Y:S01]  /*8c80*/  FFMA.FTZ R20, R5, UR4, R63 ;  /* 0x0000000405147c23 */ /* 0x000fe2000801003f */
[----:B------:R-:W-:Y:S01]  /*8c90*/  ISETP.GE.AND P0, PT, R3, R37, PT ;  /* 0x000000250300720c */ /* 0x000fe20003f06270 */
[----:B------:R-:W-:Y:S01]  /*8ca0*/  FFMA.FTZ R5, R5, UR4, R47 ;  /* 0x0000000405057c23 */ /* 0x000fe2000801002f */
[C---:B------:R-:W-:Y:S01]  /*8cb0*/  ISETP.GE.AND P6, PT, R3.reuse, R36, PT ;  /* 0x000000240300720c */ /* 0x040fe20003fc6270 */
[----:B---3--:R-:W-:Y:S01]  /*8cc0*/  HMMA.16816.F32 R44, R12, R24, R64 ;  /* 0x000000180c2c723c */ /* 0x008fe20000001840 */
[----:B------:R-:W-:-:S02]  /*8cd0*/  ISETP.GE.AND P1, PT, R3, R38, PT ;  /* 0x000000260300720c */ /* 0x000fc40003f26270 */
[----:B------:R-:W-:Y:S02]  /*8ce0*/  IADD3 R3, R0, 0x19, RZ ;  /* 0x0000001900037810 */ /* 0x000fe40007ffe0ff */
[----:B------:R-:W-:Y:S02]  /*8cf0*/  FSEL R196, R6, -INF , !P5 ;  /* 0xff80000006c47808 */ /* 0x000fe40006800000 */
[----:B------:R-:W-:Y:S01]  /*8d00*/  FSEL R224, R21, -INF , !P0 ;  /* 0xff80000015e07808 */ /* 0x000fe20004000000 */
[----:B------:R-:W2:Y:S01]  /*8d10*/  I2F R6, R3 ;  /* 0x0000000300067306 */ /* 0x000ea20000201400 */
[----:B------:R-:W-:Y:S01]  /*8d20*/  FSEL R226, R20, -INF , !P6 ;  /* 0xff80000014e27808 */ /* 0x000fe20007000000 */
[----:B------:R-:W-:Y:S01]  /*8d30*/  HMMA.16816.F32 R40, R8, R24, R208 ;  /* 0x000000180828723c */ /* 0x000fe200000018d0 */
[C---:B-1----:R-:W-:Y:S01]  /*8d40*/  FFMA.FTZ R21, R7.reuse, UR4, R28 ;  /* 0x0000000407157c23 */ /* 0x042fe2000801001c */
[C---:B------:R-:W-:Y:S01]  /*8d50*/  ISETP.GE.AND P0, PT, R4.reuse, R37, PT ;  /* 0x000000250400720c */ /* 0x040fe20003f06270 */
[----:B------:R-:W-:Y:S01]  /*8d60*/  FFMA.FTZ R20, R7, UR4, R30 ;  /* 0x0000000407147c23 */ /* 0x000fe2000801001e */
[----:B------:R-:W-:-:S02]  /*8d70*/  ISETP.GE.AND P6, PT, R4, R36, PT ;  /* 0x000000240400720c */ /* 0x000fc40003fc6270 */
[----:B------:R-:W-:Y:S01]  /*8d80*/  FSEL R199, R5, -INF , !P1 ;  /* 0xff80000005c77808 */ /* 0x000fe20004800000 */
[C---:B------:R-:W-:Y:S01]  /*8d90*/  FFMA.FTZ R5, R7.reuse, UR4, R32 ;  /* 0x0000000407057c23 */ /* 0x040fe20008010020 */
[C---:B------:R-:W-:Y:S01]  /*8da0*/  ISETP.GE.AND P5, PT, R4.reuse, R39, PT ;  /* 0x000000270400720c */ /* 0x040fe20003fa6270 */
[----:B------:R-:W-:Y:S01]  /*8db0*/  FFMA.FTZ R7, R7, UR4, R34 ;  /* 0x0000000407077c23 */ /* 0x000fe20008010022 */
[----:B------:R-:W-:Y:S01]  /*8dc0*/  ISETP.GE.AND P1, PT, R4, R38, PT ;  /* 0x000000260400720c */ /* 0x000fe20003f26270 */
[----:B------:R-:W-:Y:S01]  /*8dd0*/  HMMA.16816.F32 R52, R16, R54, R204 ;  /* 0x000000361034723c */ /* 0x000fe200000018cc */
[----:B------:R-:W-:Y:S02]  /*8de0*/  IADD3 R4, R0, 0x20, RZ ;  /* 0x0000002000047810 */ /* 0x000fe40007ffe0ff */
[----:B------:R-:W-:Y:S02]  /*8df0*/  FSEL R208, R21, -INF , !P0 ;  /* 0xff80000015d07808 */ /* 0x000fe40004000000 */
[----:B------:R-:W-:-:S02]  /*8e00*/  FSEL R209, R20, -INF , !P6 ;  /* 0xff80000014d17808 */ /* 0x000fc40007000000 */
[----:B------:R-:W1:Y:S01]  /*8e10*/  LDSM.16.M88.4 R20, [R215+0x8c00] ;  /* 0x008c0000d714783b */ /* 0x000e620000000200 */
[----:B------:R-:W-:Y:S01]  /*8e20*/  FSEL R190, R5, -INF , !P5 ;  /* 0xff80000005be7808 */ /* 0x000fe20006800000 */
[C---:B--2---:R-:W-:Y:S01]  /*8e30*/  FFMA.FTZ R17, R6.reuse, UR4, R29 ;  /* 0x0000000406117c23 */ /* 0x044fe2000801001d */
[----:B------:R-:W2:Y:S01]  /*8e40*/  I2F R5, R4 ;  /* 0x0000000400057306 */ /* 0x000ea20000201400 */
[----:B------:R-:W-:Y:S01]  /*8e50*/  FSEL R191, R7, -INF , !P1 ;  /* 0xff80000007bf7808 */ /* 0x000fe20004800000 */
[C---:B------:R-:W-:Y:S01]  /*8e60*/  FFMA.FTZ R16, R6.reuse, UR4, R31 ;  /* 0x0000000406107c23 */ /* 0x040fe2000801001f */
[C---:B------:R-:W-:Y:S01]  /*8e70*/  ISETP.GE.AND P0, PT, R3.reuse, R37, PT ;  /* 0x000000250300720c */ /* 0x040fe20003f06270 */
[C---:B------:R-:W-:Y:S01]  /*8e80*/  FFMA.FTZ R7, R6.reuse, UR4, R33 ;  /* 0x0000000406077c23 */ /* 0x040fe20008010021 */
[C---:B------:R-:W-:Y:S01]  /*8e90*/  ISETP.GE.AND P6, PT, R3.reuse, R36, PT ;  /* 0x000000240300720c */ /* 0x040fe20003fc6270 */
[----:B------:R-:W-:Y:S01]  /*8ea0*/  FFMA.FTZ R6, R6, UR4, R35 ;  /* 0x0000000406067c23 */ /* 0x000fe20008010023 */
[C---:B------:R-:W-:Y:S01]  /*8eb0*/  ISETP.GE.AND P5, PT, R3.reuse, R39, PT ;  /* 0x000000270300720c */ /* 0x040fe20003fa6270 */
[----:B------:R-:W-:Y:S01]  /*8ec0*/  HMMA.16816.F32 R32, R8, R26, R200 ;  /* 0x0000001a0820723c */ /* 0x000fe200000018c8 */
[----:B------:R-:W-:Y:S01]  /*8ed0*/  ISETP.GE.AND P1, PT, R3, R38, PT ;  /* 0x000000260300720c */ /* 0x000fe20003f26270 */
[----:B------:R-:W-:-:S04]  /*8ee0*/  DEPBAR.LE SB0, 0x0 ;  /* 0x000080000000791a */ /* 0x000fc80000000000 */
[----:B------:R-:W-:Y:S02]  /*8ef0*/  IADD3 R3, R0, 0x21, RZ ;  /* 0x0000002100037810 */ /* 0x000fe40007ffe0ff */
[----:B------:R-:W-:Y:S01]  /*8f00*/  FSEL R189, R6, -INF , !P1 ;  /* 0xff80000006bd7808 */ /* 0x000fe20004800000 */
[----:B------:R-:W-:Y:S01]  /*8f10*/  HMMA.16816.F32 R24, R12, R26, R180 ;  /* 0x0000001a0c18723c */ /* 0x000fe200000018b4 */
[----:B------:R-:W3:Y:S01]  /*8f20*/  I2F R6, R3 ;  /* 0x0000000300067306 */ /* 0x000ee20000201400 */
[----:B------:R-:W-:Y:S01]  /*8f30*/  FSEL R204, R17, -INF , !P0 ;  /* 0xff80000011cc7808 */ /* 0x000fe20004000000 */
[C---:B--2---:R-:W-:Y:S01]  /*8f40*/  FFMA.FTZ R17, R5.reuse, UR4, R44 ;  /* 0x0000000405117c23 */ /* 0x044fe2000801002c */
[----:B------:R-:W-:Y:S01]  /*8f50*/  FSEL R200, R16, -INF , !P6 ;  /* 0xff80000010c87808 */ /* 0x000fe20007000000 */
[----:B------:R-:W-:Y:S01]  /*8f60*/  FFMA.FTZ R16, R5, UR4, R46 ;  /* 0x0000000405107c23 */ /* 0x000fe2000801002e */
[----:B------:R-:W-:Y:S01]  /*8f70*/  FSEL R188, R7, -INF , !P5 ;  /* 0xff80000007bc7808 */ /* 0x000fe20006800000 */
[C---:B------:R-:W-:Y:S01]  /*8f80*/  FFMA.FTZ R7, R5.reuse, UR4, R40 ;  /* 0x0000000405077c23 */ /* 0x040fe20008010028 */
[----:B------:R-:W-:Y:S01]  /*8f90*/  BAR.SYNC.DEFER_BLOCKING 0x0 ;  /* 0x0000000000007b1d */ /* 0x000fe20000010000 */
[----:B------:R-:W-:Y:S01]  /*8fa0*/  FFMA.FTZ R5, R5, UR4, R42 ;  /* 0x0000000405057c23 */ /* 0x000fe2000801002a */
[----:B------:R-:W-:-:S02]  /*8fb0*/  ISETP.GE.AND P0, PT, R4, R37, PT ;  /* 0x000000250400720c */ /* 0x000fc40003f06270 */
[C---:B------:R-:W-:Y:S02]  /*8fc0*/  ISETP.GE.AND P6, PT, R4.reuse, R36, PT ;  /* 0x000000240400720c */ /* 0x040fe40003fc6270 */
[C---:B------:R-:W-:Y:S02]  /*8fd0*/  ISETP.GE.AND P5, PT, R4.reuse, R39, PT ;  /* 0x000000270400720c */ /* 0x040fe40003fa6270 */
[----:B------:R-:W-:Y:S02]  /*8fe0*/  ISETP.GE.AND P1, PT, R4, R38, PT ;  /* 0x000000260400720c */ /* 0x000fe40003f26270 */
[----:B------:R-:W-:Y:S02]  /*8ff0*/  IADD3 R4, R0, 0x28, RZ ;  /* 0x0000002800047810 */ /* 0x000fe40007ffe0ff */
[----:B------:R-:W-:Y:S01]  /*9000*/  FSEL R205, R5, -INF , !P1 ;  /* 0xff80000005cd7808 */ /* 0x000fe20004800000 */
[-C--:B-1----:R-:W-:Y:S01]  /*9010*/  HMMA.16816.F32 R28, R8, R20.reuse, R192 ;  /* 0x00000014081c723c */ /* 0x082fe200000018c0 */
[----:B------:R-:W1:Y:S01]  /*9020*/  I2F R5, R4 ;  /* 0x0000000400057306 */ /* 0x000e620000201400 */
[----:B------:R-:W-:Y:S01]  /*9030*/  FSEL R229, R17, -INF , !P0 ;  /* 0xff80000011e57808 */ /* 0x000fe20004000000 */
[----:B---3--:R-:W-:Y:S01]  /*9040*/  FFMA.FTZ R17, R6, UR4, R45 ;  /* 0x0000000406117c23 */ /* 0x008fe2000801002d */
[----:B------:R-:W-:Y:S01]  /*9050*/  FSEL R231, R16, -INF , !P6 ;  /* 0xff80000010e77808 */ /* 0x000fe20007000000 */
[C---:B------:R-:W-:Y:S01]  /*9060*/  FFMA.FTZ R16, R6.reuse, UR4, R47 ;  /* 0x0000000406107c23 */ /* 0x040fe2000801002f */
[----:B------:R-:W-:Y:S01]  /*9070*/  FSEL R202, R7, -INF , !P5 ;  /* 0xff80000007ca7808 */ /* 0x000fe20006800000 */
[C---:B------:R-:W-:Y:S01]  /*9080*/  FFMA.FTZ R7, R6.reuse, UR4, R41 ;  /* 0x0000000406077c23 */ /* 0x040fe20008010029 */
[C---:B------:R-:W-:Y:S01]  /*9090*/  ISETP.GE.AND P0, PT, R3.reuse, R37, PT ;  /* 0x000000250300720c */ /* 0x040fe20003f06270 */
[----:B------:R-:W-:Y:S01]  /*90a0*/  FFMA.FTZ R6, R6, UR4, R43 ;  /* 0x0000000406067c23 */ /* 0x000fe2000801002b */
[C---:B------:R-:W-:Y:S01]  /*90b0*/  ISETP.GE.AND P6, PT, R3.reuse, R36, PT ;  /* 0x000000240300720c */ /* 0x040fe20003fc6270 */
[----:B------:R-:W-:Y:S01]  /*90c0*/  HMMA.16816.F32 R40, R12, R20, R48 ;  /* 0x000000140c28723c */ /* 0x000fe20000001830 */
[----:B------:R-:W-:-:S02]  /*90d0*/  ISETP.GE.AND P5, PT, R3, R39, PT ;  /* 0x000000270300720c */ /* 0x000fc40003fa6270 */
[----:B------:R-:W-:Y:S02]  /*90e0*/  ISETP.GE.AND P1, PT, R3, R38, PT ;  /* 0x000000260300720c */ /* 0x000fe40003f26270 */
[----:B------:R-:W-:Y:S02]  /*90f0*/  IADD3 R3, R0, 0x29, RZ ;  /* 0x0000002900037810 */ /* 0x000fe40007ffe0ff */
[----:B------:R-:W-:Y:S01]  /*9100*/  FSEL R228, R17, -INF , !P0 ;  /* 0xff80000011e47808 */ /* 0x000fe20004000000 */
[C---:B-1----:R-:W-:Y:S01]  /*9110*/  FFMA.FTZ R17, R5.reuse, UR4, R24 ;  /* 0x0000000405117c23 */ /* 0x042fe20008010018 */
[----:B------:R-:W-:Y:S01]  /*9120*/  FSEL R230, R16, -INF , !P6 ;  /* 0xff80000010e67808 */ /* 0x000fe20007000000 */
[----:B------:R-:W-:Y:S01]  /*9130*/  FFMA.FTZ R16, R5, UR4, R26 ;  /* 0x0000000405107c23 */ /* 0x000fe2000801001a */
[----:B------:R-:W-:Y:S01]  /*9140*/  FSEL R201, R7, -INF , !P5 ;  /* 0xff80000007c97808 */ /* 0x000fe20006800000 */
[C---:B------:R-:W-:Y:S01]  /*9150*/  FFMA.FTZ R7, R5.reuse, UR4, R32 ;  /* 0x0000000405077c23 */ /* 0x040fe20008010020 */
[----:B------:R-:W-:Y:S01]  /*9160*/  FSEL R203, R6, -INF , !P1 ;  /* 0xff80000006cb7808 */ /* 0x000fe20004800000 */
[----:B------:R-:W-:Y:S01]  /*9170*/  FFMA.FTZ R6, R5, UR4, R34 ;  /* 0x0000000405067c23 */ /* 0x000fe20008010022 */
[C---:B------:R-:W-:Y:S01]  /*9180*/  ISETP.GE.AND P0, PT, R4.reuse, R37, PT ;  /* 0x000000250400720c */ /* 0x040fe20003f06270 */
[----:B------:R-:W-:Y:S01]  /*9190*/  HMMA.16816.F32 R12, R12, R22, R52 ;  /* 0x000000160c0c723c */ /* 0x000fe20000001834 */
[----:B------:R-:W-:-:S02]  /*91a0*/  ISETP.GE.AND P6, PT, R4, R36, PT ;  /* 0x000000240400720c */ /* 0x000fc40003fc6270 */
[C---:B------:R-:W-:Y:S02]  /*91b0*/  ISETP.GE.AND P5, PT, R4.reuse, R39, PT ;  /* 0x000000270400720c */ /* 0x040fe40003fa6270 */
[----:B------:R-:W-:Y:S02]  /*91c0*/  ISETP.GE.AND P1, PT, R4, R38, PT ;  /* 0x000000260400720c */ /* 0x000fe40003f26270 */
[----:B------:R-:W1:Y:S01]  /*91d0*/  I2F R4, R3 ;  /* 0x0000000300047306 */ /* 0x000e620000201400 */
[----:B------:R-:W-:Y:S02]  /*91e0*/  IADD3 R5, R0, 0x30, RZ ;  /* 0x0000003000057810 */ /* 0x000fe40007ffe0ff */
[----:B------:R-:W-:Y:S02]  /*91f0*/  FSEL R206, R17, -INF , !P0 ;  /* 0xff80000011ce7808 */ /* 0x000fe40004000000 */
[----:B------:R-:W-:Y:S02]  /*9200*/  FSEL R210, R16, -INF , !P6 ;  /* 0xff80000010d27808 */ /* 0x000fe40007000000 */
[----:B------:R-:W-:Y:S01]  /*9210*/  FSEL R183, R7, -INF , !P5 ;  /* 0xff80000007b77808 */ /* 0x000fe20006800000 */
[----:B------:R-:W-:Y:S01]  /*9220*/  HMMA.16816.F32 R16, R8, R22, R220 ;  /* 0x000000160810723c */ /* 0x000fe200000018dc */
[----:B------:R-:W-:-:S02]  /*9230*/  FSEL R193, R6, -INF , !P1 ;  /* 0xff80000006c17808 */ /* 0x000fc40004800000 */
[C---:B------:R-:W-:Y:S02]  /*9240*/  ISETP.GE.AND P0, PT, R3.reuse, R37, PT ;  /* 0x000000250300720c */ /* 0x040fe40003f06270 */
[C---:B------:R-:W-:Y:S02]  /*9250*/  ISETP.GE.AND P6, PT, R3.reuse, R36, PT ;  /* 0x000000240300720c */ /* 0x040fe40003fc6270 */
[C---:B------:R-:W-:Y:S01]  /*9260*/  ISETP.GE.AND P5, PT, R3.reuse, R39, PT ;  /* 0x000000270300720c */ /* 0x040fe20003fa6270 */
[C---:B-1----:R-:W-:Y:S01]  /*9270*/  FFMA.FTZ R6, R4.reuse, UR4, R33 ;  /* 0x0000000404067c23 */ /* 0x042fe20008010021 */
[----:B------:R-:W-:Y:S01]  /*9280*/  ISETP.GE.AND P1, PT, R3, R38, PT ;  /* 0x000000260300720c */ /* 0x000fe20003f26270 */
[C---:B------:R-:W-:Y:S01]  /*9290*/  FFMA.FTZ R9, R4.reuse, UR4, R25 ;  /* 0x0000000404097c23 */ /* 0x040fe20008010019 */
[----:B------:R-:W1:Y:S01]  /*92a0*/  I2F R3, R5 ;  /* 0x0000000500037306 */ /* 0x000e620000201400 */
[----:B------:R-:W-:Y:S01]  /*92b0*/  FFMA.FTZ R8, R4, UR4, R27 ;  /* 0x0000000404087c23 */ /* 0x000fe2000801001b */
[----:B------:R-:W-:Y:S01]  /*92c0*/  FSEL R182, R6, -INF , !P5 ;  /* 0xff80000006b67808 */ /* 0x000fe20006800000 */
[----:B------:R-:W-:Y:S01]  /*92d0*/  FFMA.FTZ R7, R4, UR4, R35 ;  /* 0x0000000404077c23 */ /* 0x000fe20008010023 */
[----:B------:R-:W-:-:S02]  /*92e0*/  IADD3 R4, R0, 0x31, RZ ;  /* 0x0000003100047810 */ /* 0x000fc40007ffe0ff */
[----:B------:R-:W-:Y:S02]  /*92f0*/  FSEL R194, R9, -INF , !P0 ;  /* 0xff80000009c27808 */ /* 0x000fe40004000000 */
[----:B------:R-:W-:Y:S01]  /*9300*/  FSEL R195, R8, -INF , !P6 ;  /* 0xff80000008c37808 */ /* 0x000fe20007000000 */
[----:B------:R-:W2:Y:S01]  /*9310*/  I2F R6, R4 ;  /* 0x0000000400067306 */ /* 0x000ea20000201400 */
[----:B------:R-:W-:Y:S02]  /*9320*/  FSEL R192, R7, -INF , !P1 ;  /* 0xff80000007c07808 */ /* 0x000fe40004800000 */
[C---:B------:R-:W-:Y:S02]  /*9330*/  ISETP.GE.AND P0, PT, R5.reuse, R37, PT ;  /* 0x000000250500720c */ /* 0x040fe40003f06270 */
[C---:B------:R-:W-:Y:S02]  /*9340*/  ISETP.GE.AND P6, PT, R5.reuse, R36, PT ;  /* 0x000000240500720c */ /* 0x040fe40003fc6270 */
[----:B------:R-:W-:Y:S01]  /*9350*/  ISETP.GE.AND P5, PT, R5, R39, PT ;  /* 0x000000270500720c */ /* 0x000fe20003fa6270 */
[----:B-1----:R-:W-:Y:S01]  /*9360*/  FFMA.FTZ R9, R3, UR4, R40 ;  /* 0x0000000403097c23 */ /* 0x002fe20008010028 */
[----:B------:R-:W-:Y:S01]  /*9370*/  ISETP.GE.AND P1, PT, R5, R38, PT ;  /* 0x000000260500720c */ /* 0x000fe20003f26270 */
[----:B------:R-:W-:-:S02]  /*9380*/  FFMA.FTZ R5, R3, UR4, R28 ;  /* 0x0000000403057c23 */ /* 0x000fc4000801001c */
[----:B------:R-:W-:Y:S01]  /*9390*/  FFMA.FTZ R8, R3, UR4, R42 ;  /* 0x0000000403087c23 */ /* 0x000fe2000801002a */
[----:B------:R-:W-:Y:S01]  /*93a0*/  FSEL R235, R9, -INF , !P0 ;  /* 0xff80000009eb7808 */ /* 0x000fe20004000000 */
[----:B------:R-:W-:Y:S01]  /*93b0*/  FFMA.FTZ R7, R3, UR4, R30 ;  /* 0x0000000403077c23 */ /* 0x000fe2000801001e */
[----:B------:R-:W-:Y:S02]  /*93c0*/  IADD3 R3, R0, 0x38, RZ ;  /* 0x0000003800037810 */ /* 0x000fe40007ffe0ff */
[----:B------:R-:W-:Y:S02]  /*93d0*/  FSEL R220, R5, -INF , !P5 ;  /* 0xff80000005dc7808 */ /* 0x000fe40006800000 */
[----:B------:R-:W1:Y:S01]  /*93e0*/  I2F R5, R3 ;  /* 0x0000000300057306 */ /* 0x000e620000201400 */
[----:B------:R-:W-:Y:S01]  /*93f0*/  FSEL R237, R8, -INF , !P6 ;  /* 0xff80000008ed7808 */ /* 0x000fe20007000000 */
[C---:B--2---:R-:W-:Y:S01]  /*9400*/  FFMA.FTZ R8, R6.reuse, UR4, R41 ;  /* 0x0000000406087c23 */ /* 0x044fe20008010029 */
[----:B------:R-:W-:Y:S01]  /*9410*/  FSEL R223, R7, -INF , !P1 ;  /* 0xff80000007df7808 */ /* 0x000fe20004800000 */
[----:B------:R-:W-:Y:S01]  /*9420*/  FFMA.FTZ R7, R6, UR4, R43 ;  /* 0x0000000406077c23 */ /* 0x000fe2000801002b */
[----:B------:R-:W-:-:S02]  /*9430*/  ISETP.GE.AND P0, PT, R4, R37, PT ;  /* 0x000000250400720c */ /* 0x000fc40003f06270 */
[C---:B------:R-:W-:Y:S02]  /*9440*/  ISETP.GE.AND P6, PT, R4.reuse, R36, PT ;  /* 0x000000240400720c */ /* 0x040fe40003fc6270 */
[C---:B------:R-:W-:Y:S02]  /*9450*/  ISETP.GE.AND P5, PT, R4.reuse, R39, PT ;  /* 0x000000270400720c */ /* 0x040fe40003fa6270 */
[----:B------:R-:W-:Y:S01]  /*9460*/  ISETP.GE.AND P1, PT, R4, R38, PT ;  /* 0x000000260400720c */ /* 0x000fe20003f26270 */
[----:B------:R-:W-:Y:S01]  /*9470*/  FFMA.FTZ R4, R6, UR4, R29 ;  /* 0x0000000406047c23 */ /* 0x000fe2000801001d */
[----:B------:R-:W-:Y:S01]  /*9480*/  FSEL R234, R8, -INF , !P0 ;  /* 0xff80000008ea7808 */ /* 0x000fe20004000000 */
[----:B------:R-:W-:Y:S01]  /*9490*/  FFMA.FTZ R6, R6, UR4, R31 ;  /* 0x0000000406067c23 */ /* 0x000fe2000801001f */
[----:B------:R-:W-:Y:S01]  /*94a0*/  FSEL R238, R7, -INF , !P6 ;  /* 0xff80000007ee7808 */ /* 0x000fe20007000000 */
[C---:B-1----:R-:W-:Y:S01]  /*94b0*/  FFMA.FTZ R7, R5.reuse, UR4, R14 ;  /* 0x0000000405077c23 */ /* 0x042fe2000801000e */
[----:B------:R-:W-:Y:S01]  /*94c0*/  FSEL R211, R4, -INF , !P5 ;  /* 0xff80000004d37808 */ /* 0x000fe20006800000 */
[----:B------:R-:W-:Y:S01]  /*94d0*/  FFMA.FTZ R4, R5, UR4, R16 ;  /* 0x0000000405047c23 */ /* 0x000fe20008010010 */
[----:B------:R-:W-:-:S02]  /*94e0*/  FSEL R221, R6, -INF , !P1 ;  /* 0xff80000006dd7808 */ /* 0x000fc40004800000 */
[C---:B------:R-:W-:Y:S01]  /*94f0*/  ISETP.GE.AND P0, PT, R3.reuse, R37, PT ;  /* 0x000000250300720c */ /* 0x040fe20003f06270 */
[----:B------:R-:W1:Y:S01]  /*9500*/  I2F R6, R0 ;  /* 0x0000000000067306 */ /* 0x000e620000201400 */
[C---:B------:R-:W-:Y:S02]  /*9510*/  ISETP.GE.AND P6, PT, R3.reuse, R36, PT ;  /* 0x000000240300720c */ /* 0x040fe40003fc6270 */
[C---:B------:R-:W-:Y:S02]  /*9520*/  ISETP.GE.AND P5, PT, R3.reuse, R39, PT ;  /* 0x000000270300720c */ /* 0x040fe40003fa6270 */
[----:B------:R-:W-:Y:S01]  /*9530*/  ISETP.GE.AND P1, PT, R3, R38, PT ;  /* 0x000000260300720c */ /* 0x000fe20003f26270 */
[C---:B------:R-:W-:Y:S01]  /*9540*/  FFMA.FTZ R3, R5.reuse, UR4, R12 ;  /* 0x0000000405037c23 */ /* 0x040fe2000801000c */
[----:B------:R-:W-:Y:S01]  /*9550*/  FSEL R207, R4, -INF , !P5 ;  /* 0xff80000004cf7808 */ /* 0x000fe20006800000 */
[----:B------:R-:W-:Y:S01]  /*9560*/  FFMA.FTZ R5, R5, UR4, R18 ;  /* 0x0000000405057c23 */ /* 0x000fe20008010012 */
[----:B------:R-:W-:-:S02]  /*9570*/  FSEL R236, R7, -INF , !P6 ;  /* 0xff80000007ec7808 */ /* 0x000fc40007000000 */
[----:B------:R-:W-:Y:S02]  /*9580*/  FSEL R232, R3, -INF , !P0 ;  /* 0xff80000003e87808 */ /* 0x000fe40004000000 */
[----:B------:R-:W-:Y:S02]  /*9590*/  IADD3 R3, R0, 0x39, RZ ;  /* 0x0000003900037810 */ /* 0x000fe40007ffe0ff */
[----:B------:R-:W-:Y:S01]  /*95a0*/  FSEL R222, R5, -INF , !P1 ;  /* 0xff80000005de7808 */ /* 0x000fe20004800000 */
[----:B-1----:R-:W-:Y:S01]  /*95b0*/  FFMA.FTZ R5, R6, UR4, R172 ;  /* 0x0000000406057c23 */ /* 0x002fe200080100ac */
[----:B------:R-:W1:Y:S01]  /*95c0*/  I2F R4, R3 ;  /* 0x0000000300047306 */ /* 0x000e620000201400 */
[----:B------:R-:W-:Y:S01]  /*95d0*/  ISETP.GE.AND P0, PT, R0, R37, PT ;  /* 0x000000250000720c */ /* 0x000fe20003f06270 */
[----:B------:R-:W-:Y:S01]  /*95e0*/  FFMA.FTZ R7, R6, UR4, R184 ;  /* 0x0000000406077c23 */ /* 0x000fe200080100b8 */
[C---:B------:R-:W-:Y:S02]  /*95f0*/  ISETP.GE.AND P6, PT, R0.reuse, R36, PT ;  /* 0x000000240000720c */ /* 0x040fe40003fc6270 */
[----:B------:R-:W-:-:S02]  /*9600*/  ISETP.GE.AND P5, PT, R0, R39, PT ;  /* 0x000000270000720c */ /* 0x000fc40003fa6270 */
[----:B------:R-:W-:Y:S01]  /*9610*/  ISETP.GE.AND P1, PT, R0, R38, PT ;  /* 0x000000260000720c */ /* 0x000fe20003f26270 */
[C---:B------:R-:W-:Y:S01]  /*9620*/  FFMA.FTZ R0, R6.reuse, UR4, R174 ;  /* 0x0000000406007c23 */ /* 0x040fe200080100ae */
[----:B------:R-:W-:Y:S01]  /*9630*/  FSEL R21, R5, -INF , !P0 ;  /* 0xff80000005157808 */ /* 0x000fe20004000000 */
[----:B------:R-:W-:Y:S01]  /*9640*/  FFMA.FTZ R6, R6, UR4, R186 ;  /* 0x0000000406067c23 */ /* 0x000fe200080100ba */
[----:B------:R-:W-:Y:S02]  /*9650*/  ISETP.GE.AND P0, PT, R3, R37, PT ;  /* 0x000000250300720c */ /* 0x000fe40003f06270 */
[----:B------:R-:W-:Y:S02]  /*9660*/  FSEL R22, R0, -INF , !P6 ;  /* 0xff80000000167808 */ /* 0x000fe40007000000 */
[----:B------:R-:W-:Y:S01]  /*9670*/  FSEL R25, R7, -INF , !P5 ;  /* 0xff80000007197808 */ /* 0x000fe20006800000 */
[----:B-1----:R-:W-:Y:S01]  /*9680*/  FFMA.FTZ R0, R4, UR4, R13 ;  /* 0x0000000404007c23 */ /* 0x002fe2000801000d */
[----:B------:R-:W-:-:S02]  /*9690*/  FSEL R26, R6, -INF , !P1 ;  /* 0xff800000061a7808 */ /* 0x000fc40004800000 */
[C---:B------:R-:W-:Y:S02]  /*96a0*/  ISETP.GE.AND P6, PT, R3.reuse, R36, PT ;  /* 0x000000240300720c */ /* 0x040fe40003fc6270 */
[----:B------:R-:W-:Y:S01]  /*96b0*/  FSEL R186, R0, -INF , !P0 ;  /* 0xff80000000ba7808 */ /* 0x000fe20004000000 */
[C---:B------:R-:W-:Y:S01]  /*96c0*/  FFMA.FTZ R0, R4.reuse, UR4, R17 ;  /* 0x0000000404007c23 */ /* 0x040fe20008010011 */
[----:B------:R-:W-:Y:S02]  /*96d0*/  PLOP3.LUT P0, PT, PT, PT, UP0, 0x40, 0x0 ;  /* 0x000000000000781c */ /* 0x000fe40003f0e808 */
[C---:B------:R-:W-:Y:S02]  /*96e0*/  ISETP.GE.AND P5, PT, R3.reuse, R39, PT ;  /* 0x000000270300720c */ /* 0x040fe40003fa6270 */
[----:B------:R-:W-:Y:S01]  /*96f0*/  ISETP.GE.AND P1, PT, R3, R38, PT ;  /* 0x000000260300720c */ /* 0x000fe20003f26270 */
[----:B------:R-:W-:Y:S01]  /*9700*/  FFMA.FTZ R3, R4, UR4, R15 ;  /* 0x0000000404037c23 */ /* 0x000fe2000801000f */
[----:B------:R-:W-:Y:S01]  /*9710*/  FSEL R174, R0, -INF , !P5 ;  /* 0xff80000000ae7808 */ /* 0x000fe20006800000 */
[----:B------:R-:W-:-:S03]  /*9720*/  FFMA.FTZ R4, R4, UR4, R19 ;  /* 0x0000000404047c23 */ /* 0x000fc60008010013 */
[----:B------:R-:W-:Y:S02]  /*9730*/  FSEL R233, R3, -INF , !P6 ;  /* 0xff80000003e97808 */ /* 0x000fe40007000000 */
[----:B------:R-:W-:Y:S01]  /*9740*/  FSEL R184, R4, -INF , !P1 ;  /* 0xff80000004b87808 */ /* 0x000fe20004800000 */
[----:B------:R-:W-:Y:S05]  /*9750*/  @P0 BRA `(.L_x_420) ;  /* 0x0000040000000947 */ /* 0x000fea0003800000 */
[----:B------:R-:W2:Y:S04]  /*9760*/  LDL.64 R248, [R1+0x28] ;  /* 0x0000280001f87983 */ /* 0x000ea80000100a00 */
[----:B------:R-:W3:Y:S01]  /*9770*/  LDL.64 R250, [R1+0x20] ;  /* 0x0000200001fa7983 */ /* 0x000ee20000100a00 */
[----:B------:R-:W-:Y:S01]  /*9780*/  UIADD3 UR36, UR29, -0x3, URZ ;  /* 0xfffffffd1d247890 */ /* 0x000fe2000fffe03f */
[----:B------:R-:W-:Y:S01]  /*9790*/  BSSY B0, `(.L_x_421) ;  /* 0x000003b000007945 */ /* 0x000fe20003800000 */
[----:B------:R-:W-:Y:S01]  /*97a0*/  ULDC.64 UR6, c[0x0][0x198] ;  /* 0x0000660000067ab9 */ /* 0x000fe20000000a00 */
[----:B------:R1:W-:Y:S01]  /*97b0*/  @P4 STS [R218+0x6000], RZ ;  /* 0x006000ffda004388 */ /* 0x0003e20000000800 */
[----:B------:R-:W-:-:S02]  /*97c0*/  USHF.R.S32.HI UR35, URZ, 0x1f, UR36 ;  /* 0x0000001f3f237899 */ /* 0x000fc40008011424 */
[----:B------:R-:W-:Y:S01]  /*97d0*/  UIMAD.WIDE.U32 UR38, UR36, UR6, URZ ;  /* 0x00000006242672a5 */ /* 0x000fe2000f8e003f */
[----:B------:R1:W-:Y:S01]  /*97e0*/  @P4 STS [R218+0x6004], RZ ;  /* 0x006004ffda004388 */ /* 0x0003e20000000800 */
[----:B------:R-:W-:-:S03]  /*97f0*/  UIMAD UR35, UR35, UR6, URZ ;  /* 0x00000006232372a4 */ /* 0x000fc6000f8e023f */
[----:B------:R1:W-:Y:S01]  /*9800*/  @P4 STS.64 [R218+0x6008], RZ ;  /* 0x006008ffda004388 */ /* 0x0003e20000000a00 */
[----:B------:R-:W-:Y:S01]  /*9810*/  UIMAD UR7, UR36, UR7, UR35 ;  /* 0x00000007240772a4 */ /* 0x000fe2000f8e0223 */
[----:B------:R-:W-:Y:S02]  /*9820*/  IMAD.U32 R0, RZ, RZ, UR38 ;  /* 0x00000026ff007e24 */ /* 0x000fe4000f8e00ff */
[----:B------:R-:W-:Y:S01]  /*9830*/  IMAD.U32 R3, RZ, RZ, UR38 ;  /* 0x00000026ff037e24 */ /* 0x000fe2000f8e00ff */
[----:B------:R-:W-:-:S06]  /*9840*/  UIADD3 UR7, UR39, UR7, URZ ;  /* 0x0000000727077290 */ /* 0x000fcc000fffe03f */
[----:B------:R-:W-:Y:S01]  /*9850*/  IMAD.U32 R4, RZ, RZ, UR7 ;  /* 0x00000007ff047e24 */ /* 0x000fe2000f8e00ff */
[----:B--2---:R-:W-:-:S04]  /*9860*/  LEA R0, P0, R0, R248, 0x6 ;  /* 0x000000f800007211 */ /* 0x004fc800078030ff */
[----:B---3--:R-:W-:Y:S02]  /*9870*/  LEA.HI.X R4, R3, R251, R4, 0x6, P0 ;  /* 0x000000fb03047211 */ /* 0x008fe400000f3404 */
[C---:B------:R-:W-:Y:S02]  /*9880*/  @!P4 LEA R14, P5, R0.reuse, c[0x0][0x168], 0x1 ;  /* 0x00005a00000eca11 */ /* 0x040fe400078a08ff */
[C---:B------:R-:W-:Y:S02]  /*9890*/  @!P3 LEA R10, P0, R0.reuse, c[0x0][0x168], 0x1 ;  /* 0x00005a00000aba11 */ /* 0x040fe400078008ff */
        /* <DEDUP_REMOVED lines=42> */
.L_x_422:
[----:B------:R-:W-:Y:S05]  /*9b40*/  BSYNC B0 ;  /* 0x0000000000007941 */ /* 0x000fea0003800000 */
.L_x_421:
[----:B------:R-:W0:Y:S02]  /*9b50*/  LDGDEPBAR ;  /* 0x00000000000079af */ /* 0x000e240000000000 */
.L_x_420:
[----:B------:R-:W2:Y:S04]  /*9b60*/  LDL R4, [R1+0x3c] ;  /* 0x00003c0001047983 */ /* 0x000ea80000100800 */
[----:B------:R-:W3:Y:S04]  /*9b70*/  LDL R3, [R1+0x58] ;  /* 0x0000580001037983 */ /* 0x000ee80000100800 */
[----:B-1----:R-:W4:Y:S04]  /*9b80*/  LDL R6, [R1+0x38] ;  /* 0x0000380001067983 */ /* 0x002f280000100800 */
[----:B------:R-:W5:Y:S01]  /*9b90*/  LDL R7, [R1+0x48] ;  /* 0x0000480001077983 */ /* 0x000f620000100800 */
[----:B------:R-:W-:Y:S01]  /*9ba0*/  FMNMX.FTZ R0, R136, R21, !PT ;  /* 0x0000001588007209 */ /* 0x000fe20007810000 */
[----:B------:R-:W-:Y:S01]  /*9bb0*/  USHF.L.U32 UR6, UR34, 0x1, URZ ;  /* 0x0000000122067899 */ /* 0x000fe2000800063f */
[----:B------:R-:W-:Y:S01]  /*9bc0*/  FMNMX.FTZ R5, R135, R22, !PT ;  /* 0x0000001687057209 */ /* 0x000fe20007810000 */
[----:B------:R-:W-:Y:S01]  /*9bd0*/  IMAD.MOV.U32 R32, RZ, RZ, R246 ;  /* 0x000000ffff207224 */ /* 0x000fe200078e00f6 */
        /* <DEDUP_REMOVED lines=13> */
[----:B------:R-:W-:Y:S01]  /*9cb0*/  FMNMX.FTZ R0, R229, R0, !PT ;  /* 0x00000000e5007209 */ /* 0x000fe20007810000 */
[----:B--2---:R-:W-:-:S04]  /*9cc0*/  IMAD.WIDE.U32 R34, R4, -0x326172a9, RZ ;  /* 0xcd9e8d5704227825 */ /* 0x004fc800078e00ff */
[----:B---3--:R-:W-:Y:S01]  /*9cd0*/  IMAD.WIDE.U32 R30, R3, -0x326172a9, RZ ;  /* 0xcd9e8d57031e7825 */ /* 0x008fe200078e00ff */
[----:B----4-:R-:W-:-:S03]  /*9ce0*/  LOP3.LUT R3, R35, R6, RZ, 0x3c, !PT ;  /* 0x0000000623037212 */ /* 0x010fc600078e3cff */
[----:B------:R-:W-:Y:S01]  /*9cf0*/  IMAD.U32 R4, RZ, RZ, UR33 ;  /* 0x00000021ff047e24 */ /* 0x000fe2000f8e00ff */
[----:B------:R-:W-:Y:S01]  /*9d00*/  LOP3.LUT R6, R31, R6, RZ, 0x3c, !PT ;  /* 0x000000061f067212 */ /* 0x000fe200078e3cff */
[----:B-----5:R-:W-:-:S04]  /*9d10*/  IMAD.WIDE.U32 R180, R7, -0x2daee0ad, RZ ;  /* 0xd2511f5307b47825 */ /* 0x020fc800078e00ff */
[----:B------:R-:W-:Y:S01]  /*9d20*/  IMAD.WIDE.U32 R178, R3, -0x2daee0ad, RZ ;  /* 0xd2511f5303b27825 */ /* 0x000fe200078e00ff */
[----:B------:R-:W-:Y:S01]  /*9d30*/  LOP3.LUT R4, R181, UR6, R4, 0x96, !PT ;  /* 0x00000006b5047c12 */ /* 0x000fe2000f8e9604 */
[----:B------:R-:W-:Y:S02]  /*9d40*/  UIADD3 UR6, UR6, 0x1, URZ ;  /* 0x0000000106067890 */ /* 0x000fe4000fffe03f */
[----:B------:R-:W-:Y:S01]  /*9d50*/  IMAD.WIDE.U32 R50, R6, -0x2daee0ad, RZ ;  /* 0xd2511f5306327825 */ /* 0x000fe200078e00ff */
[----:B------:R-:W-:-:S03]  /*9d60*/  LOP3.LUT R3, R179, UR15, R180, 0x96, !PT ;  /* 0x0000000fb3037c12 */ /* 0x000fc6000f8e96b4 */
[----:B------:R-:W-:Y:S01]  /*9d70*/  IMAD.WIDE.U32 R4, R4, -0x326172a9, RZ ;  /* 0xcd9e8d5704047825 */ /* 0x000fe200078e00ff */
[----:B------:R-:W-:-:S03]  /*9d80*/  LOP3.LUT R6, R51, UR15, R180, 0x96, !PT ;  /* 0x0000000f33067c12 */ /* 0x000fc6000f8e96b4 */
[----:B------:R-:W-:Y:S01]  /*9d90*/  IMAD.WIDE.U32 R58, R3, -0x326172a9, RZ ;  /* 0xcd9e8d57033a7825 */ /* 0x000fe200078e00ff */
[----:B------:R-:W-:Y:S02]  /*9da0*/  FMNMX.FTZ R3, R228, R0, !PT ;  /* 0x00000000e4037209 */ /* 0x000fe40007810000 */
[----:B------:R-:W-:Y:S01]  /*9db0*/  LOP3.LUT R0, R5, UR16, R34, 0x96, !PT ;  /* 0x0000001005007c12 */ /* 0x000fe2000f8e9622 */
[----:B------:R-:W-:Y:S01]  /*9dc0*/  IMAD.WIDE.U32 R48, R6, -0x326172a9, RZ ;  /* 0xcd9e8d5706307825 */ /* 0x000fe200078e00ff */
[----:B------:R-:W-:Y:S02]  /*9dd0*/  FMNMX.FTZ R3, R206, R3, !PT ;  /* 0x00000003ce037209 */ /* 0x000fe40007810000 */
[----:B------:R-:W-:Y:S02]  /*9de0*/  LOP3.LUT R6, R59, UR14, R4, 0x96, !PT ;  /* 0x0000000e3b067c12 */ /* 0x000fe4000f8e9604 */
[----:B------:R-:W-:Y:S02]  /*9df0*/  LOP3.LUT R10, R5, UR16, R30, 0x96, !PT ;  /* 0x00000010050a7c12 */ /* 0x000fe4000f8e961e */
[----:B------:R-:W-:Y:S01]  /*9e00*/  LOP3.LUT R12, R49, UR14, R4, 0x96, !PT ;  /* 0x0000000e310c7c12 */ /* 0x000fe2000f8e9604 */
[----:B------:R-:W-:Y:S01]  /*9e10*/  IMAD.WIDE.U32 R4, R0, -0x2daee0ad, RZ ;  /* 0xd2511f5300047825 */ /* 0x000fe200078e00ff */
[----:B------:R-:W-:-:S02]  /*9e20*/  FMNMX.FTZ R3, R194, R3, !PT ;  /* 0x00000003c2037209 */ /* 0x000fc40007810000 */
[----:B------:R-:W-:Y:S01]  /*9e30*/  FMNMX.FTZ R0, R226, R8, !PT ;  /* 0x00000008e2007209 */ /* 0x000fe20007810000 */
[----:B------:R-:W-:Y:S01]  /*9e40*/  IMAD.WIDE.U32 R6, R6, -0x2daee0ad, RZ ;  /* 0xd2511f5306067825 */ /* 0x000fe200078e00ff */
[----:B------:R-:W-:Y:S02]  /*9e50*/  FMNMX.FTZ R3, R235, R3, !PT ;  /* 0x00000003eb037209 */ /* 0x000fe40007810000 */
[----:B------:R-:W-:Y:S01]  /*9e60*/  FMNMX.FTZ R0, R209, R0, !PT ;  /* 0x00000000d1007209 */ /* 0x000fe20007810000 */
[----:B------:R-:W-:Y:S01]  /*9e70*/  IMAD.WIDE.U32 R12, R12, -0x2daee0ad, RZ ;  /* 0xd2511f530c0c7825 */ /* 0x000fe200078e00ff */
[----:B------:R-:W-:Y:S02]  /*9e80*/  LOP3.LUT R18, R7, UR11, R4, 0x96, !PT ;  /* 0x0000000b07127c12 */ /* 0x000fe4000f8e9604 */
[----:B------:R-:W-:Y:S02]  /*9e90*/  FMNMX.FTZ R3, R234, R3, !PT ;  /* 0x00000003ea037209 */ /* 0x000fe40007810000 */
[----:B------:R-:W-:Y:S01]  /*9ea0*/  FMNMX.FTZ R7, R200, R0, !PT ;  /* 0x00000000c8077209 */ /* 0x000fe20007810000 */
[----:B------:R-:W-:Y:S01]  /*9eb0*/  IMAD.WIDE.U32 R176, R18, -0x326172a9, RZ ;  /* 0xcd9e8d5712b07825 */ /* 0x000fe200078e00ff */
[----:B------:R-:W-:-:S02]  /*9ec0*/  LOP3.LUT R14, R5, UR13, R178, 0x96, !PT ;  /* 0x0000000d050e7c12 */ /* 0x000fc4000f8e96b2 */
[----:B------:R-:W-:Y:S01]  /*9ed0*/  FMNMX.FTZ R0, R232, R3, !PT ;  /* 0x00000003e8007209 */ /* 0x000fe20007810000 */
[----:B------:R-:W-:Y:S01]  /*9ee0*/  IMAD.WIDE.U32 R4, R10, -0x2daee0ad, RZ ;  /* 0xd2511f530a047825 */ /* 0x000fe200078e00ff */
[----:B------:R-:W-:Y:S02]  /*9ef0*/  FMNMX.FTZ R7, R231, R7, !PT ;  /* 0x00000007e7077209 */ /* 0x000fe40007810000 */
[----:B------:R-:W-:Y:S01]  /*9f00*/  FMNMX.FTZ R8, R187, R9, !PT ;  /* 0x00000009bb087209 */ /* 0x000fe20007810000 */
[----:B------:R-:W-:Y:S01]  /*9f10*/  IMAD.WIDE.U32 R14, R14, -0x326172a9, RZ ;  /* 0xcd9e8d570e0e7825 */ /* 0x000fe200078e00ff */
[----:B------:R-:W-:Y:S02]  /*9f20*/  FMNMX.FTZ R0, R186, R0, !PT ;  /* 0x00000000ba007209 */ /* 0x000fe40007810000 */
[----:B------:R-:W-:Y:S02]  /*9f30*/  LOP3.LUT R10, R5, UR13, R50, 0x96, !PT ;  /* 0x0000000d050a7c12 */ /* 0x000fe4000f8e9632 */
[----:B------:R-:W-:-:S02]  /*9f40*/  FMNMX.FTZ R5, R230, R7, !PT ;  /* 0x00000007e6057209 */ /* 0x000fc40007810000 */
[----:B------:R-:W-:Y:S01]  /*9f50*/  FMNMX.FTZ R3, R175, R8, !PT ;  /* 0x00000008af037209 */ /* 0x000fe20007810000 */
[----:B------:R-:W-:Y:S01]  /*9f60*/  IMAD.WIDE.U32 R10, R10, -0x326172a9, RZ ;  /* 0xcd9e8d570a0a7825 */ /* 0x000fe200078e00ff */
[----:B------:R-:W-:Y:S02]  /*9f70*/  LOP3.LUT R16, R15, UR12, R58, 0x96, !PT ;  /* 0x0000000c0f107c12 */ /* 0x000fe4000f8e963a */
[----:B------:R-:W1:Y:S01]  /*9f80*/  SHFL.BFLY PT, R15, R0, 0x2, 0x1f ;  /* 0x0c401f00000f7f89 */ /* 0x000e6200000e0000 */
[----:B------:R-:W-:Y:S02]  /*9f90*/  FMNMX.FTZ R5, R210, R5, !PT ;  /* 0x00000005d2057209 */ /* 0x000fe40007810000 */
[----:B------:R-:W-:Y:S01]  /*9fa0*/  FMNMX.FTZ R3, R137, R3, !PT ;  /* 0x0000000389037209 */ /* 0x000fe20007810000 */
[----:B------:R-:W-:Y:S01]  /*9fb0*/  IMAD.WIDE.U32 R16, R16, -0x2daee0ad, RZ ;  /* 0xd2511f5310107825 */ /* 0x000fe200078e00ff */
[----:B------:R-:W-:Y:S02]  /*9fc0*/  FMNMX.FTZ R5, R195, R5, !PT ;  /* 0x00000005c3057209 */ /* 0x000fe40007810000 */
[----:B------:R-:W-:-:S02]  /*9fd0*/  FMNMX.FTZ R3, R197, R3, !PT ;  /* 0x00000003c5037209 */ /* 0x000fc40007810000 */
[----:B------:R-:W-:Y:S02]  /*9fe0*/  FMNMX.FTZ R7, R237, R5, !PT ;  /* 0x00000005ed077209 */ /* 0x000fe40007810000 */
[----:B------:R-:W-:Y:S02]  /*9ff0*/  LOP3.LUT R8, R13, UR11, R4, 0x96, !PT ;  /* 0x0000000b0d087c12 */ /* 0x000fe4000f8e9604 */
[----:B------:R-:W-:Y:S02]  /*a000*/  LOP3.LUT R4, R11, UR12, R48, 0x96, !PT ;  /* 0x0000000c0b047c12 */ /* 0x000fe4000f8e9630 */
[----:B------:R-:W-:Y:S01]  /*a010*/  FMNMX.FTZ R3, R196, R3, !PT ;  /* 0x00000003c4037209 */ /* 0x000fe20007810000 */
[----:B------:R-:W-:Y:S01]  /*a020*/  IMAD.WIDE.U32 R8, R8, -0x326172a9, RZ ;  /* 0xcd9e8d5708087825 */ /* 0x000fe200078e00ff */
[----:B------:R-:W-:Y:S02]  /*a030*/  FMNMX.FTZ R7, R238, R7, !PT ;  /* 0x00000007ee077209 */ /* 0x000fe40007810000 */
[----:B------:R-:W-:Y:S01]  /*a040*/  FMNMX.FTZ R3, R190, R3, !PT ;  /* 0x00000003be037209 */ /* 0x000fe20007810000 */
[----:B------:R-:W-:Y:S01]  /*a050*/  IMAD.WIDE.U32 R4, R4, -0x2daee0ad, RZ ;  /* 0xd2511f5304047825 */ /* 0x000fe200078e00ff */
[----:B------:R-:W-:-:S02]  /*a060*/  FMNMX.FTZ R7, R236, R7, !PT ;  /* 0x00000007ec077209 */ /* 0x000fc40007810000 */
[----:B------:R-:W-:Y:S02]  /*a070*/  LOP3.LUT R24, R17, UR9, R6, 0x96, !PT ;  /* 0x0000000911187c12 */ /* 0x000fe4000f8e9606 */
[----:B------:R-:W-:Y:S02]  /*a080*/  FMNMX.FTZ R6, R188, R3, !PT ;  /* 0x00000003bc067209 */ /* 0x000fe40007810000 */
[----:B------:R-:W-:Y:S01]  /*a090*/  LOP3.LUT R12, R5, UR9, R12, 0x96, !PT ;  /* 0x00000009050c7c12 */ /* 0x000fe2000f8e960c */
[----:B------:R-:W-:Y:S01]  /*a0a0*/  IMAD.WIDE.U32 R52, R24, -0x326172a9, RZ ;  /* 0xcd9e8d5718347825 */ /* 0x000fe200078e00ff */
[----:B------:R-:W-:Y:S02]  /*a0b0*/  FMNMX.FTZ R3, R233, R7, !PT ;  /* 0x00000007e9037209 */ /* 0x000fe40007810000 */
[----:B------:R-:W-:Y:S02]  /*a0c0*/  FMNMX.FTZ R5, R2, R26, !PT ;  /* 0x0000001a02057209 */ /* 0x000fe40007810000 */
[----:B------:R-:W-:-:S02]  /*a0d0*/  LOP3.LUT R10, R9, UR10, R10, 0x96, !PT ;  /* 0x0000000a090a7c12 */ /* 0x000fc4000f8e960a */
[----:B-1----:R-:W-:Y:S02]  /*a0e0*/  FMNMX.FTZ R9, R0, R15, !PT ;  /* 0x0000000f00097209 */ /* 0x002fe40007810000 */
[----:B------:R-:W-:Y:S01]  /*a0f0*/  FMNMX.FTZ R0, R219, R5, !PT ;  /* 0x00000005db007209 */ /* 0x000fe20007810000 */
[----:B------:R-:W1:Y:S01]  /*a100*/  SHFL.BFLY PT, R15, R3, 0x2, 0x1f ;  /* 0x0c401f00030f7f89 */ /* 0x000e6200000e0000 */
[----:B------:R-:W-:Y:S01]  /*a110*/  FMNMX.FTZ R5, R202, R6, !PT ;  /* 0x00000006ca057209 */ /* 0x000fe20007810000 */
[----:B------:R-:W-:Y:S01]  /*a120*/  IMAD.WIDE.U32 R44, R10, -0x2daee0ad, RZ ;  /* 0xd2511f530a2c7825 */ /* 0x000fe200078e00ff */
[----:B------:R-:W-:Y:S01]  /*a130*/  FMNMX.FTZ R6, R185, R0, !PT ;  /* 0x00000000b9067209 */ /* 0x000fe20007810000 */
[----:B------:R-:W2:Y:S01]  /*a140*/  SHFL.BFLY PT, R17, R9, 0x1, 0x1f ;  /* 0x0c201f0009117f89 */ /* 0x000ea200000e0000 */
[----:B------:R-:W-:Y:S02]  /*a150*/  FMNMX.FTZ R0, R201, R5, !PT ;  /* 0x00000005c9007209 */ /* 0x000fe40007810000 */
[----:B------:R-:W-:-:S02]  /*a160*/  LOP3.LUT R14, R177, UR10, R14, 0x96, !PT ;  /* 0x0000000ab10e7c12 */ /* 0x000fc4000f8e960e */
[----:B------:R-:W-:Y:S02]  /*a170*/  LOP3.LUT R4, R45, UR5, R4, 0x96, !PT ;  /* 0x000000052d047c12 */ /* 0x000fe4000f8e9604 */
[----:B------:R-:W-:Y:S01]  /*a180*/  FMNMX.FTZ R0, R183, R0, !PT ;  /* 0x00000000b7007209 */ /* 0x000fe20007810000 */
[----:B------:R-:W-:Y:S01]  /*a190*/  IMAD.WIDE.U32 R54, R14, -0x2daee0ad, RZ ;  /* 0xd2511f530e367825 */ /* 0x000fe200078e00ff */
[----:B------:R-:W-:Y:S02]  /*a1a0*/  FMNMX.FTZ R10, R139, R6, !PT ;  /* 0x000000068b0a7209 */ /* 0x000fe40007810000 */
[----:B------:R-:W-:Y:S01]  /*a1b0*/  FMNMX.FTZ R11, R182, R0, !PT ;  /* 0x00000000b60b7209 */ /* 0x000fe20007810000 */
[----:B------:R-:W-:Y:S01]  /*a1c0*/  IMAD.WIDE.U32 R6, R12, -0x326172a9, RZ ;  /* 0xcd9e8d570c067825 */ /* 0x000fe200078e00ff */
[----:B------:R-:W-:Y:S02]  /*a1d0*/  FMNMX.FTZ R10, R198, R10, !PT ;  /* 0x0000000ac60a7209 */ /* 0x000fe40007810000 */
[----:B------:R-:W-:Y:S01]  /*a1e0*/  LOP3.LUT R16, R55, UR5, R16, 0x96, !PT ;  /* 0x0000000537107c12 */ /* 0x000fe2000f8e9610 */
[----:B------:R-:W-:Y:S01]  /*a1f0*/  IMAD.WIDE.U32 R4, R4, -0x326172a9, RZ ;  /* 0xcd9e8d5704047825 */ /* 0x000fe200078e00ff */
[----:B------:R-:W-:-:S02]  /*a200*/  LOP3.LUT R27, R7, UR8, R8, 0x96, !PT ;  /* 0x00000008071b7c12 */ /* 0x000fc4000f8e9608 */
[----:B------:R-:W-:Y:S02]  /*a210*/  FMNMX.FTZ R7, R220, R11, !PT ;  /* 0x0000000bdc077209 */ /* 0x000fe40007810000 */
[----:B------:R-:W-:Y:S02]  /*a220*/  LOP3.LUT R0, R5, UR18, R6, 0x96, !PT ;  /* 0x0000001205007c12 */ /* 0x000fe4000f8e9606 */
[----:B------:R-:W-:Y:S02]  /*a230*/  FMNMX.FTZ R6, R199, R10, !PT ;  /* 0x0000000ac7067209 */ /* 0x000fe40007810000 */
[C---:B------:R-:W-:Y:S02]  /*a240*/  LOP3.LUT R13, R4.reuse, 0xffff, RZ, 0xc0, !PT ;  /* 0x0000ffff040d7812 */ /* 0x040fe400078ec0ff */
[----:B------:R-:W-:Y:S02]  /*a250*/  LOP3.LUT R20, R4, 0xff, RZ, 0xc0, !PT ;  /* 0x000000ff04147812 */ /* 0x000fe400078ec0ff */
[----:B------:R-:W-:-:S02]  /*a260*/  SHF.R.U32.HI R14, RZ, 0x10, R4 ;  /* 0x00000010ff0e7819 */ /* 0x000fc40000011604 */
[----:B------:R-:W-:Y:S01]  /*a270*/  SHF.R.U32.HI R18, RZ, 0x18, R4 ;  /* 0x00000018ff127819 */ /* 0x000fe20000011604 */
[----:B------:R-:W-:Y:S01]  /*a280*/  IMAD.WIDE.U32 R4, R16, -0x326172a9, RZ ;  /* 0xcd9e8d5710047825 */ /* 0x000fe200078e00ff */
[----:B------:R-:W-:Y:S02]  /*a290*/  FMNMX.FTZ R8, R211, R7, !PT ;  /* 0x00000007d3087209 */ /* 0x000fe40007810000 */
[----:B------:R-:W-:Y:S02]  /*a2a0*/  FMNMX.FTZ R7, R191, R6, !PT ;  /* 0x00000006bf077209 */ /* 0x000fe40007810000 */
[----:B-1----:R-:W-:Y:S02]  /*a2b0*/  FMNMX.FTZ R6, R3, R15, !PT ;  /* 0x0000000f03067209 */ /* 0x002fe40007810000 */
[----:B------:R-:W-:Y:S02]  /*a2c0*/  FMNMX.FTZ R3, R207, R8, !PT ;  /* 0x00000008cf037209 */ /* 0x000fe40007810000 */
[----:B------:R-:W-:Y:S01]  /*a2d0*/  FMNMX.FTZ R7, R189, R7, !PT ;  /* 0x00000007bd077209 */ /* 0x000fe20007810000 */
[----:B------:R-:W1:Y:S01]  /*a2e0*/  SHFL.BFLY PT, R12, R6, 0x1, 0x1f ;  /* 0x0c201f00060c7f89 */ /* 0x000e6200000e0000 */
[----:B------:R-:W-:-:S02]  /*a2f0*/  LOP3.LUT R8, R4, 0xffff, RZ, 0xc0, !PT ;  /* 0x0000ffff04087812 */ /* 0x000fc400078ec0ff */
[----:B--2---:R-:W-:Y:S02]  /*a300*/  FMNMX.FTZ R248, R9, R17, !PT ;  /* 0x0000001109f87209 */ /* 0x004fe40007810000 */
[----:B------:R-:W-:Y:S02]  /*a310*/  FMNMX.FTZ R3, R174, R3, !PT ;  /* 0x00000003ae037209 */ /* 0x000fe40007810000 */
[----:B------:R-:W-:Y:S01]  /*a320*/  FMNMX.FTZ R9, R205, R7, !PT ;  /* 0x00000007cd097209 */ /* 0x000fe20007810000 */
[----:B------:R-:W-:Y:S01]  /*a330*/  FMUL.FTZ R19, R248, c[0x0][0x23c] ;  /* 0x00008f00f8137a20 */ /* 0x000fe20000410000 */
[----:B------:R-:W-:Y:S01]  /*a340*/  LOP3.LUT R7, R4, 0xff, RZ, 0xc0, !PT ;  /* 0x000000ff04077812 */ /* 0x000fe200078ec0ff */
[----:B------:R-:W2:Y:S01]  /*a350*/  SHFL.BFLY PT, R11, R3, 0x2, 0x1f ;  /* 0x0c401f00030b7f89 */ /* 0x000ea200000e0000 */
[----:B------:R-:W-:Y:S02]  /*a360*/  SHF.R.U32.HI R8, RZ, 0x8, R8 ;  /* 0x00000008ff087819 */ /* 0x000fe40000011608 */
[----:B------:R-:W-:-:S02]  /*a370*/  FSETP.NEU.FTZ.AND P6, PT, R248, -INF , PT ;  /* 0xff800000f800780b */ /* 0x000fc40003fdd000 */
[----:B------:R-:W-:Y:S02]  /*a380*/  PRMT R23, R7, 0x5410, R8 ;  /* 0x0000541007177816 */ /* 0x000fe40000000008 */
[----:B------:R-:W-:Y:S02]  /*a390*/  FMNMX.FTZ R7, R203, R9, !PT ;  /* 0x00000009cb077209 */ /* 0x000fe40007810000 */
[----:B------:R-:W-:Y:S02]  /*a3a0*/  FSEL R19, R19, RZ, P6 ;  /* 0x000000ff13137208 */ /* 0x000fe40003000000 */
[----:B------:R-:W-:Y:S02]  /*a3b0*/  FMNMX.FTZ R7, R193, R7, !PT ;  /* 0x00000007c1077209 */ /* 0x000fe40007810000 */
[--C-:B------:R-:W-:Y:S02]  /*a3c0*/  SHF.R.U32.HI R10, RZ, 0x10, R4.reuse ;  /* 0x00000010ff0a7819 */ /* 0x100fe40000011604 */
[----:B------:R-:W-:Y:S01]  /*a3d0*/  SHF.R.U32.HI R9, RZ, 0x18, R4 ;  /* 0x00000018ff097819 */ /* 0x000fe20000011604 */
[----:B------:R-:W-:Y:S01]  /*a3e0*/  FFMA.FTZ R4, R21, c[0x0][0x23c], -R19 ;  /* 0x00008f0015047a23 */ /* 0x000fe20000010813 */
[----:B------:R-:W-:-:S02]  /*a3f0*/  FMNMX.FTZ R7, R192, R7, !PT ;  /* 0x00000007c0077209 */ /* 0x000fc40007810000 */
[----:B------:R-:W-:Y:S01]  /*a400*/  LOP3.LUT R8, R10, 0xff, RZ, 0xc0, !PT ;  /* 0x000000ff0a087812 */ /* 0x000fe200078ec0ff */
[----:B------:R3:W-:Y:S01]  /*a410*/  MUFU.EX2 R172, R4 ;  /* 0x0000000400ac7308 */ /* 0x0007e20000000800 */
[----:B------:R-:W-:Y:S02]  /*a420*/  FMNMX.FTZ R7, R223, R7, !PT ;  /* 0x00000007df077209 */ /* 0x000fe40007810000 */
[----:B-1----:R-:W-:Y:S02]  /*a430*/  FMNMX.FTZ R247, R6, R12, !PT ;  /* 0x0000000c06f77209 */ /* 0x002fe40007810000 */
[----:B------:R-:W-:Y:S02]  /*a440*/  FMNMX.FTZ R7, R221, R7, !PT ;  /* 0x00000007dd077209 */ /* 0x000fe40007810000 */
[----:B------:R-:W-:Y:S01]  /*a450*/  PRMT R15, R8, 0x5410, R9 ;  /* 0x00005410080f7816 */ /* 0x000fe20000000009 */
[----:B------:R-:W-:Y:S01]  /*a460*/  FMUL.FTZ R24, R247, c[0x0][0x23c] ;  /* 0x00008f00f7187a20 */ /* 0x000fe20000410000 */
[----:B------:R-:W-:-:S02]  /*a470*/  FMNMX.FTZ R6, R222, R7, !PT ;  /* 0x00000007de067209 */ /* 0x000fc40007810000 */
[----:B--2---:R-:W-:Y:S02]  /*a480*/  FMNMX.FTZ R3, R3, R11, !PT ;  /* 0x0000000b03037209 */ /* 0x004fe40007810000 */
[----:B------:R-:W-:Y:S02]  /*a490*/  SHF.R.U32.HI R9, RZ, 0x8, R13 ;  /* 0x00000008ff097819 */ /* 0x000fe4000001160d */
[----:B------:R-:W-:Y:S01]  /*a4a0*/  FSETP.NEU.FTZ.AND P5, PT, R247, -INF , PT ;  /* 0xff800000f700780b */ /* 0x000fe20003fbd000 */
[----:B------:R-:W1:Y:S01]  /*a4b0*/  SHFL.BFLY PT, R10, R3, 0x1, 0x1f ;  /* 0x0c201f00030a7f89 */ /* 0x000e6200000e0000 */
[----:B---3--:R-:W-:Y:S01]  /*a4c0*/  LOP3.LUT R4, R5, UR18, R52, 0x96, !PT ;  /* 0x0000001205047c12 */ /* 0x008fe2000f8e9634 */
[----:B------:R-:W-:Y:S01]  /*a4d0*/  FFMA.FTZ R5, R133, c[0x0][0x23c], -R19 ;  /* 0x00008f0085057a23 */ /* 0x000fe20000010813 */
[----:B------:R-:W-:Y:S02]  /*a4e0*/  PRMT R13, R20, 0x5410, R9 ;  /* 0x00005410140d7816 */ /* 0x000fe40000000009 */
[----:B------:R-:W-:Y:S01]  /*a4f0*/  LOP3.LUT R8, R14, 0xff, RZ, 0xc0, !PT ;  /* 0x000000ff0e087812 */ /* 0x000fe200078ec0ff */
[----:B------:R2:W-:Y:S01]  /*a500*/  MUFU.EX2 R240, R5 ;  /* 0x0000000500f07308 */ /* 0x0005e20000000800 */
[----:B------:R-:W-:-:S02]  /*a510*/  LOP3.LUT R7, R4, 0xffff, RZ, 0xc0, !PT ;  /* 0x0000ffff04077812 */ /* 0x000fc400078ec0ff */
[----:B------:R-:W-:Y:S02]  /*a520*/  FSEL R24, R24, RZ, P5 ;  /* 0x000000ff18187208 */ /* 0x000fe40002800000 */
[----:B------:R-:W-:Y:S02]  /*a530*/  PRMT R21, R8, 0x5410, R18 ;  /* 0x0000541008157816 */ /* 0x000fe40000000012 */
[----:B------:R-:W-:Y:S01]  /*a540*/  SHF.R.U32.HI R8, RZ, 0x8, R7 ;  /* 0x00000008ff087819 */ /* 0x000fe20000011607 */
[----:B------:R-:W-:-:S04]  /*a550*/  FFMA.FTZ R7, R22, c[0x0][0x23c], -R24 ;  /* 0x00008f0016077a23 */ /* 0x000fc80000010818 */
[----:B------:R3:W4:Y:S01]  /*a560*/  MUFU.EX2 R29, R7 ;  /* 0x00000007001d7308 */ /* 0x0007220000000800 */
[----:B--2---:R-:W-:Y:S01]  /*a570*/  FFMA.FTZ R5, R57, c[0x0][0x23c], -R19 ;  /* 0x00008f0039057a23 */ /* 0x004fe20000010813 */
[----:B-1----:R-:W-:Y:S01]  /*a580*/  FMNMX.FTZ R246, R3, R10, !PT ;  /* 0x0000000a03f67209 */ /* 0x002fe20007810000 */
[----:B------:R-:W-:-:S05]  /*a590*/  IMAD.MOV.U32 R57, RZ, RZ, R35 ;  /* 0x000000ffff397224 */ /* 0x000fca00078e0023 */
[----:B------:R1:W-:Y:S01]  /*a5a0*/  MUFU.EX2 R28, R5 ;  /* 0x00000005001c7308 */ /* 0x0003e20000000800 */
[C---:B------:R-:W-:Y:S01]  /*a5b0*/  FSETP.NEU.FTZ.AND P1, PT, R246.reuse, -INF , PT ;  /* 0xff800000f600780b */ /* 0x040fe20003f3d000 */
[----:B------:R-:W-:Y:S01]  /*a5c0*/  FMUL.FTZ R17, R246, c[0x0][0x23c] ;  /* 0x00008f00f6117a20 */ /* 0x000fe20000410000 */
[----:B---3--:R-:W-:-:S04]  /*a5d0*/  SHF.R.U32.HI R7, RZ, 0x18, R4 ;  /* 0x00000018ff077819 */ /* 0x008fc80000011604 */
[----:B------:R-:W-:Y:S02]  /*a5e0*/  FSEL R17, R17, RZ, P1 ;  /* 0x000000ff11117208 */ /* 0x000fe40000800000 */
[----:B-1----:R-:W-:Y:S01]  /*a5f0*/  FMNMX.FTZ R5, R184, R6, !PT ;  /* 0x00000006b8057209 */ /* 0x002fe20007810000 */
[----:B------:R-:W-:Y:S02]  /*a600*/  FFMA.FTZ R6, R56, c[0x0][0x23c], -R19 ;  /* 0x00008f0038067a23 */ /* 0x000fe40000010813 */
[----:B------:R-:W-:Y:S02]  /*a610*/  IMAD.MOV.U32 R56, RZ, RZ, R34 ;  /* 0x000000ffff387224 */ /* 0x000fe400078e0022 */
[----:B------:R-:W1:Y:S01]  /*a620*/  SHFL.BFLY PT, R9, R5, 0x2, 0x1f ;  /* 0x0c401f0005097f89 */ /* 0x000e6200000e0000 */
[----:B------:R2:W-:Y:S02]  /*a630*/  MUFU.EX2 R33, R6 ;  /* 0x0000000600217308 */ /* 0x0005e40000000800 */
[----:B--2---:R-:W-:-:S04]  /*a640*/  LOP3.LUT R6, R4, 0xff, RZ, 0xc0, !PT ;  /* 0x000000ff04067812 */ /* 0x004fc800078ec0ff */
[----:B------:R-:W-:Y:S02]  /*a650*/  PRMT R8, R6, 0x5410, R8 ;  /* 0x0000541006087816 */ /* 0x000fe40000000008 */
[----:B------:R-:W-:Y:S02]  /*a660*/  SHF.R.U32.HI R6, RZ, 0x10, R4 ;  /* 0x00000010ff067819 */ /* 0x000fe40000011604 */
[----:B-1----:R-:W-:Y:S01]  /*a670*/  FMNMX.FTZ R3, R5, R9, !PT ;  /* 0x0000000905037209 */ /* 0x002fe20007810000 */
[--C-:B------:R-:W-:Y:S01]  /*a680*/  FFMA.FTZ R5, R132, c[0x0][0x23c], -R24.reuse ;  /* 0x00008f0084057a23 */ /* 0x100fe20000010818 */
[----:B------:R-:W-:Y:S01]  /*a690*/  LOP3.LUT R4, R6, 0xff, RZ, 0xc0, !PT ;  /* 0x000000ff06047812 */ /* 0x000fe200078ec0ff */
[----:B------:R-:W-:Y:S02]  /*a6a0*/  FFMA.FTZ R6, R173, c[0x0][0x23c], -R24 ;  /* 0x00008f00ad067a23 */ /* 0x000fe40000010818 */
[----:B------:R1:W2:Y:S01]  /*a6b0*/  MUFU.EX2 R14, R5 ;  /* 0x00000005000e7308 */ /* 0x0002a20000000800 */
[----:B------:R-:W-:Y:S01]  /*a6c0*/  PRMT R12, R4, 0x5410, R7 ;  /* 0x00005410040c7816 */ /* 0x000fe20000000007 */
[----:B----4-:R-:W-:Y:S01]  /*a6d0*/  IMAD.MOV.U32 R173, RZ, RZ, R29 ;  /* 0x000000ffffad7224 */ /* 0x010fe200078e001d */
[----:B------:R-:W-:Y:S01]  /*a6e0*/  LOP3.LUT R4, R0, 0xffff, RZ, 0xc0, !PT ;  /* 0x0000ffff00047812 */ /* 0x000fe200078ec0ff */
[----:B------:R-:W-:-:S03]  /*a6f0*/  IMAD.MOV.U32 R29, RZ, RZ, R244 ;  /* 0x000000ffff1d7224 */ /* 0x000fc600078e00f4 */
[----:B------:R-:W-:Y:S01]  /*a700*/  SHF.R.U32.HI R7, RZ, 0x8, R4 ;  /* 0x00000008ff077819 */ /* 0x000fe20000011604 */
[----:B------:R3:W-:Y:S01]  /*a710*/  MUFU.EX2 R239, R6 ;  /* 0x0000000600ef7308 */ /* 0x0007e20000000800 */
[----:B------:R-:W-:-:S04]  /*a720*/  LOP3.LUT R4, R0, 0xff, RZ, 0xc0, !PT ;  /* 0x000000ff00047812 */ /* 0x000fc800078ec0ff */
[----:B------:R-:W-:Y:S01]  /*a730*/  PRMT R20, R4, 0x5410, R7 ;  /* 0x0000541004147816 */ /* 0x000fe20000000007 */
[----:B------:R-:W-:Y:S01]  /*a740*/  FFMA.FTZ R4, R25, c[0x0][0x23c], -R17 ;  /* 0x00008f0019047a23 */ /* 0x000fe20000010811 */
[----:B-1----:R-:W-:-:S03]  /*a750*/  SHF.R.U32.HI R5, RZ, 0x10, R0 ;  /* 0x00000010ff057819 */ /* 0x002fc60000011600 */
[----:B------:R1:W4:Y:S01]  /*a760*/  MUFU.EX2 R11, R4 ;  /* 0x00000004000b7308 */ /* 0x0003220000000800 */
[----:B---3--:R-:W-:-:S07]  /*a770*/  FFMA.FTZ R6, R138, c[0x0][0x23c], -R24 ;  /* 0x00008f008a067a23 */ /* 0x008fce0000010818 */
[----:B------:R3:W5:Y:S01]  /*a780*/  MUFU.EX2 R241, R6 ;  /* 0x0000000600f17308 */ /* 0x0007620000000800 */
[----:B-1----:R-:W-:Y:S02]  /*a790*/  SHF.R.U32.HI R4, RZ, 0x18, R0 ;  /* 0x00000018ff047819 */ /* 0x002fe40000011600 */
[----:B------:R-:W-:Y:S01]  /*a7a0*/  LOP3.LUT R0, R5, 0xff, RZ, 0xc0, !PT ;  /* 0x000000ff05007812 */ /* 0x000fe200078ec0ff */
[--C-:B------:R-:W-:Y:S02]  /*a7b0*/  FFMA.FTZ R5, R187, c[0x0][0x23c], -R17.reuse ;  /* 0x00008f00bb057a23 */ /* 0x100fe40000010811 */
[----:B--2---:R-:W-:Y:S01]  /*a7c0*/  IMAD.MOV.U32 R187, RZ, RZ, R14 ;  /* 0x000000ffffbb7224 */ /* 0x004fe200078e000e */
[----:B------:R-:W-:Y:S01]  /*a7d0*/  PRMT R16, R0, 0x5410, R4 ;  /* 0x0000541000107816 */ /* 0x000fe20000000004 */
[----:B------:R-:W-:Y:S01]  /*a7e0*/  FFMA.FTZ R0, R175, c[0x0][0x23c], -R17 ;  /* 0x00008f00af007a23 */ /* 0x000fe20000010811 */
[----:B------:R-:W1:Y:S01]  /*a7f0*/  LDC.U8 R4, c[0x0][0x2d8] ;  /* 0x0000b600ff047b82 */ /* 0x000e620000000000 */
[----:B------:R-:W-:Y:S01]  /*a800*/  MUFU.EX2 R47, R5 ;  /* 0x00000005002f7308 */ /* 0x000fe20000000800 */
[----:B---3--:R-:W2:Y:S01]  /*a810*/  SHFL.BFLY PT, R6, R3, 0x1, 0x1f ;  /* 0x0c201f0003067f89 */ /* 0x008ea200000e0000 */
[----:B----4-:R-:W-:-:S06]  /*a820*/  IMAD.MOV.U32 R175, RZ, RZ, R11 ;  /* 0x000000ffffaf7224 */ /* 0x010fcc00078e000b */
[----:B------:R3:W-:Y:S02]  /*a830*/  MUFU.EX2 R22, R0 ;  /* 0x0000000000167308 */ /* 0x0007e40000000800 */
[----:B---3--:R-:W-:Y:S02]  /*a840*/  FSEL R0, R248, RZ, P6 ;  /* 0x000000fff8007208 */ /* 0x008fe40003000000 */
[----:B--2---:R-:W-:Y:S01]  /*a850*/  FMNMX.FTZ R244, R3, R6, !PT ;  /* 0x0000000603f47209 */ /* 0x004fe20007810000 */
[----:B------:R-:W-:Y:S02]  /*a860*/  FFMA.FTZ R3, R137, c[0x0][0x23c], -R17 ;  /* 0x00008f0089037a23 */ /* 0x000fe40000010811 */
[----:B------:R-:W-:Y:S01]  /*a870*/  FADD.FTZ R6, R136, -R0 ;  /* 0x8000000088067221 */ /* 0x000fe20000010000 */
[C---:B------:R-:W-:Y:S01]  /*a880*/  FSETP.NEU.FTZ.AND P0, PT, R244.reuse, -INF , PT ;  /* 0xff800000f400780b */ /* 0x040fe20003f1d000 */
[----:B------:R-:W-:Y:S01]  /*a890*/  FMUL.FTZ R18, R244, c[0x0][0x23c] ;  /* 0x00008f00f4127a20 */ /* 0x000fe20000410000 */
[----:B------:R2:W-:Y:S01]  /*a8a0*/  MUFU.EX2 R179, R3 ;  /* 0x0000000300b37308 */ /* 0x0005e20000000800 */
[----:B------:R-:W-:-:S03]  /*a8b0*/  FMUL.FTZ R6, R6, c[0x0][0x23c] ;  /* 0x00008f0006067a20 */ /* 0x000fc60000410000 */
[----:B------:R-:W-:-:S05]  /*a8c0*/  FSEL R18, R18, RZ, P0 ;  /* 0x000000ff12127208 */ /* 0x000fca0000000000 */
[----:B------:R-:W-:Y:S01]  /*a8d0*/  FFMA.FTZ R0, R26, c[0x0][0x23c], -R18 ;  /* 0x00008f001a007a23 */ /* 0x000fe20000010812 */
[----:B------:R-:W-:Y:S01]  /*a8e0*/  MOV R26, R33 ;  /* 0x00000021001a7202 */ /* 0x000fe20000000f00 */
[----:B------:R-:W-:Y:S02]  /*a8f0*/  IMAD.MOV.U32 R33, RZ, RZ, R32 ;  /* 0x000000ffff217224 */ /* 0x000fe400078e0020 */
[----:B------:R3:W-:Y:S01]  /*a900*/  MUFU.EX2 R32, R0 ;  /* 0x0000000000207308 */ /* 0x0007e20000000800 */
[----:B--2---:R-:W-:-:S05]  /*a910*/  FSEL R3, R247, RZ, P5 ;  /* 0x000000fff7037208 */ /* 0x004fca0002800000 */
[----:B------:R-:W-:Y:S01]  /*a920*/  FADD.FTZ R5, R135, -R3 ;  /* 0x8000000387057221 */ /* 0x000fe20000010000 */
[----:B-1----:R-:W-:Y:S02]  /*a930*/  PRMT R135, R4, 0x7054, R4 ;  /* 0x0000705404877816 */ /* 0x002fe40000000004 */
[----:B------:R-:W-:Y:S01]  /*a940*/  FSEL R3, R244, RZ, P0 ;  /* 0x000000fff4037208 */ /* 0x000fe20000000000 */
[----:B------:R-:W-:Y:S01]  /*a950*/  FMUL.FTZ R5, R5, c[0x0][0x23c] ;  /* 0x00008f0005057a20 */ /* 0x000fe20000410000 */
[----:B------:R-:W-:Y:S01]  /*a960*/  FSEL R4, R246, RZ, P1 ;  /* 0x000000fff6047208 */ /* 0x000fe20000800000 */
[--C-:B------:R-:W-:Y:S01]  /*a970*/  HSET2.LE.AND R10, R23, R135.reuse, PT ;  /* 0x00000087170a7233 */ /* 0x100fe20003803000 */
[----:B------:R-:W-:Y:S01]  /*a980*/  PLOP3.LUT P0, PT, PT, PT, UP0, 0x40, 0x0 ;  /* 0x000000000000781c */ /* 0x000fe20003f0e808 */
[--C-:B---3--:R-:W-:Y:S01]  /*a990*/  FFMA.FTZ R0, R219, c[0x0][0x23c], -R18.reuse ;  /* 0x00008f00db007a23 */ /* 0x108fe20000010812 */
[--C-:B------:R-:W-:Y:S01]  /*a9a0*/  HSET2.LE.AND R11, R15, R135.reuse, PT ;  /* 0x000000870f0b7233 */ /* 0x100fe20003803000 */
[----:B------:R-:W-:Y:S01]  /*a9b0*/  FADD.FTZ R3, R2, -R3 ;  /* 0x8000000302037221 */ /* 0x000fe20000010000 */
[--C-:B------:R-:W-:Y:S01]  /*a9c0*/  HSET2.LE.AND R8, R8, R135.reuse, PT ;  /* 0x0000008708087233 */ /* 0x100fe20003803000 */
[----:B------:R1:W-:Y:S01]  /*a9d0*/  MUFU.EX2 R46, R0 ;  /* 0x00000000002e7308 */ /* 0x0003e20000000800 */
[----:B------:R-:W-:Y:S01]  /*a9e0*/  FFMA.FTZ R2, R185, c[0x0][0x23c], -R18 ;  /* 0x00008f00b9027a23 */ /* 0x000fe20000010812 */
[----:B------:R-:W-:Y:S01]  /*a9f0*/  HSET2.LE.AND R9, R12, R135, PT ;  /* 0x000000870c097233 */ /* 0x000fe20003803000 */
[----:B------:R-:W-:-:S02]  /*aa00*/  FADD.FTZ R4, R134, -R4 ;  /* 0x8000000486047221 */ /* 0x000fc40000010000 */
[----:B------:R-:W-:Y:S02]  /*aa10*/  FMUL.FTZ R3, R3, c[0x0][0x23c] ;  /* 0x00008f0003037a20 */ /* 0x000fe40000410000 */
[----:B------:R-:W-:Y:S01]  /*aa20*/  FMUL.FTZ R4, R4, c[0x0][0x23c] ;  /* 0x00008f0004047a20 */ /* 0x000fe20000410000 */
[----:B------:R2:W-:Y:S01]  /*aa30*/  MUFU.EX2 R185, R2 ;  /* 0x0000000200b97308 */ /* 0x0005e20000000800 */
[----:B------:R-:W-:Y:S01]  /*aa40*/  IMAD.MOV.U32 R219, RZ, RZ, R33 ;  /* 0x000000ffffdb7224 */ /* 0x000fe200078e0021 */
[----:B-1----:R-:W-:-:S06]  /*aa50*/  F2FP.PACK_AB R0, R26, R28 ;  /* 0x0000001c1a00723e */ /* 0x002fcc00000000ff */
[----:B------:R-:W1:Y:S01]  /*aa60*/  MUFU.EX2 R134, R6 ;  /* 0x0000000600867308 */ /* 0x000e620000000800 */
[----:B------:R-:W-:Y:S02]  /*aa70*/  LOP3.LUT R10, R10, R0, RZ, 0xc0, !PT ;  /* 0x000000000a0a7212 */ /* 0x000fe400078ec0ff */
[----:B-----5:R-:W-:Y:S01]  /*aa80*/  F2FP.PACK_AB R0, R187, R241 ;  /* 0x000000f1bb00723e */ /* 0x020fe200000000ff */
[----:B--2---:R-:W-:-:S04]  /*aa90*/  FFMA.FTZ R2, R139, c[0x0][0x23c], -R18 ;  /* 0x00008f008b027a23 */ /* 0x004fc80000010812 */
[----:B------:R-:W2:Y:S01]  /*aaa0*/  MUFU.EX2 R132, R4 ;  /* 0x0000000400847308 */ /* 0x000ea20000000800 */
[----:B------:R-:W-:Y:S02]  /*aab0*/  LOP3.LUT R11, R11, R0, RZ, 0xc0, !PT ;  /* 0x000000000b0b7212 */ /* 0x000fe400078ec0ff */
[----:B------:R-:W-:-:S04]  /*aac0*/  F2FP.PACK_AB R0, R240, R172 ;  /* 0x000000acf000723e */ /* 0x000fc800000000ff */
[----:B------:R-:W-:Y:S01]  /*aad0*/  LOP3.LUT R8, R8, R0, RZ, 0xc0, !PT ;  /* 0x0000000008087212 */ /* 0x000fe200078ec0ff */
[----:B------:R3:W4:Y:S01]  /*aae0*/  MUFU.EX2 R251, R2 ;  /* 0x0000000200fb7308 */ /* 0x0007220000000800 */
[----:B------:R-:W-:Y:S01]  /*aaf0*/  F2FP.PACK_AB R0, R239, R173 ;  /* 0x000000adef00723e */ /* 0x000fe200000000ff */
[-C--:B-1----:R-:W-:Y:S02]  /*ab00*/  FMUL.FTZ R68, R68, R134.reuse ;  /* 0x0000008644447220 */ /* 0x082fe40000410000 */
[----:B------:R-:W-:Y:S01]  /*ab10*/  FMUL.FTZ R69, R69, R134 ;  /* 0x0000008645457220 */ /* 0x000fe20000410000 */
[----:B------:R-:W-:Y:S01]  /*ab20*/  LOP3.LUT R9, R9, R0, RZ, 0xc0, !PT ;  /* 0x0000000009097212 */ /* 0x000fe200078ec0ff */
[----:B------:R-:W-:Y:S01]  /*ab30*/  HSET2.LE.AND R0, R13, R135, PT ;  /* 0x000000870d007233 */ /* 0x000fe20003803000 */
[----:B------:R-:W-:Y:S01]  /*ab40*/  FMUL.FTZ R140, R140, R134 ;  /* 0x000000868c8c7220 */ /* 0x000fe20000410000 */
[----:B------:R-:W1:Y:S01]  /*ab50*/  LDSM.16.MT88.4 R12, [R212+0x9000] ;  /* 0x00900000d40c783b */ /* 0x000e620000004200 */
[----:B------:R-:W5:Y:S01]  /*ab60*/  MUFU.EX2 R133, R5 ;  /* 0x0000000500857308 */ /* 0x000f620000000800 */
[----:B--2---:R-:W-:-:S02]  /*ab70*/  FMUL.FTZ R72, R72, R132 ;  /* 0x0000008448487220 */ /* 0x004fc40000410000 */
[----:B------:R-:W-:Y:S02]  /*ab80*/  FMUL.FTZ R73, R73, R132 ;  /* 0x0000008449497220 */ /* 0x000fe40000410000 */
[----:B------:R-:W-:Y:S01]  /*ab90*/  FMUL.FTZ R141, R141, R134 ;  /* 0x000000868d8d7220 */ /* 0x000fe20000410000 */
[----:B---3--:R-:W-:Y:S02]  /*aba0*/  F2FP.PACK_AB R2, R179, R22 ;  /* 0x00000016b302723e */ /* 0x008fe400000000ff */
[----:B------:R-:W2:Y:S01]  /*abb0*/  MUFU.EX2 R25, R3 ;  /* 0x0000000300197308 */ /* 0x000ea20000000800 */
[----:B------:R-:W-:Y:S01]  /*abc0*/  FMUL.FTZ R144, R144, R132 ;  /* 0x0000008490907220 */ /* 0x000fe20000410000 */
[----:B------:R-:W-:Y:S01]  /*abd0*/  LOP3.LUT R6, R0, R2, RZ, 0xc0, !PT ;  /* 0x0000000200067212 */ /* 0x000fe200078ec0ff */
[----:B------:R-:W-:Y:S01]  /*abe0*/  HSET2.LE.AND R0, R21, R135, PT ;  /* 0x0000008715007233 */ /* 0x000fe20003803000 */
[----:B----4-:R-:W-:Y:S01]  /*abf0*/  F2FP.PACK_AB R2, R251, R185 ;  /* 0x000000b9fb02723e */ /* 0x010fe200000000ff */
[----:B------:R-:W-:-:S02]  /*ac00*/  FMUL.FTZ R145, R145, R132 ;  /* 0x0000008491917220 */ /* 0x000fc40000410000 */
[----:B-----5:R-:W-:Y:S01]  /*ac10*/  FMUL.FTZ R70, R70, R133 ;  /* 0x0000008546467220 */ /* 0x020fe20000410000 */
[----:B------:R-:W-:Y:S01]  /*ac20*/  LOP3.LUT R7, R0, R2, RZ, 0xc0, !PT ;  /* 0x0000000200077212 */ /* 0x000fe200078ec0ff */
[--C-:B------:R-:W-:Y:S01]  /*ac30*/  HSET2.LE.AND R0, R20, R135.reuse, PT ;  /* 0x0000008714007233 */ /* 0x100fe20003803000 */
[----:B------:R-:W-:Y:S01]  /*ac40*/  F2FP.PACK_AB R2, R47, R175 ;  /* 0x000000af2f02723e */ /* 0x000fe200000000ff */
[-C--:B------:R-:W-:Y:S02]  /*ac50*/  FMUL.FTZ R71, R71, R133.reuse ;  /* 0x0000008547477220 */ /* 0x080fe40000410000 */
[----:B------:R-:W-:Y:S01]  /*ac60*/  FMUL.FTZ R142, R142, R133 ;  /* 0x000000858e8e7220 */ /* 0x000fe20000410000 */
[----:B------:R-:W-:Y:S01]  /*ac70*/  LOP3.LUT R4, R0, R2, RZ, 0xc0, !PT ;  /* 0x0000000200047212 */ /* 0x000fe200078ec0ff */
[----:B------:R-:W-:Y:S01]  /*ac80*/  HSET2.LE.AND R2, R16, R135, PT ;  /* 0x0000008710027233 */ /* 0x000fe20003803000 */
[----:B------:R-:W-:Y:S01]  /*ac90*/  IMAD.MOV.U32 R16, RZ, RZ, R22 ;  /* 0x000000ffff107224 */ /* 0x000fe200078e0016 */
[----:B------:R-:W-:Y:S01]  /*aca0*/  F2FP.PACK_AB R0, R46, R32 ;  /* 0x000000202e00723e */ /* 0x000fe200000000ff */
[----:B------:R-:W3:Y:S01]  /*acb0*/  LDSM.16.MT88.4 R20, [R214+0x9000] ;  /* 0x00900000d614783b */ /* 0x000ee20000004200 */
[----:B--2---:R-:W-:-:S02]  /*acc0*/  FMUL.FTZ R74, R74, R25 ;  /* 0x000000194a4a7220 */ /* 0x004fc40000410000 */
[----:B------:R-:W-:Y:S01]  /*acd0*/  LOP3.LUT R5, R2, R0, RZ, 0xc0, !PT ;  /* 0x0000000002057212 */ /* 0x000fe200078ec0ff */
[----:B------:R-:W-:Y:S02]  /*ace0*/  FMUL.FTZ R75, R75, R25 ;  /* 0x000000194b4b7220 */ /* 0x000fe40000410000 */
[----:B------:R-:W-:Y:S02]  /*acf0*/  FMUL.FTZ R143, R143, R133 ;  /* 0x000000858f8f7220 */ /* 0x000fe40000410000 */
[-C--:B------:R-:W-:Y:S02]  /*ad00*/  FMUL.FTZ R146, R146, R25.reuse ;  /* 0x0000001992927220 */ /* 0x080fe40000410000 */
[----:B------:R-:W-:Y:S02]  /*ad10*/  FMUL.FTZ R147, R147, R25 ;  /* 0x0000001993937220 */ /* 0x000fe40000410000 */
        /* <DEDUP_REMOVED lines=10> */
[----:B------:R-:W-:Y:S01]  /*adc0*/  FFMA.FTZ R0, R197, c[0x0][0x23c], -R17 ;  /* 0x00008f00c5007a23 */ /* 0x000fe20000010811 */
[-C--:B------:R-:W-:Y:S01]  /*add0*/  HMMA.16816.F32 R148, R4, R14.reuse, R148 ;  /* 0x0000000e0494723c */ /* 0x080fe20000001894 */
[-C--:B------:R-:W-:Y:S02]  /*ade0*/  FMUL.FTZ R112, R112, R134.reuse ;  /* 0x0000008670707220 */ /* 0x080fe40000410000 */
[----:B------:R1:W-:Y:S01]  /*adf0*/  MUFU.EX2 R242, R0 ;  /* 0x0000000000f27308 */ /* 0x0003e20000000800 */
[----:B------:R-:W-:Y:S02]  /*ae00*/  FMUL.FTZ R113, R113, R134 ;  /* 0x0000008671717220 */ /* 0x000fe40000410000 */
[-C--:B------:R-:W-:Y:S02]  /*ae10*/  FMUL.FTZ R114, R114, R133.reuse ;  /* 0x0000008572727220 */ /* 0x080fe40000410000 */
[----:B------:R-:W-:Y:S01]  /*ae20*/  HMMA.16816.F32 R152, R8, R14, R152 ;  /* 0x0000000e0898723c */ /* 0x000fe20000001898 */
[----:B------:R-:W-:Y:S01]  /*ae30*/  LDSM.16.MT88.4 R12, [R214+0xb000] ;  /* 0x00b00000d60c783b */ /* 0x000fe20000004200 */
[----:B------:R-:W-:-:S02]  /*ae40*/  FMUL.FTZ R115, R115, R133 ;  /* 0x0000008573737220 */ /* 0x000fc40000410000 */
[-C--:B------:R-:W-:Y:S02]  /*ae50*/  FMUL.FTZ R76, R76, R132.reuse ;  /* 0x000000844c4c7220 */ /* 0x080fe40000410000 */
[-C--:B------:R-:W-:Y:S02]  /*ae60*/  FMUL.FTZ R77, R77, R132.reuse ;  /* 0x000000844d4d7220 */ /* 0x080fe40000410000 */
[-C--:B---3--:R-:W-:Y:S01]  /*ae70*/  HMMA.16816.F32 R136, R8, R20.reuse, R68 ;  /* 0x000000140888723c */ /* 0x088fe20000001844 */
[----:B------:R-:W-:Y:S02]  /*ae80*/  FMUL.FTZ R88, R88, R132 ;  /* 0x0000008458587220 */ /* 0x000fe40000410000 */
[----:B-1----:R-:W-:Y:S02]  /*ae90*/  FFMA.FTZ R0, R196, c[0x0][0x23c], -R17 ;  /* 0x00008f00c4007a23 */ /* 0x002fe40000010811 */
[----:B------:R-:W-:Y:S02]  /*aea0*/  FMUL.FTZ R78, R78, R25 ;  /* 0x000000194e4e7220 */ /* 0x000fe40000410000 */
[----:B------:R-:W-:Y:S01]  /*aeb0*/  IMAD.MOV.U32 R68, RZ, RZ, R32 ;  /* 0x000000ffff447224 */ /* 0x000fe200078e0020 */
[----:B------:R-:W-:Y:S01]  /*aec0*/  HMMA.16816.F32 R72, R4, R20, R72 ;  /* 0x000000140448723c */ /* 0x000fe20000001848 */
[----:B------:R-:W-:Y:S01]  /*aed0*/  IMAD.MOV.U32 R69, RZ, RZ, R29 ;  /* 0x000000ffff457224 */ /* 0x000fe200078e001d */
[----:B------:R-:W1:Y:S01]  /*aee0*/  LDSM.16.MT88.4 R32, [R214+0xa000] ;  /* 0x00a00000d620783b */ /* 0x000e620000004200 */
[----:B------:R-:W-:Y:S01]  /*aef0*/  IMAD.MOV.U32 R70, RZ, RZ, R30 ;  /* 0x000000ffff467224 */ /* 0x000fe200078e001e */
[----:B------:R2:W-:Y:S01]  /*af00*/  MUFU.EX2 R243, R0 ;  /* 0x0000000000f37308 */ /* 0x0005e20000000800 */
[----:B------:R-:W-:-:S02]  /*af10*/  IMAD.MOV.U32 R71, RZ, RZ, R31 ;  /* 0x000000ffff477224 */ /* 0x000fc400078e001f */
[----:B------:R-:W-:Y:S01]  /*af20*/  MOV R21, R28 ;  /* 0x0000001c00157202 */ /* 0x000fe20000000f00 */
[-C--:B------:R-:W-:Y:S01]  /*af30*/  FMUL.FTZ R79, R79, R25.reuse ;  /* 0x000000194f4f7220 */ /* 0x080fe20000410000 */
[----:B------:R-:W3:Y:S01]  /*af40*/  LDSM.16.MT88.4 R28, [R212+0xa000] ;  /* 0x00a00000d41c783b */ /* 0x000ee20000004200 */
[-C--:B------:R-:W-:Y:S01]  /*af50*/  FMUL.FTZ R89, R89, R132.reuse ;  /* 0x0000008459597220 */ /* 0x080fe20000410000 */
[----:B------:R-:W-:Y:S01]  /*af60*/  HMMA.16816.F32 R60, R8, R40, R112 ;  /* 0x00000028083c723c */ /* 0x000fe20000001870 */
[-C--:B------:R-:W-:Y:S02]  /*af70*/  FMUL.FTZ R92, R92, R132.reuse ;  /* 0x000000845c5c7220 */ /* 0x080fe40000410000 */
[----:B------:R-:W-:Y:S02]  /*af80*/  FMUL.FTZ R93, R93, R132 ;  /* 0x000000845d5d7220 */ /* 0x000fe40000410000 */
[-C--:B------:R-:W-:Y:S02]  /*af90*/  FMUL.FTZ R90, R90, R25.reuse ;  /* 0x000000195a5a7220 */ /* 0x080fe40000410000 */
[----:B------:R-:W-:Y:S01]  /*afa0*/  FMUL.FTZ R91, R91, R25 ;  /* 0x000000195b5b7220 */ /* 0x000fe20000410000 */
[----:B------:R-:W-:Y:S01]  /*afb0*/  HMMA.16816.F32 R76, R4, R22, R76 ;  /* 0x00000016044c723c */ /* 0x000fe2000000184c */
[----:B--2---:R-:W-:-:S02]  /*afc0*/  FFMA.FTZ R0, R190, c[0x0][0x23c], -R17 ;  /* 0x00008f00be007a23 */ /* 0x004fc40000010811 */
[-C--:B------:R-:W-:Y:S02]  /*afd0*/  FMUL.FTZ R94, R94, R25.reuse ;  /* 0x000000195e5e7220 */ /* 0x080fe40000410000 */
[----:B------:R2:W-:Y:S01]  /*afe0*/  MUFU.EX2 R249, R0 ;  /* 0x0000000000f97308 */ /* 0x0005e20000000800 */
        /* <DEDUP_REMOVED lines=8> */
[----:B--2---:R-:W-:Y:S01]  /*b070*/  FFMA.FTZ R0, R188, c[0x0][0x23c], -R17 ;  /* 0x00008f00bc007a23 */ /* 0x004fe20000010811 */
[----:B-1----:R-:W-:Y:S01]  /*b080*/  HMMA.16816.F32 R104, R4, R32, R104 ;  /* 0x000000200468723c */ /* 0x002fe20000001868 */
[----:B------:R-:W-:Y:S02]  /*b090*/  IMAD.MOV.U32 R188, RZ, RZ, R241 ;  /* 0x000000ffffbc7224 */ /* 0x000fe400078e00f1 */
[----:B------:R1:W2:Y:S01]  /*b0a0*/  MUFU.EX2 R250, R0 ;  /* 0x0000000000fa7308 */ /* 0x0002a20000000800 */
[----:B------:R-:W-:-:S02]  /*b0b0*/  FMUL.FTZ R159, R159, R25 ;  /* 0x000000199f9f7220 */ /* 0x000fc40000410000 */
[-C--:B------:R-:W-:Y:S02]  /*b0c0*/  FMUL.FTZ R160, R160, R132.reuse ;  /* 0x00000084a0a07220 */ /* 0x080fe40000410000 */
[-C--:B------:R-:W-:Y:S01]  /*b0d0*/  FMUL.FTZ R161, R161, R132.reuse ;  /* 0x00000084a1a17220 */ /* 0x080fe20000410000 */
[C---:B---3--:R-:W-:Y:S01]  /*b0e0*/  HMMA.16816.F32 R88, R4.reuse, R28, R88 ;  /* 0x0000001c0458723c */ /* 0x048fe20000001858 */
[-C--:B------:R-:W-:Y:S02]  /*b0f0*/  FMUL.FTZ R162, R162, R25.reuse ;  /* 0x00000019a2a27220 */ /* 0x080fe40000410000 */
[----:B------:R-:W-:Y:S02]  /*b100*/  FMUL.FTZ R163, R163, R25 ;  /* 0x00000019a3a37220 */ /* 0x000fe40000410000 */
[-C--:B------:R-:W-:Y:S02]  /*b110*/  FMUL.FTZ R116, R116, R132.reuse ;  /* 0x0000008474747220 */ /* 0x080fe40000410000 */
[-C--:B------:R-:W-:Y:S01]  /*b120*/  FMUL.FTZ R117, R117, R132.reuse ;  /* 0x0000008475757220 */ /* 0x080fe20000410000 */
[----:B------:R-:W-:Y:S01]  /*b130*/  HMMA.16816.F32 R92, R4, R30, R92 ;  /* 0x0000001e045c723c */ /* 0x000fe2000000185c */
[----:B------:R-:W-:-:S02]  /*b140*/  FMUL.FTZ R124, R124, R132 ;  /* 0x000000847c7c7220 */ /* 0x000fc40000410000 */
[----:B-1----:R-:W-:Y:S02]  /*b150*/  FFMA.FTZ R0, R198, c[0x0][0x23c], -R18 ;  /* 0x00008f00c6007a23 */ /* 0x002fe40000010812 */
[-C--:B------:R-:W-:Y:S02]  /*b160*/  FMUL.FTZ R125, R125, R132.reuse ;  /* 0x000000847d7d7220 */ /* 0x080fe40000410000 */
[----:B------:R1:W-:Y:S01]  /*b170*/  MUFU.EX2 R241, R0 ;  /* 0x0000000000f17308 */ /* 0x0003e20000000800 */
[-C--:B------:R-:W-:Y:S01]  /*b180*/  FMUL.FTZ R118, R118, R25.reuse ;  /* 0x0000001976767220 */ /* 0x080fe20000410000 */
[----:B------:R-:W-:Y:S01]  /*b190*/  HMMA.16816.F32 R156, R4, R34, R156 ;  /* 0x00000022049c723c */ /* 0x000fe2000000189c */
        /* <DEDUP_REMOVED lines=8> */
[----:B-1----:R-:W-:Y:S01]  /*b220*/  FFMA.FTZ R0, R191, c[0x0][0x23c], -R18 ;  /* 0x00008f00bf007a23 */ /* 0x002fe20000010812 */
[----:B------:R-:W-:Y:S01]  /*b230*/  HMMA.16816.F32 R116, R4, R42, R116 ;  /* 0x0000002a0474723c */ /* 0x000fe20000001874 */
[----:B------:R-:W-:-:S04]  /*b240*/  IMAD.WIDE.U32 R2, R27, -0x2daee0ad, RZ ;  /* 0xd2511f531b027825 */ /* 0x000fc800078e00ff */
[-C--:B------:R-:W-:Y:S02]  /*b250*/  FMUL.FTZ R164, R164, R134.reuse ;  /* 0x00000086a4a47220 */ /* 0x080fe40000410000 */
        /* <DEDUP_REMOVED lines=12> */
[-C--:B------:R-:W-:Y:S01]  /*b320*/  FMUL.FTZ R86, R86, R133.reuse ;  /* 0x0000008556567220 */ /* 0x080fe20000410000 */
[----:B------:R-:W-:Y:S01]  /*b330*/  LOP3.LUT R6, R2, 0xff, RZ, 0xc0, !PT ;  /* 0x000000ff02067812 */ /* 0x000fe200078ec0ff */
        /* <DEDUP_REMOVED lines=15> */
[----:B------:R-:W1:Y:S01]  /*b430*/  LDSM.16.MT88.4 R28, [R212+0x9400] ;  /* 0x00940000d41c783b */ /* 0x000e620000004200 */
        /* <DEDUP_REMOVED lines=9> */
[-C--:B------:R-:W-:Y:S01]  /*b4d0*/  FMUL.FTZ R170, R170, R133.reuse ;  /* 0x00000085aaaa7220 */ /* 0x080fe20000410000 */
[----:B------:R-:W-:Y:S01]  /*b4e0*/  LDSM.16.MT88.4 R32, [R214+0xa400] ;  /* 0x00a40000d620783b */ /* 0x000fe20000004200 */
[----:B------:R-:W-:-:S02]  /*b4f0*/  FMUL.FTZ R171, R171, R133 ;  /* 0x00000085abab7220 */ /* 0x000fc40000410000 */
[----:B------:R-:W-:Y:S02]  /*b500*/  IMAD.MOV.U32 R113, RZ, RZ, R239 ;  /* 0x000000ffff717224 */ /* 0x000fe400078e00ef */
[----:B------:R3:W-:Y:S01]  /*b510*/  MUFU.EX2 R239, R0 ;  /* 0x0000000000ef7308 */ /* 0x0007e20000000800 */
[----:B------:R-:W-:Y:S01]  /*b520*/  FFMA.FTZ R5, R189, c[0x0][0x23c], -R18 ;  /* 0x00008f00bd057a23 */ /* 0x000fe20000010812 */
[C---:B------:R-:W-:Y:S01]  /*b530*/  HMMA.16816.F32 R120, R8.reuse, R42, R120 ;  /* 0x0000002a0878723c */ /* 0x040fe20000001878 */
[----:B------:R-:W-:Y:S01]  /*b540*/  IMAD.MOV.U32 R27, RZ, RZ, R21 ;  /* 0x000000ffff1b7224 */ /* 0x000fe200078e0015 */
[----:B------:R-:W-:Y:S01]  /*b550*/  LDSM.16.MT88.4 R40, [R212+0xb400] ;  /* 0x00b40000d428783b */ /* 0x000fe20000004200 */
[----:B------:R-:W-:Y:S02]  /*b560*/  IMAD.MOV.U32 R112, RZ, RZ, R47 ;  /* 0x000000ffff707224 */ /* 0x000fe400078e002f */
[----:B------:R-:W-:Y:S01]  /*b570*/  IMAD.MOV.U32 R167, RZ, RZ, R46 ;  /* 0x000000ffffa77224 */ /* 0x000fe200078e002e */
[----:B------:R-:W-:Y:S01]  /*b580*/  LDSM.16.MT88.4 R20, [R212+0xa400] ;  /* 0x00a40000d414783b */ /* 0x000fe20000004200 */
[----:B------:R-:W-:Y:S01]  /*b590*/  IMAD.MOV.U32 R114, RZ, RZ, R240 ;  /* 0x000000ffff727224 */ /* 0x000fe200078e00f0 */
[----:B------:R-:W-:Y:S01]  /*b5a0*/  HMMA.16816.F32 R168, R8, R14, R168 ;  /* 0x0000000e08a8723c */ /* 0x000fe200000018a8 */
[----:B------:R4:W5:Y:S01]  /*b5b0*/  MUFU.EX2 R240, R5 ;  /* 0x0000000500f07308 */ /* 0x0009620000000800 */
[----:B------:R-:W1:Y:S01]  /*b5c0*/  LDSM.16.MT88.4 R12, [R214+0x9400] ;  /* 0x00940000d60c783b */ /* 0x000e620000004200 */
[----:B------:R-:W-:-:S02]  /*b5d0*/  IMAD.MOV.U32 R115, RZ, RZ, R219 ;  /* 0x000000ffff737224 */ /* 0x000fc400078e00db */
[----:B------:R-:W-:Y:S01]  /*b5e0*/  IMAD.MOV.U32 R177, RZ, RZ, R113 ;  /* 0x000000ffffb17224 */ /* 0x000fe200078e0071 */
[----:B---3--:R-:W-:Y:S01]  /*b5f0*/  LOP3.LUT R0, R2, 0xffff, RZ, 0xc0, !PT ;  /* 0x0000ffff02007812 */ /* 0x008fe200078ec0ff */
[----:B------:R-:W-:Y:S01]  /*b600*/  IMAD.MOV.U32 R164, RZ, RZ, R114 ;  /* 0x000000ffffa47224 */ /* 0x000fe200078e0072 */
[----:B------:R-:W-:Y:S01]  /*b610*/  SHF.R.U32.HI R10, RZ, 0x18, R2 ;  /* 0x00000018ff0a7819 */ /* 0x000fe20000011602 */
[----:B------:R-:W-:Y:S01]  /*b620*/  IMAD.MOV.U32 R165, RZ, RZ, R115 ;  /* 0x000000ffffa57224 */ /* 0x000fe200078e0073 */
[----:B------:R-:W-:Y:S01]  /*b630*/  SHF.R.U32.HI R4, RZ, 0x8, R0 ;  /* 0x00000008ff047819 */ /* 0x000fe20000011600 */
[----:B------:R-:W-:Y:S01]  /*b640*/  IMAD.MOV.U32 R166, RZ, RZ, R68 ;  /* 0x000000ffffa67224 */ /* 0x000fe200078e0044 */
[----:B------:R-:W-:Y:S02]  /*b650*/  LOP3.LUT R0, R3, UR17, R44, 0x96, !PT ;  /* 0x0000001103007c12 */ /* 0x000fe4000f8e962c */
[----:B------:R-:W3:Y:S01]  /*b660*/  LDSM.16.MT88.4 R44, [R214+0xb400] ;  /* 0x00b40000d62c783b */ /* 0x000ee20000004200 */
[----:B------:R-:W-:-:S02]  /*b670*/  SHF.R.U32.HI R3, RZ, 0x10, R2 ;  /* 0x00000010ff037819 */ /* 0x000fc40000011602 */
[----:B------:R-:W-:Y:S01]  /*b680*/  PRMT R6, R6, 0x5410, R4 ;  /* 0x0000541006067816 */ /* 0x000fe20000000004 */
[----:B------:R-:W-:Y:S01]  /*b690*/  FFMA.FTZ R4, R199, c[0x0][0x23c], -R18 ;  /* 0x00008f00c7047a23 */ /* 0x000fe20000010812 */
[----:B------:R-:W-:Y:S02]  /*b6a0*/  LOP3.LUT R7, R3, 0xff, RZ, 0xc0, !PT ;  /* 0x000000ff03077812 */ /* 0x000fe400078ec0ff */
[C---:B------:R-:W-:Y:S01]  /*b6b0*/  LOP3.LUT R2, R0.reuse, 0xffff, RZ, 0xc0, !PT ;  /* 0x0000ffff00027812 */ /* 0x040fe200078ec0ff */
[----:B------:R5:W1:Y:S01]  /*b6c0*/  MUFU.EX2 R219, R4 ;  /* 0x0000000400db7308 */ /* 0x000a620000000800 */
[--C-:B------:R-:W-:Y:S02]  /*b6d0*/  SHF.R.U32.HI R3, RZ, 0x10, R0.reuse ;  /* 0x00000010ff037819 */ /* 0x100fe40000011600 */
[----:B------:R-:W-:Y:S02]  /*b6e0*/  LOP3.LUT R9, R0, 0xff, RZ, 0xc0, !PT ;  /* 0x000000ff00097812 */ /* 0x000fe400078ec0ff */
[----:B------:R-:W-:Y:S01]  /*b6f0*/  SHF.R.U32.HI R8, RZ, 0x18, R0 ;  /* 0x00000018ff087819 */ /* 0x000fe20000011600 */
[----:B------:R-:W-:Y:S01]  /*b700*/  HSET2.LE.AND R0, R6, R135, PT ;  /* 0x0000008706007233 */ /* 0x000fe20003803000 */
[----:B----4-:R-:W-:-:S02]  /*b710*/  SHF.R.U32.HI R5, RZ, 0x8, R2 ;  /* 0x00000008ff057819 */ /* 0x010fc40000011602 */
[----:B------:R-:W-:Y:S02]  /*b720*/  LOP3.LUT R3, R3, 0xff, RZ, 0xc0, !PT ;  /* 0x000000ff03037812 */ /* 0x000fe400078ec0ff */
[----:B--2---:R-:W-:Y:S02]  /*b730*/  F2FP.PACK_AB R2, R250, R249 ;  /* 0x000000f9fa02723e */ /* 0x004fe400000000ff */
[----:B------:R-:W-:Y:S02]  /*b740*/  PRMT R5, R9, 0x5410, R5 ;  /* 0x0000541009057816 */ /* 0x000fe40000000005 */
[----:B------:R-:W-:Y:S02]  /*b750*/  LOP3.LUT R6, R0, R2, RZ, 0xc0, !PT ;  /* 0x0000000200067212 */ /* 0x000fe400078ec0ff */
[----:B-----5:R-:W-:Y:S02]  /*b760*/  PRMT R4, R7, 0x5410, R10 ;  /* 0x0000541007047816 */ /* 0x020fe4000000000a */
[----:B------:R-:W-:Y:S01]  /*b770*/  PRMT R7, R3, 0x5410, R8 ;  /* 0x0000541003077816 */ /* 0x000fe20000000008 */
[--C-:B------:R-:W-:Y:S01]  /*b780*/  HSET2.LE.AND R3, R5, R135.reuse, PT ;  /* 0x0000008705037233 */ /* 0x100fe20003803000 */
[----:B------:R-:W-:Y:S01]  /*b790*/  F2FP.PACK_AB R2, R240, R239 ;  /* 0x000000eff002723e */ /* 0x000fe200000000ff */
[--C-:B------:R-:W-:Y:S01]  /*b7a0*/  HSET2.LE.AND R0, R4, R135.reuse, PT ;  /* 0x0000008704007233 */ /* 0x100fe20003803000 */
[----:B------:R-:W-:Y:S01]  /*b7b0*/  F2FP.PACK_AB R4, R243, R242 ;  /* 0x000000f2f304723e */ /* 0x000fe200000000ff */
[----:B------:R-:W-:Y:S01]  /*b7c0*/  HSET2.LE.AND R5, R7, R135, PT ;  /* 0x0000008707057233 */ /* 0x000fe20003803000 */
[----:B-1----:R-:W-:-:S02]  /*b7d0*/  F2FP.PACK_AB R8, R219, R241 ;  /* 0x000000f1db08723e */ /* 0x002fc400000000ff */
[----:B------:R-:W-:Y:S01]  /*b7e0*/  LOP3.LUT R7, R0, R2, RZ, 0xc0, !PT ;  /* 0x0000000200077212 */ /* 0x000fe200078ec0ff */
[----:B------:R-:W-:Y:S01]  /*b7f0*/  FFMA.FTZ R0, R225, c[0x0][0x23c], -R19 ;  /* 0x00008f00e1007a23 */ /* 0x000fe20000010813 */
[----:B------:R-:W-:Y:S01]  /*b800*/  LOP3.LUT R2, R53, UR8, R176, 0x96, !PT ;  /* 0x0000000835027c12 */ /* 0x000fe2000f8e96b0 */
[----:B------:R-:W-:Y:S01]  /*b810*/  IMAD.MOV.U32 R176, RZ, RZ, R112 ;  /* 0x000000ffffb07224 */ /* 0x000fe200078e0070 */
[----:B------:R-:W-:Y:S01]  /*b820*/  LOP3.LUT R4, R3, R4, RZ, 0xc0, !PT ;  /* 0x0000000403047212 */ /* 0x000fe200078ec0ff */
[----:B------:R1:W-:Y:S01]  /*b830*/  MUFU.EX2 R196, R0 ;  /* 0x0000000000c47308 */ /* 0x0003e20000000800 */
[----:B------:R-:W-:Y:S01]  /*b840*/  LOP3.LUT R5, R5, R8, RZ, 0xc0, !PT ;  /* 0x0000000805057212 */ /* 0x000fe200078ec0ff */
[----:B------:R-:W-:Y:S01]  /*b850*/  IMAD.WIDE.U32 R2, R2, -0x2daee0ad, RZ ;  /* 0xd2511f5302027825 */ /* 0x000fe200078e00ff */
[----:B------:R-:W-:Y:S02]  /*b860*/  MOV R53, R167 ;  /* 0x000000a700357202 */ /* 0x000fe40000000f00 */
[----:B------:R-:W-:Y:S01]  /*b870*/  MOV R225, R71 ;  /* 0x0000004700e17202 */ /* 0x000fe20000000f00 */
[----:B------:R-:W-:-:S02]  /*b880*/  IMAD.MOV.U32 R167, RZ, RZ, R69 ;  /* 0x000000ffffa77224 */ /* 0x000fc400078e0045 */
[----:B------:R-:W-:Y:S01]  /*b890*/  HMMA.16816.F32 R144, R4, R28, R144 ;  /* 0x0000001c0490723c */ /* 0x000fe20000001890 */
[----:B------:R-:W-:Y:S02]  /*b8a0*/  IMAD.MOV.U32 R55, RZ, RZ, R53 ;  /* 0x000000ffff377224 */ /* 0x000fe400078e0035 */
[----:B------:R-:W-:Y:S02]  /*b8b0*/  IMAD.MOV.U32 R225, RZ, RZ, R179 ;  /* 0x000000ffffe17224 */ /* 0x000fe400078e00b3 */
[----:B-1----:R-:W-:-:S03]  /*b8c0*/  FFMA.FTZ R0, R224, c[0x0][0x23c], -R19 ;  /* 0x00008f00e0007a23 */ /* 0x002fc60000010813 */
[C---:B------:R-:W-:Y:S01]  /*b8d0*/  HMMA.16816.F32 R148, R4.reuse, R30, R148 ;  /* 0x0000001e0494723c */ /* 0x040fe20000001894 */
[----:B------:R-:W-:Y:S01]  /*b8e0*/  IMAD.MOV.U32 R224, RZ, RZ, R70 ;  /* 0x000000ffffe07224 */ /* 0x000fe200078e0046 */
[----:B------:R1:W-:Y:S06]  /*b8f0*/  MUFU.EX2 R198, R0 ;  /* 0x0000000000c67308 */ /* 0x0003ec0000000800 */
[C---:B------:R-:W-:Y:S08]  /*b900*/  HMMA.16816.F32 R72, R4.reuse, R12, R72 ;  /* 0x0000000c0448723c */ /* 0x040ff00000001848 */
[----:B------:R-:W-:Y:S01]  /*b910*/  HMMA.16816.F32 R76, R4, R14, R76 ;  /* 0x0000000e044c723c */ /* 0x000fe2000000184c */
[----:B-1----:R-:W-:-:S04]  /*b920*/  FFMA.FTZ R0, R208, c[0x0][0x23c], -R19 ;  /* 0x00008f00d0007a23 */ /* 0x002fc80000010813 */
[----:B------:R1:W-:Y:S03]  /*b930*/  MUFU.EX2 R208, R0 ;  /* 0x0000000000d07308 */ /* 0x0003e60000000800 */
[C---:B------:R-:W-:Y:S08]  /*b940*/  HMMA.16816.F32 R88, R4.reuse, R20, R88 ;  /* 0x000000140458723c */ /* 0x040ff00000001858 */
[----:B------:R-:W-:Y:S01]  /*b950*/  HMMA.16816.F32 R92, R4, R22, R92 ;  /* 0x00000016045c723c */ /* 0x000fe2000000185c */
[----:B-1----:R-:W-:-:S07]  /*b960*/  LOP3.LUT R0, R3, UR17, R54, 0x96, !PT ;  /* 0x0000001103007c12 */ /* 0x002fce000f8e9636 */
[----:B------:R-:W-:Y:S01]  /*b970*/  HMMA.16816.F32 R104, R4, R32, R104 ;  /* 0x000000200468723c */ /* 0x000fe20000001868 */
[----:B------:R-:W-:Y:S01]  /*b980*/  LOP3.LUT R3, R2, 0xffff, RZ, 0xc0, !PT ;  /* 0x0000ffff02037812 */ /* 0x000fe200078ec0ff */
[----:B------:R-:W-:-:S06]  /*b990*/  IMAD.MOV.U32 R54, RZ, RZ, R27 ;  /* 0x000000ffff367224 */ /* 0x000fcc00078e001b */
[C---:B------:R-:W-:Y:S08]  /*b9a0*/  HMMA.16816.F32 R156, R4.reuse, R34, R156 ;  /* 0x00000022049c723c */ /* 0x040ff0000000189c */
[C---:B------:R-:W-:Y:S08]  /*b9b0*/  HMMA.16816.F32 R160, R4.reuse, R40, R160 ;  /* 0x0000002804a0723c */ /* 0x040ff000000018a0 */
[C---:B------:R-:W-:Y:S08]  /*b9c0*/  HMMA.16816.F32 R116, R4.reuse, R42, R116 ;  /* 0x0000002a0474723c */ /* 0x040ff00000001874 */
[C---:B---3--:R-:W-:Y:S08]  /*b9d0*/  HMMA.16816.F32 R124, R4.reuse, R44, R124 ;  /* 0x0000002c047c723c */ /* 0x048ff0000000187c */
[----:B------:R-:W-:Y:S07]  /*b9e0*/  HMMA.16816.F32 R128, R4, R46, R128 ;  /* 0x0000002e0480723c */ /* 0x000fee0000001880 */
[----:B------:R-:W-:Y:S01]  /*b9f0*/  LOP3.LUT R7, R2, 0xff, RZ, 0xc0, !PT ;  /* 0x000000ff02077812 */ /* 0x000fe200078ec0ff */
[----:B------:R-:W-:Y:S01]  /*ba00*/  FFMA.FTZ R4, R204, c[0x0][0x23c], -R19 ;  /* 0x00008f00cc047a23 */ /* 0x000fe20000010813 */
[----:B------:R-:W-:-:S02]  /*ba10*/  SHF.R.U32.HI R6, RZ, 0x10, R2 ;  /* 0x00000010ff067819 */ /* 0x000fc40000011602 */
[----:B------:R-:W-:Y:S01]  /*ba20*/  SHF.R.U32.HI R5, RZ, 0x18, R2 ;  /* 0x00000018ff057819 */ /* 0x000fe20000011602 */
[----:B------:R1:W2:Y:S01]  /*ba30*/  MUFU.EX2 R199, R4 ;  /* 0x0000000400c77308 */ /* 0x0002a20000000800 */
[----:B------:R-:W-:Y:S01]  /*ba40*/  SHF.R.U32.HI R2, RZ, 0x8, R3 ;  /* 0x00000008ff027819 */ /* 0x000fe20000011603 */
[----:B------:R-:W-:Y:S01]  /*ba50*/  FFMA.FTZ R3, R209, c[0x0][0x23c], -R24 ;  /* 0x00008f00d1037a23 */ /* 0x000fe20000010818 */
[----:B------:R-:W-:Y:S01]  /*ba60*/  MOV R204, R26 ;  /* 0x0000001a00cc7202 */ /* 0x000fe20000000f00 */
[----:B------:R-:W-:Y:S01]  /*ba70*/  IMAD.MOV.U32 R209, RZ, RZ, R185 ;  /* 0x000000ffffd17224 */ /* 0x000fe200078e00b9 */
[----:B------:R-:W-:Y:S02]  /*ba80*/  PRMT R8, R7, 0x5410, R2 ;  /* 0x0000541007087816 */ /* 0x000fe40000000002 */
[----:B------:R-:W-:Y:S01]  /*ba90*/  LOP3.LUT R2, R6, 0xff, RZ, 0xc0, !PT ;  /* 0x000000ff06027812 */ /* 0x000fe200078ec0ff */
[----:B------:R3:W-:Y:S01]  /*baa0*/  MUFU.EX2 R197, R3 ;  /* 0x0000000300c57308 */ /* 0x0007e20000000800 */
[----:B------:R-:W-:-:S02]  /*bab0*/  LOP3.LUT R6, R0, 0xff, RZ, 0xc0, !PT ;  /* 0x000000ff00067812 */ /* 0x000fc400078ec0ff */
[----:B------:R-:W-:Y:S02]  /*bac0*/  PRMT R7, R2, 0x5410, R5 ;  /* 0x0000541002077816 */ /* 0x000fe40000000005 */
[----:B------:R-:W-:Y:S02]  /*bad0*/  LOP3.LUT R2, R0, 0xffff, RZ, 0xc0, !PT ;  /* 0x0000ffff00027812 */ /* 0x000fe400078ec0ff */
[----:B------:R-:W-:Y:S02]  /*bae0*/  SHF.R.U32.HI R5, RZ, 0x18, R0 ;  /* 0x00000018ff057819 */ /* 0x000fe40000011600 */
[----:B-1----:R-:W-:Y:S01]  /*baf0*/  SHF.R.U32.HI R4, RZ, 0x8, R2 ;  /* 0x00000008ff047819 */ /* 0x002fe20000011602 */
[----:B------:R-:W-:Y:S02]  /*bb00*/  FFMA.FTZ R2, R227, c[0x0][0x23c], -R24 ;  /* 0x00008f00e3027a23 */ /* 0x000fe40000010818 */
[----:B------:R-:W-:Y:S01]  /*bb10*/  IMAD.MOV.U32 R227, RZ, RZ, R188 ;  /* 0x000000ffffe37224 */ /* 0x000fe200078e00bc */
[----:B------:R-:W-:Y:S01]  /*bb20*/  PRMT R4, R6, 0x5410, R4 ;  /* 0x0000541006047816 */ /* 0x000fe20000000004 */
[----:B------:R2:W-:Y:S01]  /*bb30*/  MUFU.EX2 R190, R2 ;  /* 0x0000000200be7308 */ /* 0x0005e20000000800 */
[----:B------:R-:W-:-:S02]  /*bb40*/  FFMA.FTZ R6, R205, c[0x0][0x23c], -R18 ;  /* 0x00008f00cd067a23 */ /* 0x000fc40000010812 */
[----:B---3--:R-:W-:Y:S02]  /*bb50*/  FFMA.FTZ R3, R200, c[0x0][0x23c], -R24 ;  /* 0x00008f00c8037a23 */ /* 0x008fe40000010818 */
[----:B------:R-:W-:Y:S02]  /*bb60*/  IMAD.MOV.U32 R200, RZ, RZ, R16 ;  /* 0x000000ffffc87224 */ /* 0x000fe400078e0010 */
[----:B------:R-:W-:Y:S01]  /*bb70*/  IMAD.MOV.U32 R205, RZ, RZ, R177 ;  /* 0x000000ffffcd7224 */ /* 0x000fe200078e00b1 */
[----:B------:R1:W3:Y:S01]  /*bb80*/  MUFU.EX2 R191, R3 ;  /* 0x0000000300bf7308 */ /* 0x0002e20000000800 */
[----:B--2---:R-:W-:Y:S02]  /*bb90*/  F2FP.PACK_AB R2, R199, R208 ;  /* 0x000000d0c702723e */ /* 0x004fe400000000ff */
[----:B-1----:R-:W-:-:S04]  /*bba0*/  SHF.R.U32.HI R3, RZ, 0x10, R0 ;  /* 0x00000010ff037819 */ /* 0x002fc80000011600 */
[----:B------:R-:W-:Y:S01]  /*bbb0*/  LOP3.LUT R0, R3, 0xff, RZ, 0xc0, !PT ;  /* 0x000000ff03007812 */ /* 0x000fe200078ec0ff */
[----:B------:R-:W-:Y:S02]  /*bbc0*/  FFMA.FTZ R3, R226, c[0x0][0x23c], -R24 ;  /* 0x00008f00e2037a23 */ /* 0x000fe40000010818 */
[----:B------:R-:W-:Y:S01]  /*bbd0*/  IMAD.MOV.U32 R226, RZ, RZ, R54 ;  /* 0x000000ffffe27224 */ /* 0x000fe200078e0036 */
[----:B------:R-:W-:Y:S01]  /*bbe0*/  PRMT R5, R0, 0x5410, R5 ;  /* 0x0000541000057816 */ /* 0x000fe20000000005 */
[--C-:B------:R-:W-:Y:S01]  /*bbf0*/  HSET2.LE.AND R0, R8, R135.reuse, PT ;  /* 0x0000008708007233 */ /* 0x100fe20003803000 */
[----:B------:R-:W1:Y:S04]  /*bc00*/  MUFU.EX2 R189, R3 ;  /* 0x0000000300bd7308 */ /* 0x000e680000000800 */
[----:B------:R-:W-:Y:S01]  /*bc10*/  LOP3.LUT R10, R0, R2, RZ, 0xc0, !PT ;  /* 0x00000002000a7212 */ /* 0x000fe200078ec0ff */
[----:B------:R-:W-:Y:S01]  /*bc20*/  HSET2.LE.AND R0, R7, R135, PT ;  /* 0x0000008707007233 */ /* 0x000fe20003803000 */
[----:B---3--:R-:W-:-:S04]  /*bc30*/  F2FP.PACK_AB R2, R191, R197 ;  /* 0x000000c5bf02723e */ /* 0x008fc800000000ff */
[----:B------:R-:W-:Y:S01]  /*bc40*/  LOP3.LUT R11, R0, R2, RZ, 0xc0, !PT ;  /* 0x00000002000b7212 */ /* 0x000fe200078ec0ff */
[----:B------:R-:W-:Y:S01]  /*bc50*/  HSET2.LE.AND R0, R4, R135, PT ;  /* 0x0000008704007233 */ /* 0x000fe20003803000 */
[----:B------:R-:W-:-:S04]  /*bc60*/  F2FP.PACK_AB R2, R198, R196 ;  /* 0x000000c4c602723e */ /* 0x000fc800000000ff */
[----:B------:R-:W-:Y:S01]  /*bc70*/  LOP3.LUT R8, R0, R2, RZ, 0xc0, !PT ;  /* 0x0000000200087212 */ /* 0x000fe200078ec0ff */
[----:B------:R-:W-:Y:S01]  /*bc80*/  HSET2.LE.AND R0, R5, R135, PT ;  /* 0x0000008705007233 */ /* 0x000fe20003803000 */
[----:B-1----:R-:W-:-:S04]  /*bc90*/  F2FP.PACK_AB R2, R189, R190 ;  /* 0x000000bebd02723e */ /* 0x002fc800000000ff */
[----:B------:R-:W-:Y:S01]  /*bca0*/  LOP3.LUT R9, R0, R2, RZ, 0xc0, !PT ;  /* 0x0000000200097212 */ /* 0x000fe200078ec0ff */
[----:B------:R-:W-:-:S05]  /*bcb0*/  IMAD.U32 R0, RZ, RZ, UR33 ;  /* 0x00000021ff007e24 */ /* 0x000fca000f8e00ff */
[----:B------:R-:W-:Y:S01]  /*bcc0*/  LOP3.LUT R0, R181, UR6, R0, 0x96, !PT ;  /* 0x00000006b5007c12 */ /* 0x000fe2000f8e9600 */
[C---:B------:R-:W-:Y:S07]  /*bcd0*/  HMMA.16816.F32 R112, R8.reuse, R12, R136 ;  /* 0x0000000c0870723c */ /* 0x040fee0000001888 */
[----:B------:R-:W-:Y:S01]  /*bce0*/  IMAD.WIDE.U32 R12, R0, -0x326172a9, RZ ;  /* 0xcd9e8d57000c7825 */ /* 0x000fe200078e00ff */
[C---:B------:R-:W-:Y:S04]  /*bcf0*/  HMMA.16816.F32 R68, R8.reuse, R30, R152 ;  /* 0x0000001e0844723c */ /* 0x040fe80000001898 */
[----:B------:R-:W-:Y:S01]  /*bd00*/  LOP3.LUT R2, R13, UR16, R224, 0x96, !PT ;  /* 0x000000100d027c12 */ /* 0x000fe2000f8e96e0 */
[----:B------:R-:W-:Y:S01]  /*bd10*/  IMAD.MOV.U32 R224, RZ, RZ, R187 ;  /* 0x000000ffffe07224 */ /* 0x000fe200078e00bb */
[----:B------:R-:W-:Y:S01]  /*bd20*/  LOP3.LUT R0, R49, UR14, R12, 0x96, !PT ;  /* 0x0000000e31007c12 */ /* 0x000fe2000f8e960c */
[----:B------:R-:W-:Y:S01]  /*bd30*/  IMAD.MOV.U32 R154, RZ, RZ, R56 ;  /* 0x000000ffff9a7224 */ /* 0x000fe200078e0038 */
[----:B------:R-:W-:Y:S01]  /*bd40*/  HMMA.16816.F32 R80, R8, R14, R80 ;  /* 0x0000000e0850723c */ /* 0x000fe20000001850 */
[----:B------:R-:W-:-:S04]  /*bd50*/  IMAD.WIDE.U32 R2, R2, -0x2daee0ad, RZ ;  /* 0xd2511f5302027825 */ /* 0x000fc800078e00ff */
[----:B------:R-:W-:Y:S01]  /*bd60*/  IMAD.WIDE.U32 R4, R0, -0x2daee0ad, RZ ;  /* 0xd2511f5300047825 */ /* 0x000fe200078e00ff */
[----:B------:R-:W-:Y:S02]  /*bd70*/  LOP3.LUT R3, R3, UR13, R50, 0x96, !PT ;  /* 0x0000000d03037c12 */ /* 0x000fe4000f8e9632 */
[C---:B------:R-:W-:Y:S01]  /*bd80*/  HMMA.16816.F32 R140, R8.reuse, R28, R140 ;  /* 0x0000001c088c723c */ /* 0x040fe2000000188c */
[----:B------:R-:W-:Y:S01]  /*bd90*/  IMAD.MOV.U32 R155, RZ, RZ, R57 ;  /* 0x000000ffff9b7224 */ /* 0x000fe200078e0039 */
[----:B------:R-:W-:Y:S01]  /*bda0*/  LOP3.LUT R0, R5, UR11, R2, 0x96, !PT ;  /* 0x0000000b05007c12 */ /* 0x000fe2000f8e9602 */
[----:B------:R-:W-:Y:S01]  /*bdb0*/  IMAD.WIDE.U32 R2, R3, -0x326172a9, RZ ;  /* 0xcd9e8d5703027825 */ /* 0x000fe200078e00ff */
[----:B------:R-:W-:Y:S03]  /*bdc0*/  LDSM.16.MT88.4 R28, [R214+0x9800] ;  /* 0x00980000d61c783b */ /* 0x000fe60000004200 */
[----:B------:R-:W-:Y:S01]  /*bdd0*/  IMAD.WIDE.U32 R56, R0, -0x326172a9, RZ ;  /* 0xcd9e8d5700387825 */ /* 0x000fe200078e00ff */
[----:B------:R-:W-:Y:S01]  /*bde0*/  LOP3.LUT R3, R3, UR12, R48, 0x96, !PT ;  /* 0x0000000c03037c12 */ /* 0x000fe2000f8e9630 */
[----:B------:R-:W-:Y:S01]  /*bdf0*/  HMMA.16816.F32 R84, R8, R20, R84 ;  /* 0x000000140854723c */ /* 0x000fe20000001854 */
[----:B------:R-:W-:Y:S01]  /*be00*/  LDSM.16.MT88.4 R48, [R214+0xb800] ;  /* 0x00b80000d630783b */ /* 0x000fe20000004200 */
[----:B------:R-:W-:Y:S01]  /*be10*/  FFMA.FTZ R5, R202, c[0x0][0x23c], -R17 ;  /* 0x00008f00ca057a23 */ /* 0x000fe20000010811 */
[----:B------:R-:W-:Y:S01]  /*be20*/  LOP3.LUT R0, R57, UR10, R2, 0x96, !PT ;  /* 0x0000000a39007c12 */ /* 0x000fe2000f8e9602 */
[----:B------:R-:W-:-:S02]  /*be30*/  IMAD.WIDE.U32 R2, R3, -0x2daee0ad, RZ ;  /* 0xd2511f5303027825 */ /* 0x000fc400078e00ff */
[----:B------:R1:W-:Y:S02]  /*be40*/  MUFU.EX2 R188, R5 ;  /* 0x0000000500bc7308 */ /* 0x0003e40000000800 */
[----:B------:R-:W-:Y:S01]  /*be50*/  IMAD.WIDE.U32 R52, R0, -0x2daee0ad, RZ ;  /* 0xd2511f5300347825 */ /* 0x000fe200078e00ff */
[----:B------:R-:W-:Y:S01]  /*be60*/  LOP3.LUT R0, R3, UR9, R4, 0x96, !PT ;  /* 0x0000000903007c12 */ /* 0x000fe2000f8e9604 */
[C---:B------:R-:W-:Y:S01]  /*be70*/  HMMA.16816.F32 R96, R8.reuse, R22, R96 ;  /* 0x000000160860723c */ /* 0x040fe20000001860 */
[----:B------:R-:W-:Y:S01]  /*be80*/  LDSM.16.MT88.4 R20, [R212+0xa800] ;  /* 0x00a80000d414783b */ /* 0x000fe20000004200 */
[--C-:B------:R-:W-:Y:S01]  /*be90*/  FFMA.FTZ R4, R183, c[0x0][0x23c], -R17.reuse ;  /* 0x00008f00b7047a23 */ /* 0x100fe20000010811 */
[----:B------:R-:W-:Y:S01]  /*bea0*/  LOP3.LUT R2, R53, UR5, R2, 0x96, !PT ;  /* 0x0000000535027c12 */ /* 0x000fe2000f8e9602 */
[----:B------:R-:W-:Y:S02]  /*beb0*/  IMAD.WIDE.U32 R26, R0, -0x326172a9, RZ ;  /* 0xcd9e8d57001a7825 */ /* 0x000fe400078e00ff */
[----:B------:R2:W-:Y:S02]  /*bec0*/  MUFU.EX2 R185, R4 ;  /* 0x0000000400b97308 */ /* 0x0005e40000000800 */
[----:B------:R-:W-:Y:S01]  /*bed0*/  IMAD.WIDE.U32 R2, R2, -0x326172a9, RZ ;  /* 0xcd9e8d5702027825 */ /* 0x000fe200078e00ff */
[C---:B------:R-:W-:Y:S03]  /*bee0*/  HMMA.16816.F32 R100, R8.reuse, R32, R100 ;  /* 0x000000200864723c */ /* 0x040fe60000001864 */
[----:B-1----:R-:W-:Y:S01]  /*bef0*/  FFMA.FTZ R5, R201, c[0x0][0x23c], -R17 ;  /* 0x00008f00c9057a23 */ /* 0x002fe20000010811 */
[----:B------:R-:W-:Y:S01]  /*bf00*/  LOP3.LUT R0, R3, UR18, R26, 0x96, !PT ;  /* 0x0000001203007c12 */ /* 0x000fe2000f8e961a */
[----:B------:R-:W-:Y:S01]  /*bf10*/  IMAD.MOV.U32 R202, RZ, RZ, R55 ;  /* 0x000000ffffca7224 */ /* 0x000fe200078e0037 */
[----:B------:R-:W-:Y:S01]  /*bf20*/  LOP3.LUT R7, R2, 0xff, RZ, 0xc0, !PT ;  /* 0x000000ff02077812 */ /* 0x000fe200078ec0ff */
[----:B------:R1:W3:Y:S01]  /*bf30*/  MUFU.EX2 R187, R5 ;  /* 0x0000000500bb7308 */ /* 0x0002e20000000800 */
[--C-:B------:R-:W-:Y:S01]  /*bf40*/  SHF.R.U32.HI R14, RZ, 0x10, R2.reuse ;  /* 0x00000010ff0e7819 */ /* 0x100fe20000011602 */
[----:B------:R-:W-:Y:S01]  /*bf50*/  HMMA.16816.F32 R108, R8, R34, R108 ;  /* 0x00000022086c723c */ /* 0x000fe2000000186c */
[----:B------:R-:W-:Y:S01]  /*bf60*/  SHF.R.U32.HI R15, RZ, 0x18, R2 ;  /* 0x00000018ff0f7819 */ /* 0x000fe20000011602 */
[----:B------:R-:W4:Y:S01]  /*bf70*/  LDSM.16.MT88.4 R32, [R212+0x9800] ;  /* 0x00980000d420783b */ /* 0x000f220000004200 */
[----:B------:R-:W-:Y:S01]  /*bf80*/  MOV R201, R176 ;  /* 0x000000b000c97202 */ /* 0x000fe20000000f00 */
[----:B--2---:R-:W-:-:S02]  /*bf90*/  FFMA.FTZ R4, R182, c[0x0][0x23c], -R17 ;  /* 0x00008f00b6047a23 */ /* 0x004fc40000010811 */
[----:B------:R2:W-:Y:S02]  /*bfa0*/  MUFU.EX2 R182, R6 ;  /* 0x0000000600b67308 */ /* 0x0005e40000000800 */
[----:B------:R-:W-:Y:S01]  /*bfb0*/  HMMA.16816.F32 R60, R8, R40, R60 ;  /* 0x00000028083c723c */ /* 0x000fe2000000183c */
[----:B-1----:R-:W-:-:S05]  /*bfc0*/  LOP3.LUT R5, R2, 0xffff, RZ, 0xc0, !PT ;  /* 0x0000ffff02057812 */ /* 0x002fca00078ec0ff */
[----:B------:R1:W-:Y:S01]  /*bfd0*/  MUFU.EX2 R183, R4 ;  /* 0x0000000400b77308 */ /* 0x0003e20000000800 */
[----:B------:R-:W-:Y:S01]  /*bfe0*/  LOP3.LUT R3, R0, 0xffff, RZ, 0xc0, !PT ;  /* 0x0000ffff00037812 */ /* 0x000fe200078ec0ff */
[C---:B------:R-:W-:Y:S01]  /*bff0*/  HMMA.16816.F32 R120, R8.reuse, R42, R120 ;  /* 0x0000002a0878723c */ /* 0x040fe20000001878 */
[----:B------:R-:W-:Y:S01]  /*c000*/  SHF.R.U32.HI R5, RZ, 0x8, R5 ;  /* 0x00000008ff057819 */ /* 0x000fe20000011605 */
[----:B------:R-:W5:Y:S01]  /*c010*/  LDSM.16.MT88.4 R40, [R214+0xa800] ;  /* 0x00a80000d628783b */ /* 0x000f620000004200 */
[----:B------:R-:W-:Y:S02]  /*c020*/  SHF.R.U32.HI R3, RZ, 0x8, R3 ;  /* 0x00000008ff037819 */ /* 0x000fe40000011603 */
[----:B------:R-:W-:Y:S02]  /*c030*/  PRMT R16, R7, 0x5410, R5 ;  /* 0x0000541007107816 */ /* 0x000fe40000000005 */
[----:B--2---:R-:W-:Y:S01]  /*c040*/  SHF.R.U32.HI R6, RZ, 0x18, R0 ;  /* 0x00000018ff067819 */ /* 0x004fe20000011600 */
[----:B------:R-:W-:Y:S01]  /*c050*/  HMMA.16816.F32 R64, R8, R44, R64 ;  /* 0x0000002c0840723c */ /* 0x000fe20000001840 */
[----:B------:R-:W-:-:S04]  /*c060*/  LOP3.LUT R5, R14, 0xff, RZ, 0xc0, !PT ;  /* 0x000000ff0e057812 */ /* 0x000fc800078ec0ff */
[----:B------:R-:W-:Y:S02]  /*c070*/  PRMT R7, R5, 0x5410, R15 ;  /* 0x0000541005077816 */ /* 0x000fe4000000000f */
[----:B-1----:R-:W-:Y:S01]  /*c080*/  LOP3.LUT R4, R0, 0xff, RZ, 0xc0, !PT ;  /* 0x000000ff00047812 */ /* 0x002fe200078ec0ff */
[----:B------:R-:W-:Y:S01]  /*c090*/  HMMA.16816.F32 R168, R8, R46, R168 ;  /* 0x0000002e08a8723c */ /* 0x000fe200000018a8 */
[----:B------:R-:W1:Y:S02]  /*c0a0*/  LDSM.16.MT88.4 R44, [R212+0xb800] ;  /* 0x00b80000d42c783b */ /* 0x000e640000004200 */
[----:B------:R-:W-:Y:S01]  /*c0b0*/  PRMT R2, R4, 0x5410, R3 ;  /* 0x0000541004027816 */ /* 0x000fe20000000003 */
[----:B------:R-:W-:Y:S01]  /*c0c0*/  FFMA.FTZ R4, R203, c[0x0][0x23c], -R18 ;  /* 0x00008f00cb047a23 */ /* 0x000fe20000010812 */
[----:B------:R-:W-:Y:S01]  /*c0d0*/  SHF.R.U32.HI R3, RZ, 0x10, R0 ;  /* 0x00000010ff037819 */ /* 0x000fe20000011600 */
[----:B------:R-:W-:Y:S02]  /*c0e0*/  IMAD.MOV.U32 R203, RZ, RZ, R164 ;  /* 0x000000ffffcb7224 */ /* 0x000fe400078e00a4 */
[----:B------:R2:W1:Y:S01]  /*c0f0*/  MUFU.EX2 R181, R4 ;  /* 0x0000000400b57308 */ /* 0x0004620000000800 */
[----:B------:R-:W-:Y:S01]  /*c100*/  HSET2.LE.AND R0, R2, R135, PT ;  /* 0x0000008702007233 */ /* 0x000fe20003803000 */
[----:B---3--:R-:W-:Y:S01]  /*c110*/  F2FP.PACK_AB R2, R187, R188 ;  /* 0x000000bcbb02723e */ /* 0x008fe200000000ff */
[--C-:B------:R-:W-:Y:S01]  /*c120*/  FFMA.FTZ R9, R221, c[0x0][0x23c], -R18.reuse ;  /* 0x00008f00dd097a23 */ /* 0x100fe20000010812 */
[----:B--2---:R-:W-:Y:S01]  /*c130*/  LOP3.LUT R4, R3, 0xff, RZ, 0xc0, !PT ;  /* 0x000000ff03047812 */ /* 0x004fe200078ec0ff */
[----:B------:R-:W-:-:S02]  /*c140*/  FFMA.FTZ R3, R193, c[0x0][0x23c], -R18 ;  /* 0x00008f00c1037a23 */ /* 0x000fc40000010812 */
[----:B------:R-:W-:Y:S01]  /*c150*/  IMAD.MOV.U32 R193, RZ, RZ, R165 ;  /* 0x000000ffffc17224 */ /* 0x000fe200078e00a5 */
[----:B------:R-:W-:Y:S01]  /*c160*/  PRMT R5, R4, 0x5410, R6 ;  /* 0x0000541004057816 */ /* 0x000fe20000000006 */
[----:B------:R-:W-:Y:S01]  /*c170*/  MUFU.EX2 R180, R3 ;  /* 0x0000000300b47308 */ /* 0x000fe20000000800 */
[----:B------:R-:W-:Y:S01]  /*c180*/  LOP3.LUT R4, R0, R2, RZ, 0xc0, !PT ;  /* 0x0000000200047212 */ /* 0x000fe200078ec0ff */
[----:B------:R-:W-:Y:S02]  /*c190*/  FFMA.FTZ R2, R192, c[0x0][0x23c], -R18 ;  /* 0x00008f00c0027a23 */ /* 0x000fe40000010812 */
[----:B------:R-:W-:Y:S01]  /*c1a0*/  HSET2.LE.AND R0, R5, R135, PT ;  /* 0x0000008705007233 */ /* 0x000fe20003803000 */
[----:B------:R-:W-:-:S03]  /*c1b0*/  IMAD.MOV.U32 R192, RZ, RZ, R166 ;  /* 0x000000ffffc07224 */ /* 0x000fc600078e00a6 */
[----:B------:R1:W2:Y:S02]  /*c1c0*/  MUFU.EX2 R179, R2 ;  /* 0x0000000200b37308 */ /* 0x0002a40000000800 */
[----:B-1----:R-:W-:-:S04]  /*c1d0*/  F2FP.PACK_AB R2, R181, R182 ;  /* 0x000000b6b502723e */ /* 0x002fc800000000ff */
[----:B------:R-:W-:Y:S01]  /*c1e0*/  LOP3.LUT R5, R0, R2, RZ, 0xc0, !PT ;  /* 0x0000000200057212 */ /* 0x000fe200078ec0ff */
[----:B------:R-:W-:Y:S01]  /*c1f0*/  HSET2.LE.AND R0, R16, R135, PT ;  /* 0x0000008710007233 */ /* 0x000fe20003803000 */
[----:B------:R-:W-:-:S04]  /*c200*/  F2FP.PACK_AB R2, R183, R185 ;  /* 0x000000b9b702723e */ /* 0x000fc800000000ff */
[----:B------:R-:W-:Y:S01]  /*c210*/  LOP3.LUT R6, R0, R2, RZ, 0xc0, !PT ;  /* 0x0000000200067212 */ /* 0x000fe200078ec0ff */
[----:B------:R-:W-:Y:S01]  /*c220*/  HSET2.LE.AND R0, R7, R135, PT ;  /* 0x0000008707007233 */ /* 0x000fe20003803000 */
[----:B--2---:R-:W-:-:S04]  /*c230*/  F2FP.PACK_AB R2, R179, R180 ;  /* 0x000000b4b302723e */ /* 0x004fc800000000ff */
[----:B------:R-:W-:Y:S02]  /*c240*/  LOP3.LUT R7, R0, R2, RZ, 0xc0, !PT ;  /* 0x0000000200077212 */ /* 0x000fe400078ec0ff */
[----:B------:R-:W-:Y:S02]  /*c250*/  LOP3.LUT R2, R13, UR16, R154, 0x96, !PT ;  /* 0x000000100d027c12 */ /* 0x000fe4000f8e969a */
[----:B------:R-:W-:Y:S01]  /*c260*/  LOP3.LUT R0, R59, UR14, R12, 0x96, !PT ;  /* 0x0000000e3b007c12 */ /* 0x000fe2000f8e960c */
[----:B------:R-:W1:Y:S02]  /*c270*/  LDSM.16.MT88.4 R152, [R212+0x9c00] ;  /* 0x009c0000d498783b */ /* 0x000e640000004200 */
[----:B----4-:R-:W-:Y:S01]  /*c280*/  HMMA.16816.F32 R144, R4, R32, R144 ;  /* 0x000000200490723c */ /* 0x010fe20000001890 */
[----:B------:R-:W-:-:S05]  /*c290*/  IMAD.WIDE.U32 R2, R2, -0x2daee0ad, RZ ;  /* 0xd2511f5302027825 */ /* 0x000fca00078e00ff */
[----:B------:R-:W-:Y:S02]  /*c2a0*/  LOP3.LUT R3, R3, UR13, R178, 0x96, !PT ;  /* 0x0000000d03037c12 */ /* 0x000fe4000f8e96b2 */
[C---:B------:R-:W-:Y:S08]  /*c2b0*/  HMMA.16816.F32 R148, R4.reuse, R34, R148 ;  /* 0x000000220494723c */ /* 0x040ff00000001894 */
[C---:B------:R-:W-:Y:S08]  /*c2c0*/  HMMA.16816.F32 R72, R4.reuse, R28, R72 ;  /* 0x0000001c0448723c */ /* 0x040ff00000001848 */
[C---:B------:R-:W-:Y:S08]  /*c2d0*/  HMMA.16816.F32 R76, R4.reuse, R30, R76 ;  /* 0x0000001e044c723c */ /* 0x040ff0000000184c */
[C---:B------:R-:W-:Y:S08]  /*c2e0*/  HMMA.16816.F32 R88, R4.reuse, R20, R88 ;  /* 0x000000140458723c */ /* 0x040ff00000001858 */
[C---:B------:R-:W-:Y:S08]  /*c2f0*/  HMMA.16816.F32 R92, R4.reuse, R22, R92 ;  /* 0x00000016045c723c */ /* 0x040ff0000000185c */
[C---:B-----5:R-:W-:Y:S08]  /*c300*/  HMMA.16816.F32 R104, R4.reuse, R40, R104 ;  /* 0x000000280468723c */ /* 0x060ff00000001868 */
[C---:B------:R-:W-:Y:S08]  /*c310*/  HMMA.16816.F32 R156, R4.reuse, R42, R156 ;  /* 0x0000002a049c723c */ /* 0x040ff0000000189c */
[C---:B------:R-:W-:Y:S08]  /*c320*/  HMMA.16816.F32 R160, R4.reuse, R44, R160 ;  /* 0x0000002c04a0723c */ /* 0x040ff000000018a0 */
[C---:B------:R-:W-:Y:S08]  /*c330*/  HMMA.16816.F32 R116, R4.reuse, R46, R116 ;  /* 0x0000002e0474723c */ /* 0x040ff00000001874 */
[C---:B------:R-:W-:Y:S08]  /*c340*/  HMMA.16816.F32 R124, R4.reuse, R48, R124 ;  /* 0x00000030047c723c */ /* 0x040ff0000000187c */
[----:B------:R-:W-:Y:S07]  /*c350*/  HMMA.16816.F32 R136, R4, R50, R128 ;  /* 0x000000320488723c */ /* 0x000fee0000001880 */
[----:B------:R-:W-:-:S05]  /*c360*/  IMAD.WIDE.U32 R4, R0, -0x2daee0ad, RZ ;  /* 0xd2511f5300047825 */ /* 0x000fca00078e00ff */
[----:B------:R-:W-:Y:S01]  /*c370*/  LOP3.LUT R0, R5, UR11, R2, 0x96, !PT ;  /* 0x0000000b05007c12 */ /* 0x000fe2000f8e9602 */
[----:B------:R-:W-:-:S04]  /*c380*/  IMAD.WIDE.U32 R2, R3, -0x326172a9, RZ ;  /* 0xcd9e8d5703027825 */ /* 0x000fc800078e00ff */
[----:B------:R-:W-:Y:S01]  /*c390*/  IMAD.WIDE.U32 R54, R0, -0x326172a9, RZ ;  /* 0xcd9e8d5700367825 */ /* 0x000fe200078e00ff */
[----:B------:R-:W-:-:S03]  /*c3a0*/  LOP3.LUT R3, R3, UR12, R58, 0x96, !PT ;  /* 0x0000000c03037c12 */ /* 0x000fc6000f8e963a */
[----:B------:R-:W-:Y:S01]  /*c3b0*/  FFMA.FTZ R5, R229, c[0x0][0x23c], -R19 ;  /* 0x00008f00e5057a23 */ /* 0x000fe20000010813 */
[----:B------:R-:W-:Y:S01]  /*c3c0*/  LOP3.LUT R0, R55, UR10, R2, 0x96, !PT ;  /* 0x0000000a37007c12 */ /* 0x000fe2000f8e9602 */
[----:B------:R-:W-:Y:S01]  /*c3d0*/  IMAD.WIDE.U32 R2, R3, -0x2daee0ad, RZ ;  /* 0xd2511f5303027825 */ /* 0x000fe200078e00ff */
[----:B------:R-:W-:Y:S03]  /*c3e0*/  MUFU.EX2 R55, R9 ;  /* 0x0000000900377308 */ /* 0x000fe60000000800 */
[----:B------:R-:W-:Y:S01]  /*c3f0*/  IMAD.WIDE.U32 R58, R0, -0x2daee0ad, RZ ;  /* 0xd2511f53003a7825 */ /* 0x000fe200078e00ff */
[----:B------:R-:W-:-:S03]  /*c400*/  LOP3.LUT R6, R3, UR9, R4, 0x96, !PT ;  /* 0x0000000903067c12 */ /* 0x000fc6000f8e9604 */
[----:B------:R-:W-:Y:S01]  /*c410*/  FFMA.FTZ R0, R228, c[0x0][0x23c], -R19 ;  /* 0x00008f00e4007a23 */ /* 0x000fe20000010813 */
[----:B------:R-:W-:Y:S01]  /*c420*/  LOP3.LUT R2, R59, UR5, R2, 0x96, !PT ;  /* 0x000000053b027c12 */ /* 0x000fe2000f8e9602 */
[----:B------:R-:W-:Y:S01]  /*c430*/  IMAD.MOV.U32 R229, RZ, RZ, R167 ;  /* 0x000000ffffe57224 */ /* 0x000fe200078e00a7 */
[----:B------:R2:W-:Y:S01]  /*c440*/  MUFU.EX2 R176, R5 ;  /* 0x0000000500b07308 */ /* 0x0005e20000000800 */
[----:B------:R-:W-:Y:S01]  /*c450*/  FFMA.FTZ R4, R206, c[0x0][0x23c], -R19 ;  /* 0x00008f00ce047a23 */ /* 0x000fe20000010813 */
[----:B------:R-:W-:Y:S01]  /*c460*/  MOV R206, R173 ;  /* 0x000000ad00ce7202 */ /* 0x000fe20000000f00 */
[----:B------:R-:W-:-:S04]  /*c470*/  IMAD.WIDE.U32 R2, R2, -0x326172a9, RZ ;  /* 0xcd9e8d5702027825 */ /* 0x000fc800078e00ff */
[----:B------:R-:W-:Y:S01]  /*c480*/  IMAD.WIDE.U32 R14, R6, -0x326172a9, RZ ;  /* 0xcd9e8d57060e7825 */ /* 0x000fe200078e00ff */
[----:B------:R3:W-:Y:S03]  /*c490*/  MUFU.EX2 R167, R0 ;  /* 0x0000000000a77308 */ /* 0x0007e60000000800 */
[----:B------:R-:W-:-:S05]  /*c4a0*/  IMAD.MOV.U32 R228, RZ, RZ, R175 ;  /* 0x000000ffffe47224 */ /* 0x000fca00078e00af */
[----:B------:R4:W-:Y:S01]  /*c4b0*/  MUFU.EX2 R178, R4 ;  /* 0x0000000400b27308 */ /* 0x0009e20000000800 */
[----:B--2---:R-:W-:Y:S02]  /*c4c0*/  FFMA.FTZ R5, R194, c[0x0][0x23c], -R19 ;  /* 0x00008f00c2057a23 */ /* 0x004fe40000010813 */
[----:B------:R-:W-:Y:S01]  /*c4d0*/  IMAD.MOV.U32 R194, RZ, RZ, R172 ;  /* 0x000000ffffc27224 */ /* 0x000fe200078e00ac */
[----:B---3--:R-:W-:-:S04]  /*c4e0*/  LOP3.LUT R0, R2, 0xffff, RZ, 0xc0, !PT ;  /* 0x0000ffff02007812 */ /* 0x008fc800078ec0ff */
[----:B------:R2:W3:Y:S01]  /*c4f0*/  MUFU.EX2 R177, R5 ;  /* 0x0000000500b17308 */ /* 0x0004e20000000800 */
[----:B----4-:R-:W-:Y:S02]  /*c500*/  SHF.R.U32.HI R4, RZ, 0x8, R0 ;  /* 0x00000008ff047819 */ /* 0x010fe40000011600 */
[----:B------:R-:W-:-:S04]  /*c510*/  LOP3.LUT R0, R2, 0xff, RZ, 0xc0, !PT ;  /* 0x000000ff02007812 */ /* 0x000fc800078ec0ff */
[----:B------:R-:W-:Y:S01]  /*c520*/  PRMT R8, R0, 0x5410, R4 ;  /* 0x0000541000087816 */ /* 0x000fe20000000004 */
[----:B------:R-:W-:Y:S01]  /*c530*/  FFMA.FTZ R4, R210, c[0x0][0x23c], -R24 ;  /* 0x00008f00d2047a23 */ /* 0x000fe20000010818 */
[--C-:B------:R-:W-:Y:S02]  /*c540*/  SHF.R.U32.HI R0, RZ, 0x10, R2.reuse ;  /* 0x00000010ff007819 */ /* 0x100fe40000011602 */
[----:B--2---:R-:W-:Y:S01]  /*c550*/  SHF.R.U32.HI R5, RZ, 0x18, R2 ;  /* 0x00000018ff057819 */ /* 0x004fe20000011602 */
[----:B------:R2:W-:Y:S01]  /*c560*/  MUFU.EX2 R166, R4 ;  /* 0x0000000400a67308 */ /* 0x0005e20000000800 */
[----:B------:R-:W-:Y:S01]  /*c570*/  LOP3.LUT R2, R3, UR18, R14, 0x96, !PT ;  /* 0x0000001203027c12 */ /* 0x000fe2000f8e960e */
[----:B------:R-:W-:Y:S01]  /*c580*/  FFMA.FTZ R3, R195, c[0x0][0x23c], -R24 ;  /* 0x00008f00c3037a23 */ /* 0x000fe20000010818 */
[----:B------:R-:W-:Y:S02]  /*c590*/  LOP3.LUT R0, R0, 0xff, RZ, 0xc0, !PT ;  /* 0x000000ff00007812 */ /* 0x000fe400078ec0ff */
[----:B------:R-:W-:-:S02]  /*c5a0*/  LOP3.LUT R6, R2, 0xff, RZ, 0xc0, !PT ;  /* 0x000000ff02067812 */ /* 0x000fc400078ec0ff */
[----:B------:R-:W-:Y:S01]  /*c5b0*/  PRMT R7, R0, 0x5410, R5 ;  /* 0x0000541000077816 */ /* 0x000fe20000000005 */
[----:B------:R4:W5:Y:S01]  /*c5c0*/  MUFU.EX2 R175, R3 ;  /* 0x0000000300af7308 */ /* 0x0009620000000800 */
[----:B------:R-:W-:Y:S02]  /*c5d0*/  LOP3.LUT R0, R2, 0xffff, RZ, 0xc0, !PT ;  /* 0x0000ffff02007812 */ /* 0x000fe400078ec0ff */
[----:B------:R-:W-:Y:S02]  /*c5e0*/  SHF.R.U32.HI R5, RZ, 0x18, R2 ;  /* 0x00000018ff057819 */ /* 0x000fe40000011602 */
[----:B--2---:R-:W-:-:S04]  /*c5f0*/  SHF.R.U32.HI R4, RZ, 0x8, R0 ;  /* 0x00000008ff047819 */ /* 0x004fc80000011600 */
[----:B------:R-:W-:Y:S02]  /*c600*/  PRMT R4, R6, 0x5410, R4 ;  /* 0x0000541006047816 */ /* 0x000fe40000000004 */
[----:B----4-:R-:W-:Y:S01]  /*c610*/  SHF.R.U32.HI R3, RZ, 0x10, R2 ;  /* 0x00000010ff037819 */ /* 0x010fe20000011602 */
[----:B------:R-:W-:-:S03]  /*c620*/  FFMA.FTZ R2, R231, c[0x0][0x23c], -R24 ;  /* 0x00008f00e7027a23 */ /* 0x000fc60000010818 */
[----:B------:R-:W-:Y:S01]  /*c630*/  LOP3.LUT R0, R3, 0xff, RZ, 0xc0, !PT ;  /* 0x000000ff03007812 */ /* 0x000fe200078ec0ff */
[----:B------:R-:W-:Y:S01]  /*c640*/  FFMA.FTZ R3, R230, c[0x0][0x23c], -R24 ;  /* 0x00008f00e6037a23 */ /* 0x000fe20000010818 */
[----:B------:R3:W-:Y:S02]  /*c650*/  MUFU.EX2 R165, R2 ;  /* 0x0000000200a57308 */ /* 0x0007e40000000800 */
[----:B------:R-:W-:Y:S01]  /*c660*/  PRMT R5, R0, 0x5410, R5 ;  /* 0x0000541000057816 */ /* 0x000fe20000000005 */
[----:B------:R-:W-:-:S05]  /*c670*/  HSET2.LE.AND R0, R8, R135, PT ;  /* 0x0000008708007233 */ /* 0x000fca0003803000 */
[----:B------:R-:W2:Y:S01]  /*c680*/  MUFU.EX2 R164, R3 ;  /* 0x0000000300a47308 */ /* 0x000ea20000000800 */
[----:B---3--:R-:W-:-:S04]  /*c690*/  F2FP.PACK_AB R2, R177, R178 ;  /* 0x000000b2b102723e */ /* 0x008fc800000000ff */
[----:B------:R-:W-:Y:S01]  /*c6a0*/  LOP3.LUT R6, R0, R2, RZ, 0xc0, !PT ;  /* 0x0000000200067212 */ /* 0x000fe200078ec0ff */
[----:B------:R-:W-:Y:S01]  /*c6b0*/  HSET2.LE.AND R0, R7, R135, PT ;  /* 0x0000008707007233 */ /* 0x000fe20003803000 */
[----:B-----5:R-:W-:-:S04]  /*c6c0*/  F2FP.PACK_AB R2, R175, R166 ;  /* 0x000000a6af02723e */ /* 0x020fc800000000ff */
[----:B------:R-:W-:Y:S01]  /*c6d0*/  LOP3.LUT R7, R0, R2, RZ, 0xc0, !PT ;  /* 0x0000000200077212 */ /* 0x000fe200078ec0ff */
[----:B------:R-:W-:Y:S01]  /*c6e0*/  HSET2.LE.AND R0, R4, R135, PT ;  /* 0x0000008704007233 */ /* 0x000fe20003803000 */
[----:B------:R-:W-:-:S04]  /*c6f0*/  F2FP.PACK_AB R2, R167, R176 ;  /* 0x000000b0a702723e */ /* 0x000fc800000000ff */
[----:B------:R-:W-:Y:S01]  /*c700*/  LOP3.LUT R4, R0, R2, RZ, 0xc0, !PT ;  /* 0x0000000200047212 */ /* 0x000fe200078ec0ff */
[----:B------:R-:W-:Y:S01]  /*c710*/  HSET2.LE.AND R0, R5, R135, PT ;  /* 0x0000008705007233 */ /* 0x000fe20003803000 */
[----:B--2---:R-:W-:-:S04]  /*c720*/  F2FP.PACK_AB R2, R164, R165 ;  /* 0x000000a5a402723e */ /* 0x004fc800000000ff */
[----:B------:R-:W-:Y:S01]  /*c730*/  LOP3.LUT R5, R0, R2, RZ, 0xc0, !PT ;  /* 0x0000000200057212 */ /* 0x000fe200078ec0ff */
[----:B------:R-:W-:Y:S01]  /*c740*/  FFMA.FTZ R0, R220, c[0x0][0x23c], -R17 ;  /* 0x00008f00dc007a23 */ /* 0x000fe20000010811 */
[----:B------:R-:W-:-:S03]  /*c750*/  LOP3.LUT R2, R27, UR8, R56, 0x96, !PT ;  /* 0x000000081b027c12 */ /* 0x000fc6000f8e9638 */
[----:B------:R2:W-:Y:S02]  /*c760*/  MUFU.EX2 R59, R0 ;  /* 0x00000000003b7308 */ /* 0x0005e40000000800 */
[----:B------:R-:W-:Y:S01]  /*c770*/  IMAD.WIDE.U32 R2, R2, -0x2daee0ad, RZ ;  /* 0xd2511f5302027825 */ /* 0x000fe200078e00ff */
[C---:B------:R-:W-:Y:S04]  /*c780*/  HMMA.16816.F32 R140, R4.reuse, R32, R140 ;  /* 0x00000020048c723c */ /* 0x040fe8000000188c */
[C---:B------:R-:W-:Y:S02]  /*c790*/  LOP3.LUT R10, R2.reuse, 0xffff, RZ, 0xc0, !PT ;  /* 0x0000ffff020a7812 */ /* 0x040fe400078ec0ff */
[----:B------:R-:W-:Y:S02]  /*c7a0*/  LOP3.LUT R14, R2, 0xff, RZ, 0xc0, !PT ;  /* 0x000000ff020e7812 */ /* 0x000fe400078ec0ff */
[--C-:B------:R-:W-:Y:S01]  /*c7b0*/  SHF.R.U32.HI R11, RZ, 0x10, R2.reuse ;  /* 0x00000010ff0b7819 */ /* 0x100fe20000011602 */
[----:B------:R-:W-:Y:S01]  /*c7c0*/  HMMA.16816.F32 R32, R4, R34, R68 ;  /* 0x000000220420723c */ /* 0x000fe20000001844 */
[----:B------:R-:W-:-:S02]  /*c7d0*/  SHF.R.U32.HI R13, RZ, 0x18, R2 ;  /* 0x00000018ff0d7819 */ /* 0x000fc40000011602 */
[----:B------:R-:W-:Y:S01]  /*c7e0*/  SHF.R.U32.HI R10, RZ, 0x8, R10 ;  /* 0x00000008ff0a7819 */ /* 0x000fe2000001160a */
[----:B--2---:R-:W-:-:S04]  /*c7f0*/  FFMA.FTZ R0, R211, c[0x0][0x23c], -R17 ;  /* 0x00008f00d3007a23 */ /* 0x004fc80000010811 */
[----:B------:R2:W3:Y:S01]  /*c800*/  MUFU.EX2 R172, R0 ;  /* 0x0000000000ac7308 */ /* 0x0004e20000000800 */
[C---:B------:R-:W-:Y:S08]  /*c810*/  HMMA.16816.F32 R68, R4.reuse, R28, R112 ;  /* 0x0000001c0444723c */ /* 0x040ff00000001870 */
[----:B------:R-:W-:Y:S01]  /*c820*/  HMMA.16816.F32 R84, R4, R20, R84 ;  /* 0x000000140454723c */ /* 0x000fe20000001854 */
[----:B--2---:R-:W-:-:S07]  /*c830*/  FFMA.FTZ R0, R207, c[0x0][0x23c], -R17 ;  /* 0x00008f00cf007a23 */ /* 0x004fce0000010811 */
[C---:B------:R-:W-:Y:S01]  /*c840*/  HMMA.16816.F32 R100, R4.reuse, R40, R100 ;  /* 0x000000280464723c */ /* 0x040fe20000001864 */
[----:B------:R2:W-:Y:S07]  /*c850*/  MUFU.EX2 R173, R0 ;  /* 0x0000000000ad7308 */ /* 0x0005ee0000000800 */
[C---:B------:R-:W-:Y:S08]  /*c860*/  HMMA.16816.F32 R60, R4.reuse, R44, R60 ;  /* 0x0000002c043c723c */ /* 0x040ff0000000183c */
[----:B------:R-:W-:Y:S01]  /*c870*/  HMMA.16816.F32 R64, R4, R48, R64 ;  /* 0x000000300440723c */ /* 0x000fe20000001840 */
[----:B--2---:R-:W-:-:S04]  /*c880*/  FFMA.FTZ R0, R174, c[0x0][0x23c], -R17 ;  /* 0x00008f00ae007a23 */ /* 0x004fc80000010811 */
[----:B------:R2:W-:Y:S03]  /*c890*/  MUFU.EX2 R57, R0 ;  /* 0x0000000000397308 */ /* 0x0005e60000000800 */
[C---:B------:R-:W-:Y:S01]  /*c8a0*/  HMMA.16816.F32 R28, R4.reuse, R30, R80 ;  /* 0x0000001e041c723c */ /* 0x040fe20000001850 */
[----:B------:R-:W4:Y:S07]  /*c8b0*/  LDSM.16.MT88.4 R80, [R214+0x9c00] ;  /* 0x009c0000d650783b */ /* 0x000f2e0000004200 */
[----:B------:R-:W-:Y:S01]  /*c8c0*/  HMMA.16816.F32 R20, R4, R22, R96 ;  /* 0x000000160414723c */ /* 0x000fe20000001860 */
[----:B------:R-:W5:Y:S01]  /*c8d0*/  LDSM.16.MT88.4 R96, [R212+0xac00] ;  /* 0x00ac0000d460783b */ /* 0x000f620000004200 */
[----:B--2---:R-:W-:-:S06]  /*c8e0*/  FFMA.FTZ R0, R223, c[0x0][0x23c], -R18 ;  /* 0x00008f00df007a23 */ /* 0x004fcc0000010812 */
[C---:B------:R-:W-:Y:S01]  /*c8f0*/  HMMA.16816.F32 R40, R4.reuse, R42, R108 ;  /* 0x0000002a0428723c */ /* 0x040fe2000000186c */
[----:B------:R-:W2:Y:S01]  /*c900*/  LDSM.16.MT88.4 R108, [R214+0xac00] ;  /* 0x00ac0000d66c783b */ /* 0x000ea20000004200 */
[----:B------:R1:W1:Y:S06]  /*c910*/  MUFU.EX2 R56, R0 ;  /* 0x0000000000387308 */ /* 0x00026c0000000800 */
[C---:B------:R-:W-:Y:S01]  /*c920*/  HMMA.16816.F32 R44, R4.reuse, R46, R120 ;  /* 0x0000002e042c723c */ /* 0x040fe20000001878 */
[----:B------:R-:W2:Y:S07]  /*c930*/  LDSM.16.MT88.4 R120, [R212+0xbc00] ;  /* 0x00bc0000d478783b */ /* 0x000eae0000004200 */
[----:B------:R-:W-:Y:S01]  /*c940*/  HMMA.16816.F32 R48, R4, R50, R168 ;  /* 0x000000320430723c */ /* 0x000fe200000018a8 */
[----:B-1----:R-:W-:-:S04]  /*c950*/  LOP3.LUT R0, R3, UR17, R52, 0x96, !PT ;  /* 0x0000001103007c12 */ /* 0x002fc8000f8e9634 */
[C---:B------:R-:W-:Y:S02]  /*c960*/  LOP3.LUT R8, R0.reuse, 0xffff, RZ, 0xc0, !PT ;  /* 0x0000ffff00087812 */ /* 0x040fe400078ec0ff */
[----:B------:R-:W-:Y:S01]  /*c970*/  FFMA.FTZ R4, R237, c[0x0][0x23c], -R24 ;  /* 0x00008f00ed047a23 */ /* 0x000fe20000010818 */
[----:B------:R-:W-:Y:S02]  /*c980*/  LOP3.LUT R9, R0, 0xff, RZ, 0xc0, !PT ;  /* 0x000000ff00097812 */ /* 0x000fe400078ec0ff */
[----:B------:R-:W-:Y:S01]  /*c990*/  SHF.R.U32.HI R3, RZ, 0x8, R8 ;  /* 0x00000008ff037819 */ /* 0x000fe20000011608 */
[----:B------:R-:W-:Y:S01]  /*c9a0*/  FFMA.FTZ R8, R222, c[0x0][0x23c], -R18 ;  /* 0x00008f00de087a23 */ /* 0x000fe20000010812 */
[--C-:B------:R-:W-:Y:S02]  /*c9b0*/  SHF.R.U32.HI R12, RZ, 0x18, R0.reuse ;  /* 0x00000018ff0c7819 */ /* 0x100fe40000011600 */
[----:B------:R-:W-:Y:S01]  /*c9c0*/  PRMT R2, R9, 0x5410, R3 ;  /* 0x0000541009027816 */ /* 0x000fe20000000003 */
[----:B------:R1:W-:Y:S01]  /*c9d0*/  MUFU.EX2 R53, R8 ;  /* 0x0000000800357308 */ /* 0x0003e20000000800 */
[----:B------:R-:W-:-:S02]  /*c9e0*/  SHF.R.U32.HI R3, RZ, 0x10, R0 ;  /* 0x00000010ff037819 */ /* 0x000fc40000011600 */
[----:B------:R-:W-:Y:S01]  /*c9f0*/  LOP3.LUT R9, R11, 0xff, RZ, 0xc0, !PT ;  /* 0x000000ff0b097812 */ /* 0x000fe200078ec0ff */
[--C-:B------:R-:W-:Y:S01]  /*ca00*/  HSET2.LE.AND R0, R2, R135.reuse, PT ;  /* 0x0000008702007233 */ /* 0x100fe20003803000 */
[----:B---3--:R-:W-:Y:S02]  /*ca10*/  F2FP.PACK_AB R2, R172, R59 ;  /* 0x0000003bac02723e */ /* 0x008fe400000000ff */
[----:B------:R-:W-:Y:S01]  /*ca20*/  PRMT R9, R9, 0x5410, R13 ;  /* 0x0000541009097816 */ /* 0x000fe2000000000d */
[----:B------:R-:W-:Y:S01]  /*ca30*/  MUFU.EX2 R11, R4 ;  /* 0x00000004000b7308 */ /* 0x000fe20000000800 */
[----:B------:R-:W-:Y:S02]  /*ca40*/  LOP3.LUT R128, R0, R2, RZ, 0xc0, !PT ;  /* 0x0000000200807212 */ /* 0x000fe400078ec0ff */
[----:B------:R-:W-:Y:S01]  /*ca50*/  F2FP.PACK_AB R2, R55, R56 ;  /* 0x000000383702723e */ /* 0x000fe200000000ff */
[----:B------:R-:W-:Y:S01]  /*ca60*/  HSET2.LE.AND R9, R9, R135, PT ;  /* 0x0000008709097233 */ /* 0x000fe20003803000 */
[----:B-1----:R-:W-:-:S04]  /*ca70*/  FFMA.FTZ R8, R184, c[0x0][0x23c], -R18 ;  /* 0x00008f00b8087a23 */ /* 0x002fc80000010812 */
[----:B------:R1:W3:Y:S02]  /*ca80*/  MUFU.EX2 R52, R8 ;  /* 0x0000000800347308 */ /* 0x0002e40000000800 */
[----:B-1----:R-:W-:Y:S02]  /*ca90*/  LOP3.LUT R8, R3, 0xff, RZ, 0xc0, !PT ;  /* 0x000000ff03087812 */ /* 0x002fe400078ec0ff */
[----:B------:R-:W-:Y:S02]  /*caa0*/  PRMT R3, R14, 0x5410, R10 ;  /* 0x000054100e037816 */ /* 0x000fe4000000000a */
[----:B------:R-:W-:Y:S02]  /*cab0*/  PRMT R8, R8, 0x5410, R12 ;  /* 0x0000541008087816 */ /* 0x000fe4000000000c */
[----:B---3--:R-:W-:Y:S01]  /*cac0*/  F2FP.PACK_AB R10, R52, R53 ;  /* 0x00000035340a723e */ /* 0x008fe200000000ff */
[--C-:B------:R-:W-:Y:S02]  /*cad0*/  HSET2.LE.AND R3, R3, R135.reuse, PT ;  /* 0x0000008703037233 */ /* 0x100fe40003803000 */
[----:B------:R-:W-:Y:S01]  /*cae0*/  HSET2.LE.AND R0, R8, R135, PT ;  /* 0x0000008708007233 */ /* 0x000fe20003803000 */
[----:B------:R-:W-:-:S02]  /*caf0*/  F2FP.PACK_AB R8, R57, R173 ;  /* 0x000000ad3908723e */ /* 0x000fc400000000ff */
[----:B------:R-:W-:Y:S02]  /*cb00*/  LOP3.LUT R131, R9, R10, RZ, 0xc0, !PT ;  /* 0x0000000a09837212 */ /* 0x000fe400078ec0ff */
[----:B------:R-:W-:Y:S01]  /*cb10*/  LOP3.LUT R129, R0, R2, RZ, 0xc0, !PT ;  /* 0x0000000200817212 */ /* 0x000fe200078ec0ff */
[----:B------:R-:W-:Y:S01]  /*cb20*/  FFMA.FTZ R0, R235, c[0x0][0x23c], -R19 ;  /* 0x00008f00eb007a23 */ /* 0x000fe20000010813 */
[----:B------:R-:W-:Y:S02]  /*cb30*/  LOP3.LUT R2, R15, UR8, R54, 0x96, !PT ;  /* 0x000000080f027c12 */ /* 0x000fe4000f8e9636 */
[----:B------:R-:W-:Y:S01]  /*cb40*/  LOP3.LUT R130, R3, R8, RZ, 0xc0, !PT ;  /* 0x0000000803827212 */ /* 0x000fe200078ec0ff */
[----:B------:R1:W-:Y:S01]  /*cb50*/  MUFU.EX2 R18, R0 ;  /* 0x0000000000127308 */ /* 0x0003e20000000800 */
[----:B------:R-:W3:Y:S01]  /*cb60*/  LDSM.16.MT88.4 R12, [R214+0xbc00] ;  /* 0x00bc0000d60c783b */ /* 0x000ee20000004200 */
[----:B------:R-:W-:-:S04]  /*cb70*/  IMAD.WIDE.U32 R2, R2, -0x2daee0ad, RZ ;  /* 0xd2511f5302027825 */ /* 0x000fc800078e00ff */
[C---:B------:R-:W-:Y:S01]  /*cb80*/  HMMA.16816.F32 R144, R128.reuse, R152, R144 ;  /* 0x000000988090723c */ /* 0x040fe20000001890 */
[C---:B------:R-:W-:Y:S02]  /*cb90*/  LOP3.LUT R5, R2.reuse, 0xffff, RZ, 0xc0, !PT ;  /* 0x0000ffff02057812 */ /* 0x040fe400078ec0ff */
[----:B------:R-:W-:Y:S02]  /*cba0*/  LOP3.LUT R6, R2, 0xff, RZ, 0xc0, !PT ;  /* 0x000000ff02067812 */ /* 0x000fe400078ec0ff */
[----:B------:R-:W-:Y:S02]  /*cbb0*/  SHF.R.U32.HI R4, RZ, 0x18, R2 ;  /* 0x00000018ff047819 */ /* 0x000fe40000011602 */
[----:B------:R-:W-:Y:S01]  /*cbc0*/  SHF.R.U32.HI R5, RZ, 0x8, R5 ;  /* 0x00000008ff057819 */ /* 0x000fe20000011605 */
[----:B------:R-:W-:Y:S01]  /*cbd0*/  HMMA.16816.F32 R148, R128, R154, R148 ;  /* 0x0000009a8094723c */ /* 0x000fe20000001894 */
[----:B-1----:R-:W-:Y:S02]  /*cbe0*/  FFMA.FTZ R0, R234, c[0x0][0x23c], -R19 ;  /* 0x00008f00ea007a23 */ /* 0x002fe40000010813 */
[----:B------:R-:W-:-:S02]  /*cbf0*/  PRMT R8, R6, 0x5410, R5 ;  /* 0x0000541006087816 */ /* 0x000fc40000000005 */
[----:B------:R1:W-:Y:S03]  /*cc00*/  MUFU.EX2 R27, R0 ;  /* 0x00000000001b7308 */ /* 0x0003e60000000800 */
[C---:B----4-:R-:W-:Y:S08]  /*cc10*/  HMMA.16816.F32 R72, R128.reuse, R80, R72 ;  /* 0x000000508048723c */ /* 0x050ff00000001848 */
[----:B------:R-:W-:Y:S01]  /*cc20*/  HMMA.16816.F32 R76, R128, R82, R76 ;  /* 0x00000052804c723c */ /* 0x000fe2000000184c */
[----:B-1----:R-:W-:-:S07]  /*cc30*/  FFMA.FTZ R0, R232, c[0x0][0x23c], -R19 ;  /* 0x00008f00e8007a23 */ /* 0x002fce0000010813 */
[C---:B-----5:R-:W-:Y:S01]  /*cc40*/  HMMA.16816.F32 R88, R128.reuse, R96, R88 ;  /* 0x000000608058723c */ /* 0x060fe20000001858 */
[----:B------:R1:W-:Y:S07]  /*cc50*/  MUFU.EX2 R26, R0 ;  /* 0x00000000001a7308 */ /* 0x0003ee0000000800 */
[C---:B------:R-:W-:Y:S08]  /*cc60*/  HMMA.16816.F32 R92, R128.reuse, R98, R92 ;  /* 0x00000062805c723c */ /* 0x040ff0000000185c */
[----:B--2---:R-:W-:Y:S01]  /*cc70*/  HMMA.16816.F32 R104, R128, R108, R104 ;  /* 0x0000006c8068723c */ /* 0x004fe20000001868 */
[----:B-1----:R-:W-:-:S04]  /*cc80*/  FFMA.FTZ R0, R186, c[0x0][0x23c], -R19 ;  /* 0x00008f00ba007a23 */ /* 0x002fc80000010813 */
[----:B------:R1:W-:Y:S03]  /*cc90*/  MUFU.EX2 R17, R0 ;  /* 0x0000000000117308 */ /* 0x0003e60000000800 */
[C---:B------:R-:W-:Y:S08]  /*cca0*/  HMMA.16816.F32 R156, R128.reuse, R110, R156 ;  /* 0x0000006e809c723c */ /* 0x040ff0000000189c */
[----:B------:R-:W-:Y:S01]  /*ccb0*/  HMMA.16816.F32 R160, R128, R120, R160 ;  /* 0x0000007880a0723c */ /* 0x000fe200000018a0 */
[----:B-1----:R-:W-:-:S02]  /*ccc0*/  LOP3.LUT R0, R3, UR17, R58, 0x96, !PT ;  /* 0x0000001103007c12 */ /* 0x002fc4000f8e963a */
[----:B------:R-:W-:Y:S01]  /*ccd0*/  SHF.R.U32.HI R3, RZ, 0x10, R2 ;  /* 0x00000010ff037819 */ /* 0x000fe20000011602 */
[----:B------:R-:W-:Y:S01]  /*cce0*/  FFMA.FTZ R2, R236, c[0x0][0x23c], -R24 ;  /* 0x00008f00ec027a23 */ /* 0x000fe20000010818 */
[----:B------:R-:W-:-:S03]  /*ccf0*/  LOP3.LUT R5, R0, 0xff, RZ, 0xc0, !PT ;  /* 0x000000ff00057812 */ /* 0x000fc600078ec0ff */
[C---:B------:R-:W-:Y:S01]  /*cd00*/  HMMA.16816.F32 R116, R128.reuse, R122, R116 ;  /* 0x0000007a8074723c */ /* 0x040fe20000001874 */
[----:B------:R-:W-:Y:S01]  /*cd10*/  LOP3.LUT R3, R3, 0xff, RZ, 0xc0, !PT ;  /* 0x000000ff03037812 */ /* 0x000fe200078ec0ff */
[----:B------:R1:W-:Y:S03]  /*cd20*/  MUFU.EX2 R16, R2 ;  /* 0x0000000200107308 */ /* 0x0003e60000000800 */
[----:B------:R-:W-:Y:S01]  /*cd30*/  PRMT R6, R3, 0x5410, R4 ;  /* 0x0000541003067816 */ /* 0x000fe20000000004 */
[----:B------:R-:W-:Y:S01]  /*cd40*/  FFMA.FTZ R4, R238, c[0x0][0x23c], -R24 ;  /* 0x00008f00ee047a23 */ /* 0x000fe20000010818 */
[----:B------:R-:W-:Y:S01]  /*cd50*/  SHF.R.U32.HI R3, RZ, 0x10, R0 ;  /* 0x00000010ff037819 */ /* 0x000fe20000011600 */
[----:B---3--:R-:W-:Y:S02]  /*cd60*/  HMMA.16816.F32 R124, R128, R12, R124 ;  /* 0x0000000c807c723c */ /* 0x008fe4000000187c */
[----:B------:R-:W-:Y:S01]  /*cd70*/  MUFU.EX2 R9, R4 ;  /* 0x0000000400097308 */ /* 0x000fe20000000800 */
[----:B------:R-:W-:-:S05]  /*cd80*/  LOP3.LUT R3, R3, 0xff, RZ, 0xc0, !PT ;  /* 0x000000ff03037812 */ /* 0x000fca00078ec0ff */
[----:B------:R-:W-:Y:S01]  /*cd90*/  HMMA.16816.F32 R128, R128, R14, R136 ;  /* 0x0000000e8080723c */ /* 0x000fe20000001888 */
[----:B-1----:R-:W-:-:S04]  /*cda0*/  FFMA.FTZ R2, R233, c[0x0][0x23c], -R24 ;  /* 0x00008f00e9027a23 */ /* 0x002fc80000010818 */
[----:B------:R1:W2:Y:S02]  /*cdb0*/  MUFU.EX2 R10, R2 ;  /* 0x00000002000a7308 */ /* 0x0002a40000000800 */
[----:B------:R-:W-:Y:S01]  /*cdc0*/  IMAD.MOV.U32 R136, RZ, RZ, R248 ;  /* 0x000000ffff887224 */ /* 0x000fe200078e00f8 */
[----:B-1----:R-:W-:Y:S02]  /*cdd0*/  LOP3.LUT R2, R0, 0xffff, RZ, 0xc0, !PT ;  /* 0x0000ffff00027812 */ /* 0x002fe400078ec0ff */
[----:B------:R-:W-:Y:S02]  /*cde0*/  SHF.R.U32.HI R0, RZ, 0x18, R0 ;  /* 0x00000018ff007819 */ /* 0x000fe40000011600 */
[----:B------:R-:W-:Y:S02]  /*cdf0*/  SHF.R.U32.HI R2, RZ, 0x8, R2 ;  /* 0x00000008ff027819 */ /* 0x000fe40000011602 */
[----:B------:R-:W-:Y:S01]  /*ce00*/  PRMT R7, R3, 0x5410, R0 ;  /* 0x0000541003077816 */ /* 0x000fe20000000000 */
[--C-:B------:R-:W-:Y:S01]  /*ce10*/  HSET2.LE.AND R0, R8, R135.reuse, PT ;  /* 0x0000008708007233 */ /* 0x100fe20003803000 */
[----:B------:R-:W-:Y:S01]  /*ce20*/  PRMT R2, R5, 0x5410, R2 ;  /* 0x0000541005027816 */ /* 0x000fe20000000002 */
[--C-:B------:R-:W-:Y:S01]  /*ce30*/  HSET2.LE.AND R3, R6, R135.reuse, PT ;  /* 0x0000008706037233 */ /* 0x100fe20003803000 */
[----:B--2---:R-:W-:Y:S01]  /*ce40*/  F2FP.PACK_AB R4, R10, R16 ;  /* 0x000000100a04723e */ /* 0x004fe200000000ff */
[--C-:B------:R-:W-:Y:S01]  /*ce50*/  HSET2.LE.AND R7, R7, R135.reuse, PT ;  /* 0x0000008707077233 */ /* 0x100fe20003803000 */
[----:B------:R-:W-:Y:S01]  /*ce60*/  F2FP.PACK_AB R6, R27, R18 ;  /* 0x000000121b06723e */ /* 0x000fe200000000ff */
[----:B------:R-:W-:Y:S01]  /*ce70*/  HSET2.LE.AND R5, R2, R135, PT ;  /* 0x0000008702057233 */ /* 0x000fe20003803000 */
[----:B------:R-:W-:Y:S01]  /*ce80*/  F2FP.PACK_AB R2, R17, R26 ;  /* 0x0000001a1102723e */ /* 0x000fe200000000ff */
[----:B------:R-:W-:Y:S01]  /*ce90*/  IMAD.MOV.U32 R135, RZ, RZ, R247 ;  /* 0x000000ffff877224 */ /* 0x000fe200078e00f7 */
[----:B------:R-:W-:Y:S01]  /*cea0*/  LOP3.LUT R171, R3, R4, RZ, 0xc0, !PT ;  /* 0x0000000403ab7212 */ /* 0x000fe200078ec0ff */
[----:B------:R-:W-:Y:S01]  /*ceb0*/  FFMA.FTZ R4, R252, R134, R194 ;  /* 0x00000086fc047223 */ /* 0x000fe200000100c2 */
[----:B------:R-:W-:Y:S01]  /*cec0*/  LOP3.LUT R170, R0, R2, RZ, 0xc0, !PT ;  /* 0x0000000200aa7212 */ /* 0x000fe200078ec0ff */
[----:B------:R-:W-:Y:S01]  /*ced0*/  FFMA.FTZ R3, R245, R133, R206 ;  /* 0x00000085f5037223 */ /* 0x000fe200000100ce */
[----:B------:R-:W-:Y:S01]  /*cee0*/  F2FP.PACK_AB R0, R9, R11 ;  /* 0x0000000b0900723e */ /* 0x000fe200000000ff */
[----:B------:R-:W-:Y:S01]  /*cef0*/  FFMA.FTZ R2, R229, R132, R228 ;  /* 0x00000084e5027223 */ /* 0x000fe200000100e4 */
[----:B------:R-:W-:Y:S01]  /*cf00*/  LOP3.LUT R168, R5, R6, RZ, 0xc0, !PT ;  /* 0x0000000605a87212 */ /* 0x000fe200078ec0ff */
[----:B------:R-:W-:Y:S01]  /*cf10*/  FADD.FTZ R5, R203, R4 ;  /* 0x00000004cb057221 */ /* 0x000fe20000010000 */
[----:B------:R-:W-:Y:S01]  /*cf20*/  LOP3.LUT R169, R7, R0, RZ, 0xc0, !PT ;  /* 0x0000000007a97212 */ /* 0x000fe200078ec0ff */
[----:B------:R-:W-:-:S02]  /*cf30*/  FFMA.FTZ R0, R193, R25, R192 ;  /* 0x00000019c1007223 */ /* 0x000fc400000100c0 */
        /* <DEDUP_REMOVED lines=72> */
[----:B------:R-:W-:Y:S01]  /*d3c0*/  IMAD.MOV.U32 R134, RZ, RZ, R246 ;  /* 0x000000ffff867224 */ /* 0x000fe200078e00f6 */
[----:B------:R2:W-:Y:S01]  /*d3d0*/  STL [R1+0x14], R0 ;  /* 0x0000140001007387 */ /* 0x0005e20000100800 */
[----:B-1----:R-:W-:Y:S01]  /*d3e0*/  IMAD.MOV.U32 R2, RZ, RZ, R244 ;  /* 0x000000ffff027224 */ /* 0x002fe200078e00f4 */
[----:B------:R-:W-:Y:S05]  /*d3f0*/  @P0 BRA `(.L_x_419) ;  /* 0x000055b000000947 */ /* 0x000fea0003800000 */
[----:B------:R-:W3:Y:S04]  /*d400*/  LDL.64 R226, [R1+0x50] ;  /* 0x0000500001e27983 */ /* 0x000ee80000100a00 */
[----:B------:R-:W4:Y:S01]  /*d410*/  LDL.64 R224, [R1+0x40] ;  /* 0x0000400001e07983 */ /* 0x000f220000100a00 */
[----:B------:R-:W-:Y:S01]  /*d420*/  UIADD3 UR34, UR29, -0x3, URZ ;  /* 0xfffffffd1d227890 */ /* 0x000fe2000fffe03f */
[----:B------:R-:W-:-:S04]  /*d430*/  DEPBAR.LE SB0, 0x0 ;  /* 0x000080000000791a */ /* 0x000fc80000000000 */
[----:B------:R-:W-:Y:S01]  /*d440*/  USHF.R.S32.HI UR35, URZ, 0x1f, UR34 ;  /* 0x0000001f3f237899 */ /* 0x000fe20008011422 */
[----:B------:R-:W-:Y:S01]  /*d450*/  BAR.SYNC.DEFER_BLOCKING 0x0 ;  /* 0x0000000000007b1d */ /* 0x000fe20000010000 */
[----:B------:R-:W-:-:S05]  /*d460*/  UISETP.GE.AND UP0, UPT, UR29, 0x4, UPT ;  /* 0x000000041d00788c */ /* 0x000fca000bf06270 */
[----:B------:R-:W-:Y:S01]  /*d470*/  ULDC.64 UR6, c[0x0][0x1a0] ;  /* 0x0000680000067ab9 */ /* 0x000fe20000000a00 */
[----:B------:R-:W1:Y:S01]  /*d480*/  S2R R251, SR_TID.X ;  /* 0x0000000000fb7919 */ /* 0x000e620000002100 */
[----:B------:R-:W-:Y:S02]  /*d490*/  UIMAD UR35, UR35, UR6, URZ ;  /* 0x00000006232372a4 */ /* 0x000fe4000f8e023f */
[----:B------:R-:W-:Y:S02]  /*d4a0*/  UIMAD.WIDE.U32 UR36, UR34, UR6, URZ ;  /* 0x00000006222472a5 */ /* 0x000fe4000f8e003f */
[----:B------:R-:W-:-:S04]  /*d4b0*/  UIMAD UR7, UR34, UR7, UR35 ;  /* 0x00000007220772a4 */ /* 0x000fc8000f8e0223 */
[----:B------:R-:W-:Y:S01]  /*d4c0*/  UIADD3 UR7, UR37, UR7, URZ ;  /* 0x0000000725077290 */ /* 0x000fe2000fffe03f */
[----:B------:R-:W-:Y:S02]  /*d4d0*/  IMAD.U32 R2, RZ, RZ, UR36 ;  /* 0x00000024ff027e24 */ /* 0x000fe4000f8e00ff */
[----:B------:R-:W-:-:S03]  /*d4e0*/  IMAD.U32 R3, RZ, RZ, UR37 ;  /* 0x00000025ff037e24 */ /* 0x000fc6000f8e00ff */
[----:B------:R-:W-:Y:S01]  /*d4f0*/  IMAD.U32 R3, RZ, RZ, UR7 ;  /* 0x00000007ff037e24 */ /* 0x000fe2000f8e00ff */
[----:B------:R-:W-:Y:S04]  /*d500*/  @P4 STS [R218+0x9000], RZ ;  /* 0x009000ffda004388 */ /* 0x000fe80000000800 */
[----:B------:R-:W-:Y:S01]  /*d510*/  @P4 STS [R218+0x9004], RZ ;  /* 0x009004ffda004388 */ /* 0x000fe20000000800 */
[----:B-1----:R-:W-:-:S03]  /*d520*/  IMAD.SHL.U32 R251, R251, 0x2, RZ ;  /* 0x00000002fbfb7824 */ /* 0x002fc600078e00ff */
[----:B------:R-:W-:Y:S02]  /*d530*/  @P4 STS.64 [R218+0x9008], RZ ;  /* 0x009008ffda004388 */ /* 0x000fe40000000a00 */
[----:B------:R-:W-:Y:S02]  /*d540*/  LOP3.LUT R251, R251, 0x6, RZ, 0xc0, !PT ;  /* 0x00000006fbfb7812 */ /* 0x000fe400078ec0ff */
[----:B--23--:R-:W-:-:S04]  /*d550*/  LEA R0, P0, R2, R226, 0x6 ;  /* 0x000000e202007211 */ /* 0x00cfc800078030ff */
[----:B------:R-:W-:Y:S02]  /*d560*/  @!P4 LEA R14, P5, R0, c[0x0][0x170], 0x1 ;  /* 0x00005c00000eca11 */ /* 0x000fe400078a08ff */
[----:B----4-:R-:W-:Y:S02]  /*d570*/  LEA.HI.X R3, R2, R225, R3, 0x6, P0 ;  /* 0x000000e102037211 */ /* 0x010fe400000f3403 */
        /* <DEDUP_REMOVED lines=10> */
[C---:B------:R-:W-:Y:S01]  /*d620*/  @!P4 LEA R12, P5, R2.reuse, c[0x0][0x170], 0x1 ;  /* 0x00005c00020cca11 */ /* 0x040fe200078a08ff */
[----:B------:R-:W-:Y:S01]  /*d630*/  IMAD.U32 R0, RZ, RZ, UR34 ;  /* 0x00000022ff007e24 */ /* 0x000fe2000f8e00ff */
[----:B------:R-:W-:Y:S01]  /*d640*/  IADD3.X R3, R3, UR24, RZ, P6, !PT ;  /* 0x0000001803037c10 */ /* 0x000fe2000b7fe4ff */
[----:B------:R-:W-:Y:S01]  /*d650*/  @P3 STS.128 [R218+0xa000], RZ ;  /* 0x00a000ffda003388 */ /* 0x000fe20000000c00 */
[----:B------:R-:W-:Y:S01]  /*d660*/  @!P3 LEA R6, P1, R2, c[0x0][0x170], 0x1 ;  /* 0x00005c000206ba11 */ /* 0x000fe200078208ff */
[----:B------:R-:W-:Y:S01]  /*d670*/  IMAD R0, R0, 0x40, R251 ;  /* 0x0000004000007824 */ /* 0x000fe200078e02fb */
        /* <DEDUP_REMOVED lines=8> */
[----:B------:R-:W-:Y:S02]  /*d700*/  @!P2 LEA.HI.X R5, R2, c[0x0][0x174], R3, 0x1, P0 ;  /* 0x00005d000205aa11 */ /* 0x000fe400000f0c03 */
[C---:B------:R-:W-:Y:S01]  /*d710*/  ISETP.GE.AND P0, PT, R0.reuse, R37, PT ;  /* 0x000000250000720c */ /* 0x040fe20003f06270 */
[----:B------:R-:W-:Y:S01]  /*d720*/  @!PT LDS RZ, [RZ] ;  /* 0x00000000fffff984 */ /* 0x000fe20000000800 */
[----:B------:R-:W-:Y:S01]  /*d730*/  @!PT LDS RZ, [RZ] ;  /* 0x00000000fffff984 */ /* 0x000fe20000000800 */
[----:B------:R-:W-:Y:S01]  /*d740*/  @!PT LDS RZ, [RZ] ;  /* 0x00000000fffff984 */ /* 0x000fe20000000800 */
[----:B------:R2:W-:Y:S01]  /*d750*/  @!P2 LDGSTS.E.BYPASS.LTC128B.128 [R218+0xb000], [R8.64+0x80] ;  /* 0x0b00008008daafae */ /* 0x0005e2000b901d5e */
[C---:B------:R-:W-:Y:S02]  /*d760*/  IADD3 R3, R0.reuse, 0x31, RZ ;  /* 0x0000003100037810 */ /* 0x040fe40007ffe0ff */
[----:B------:R-:W-:Y:S01]  /*d770*/  ISETP.GE.AND P1, PT, R0, R36, PT ;  /* 0x000000240000720c */ /* 0x000fe20003f26270 */
        /* <DEDUP_REMOVED lines=17> */
[----:B------:R-:W-:Y:S04]  /*d890*/  LDSM.16.M88.4 R24, [R213+0x6800] ;  /* 0x00680000d518783b */ /* 0x000fe80000000200 */
[----:B------:R-:W-:Y:S04]  /*d8a0*/  LDSM.16.M88.4 R20, [R213+0x6c00] ;  /* 0x006c0000d514783b */ /* 0x000fe80000000200 */
[----:B--2---:R-:W2:Y:S04]  /*d8b0*/  LDSM.16.M88.4 R8, [R216] ;  /* 0x00000000d808783b */ /* 0x004ea80000000200 */
[----:B------:R-:W-:Y:S04]  /*d8c0*/  LDSM.16.M88.4 R48, [R215+0x6000] ;  /* 0x00600000d730783b */ /* 0x000fe80000000200 */
[----:B---3--:R-:W3:Y:S04]  /*d8d0*/  LDSM.16.M88.4 R4, [R216+0x1000] ;  /* 0x00100000d804783b */ /* 0x008ee80000000200 */
[----:B-1----:R-:W1:Y:S04]  /*d8e0*/  LDSM.16.M88.4 R12, [R217+0x1000] ;  /* 0x00100000d90c783b */ /* 0x002e680000000200 */
[----:B------:R-:W4:Y:S04]  /*d8f0*/  LDSM.16.M88.4 R44, [R215+0x6400] ;  /* 0x00640000d72c783b */ /* 0x000f280000000200 */
[----:B------:R-:W-:Y:S04]  /*d900*/  LDSM.16.M88.4 R40, [R215+0x6800] ;  /* 0x00680000d728783b */ /* 0x000fe80000000200 */
[----:B------:R-:W-:Y:S04]  /*d910*/  LDSM.16.M88.4 R32, [R215+0x6c00] ;  /* 0x006c0000d720783b */ /* 0x000fe80000000200 */
[----:B------:R-:W0:Y:S01]  /*d920*/  LDGDEPBAR ;  /* 0x00000000000079af */ /* 0x000e220000000000 */
[-C--:B--2---:R-:W-:Y:S08]  /*d930*/  HMMA.16816.F32 R224, R8, R16.reuse, RZ ;  /* 0x0000001008e0723c */ /* 0x084ff000000018ff */
[C---:B---3--:R-:W-:Y:S08]  /*d940*/  HMMA.16816.F32 R52, R4.reuse, R16, RZ ;  /* 0x000000100434723c */ /* 0x048ff000000018ff */
[C---:B------:R-:W-:Y:S08]  /*d950*/  HMMA.16816.F32 R184, R4.reuse, R18, RZ ;  /* 0x0000001204b8723c */ /* 0x040ff000000018ff */
[C---:B------:R-:W-:Y:S08]  /*d960*/  HMMA.16816.F32 R56, R4.reuse, R28, RZ ;  /* 0x0000001c0438723c */ /* 0x040ff000000018ff */
[C---:B------:R-:W-:Y:S08]  /*d970*/  HMMA.16816.F32 R176, R4.reuse, R24, RZ ;  /* 0x0000001804b0723c */ /* 0x040ff000000018ff */
[C---:B------:R-:W-:Y:S08]  /*d980*/  HMMA.16816.F32 R180, R4.reuse, R20, RZ ;  /* 0x0000001404b4723c */ /* 0x040ff000000018ff */
[C---:B------:R-:W-:Y:S08]  /*d990*/  HMMA.16816.F32 R192, R4.reuse, R30, RZ ;  /* 0x0000001e04c0723c */ /* 0x040ff000000018ff */
[C---:B------:R-:W-:Y:S08]  /*d9a0*/  HMMA.16816.F32 R204, R4.reuse, R26, RZ ;  /* 0x0000001a04cc723c */ /* 0x040ff000000018ff */
[----:B------:R-:W-:Y:S01]  /*d9b0*/  HMMA.16816.F32 R196, R4, R22, RZ ;  /* 0x0000001604c4723c */ /* 0x000fe200000018ff */
[----:B------:R-:W2:Y:S07]  /*d9c0*/  LDSM.16.M88.4 R4, [R217] ;  /* 0x00000000d904783b */ /* 0x000eae0000000200 */
[C---:B------:R-:W-:Y:S08]  /*d9d0*/  HMMA.16816.F32 R188, R8.reuse, R28, RZ ;  /* 0x0000001c08bc723c */ /* 0x040ff000000018ff */
[C---:B------:R-:W-:Y:S01]  /*d9e0*/  HMMA.16816.F32 R200, R8.reuse, R18, RZ ;  /* 0x0000001208c8723c */ /* 0x040fe200000018ff */
[----:B------:R-:W-:Y:S07]  /*d9f0*/  LDSM.16.M88.4 R16, [R213+0x7c00] ;  /* 0x007c0000d510783b */ /* 0x000fee0000000200 */
[C---:B------:R-:W-:Y:S01]  /*da00*/  HMMA.16816.F32 R208, R8.reuse, R30, RZ ;  /* 0x0000001e08d0723c */ /* 0x040fe200000018ff */
[----:B------:R-:W-:Y:S07]  /*da10*/  LDSM.16.M88.4 R28, [R213+0x7000] ;  /* 0x00700000d51c783b */ /* 0x000fee0000000200 */
[C---:B------:R-:W-:Y:S08]  /*da20*/  HMMA.16816.F32 R172, R8.reuse, R24, RZ ;  /* 0x0000001808ac723c */ /* 0x040ff000000018ff */
[C---:B------:R-:W-:Y:S01]  /*da30*/  HMMA.16816.F32 R136, R8.reuse, R26, RZ ;  /* 0x0000001a0888723c */ /* 0x040fe200000018ff */
[----:B------:R-:W-:Y:S07]  /*da40*/  LDSM.16.M88.4 R24, [R213+0x7400] ;  /* 0x00740000d518783b */ /* 0x000fee0000000200 */
[C---:B------:R-:W-:Y:S08]  /*da50*/  HMMA.16816.F32 R132, R8.reuse, R20, RZ ;  /* 0x000000140884723c */ /* 0x040ff000000018ff */
[----:B------:R-:W-:Y:S01]  /*da60*/  HMMA.16816.F32 R64, R8, R22, RZ ;  /* 0x000000160840723c */ /* 0x000fe200000018ff */
[----:B------:R-:W3:Y:S04]  /*da70*/  LDSM.16.M88.4 R8, [R216+0x3000] ;  /* 0x00300000d808783b */ /* 0x000ee80000000200 */
[----:B------:R-:W5:Y:S03]  /*da80*/  LDSM.16.M88.4 R20, [R213+0x7800] ;  /* 0x00780000d514783b */ /* 0x000f660000000200 */
[C---:B-1----:R-:W-:Y:S08]  /*da90*/  HMMA.16816.F32 R60, R12.reuse, R48, R52 ;  /* 0x000000300c3c723c */ /* 0x042ff00000001834 */
[----:B----4-:R-:W-:Y:S08]  /*daa0*/  HMMA.16816.F32 R56, R12, R44, R56 ;  /* 0x0000002c0c38723c */ /* 0x010ff00000001838 */
[----:B--2---:R-:W-:Y:S08]  /*dab0*/  HMMA.16816.F32 R228, R4, R48, R224 ;  /* 0x0000003004e4723c */ /* 0x004ff000000018e0 */
[C---:B------:R-:W-:Y:S08]  /*dac0*/  HMMA.16816.F32 R52, R12.reuse, R40, R176 ;  /* 0x000000280c34723c */ /* 0x040ff000000018b0 */
[C---:B------:R-:W-:Y:S08]  /*dad0*/  HMMA.16816.F32 R180, R12.reuse, R32, R180 ;  /* 0x000000200cb4723c */ /* 0x040ff000000018b4 */
[C---:B------:R-:W-:Y:S08]  /*dae0*/  HMMA.16816.F32 R184, R12.reuse, R50, R184 ;  /* 0x000000320cb8723c */ /* 0x040ff000000018b8 */
[C---:B------:R-:W-:Y:S08]  /*daf0*/  HMMA.16816.F32 R192, R12.reuse, R46, R192 ;  /* 0x0000002e0cc0723c */ /* 0x040ff000000018c0 */
[----:B------:R-:W-:Y:S08]  /*db00*/  HMMA.16816.F32 R220, R12, R34, R196 ;  /* 0x000000220cdc723c */ /* 0x000ff000000018c4 */
[----:B------:R-:W-:Y:S08]  /*db10*/  HMMA.16816.F32 R224, R4, R44, R188 ;  /* 0x0000002c04e0723c */ /* 0x000ff000000018bc */
[----:B------:R-:W-:Y:S01]  /*db20*/  HMMA.16816.F32 R204, R12, R42, R204 ;  /* 0x0000002a0ccc723c */ /* 0x000fe200000018cc */
[----:B------:R-:W-:Y:S07]  /*db30*/  LDSM.16.M88.4 R12, [R217+0x3000] ;  /* 0x00300000d90c783b */ /* 0x000fee0000000200 */
        /* <DEDUP_REMOVED lines=9> */
[----:B------:R-:W1:Y:S04]  /*dbd0*/  LDSM.16.M88.4 R4, [R216+0x2000] ;  /* 0x00200000d804783b */ /* 0x000e680000000200 */
[----:B------:R-:W2:Y:S03]  /*dbe0*/  LDSM.16.M88.4 R32, [R215+0x7c00] ;  /* 0x007c0000d720783b */ /* 0x000ea60000000200 */
[C---:B---3--:R-:W-:Y:S08]  /*dbf0*/  HMMA.16816.F32 R172, R8.reuse, R28, R60 ;  /* 0x0000001c08ac723c */ /* 0x048ff0000000183c */
[C---:B------:R-:W-:Y:S08]  /*dc00*/  HMMA.16816.F32 R136, R8.reuse, R24, R56 ;  /* 0x000000180888723c */ /* 0x040ff00000001838 */
[C---:B-----5:R-:W-:Y:S08]  /*dc10*/  HMMA.16816.F32 R56, R8.reuse, R20, R52 ;  /* 0x000000140838723c */ /* 0x060ff00000001834 */
[C---:B------:R-:W-:Y:S08]  /*dc20*/  HMMA.16816.F32 R132, R8.reuse, R16, R180 ;  /* 0x000000100884723c */ /* 0x040ff000000018b4 */
[C---:B------:R-:W-:Y:S08]  /*dc30*/  HMMA.16816.F32 R64, R8.reuse, R30, R184 ;  /* 0x0000001e0840723c */ /* 0x040ff000000018b8 */
[C---:B------:R-:W-:Y:S08]  /*dc40*/  HMMA.16816.F32 R60, R8.reuse, R26, R192 ;  /* 0x0000001a083c723c */ /* 0x040ff000000018c0 */
[C---:B------:R-:W-:Y:S08]  /*dc50*/  HMMA.16816.F32 R52, R8.reuse, R22, R204 ;  /* 0x000000160834723c */ /* 0x040ff000000018cc */
[----:B------:R-:W-:Y:S01]  /*dc60*/  HMMA.16816.F32 R180, R8, R18, R220 ;  /* 0x0000001208b4723c */ /* 0x000fe200000018dc */
[----:B------:R-:W3:Y:S07]  /*dc70*/  LDSM.16.M88.4 R8, [R217+0x2000] ;  /* 0x00200000d908783b */ /* 0x000eee0000000200 */
[C---:B-1----:R-:W-:Y:S08]  /*dc80*/  HMMA.16816.F32 R232, R4.reuse, R28, R228 ;  /* 0x0000001c04e8723c */ /* 0x042ff000000018e4 */
[C---:B------:R-:W-:Y:S08]  /*dc90*/  HMMA.16816.F32 R184, R4.reuse, R22, R188 ;  /* 0x0000001604b8723c */ /* 0x040ff000000018bc */
[C---:B------:R-:W-:Y:S08]  /*dca0*/  HMMA.16816.F32 R192, R4.reuse, R26, R196 ;  /* 0x0000001a04c0723c */ /* 0x040ff000000018c4 */
[----:B------:R-:W-:Y:S08]  /*dcb0*/  HMMA.16816.F32 R204, R4, R18, R176 ;  /* 0x0000001204cc723c */ /* 0x000ff000000018b0 */
[----:B------:R-:W-:Y:S08]  /*dcc0*/  HMMA.16816.F32 R188, R12, R44, R136 ;  /* 0x0000002c0cbc723c */ /* 0x000ff00000001888 */
        /* <DEDUP_REMOVED lines=8> */
[----:B------:R-:W4:Y:S03]  /*dd50*/  LDSM.16.M88.4 R16, [R213+0x8c00] ;  /* 0x008c0000d510783b */ /* 0x000f260000000200 */
[C---:B------:R-:W-:Y:S08]  /*dd60*/  HMMA.16816.F32 R196, R12.reuse, R50, R64 ;  /* 0x000000320cc4723c */ /* 0x040ff00000001840 */
[C---:B------:R-:W-:Y:S08]  /*dd70*/  HMMA.16816.F32 R176, R12.reuse, R46, R60 ;  /* 0x0000002e0cb0723c */ /* 0x040ff0000000183c */
[C---:B------:R-:W-:Y:S08]  /*dd80*/  HMMA.16816.F32 R136, R12.reuse, R40, R56 ;  /* 0x000000280c88723c */ /* 0x040ff00000001838 */
[C---:B------:R-:W-:Y:S08]  /*dd90*/  HMMA.16816.F32 R200, R12.reuse, R48, R172 ;  /* 0x000000300cc8723c */ /* 0x040ff000000018ac */
[C---:B------:R-:W-:Y:S08]  /*dda0*/  HMMA.16816.F32 R64, R12.reuse, R42, R52 ;  /* 0x0000002a0c40723c */ /* 0x040ff00000001834 */
[C---:B--2---:R-:W-:Y:S08]  /*ddb0*/  HMMA.16816.F32 R60, R12.reuse, R32, R132 ;  /* 0x000000200c3c723c */ /* 0x044ff00000001884 */
[----:B------:R-:W-:Y:S01]  /*ddc0*/  HMMA.16816.F32 R56, R12, R34, R180 ;  /* 0x000000220c38723c */ /* 0x000fe200000018b4 */
[----:B------:R-:W2:Y:S07]  /*ddd0*/  LDSM.16.M88.4 R12, [R216+0x4000] ;  /* 0x00400000d80c783b */ /* 0x000eae0000000200 */
[C---:B---3--:R-:W-:Y:S08]  /*dde0*/  HMMA.16816.F32 R52, R8.reuse, R48, R232 ;  /* 0x000000300834723c */ /* 0x048ff000000018e8 */
[C---:B------:R-:W-:Y:S08]  /*ddf0*/  HMMA.16816.F32 R172, R8.reuse, R46, R192 ;  /* 0x0000002e08ac723c */ /* 0x040ff000000018c0 */
[C---:B------:R-:W-:Y:S08]  /*de00*/  HMMA.16816.F32 R132, R8.reuse, R50, R228 ;  /* 0x000000320884723c */ /* 0x040ff000000018e4 */
[C---:B------:R-:W-:Y:S08]  /*de10*/  HMMA.16816.F32 R192, R8.reuse, R32, R208 ;  /* 0x0000002008c0723c */ /* 0x040ff000000018d0 */
[C---:B------:R-:W-:Y:S01]  /*de20*/  HMMA.16816.F32 R48, R8.reuse, R44, R224 ;  /* 0x0000002c0830723c */ /* 0x040fe200000018e0 */
[----:B------:R-:W-:Y:S07]  /*de30*/  LDSM.16.M88.4 R44, [R215+0x8000] ;  /* 0x00800000d72c783b */ /* 0x000fee0000000200 */
[C---:B------:R-:W-:Y:S08]  /*de40*/  HMMA.16816.F32 R180, R8.reuse, R40, R220 ;  /* 0x0000002808b4723c */ /* 0x040ff000000018dc */
[C---:B------:R-:W-:Y:S01]  /*de50*/  HMMA.16816.F32 R184, R8.reuse, R42, R184 ;  /* 0x0000002a08b8723c */ /* 0x040fe200000018b8 */
[----:B------:R-:W-:Y:S07]  /*de60*/  LDSM.16.M88.4 R40, [R215+0x8400] ;  /* 0x00840000d728783b */ /* 0x000fee0000000200 */
[----:B------:R-:W-:Y:S01]  /*de70*/  HMMA.16816.F32 R32, R8, R34, R204 ;  /* 0x000000220820723c */ /* 0x000fe200000018cc */
[----:B------:R-:W3:Y:S07]  /*de80*/  LDSM.16.M88.4 R8, [R217+0x4000] ;  /* 0x00400000d908783b */ /* 0x000eee0000000200 */
[C---:B-1----:R-:W-:Y:S08]  /*de90*/  HMMA.16816.F32 R200, R4.reuse, R24, R200 ;  /* 0x0000001804c8723c */ /* 0x042ff000000018c8 */
[C---:B------:R-:W-:Y:S08]  /*dea0*/  HMMA.16816.F32 R204, R4.reuse, R26, R196 ;  /* 0x0000001a04cc723c */ /* 0x040ff000000018c4 */
[C---:B------:R-:W-:Y:S08]  /*deb0*/  HMMA.16816.F32 R208, R4.reuse, R28, R188 ;  /* 0x0000001c04d0723c */ /* 0x040ff000000018bc */
[C---:B------:R-:W-:Y:S08]  /*dec0*/  HMMA.16816.F32 R220, R4.reuse, R30, R176 ;  /* 0x0000001e04dc723c */ /* 0x040ff000000018b0 */
[C---:B------:R-:W-:Y:S08]  /*ded0*/  HMMA.16816.F32 R224, R4.reuse, R20, R136 ;  /* 0x0000001404e0723c */ /* 0x040ff00000001888 */
[C---:B------:R-:W-:Y:S08]  /*dee0*/  HMMA.16816.F32 R228, R4.reuse, R22, R64 ;  /* 0x0000001604e4723c */ /* 0x040ff00000001840 */
[C---:B----4-:R-:W-:Y:S08]  /*def0*/  HMMA.16816.F32 R232, R4.reuse, R16, R60 ;  /* 0x0000001004e8723c */ /* 0x050ff0000000183c */
[----:B------:R-:W-:Y:S08]  /*df00*/  HMMA.16816.F32 R236, R4, R18, R56 ;  /* 0x0000001204ec723c */ /* 0x000ff00000001838 */
[C---:B--2---:R-:W-:Y:S01]  /*df10*/  HMMA.16816.F32 R4, R12.reuse, R24, R52 ;  /* 0x000000180c04723c */ /* 0x044fe20000001834 */
[----:B------:R-:W1:Y:S07]  /*df20*/  LDSM.16.M88.4 R52, [R215+0x8800] ;  /* 0x00880000d734783b */ /* 0x000e6e0000000200 */
[C---:B------:R-:W-:Y:S08]  /*df30*/  HMMA.16816.F32 R136, R12.reuse, R26, R132 ;  /* 0x0000001a0c88723c */ /* 0x040ff00000001884 */
[----:B------:R-:W-:Y:S01]  /*df40*/  HMMA.16816.F32 R64, R12, R28, R48 ;  /* 0x0000001c0c40723c */ /* 0x000fe20000001830 */
[----:B------:R-:W-:Y:S07]  /*df50*/  LDSM.16.M88.4 R48, [R215+0x8c00] ;  /* 0x008c0000d730783b */ /* 0x000fee0000000200 */
[----:B---3--:R-:W-:Y:S01]  /*df60*/  HMMA.16816.F32 R132, R8, R44, R4 ;  /* 0x0000002c0884723c */ /* 0x008fe20000001804 */
[----:B------:R-:W2:Y:S01]  /*df70*/  LDSM.16.M88.4 R4, [R217+0x5000] ;  /* 0x00500000d904783b */ /* 0x000ea20000000200 */
[----:B------:R-:W-:-:S06]  /*df80*/  DEPBAR.LE SB0, 0x0 ;  /* 0x000080000000791a */ /* 0x000fcc0000000000 */
[C---:B------:R-:W-:Y:S08]  /*df90*/  HMMA.16816.F32 R60, R12.reuse, R30, R172 ;  /* 0x0000001e0c3c723c */ /* 0x040ff000000018ac */
[C---:B------:R-:W-:Y:S08]  /*dfa0*/  HMMA.16816.F32 R28, R12.reuse, R20, R180 ;  /* 0x000000140c1c723c */ /* 0x040ff000000018b4 */
[C---:B------:R-:W-:Y:S08]  /*dfb0*/  HMMA.16816.F32 R56, R12.reuse, R22, R184 ;  /* 0x000000160c38723c */ /* 0x040ff000000018b8 */
[----:B------:R-:W-:Y:S07]  /*dfc0*/  HMMA.16816.F32 R24, R12, R16, R192 ;  /* 0x000000100c18723c */ /* 0x000fee00000018c0 */
[C---:B------:R-:W-:Y:S01]  /*dfd0*/  IADD3 R17, R0.reuse, 0x9, RZ ;  /* 0x0000000900117810 */ /* 0x040fe20007ffe0ff */
[----:B------:R-:W-:Y:S01]  /*dfe0*/  HMMA.16816.F32 R136, R8, R46, R136 ;  /* 0x0000002e0888723c */ /* 0x000fe20000001888 */
[----:B------:R-:W-:-:S07]  /*dff0*/  IADD3 R16, R0, 0x10, RZ ;  /* 0x0000001000107810 */ /* 0x000fce0007ffe0ff */
[----:B------:R-:W-:Y:S01]  /*e000*/  HMMA.16816.F32 R20, R12, R18, R32 ;  /* 0x000000120c14723c */ /* 0x000fe20000001820 */
[----:B------:R-:W3:Y:S06]  /*e010*/  I2F R35, R0 ;  /* 0x0000000000237306 */ /* 0x000eec0000201400 */
[C---:B------:R-:W-:Y:S01]  /*e020*/  IADD3 R19, R0.reuse, 0x1, RZ ;  /* 0x0000000100137810 */ /* 0x040fe20007ffe0ff */
[----:B------:R-:W-:Y:S01]  /*e030*/  HMMA.16816.F32 R172, R8, R40, R64 ;  /* 0x0000002808ac723c */ /* 0x000fe20000001840 */
[----:B------:R-:W4:Y:S01]  /*e040*/  I2F R32, R17 ;  /* 0x0000001100207306 */ /* 0x000f220000201400 */
[----:B------:R-:W-:-:S02]  /*e050*/  IADD3 R18, R0, 0x8, RZ ;  /* 0x0000000800127810 */ /* 0x000fc40007ffe0ff */
[C---:B------:R-:W-:Y:S02]  /*e060*/  IADD3 R15, R0.reuse, 0x11, RZ ;  /* 0x00000011000f7810 */ /* 0x040fe40007ffe0ff */
[C---:B------:R-:W-:Y:S02]  /*e070*/  IADD3 R14, R0.reuse, 0x18, RZ ;  /* 0x00000018000e7810 */ /* 0x040fe40007ffe0ff */
[----:B-1----:R-:W-:Y:S01]  /*e080*/  HMMA.16816.F32 R184, R8, R52, R28 ;  /* 0x0000003408b8723c */ /* 0x002fe2000000181c */
[----:B------:R-:W1:Y:S01]  /*e090*/  I2F R34, R19 ;  /* 0x0000001300227306 */ /* 0x000e620000201400 */
[C---:B------:R-:W-:Y:S01]  /*e0a0*/  IADD3 R13, R0.reuse, 0x19, RZ ;  /* 0x00000019000d7810 */ /* 0x040fe20007ffe0ff */
[----:B---3--:R-:W-:Y:S01]  /*e0b0*/  FFMA.FTZ R64, R35, UR4, R134 ;  /* 0x0000000423407c23 */ /* 0x008fe20008010086 */
[----:B------:R-:W-:Y:S02]  /*e0c0*/  IADD3 R12, R0, 0x20, RZ ;  /* 0x00000020000c7810 */ /* 0x000fe40007ffe0ff */
[----:B------:R-:W-:-:S02]  /*e0d0*/  ISETP.GE.AND P5, PT, R19, R37, PT ;  /* 0x000000251300720c */ /* 0x000fc40003fa6270 */
[----:B------:R-:W-:Y:S01]  /*e0e0*/  HMMA.16816.F32 R188, R8, R42, R60 ;  /* 0x0000002a08bc723c */ /* 0x000fe2000000183c */
[----:B------:R-:W3:Y:S01]  /*e0f0*/  I2F R31, R16 ;  /* 0x00000010001f7306 */ /* 0x000ee20000201400 */
[----:B----4-:R-:W-:Y:S01]  /*e100*/  FFMA.FTZ R2, R32, UR4, R137 ;  /* 0x0000000420027c23 */ /* 0x010fe20008010089 */
[----:B------:R-:W-:-:S04]  /*e110*/  ISETP.GE.AND P6, PT, R18, R37, PT ;  /* 0x000000251200720c */ /* 0x000fc80003fc6270 */
[----:B------:R-:W-:Y:S01]  /*e120*/  FFMA.FTZ R61, R32, UR4, R139 ;  /* 0x00000004203d7c23 */ /* 0x000fe2000801008b */
[----:B--2---:R-:W-:Y:S01]  /*e130*/  HMMA.16816.F32 R196, R4, R44, R200 ;  /* 0x0000002c04c4723c */ /* 0x004fe200000018c8 */
[----:B------:R-:W2:Y:S01]  /*e140*/  I2F R33, R18 ;  /* 0x0000001200217306 */ /* 0x000ea20000201400 */
[----:B-1----:R-:W-:-:S06]  /*e150*/  FFMA.FTZ R63, R34, UR4, R135 ;  /* 0x00000004223f7c23 */ /* 0x002fcc0008010087 */
[----:B------:R-:W-:Y:S01]  /*e160*/  HMMA.16816.F32 R200, R4, R46, R204 ;  /* 0x0000002e04c8723c */ /* 0x000fe200000018cc */
[----:B------:R-:W1:Y:S01]  /*e170*/  I2F R30, R15 ;  /* 0x0000000f001e7306 */ /* 0x000e620000201400 */
[----:B---3--:R-:W-:-:S06]  /*e180*/  FFMA.FTZ R60, R31, UR4, R174 ;  /* 0x000000041f3c7c23 */ /* 0x008fcc00080100ae */
[----:B------:R-:W-:Y:S01]  /*e190*/  HMMA.16816.F32 R204, R4, R40, R208 ;  /* 0x0000002804cc723c */ /* 0x000fe200000018d0 */
[----:B------:R-:W3:Y:S01]  /*e1a0*/  I2F R29, R14 ;  /* 0x0000000e001d7306 */ /* 0x000ee20000201400 */
[----:B--2---:R-:W-:-:S05]  /*e1b0*/  FFMA.FTZ R62, R33, UR4, R138 ;  /* 0x00000004213e7c23 */ /* 0x004fca000801008a */
[----:B------:R-:W-:Y:S01]  /*e1c0*/  FFMA.FTZ R40, R35, UR4, R132 ;  /* 0x0000000423287c23 */ /* 0x000fe20008010084 */
[C---:B------:R-:W-:Y:S01]  /*e1d0*/  HMMA.16816.F32 R180, R8.reuse, R54, R56 ;  /* 0x0000003608b4723c */ /* 0x040fe20000001838 */
[----:B------:R-:W2:Y:S01]  /*e1e0*/  I2F R28, R13 ;  /* 0x0000000d001c7306 */ /* 0x000ea20000201400 */
[----:B------:R-:W-:Y:S02]  /*e1f0*/  FFMA.FTZ R41, R31, UR4, R172 ;  /* 0x000000041f297c23 */ /* 0x000fe400080100ac */
[----:B------:R-:W-:Y:S02]  /*e200*/  FSEL R137, R40, -INF , !P0 ;  /* 0xff80000028897808 */ /* 0x000fe40004000000 */
[-C--:B------:R-:W-:Y:S01]  /*e210*/  ISETP.GE.AND P0, PT, R17, R37.reuse, PT ;  /* 0x000000251100720c */ /* 0x080fe20003f06270 */
[----:B-1----:R-:W-:Y:S01]  /*e220*/  FFMA.FTZ R56, R30, UR4, R173 ;  /* 0x000000041e387c23 */ /* 0x002fe200080100ad */
[C---:B------:R-:W-:Y:S01]  /*e230*/  HMMA.16816.F32 R176, R8.reuse, R48, R24 ;  /* 0x0000003008b0723c */ /* 0x040fe20000001818 */
[----:B------:R-:W1:Y:S01]  /*e240*/  I2F R27, R12 ;  /* 0x0000000c001b7306 */ /* 0x000e620000201400 */
[----:B------:R-:W-:Y:S01]  /*e250*/  FSEL R172, R2, -INF , !P0 ;  /* 0xff80000002ac7808 */ /* 0x000fe20004000000 */
[C---:B---3--:R-:W-:Y:S01]  /*e260*/  FFMA.FTZ R47, R29.reuse, UR4, R188 ;  /* 0x000000041d2f7c23 */ /* 0x048fe200080100bc */
[----:B------:R-:W-:Y:S01]  /*e270*/  IADD3 R2, R0, 0x38, RZ ;  /* 0x0000003800027810 */ /* 0x000fe20007ffe0ff */
[----:B------:R-:W-:Y:S01]  /*e280*/  FFMA.FTZ R58, R29, UR4, R190 ;  /* 0x000000041d3a7c23 */ /* 0x000fe200080100be */
[----:B------:R-:W-:Y:S01]  /*e290*/  ISETP.GE.AND P0, PT, R14, R37, PT ;  /* 0x000000250e00720c */ /* 0x000fe20003f06270 */
[----:B------:R-:W-:Y:S01]  /*e2a0*/  FFMA.FTZ R59, R30, UR4, R175 ;  /* 0x000000041e3b7c23 */ /* 0x000fe200080100af */
[----:B------:R-:W-:Y:S01]  /*e2b0*/  HMMA.16816.F32 R192, R8, R50, R20 ;  /* 0x0000003208c0723c */ /* 0x000fe20000001814 */
[----:B------:R-:W3:Y:S01]  /*e2c0*/  I2F R22, R3 ;  /* 0x0000000300167306 */ /* 0x000ee20000201400 */
[----:B--2---:R-:W-:-:S02]  /*e2d0*/  FFMA.FTZ R46, R28, UR4, R189 ;  /* 0x000000041c2e7c23 */ /* 0x004fc400080100bd */
[----:B------:R-:W-:-:S03]  /*e2e0*/  FFMA.FTZ R57, R28, UR4, R191 ;  /* 0x000000041c397c23 */ /* 0x000fc600080100bf */
[----:B------:R-:W-:Y:S01]  /*e2f0*/  IADD3 R10, R0, 0x28, RZ ;  /* 0x00000028000a7810 */ /* 0x000fe20007ffe0ff */
[----:B------:R-:W-:Y:S01]  /*e300*/  FFMA.FTZ R21, R34, UR4, R133 ;  /* 0x0000000422157c23 */ /* 0x000fe20008010085 */
[C---:B------:R-:W-:Y:S01]  /*e310*/  IADD3 R9, R0.reuse, 0x29, RZ ;  /* 0x0000002900097810 */ /* 0x040fe20007ffe0ff */
[----:B------:R-:W-:Y:S01]  /*e320*/  FFMA.FTZ R20, R33, UR4, R136 ;  /* 0x0000000421147c23 */ /* 0x000fe20008010088 */
[----:B------:R-:W2:Y:S01]  /*e330*/  I2F R25, R10 ;  /* 0x0000000a00197306 */ /* 0x000ea20000201400 */
[----:B------:R-:W-:Y:S01]  /*e340*/  IADD3 R11, R0, 0x21, RZ ;  /* 0x00000021000b7810 */ /* 0x000fe20007ffe0ff */
[----:B-1----:R-:W-:Y:S01]  /*e350*/  FFMA.FTZ R45, R27, UR4, R184 ;  /* 0x000000041b2d7c23 */ /* 0x002fe200080100b8 */
[----:B------:R-:W-:Y:S01]  /*e360*/  FSEL R138, R21, -INF , !P5 ;  /* 0xff800000158a7808 */ /* 0x000fe20006800000 */
[----:B------:R-:W-:Y:S01]  /*e370*/  HMMA.16816.F32 R208, R4, R42, R220 ;  /* 0x0000002a04d0723c */ /* 0x000fe200000018dc */
[----:B------:R-:W-:Y:S01]  /*e380*/  FSEL R139, R20, -INF , !P6 ;  /* 0xff800000148b7808 */ /* 0x000fe20007000000 */
[----:B---3--:R-:W-:Y:S01]  /*e390*/  FFMA.FTZ R65, R22, UR4, R177 ;  /* 0x0000000416417c23 */ /* 0x008fe200080100b1 */
[-C--:B------:R-:W-:Y:S01]  /*e3a0*/  ISETP.GE.AND P5, PT, R16, R37.reuse, PT ;  /* 0x000000251000720c */ /* 0x080fe20003fa6270 */
[----:B------:R-:W1:Y:S01]  /*e3b0*/  I2F R24, R9 ;  /* 0x0000000900187306 */ /* 0x000e620000201400 */
[----:B------:R-:W-:Y:S01]  /*e3c0*/  ISETP.GE.AND P6, PT, R15, R37, PT ;  /* 0x000000250f00720c */ /* 0x000fe20003fc6270 */
[----:B------:R-:W-:Y:S01]  /*e3d0*/  FFMA.FTZ R132, R27, UR4, R186 ;  /* 0x000000041b847c23 */ /* 0x000fe200080100ba */
[----:B------:R-:W-:Y:S01]  /*e3e0*/  IADD3 R8, R0, 0x30, RZ ;  /* 0x0000003000087810 */ /* 0x000fe20007ffe0ff */
[----:B------:R-:W-:Y:S01]  /*e3f0*/  FFMA.FTZ R135, R22, UR4, R179 ;  /* 0x0000000416877c23 */ /* 0x000fe200080100b3 */
[----:B------:R-:W-:-:S02]  /*e400*/  FSEL R189, R41, -INF , !P5 ;  /* 0xff80000029bd7808 */ /* 0x000fc40006800000 */
[----:B------:R-:W-:Y:S01]  /*e410*/  FSEL R188, R56, -INF , !P6 ;  /* 0xff80000038bc7808 */ /* 0x000fe20007000000 */
[----:B------:R-:W3:Y:S01]  /*e420*/  I2F R21, R2 ;  /* 0x0000000200157306 */ /* 0x000ee20000201400 */
[-C--:B------:R-:W-:Y:S01]  /*e430*/  ISETP.GE.AND P5, PT, R13, R37.reuse, PT ;  /* 0x000000250d00720c */ /* 0x080fe20003fa6270 */
[C---:B--2---:R-:W-:Y:S01]  /*e440*/  FFMA.FTZ R43, R25.reuse, UR4, R180 ;  /* 0x00000004192b7c23 */ /* 0x044fe200080100b4 */
[-C--:B------:R-:W-:Y:S01]  /*e450*/  ISETP.GE.AND P6, PT, R12, R37.reuse, PT ;  /* 0x000000250c00720c */ /* 0x080fe20003fc6270 */
[----:B------:R-:W-:Y:S01]  /*e460*/  FFMA.FTZ R134, R25, UR4, R182 ;  /* 0x0000000419867c23 */ /* 0x000fe200080100b6 */
[----:B------:R-:W-:Y:S02]  /*e470*/  FSEL R190, R46, -INF , !P5 ;  /* 0xff8000002ebe7808 */ /* 0x000fe40006800000 */
[----:B------:R-:W-:Y:S01]  /*e480*/  FSEL R221, R45, -INF , !P6 ;  /* 0xff8000002ddd7808 */ /* 0x000fe20007000000 */
[----:B------:R-:W2:Y:S01]  /*e490*/  I2F R26, R11 ;  /* 0x0000000b001a7306 */ /* 0x000ea20000201400 */
[----:B-1----:R-:W-:Y:S01]  /*e4a0*/  FFMA.FTZ R42, R24, UR4, R181 ;  /* 0x00000004182a7c23 */ /* 0x002fe200080100b5 */
[-C--:B------:R-:W-:Y:S01]  /*e4b0*/  ISETP.GE.AND P5, PT, R10, R37.reuse, PT ;  /* 0x000000250a00720c */ /* 0x080fe20003fa6270 */
[----:B------:R-:W-:Y:S01]  /*e4c0*/  FFMA.FTZ R133, R24, UR4, R183 ;  /* 0x0000000418857c23 */ /* 0x000fe200080100b7 */
[----:B------:R-:W-:-:S02]  /*e4d0*/  ISETP.GE.AND P6, PT, R9, R37, PT ;  /* 0x000000250900720c */ /* 0x000fc40003fc6270 */
[----:B------:R-:W-:Y:S02]  /*e4e0*/  FSEL R240, R43, -INF , !P5 ;  /* 0xff8000002bf07808 */ /* 0x000fe40006800000 */
[----:B------:R-:W1:Y:S01]  /*e4f0*/  I2F R23, R8 ;  /* 0x0000000800177306 */ /* 0x000e620000201400 */
[----:B------:R-:W-:Y:S01]  /*e500*/  FSEL R241, R42, -INF , !P6 ;  /* 0xff8000002af17808 */ /* 0x000fe20007000000 */
[----:B---3--:R-:W-:Y:S01]  /*e510*/  FFMA.FTZ R20, R21, UR4, R192 ;  /* 0x0000000415147c23 */ /* 0x008fe200080100c0 */
[-C--:B------:R-:W-:Y:S01]  /*e520*/  ISETP.GE.AND P5, PT, R3, R37.reuse, PT ;  /* 0x000000250300720c */ /* 0x080fe20003fa6270 */
[----:B------:R-:W-:Y:S01]  /*e530*/  FFMA.FTZ R40, R21, UR4, R194 ;  /* 0x0000000415287c23 */ /* 0x000fe200080100c2 */
[----:B------:R-:W-:Y:S01]  /*e540*/  BAR.SYNC.DEFER_BLOCKING 0x0 ;  /* 0x0000000000007b1d */ /* 0x000fe20000010000 */
[----:B------:R-:W-:Y:S01]  /*e550*/  ISETP.GE.AND P6, PT, R2, R37, PT ;  /* 0x000000250200720c */ /* 0x000fe20003fc6270 */
[C---:B--2---:R-:W-:Y:S01]  /*e560*/  FFMA.FTZ R67, R26.reuse, UR4, R187 ;  /* 0x000000041a437c23 */ /* 0x044fe200080100bb */
[----:B------:R-:W-:Y:S01]  /*e570*/  FSEL R187, R47, -INF , !P0 ;  /* 0xff8000002fbb7808 */ /* 0x000fe20004000000 */
[----:B------:R-:W-:Y:S01]  /*e580*/  FFMA.FTZ R44, R26, UR4, R185 ;  /* 0x000000041a2c7c23 */ /* 0x000fe200080100b9 */
[----:B------:R-:W-:-:S02]  /*e590*/  FSEL R181, R65, -INF , !P5 ;  /* 0xff80000041b57808 */ /* 0x000fc40006800000 */
[----:B------:R-:W-:Y:S02]  /*e5a0*/  FSEL R180, R20, -INF , !P6 ;  /* 0xff80000014b47808 */ /* 0x000fe40007000000 */
[----:B------:R-:W-:Y:S01]  /*e5b0*/  FSEL R56, R64, -INF , !P1 ;  /* 0xff80000040387808 */ /* 0x000fe20004800000 */
[----:B-1----:R-:W-:Y:S01]  /*e5c0*/  FFMA.FTZ R66, R23, UR4, R176 ;  /* 0x0000000417427c23 */ /* 0x002fe200080100b0 */
[----:B------:R-:W-:Y:S01]  /*e5d0*/  ISETP.GE.AND P0, PT, R11, R37, PT ;  /* 0x000000250b00720c */ /* 0x000fe20003f06270 */
[----:B------:R-:W-:Y:S01]  /*e5e0*/  FFMA.FTZ R136, R23, UR4, R178 ;  /* 0x0000000417887c23 */ /* 0x000fe200080100b2 */
[-C--:B------:R-:W-:Y:S02]  /*e5f0*/  ISETP.GE.AND P5, PT, R19, R36.reuse, PT ;  /* 0x000000241300720c */ /* 0x080fe40003fa6270 */
[-C--:B------:R-:W-:Y:S02]  /*e600*/  ISETP.GE.AND P6, PT, R18, R36.reuse, PT ;  /* 0x000000241200720c */ /* 0x080fe40003fc6270 */
[----:B------:R-:W-:-:S02]  /*e610*/  ISETP.GE.AND P1, PT, R17, R36, PT ;  /* 0x000000241100720c */ /* 0x000fc40003f26270 */
[----:B------:R-:W-:Y:S02]  /*e620*/  FSEL R223, R44, -INF , !P0 ;  /* 0xff8000002cdf7808 */ /* 0x000fe40004000000 */
[----:B------:R-:W-:Y:S02]  /*e630*/  FSEL R63, R63, -INF , !P5 ;  /* 0xff8000003f3f7808 */ /* 0x000fe40006800000 */
[----:B------:R-:W-:Y:S02]  /*e640*/  FSEL R62, R62, -INF , !P6 ;  /* 0xff8000003e3e7808 */ /* 0x000fe40007000000 */
[----:B------:R-:W-:Y:S02]  /*e650*/  FSEL R61, R61, -INF , !P1 ;  /* 0xff8000003d3d7808 */ /* 0x000fe40004800000 */
[----:B------:R-:W-:Y:S02]  /*e660*/  ISETP.GE.AND P0, PT, R8, R37, PT ;  /* 0x000000250800720c */ /* 0x000fe40003f06270 */
[----:B------:R-:W-:-:S02]  /*e670*/  ISETP.GE.AND P5, PT, R16, R36, PT ;  /* 0x000000241000720c */ /* 0x000fc40003fa6270 */
[-C--:B------:R-:W-:Y:S02]  /*e680*/  ISETP.GE.AND P6, PT, R15, R36.reuse, PT ;  /* 0x000000240f00720c */ /* 0x080fe40003fc6270 */
[----:B------:R-:W-:Y:S02]  /*e690*/  ISETP.GE.AND P1, PT, R14, R36, PT ;  /* 0x000000240e00720c */ /* 0x000fe40003f26270 */
[----:B------:R-:W-:Y:S02]  /*e6a0*/  FSEL R66, R66, -INF , !P0 ;  /* 0xff80000042427808 */ /* 0x000fe40004000000 */
[----:B------:R-:W-:Y:S02]  /*e6b0*/  FSEL R192, R60, -INF , !P5 ;  /* 0xff8000003cc07808 */ /* 0x000fe40006800000 */
[----:B------:R-:W-:Y:S02]  /*e6c0*/  FSEL R219, R59, -INF , !P6 ;  /* 0xff8000003bdb7808 */ /* 0x000fe40007000000 */
[----:B------:R-:W-:-:S02]  /*e6d0*/  FSEL R185, R58, -INF , !P1 ;  /* 0xff8000003ab97808 */ /* 0x000fc40004800000 */
[C---:B------:R-:W-:Y:S02]  /*e6e0*/  ISETP.GE.AND P0, PT, R0.reuse, R39, PT ;  /* 0x000000270000720c */ /* 0x040fe40003f06270 */
[----:B------:R-:W-:Y:S02]  /*e6f0*/  ISETP.GE.AND P5, PT, R13, R36, PT ;  /* 0x000000240d00720c */ /* 0x000fe40003fa6270 */
[----:B------:R-:W-:Y:S02]  /*e700*/  ISETP.GE.AND P6, PT, R0, R38, PT ;  /* 0x000000260000720c */ /* 0x000fe40003fc6270 */
[----:B------:R-:W-:Y:S02]  /*e710*/  ISETP.GE.AND P1, PT, R12, R36, PT ;  /* 0x000000240c00720c */ /* 0x000fe40003f26270 */
[----:B------:R-:W-:Y:S02]  /*e720*/  IADD3 R0, R0, 0x39, RZ ;  /* 0x0000003900007810 */ /* 0x000fe40007ffe0ff */
[----:B------:R-:W-:-:S02]  /*e730*/  FSEL R186, R57, -INF , !P5 ;  /* 0xff80000039ba7808 */ /* 0x000fc40006800000 */
[----:B------:R-:W-:Y:S01]  /*e740*/  FSEL R242, R132, -INF , !P1 ;  /* 0xff80000084f27808 */ /* 0x000fe20004800000 */
[----:B------:R-:W1:Y:S01]  /*e750*/  I2F R20, R0 ;  /* 0x0000000000147306 */ /* 0x000e620000201400 */
[-C--:B------:R-:W-:Y:S02]  /*e760*/  ISETP.GE.AND P5, PT, R11, R36.reuse, PT ;  /* 0x000000240b00720c */ /* 0x080fe40003fa6270 */
[-C--:B------:R-:W-:Y:S02]  /*e770*/  ISETP.GE.AND P1, PT, R10, R36.reuse, PT ;  /* 0x000000240a00720c */ /* 0x080fe40003f26270 */
[----:B------:R-:W-:Y:S02]  /*e780*/  FSEL R243, R67, -INF , !P5 ;  /* 0xff80000043f37808 */ /* 0x000fe40006800000 */
[----:B------:R-:W-:Y:S02]  /*e790*/  FSEL R220, R134, -INF , !P1 ;  /* 0xff80000086dc7808 */ /* 0x000fe40004800000 */
[----:B------:R-:W-:-:S02]  /*e7a0*/  ISETP.GE.AND P5, PT, R9, R36, PT ;  /* 0x000000240900720c */ /* 0x000fc40003fa6270 */
[-C--:B------:R-:W-:Y:S02]  /*e7b0*/  ISETP.GE.AND P1, PT, R8, R36.reuse, PT ;  /* 0x000000240800720c */ /* 0x080fe40003f26270 */
[----:B------:R-:W-:Y:S02]  /*e7c0*/  FSEL R222, R133, -INF , !P5 ;  /* 0xff80000085de7808 */ /* 0x000fe40006800000 */
[----:B------:R-:W-:Y:S02]  /*e7d0*/  FSEL R251, R136, -INF , !P1 ;  /* 0xff80000088fb7808 */ /* 0x000fe40004800000 */
[-C--:B------:R-:W-:Y:S02]  /*e7e0*/  ISETP.GE.AND P5, PT, R3, R36.reuse, PT ;  /* 0x000000240300720c */ /* 0x080fe40003fa6270 */
[----:B------:R-:W-:Y:S02]  /*e7f0*/  ISETP.GE.AND P1, PT, R2, R36, PT ;  /* 0x000000240200720c */ /* 0x000fe40003f26270 */
[----:B------:R-:W-:-:S02]  /*e800*/  FSEL R60, R135, -INF , !P5 ;  /* 0xff800000873c7808 */ /* 0x000fc40006800000 */
[----:B------:R-:W-:Y:S01]  /*e810*/  FSEL R58, R40, -INF , !P1 ;  /* 0xff800000283a7808 */ /* 0x000fe20004800000 */
[C---:B------:R-:W-:Y:S01]  /*e820*/  FFMA.FTZ R40, R35.reuse, UR4, R196 ;  /* 0x0000000423287c23 */ /* 0x040fe200080100c4 */
[----:B------:R-:W-:Y:S01]  /*e830*/  ISETP.GE.AND P5, PT, R0, R37, PT ;  /* 0x000000250000720c */ /* 0x000fe20003fa6270 */
[----:B-1----:R-:W-:Y:S01]  /*e840*/  FFMA.FTZ R37, R20, UR4, R193 ;  /* 0x0000000414257c23 */ /* 0x002fe200080100c1 */
[----:B------:R-:W-:Y:S01]  /*e850*/  ISETP.GE.AND P1, PT, R0, R36, PT ;  /* 0x000000240000720c */ /* 0x000fe20003f26270 */
[----:B------:R-:W-:Y:S02]  /*e860*/  FFMA.FTZ R36, R20, UR4, R195 ;  /* 0x0000000414247c23 */ /* 0x000fe400080100c3 */
[----:B------:R-:W-:Y:S01]  /*e870*/  FFMA.FTZ R35, R35, UR4, R198 ;  /* 0x0000000423237c23 */ /* 0x000fe200080100c6 */
[----:B------:R-:W-:Y:S02]  /*e880*/  FSEL R249, R37, -INF , !P5 ;  /* 0xff80000025f97808 */ /* 0x000fe40006800000 */
[----:B------:R-:W-:-:S02]  /*e890*/  FSEL R250, R36, -INF , !P1 ;  /* 0xff80000024fa7808 */ /* 0x000fc40004800000 */
[CC--:B------:R-:W-:Y:S02]  /*e8a0*/  ISETP.GE.AND P5, PT, R19.reuse, R39.reuse, PT ;  /* 0x000000271300720c */ /* 0x0c0fe40003fa6270 */
[-C--:B------:R-:W-:Y:S01]  /*e8b0*/  ISETP.GE.AND P1, PT, R19, R38.reuse, PT ;  /* 0x000000261300720c */ /* 0x080fe20003f26270 */
[----:B------:R-:W-:Y:S01]  /*e8c0*/  FFMA.FTZ R19, R34, UR4, R199 ;  /* 0x0000000422137c23 */ /* 0x000fe200080100c7 */
[----:B------:R-:W-:Y:S02]  /*e8d0*/  FSEL R36, R40, -INF , !P0 ;  /* 0xff80000028247808 */ /* 0x000fe40004000000 */
[----:B------:R-:W-:Y:S01]  /*e8e0*/  FSEL R37, R35, -INF , !P6 ;  /* 0xff80000023257808 */ /* 0x000fe20007000000 */
[----:B------:R-:W-:Y:S01]  /*e8f0*/  FFMA.FTZ R35, R34, UR4, R197 ;  /* 0x0000000422237c23 */ /* 0x000fe200080100c5 */
[C---:B------:R-:W-:Y:S01]  /*e900*/  ISETP.GE.AND P0, PT, R18.reuse, R39, PT ;  /* 0x000000271200720c */ /* 0x040fe20003f06270 */
[C---:B------:R-:W-:Y:S01]  /*e910*/  FFMA.FTZ R34, R33.reuse, UR4, R200 ;  /* 0x0000000421227c23 */ /* 0x040fe200080100c8 */
[----:B------:R-:W-:Y:S01]  /*e920*/  ISETP.GE.AND P6, PT, R18, R38, PT ;  /* 0x000000261200720c */ /* 0x000fe20003fc6270 */
[----:B------:R-:W-:Y:S01]  /*e930*/  FFMA.FTZ R18, R33, UR4, R202 ;  /* 0x0000000421127c23 */ /* 0x000fe200080100ca */
[----:B------:R-:W-:Y:S01]  /*e940*/  HMMA.16816.F32 R40, R4, R52, R224 ;  /* 0x000000340428723c */ /* 0x000fe200000018e0 */
[----:B------:R-:W-:-:S02]  /*e950*/  FSEL R35, R35, -INF , !P5 ;  /* 0xff80000023237808 */ /* 0x000fc40006800000 */
[----:B------:R-:W-:Y:S01]  /*e960*/  FSEL R33, R19, -INF , !P1 ;  /* 0xff80000013217808 */ /* 0x000fe20004800000 */
[----:B------:R-:W-:Y:S01]  /*e970*/  FFMA.FTZ R19, R32, UR4, R201 ;  /* 0x0000000420137c23 */ /* 0x000fe200080100c9 */
[----:B------:R-:W-:Y:S02]  /*e980*/  FSEL R34, R34, -INF , !P0 ;  /* 0xff80000022227808 */ /* 0x000fe40004000000 */
[----:B------:R-:W-:Y:S01]  /*e990*/  FSEL R57, R18, -INF , !P6 ;  /* 0xff80000012397808 */ /* 0x000fe20007000000 */
[----:B------:R-:W-:Y:S01]  /*e9a0*/  FFMA.FTZ R18, R31, UR4, R204 ;  /* 0x000000041f127c23 */ /* 0x000fe200080100cc */
[CC--:B------:R-:W-:Y:S01]  /*e9b0*/  ISETP.GE.AND P5, PT, R17.reuse, R39.reuse, PT ;  /* 0x000000271100720c */ /* 0x0c0fe20003fa6270 */
[----:B------:R-:W-:Y:S01]  /*e9c0*/  HMMA.16816.F32 R52, R4, R54, R228 ;  /* 0x000000360434723c */ /* 0x000fe200000018e4 */
[----:B------:R-:W-:Y:S01]  /*e9d0*/  ISETP.GE.AND P1, PT, R17, R38, PT ;  /* 0x000000261100720c */ /* 0x000fe20003f26270 */
[----:B------:R-:W-:Y:S01]  /*e9e0*/  FFMA.FTZ R17, R32, UR4, R203 ;  /* 0x0000000420117c23 */ /* 0x000fe200080100cb */
[----:B------:R-:W-:-:S02]  /*e9f0*/  ISETP.GE.AND P0, PT, R16, R39, PT ;  /* 0x000000271000720c */ /* 0x000fc40003f06270 */
[----:B------:R-:W-:Y:S01]  /*ea00*/  ISETP.GE.AND P6, PT, R16, R38, PT ;  /* 0x000000261000720c */ /* 0x000fe20003fc6270 */
[----:B------:R-:W-:Y:S01]  /*ea10*/  FFMA.FTZ R16, R31, UR4, R206 ;  /* 0x000000041f107c23 */ /* 0x000fe200080100ce */
[----:B------:R-:W-:Y:S01]  /*ea20*/  FSEL R32, R17, -INF , !P1 ;  /* 0xff80000011207808 */ /* 0x000fe20004800000 */
[----:B------:R-:W-:Y:S01]  /*ea30*/  FFMA.FTZ R17, R30, UR4, R205 ;  /* 0x000000041e117c23 */ /* 0x000fe200080100cd */
[----:B------:R-:W-:Y:S02]  /*ea40*/  FSEL R31, R19, -INF , !P5 ;  /* 0xff800000131f7808 */ /* 0x000fe40006800000 */
[----:B------:R-:W-:Y:S01]  /*ea50*/  FSEL R177, R16, -INF , !P6 ;  /* 0xff80000010b17808 */ /* 0x000fe20007000000 */
[----:B------:R-:W-:Y:S01]  /*ea60*/  FFMA.FTZ R16, R29, UR4, R208 ;  /* 0x000000041d107c23 */ /* 0x000fe200080100d0 */
[----:B------:R-:W-:Y:S02]  /*ea70*/  FSEL R174, R18, -INF , !P0 ;  /* 0xff80000012ae7808 */ /* 0x000fe40004000000 */
[----:B------:R-:W-:-:S02]  /*ea80*/  ISETP.GE.AND P5, PT, R15, R39, PT ;  /* 0x000000270f00720c */ /* 0x000fc40003fa6270 */
[-C--:B------:R-:W-:Y:S02]  /*ea90*/  ISETP.GE.AND P0, PT, R14, R39.reuse, PT ;  /* 0x000000270e00720c */ /* 0x080fe40003f06270 */
[-C--:B------:R-:W-:Y:S01]  /*eaa0*/  ISETP.GE.AND P1, PT, R15, R38.reuse, PT ;  /* 0x000000260f00720c */ /* 0x080fe20003f26270 */
[----:B------:R-:W-:Y:S01]  /*eab0*/  FFMA.FTZ R15, R30, UR4, R207 ;  /* 0x000000041e0f7c23 */ /* 0x000fe200080100cf */
[----:B------:R-:W-:Y:S01]  /*eac0*/  ISETP.GE.AND P6, PT, R14, R38, PT ;  /* 0x000000260e00720c */ /* 0x000fe20003fc6270 */
[----:B------:R-:W-:Y:S01]  /*ead0*/  FFMA.FTZ R14, R29, UR4, R210 ;  /* 0x000000041d0e7c23 */ /* 0x000fe200080100d2 */
[----:B------:R-:W-:Y:S02]  /*eae0*/  FSEL R133, R17, -INF , !P5 ;  /* 0xff80000011857808 */ /* 0x000fe40006800000 */
[----:B------:R-:W-:Y:S02]  /*eaf0*/  FSEL R173, R16, -INF , !P0 ;  /* 0xff80000010ad7808 */ /* 0x000fe40004000000 */
[----:B------:R-:W-:Y:S01]  /*eb00*/  HMMA.16816.F32 R16, R4, R48, R232 ;  /* 0x000000300410723c */ /* 0x000fe200000018e8 */
[----:B------:R-:W-:Y:S01]  /*eb10*/  FSEL R178, R15, -INF , !P1 ;  /* 0xff8000000fb27808 */ /* 0x000fe20004800000 */
[----:B------:R-:W-:Y:S01]  /*eb20*/  FFMA.FTZ R15, R28, UR4, R209 ;  /* 0x000000041c0f7c23 */ /* 0x000fe200080100d1 */
[----:B------:R-:W-:Y:S01]  /*eb30*/  FSEL R176, R14, -INF , !P6 ;  /* 0xff8000000eb07808 */ /* 0x000fe20007000000 */
[----:B------:R-:W-:Y:S01]  /*eb40*/  FFMA.FTZ R14, R27, UR4, R40 ;  /* 0x000000041b0e7c23 */ /* 0x000fe20008010028 */
[----:B------:R-:W-:-:S02]  /*eb50*/  ISETP.GE.AND P5, PT, R13, R39, PT ;  /* 0x000000270d00720c */ /* 0x000fc40003fa6270 */
[-C--:B------:R-:W-:Y:S01]  /*eb60*/  ISETP.GE.AND P1, PT, R13, R38.reuse, PT ;  /* 0x000000260d00720c */ /* 0x080fe20003f26270 */
[----:B------:R-:W-:Y:S01]  /*eb70*/  FFMA.FTZ R13, R28, UR4, R211 ;  /* 0x000000041c0d7c23 */ /* 0x000fe200080100d3 */
[CC--:B------:R-:W-:Y:S01]  /*eb80*/  ISETP.GE.AND P0, PT, R12.reuse, R39.reuse, PT ;  /* 0x000000270c00720c */ /* 0x0c0fe20003f06270 */
[----:B------:R-:W-:Y:S01]  /*eb90*/  HMMA.16816.F32 R48, R4, R50, R236 ;  /* 0x000000320430723c */ /* 0x000fe200000018ec */
[----:B------:R-:W-:Y:S01]  /*eba0*/  ISETP.GE.AND P6, PT, R12, R38, PT ;  /* 0x000000260c00720c */ /* 0x000fe20003fc6270 */
[----:B------:R-:W-:Y:S01]  /*ebb0*/  FFMA.FTZ R12, R27, UR4, R42 ;  /* 0x000000041b0c7c23 */ /* 0x000fe2000801002a */
[----:B------:R-:W-:Y:S02]  /*ebc0*/  FSEL R132, R15, -INF , !P5 ;  /* 0xff8000000f847808 */ /* 0x000fe40006800000 */
[----:B------:R-:W-:Y:S02]  /*ebd0*/  FSEL R175, R13, -INF , !P1 ;  /* 0xff8000000daf7808 */ /* 0x000fe40004800000 */
        /* <DEDUP_REMOVED lines=8> */
[----:B------:R-:W-:Y:S01]  /*ec60*/  FFMA.FTZ R4, R23, UR4, R18 ;  /* 0x0000000417047c23 */ /* 0x000fe20008010012 */
[----:B------:R-:W-:Y:S01]  /*ec70*/  ISETP.GE.AND P6, PT, R10, R38, PT ;  /* 0x000000260a00720c */ /* 0x000fe20003fc6270 */
[----:B------:R-:W-:Y:S01]  /*ec80*/  FFMA.FTZ R10, R26, UR4, R43 ;  /* 0x000000041a0a7c23 */ /* 0x000fe2000801002b */
[----:B------:R-:W-:Y:S01]  /*ec90*/  FSEL R184, R11, -INF , !P5 ;  /* 0xff8000000bb87808 */ /* 0x000fe20006800000 */
[----:B------:R-:W-:Y:S01]  /*eca0*/  FFMA.FTZ R11, R25, UR4, R52 ;  /* 0x00000004190b7c23 */ /* 0x000fe20008010034 */
[----:B------:R-:W-:Y:S01]  /*ecb0*/  ISETP.GE.AND P5, PT, R9, R39, PT ;  /* 0x000000270900720c */ /* 0x000fe20003fa6270 */
[----:B------:R-:W-:Y:S01]  /*ecc0*/  FFMA.FTZ R6, R23, UR4, R16 ;  /* 0x0000000417067c23 */ /* 0x000fe20008010010 */
[----:B------:R-:W-:-:S02]  /*ecd0*/  FSEL R195, R10, -INF , !P1 ;  /* 0xff8000000ac37808 */ /* 0x000fc40004800000 */
[-C--:B------:R-:W-:Y:S01]  /*ece0*/  ISETP.GE.AND P1, PT, R9, R38.reuse, PT ;  /* 0x000000260900720c */ /* 0x080fe20003f26270 */
[----:B------:R-:W-:Y:S01]  /*ecf0*/  FFMA.FTZ R9, R25, UR4, R54 ;  /* 0x0000000419097c23 */ /* 0x000fe20008010036 */
[----:B------:R-:W-:Y:S02]  /*ed00*/  FSEL R182, R11, -INF , !P0 ;  /* 0xff8000000bb67808 */ /* 0x000fe40004000000 */
[----:B------:R-:W-:Y:S02]  /*ed10*/  FSEL R179, R7, -INF , !P5 ;  /* 0xff80000007b37808 */ /* 0x000fe40006800000 */
[----:B------:R-:W-:Y:S02]  /*ed20*/  FSEL R191, R9, -INF , !P6 ;  /* 0xff80000009bf7808 */ /* 0x000fe40007000000 */
[C---:B------:R-:W-:Y:S02]  /*ed30*/  ISETP.GE.AND P6, PT, R8.reuse, R38, PT ;  /* 0x000000260800720c */ /* 0x040fe40003fc6270 */
[----:B------:R-:W-:-:S02]  /*ed40*/  ISETP.GE.AND P0, PT, R8, R39, PT ;  /* 0x000000270800720c */ /* 0x000fc40003f06270 */
[----:B------:R-:W-:Y:S01]  /*ed50*/  FSEL R202, R4, -INF , !P6 ;  /* 0xff80000004ca7808 */ /* 0x000fe20007000000 */
[----:B------:R-:W-:Y:S01]  /*ed60*/  FFMA.FTZ R4, R22, UR4, R17 ;  /* 0x0000000416047c23 */ /* 0x000fe20008010011 */
[-C--:B------:R-:W-:Y:S02]  /*ed70*/  ISETP.GE.AND P5, PT, R3, R39.reuse, PT ;  /* 0x000000270300720c */ /* 0x080fe40003fa6270 */
[----:B------:R-:W-:Y:S02]  /*ed80*/  FSEL R199, R6, -INF , !P0 ;  /* 0xff80000006c77808 */ /* 0x000fe40004000000 */
[----:B------:R-:W-:Y:S02]  /*ed90*/  FSEL R198, R4, -INF , !P5 ;  /* 0xff80000004c67808 */ /* 0x000fe40006800000 */
[C---:B------:R-:W-:Y:S02]  /*eda0*/  ISETP.GE.AND P0, PT, R2.reuse, R39, PT ;  /* 0x000000270200720c */ /* 0x040fe40003f06270 */
[-C--:B------:R-:W-:Y:S01]  /*edb0*/  ISETP.GE.AND P5, PT, R2, R38.reuse, PT ;  /* 0x000000260200720c */ /* 0x080fe20003fa6270 */
[----:B------:R-:W-:Y:S01]  /*edc0*/  FFMA.FTZ R2, R21, UR4, R48 ;  /* 0x0000000415027c23 */ /* 0x000fe20008010030 */
[----:B------:R-:W-:Y:S01]  /*edd0*/  FSEL R194, R5, -INF , !P1 ;  /* 0xff80000005c27808 */ /* 0x000fe20004800000 */
[----:B------:R-:W-:Y:S01]  /*ede0*/  FFMA.FTZ R21, R21, UR4, R50 ;  /* 0x0000000415157c23 */ /* 0x000fe20008010032 */
[----:B------:R-:W-:Y:S01]  /*edf0*/  ISETP.GE.AND P1, PT, R3, R38, PT ;  /* 0x000000260300720c */ /* 0x000fe20003f26270 */
[----:B------:R-:W-:Y:S01]  /*ee00*/  FFMA.FTZ R3, R22, UR4, R19 ;  /* 0x0000000416037c23 */ /* 0x000fe20008010013 */
[----:B------:R-:W-:-:S02]  /*ee10*/  FSEL R196, R2, -INF , !P0 ;  /* 0xff80000002c47808 */ /* 0x000fc40004000000 */
[----:B------:R-:W-:Y:S02]  /*ee20*/  PLOP3.LUT P0, PT, PT, PT, UP0, 0x80, 0x0 ;  /* 0x000000000000781c */ /* 0x000fe40003f0f008 */
[----:B------:R-:W-:Y:S02]  /*ee30*/  FSEL R200, R3, -INF , !P1 ;  /* 0xff80000003c87808 */ /* 0x000fe40004800000 */
[C---:B------:R-:W-:Y:S02]  /*ee40*/  ISETP.GE.AND P6, PT, R0.reuse, R39, PT ;  /* 0x000000270000720c */ /* 0x040fe40003fc6270 */
[----:B------:R-:W-:Y:S01]  /*ee50*/  ISETP.GE.AND P1, PT, R0, R38, PT ;  /* 0x000000260000720c */ /* 0x000fe20003f26270 */
[C---:B------:R-:W-:Y:S01]  /*ee60*/  FFMA.FTZ R0, R20.reuse, UR4, R49 ;  /* 0x0000000414007c23 */ /* 0x040fe20008010031 */
[----:B------:R-:W-:Y:S01]  /*ee70*/  FSEL R201, R21, -INF , !P5 ;  /* 0xff80000015c97808 */ /* 0x000fe20006800000 */
[----:B------:R-:W-:-:S03]  /*ee80*/  FFMA.FTZ R20, R20, UR4, R51 ;  /* 0x0000000414147c23 */ /* 0x000fc60008010033 */
[----:B------:R-:W-:Y:S02]  /*ee90*/  FSEL R197, R0, -INF , !P6 ;  /* 0xff80000000c57808 */ /* 0x000fe40007000000 */
[----:B------:R-:W-:Y:S01]  /*eea0*/  FSEL R203, R20, -INF , !P1 ;  /* 0xff80000014cb7808 */ /* 0x000fe20004800000 */
[----:B------:R-:W-:Y:S05]  /*eeb0*/  @!P0 BRA `(.L_x_423) ;  /* 0x0000040000008947 */ /* 0x000fea0003800000 */
        /* <DEDUP_REMOVED lines=17> */
[----:B------:R-:W-:Y:S02]  /*efd0*/  @!P4 LEA R12, P1, R0, c[0x0][0x168], 0x1 ;  /* 0x00005a00000cca11 */ /* 0x000fe400078208ff */
[----:B---3--:R-:W-:Y:S02]  /*efe0*/  LEA.HI.X R3, R2, R47, R3, 0x6, P5 ;  /* 0x0000002f02037211 */ /* 0x008fe400028f3403 */
        /* <DEDUP_REMOVED lines=43> */
.L_x_425:
[----:B------:R-:W-:Y:S05]  /*f2a0*/  BSYNC B0 ;  /* 0x0000000000007941 */ /* 0x000fea0003800000 */
.L_x_424:
[----:B------:R-:W0:Y:S02]  /*f2b0*/  LDGDEPBAR ;  /* 0x00000000000079af */ /* 0x000e240000000000 */
.L_x_423:
[----:B-1----:R-:W2:Y:S01]  /*f2c0*/  LDL.LU R9, [R1+0x14] ;  /* 0x0000140001097983 */ /* 0x002ea20000300800 */
[----:B------:R-:W-:Y:S02]  /*f2d0*/  IMAD.MOV.U32 R28, RZ, RZ, R66 ;  /* 0x000000ffff1c7224 */ /* 0x000fe400078e0042 */
[----:B------:R-:W-:Y:S01]  /*f2e0*/  IMAD.MOV.U32 R16, RZ, RZ, R181 ;  /* 0x000000ffff107224 */ /* 0x000fe200078e00b5 */
[----:B------:R-:W3:Y:S01]  /*f2f0*/  LDL.LU R10, [R1+0x10] ;  /* 0x00001000010a7983 */ /* 0x000ee20000300800 */
[----:B------:R-:W-:-:S03]  /*f300*/  IMAD.MOV.U32 R25, RZ, RZ, R180 ;  /* 0x000000ffff197224 */ /* 0x000fc600078e00b4 */
[----:B------:R-:W4:Y:S04]  /*f310*/  LDL R12, [R1+0x3c] ;  /* 0x00003c00010c7983 */ /* 0x000f280000100800 */
[----:B------:R-:W5:Y:S04]  /*f320*/  LDL R8, [R1+0x58] ;  /* 0x0000580001087983 */ /* 0x000f680000100800 */
[----:B------:R-:W2:Y:S04]  /*f330*/  LDL R5, [R1+0x38] ;  /* 0x0000380001057983 */ /* 0x000ea80000100800 */
[----:B------:R-:W3:Y:S01]  /*f340*/  LDL R11, [R1+0x48] ;  /* 0x00004800010b7983 */ /* 0x000ee20000100800 */
[----:B------:R-:W-:Y:S01]  /*f350*/  FMNMX.FTZ R0, R248, R137, !PT ;  /* 0x00000089f8007209 */ /* 0x000fe20007810000 */
[----:B------:R-:W-:Y:S01]  /*f360*/  USHF.L.U32 UR6, UR34, 0x1, URZ ;  /* 0x0000000122067899 */ /* 0x000fe2000800063f */
[----:B------:R-:W-:Y:S01]  /*f370*/  IMAD.U32 R7, RZ, RZ, UR33 ;  /* 0x00000021ff077e24 */ /* 0x000fe2000f8e00ff */
[----:B------:R-:W-:Y:S01]  /*f380*/  LDSM.16.MT88.4 R40, [R214+0x9000] ;  /* 0x00900000d628783b */ /* 0x000fe20000004200 */
        /* <DEDUP_REMOVED lines=11> */
[----:B------:R-:W-:-:S04]  /*f440*/  FMNMX.FTZ R0, R247, R56, !PT ;  /* 0x00000038f7007209 */ /* 0x000fc80007810000 */
        /* <DEDUP_REMOVED lines=9> */
[----:B------:R-:W-:-:S03]  /*f4e0*/  FMNMX.FTZ R2, R185, R2, !PT ;  /* 0x00000002b9027209 */ /* 0x000fc60007810000 */
[----:B------:R-:W1:Y:S01]  /*f4f0*/  SHFL.BFLY PT, R4, R0, 0x2, 0x1f ;  /* 0x0c401f0000047f89 */ /* 0x000e6200000e0000 */
        /* <DEDUP_REMOVED lines=14> */
[----:B------:R-:W-:Y:S01]  /*f5e0*/  FMNMX.FTZ R6, R251, R6, !PT ;  /* 0x00000006fb067209 */ /* 0x000fe20007810000 */
[----:B------:R-:W1:Y:S03]  /*f5f0*/  SHFL.BFLY PT, R136, R0, 0x1, 0x1f ;  /* 0x0c201f0000887f89 */ /* 0x000e6600000e0000 */
[----:B------:R-:W-:-:S04]  /*f600*/  FMNMX.FTZ R6, R60, R6, !PT ;  /* 0x000000063c067209 */ /* 0x000fc80007810000 */
[----:B------:R-:W-:-:S04]  /*f610*/  FMNMX.FTZ R6, R58, R6, !PT ;  /* 0x000000063a067209 */ /* 0x000fc80007810000 */
[----:B------:R-:W-:-:S05]  /*f620*/  FMNMX.FTZ R6, R250, R6, !PT ;  /* 0x00000006fa067209 */ /* 0x000fca0007810000 */
[----:B------:R-:W1:Y:S02]  /*f630*/  SHFL.BFLY PT, R135, R6, 0x2, 0x1f ;  /* 0x0c401f0006877f89 */ /* 0x000e6400000e0000 */
[----:B-1----:R-:W-:-:S04]  /*f640*/  FMNMX.FTZ R136, R0, R136, !PT ;  /* 0x0000008800887209 */ /* 0x002fc80007810000 */
[C---:B------:R-:W-:Y:S01]  /*f650*/  FSETP.NEU.FTZ.AND P4, PT, R136.reuse, -INF , PT ;  /* 0xff8000008800780b */ /* 0x040fe20003f9d000 */
[----:B------:R-:W-:Y:S01]  /*f660*/  FMUL.FTZ R20, R136, c[0x0][0x23c] ;  /* 0x00008f0088147a20 */ /* 0x000fe20000410000 */
[----:B------:R-:W-:-:S05]  /*f670*/  FMNMX.FTZ R135, R6, R135, !PT ;  /* 0x0000008706877209 */ /* 0x000fca0007810000 */
[----:B------:R-:W1:Y:S01]  /*f680*/  SHFL.BFLY PT, R14, R135, 0x1, 0x1f ;  /* 0x0c201f00870e7f89 */ /* 0x000e6200000e0000 */
[----:B------:R-:W-:Y:S02]  /*f690*/  FSEL R20, R20, RZ, P4 ;  /* 0x000000ff14147208 */ /* 0x000fe40002000000 */
[----:B-1----:R-:W-:-:S04]  /*f6a0*/  FMNMX.FTZ R135, R135, R14, !PT ;  /* 0x0000000e87877209 */ /* 0x002fc80007810000 */
[C---:B------:R-:W-:Y:S01]  /*f6b0*/  FSETP.NEU.FTZ.AND P3, PT, R135.reuse, -INF , PT ;  /* 0xff8000008700780b */ /* 0x040fe20003f7d000 */
[----:B------:R-:W-:Y:S02]  /*f6c0*/  FMUL.FTZ R21, R135, c[0x0][0x23c] ;  /* 0x00008f0087157a20 */ /* 0x000fe40000410000 */
[----:B----4-:R-:W-:-:S04]  /*f6d0*/  IMAD.WIDE.U32 R232, R12, -0x326172a9, RZ ;  /* 0xcd9e8d570ce87825 */ /* 0x010fc800078e00ff */
[----:B-----5:R-:W-:Y:S01]  /*f6e0*/  IMAD.WIDE.U32 R210, R8, -0x326172a9, RZ ;  /* 0xcd9e8d5708d27825 */ /* 0x020fe200078e00ff */
[----:B------:R-:W-:Y:S02]  /*f6f0*/  FMNMX.FTZ R8, R33, R3, !PT ;  /* 0x0000000321087209 */ /* 0x000fe40007810000 */
[-C--:B--2---:R-:W-:Y:S02]  /*f700*/  LOP3.LUT R4, R233, R5.reuse, RZ, 0x3c, !PT ;  /* 0x00000005e9047212 */ /* 0x084fe400078e3cff */
[----:B------:R-:W-:Y:S02]  /*f710*/  FMNMX.FTZ R3, R132, R2, !PT ;  /* 0x0000000284037209 */ /* 0x000fe40007810000 */
[----:B------:R-:W-:Y:S01]  /*f720*/  LOP3.LUT R5, R211, R5, RZ, 0x3c, !PT ;  /* 0x00000005d3057212 */ /* 0x000fe200078e3cff */
[----:B---3--:R-:W-:Y:S01]  /*f730*/  IMAD.WIDE.U32 R180, R11, -0x2daee0ad, RZ ;  /* 0xd2511f530bb47825 */ /* 0x008fe200078e00ff */
[----:B------:R-:W-:-:S03]  /*f740*/  FMNMX.FTZ R3, R183, R3, !PT ;  /* 0x00000003b7037209 */ /* 0x000fc60007810000 */
[----:B------:R-:W-:Y:S01]  /*f750*/  IMAD.WIDE.U32 R66, R4, -0x2daee0ad, RZ ;  /* 0xd2511f5304427825 */ /* 0x000fe200078e00ff */
[----:B------:R-:W-:-:S03]  /*f760*/  LOP3.LUT R2, R181, UR6, R7, 0x96, !PT ;  /* 0x00000006b5027c12 */ /* 0x000fc6000f8e9607 */
[----:B------:R-:W-:Y:S01]  /*f770*/  IMAD.WIDE.U32 R48, R5, -0x2daee0ad, RZ ;  /* 0xd2511f5305307825 */ /* 0x000fe200078e00ff */
[--C-:B------:R-:W-:Y:S02]  /*f780*/  LOP3.LUT R5, R67, UR15, R180.reuse, 0x96, !PT ;  /* 0x0000000f43057c12 */ /* 0x100fe4000f8e96b4 */
[----:B------:R-:W-:Y:S01]  /*f790*/  FMNMX.FTZ R4, R184, R3, !PT ;  /* 0x00000003b8047209 */ /* 0x000fe20007810000 */
[----:B------:R-:W-:Y:S01]  /*f7a0*/  IMAD.WIDE.U32 R2, R2, -0x326172a9, RZ ;  /* 0xcd9e8d5702027825 */ /* 0x000fe200078e00ff */
[----:B------:R-:W-:Y:S02]  /*f7b0*/  LOP3.LUT R7, R49, UR15, R180, 0x96, !PT ;  /* 0x0000000f31077c12 */ /* 0x000fe4000f8e96b4 */
[----:B------:R-:W-:Y:S01]  /*f7c0*/  FMNMX.FTZ R4, R182, R4, !PT ;  /* 0x00000004b6047209 */ /* 0x000fe20007810000 */
[----:B------:R-:W-:Y:S01]  /*f7d0*/  IMAD.WIDE.U32 R64, R5, -0x326172a9, RZ ;  /* 0xcd9e8d5705407825 */ /* 0x000fe200078e00ff */
[----:B------:R-:W-:Y:S02]  /*f7e0*/  FMNMX.FTZ R8, R57, R8, !PT ;  /* 0x0000000839087209 */ /* 0x000fe40007810000 */
[----:B------:R-:W-:Y:S01]  /*f7f0*/  FMNMX.FTZ R5, R179, R4, !PT ;  /* 0x00000004b3057209 */ /* 0x000fe20007810000 */
[----:B------:R-:W-:Y:S01]  /*f800*/  IMAD.WIDE.U32 R44, R7, -0x326172a9, RZ ;  /* 0xcd9e8d57072c7825 */ /* 0x000fe200078e00ff */
[----:B------:R-:W-:-:S02]  /*f810*/  LOP3.LUT R4, R3, UR16, R232, 0x96, !PT ;  /* 0x0000001003047c12 */ /* 0x000fc4000f8e96e8 */
[--C-:B------:R-:W-:Y:S01]  /*f820*/  LOP3.LUT R12, R65, UR14, R2.reuse, 0x96, !PT ;  /* 0x0000000e410c7c12 */ /* 0x100fe2000f8e9602 */
[----:B------:R-:W-:Y:S01]  /*f830*/  IMAD.MOV.U32 R15, RZ, RZ, R9 ;  /* 0x000000ffff0f7224 */ /* 0x000fe200078e0009 */
[----:B------:R-:W-:Y:S02]  /*f840*/  FMNMX.FTZ R9, R32, R8, !PT ;  /* 0x0000000820097209 */ /* 0x000fe40007810000 */
[----:B------:R-:W-:Y:S01]  /*f850*/  FMNMX.FTZ R8, R199, R5, !PT ;  /* 0x00000005c7087209 */ /* 0x000fe20007810000 */
[----:B------:R-:W-:Y:S01]  /*f860*/  IMAD.WIDE.U32 R4, R4, -0x2daee0ad, RZ ;  /* 0xd2511f5304047825 */ /* 0x000fe200078e00ff */
[----:B------:R-:W-:-:S03]  /*f870*/  LOP3.LUT R7, R45, UR14, R2, 0x96, !PT ;  /* 0x0000000e2d077c12 */ /* 0x000fc6000f8e9602 */
[----:B------:R-:W-:Y:S01]  /*f880*/  IMAD.WIDE.U32 R12, R12, -0x2daee0ad, RZ ;  /* 0xd2511f530c0c7825 */ /* 0x000fe200078e00ff */
[----:B------:R-:W-:-:S04]  /*f890*/  FMNMX.FTZ R2, R177, R9, !PT ;  /* 0x00000009b1027209 */ /* 0x000fc80007810000 */
[----:B------:R-:W-:Y:S02]  /*f8a0*/  LOP3.LUT R9, R13, UR11, R4, 0x96, !PT ;  /* 0x0000000b0d097c12 */ /* 0x000fe4000f8e9604 */
        /* <DEDUP_REMOVED lines=8> */
[----:B------:R-:W-:Y:S02]  /*f930*/  FMNMX.FTZ R0, R195, R0, !PT ;  /* 0x00000000c3007209 */ /* 0x000fe40007810000 */
[----:B------:R-:W-:Y:S02]  /*f940*/  LOP3.LUT R3, R3, UR16, R210, 0x96, !PT ;  /* 0x0000001003037c12 */ /* 0x000fe4000f8e96d2 */
[----:B------:R-:W-:Y:S02]  /*f950*/  LOP3.LUT R5, R5, UR13, R66, 0x96, !PT ;  /* 0x0000000d05057c12 */ /* 0x000fe4000f8e9642 */
[----:B------:R-:W-:Y:S01]  /*f960*/  FMNMX.FTZ R0, R191, R0, !PT ;  /* 0x00000000bf007209 */ /* 0x000fe20007810000 */
[----:B------:R-:W-:-:S03]  /*f970*/  IMAD.WIDE.U32 R2, R3, -0x2daee0ad, RZ ;  /* 0xd2511f5303027825 */ /* 0x000fc600078e00ff */
[----:B------:R-:W-:Y:S01]  /*f980*/  FMNMX.FTZ R0, R194, R0, !PT ;  /* 0x00000000c2007209 */ /* 0x000fe20007810000 */
[----:B------:R-:W-:-:S04]  /*f990*/  IMAD.WIDE.U32 R6, R7, -0x2daee0ad, RZ ;  /* 0xd2511f5307067825 */ /* 0x000fc800078e00ff */
[----:B------:R-:W-:Y:S01]  /*f9a0*/  IMAD.WIDE.U32 R4, R5, -0x326172a9, RZ ;  /* 0xcd9e8d5705047825 */ /* 0x000fe200078e00ff */
[----:B------:R-:W-:-:S03]  /*f9b0*/  FMNMX.FTZ R0, R202, R0, !PT ;  /* 0x00000000ca007209 */ /* 0x000fc60007810000 */
[----:B------:R-:W-:Y:S01]  /*f9c0*/  IMAD.MOV.U32 R17, RZ, RZ, R10 ;  /* 0x000000ffff117224 */ /* 0x000fe200078e000a */
[----:B------:R-:W-:Y:S01]  /*f9d0*/  LOP3.LUT R10, R7, UR11, R2, 0x96, !PT ;  /* 0x0000000b070a7c12 */ /* 0x000fe2000f8e9602 */
[----:B------:R-:W-:Y:S01]  /*f9e0*/  IMAD.WIDE.U32 R54, R9, -0x326172a9, RZ ;  /* 0xcd9e8d5709367825 */ /* 0x000fe200078e00ff */
[----:B------:R-:W-:-:S03]  /*f9f0*/  LOP3.LUT R7, R5, UR12, R64, 0x96, !PT ;  /* 0x0000000c05077c12 */ /* 0x000fc6000f8e9640 */
[----:B------:R-:W-:Y:S01]  /*fa00*/  FFMA.FTZ R5, R137, c[0x0][0x23c], -R20 ;  /* 0x00008f0089057a23 */ /* 0x000fe20000010814 */
[----:B------:R-:W-:Y:S02]  /*fa10*/  FMNMX.FTZ R0, R200, R0, !PT ;  /* 0x00000000c8007209 */ /* 0x000fe40007810000 */
[----:B------:R-:W-:Y:S01]  /*fa20*/  LOP3.LUT R3, R3, UR13, R48, 0x96, !PT ;  /* 0x0000000d03037c12 */ /* 0x000fe2000f8e9630 */
[----:B------:R2:W3:Y:S01]  /*fa30*/  MUFU.EX2 R18, R5 ;  /* 0x0000000500127308 */ /* 0x0004e20000000800 */
[----:B------:R-:W-:Y:S01]  /*fa40*/  LOP3.LUT R13, R55, UR10, R4, 0x96, !PT ;  /* 0x0000000a370d7c12 */ /* 0x000fe2000f8e9604 */
[----:B------:R-:W-:Y:S01]  /*fa50*/  IMAD.WIDE.U32 R10, R10, -0x326172a9, RZ ;  /* 0xcd9e8d570a0a7825 */ /* 0x000fe200078e00ff */
[----:B-1----:R-:W-:-:S03]  /*fa60*/  FMNMX.FTZ R134, R8, R134, !PT ;  /* 0x0000008608867209 */ /* 0x002fc60007810000 */
[----:B------:R-:W-:-:S04]  /*fa70*/  IMAD.WIDE.U32 R2, R3, -0x326172a9, RZ ;  /* 0xcd9e8d5703027825 */ /* 0x000fc800078e00ff */
[----:B--2---:R-:W-:Y:S01]  /*fa80*/  IMAD.WIDE.U32 R4, R7, -0x2daee0ad, RZ ;  /* 0xd2511f5307047825 */ /* 0x004fe200078e00ff */
[----:B------:R-:W-:-:S04]  /*fa90*/  FMNMX.FTZ R7, R201, R0, !PT ;  /* 0x00000000c9077209 */ /* 0x000fc80007810000 */
[----:B------:R-:W-:Y:S02]  /*faa0*/  FMNMX.FTZ R7, R203, R7, !PT ;  /* 0x00000007cb077209 */ /* 0x000fe40007810000 */
[----:B------:R-:W-:Y:S02]  /*fab0*/  LOP3.LUT R9, R11, UR10, R2, 0x96, !PT ;  /* 0x0000000a0b097c12 */ /* 0x000fe4000f8e9602 */
[----:B------:R-:W1:Y:S01]  /*fac0*/  SHFL.BFLY PT, R11, R134, 0x1, 0x1f ;  /* 0x0c201f00860b7f89 */ /* 0x000e6200000e0000 */
[----:B------:R-:W-:Y:S01]  /*fad0*/  LOP3.LUT R3, R3, UR12, R44, 0x96, !PT ;  /* 0x0000000c03037c12 */ /* 0x000fe2000f8e962c */
[--C-:B------:R-:W-:Y:S02]  /*fae0*/  FFMA.FTZ R2, R138, c[0x0][0x23c], -R20.reuse ;  /* 0x00008f008a027a23 */ /* 0x100fe40000010814 */
[----:B------:R-:W2:Y:S01]  /*faf0*/  SHFL.BFLY PT, R14, R7, 0x2, 0x1f ;  /* 0x0c401f00070e7f89 */ /* 0x000ea200000e0000 */
[----:B------:R-:W-:Y:S01]  /*fb00*/  FFMA.FTZ R8, R139, c[0x0][0x23c], -R20 ;  /* 0x00008f008b087a23 */ /* 0x000fe20000010814 */
[----:B------:R4:W-:Y:S01]  /*fb10*/  MUFU.EX2 R29, R2 ;  /* 0x00000002001d7308 */ /* 0x0009e20000000800 */
[----:B------:R-:W-:-:S04]  /*fb20*/  IMAD.WIDE.U32 R52, R13, -0x2daee0ad, RZ ;  /* 0xd2511f530d347825 */ /* 0x000fc800078e00ff */
[----:B------:R-:W-:-:S03]  /*fb30*/  IMAD.WIDE.U32 R46, R9, -0x2daee0ad, RZ ;  /* 0xd2511f53092e7825 */ /* 0x000fc600078e00ff */
[----:B------:R5:W-:Y:S01]  /*fb40*/  MUFU.EX2 R30, R8 ;  /* 0x00000008001e7308 */ /* 0x000be20000000800 */
[----:B----4-:R-:W-:Y:S01]  /*fb50*/  IMAD.WIDE.U32 R2, R3, -0x2daee0ad, RZ ;  /* 0xd2511f5303027825 */ /* 0x010fe200078e00ff */
[----:B------:R-:W-:-:S04]  /*fb60*/  LOP3.LUT R12, R5, UR9, R12, 0x96, !PT ;  /* 0x00000009050c7c12 */ /* 0x000fc8000f8e960c */
[----:B-----5:R-:W-:Y:S02]  /*fb70*/  LOP3.LUT R8, R3, UR9, R6, 0x96, !PT ;  /* 0x0000000903087c12 */ /* 0x020fe4000f8e9606 */
[----:B------:R-:W-:Y:S02]  /*fb80*/  LOP3.LUT R3, R53, UR5, R4, 0x96, !PT ;  /* 0x0000000535037c12 */ /* 0x000fe4000f8e9604 */
[----:B------:R-:W-:Y:S01]  /*fb90*/  LOP3.LUT R4, R47, UR5, R2, 0x96, !PT ;  /* 0x000000052f047c12 */ /* 0x000fe2000f8e9602 */
[----:B------:R-:W-:-:S04]  /*fba0*/  IMAD.WIDE.U32 R8, R8, -0x326172a9, RZ ;  /* 0xcd9e8d5708087825 */ /* 0x000fc800078e00ff */
[----:B------:R-:W-:Y:S01]  /*fbb0*/  IMAD.WIDE.U32 R2, R3, -0x326172a9, RZ ;  /* 0xcd9e8d5703027825 */ /* 0x000fe200078e00ff */
[----:B------:R-:W-:-:S03]  /*fbc0*/  LOP3.LUT R47, R9, UR8, R10, 0x96, !PT ;  /* 0x00000008092f7c12 */ /* 0x000fc6000f8e960a */
[----:B------:R-:W-:Y:S01]  /*fbd0*/  IMAD.WIDE.U32 R50, R12, -0x326172a9, RZ ;  /* 0xcd9e8d570c327825 */ /* 0x000fe200078e00ff */
[C---:B------:R-:W-:Y:S02]  /*fbe0*/  LOP3.LUT R9, R2.reuse, 0xffff, RZ, 0xc0, !PT ;  /* 0x0000ffff02097812 */ /* 0x040fe400078ec0ff */
[----:B------:R-:W-:Y:S01]  /*fbf0*/  LOP3.LUT R13, R2, 0xff, RZ, 0xc0, !PT ;  /* 0x000000ff020d7812 */ /* 0x000fe200078ec0ff */
[----:B------:R-:W-:Y:S01]  /*fc00*/  IMAD.MOV.U32 R27, RZ, RZ, R15 ;  /* 0x000000ffff1b7224 */ /* 0x000fe200078e000f */
[----:B------:R-:W-:Y:S01]  /*fc10*/  SHF.R.U32.HI R12, RZ, 0x10, R2 ;  /* 0x00000010ff0c7819 */ /* 0x000fe20000011602 */
[----:B------:R-:W-:Y:S01]  /*fc20*/  FFMA.FTZ R0, R172, c[0x0][0x23c], -R20 ;  /* 0x00008f00ac007a23 */ /* 0x000fe20000010814 */
[----:B------:R-:W-:Y:S02]  /*fc30*/  SHF.R.U32.HI R15, RZ, 0x18, R2 ;  /* 0x00000018ff0f7819 */ /* 0x000fe40000011602 */
[----:B------:R-:W-:Y:S02]  /*fc40*/  FSEL R21, R21, RZ, P3 ;  /* 0x000000ff15157208 */ /* 0x000fe40001800000 */
[----:B-1----:R-:W-:-:S02]  /*fc50*/  FMNMX.FTZ R134, R134, R11, !PT ;  /* 0x0000000b86867209 */ /* 0x002fc40007810000 */
[----:B--2---:R-:W-:Y:S01]  /*fc60*/  FMNMX.FTZ R2, R7, R14, !PT ;  /* 0x0000000e07027209 */ /* 0x004fe20007810000 */
[----:B------:R1:W-:Y:S01]  /*fc70*/  MUFU.EX2 R38, R0 ;  /* 0x0000000000267308 */ /* 0x0003e20000000800 */
[----:B------:R-:W-:Y:S01]  /*fc80*/  IMAD.MOV.U32 R26, RZ, RZ, R17 ;  /* 0x000000ffff1a7224 */ /* 0x000fe200078e0011 */
[----:B------:R-:W-:Y:S01]  /*fc90*/  LOP3.LUT R6, R3, UR18, R50, 0x96, !PT ;  /* 0x0000001203067c12 */ /* 0x000fe2000f8e9632 */
[----:B------:R-:W-:Y:S01]  /*fca0*/  FFMA.FTZ R3, R62, c[0x0][0x23c], -R21 ;  /* 0x00008f003e037a23 */ /* 0x000fe20000010815 */
[----:B------:R-:W2:Y:S01]  /*fcb0*/  SHFL.BFLY PT, R14, R2, 0x1, 0x1f ;  /* 0x0c201f00020e7f89 */ /* 0x000ea200000e0000 */
[C---:B------:R-:W-:Y:S01]  /*fcc0*/  FMUL.FTZ R17, R134.reuse, c[0x0][0x23c] ;  /* 0x00008f0086117a20 */ /* 0x040fe20000410000 */
[----:B------:R-:W-:Y:S01]  /*fcd0*/  FSETP.NEU.FTZ.AND P2, PT, R134, -INF , PT ;  /* 0xff8000008600780b */ /* 0x000fe20003f5d000 */
[----:B---3--:R-:W-:Y:S01]  /*fce0*/  IMAD.MOV.U32 R138, RZ, RZ, R18 ;  /* 0x000000ffff8a7224 */ /* 0x008fe200078e0012 */
[----:B------:R3:W-:Y:S01]  /*fcf0*/  MUFU.EX2 R238, R3 ;  /* 0x0000000300ee7308 */ /* 0x0007e20000000800 */
[----:B------:R-:W-:Y:S01]  /*fd00*/  IMAD.WIDE.U32 R4, R4, -0x326172a9, RZ ;  /* 0xcd9e8d5704047825 */ /* 0x000fe200078e00ff */
[----:B------:R-:W-:-:S03]  /*fd10*/  FSEL R17, R17, RZ, P2 ;  /* 0x000000ff11117208 */ /* 0x000fc60001000000 */
[----:B-1----:R-:W-:-:S04]  /*fd20*/  FFMA.FTZ R0, R56, c[0x0][0x23c], -R21 ;  /* 0x00008f0038007a23 */ /* 0x002fc80000010815 */
[----:B------:R1:W4:Y:S01]  /*fd30*/  MUFU.EX2 R18, R0 ;  /* 0x0000000000127308 */ /* 0x0003220000000800 */
[----:B---3--:R-:W-:Y:S01]  /*fd40*/  FFMA.FTZ R3, R61, c[0x0][0x23c], -R21 ;  /* 0x00008f003d037a23 */ /* 0x008fe20000010815 */
[----:B------:R-:W-:-:S06]  /*fd50*/  LOP3.LUT R7, R4, 0xffff, RZ, 0xc0, !PT ;  /* 0x0000ffff04077812 */ /* 0x000fcc00078ec0ff */
[----:B------:R3:W5:Y:S01]  /*fd60*/  MUFU.EX2 R237, R3 ;  /* 0x0000000300ed7308 */ /* 0x0007620000000800 */
[----:B-1----:R-:W-:-:S07]  /*fd70*/  FFMA.FTZ R0, R63, c[0x0][0x23c], -R21 ;  /* 0x00008f003f007a23 */ /* 0x002fce0000010815 */
[----:B------:R1:W-:Y:S01]  /*fd80*/  MUFU.EX2 R239, R0 ;  /* 0x0000000000ef7308 */ /* 0x0003e20000000800 */
[----:B---3--:R-:W-:Y:S01]  /*fd90*/  FFMA.FTZ R3, R36, c[0x0][0x23c], -R17 ;  /* 0x00008f0024037a23 */ /* 0x008fe20000010811 */
[----:B------:R-:W-:Y:S02]  /*fda0*/  LOP3.LUT R11, R4, 0xff, RZ, 0xc0, !PT ;  /* 0x000000ff040b7812 */ /* 0x000fe400078ec0ff */
[----:B------:R-:W-:-:S04]  /*fdb0*/  SHF.R.U32.HI R10, RZ, 0x18, R4 ;  /* 0x00000018ff0a7819 */ /* 0x000fc80000011604 */
[----:B------:R3:W-:Y:S01]  /*fdc0*/  MUFU.EX2 R236, R3 ;  /* 0x0000000300ec7308 */ /* 0x0007e20000000800 */
[----:B-1----:R-:W-:Y:S02]  /*fdd0*/  LOP3.LUT R0, R5, UR18, R8, 0x96, !PT ;  /* 0x0000001205007c12 */ /* 0x002fe4000f8e9608 */
[----:B------:R-:W-:Y:S02]  /*fde0*/  SHF.R.U32.HI R5, RZ, 0x10, R4 ;  /* 0x00000010ff057819 */ /* 0x000fe40000011604 */
[----:B------:R-:W-:Y:S02]  /*fdf0*/  SHF.R.U32.HI R8, RZ, 0x8, R9 ;  /* 0x00000008ff087819 */ /* 0x000fe40000011609 */
[----:B------:R-:W-:Y:S02]  /*fe00*/  LOP3.LUT R4, R5, 0xff, RZ, 0xc0, !PT ;  /* 0x000000ff05047812 */ /* 0x000fe400078ec0ff */
[----:B---3--:R-:W-:Y:S02]  /*fe10*/  LOP3.LUT R3, R6, 0xffff, RZ, 0xc0, !PT ;  /* 0x0000ffff06037812 */ /* 0x008fe400078ec0ff */
[----:B------:R-:W-:-:S02]  /*fe20*/  PRMT R13, R13, 0x5410, R8 ;  /* 0x000054100d0d7816 */ /* 0x000fc40000000008 */
[----:B------:R-:W-:Y:S01]  /*fe30*/  SHF.R.U32.HI R8, RZ, 0x8, R7 ;  /* 0x00000008ff087819 */ /* 0x000fe20000011607 */
[----:B------:R-:W1:Y:S01]  /*fe40*/  LDC.U8 R62, c[0x0][0x2d8] ;  /* 0x0000b600ff3e7b82 */ /* 0x000e620000000000 */
[----:B------:R-:W-:Y:S02]  /*fe50*/  LOP3.LUT R5, R6, 0xff, RZ, 0xc0, !PT ;  /* 0x000000ff06057812 */ /* 0x000fe400078ec0ff */
[----:B------:R-:W-:Y:S02]  /*fe60*/  SHF.R.U32.HI R3, RZ, 0x8, R3 ;  /* 0x00000008ff037819 */ /* 0x000fe40000011603 */
[----:B------:R-:W-:Y:S01]  /*fe70*/  PRMT R23, R4, 0x5410, R10 ;  /* 0x0000541004177816 */ /* 0x000fe2000000000a */
[----:B------:R-:W-:Y:S01]  /*fe80*/  FFMA.FTZ R4, R34, c[0x0][0x23c], -R17 ;  /* 0x00008f0022047a23 */ /* 0x000fe20000010811 */
[----:B------:R-:W-:Y:S02]  /*fe90*/  PRMT R24, R11, 0x5410, R8 ;  /* 0x000054100b187816 */ /* 0x000fe40000000008 */
[----:B------:R-:W-:Y:S01]  /*fea0*/  PRMT R8, R5, 0x5410, R3 ;  /* 0x0000541005087816 */ /* 0x000fe20000000003 */
[----:B------:R3:W-:Y:S01]  /*feb0*/  MUFU.EX2 R234, R4 ;  /* 0x0000000400ea7308 */ /* 0x0007e20000000800 */
[----:B------:R-:W-:-:S02]  /*fec0*/  SHF.R.U32.HI R3, RZ, 0x10, R6 ;  /* 0x00000010ff037819 */ /* 0x000fc40000011606 */
[----:B--2---:R-:W-:Y:S01]  /*fed0*/  FMNMX.FTZ R2, R2, R14, !PT ;  /* 0x0000000e02027209 */ /* 0x004fe20007810000 */
[--C-:B------:R-:W-:Y:S01]  /*fee0*/  FFMA.FTZ R7, R35, c[0x0][0x23c], -R17.reuse ;  /* 0x00008f0023077a23 */ /* 0x100fe20000010811 */
[----:B------:R-:W-:Y:S02]  /*fef0*/  LOP3.LUT R9, R12, 0xff, RZ, 0xc0, !PT ;  /* 0x000000ff0c097812 */ /* 0x000fe400078ec0ff */
[----:B------:R-:W-:Y:S01]  /*ff00*/  SHF.R.U32.HI R6, RZ, 0x18, R6 ;  /* 0x00000018ff067819 */ /* 0x000fe20000011606 */
[C---:B------:R-:W-:Y:S01]  /*ff10*/  FMUL.FTZ R19, R2.reuse, c[0x0][0x23c] ;  /* 0x00008f0002137a20 */ /* 0x040fe20000410000 */
[----:B------:R-:W-:Y:S02]  /*ff20*/  LOP3.LUT R3, R3, 0xff, RZ, 0xc0, !PT ;  /* 0x000000ff03037812 */ /* 0x000fe400078ec0ff */
[----:B------:R-:W-:Y:S01]  /*ff30*/  FSETP.NEU.FTZ.AND P1, PT, R2, -INF , PT ;  /* 0xff8000000200780b */ /* 0x000fe20003f3d000 */
[----:B---3--:R-:W-:Y:S01]  /*ff40*/  FFMA.FTZ R4, R31, c[0x0][0x23c], -R17 ;  /* 0x00008f001f047a23 */ /* 0x008fe20000010811 */
[----:B------:R-:W-:-:S03]  /*ff50*/  PRMT R15, R9, 0x5410, R15 ;  /* 0x00005410090f7816 */ /* 0x000fc6000000000f */
[----:B------:R2:W3:Y:S01]  /*ff60*/  MUFU.EX2 R233, R4 ;  /* 0x0000000400e97308 */ /* 0x0004e20000000800 */
[----:B------:R-:W-:Y:S02]  /*ff70*/  PRMT R9, R3, 0x5410, R6 ;  /* 0x0000541003097816 */ /* 0x000fe40000000006 */
[----:B------:R-:W-:Y:S02]  /*ff80*/  LOP3.LUT R3, R0, 0xffff, RZ, 0xc0, !PT ;  /* 0x0000ffff00037812 */ /* 0x000fe400078ec0ff */
[----:B------:R-:W-:-:S03]  /*ff90*/  SHF.R.U32.HI R6, RZ, 0x18, R0 ;  /* 0x00000018ff067819 */ /* 0x000fc60000011600 */
[----:B------:R1:W-:Y:S01]  /*ffa0*/  MUFU.EX2 R235, R7 ;  /* 0x0000000700eb7308 */ /* 0x0003e20000000800 */
[----:B------:R-:W-:Y:S02]  /*ffb0*/  FSEL R19, R19, RZ, P1 ;  /* 0x000000ff13137208 */ /* 0x000fe40000800000 */
[----:B--2---:R-:W-:-:S03]  /*ffc0*/  SHF.R.U32.HI R4, RZ, 0x10, R0 ;  /* 0x00000010ff047819 */ /* 0x004fc60000011600 */
[----:B------:R-:W-:Y:S01]  /*ffd0*/  FFMA.FTZ R5, R37, c[0x0][0x23c], -R19 ;  /* 0x00008f0025057a23 */ /* 0x000fe20000010813 */
[----:B-1----:R-:W-:Y:S02]  /*ffe0*/  LOP3.LUT R7, R0, 0xff, RZ, 0xc0, !PT ;  /* 0x000000ff00077812 */ /* 0x002fe400078ec0ff */
[----:B------:R-:W-:Y:S02]  /*fff0*/  LOP3.LUT R0, R4, 0xff, RZ, 0xc0, !PT ;  /* 0x000000ff04007812 */ /* 0x000fe400078ec0ff */
[----:B------:R-:W-:Y:S02]  /*10000*/  FSEL R4, R136, RZ, P4 ;  /* 0x000000ff88047208 */ /* 0x000fe40002000000 */
[----:B------:R-:W-:Y:S02]  /*10010*/  PRMT R22, R0, 0x5410, R6 ;  /* 0x0000541000167816 */ /* 0x000fe40000000006 */
[----:B------:R-:W-:Y:S01]  /*10020*/  FSEL R0, R135, RZ, P3 ;  /* 0x000000ff87007208 */ /* 0x000fe20001800000 */
[----:B------:R1:W-:Y:S01]  /*10030*/  MUFU.EX2 R231, R5 ;  /* 0x0000000500e77308 */ /* 0x0003e20000000800 */
[----:B------:R-:W-:Y:S01]  /*10040*/  SHF.R.U32.HI R3, RZ, 0x8, R3 ;  /* 0x00000008ff037819 */ /* 0x000fe20000011603 */
[----:B----4-:R-:W-:Y:S01]  /*10050*/  IMAD.MOV.U32 R63, RZ, RZ, R18 ;  /* 0x000000ffff3f7224 */ /* 0x010fe200078e0012 */
[----:B------:R-:W-:Y:S01]  /*10060*/  PRMT R62, R62, 0x7054, R62 ;  /* 0x000070543e3e7816 */ /* 0x000fe2000000003e */
[----:B------:R-:W-:Y:S01]  /*10070*/  FADD.FTZ R6, R247, -R0 ;  /* 0x80000000f7067221 */ /* 0x000fe20000010000 */
[----:B------:R-:W-:Y:S01]  /*10080*/  PRMT R18, R7, 0x5410, R3 ;  /* 0x0000541007127816 */ /* 0x000fe20000000003 */
[----:B------:R-:W-:-:S02]  /*10090*/  IMAD.MOV.U32 R247, RZ, RZ, R30 ;  /* 0x000000fffff77224 */ /* 0x000fc400078e001e */
[--C-:B------:R-:W-:Y:S02]  /*100a0*/  FFMA.FTZ R0, R57, c[0x0][0x23c], -R19.reuse ;  /* 0x00008f0039007a23 */ /* 0x100fe40000010813 */
[----:B------:R-:W-:Y:S01]  /*100b0*/  FFMA.FTZ R3, R33, c[0x0][0x23c], -R19 ;  /* 0x00008f0021037a23 */ /* 0x000fe20000010813 */
[--C-:B------:R-:W-:Y:S01]  /*100c0*/  HSET2.LE.AND R10, R13, R62.reuse, PT ;  /* 0x0000003e0d0a7233 */ /* 0x100fe20003803000 */
[----:B-1----:R-:W-:Y:S02]  /*100d0*/  FADD.FTZ R5, R248, -R4 ;  /* 0x80000004f8057221 */ /* 0x002fe40000010000 */
[----:B------:R-:W-:Y:S01]  /*100e0*/  IMAD.MOV.U32 R248, RZ, RZ, R38 ;  /* 0x000000fffff87224 */ /* 0x000fe200078e0026 */
[----:B------:R1:W-:Y:S01]  /*100f0*/  MUFU.EX2 R229, R0 ;  /* 0x0000000000e57308 */ /* 0x0003e20000000800 */
[----:B------:R-:W-:Y:S01]  /*10100*/  FSEL R4, R134, RZ, P2 ;  /* 0x000000ff86047208 */ /* 0x000fe20001000000 */
[----:B------:R-:W-:Y:S01]  /*10110*/  HSET2.LE.AND R11, R15, R62, PT ;  /* 0x0000003e0f0b7233 */ /* 0x000fe20003803000 */
[----:B------:R-:W-:Y:S01]  /*10120*/  IMAD.MOV.U32 R57, RZ, RZ, R16 ;  /* 0x000000ffff397224 */ /* 0x000fe200078e0010 */
[----:B------:R-:W2:Y:S04]  /*10130*/  LDSM.16.MT88.4 R12, [R212+0x9000] ;  /* 0x00900000d40c783b */ /* 0x000ea80000004200 */
[----:B------:R4:W-:Y:S01]  /*10140*/  MUFU.EX2 R230, R3 ;  /* 0x0000000300e67308 */ /* 0x0009e20000000800 */
[----:B------:R-:W-:Y:S01]  /*10150*/  IMAD.MOV.U32 R137, RZ, RZ, R28 ;  /* 0x000000ffff897224 */ /* 0x000fe200078e001c */
[----:B------:R-:W-:Y:S01]  /*10160*/  LDSM.16.MT88.4 R36, [R212+0xb000] ;  /* 0x00b00000d424783b */ /* 0x000fe20000004200 */
[----:B-1----:R-:W-:-:S04]  /*10170*/  F2FP.PACK_AB R0, R248, R247 ;  /* 0x000000f7f800723e */ /* 0x002fc800000000ff */
[----:B------:R-:W-:Y:S02]  /*10180*/  LOP3.LUT R10, R10, R0, RZ, 0xc0, !PT ;  /* 0x000000000a0a7212 */ /* 0x000fe400078ec0ff */
[----:B----4-:R-:W-:Y:S02]  /*10190*/  FSEL R3, R2, RZ, P1 ;  /* 0x000000ff02037208 */ /* 0x010fe40000800000 */
[----:B-----5:R-:W-:Y:S01]  /*101a0*/  F2FP.PACK_AB R0, R237, R238 ;  /* 0x000000eeed00723e */ /* 0x020fe200000000ff */
[----:B------:R-:W-:Y:S02]  /*101b0*/  FADD.FTZ R7, R246, -R4 ;  /* 0x80000004f6077221 */ /* 0x000fe40000010000 */
[----:B------:R-:W-:Y:S01]  /*101c0*/  FADD.FTZ R16, R244, -R3 ;  /* 0x80000003f4107221 */ /* 0x000fe20000010000 */
[----:B------:R-:W-:Y:S01]  /*101d0*/  LOP3.LUT R11, R11, R0, RZ, 0xc0, !PT ;  /* 0x000000000b0b7212 */ /* 0x000fe200078ec0ff */
[----:B------:R-:W-:Y:S01]  /*101e0*/  FFMA.FTZ R3, R32, c[0x0][0x23c], -R19 ;  /* 0x00008f0020037a23 */ /* 0x000fe20000010813 */
[----:B------:R-:W-:Y:S01]  /*101f0*/  HSET2.LE.AND R0, R24, R62, PT ;  /* 0x0000003e18007233 */ /* 0x000fe20003803000 */
[----:B------:R-:W-:Y:S01]  /*10200*/  IMAD.MOV.U32 R246, RZ, RZ, R29 ;  /* 0x000000fffff67224 */ /* 0x000fe200078e001d */
[----:B------:R-:W-:Y:S01]  /*10210*/  LDSM.16.MT88.4 R32, [R214+0xa000] ;  /* 0x00a00000d620783b */ /* 0x000fe20000004200 */
[----:B------:R-:W-:-:S02]  /*10220*/  IMAD.MOV.U32 R172, RZ, RZ, R27 ;  /* 0x000000ffffac7224 */ /* 0x000fc400078e001b */
[----:B------:R-:W-:Y:S01]  /*10230*/  IMAD.MOV.U32 R56, RZ, RZ, R26 ;  /* 0x000000ffff387224 */ /* 0x000fe200078e001a */
[----:B------:R-:W1:Y:S01]  /*10240*/  LDSM.16.MT88.4 R28, [R212+0xa000] ;  /* 0x00a00000d41c783b */ /* 0x000e620000004200 */
[----:B------:R-:W-:Y:S01]  /*10250*/  IMAD.MOV.U32 R244, RZ, RZ, R25 ;  /* 0x000000fffff47224 */ /* 0x000fe200078e0019 */
[----:B------:R4:W5:Y:S02]  /*10260*/  MUFU.EX2 R228, R3 ;  /* 0x0000000300e47308 */ /* 0x0009640000000800 */
[----:B------:R-:W1:Y:S01]  /*10270*/  LDSM.16.MT88.4 R24, [R214+0xb000] ;  /* 0x00b00000d618783b */ /* 0x000e620000004200 */
[----:B------:R-:W-:Y:S01]  /*10280*/  HSET2.LE.AND R8, R8, R62, PT ;  /* 0x0000003e08087233 */ /* 0x000fe20003803000 */
[----:B------:R-:W-:Y:S02]  /*10290*/  FMUL.FTZ R6, R6, c[0x0][0x23c] ;  /* 0x00008f0006067a20 */ /* 0x000fe40000410000 */
[----:B------:R-:W-:Y:S02]  /*102a0*/  IMAD.MOV.U32 R139, RZ, RZ, R60 ;  /* 0x000000ffff8b7224 */ /* 0x000fe400078e003c */
[----:B------:R2:W-:Y:S01]  /*102b0*/  MUFU.EX2 R60, R6 ;  /* 0x00000006003c7308 */ /* 0x0005e20000000800 */
[----:B----4-:R-:W-:-:S04]  /*102c0*/  F2FP.PACK_AB R3, R246, R138 ;  /* 0x0000008af603723e */ /* 0x010fc800000000ff */
[----:B------:R-:W-:Y:S02]  /*102d0*/  LOP3.LUT R8, R8, R3, RZ, 0xc0, !PT ;  /* 0x0000000308087212 */ /* 0x000fe400078ec0ff */
[----:B---3--:R-:W-:Y:S01]  /*102e0*/  F2FP.PACK_AB R3, R233, R234 ;  /* 0x000000eae903723e */ /* 0x008fe200000000ff */
[----:B------:R-:W-:Y:S02]  /*102f0*/  FMUL.FTZ R7, R7, c[0x0][0x23c] ;  /* 0x00008f0007077a20 */ /* 0x000fe40000410000 */
[----:B------:R-:W-:Y:S01]  /*10300*/  FMUL.FTZ R16, R16, c[0x0][0x23c] ;  /* 0x00008f0010107a20 */ /* 0x000fe20000410000 */
[----:B--2---:R-:W-:Y:S01]  /*10310*/  LOP3.LUT R6, R0, R3, RZ, 0xc0, !PT ;  /* 0x0000000300067212 */ /* 0x004fe200078ec0ff */
[--C-:B------:R-:W-:Y:S01]  /*10320*/  HSET2.LE.AND R0, R23, R62.reuse, PT ;  /* 0x0000003e17007233 */ /* 0x100fe20003803000 */
[----:B------:R-:W-:Y:S01]  /*10330*/  IMAD.MOV.U32 R23, RZ, RZ, R58 ;  /* 0x000000ffff177224 */ /* 0x000fe200078e003a */
[----:B------:R2:W3:Y:S01]  /*10340*/  MUFU.EX2 R59, R7 ;  /* 0x00000007003b7308 */ /* 0x0004e20000000800 */
[----:B-----5:R-:W-:Y:S01]  /*10350*/  F2FP.PACK_AB R3, R228, R229 ;  /* 0x000000e5e403723e */ /* 0x020fe200000000ff */
[----:B------:R-:W-:Y:S01]  /*10360*/  FMUL.FTZ R5, R5, c[0x0][0x23c] ;  /* 0x00008f0005057a20 */ /* 0x000fe20000410000 */
[----:B------:R-:W-:-:S05]  /*10370*/  HSET2.LE.AND R9, R9, R62, PT ;  /* 0x0000003e09097233 */ /* 0x000fca0003803000 */
[----:B------:R-:W4:Y:S01]  /*10380*/  MUFU.EX2 R58, R16 ;  /* 0x00000010003a7308 */ /* 0x000f220000000800 */
[----:B------:R-:W-:Y:S02]  /*10390*/  F2FP.PACK_AB R4, R239, R63 ;  /* 0x0000003fef04723e */ /* 0x000fe400000000ff */
[----:B--2---:R-:W-:-:S05]  /*103a0*/  LOP3.LUT R7, R0, R3, RZ, 0xc0, !PT ;  /* 0x0000000300077212 */ /* 0x004fca00078ec0ff */
[----:B------:R2:W5:Y:S01]  /*103b0*/  MUFU.EX2 R61, R5 ;  /* 0x00000005003d7308 */ /* 0x0005620000000800 */
[--C-:B------:R-:W-:Y:S01]  /*103c0*/  HSET2.LE.AND R0, R18, R62.reuse, PT ;  /* 0x0000003e12007233 */ /* 0x100fe20003803000 */
[----:B------:R-:W-:Y:S02]  /*103d0*/  F2FP.PACK_AB R3, R235, R236 ;  /* 0x000000eceb03723e */ /* 0x000fe400000000ff */
[----:B------:R-:W-:Y:S02]  /*103e0*/  LOP3.LUT R9, R9, R4, RZ, 0xc0, !PT ;  /* 0x0000000409097212 */ /* 0x000fe400078ec0ff */
[----:B------:R-:W-:Y:S01]  /*103f0*/  LOP3.LUT R4, R0, R3, RZ, 0xc0, !PT ;  /* 0x0000000300047212 */ /* 0x000fe200078ec0ff */
[----:B------:R-:W-:Y:S01]  /*10400*/  HSET2.LE.AND R3, R22, R62, PT ;  /* 0x0000003e16037233 */ /* 0x000fe20003803000 */
[----:B------:R-:W-:Y:S01]  /*10410*/  F2FP.PACK_AB R0, R230, R231 ;  /* 0x000000e7e600723e */ /* 0x000fe200000000ff */
[-C--:B---3--:R-:W-:Y:S02]  /*10420*/  FMUL.FTZ R144, R144, R59.reuse ;  /* 0x0000003b90907220 */ /* 0x088fe40000410000 */
[----:B------:R-:W-:-:S02]  /*10430*/  FMUL.FTZ R145, R145, R59 ;  /* 0x0000003b91917220 */ /* 0x000fc40000410000 */
[-C--:B----4-:R-:W-:Y:S02]  /*10440*/  FMUL.FTZ R146, R146, R58.reuse ;  /* 0x0000003a92927220 */ /* 0x090fe40000410000 */
[----:B------:R-:W-:Y:S01]  /*10450*/  FMUL.FTZ R147, R147, R58 ;  /* 0x0000003a93937220 */ /* 0x000fe20000410000 */
[----:B--2---:R-:W-:Y:S01]  /*10460*/  LOP3.LUT R5, R3, R0, RZ, 0xc0, !PT ;  /* 0x0000000003057212 */ /* 0x004fe200078ec0ff */
        /* <DEDUP_REMOVED lines=44> */
[-C--:B-----5:R-:W-:Y:S02]  /*10730*/  FMUL.FTZ R140, R140, R61.reuse ;  /* 0x0000003d8c8c7220 */ /* 0x0a0fe40000410000 */
[----:B------:R-:W-:-:S02]  /*10740*/  FMUL.FTZ R141, R141, R61 ;  /* 0x0000003d8d8d7220 */ /* 0x000fc40000410000 */
[-C--:B------:R-:W-:Y:S02]  /*10750*/  FMUL.FTZ R142, R142, R60.reuse ;  /* 0x0000003c8e8e7220 */ /* 0x080fe40000410000 */
[----:B------:R-:W-:Y:S01]  /*10760*/  FMUL.FTZ R143, R143, R60 ;  /* 0x0000003c8f8f7220 */ /* 0x000fe20000410000 */
[----:B------:R-:W-:Y:S01]  /*10770*/  HMMA.16816.F32 R144, R4, R12, R144 ;  /* 0x0000000c0490723c */ /* 0x000fe20000001890 */
[--C-:B------:R-:W-:Y:S02]  /*10780*/  FFMA.FTZ R0, R174, c[0x0][0x23c], -R17.reuse ;  /* 0x00008f00ae007a23 */ /* 0x100fe40000010811 */
[----:B------:R-:W-:-:S05]  /*10790*/  FFMA.FTZ R3, R133, c[0x0][0x23c], -R17 ;  /* 0x00008f0085037a23 */ /* 0x000fca0000010811 */
[C---:B------:R-:W-:Y:S01]  /*107a0*/  HMMA.16816.F32 R148, R4.reuse, R14, R148 ;  /* 0x0000000e0494723c */ /* 0x040fe20000001894 */
[----:B------:R2:W-:Y:S07]  /*107b0*/  MUFU.EX2 R227, R0 ;  /* 0x0000000000e37308 */ /* 0x0005ee0000000800 */
[C---:B------:R-:W-:Y:S01]  /*107c0*/  HMMA.16816.F32 R72, R4.reuse, R40, R72 ;  /* 0x000000280448723c */ /* 0x040fe20000001848 */
[----:B------:R3:W-:Y:S07]  /*107d0*/  MUFU.EX2 R226, R3 ;  /* 0x0000000300e27308 */ /* 0x0007ee0000000800 */
        /* <DEDUP_REMOVED lines=9> */
[----:B------:R-:W-:Y:S01]  /*10870*/  IMAD.WIDE.U32 R4, R47, -0x2daee0ad, RZ ;  /* 0xd2511f532f047825 */ /* 0x000fe200078e00ff */
[----:B------:R-:W-:Y:S04]  /*10880*/  HMMA.16816.F32 R140, R8, R12, R140 ;  /* 0x0000000c088c723c */ /* 0x000fe8000000188c */
[----:B--2---:R-:W-:-:S02]  /*10890*/  LOP3.LUT R0, R5, UR17, R46, 0x96, !PT ;  /* 0x0000001105007c12 */ /* 0x004fc4000f8e962e */
[C---:B---3--:R-:W-:Y:S01]  /*108a0*/  LOP3.LUT R3, R4.reuse, 0xffff, RZ, 0xc0, !PT ;  /* 0x0000ffff04037812 */ /* 0x048fe200078ec0ff */
[--C-:B------:R-:W-:Y:S01]  /*108b0*/  FFMA.FTZ R5, R173, c[0x0][0x23c], -R17.reuse ;  /* 0x00008f00ad057a23 */ /* 0x100fe20000010811 */
[----:B------:R-:W-:Y:S02]  /*108c0*/  LOP3.LUT R13, R4, 0xff, RZ, 0xc0, !PT ;  /* 0x000000ff040d7812 */ /* 0x000fe400078ec0ff */
[--C-:B------:R-:W-:Y:S02]  /*108d0*/  SHF.R.U32.HI R12, RZ, 0x10, R4.reuse ;  /* 0x00000010ff0c7819 */ /* 0x100fe40000011604 */
[----:B------:R-:W-:Y:S01]  /*108e0*/  SHF.R.U32.HI R7, RZ, 0x18, R4 ;  /* 0x00000018ff077819 */ /* 0x000fe20000011604 */
[----:B------:R-:W-:Y:S01]  /*108f0*/  FFMA.FTZ R4, R132, c[0x0][0x23c], -R17 ;  /* 0x00008f0084047a23 */ /* 0x000fe20000010811 */
[----:B------:R-:W-:Y:S01]  /*10900*/  SHF.R.U32.HI R6, RZ, 0x8, R3 ;  /* 0x00000008ff067819 */ /* 0x000fe20000011603 */
[----:B------:R1:W-:Y:S01]  /*10910*/  MUFU.EX2 R224, R5 ;  /* 0x0000000500e07308 */ /* 0x0003e20000000800 */
[----:B------:R-:W-:Y:S01]  /*10920*/  LOP3.LUT R3, R12, 0xff, RZ, 0xc0, !PT ;  /* 0x000000ff0c037812 */ /* 0x000fe200078ec0ff */
[----:B------:R-:W-:-:S06]  /*10930*/  FMUL.FTZ R152, R152, R61 ;  /* 0x0000003d98987220 */ /* 0x000fcc0000410000 */
[----:B------:R2:W3:Y:S01]  /*10940*/  MUFU.EX2 R225, R4 ;  /* 0x0000000400e17308 */ /* 0x0004e20000000800 */
[-C--:B------:R-:W-:Y:S01]  /*10950*/  FMUL.FTZ R153, R153, R61.reuse ;  /* 0x0000003d99997220 */ /* 0x080fe20000410000 */
[----:B------:R-:W-:Y:S01]  /*10960*/  PRMT R16, R3, 0x5410, R7 ;  /* 0x0000541003107816 */ /* 0x000fe20000000007 */
[-C--:B------:R-:W-:Y:S01]  /*10970*/  FMUL.FTZ R154, R154, R60.reuse ;  /* 0x0000003c9a9a7220 */ /* 0x080fe20000410000 */
[----:B------:R-:W-:Y:S01]  /*10980*/  LOP3.LUT R12, R0, 0xff, RZ, 0xc0, !PT ;  /* 0x000000ff000c7812 */ /* 0x000fe200078ec0ff */
[-C--:B------:R-:W-:Y:S01]  /*10990*/  FMUL.FTZ R155, R155, R60.reuse ;  /* 0x0000003c9b9b7220 */ /* 0x080fe20000410000 */
[--C-:B------:R-:W-:Y:S01]  /*109a0*/  SHF.R.U32.HI R3, RZ, 0x10, R0.reuse ;  /* 0x00000010ff037819 */ /* 0x100fe20000011600 */
[-C--:B------:R-:W-:Y:S01]  /*109b0*/  FMUL.FTZ R68, R68, R61.reuse ;  /* 0x0000003d44447220 */ /* 0x080fe20000410000 */
[----:B-1----:R-:W-:Y:S01]  /*109c0*/  LOP3.LUT R5, R0, 0xffff, RZ, 0xc0, !PT ;  /* 0x0000ffff00057812 */ /* 0x002fe200078ec0ff */
[----:B------:R-:W-:Y:S01]  /*109d0*/  FMUL.FTZ R69, R69, R61 ;  /* 0x0000003d45457220 */ /* 0x000fe20000410000 */
[----:B------:R-:W-:Y:S01]  /*109e0*/  SHF.R.U32.HI R7, RZ, 0x18, R0 ;  /* 0x00000018ff077819 */ /* 0x000fe20000011600 */
[----:B------:R-:W-:-:S02]  /*109f0*/  FMUL.FTZ R70, R70, R60 ;  /* 0x0000003c46467220 */ /* 0x000fc40000410000 */
[-C--:B------:R-:W-:Y:S02]  /*10a00*/  FMUL.FTZ R71, R71, R60.reuse ;  /* 0x0000003c47477220 */ /* 0x080fe40000410000 */
[----:B--2---:R-:W-:Y:S02]  /*10a10*/  FFMA.FTZ R4, R177, c[0x0][0x23c], -R19 ;  /* 0x00008f00b1047a23 */ /* 0x004fe40000010813 */
        /* <DEDUP_REMOVED lines=35> */
[----:B------:R-:W-:Y:S01]  /*10c50*/  FMUL.FTZ R171, R171, R60 ;  /* 0x0000003cabab7220 */ /* 0x000fe20000410000 */
[----:B------:R-:W-:Y:S01]  /*10c60*/  PRMT R13, R13, 0x5410, R6 ;  /* 0x000054100d0d7816 */ /* 0x000fe20000000006 */
[----:B------:R1:W-:Y:S01]  /*10c70*/  MUFU.EX2 R208, R4 ;  /* 0x0000000400d07308 */ /* 0x0003e20000000800 */
[--C-:B------:R-:W-:Y:S02]  /*10c80*/  FFMA.FTZ R0, R176, c[0x0][0x23c], -R19.reuse ;  /* 0x00008f00b0007a23 */ /* 0x100fe40000010813 */
[----:B------:R-:W-:Y:S01]  /*10c90*/  FFMA.FTZ R6, R175, c[0x0][0x23c], -R19 ;  /* 0x00008f00af067a23 */ /* 0x000fe20000010813 */
[C---:B------:R-:W-:Y:S04]  /*10ca0*/  HMMA.16816.F32 R152, R8.reuse, R14, R152 ;  /* 0x0000000e0898723c */ /* 0x040fe80000001898 */
[----:B------:R2:W-:Y:S04]  /*10cb0*/  MUFU.EX2 R211, R0 ;  /* 0x0000000000d37308 */ /* 0x0005e80000000800 */
[----:B------:R-:W-:Y:S01]  /*10cc0*/  HMMA.16816.F32 R68, R8, R40, R68 ;  /* 0x000000280844723c */ /* 0x000fe20000001844 */
[----:B-1----:R-:W-:-:S03]  /*10cd0*/  SHF.R.U32.HI R4, RZ, 0x8, R5 ;  /* 0x00000008ff047819 */ /* 0x002fc60000011605 */
[----:B------:R1:W4:Y:S04]  /*10ce0*/  MUFU.EX2 R209, R6 ;  /* 0x0000000600d17308 */ /* 0x0003280000000800 */
[----:B------:R-:W-:Y:S01]  /*10cf0*/  HMMA.16816.F32 R80, R8, R42, R80 ;  /* 0x0000002a0850723c */ /* 0x000fe20000001850 */
[----:B------:R-:W-:Y:S01]  /*10d00*/  PRMT R4, R12, 0x5410, R4 ;  /* 0x000054100c047816 */ /* 0x000fe20000000004 */
[----:B------:R-:W-:Y:S01]  /*10d10*/  LDSM.16.MT88.4 R40, [R214+0xb400] ;  /* 0x00b40000d628783b */ /* 0x000fe20000004200 */
[----:B--2---:R-:W-:-:S03]  /*10d20*/  HSET2.LE.AND R0, R13, R62, PT ;  /* 0x0000003e0d007233 */ /* 0x004fc60003803000 */
[----:B------:R-:W-:Y:S02]  /*10d30*/  LDSM.16.MT88.4 R12, [R214+0x9400] ;  /* 0x00940000d60c783b */ /* 0x000fe40000004200 */
[----:B------:R-:W-:Y:S01]  /*10d40*/  HMMA.16816.F32 R84, R8, R28, R84 ;  /* 0x0000001c0854723c */ /* 0x000fe20000001854 */
[----:B------:R-:W-:Y:S02]  /*10d50*/  LOP3.LUT R5, R3, 0xff, RZ, 0xc0, !PT ;  /* 0x000000ff03057812 */ /* 0x000fe400078ec0ff */
[----:B---3--:R-:W-:-:S05]  /*10d60*/  F2FP.PACK_AB R3, R225, R224 ;  /* 0x000000e0e103723e */ /* 0x008fca00000000ff */
[C---:B------:R-:W-:Y:S01]  /*10d70*/  HMMA.16816.F32 R96, R8.reuse, R30, R96 ;  /* 0x0000001e0860723c */ /* 0x040fe20000001860 */
[----:B------:R-:W-:Y:S07]  /*10d80*/  LDSM.16.MT88.4 R28, [R212+0xa400] ;  /* 0x00a40000d41c783b */ /* 0x000fee0000004200 */
[C---:B------:R-:W-:Y:S08]  /*10d90*/  HMMA.16816.F32 R100, R8.reuse, R32, R100 ;  /* 0x000000200864723c */ /* 0x040ff00000001864 */
[C---:B------:R-:W-:Y:S01]  /*10da0*/  HMMA.16816.F32 R108, R8.reuse, R34, R108 ;  /* 0x00000022086c723c */ /* 0x040fe2000000186c */
[----:B------:R-:W-:Y:S07]  /*10db0*/  LDSM.16.MT88.4 R32, [R214+0xa400] ;  /* 0x00a40000d620783b */ /* 0x000fee0000004200 */
[C---:B------:R-:W-:Y:S08]  /*10dc0*/  HMMA.16816.F32 R112, R8.reuse, R36, R112 ;  /* 0x000000240870723c */ /* 0x040ff00000001870 */
[C---:B------:R-:W-:Y:S01]  /*10dd0*/  HMMA.16816.F32 R120, R8.reuse, R38, R120 ;  /* 0x000000260878723c */ /* 0x040fe20000001878 */
[----:B------:R-:W-:Y:S07]  /*10de0*/  LDSM.16.MT88.4 R36, [R212+0xb400] ;  /* 0x00b40000d424783b */ /* 0x000fee0000004200 */
[C---:B------:R-:W-:Y:S08]  /*10df0*/  HMMA.16816.F32 R164, R8.reuse, R24, R164 ;  /* 0x0000001808a4723c */ /* 0x040ff000000018a4 */
[----:B------:R-:W-:Y:S01]  /*10e00*/  HMMA.16816.F32 R168, R8, R26, R168 ;  /* 0x0000001a08a8723c */ /* 0x000fe200000018a8 */
        /* <DEDUP_REMOVED lines=13> */
[----:B------:R-:W-:Y:S01]  /*10ee0*/  LOP3.LUT R5, R0, R3, RZ, 0xc0, !PT ;  /* 0x0000000300057212 */ /* 0x000fe200078ec0ff */
[----:B------:R-:W-:Y:S01]  /*10ef0*/  FFMA.FTZ R0, R189, c[0x0][0x23c], -R20 ;  /* 0x00008f00bd007a23 */ /* 0x000fe20000010814 */
[----:B------:R-:W-:-:S03]  /*10f00*/  LOP3.LUT R3, R51, UR8, R54, 0x96, !PT ;  /* 0x0000000833037c12 */ /* 0x000fc6000f8e9636 */
[----:B------:R1:W-:Y:S02]  /*10f10*/  MUFU.EX2 R204, R0 ;  /* 0x0000000000cc7308 */ /* 0x0003e40000000800 */
[C---:B--2---:R-:W-:Y:S08]  /*10f20*/  HMMA.16816.F32 R144, R4.reuse, R24, R144 ;  /* 0x000000180490723c */ /* 0x044ff00000001890 */
[----:B------:R-:W-:Y:S01]  /*10f30*/  HMMA.16816.F32 R148, R4, R26, R148 ;  /* 0x0000001a0494723c */ /* 0x000fe20000001894 */
[----:B-1----:R-:W-:-:S07]  /*10f40*/  FFMA.FTZ R0, R188, c[0x0][0x23c], -R20 ;  /* 0x00008f00bc007a23 */ /* 0x002fce0000010814 */
[C---:B------:R-:W-:Y:S01]  /*10f50*/  HMMA.16816.F32 R72, R4.reuse, R12, R72 ;  /* 0x0000000c0448723c */ /* 0x040fe20000001848 */
        /* <DEDUP_REMOVED lines=13> */
[----:B------:R-:W-:Y:S02]  /*11030*/  LOP3.LUT R3, R4, 0xffff, RZ, 0xc0, !PT ;  /* 0x0000ffff04037812 */ /* 0x000fe400078ec0ff */
[----:B-1----:R-:W-:Y:S01]  /*11040*/  LOP3.LUT R0, R5, UR17, R52, 0x96, !PT ;  /* 0x0000001105007c12 */ /* 0x002fe2000f8e9634 */
[----:B------:R-:W-:Y:S01]  /*11050*/  FFMA.FTZ R6, R190, c[0x0][0x23c], -R20 ;  /* 0x00008f00be067a23 */ /* 0x000fe20000010814 */
[----:B------:R-:W-:Y:S02]  /*11060*/  LOP3.LUT R8, R4, 0xff, RZ, 0xc0, !PT ;  /* 0x000000ff04087812 */ /* 0x000fe400078ec0ff */
[--C-:B------:R-:W-:Y:S02]  /*11070*/  SHF.R.U32.HI R7, RZ, 0x10, R4.reuse ;  /* 0x00000010ff077819 */ /* 0x100fe40000011604 */
[----:B------:R-:W-:Y:S01]  /*11080*/  SHF.R.U32.HI R5, RZ, 0x18, R4 ;  /* 0x00000018ff057819 */ /* 0x000fe20000011604 */
[----:B------:R-:W-:Y:S01]  /*11090*/  FFMA.FTZ R4, R185, c[0x0][0x23c], -R21 ;  /* 0x00008f00b9047a23 */ /* 0x000fe20000010815 */
[----:B------:R-:W-:Y:S01]  /*110a0*/  SHF.R.U32.HI R3, RZ, 0x8, R3 ;  /* 0x00000008ff037819 */ /* 0x000fe20000011603 */
[----:B------:R-:W1:Y:S03]  /*110b0*/  MUFU.EX2 R190, R6 ;  /* 0x0000000600be7308 */ /* 0x000e660000000800 */
[----:B------:R-:W-:-:S02]  /*110c0*/  PRMT R9, R8, 0x5410, R3 ;  /* 0x0000541008097816 */ /* 0x000fc40000000003 */
[----:B------:R-:W-:-:S03]  /*110d0*/  LOP3.LUT R3, R7, 0xff, RZ, 0xc0, !PT ;  /* 0x000000ff07037812 */ /* 0x000fc600078ec0ff */
[----:B------:R2:W-:Y:S01]  /*110e0*/  MUFU.EX2 R188, R4 ;  /* 0x0000000400bc7308 */ /* 0x0005e20000000800 */
[----:B------:R-:W-:Y:S02]  /*110f0*/  PRMT R8, R3, 0x5410, R5 ;  /* 0x0000541003087816 */ /* 0x000fe40000000005 */
[C---:B------:R-:W-:Y:S02]  /*11100*/  LOP3.LUT R3, R0.reuse, 0xffff, RZ, 0xc0, !PT ;  /* 0x0000ffff00037812 */ /* 0x040fe400078ec0ff */
[----:B------:R-:W-:Y:S02]  /*11110*/  LOP3.LUT R7, R0, 0xff, RZ, 0xc0, !PT ;  /* 0x000000ff00077812 */ /* 0x000fe400078ec0ff */
[----:B------:R-:W-:Y:S01]  /*11120*/  SHF.R.U32.HI R5, RZ, 0x8, R3 ;  /* 0x00000008ff057819 */ /* 0x000fe20000011603 */
[----:B--2---:R-:W-:-:S04]  /*11130*/  FFMA.FTZ R4, R186, c[0x0][0x23c], -R21 ;  /* 0x00008f00ba047a23 */ /* 0x004fc80000010815 */
[----:B------:R2:W3:Y:S01]  /*11140*/  MUFU.EX2 R189, R4 ;  /* 0x0000000400bd7308 */ /* 0x0004e20000000800 */
[--C-:B------:R-:W-:Y:S01]  /*11150*/  SHF.R.U32.HI R6, RZ, 0x18, R0.reuse ;  /* 0x00000018ff067819 */ /* 0x100fe20000011600 */
[----:B------:R-:W-:Y:S01]  /*11160*/  FFMA.FTZ R3, R192, c[0x0][0x23c], -R21 ;  /* 0x00008f00c0037a23 */ /* 0x000fe20000010815 */
[----:B--2---:R-:W-:-:S04]  /*11170*/  SHF.R.U32.HI R4, RZ, 0x10, R0 ;  /* 0x00000010ff047819 */ /* 0x004fc80000011600 */
[----:B------:R-:W-:Y:S01]  /*11180*/  LOP3.LUT R0, R4, 0xff, RZ, 0xc0, !PT ;  /* 0x000000ff04007812 */ /* 0x000fe200078ec0ff */
[----:B------:R-:W-:Y:S01]  /*11190*/  FFMA.FTZ R4, R219, c[0x0][0x23c], -R21 ;  /* 0x00008f00db047a23 */ /* 0x000fe20000010815 */
[----:B------:R1:W-:Y:S02]  /*111a0*/  MUFU.EX2 R186, R3 ;  /* 0x0000000300ba7308 */ /* 0x0003e40000000800 */
[----:B------:R-:W-:Y:S01]  /*111b0*/  PRMT R6, R0, 0x5410, R6 ;  /* 0x0000541000067816 */ /* 0x000fe20000000006 */
[----:B------:R-:W-:Y:S01]  /*111c0*/  HSET2.LE.AND R0, R9, R62, PT ;  /* 0x0000003e09007233 */ /* 0x000fe20003803000 */
[----:B------:R-:W-:-:S04]  /*111d0*/  PRMT R5, R7, 0x5410, R5 ;  /* 0x0000541007057816 */ /* 0x000fc80000000005 */
[----:B------:R-:W2:Y:S01]  /*111e0*/  MUFU.EX2 R187, R4 ;  /* 0x0000000400bb7308 */ /* 0x000ea20000000800 */
[----:B-1----:R-:W-:-:S04]  /*111f0*/  F2FP.PACK_AB R3, R190, R206 ;  /* 0x000000cebe03723e */ /* 0x002fc800000000ff */
        /* <DEDUP_REMOVED lines=8> */
[----:B--2---:R-:W-:Y:S01]  /*11280*/  F2FP.PACK_AB R3, R187, R186 ;  /* 0x000000babb03723e */ /* 0x004fe200000000ff */
        /* <DEDUP_REMOVED lines=10> */
[----:B------:R-:W-:Y:S01]  /*11330*/  LOP3.LUT R3, R5, UR13, R48, 0x96, !PT ;  /* 0x0000000d05037c12 */ /* 0x000fe2000f8e9630 */
[----:B------:R-:W-:Y:S01]  /*11340*/  HMMA.16816.F32 R80, R8, R14, R80 ;  /* 0x0000000e0850723c */ /* 0x000fe20000001850 */
[----:B------:R-:W-:Y:S02]  /*11350*/  LDSM.16.MT88.4 R48, [R214+0xb800] ;  /* 0x00b80000d630783b */ /* 0x000fe40000004200 */
[----:B------:R-:W-:Y:S01]  /*11360*/  LOP3.LUT R0, R7, UR11, R4, 0x96, !PT ;  /* 0x0000000b07007c12 */ /* 0x000fe2000f8e9604 */
[----:B------:R-:W-:-:S04]  /*11370*/  IMAD.WIDE.U32 R4, R3, -0x326172a9, RZ ;  /* 0xcd9e8d5703047825 */ /* 0x000fc800078e00ff */
[----:B------:R-:W-:Y:S01]  /*11380*/  IMAD.WIDE.U32 R52, R0, -0x326172a9, RZ ;  /* 0xcd9e8d5700347825 */ /* 0x000fe200078e00ff */
[----:B------:R-:W-:-:S04]  /*11390*/  LOP3.LUT R3, R5, UR12, R44, 0x96, !PT ;  /* 0x0000000c05037c12 */ /* 0x000fc8000f8e962c */
[----:B------:R-:W-:Y:S01]  /*113a0*/  LOP3.LUT R0, R53, UR10, R4, 0x96, !PT ;  /* 0x0000000a35007c12 */ /* 0x000fe2000f8e9604 */
[----:B------:R-:W-:-:S04]  /*113b0*/  IMAD.WIDE.U32 R4, R3, -0x2daee0ad, RZ ;  /* 0xd2511f5303047825 */ /* 0x000fc800078e00ff */
[----:B------:R-:W-:-:S04]  /*113c0*/  IMAD.WIDE.U32 R46, R0, -0x2daee0ad, RZ ;  /* 0xd2511f53002e7825 */ /* 0x000fc800078e00ff */
[--C-:B------:R-:W-:Y:S02]  /*113d0*/  FFMA.FTZ R0, R184, c[0x0][0x23c], -R17.reuse ;  /* 0x00008f00b8007a23 */ /* 0x100fe40000010811 */
[----:B------:R-:W-:Y:S01]  /*113e0*/  FFMA.FTZ R7, R183, c[0x0][0x23c], -R17 ;  /* 0x00008f00b7077a23 */ /* 0x000fe20000010811 */
[----:B------:R-:W-:Y:S01]  /*113f0*/  LOP3.LUT R3, R5, UR9, R6, 0x96, !PT ;  /* 0x0000000905037c12 */ /* 0x000fe2000f8e9606 */
[----:B------:R1:W-:Y:S04]  /*11400*/  MUFU.EX2 R183, R0 ;  /* 0x0000000000b77308 */ /* 0x0003e80000000800 */
[----:B------:R-:W-:Y:S01]  /*11410*/  IMAD.WIDE.U32 R44, R3, -0x326172a9, RZ ;  /* 0xcd9e8d57032c7825 */ /* 0x000fe200078e00ff */
[----:B-1----:R-:W-:-:S03]  /*11420*/  LOP3.LUT R0, R47, UR5, R4, 0x96, !PT ;  /* 0x000000052f007c12 */ /* 0x002fc6000f8e9604 */
[--C-:B------:R-:W-:Y:S02]  /*11430*/  FFMA.FTZ R3, R179, c[0x0][0x23c], -R17.reuse ;  /* 0x00008f00b3037a23 */ /* 0x100fe40000010811 */
[----:B------:R-:W-:Y:S01]  /*11440*/  IMAD.WIDE.U32 R4, R0, -0x326172a9, RZ ;  /* 0xcd9e8d5700047825 */ /* 0x000fe200078e00ff */
[----:B------:R-:W1:Y:S04]  /*11450*/  MUFU.EX2 R185, R7 ;  /* 0x0000000700b97308 */ /* 0x000e680000000800 */
[----:B------:R-:W-:Y:S01]  /*11460*/  LOP3.LUT R0, R5, UR18, R44, 0x96, !PT ;  /* 0x0000001205007c12 */ /* 0x000fe2000f8e962c */
[----:B------:R-:W-:Y:S01]  /*11470*/  FFMA.FTZ R6, R182, c[0x0][0x23c], -R17 ;  /* 0x00008f00b6067a23 */ /* 0x000fe20000010811 */
[C---:B------:R-:W-:Y:S02]  /*11480*/  LOP3.LUT R5, R4.reuse, 0xffff, RZ, 0xc0, !PT ;  /* 0x0000ffff04057812 */ /* 0x040fe400078ec0ff */
[----:B------:R2:W-:Y:S01]  /*11490*/  MUFU.EX2 R181, R3 ;  /* 0x0000000300b57308 */ /* 0x0005e20000000800 */
[----:B------:R-:W-:-:S02]  /*114a0*/  LOP3.LUT R14, R4, 0xff, RZ, 0xc0, !PT ;  /* 0x000000ff040e7812 */ /* 0x000fc400078ec0ff */
[----:B------:R-:W-:Y:S02]  /*114b0*/  SHF.R.U32.HI R5, RZ, 0x8, R5 ;  /* 0x00000008ff057819 */ /* 0x000fe40000011605 */
[----:B------:R-:W-:-:S03]  /*114c0*/  SHF.R.U32.HI R15, RZ, 0x10, R4 ;  /* 0x00000010ff0f7819 */ /* 0x000fc60000011604 */
[----:B------:R3:W-:Y:S01]  /*114d0*/  MUFU.EX2 R182, R6 ;  /* 0x0000000600b67308 */ /* 0x0007e20000000800 */
[----:B------:R-:W-:Y:S02]  /*114e0*/  SHF.R.U32.HI R16, RZ, 0x18, R4 ;  /* 0x00000018ff107819 */ /* 0x000fe40000011604 */
[----:B--2---:R-:W-:Y:S01]  /*114f0*/  LOP3.LUT R3, R0, 0xffff, RZ, 0xc0, !PT ;  /* 0x0000ffff00037812 */ /* 0x004fe200078ec0ff */
[----:B------:R-:W-:-:S03]  /*11500*/  FFMA.FTZ R7, R193, c[0x0][0x23c], -R19 ;  /* 0x00008f00c1077a23 */ /* 0x000fc60000010813 */
[----:B------:R-:W-:Y:S01]  /*11510*/  SHF.R.U32.HI R3, RZ, 0x8, R3 ;  /* 0x00000008ff037819 */ /* 0x000fe20000011603 */
[----:B------:R-:W-:Y:S01]  /*11520*/  FFMA.FTZ R4, R195, c[0x0][0x23c], -R19 ;  /* 0x00008f00c3047a23 */ /* 0x000fe20000010813 */
[----:B---3--:R-:W-:Y:S02]  /*11530*/  LOP3.LUT R6, R0, 0xff, RZ, 0xc0, !PT ;  /* 0x000000ff00067812 */ /* 0x008fe400078ec0ff */
[----:B------:R-:W-:Y:S01]  /*11540*/  PRMT R18, R14, 0x5410, R5 ;  /* 0x000054100e127816 */ /* 0x000fe20000000005 */
[----:B------:R-:W-:Y:S01]  /*11550*/  HMMA.16816.F32 R140, R8, R24, R140 ;  /* 0x00000018088c723c */ /* 0x000fe2000000188c */
[----:B------:R-:W-:Y:S02]  /*11560*/  PRMT R5, R6, 0x5410, R3 ;  /* 0x0000541006057816 */ /* 0x000fe40000000003 */
[--C-:B------:R-:W-:Y:S01]  /*11570*/  SHF.R.U32.HI R3, RZ, 0x10, R0.reuse ;  /* 0x00000010ff037819 */ /* 0x100fe20000011600 */
[----:B------:R-:W-:Y:S01]  /*11580*/  MUFU.EX2 R180, R7 ;  /* 0x0000000700b47308 */ /* 0x000fe20000000800 */
[----:B------:R-:W-:-:S03]  /*11590*/  SHF.R.U32.HI R14, RZ, 0x18, R0 ;  /* 0x00000018ff0e7819 */ /* 0x000fc60000011600 */
[C---:B------:R-:W-:Y:S01]  /*115a0*/  HMMA.16816.F32 R152, R8.reuse, R26, R152 ;  /* 0x0000001a0898723c */ /* 0x040fe20000001898 */
[----:B------:R-:W-:Y:S01]  /*115b0*/  LDSM.16.MT88.4 R24, [R214+0x9800] ;  /* 0x00980000d618783b */ /* 0x000fe20000004200 */
[----:B------:R-:W-:Y:S02]  /*115c0*/  HSET2.LE.AND R0, R5, R62, PT ;  /* 0x0000003e05007233 */ /* 0x000fe40003803000 */
[----:B------:R2:W3:Y:S04]  /*115d0*/  MUFU.EX2 R179, R4 ;  /* 0x0000000400b37308 */ /* 0x0004e80000000800 */
[C---:B------:R-:W-:Y:S08]  /*115e0*/  HMMA.16816.F32 R84, R8.reuse, R28, R84 ;  /* 0x0000001c0854723c */ /* 0x040ff00000001854 */
[----:B------:R-:W-:Y:S01]  /*115f0*/  HMMA.16816.F32 R96, R8, R30, R96 ;  /* 0x0000001e0860723c */ /* 0x000fe20000001860 */
[----:B------:R-:W-:Y:S01]  /*11600*/  LDSM.16.MT88.4 R28, [R212+0xa800] ;  /* 0x00a80000d41c783b */ /* 0x000fe20000004200 */
[----:B--2---:R-:W-:-:S06]  /*11610*/  LOP3.LUT R4, R3, 0xff, RZ, 0xc0, !PT ;  /* 0x000000ff03047812 */ /* 0x004fcc00078ec0ff */
[----:B------:R-:W-:Y:S01]  /*11620*/  HMMA.16816.F32 R100, R8, R32, R100 ;  /* 0x000000200864723c */ /* 0x000fe20000001864 */
[----:B-1----:R-:W-:-:S07]  /*11630*/  F2FP.PACK_AB R3, R183, R185 ;  /* 0x000000b9b703723e */ /* 0x002fce00000000ff */
[C---:B------:R-:W-:Y:S01]  /*11640*/  HMMA.16816.F32 R108, R8.reuse, R34, R108 ;  /* 0x00000022086c723c */ /* 0x040fe2000000186c */
[----:B------:R-:W-:Y:S07]  /*11650*/  LDSM.16.MT88.4 R32, [R214+0xa800] ;  /* 0x00a80000d620783b */ /* 0x000fee0000004200 */
[C---:B------:R-:W-:Y:S08]  /*11660*/  HMMA.16816.F32 R112, R8.reuse, R36, R112 ;  /* 0x000000240870723c */ /* 0x040ff00000001870 */
[C---:B------:R-:W-:Y:S01]  /*11670*/  HMMA.16816.F32 R120, R8.reuse, R38, R120 ;  /* 0x000000260878723c */ /* 0x040fe20000001878 */
[----:B------:R-:W1:Y:S07]  /*11680*/  LDSM.16.MT88.4 R36, [R212+0x9800] ;  /* 0x00980000d424783b */ /* 0x000e6e0000004200 */
[C---:B------:R-:W-:Y:S08]  /*11690*/  HMMA.16816.F32 R164, R8.reuse, R40, R164 ;  /* 0x0000002808a4723c */ /* 0x040ff000000018a4 */
[----:B------:R-:W-:Y:S01]  /*116a0*/  HMMA.16816.F32 R168, R8, R42, R168 ;  /* 0x0000002a08a8723c */ /* 0x000fe200000018a8 */
[----:B------:R-:W2:Y:S01]  /*116b0*/  LDSM.16.MT88.4 R40, [R212+0xb800] ;  /* 0x00b80000d428783b */ /* 0x000ea20000004200 */
[----:B------:R-:W-:Y:S01]  /*116c0*/  PRMT R5, R4, 0x5410, R14 ;  /* 0x0000541004057816 */ /* 0x000fe2000000000e */
[--C-:B------:R-:W-:Y:S01]  /*116d0*/  FFMA.FTZ R6, R191, c[0x0][0x23c], -R19.reuse ;  /* 0x00008f00bf067a23 */ /* 0x100fe20000010813 */
[----:B------:R-:W-:Y:S01]  /*116e0*/  LOP3.LUT R4, R0, R3, RZ, 0xc0, !PT ;  /* 0x0000000300047212 */ /* 0x000fe200078ec0ff */
[----:B------:R-:W-:-:S02]  /*116f0*/  FFMA.FTZ R3, R194, c[0x0][0x23c], -R19 ;  /* 0x00008f00c2037a23 */ /* 0x000fc40000010813 */
[----:B------:R-:W-:Y:S01]  /*11700*/  MUFU.EX2 R178, R6 ;  /* 0x0000000600b27308 */ /* 0x000fe20000000800 */
[----:B------:R-:W-:Y:S01]  /*11710*/  HSET2.LE.AND R0, R5, R62, PT ;  /* 0x0000003e05007233 */ /* 0x000fe20003803000 */
[----:B------:R-:W-:-:S06]  /*11720*/  LOP3.LUT R7, R15, 0xff, RZ, 0xc0, !PT ;  /* 0x000000ff0f077812 */ /* 0x000fcc00078ec0ff */
[----:B------:R3:W4:Y:S01]  /*11730*/  MUFU.EX2 R177, R3 ;  /* 0x0000000300b17308 */ /* 0x0007220000000800 */
[----:B------:R-:W-:Y:S02]  /*11740*/  PRMT R7, R7, 0x5410, R16 ;  /* 0x0000541007077816 */ /* 0x000fe40000000010 */
[----:B---3--:R-:W-:-:S04]  /*11750*/  F2FP.PACK_AB R3, R179, R180 ;  /* 0x000000b4b303723e */ /* 0x008fc800000000ff */
[----:B------:R-:W-:Y:S01]  /*11760*/  LOP3.LUT R5, R0, R3, RZ, 0xc0, !PT ;  /* 0x0000000300057212 */ /* 0x000fe200078ec0ff */
[----:B------:R-:W-:Y:S01]  /*11770*/  HSET2.LE.AND R0, R18, R62, PT ;  /* 0x0000003e12007233 */ /* 0x000fe20003803000 */
[----:B------:R-:W-:-:S04]  /*11780*/  F2FP.PACK_AB R3, R181, R182 ;  /* 0x000000b6b503723e */ /* 0x000fc800000000ff */
[----:B------:R-:W-:Y:S01]  /*11790*/  LOP3.LUT R6, R0, R3, RZ, 0xc0, !PT ;  /* 0x0000000300067212 */ /* 0x000fe200078ec0ff */
[----:B------:R-:W-:Y:S01]  /*117a0*/  HSET2.LE.AND R0, R7, R62, PT ;  /* 0x0000003e07007233 */ /* 0x000fe20003803000 */
[----:B----4-:R-:W-:-:S04]  /*117b0*/  F2FP.PACK_AB R3, R177, R178 ;  /* 0x000000b2b103723e */ /* 0x010fc800000000ff */
[----:B------:R-:W-:Y:S02]  /*117c0*/  LOP3.LUT R7, R0, R3, RZ, 0xc0, !PT ;  /* 0x0000000300077212 */ /* 0x000fe400078ec0ff */
[----:B------:R-:W-:Y:S02]  /*117d0*/  LOP3.LUT R0, R13, UR16, R232, 0x96, !PT ;  /* 0x000000100d007c12 */ /* 0x000fe4000f8e96e8 */
[----:B------:R-:W-:Y:S01]  /*117e0*/  LOP3.LUT R3, R65, UR14, R12, 0x96, !PT ;  /* 0x0000000e41037c12 */ /* 0x000fe2000f8e960c */
[----:B------:R-:W-:Y:S02]  /*117f0*/  IMAD.MOV.U32 R195, RZ, RZ, R244 ;  /* 0x000000ffffc37224 */ /* 0x000fe400078e00f4 */
[----:B------:R-:W-:Y:S01]  /*11800*/  IMAD.MOV.U32 R244, RZ, RZ, R172 ;  /* 0x000000fffff47224 */ /* 0x000fe200078e00ac */
        /* <DEDUP_REMOVED lines=8> */
[C---:B--2---:R-:W-:Y:S08]  /*11890*/  HMMA.16816.F32 R160, R4.reuse, R40, R160 ;  /* 0x0000002804a0723c */ /* 0x044ff000000018a0 */
        /* <DEDUP_REMOVED lines=11> */
[----:B------:R-:W-:Y:S02]  /*11950*/  IMAD.MOV.U32 R191, RZ, RZ, R57 ;  /* 0x000000ffffbf7224 */ /* 0x000fe400078e0039 */
[----:B------:R-:W-:Y:S02]  /*11960*/  IMAD.MOV.U32 R192, RZ, RZ, R56 ;  /* 0x000000ffffc07224 */ /* 0x000fe400078e0038 */
[----:B------:R-:W-:-:S04]  /*11970*/  IMAD.WIDE.U32 R4, R3, -0x2daee0ad, RZ ;  /* 0xd2511f5303047825 */ /* 0x000fc800078e00ff */
[----:B------:R-:W-:-:S04]  /*11980*/  IMAD.WIDE.U32 R56, R0, -0x2daee0ad, RZ ;  /* 0xd2511f5300387825 */ /* 0x000fc800078e00ff */
[----:B------:R-:W-:Y:S01]  /*11990*/  FFMA.FTZ R7, R221, c[0x0][0x23c], -R20 ;  /* 0x00008f00dd077a23 */ /* 0x000fe20000010814 */
[----:B------:R-:W-:Y:S01]  /*119a0*/  LOP3.LUT R0, R57, UR5, R4, 0x96, !PT ;  /* 0x0000000539007c12 */ /* 0x000fe2000f8e9604 */
[----:B------:R-:W-:Y:S02]  /*119b0*/  IMAD.MOV.U32 R16, RZ, RZ, R137 ;  /* 0x000000ffff107224 */ /* 0x000fe400078e0089 */
[----:B------:R1:W-:Y:S01]  /*119c0*/  MUFU.EX2 R137, R7 ;  /* 0x0000000700897308 */ /* 0x0003e20000000800 */
[----:B------:R-:W-:Y:S02]  /*119d0*/  FFMA.FTZ R3, R223, c[0x0][0x23c], -R20 ;  /* 0x00008f00df037a23 */ /* 0x000fe40000010814 */
[----:B------:R-:W-:-:S05]  /*119e0*/  IMAD.MOV.U32 R210, RZ, RZ, R138 ;  /* 0x000000ffffd27224 */ /* 0x000fca00078e008a */
[----:B------:R2:W-:Y:S01]  /*119f0*/  MUFU.EX2 R138, R3 ;  /* 0x00000003008a7308 */ /* 0x0005e20000000800 */
[----:B-1----:R-:W-:Y:S01]  /*11a00*/  LOP3.LUT R7, R5, UR9, R6, 0x96, !PT ;  /* 0x0000000905077c12 */ /* 0x002fe2000f8e9606 */
[----:B------:R-:W-:-:S05]  /*11a10*/  IMAD.WIDE.U32 R4, R0, -0x326172a9, RZ ;  /* 0xcd9e8d5700047825 */ /* 0x000fca00078e00ff */
[----:B------:R-:W-:Y:S01]  /*11a20*/  LOP3.LUT R0, R4, 0xffff, RZ, 0xc0, !PT ;  /* 0x0000ffff04007812 */ /* 0x000fe200078ec0ff */
[--C-:B--2---:R-:W-:Y:S02]  /*11a30*/  FFMA.FTZ R3, R240, c[0x0][0x23c], -R20.reuse ;  /* 0x00008f00f0037a23 */ /* 0x104fe40000010814 */
[----:B------:R-:W-:Y:S02]  /*11a40*/  IMAD.MOV.U32 R184, RZ, RZ, R139 ;  /* 0x000000ffffb87224 */ /* 0x000fe400078e008b */
[----:B------:R1:W-:Y:S01]  /*11a50*/  MUFU.EX2 R139, R3 ;  /* 0x00000003008b7308 */ /* 0x0003e20000000800 */
[----:B------:R-:W-:Y:S02]  /*11a60*/  IMAD.MOV.U32 R193, RZ, RZ, R23 ;  /* 0x000000ffffc17224 */ /* 0x000fe400078e0017 */
[----:B------:R-:W-:Y:S02]  /*11a70*/  FFMA.FTZ R6, R241, c[0x0][0x23c], -R20 ;  /* 0x00008f00f1067a23 */ /* 0x000fe40000010814 */
[----:B------:R-:W-:Y:S01]  /*11a80*/  IMAD.WIDE.U32 R22, R7, -0x326172a9, RZ ;  /* 0xcd9e8d5707167825 */ /* 0x000fe200078e00ff */
[----:B------:R-:W-:-:S02]  /*11a90*/  SHF.R.U32.HI R7, RZ, 0x18, R4 ;  /* 0x00000018ff077819 */ /* 0x000fc40000011604 */
[----:B-1----:R-:W-:Y:S02]  /*11aa0*/  SHF.R.U32.HI R3, RZ, 0x8, R0 ;  /* 0x00000008ff037819 */ /* 0x002fe40000011600 */
[----:B------:R-:W-:-:S04]  /*11ab0*/  LOP3.LUT R0, R4, 0xff, RZ, 0xc0, !PT ;  /* 0x000000ff04007812 */ /* 0x000fc800078ec0ff */
[----:B------:R-:W-:Y:S02]  /*11ac0*/  PRMT R10, R0, 0x5410, R3 ;  /* 0x00005410000a7816 */ /* 0x000fe40000000003 */
[----:B------:R-:W-:Y:S01]  /*11ad0*/  SHF.R.U32.HI R3, RZ, 0x10, R4 ;  /* 0x00000010ff037819 */ /* 0x000fe20000011604 */
[----:B------:R1:W2:Y:S01]  /*11ae0*/  MUFU.EX2 R176, R6 ;  /* 0x0000000600b07308 */ /* 0x0002a20000000800 */
[----:B------:R-:W-:Y:S01]  /*11af0*/  LOP3.LUT R0, R5, UR18, R22, 0x96, !PT ;  /* 0x0000001205007c12 */ /* 0x000fe2000f8e9616 */
[----:B------:R-:W-:Y:S01]  /*11b00*/  FFMA.FTZ R4, R222, c[0x0][0x23c], -R21 ;  /* 0x00008f00de047a23 */ /* 0x000fe20000010815 */
[----:B------:R-:W-:-:S04]  /*11b10*/  LOP3.LUT R3, R3, 0xff, RZ, 0xc0, !PT ;  /* 0x000000ff03037812 */ /* 0x000fc800078ec0ff */
[----:B------:R-:W-:Y:S01]  /*11b20*/  PRMT R9, R3, 0x5410, R7 ;  /* 0x0000541003097816 */ /* 0x000fe20000000007 */
[----:B------:R3:W-:Y:S01]  /*11b30*/  MUFU.EX2 R132, R4 ;  /* 0x0000000400847308 */ /* 0x0007e20000000800 */
[----:B------:R-:W-:Y:S01]  /*11b40*/  LOP3.LUT R3, R0, 0xffff, RZ, 0xc0, !PT ;  /* 0x0000ffff00037812 */ /* 0x000fe200078ec0ff */
[----:B-1----:R-:W-:Y:S01]  /*11b50*/  FFMA.FTZ R6, R220, c[0x0][0x23c], -R21 ;  /* 0x00008f00dc067a23 */ /* 0x002fe20000010815 */
[----:B------:R-:W-:-:S05]  /*11b60*/  LOP3.LUT R7, R0, 0xff, RZ, 0xc0, !PT ;  /* 0x000000ff00077812 */ /* 0x000fca00078ec0ff */
[----:B------:R1:W4:Y:S01]  /*11b70*/  MUFU.EX2 R133, R6 ;  /* 0x0000000600857308 */ /* 0x0003220000000800 */
[----:B------:R-:W-:Y:S02]  /*11b80*/  SHF.R.U32.HI R5, RZ, 0x8, R3 ;  /* 0x00000008ff057819 */ /* 0x000fe40000011603 */
[----:B---3--:R-:W-:Y:S01]  /*11b90*/  SHF.R.U32.HI R4, RZ, 0x10, R0 ;  /* 0x00000010ff047819 */ /* 0x008fe20000011600 */
[----:B------:R-:W-:Y:S01]  /*11ba0*/  FFMA.FTZ R3, R242, c[0x0][0x23c], -R21 ;  /* 0x00008f00f2037a23 */ /* 0x000fe20000010815 */
[----:B------:R-:W-:-:S03]  /*11bb0*/  PRMT R8, R7, 0x5410, R5 ;  /* 0x0000541007087816 */ /* 0x000fc60000000005 */
[----:B------:R2:W-:Y:S01]  /*11bc0*/  MUFU.EX2 R66, R3 ;  /* 0x0000000300427308 */ /* 0x0005e20000000800 */
[----:B-1----:R-:W-:Y:S02]  /*11bd0*/  SHF.R.U32.HI R6, RZ, 0x18, R0 ;  /* 0x00000018ff067819 */ /* 0x002fe40000011600 */
[----:B------:R-:W-:Y:S01]  /*11be0*/  LOP3.LUT R0, R4, 0xff, RZ, 0xc0, !PT ;  /* 0x000000ff04007812 */ /* 0x000fe200078ec0ff */
[----:B------:R-:W-:-:S03]  /*11bf0*/  FFMA.FTZ R4, R243, c[0x0][0x23c], -R21 ;  /* 0x00008f00f3047a23 */ /* 0x000fc60000010815 */
[----:B------:R-:W-:Y:S01]  /*11c00*/  PRMT R5, R0, 0x5410, R6 ;  /* 0x0000541000057816 */ /* 0x000fe20000000006 */
[--C-:B------:R-:W-:Y:S01]  /*11c10*/  HSET2.LE.AND R0, R10, R62.reuse, PT ;  /* 0x0000003e0a007233 */ /* 0x100fe20003803000 */
[----:B--2---:R-:W-:Y:S01]  /*11c20*/  F2FP.PACK_AB R3, R176, R139 ;  /* 0x0000008bb003723e */ /* 0x004fe200000000ff */
[----:B------:R1:W2:Y:S03]  /*11c30*/  MUFU.EX2 R67, R4 ;  /* 0x0000000400437308 */ /* 0x0002a60000000800 */
        /* <DEDUP_REMOVED lines=10> */
[----:B------:R-:W-:-:S04]  /*11ce0*/  FFMA.FTZ R0, R199, c[0x0][0x23c], -R17 ;  /* 0x00008f00c7007a23 */ /* 0x000fc80000010811 */
[----:B------:R1:W-:Y:S01]  /*11cf0*/  MUFU.EX2 R65, R0 ;  /* 0x0000000000417308 */ /* 0x0003e20000000800 */
[----:B------:R-:W-:Y:S02]  /*11d00*/  IMAD.MOV.U32 R219, RZ, RZ, R63 ;  /* 0x000000ffffdb7224 */ /* 0x000fe400078e003f */
[----:B-1----:R-:W-:-:S05]  /*11d10*/  FFMA.FTZ R0, R198, c[0x0][0x23c], -R17 ;  /* 0x00008f00c6007a23 */ /* 0x002fca0000010811 */
        /* <DEDUP_REMOVED lines=34> */
[--C-:B------:R-:W-:Y:S01]  /*11f40*/  FFMA.FTZ R0, R16, c[0x0][0x23c], -R20.reuse ;  /* 0x00008f0010007a23 */ /* 0x100fe20000010814 */
[----:B------:R-:W-:Y:S01]  /*11f50*/  SHF.R.U32.HI R11, RZ, 0x8, R11 ;  /* 0x00000008ff0b7819 */ /* 0x000fe2000001160b */
[----:B------:R-:W-:Y:S01]  /*11f60*/  FFMA.FTZ R3, R251, c[0x0][0x23c], -R21 ;  /* 0x00008f00fb037a23 */ /* 0x000fe20000010815 */
[----:B------:R-:W-:Y:S01]  /*11f70*/  HMMA.16816.F32 R140, R4, R36, R140 ;  /* 0x00000024048c723c */ /* 0x000fe2000000188c */
[----:B------:R1:W-:Y:S01]  /*11f80*/  MUFU.EX2 R46, R0 ;  /* 0x00000000002e7308 */ /* 0x0003e20000000800 */
[----:B------:R-:W-:Y:S01]  /*11f90*/  LOP3.LUT R10, R12, 0xff, RZ, 0xc0, !PT ;  /* 0x000000ff0c0a7812 */ /* 0x000fe200078ec0ff */
[----:B------:R-:W-:Y:S01]  /*11fa0*/  LDSM.16.MT88.4 R16, [R214+0xbc00] ;  /* 0x00bc0000d610783b */ /* 0x000fe20000004200 */
[----:B-1----:R-:W-:-:S05]  /*11fb0*/  FFMA.FTZ R0, R191, c[0x0][0x23c], -R20 ;  /* 0x00008f00bf007a23 */ /* 0x002fca0000010814 */
[----:B------:R1:W-:Y:S01]  /*11fc0*/  MUFU.EX2 R45, R0 ;  /* 0x00000000002d7308 */ /* 0x0003e20000000800 */
[----:B------:R-:W-:Y:S01]  /*11fd0*/  HMMA.16816.F32 R68, R4, R24, R68 ;  /* 0x000000180444723c */ /* 0x000fe20000001844 */
[----:B------:R-:W-:Y:S01]  /*11fe0*/  PRMT R8, R15, 0x5410, R11 ;  /* 0x000054100f087816 */ /* 0x000fe2000000000b */
[----:B-1----:R-:W-:-:S05]  /*11ff0*/  FFMA.FTZ R0, R195, c[0x0][0x23c], -R20 ;  /* 0x00008f00c3007a23 */ /* 0x002fca0000010814 */
[----:B------:R1:W-:Y:S01]  /*12000*/  MUFU.EX2 R44, R0 ;  /* 0x00000000002c7308 */ /* 0x0003e20000000800 */
[----:B------:R-:W-:Y:S01]  /*12010*/  HMMA.16816.F32 R84, R4, R28, R84 ;  /* 0x0000001c0454723c */ /* 0x000fe20000001854 */
[----:B------:R-:W-:Y:S01]  /*12020*/  PRMT R10, R10, 0x5410, R14 ;  /* 0x000054100a0a7816 */ /* 0x000fe2000000000e */
[----:B------:R-:W-:Y:S01]  /*12030*/  HSET2.LE.AND R8, R8, R62, PT ;  /* 0x0000003e08087233 */ /* 0x000fe20003803000 */
[----:B-1----:R-:W-:-:S04]  /*12040*/  FFMA.FTZ R0, R249, c[0x0][0x23c], -R20 ;  /* 0x00008f00f9007a23 */ /* 0x002fc80000010814 */
[----:B------:R1:W2:Y:S01]  /*12050*/  MUFU.EX2 R22, R0 ;  /* 0x0000000000167308 */ /* 0x0002a20000000800 */
[----:B------:R-:W-:Y:S01]  /*12060*/  HMMA.16816.F32 R100, R4, R32, R100 ;  /* 0x000000200464723c */ /* 0x000fe20000001864 */
[----:B------:R-:W-:-:S06]  /*12070*/  F2FP.PACK_AB R9, R57, R63 ;  /* 0x0000003f3909723e */ /* 0x000fcc00000000ff */
[----:B------:R4:W-:Y:S01]  /*12080*/  MUFU.EX2 R20, R3 ;  /* 0x0000000300147308 */ /* 0x0009e20000000800 */
[----:B------:R-:W-:Y:S01]  /*12090*/  HMMA.16816.F32 R112, R4, R40, R112 ;  /* 0x000000280470723c */ /* 0x000fe20000001870 */
[----:B-1----:R-:W-:-:S07]  /*120a0*/  LOP3.LUT R0, R23, UR8, R54, 0x96, !PT ;  /* 0x0000000817007c12 */ /* 0x002fce000f8e9636 */
[----:B------:R-:W-:Y:S01]  /*120b0*/  HMMA.16816.F32 R164, R4, R48, R164 ;  /* 0x0000003004a4723c */ /* 0x000fe200000018a4 */
[----:B----4-:R-:W-:-:S07]  /*120c0*/  FFMA.FTZ R3, R193, c[0x0][0x23c], -R21 ;  /* 0x00008f00c1037a23 */ /* 0x010fce0000010815 */
[C---:B------:R-:W-:Y:S08]  /*120d0*/  HMMA.16816.F32 R36, R4.reuse, R38, R152 ;  /* 0x000000260424723c */ /* 0x040ff00000001898 */
[C---:B------:R-:W-:Y:S01]  /*120e0*/  HMMA.16816.F32 R24, R4.reuse, R26, R80 ;  /* 0x0000001a0418723c */ /* 0x040fe20000001850 */
[----:B------:R1:W-:Y:S07]  /*120f0*/  MUFU.EX2 R15, R3 ;  /* 0x00000003000f7308 */ /* 0x0003ee0000000800 */
[C---:B------:R-:W-:Y:S08]  /*12100*/  HMMA.16816.F32 R28, R4.reuse, R30, R96 ;  /* 0x0000001e041c723c */ /* 0x040ff00000001860 */
[----:B------:R-:W-:Y:S01]  /*12110*/  HMMA.16816.F32 R32, R4, R34, R108 ;  /* 0x000000220420723c */ /* 0x000fe2000000186c */
[----:B------:R-:W-:Y:S01]  /*12120*/  HSET2.LE.AND R10, R10, R62, PT ;  /* 0x0000003e0a0a7233 */ /* 0x000fe20003803000 */
[----:B------:R-:W-:Y:S01]  /*12130*/  LOP3.LUT R130, R8, R9, RZ, 0xc0, !PT ;  /* 0x0000000908827212 */ /* 0x000fe200078ec0ff */
[----:B------:R-:W4:Y:S01]  /*12140*/  LDSM.16.MT88.4 R152, [R212+0x9c00] ;  /* 0x009c0000d498783b */ /* 0x000f220000004200 */
[----:B---3--:R-:W-:-:S03]  /*12150*/  F2FP.PACK_AB R11, R47, R52 ;  /* 0x000000342f0b723e */ /* 0x008fc600000000ff */
[----:B------:R-:W3:Y:S01]  /*12160*/  LDSM.16.MT88.4 R80, [R214+0x9c00] ;  /* 0x009c0000d650783b */ /* 0x000ee20000004200 */
[C---:B------:R-:W-:Y:S08]  /*12170*/  HMMA.16816.F32 R40, R4.reuse, R42, R120 ;  /* 0x0000002a0428723c */ /* 0x040ff00000001878 */
[----:B------:R-:W-:Y:S01]  /*12180*/  HMMA.16816.F32 R48, R4, R50, R168 ;  /* 0x000000320430723c */ /* 0x000fe200000018a8 */
[----:B------:R-:W-:Y:S01]  /*12190*/  LOP3.LUT R131, R10, R11, RZ, 0xc0, !PT ;  /* 0x0000000b0a837212 */ /* 0x000fe200078ec0ff */
[----:B------:R-:W5:Y:S04]  /*121a0*/  LDSM.16.MT88.4 R96, [R212+0xac00] ;  /* 0x00ac0000d460783b */ /* 0x000f680000004200 */
[----:B------:R-:W2:Y:S01]  /*121b0*/  LDSM.16.MT88.4 R108, [R214+0xac00] ;  /* 0x00ac0000d66c783b */ /* 0x000ea20000004200 */
[----:B------:R-:W-:-:S03]  /*121c0*/  IMAD.WIDE.U32 R4, R0, -0x2daee0ad, RZ ;  /* 0xd2511f5300047825 */ /* 0x000fc600078e00ff */
[----:B------:R-:W2:Y:S01]  /*121d0*/  LDSM.16.MT88.4 R120, [R212+0xbc00] ;  /* 0x00bc0000d478783b */ /* 0x000ea20000004200 */
[--C-:B------:R-:W-:Y:S01]  /*121e0*/  FFMA.FTZ R7, R184, c[0x0][0x23c], -R21.reuse ;  /* 0x00008f00b8077a23 */ /* 0x100fe20000010815 */
[----:B-1----:R-:W-:Y:S02]  /*121f0*/  SHF.R.U32.HI R3, RZ, 0x10, R4 ;  /* 0x00000010ff037819 */ /* 0x002fe40000011604 */
[----:B------:R-:W-:Y:S02]  /*12200*/  LOP3.LUT R0, R5, UR17, R56, 0x96, !PT ;  /* 0x0000001105007c12 */ /* 0x000fe4000f8e9638 */
[----:B------:R-:W-:Y:S01]  /*12210*/  LOP3.LUT R6, R4, 0xffff, RZ, 0xc0, !PT ;  /* 0x0000ffff04067812 */ /* 0x000fe200078ec0ff */
[----:B------:R-:W-:Y:S01]  /*12220*/  FFMA.FTZ R5, R250, c[0x0][0x23c], -R21 ;  /* 0x00008f00fa057a23 */ /* 0x000fe20000010815 */
[----:B------:R-:W-:Y:S01]  /*12230*/  LOP3.LUT R8, R3, 0xff, RZ, 0xc0, !PT ;  /* 0x000000ff03087812 */ /* 0x000fe200078ec0ff */
[----:B------:R-:W1:Y:S01]  /*12240*/  MUFU.EX2 R13, R7 ;  /* 0x00000007000d7308 */ /* 0x000e620000000800 */
[----:B------:R-:W-:-:S02]  /*12250*/  LOP3.LUT R9, R4, 0xff, RZ, 0xc0, !PT ;  /* 0x000000ff04097812 */ /* 0x000fc400078ec0ff */
[----:B------:R-:W-:Y:S02]  /*12260*/  SHF.R.U32.HI R12, RZ, 0x18, R4 ;  /* 0x00000018ff0c7819 */ /* 0x000fe40000011604 */
[C---:B------:R-:W-:Y:S02]  /*12270*/  LOP3.LUT R3, R0.reuse, 0xffff, RZ, 0xc0, !PT ;  /* 0x0000ffff00037812 */ /* 0x040fe400078ec0ff */
[----:B------:R-:W-:Y:S01]  /*12280*/  SHF.R.U32.HI R6, RZ, 0x8, R6 ;  /* 0x00000008ff067819 */ /* 0x000fe20000011606 */
[----:B------:R1:W1:Y:S01]  /*12290*/  MUFU.EX2 R14, R5 ;  /* 0x00000005000e7308 */ /* 0x0002620000000800 */
[--C-:B------:R-:W-:Y:S02]  /*122a0*/  SHF.R.U32.HI R4, RZ, 0x10, R0.reuse ;  /* 0x00000010ff047819 */ /* 0x100fe40000011600 */
[----:B------:R-:W-:Y:S02]  /*122b0*/  LOP3.LUT R11, R0, 0xff, RZ, 0xc0, !PT ;  /* 0x000000ff000b7812 */ /* 0x000fe400078ec0ff */
[----:B------:R-:W-:-:S02]  /*122c0*/  SHF.R.U32.HI R10, RZ, 0x18, R0 ;  /* 0x00000018ff0a7819 */ /* 0x000fc40000011600 */
[----:B------:R-:W-:Y:S02]  /*122d0*/  LOP3.LUT R4, R4, 0xff, RZ, 0xc0, !PT ;  /* 0x000000ff04047812 */ /* 0x000fe400078ec0ff */
[----:B------:R-:W-:Y:S02]  /*122e0*/  PRMT R0, R9, 0x5410, R6 ;  /* 0x0000541009007816 */ /* 0x000fe40000000006 */
[----:B-1----:R-:W-:Y:S02]  /*122f0*/  SHF.R.U32.HI R5, RZ, 0x8, R3 ;  /* 0x00000008ff057819 */ /* 0x002fe40000011603 */
[----:B------:R-:W-:Y:S02]  /*12300*/  PRMT R3, R8, 0x5410, R12 ;  /* 0x0000541008037816 */ /* 0x000fe4000000000c */
[----:B------:R-:W-:Y:S01]  /*12310*/  PRMT R6, R11, 0x5410, R5 ;  /* 0x000054100b067816 */ /* 0x000fe20000000005 */
[--C-:B------:R-:W-:Y:S01]  /*12320*/  HSET2.LE.AND R0, R0, R62.reuse, PT ;  /* 0x0000003e00007233 */ /* 0x100fe20003803000 */
[----:B------:R-:W-:Y:S01]  /*12330*/  PRMT R5, R4, 0x5410, R10 ;  /* 0x0000541004057816 */ /* 0x000fe2000000000a */
[----:B------:R-:W-:Y:S01]  /*12340*/  HSET2.LE.AND R4, R3, R62, PT ;  /* 0x0000003e03047233 */ /* 0x000fe20003803000 */
[----:B--2---:R-:W-:-:S03]  /*12350*/  F2FP.PACK_AB R3, R22, R44 ;  /* 0x0000002c1603723e */ /* 0x004fc600000000ff */
[--C-:B------:R-:W-:Y:S01]  /*12360*/  HSET2.LE.AND R8, R5, R62.reuse, PT ;  /* 0x0000003e05087233 */ /* 0x100fe20003803000 */
[----:B------:R-:W-:Y:S02]  /*12370*/  LOP3.LUT R170, R0, R3, RZ, 0xc0, !PT ;  /* 0x0000000300aa7212 */ /* 0x000fe400078ec0ff */
[----:B------:R-:W-:Y:S01]  /*12380*/  F2FP.PACK_AB R0, R13, R20 ;  /* 0x000000140d00723e */ /* 0x000fe200000000ff */
[----:B------:R-:W-:Y:S01]  /*12390*/  HSET2.LE.AND R6, R6, R62, PT ;  /* 0x0000003e06067233 */ /* 0x000fe20003803000 */
[----:B------:R-:W-:Y:S01]  /*123a0*/  F2FP.PACK_AB R5, R14, R15 ;  /* 0x0000000f0e05723e */ /* 0x000fe200000000ff */
[----:B------:R-:W-:Y:S01]  /*123b0*/  FFMA.FTZ R3, R252, R61, R210 ;  /* 0x0000003dfc037223 */ /* 0x000fe200000100d2 */
[----:B------:R-:W-:Y:S02]  /*123c0*/  F2FP.PACK_AB R7, R45, R46 ;  /* 0x0000002e2d07723e */ /* 0x000fe400000000ff */
[----:B------:R-:W-:Y:S01]  /*123d0*/  LOP3.LUT R169, R8, R0, RZ, 0xc0, !PT ;  /* 0x0000000008a97212 */ /* 0x000fe200078ec0ff */
[----:B------:R-:W-:Y:S01]  /*123e0*/  FFMA.FTZ R0, R245, R60, R219 ;  /* 0x0000003cf5007223 */ /* 0x000fe200000100db */
        /* <DEDUP_REMOVED lines=59> */
[----:B------:R-:W-:-:S03]  /*127a0*/  FADD.FTZ R0, R47, R0 ;  /* 0x000000002f007221 */ /* 0x000fc60000010000 */
[----:B------:R1:W-:Y:S04]  /*127b0*/  STL [R1+0x10], R3 ;  /* 0x0000100301007387 */ /* 0x0003e80000100800 */
[----:B------:R1:W-:Y:S01]  /*127c0*/  STL [R1+0x14], R0 ;  /* 0x0000140001007387 */ /* 0x0003e20000100800 */
[----:B----4-:R-:W-:Y:S01]  /*127d0*/  HMMA.16816.F32 R144, R128, R152, R144 ;  /* 0x000000988090723c */ /* 0x010fe20000001890 */
[----:B------:R-:W-:Y:S01]  /*127e0*/  FADD.FTZ R5, R44, R6 ;  /* 0x000000062c057221 */ /* 0x000fe20000010000 */
[----:B------:R-:W-:Y:S01]  /*127f0*/  @UP0 UIADD3 UR29, UR29, -0x4, URZ ;  /* 0xfffffffc1d1d0890 */ /* 0x000fe2000fffe03f */
[----:B------:R-:W-:-:S05]  /*12800*/  FADD.FTZ R4, R15, R4 ;  /* 0x000000040f047221 */ /* 0x000fca0000010000 */
[----:B------:R-:W-:Y:S01]  /*12810*/  HMMA.16816.F32 R148, R128, R154, R148 ;  /* 0x0000009a8094723c */ /* 0x000fe20000001894 */
[----:B------:R-:W-:Y:S02]  /*12820*/  FADD.FTZ R252, R22, R5 ;  /* 0x0000000516fc7221 */ /* 0x000fe40000010000 */
[----:B------:R-:W-:-:S05]  /*12830*/  FADD.FTZ R245, R14, R4 ;  /* 0x000000040ef57221 */ /* 0x000fca0000010000 */
        /* <DEDUP_REMOVED lines=12> */
[----:B------:R-:W-:Y:S08]  /*12900*/  HMMA.16816.F32 R112, R168, R120, R112 ;  /* 0x00000078a870723c */ /* 0x000ff00000001870 */
[----:B------:R-:W-:Y:S08]  /*12910*/  HMMA.16816.F32 R124, R128, R16, R124 ;  /* 0x00000010807c723c */ /* 0x000ff0000000187c */
[C---:B------:R-:W-:Y:S08]  /*12920*/  HMMA.16816.F32 R152, R168.reuse, R154, R36 ;  /* 0x0000009aa898723c */ /* 0x040ff00000001824 */
[C---:B------:R-:W-:Y:S08]  /*12930*/  HMMA.16816.F32 R80, R168.reuse, R82, R24 ;  /* 0x00000052a850723c */ /* 0x040ff00000001818 */
[C---:B------:R-:W-:Y:S08]  /*12940*/  HMMA.16816.F32 R96, R168.reuse, R98, R28 ;  /* 0x00000062a860723c */ /* 0x040ff0000000181c */
[C---:B------:R-:W-:Y:S08]  /*12950*/  HMMA.16816.F32 R108, R168.reuse, R110, R32 ;  /* 0x0000006ea86c723c */ /* 0x040ff00000001820 */
[C---:B------:R-:W-:Y:S08]  /*12960*/  HMMA.16816.F32 R120, R168.reuse, R122, R40 ;  /* 0x0000007aa878723c */ /* 0x040ff00000001828 */
[----:B------:R-:W-:Y:S08]  /*12970*/  HMMA.16816.F32 R164, R168, R16, R164 ;  /* 0x00000010a8a4723c */ /* 0x000ff000000018a4 */
[-C--:B------:R-:W-:Y:S08]  /*12980*/  HMMA.16816.F32 R128, R128, R18.reuse, R172 ;  /* 0x000000128080723c */ /* 0x080ff000000018ac */
[----:B------:R-:W-:Y:S01]  /*12990*/  HMMA.16816.F32 R168, R168, R18, R48 ;  /* 0x00000012a8a8723c */ /* 0x000fe20000001830 */
[----:B------:R-:W-:Y:S11]  /*129a0*/  @P0 BRA `(.L_x_426) ;  /* 0x0000001000000947 */ /* 0x000ff60003800000 */
.L_x_419:
[----:B-1----:R-:W-:-:S12]  /*129b0*/  UIADD3 UR29, UR34, -0x1, URZ ;  /* 0xffffffff221d7890 */ /* 0x002fd8000fffe03f */
.L_x_426:
[----:B-1----:R-:W-:-:S13]  /*129c0*/  ISETP.LE.AND P0, PT, RZ, UR29, PT ;  /* 0x0000001dff007c0c */ /* 0x002fda000bf03270 */
[----:B------:R-:W-:Y:S05]  /*129d0*/  @!P0 BRA `(.L_x_427) ;  /* 0x00004cb000008947 */ /* 0x000fea0003800000 */
[----:B------:R-:W3:Y:S01]  /*129e0*/  LDL.LU R13, [R1+0x58] ;  /* 0x00005800010d7983 */ /* 0x000ee20000300800 */
[----:B------:R-:W1:Y:S01]  /*129f0*/  LDC.U8 R244, c[0x0][0x2d8] ;  /* 0x0000b600fff47b82 */ /* 0x000e620000000000 */
[----:B------:R-:W-:Y:S01]  /*12a00*/  IMAD.MOV.U32 R3, RZ, RZ, R135 ;  /* 0x000000ffff037224 */ /* 0x000fe200078e0087 */
[----:B------:R-:W-:Y:S01]  /*12a10*/  MOV R138, R2 ;  /* 0x00000002008a7202 */ /* 0x000fe20000000f00 */
[----:B------:R-:W4:Y:S01]  /*12a20*/  LDL.64 R14, [R1+0x18] ;  /* 0x00001800010e7983 */ /* 0x000f220000100a00 */
[----:B--2---:R-:W-:Y:S02]  /*12a30*/  IMAD.MOV.U32 R0, RZ, RZ, R136 ;  /* 0x000000ffff007224 */ /* 0x004fe400078e0088 */
[----:B------:R-:W-:Y:S01]  /*12a40*/  IMAD.MOV.U32 R137, RZ, RZ, R134 ;  /* 0x000000ffff897224 */ /* 0x000fe200078e0086 */
[----:B------:R-:W2:Y:S04]  /*12a50*/  LDL R12, [R1+0x30] ;  /* 0x00003000010c7983 */ /* 0x000ea80000100800 */
[----:B------:R-:W4:Y:S04]  /*12a60*/  LDL R11, [R1+0x34] ;  /* 0x00003400010b7983 */ /* 0x000f280000100800 */
[----:B------:R-:W4:Y:S04]  /*12a70*/  LDL.LU R9, [R1+0x38] ;  /* 0x0000380001097983 */ /* 0x000f280000300800 */
[----:B------:R-:W4:Y:S04]  /*12a80*/  LDL.LU R8, [R1+0x48] ;  /* 0x0000480001087983 */ /* 0x000f280000300800 */
[----:B------:R-:W4:Y:S01]  /*12a90*/  LDL.LU.64 R6, [R1+0x40] ;  /* 0x0000400001067983 */ /* 0x000f220000300a00 */
[----:B-1----:R-:W-:-:S03]  /*12aa0*/  PRMT R244, R244, 0x7054, R244 ;  /* 0x00007054f4f47816 */ /* 0x002fc600000000f4 */
[----:B------:R-:W4:Y:S04]  /*12ab0*/  LDL.LU.64 R4, [R1+0x50] ;  /* 0x0000500001047983 */ /* 0x000f280000300a00 */
[----:B------:R-:W4:Y:S01]  /*12ac0*/  LDL.LU R10, [R1+0x3c] ;  /* 0x00003c00010a7983 */ /* 0x000f220000300800 */
[----:B---3--:R-:W-:Y:S01]  /*12ad0*/  MOV R16, R13 ;  /* 0x0000000d00107202 */ /* 0x008fe20000000f00 */
[----:B--2---:R-:W-:Y:S01]  /*12ae0*/  IMAD.MOV.U32 R13, RZ, RZ, R12 ;  /* 0x000000ffff0d7224 */ /* 0x004fe200078e000c */
[----:B----4-:R-:W-:-:S03]  /*12af0*/  MOV R12, R11 ;  /* 0x0000000b000c7202 */ /* 0x010fc60000000f00 */
[----:B------:R-:W-:Y:S01]  /*12b00*/  IMAD.WIDE.U32 R250, R16, -0x326172a9, RZ ;  /* 0xcd9e8d5710fa7825 */ /* 0x000fe200078e00ff */
[----:B------:R-:W-:-:S03]  /*12b10*/  MOV R5, R7 ;  /* 0x0000000700057202 */ /* 0x000fc60000000f00 */
[----:B------:R-:W-:-:S05]  /*12b20*/  IMAD.WIDE.U32 R10, R10, -0x326172a9, RZ ;  /* 0xcd9e8d570a0a7825 */ /* 0x000fca00078e00ff */
[----:B------:R1:W-:Y:S04]  /*12b30*/  STL.64 [R1], R10 ;  /* 0x0000000a01007387 */ /* 0x0003e80000100a00 */
[----:B------:R1:W-:Y:S01]  /*12b40*/  STL.64 [R1+0x8], R4 ;  /* 0x0000080401007387 */ /* 0x0003e20000100a00 */
[-C--:B------:R-:W-:Y:S02]  /*12b50*/  LOP3.LUT R248, R11, R9.reuse, RZ, 0x3c, !PT ;  /* 0x000000090bf87212 */ /* 0x080fe400078e3cff */
[----:B------:R-:W-:Y:S01]  /*12b60*/  LOP3.LUT R246, R251, R9, RZ, 0x3c, !PT ;  /* 0x00000009fbf67212 */ /* 0x000fe200078e3cff */
[----:B------:R-:W-:Y:S01]  /*12b70*/  IMAD.WIDE.U32 R242, R8, -0x2daee0ad, RZ ;  /* 0xd2511f5308f27825 */ /* 0x000fe200078e00ff */
[----:B------:R-:W-:Y:S02]  /*12b80*/  ISETP.GE.AND P4, PT, R14, c[0x0][0x220], PT ;  /* 0x000088000e007a0c */ /* 0x000fe40003f86270 */
[----:B------:R-:W-:Y:S01]  /*12b90*/  ISETP.GE.AND P3, PT, R13, c[0x0][0x220], PT ;  /* 0x000088000d007a0c */ /* 0x000fe20003f66270 */
[----:B------:R-:W-:Y:S01]  /*12ba0*/  IMAD.WIDE.U32 R248, R248, -0x2daee0ad, RZ ;  /* 0xd2511f53f8f87825 */ /* 0x000fe200078e00ff */
[----:B------:R-:W-:-:S03]  /*12bb0*/  ISETP.GE.AND P2, PT, R12, c[0x0][0x220], PT ;  /* 0x000088000c007a0c */ /* 0x000fc60003f46270 */
[----:B------:R-:W-:Y:S01]  /*12bc0*/  IMAD.WIDE.U32 R246, R246, -0x2daee0ad, RZ ;  /* 0xd2511f53f6f67825 */ /* 0x000fe200078e00ff */
[----:B------:R-:W-:Y:S05]  /*12bd0*/  BRA `(.L_x_428) ;  /* 0x000003e000007947 */ /* 0x000fea0003800000 */
.L_x_430:
[----:B------:R-:W2:Y:S01]  /*12be0*/  LDL.64 R222, [R1+0x28] ;  /* 0x0000280001de7983 */ /* 0x000ea20000100a00 */
[----:B------:R-:W-:Y:S02]  /*12bf0*/  ULDC.64 UR6, c[0x0][0x198] ;  /* 0x0000660000067ab9 */ /* 0x000fe40000000a00 */
[----:B------:R-:W-:Y:S01]  /*12c00*/  UIADD3 UR35, UR29, -0x1, URZ ;  /* 0xffffffff1d237890 */ /* 0x000fe2000fffe03f */
[----:B------:R-:W3:Y:S03]  /*12c10*/  LDL.64 R220, [R1+0x20] ;  /* 0x0000200001dc7983 */ /* 0x000ee60000100a00 */
[----:B------:R-:W-:Y:S01]  /*12c20*/  USHF.R.S32.HI UR34, URZ, 0x1f, UR35 ;  /* 0x0000001f3f227899 */ /* 0x000fe20008011423 */
[----:B------:R1:W-:Y:S01]  /*12c30*/  @P4 STS [R218+0x6000], RZ ;  /* 0x006000ffda004388 */ /* 0x0003e20000000800 */
[----:B------:R-:W-:Y:S02]  /*12c40*/  UIMAD.WIDE.U32 UR36, UR35, UR6, URZ ;  /* 0x00000006232472a5 */ /* 0x000fe4000f8e003f */
[----:B------:R-:W-:Y:S01]  /*12c50*/  UIMAD UR34, UR34, UR6, URZ ;  /* 0x00000006222272a4 */ /* 0x000fe2000f8e023f */
[----:B------:R1:W-:Y:S03]  /*12c60*/  @P4 STS [R218+0x6004], RZ ;  /* 0x006004ffda004388 */ /* 0x0003e60000000800 */
[----:B------:R-:W-:Y:S01]  /*12c70*/  UIMAD UR34, UR35, UR7, UR34 ;  /* 0x00000007232272a4 */ /* 0x000fe2000f8e0222 */
[----:B------:R1:W-:Y:S01]  /*12c80*/  @P4 STS.64 [R218+0x6008], RZ ;  /* 0x006008ffda004388 */ /* 0x0003e20000000a00 */
[----:B------:R-:W-:Y:S02]  /*12c90*/  IMAD.U32 R2, RZ, RZ, UR36 ;  /* 0x00000024ff027e24 */ /* 0x000fe4000f8e00ff */
[----:B------:R-:W-:Y:S01]  /*12ca0*/  UIADD3 UR34, UR37, UR34, URZ ;  /* 0x0000002225227290 */ /* 0x000fe2000fffe03f */
[----:B------:R-:W-:Y:S05]  /*12cb0*/  IMAD.U32 R132, RZ, RZ, UR36 ;  /* 0x00000024ff847e24 */ /* 0x000fea000f8e00ff */
[----:B------:R-:W-:Y:S01]  /*12cc0*/  IMAD.U32 R133, RZ, RZ, UR34 ;  /* 0x00000022ff857e24 */ /* 0x000fe2000f8e00ff */
[----:B--2---:R-:W-:Y:S04]  /*12cd0*/  LEA R2, P1, R2, R222, 0x6 ;  /* 0x000000de02027211 */ /* 0x004fe800078230ff */
[----:B------:R-:W-:Y:S02]  /*12ce0*/  @!P4 LEA R180, P0, R2, c[0x0][0x168], 0x1 ;  /* 0x00005a0002b4ca11 */ /* 0x000fe400078008ff */
[----:B---3--:R-:W-:Y:S02]  /*12cf0*/  LEA.HI.X R133, R132, R221, R133, 0x6, P1 ;  /* 0x000000dd84857211 */ /* 0x008fe400008f3485 */
[C---:B------:R-:W-:Y:S02]  /*12d00*/  @!P3 LEA R176, P6, R2.reuse, c[0x0][0x168], 0x1 ;  /* 0x00005a0002b0ba11 */ /* 0x040fe400078c08ff */
[C-C-:B------:R-:W-:Y:S02]  /*12d10*/  @!P4 LEA.HI.X R181, R2.reuse, c[0x0][0x16c], R133.reuse, 0x1, P0 ;  /* 0x00005b0002b5ca11 */ /* 0x140fe400000f0c85 */
[C-C-:B------:R-:W-:Y:S02]  /*12d20*/  @!P3 LEA.HI.X R177, R2.reuse, c[0x0][0x16c], R133.reuse, 0x1, P6 ;  /* 0x00005b0002b1ba11 */ /* 0x140fe400030f0c85 */
[C---:B------:R-:W-:Y:S01]  /*12d30*/  @!P2 LEA R174, P0, R2.reuse, c[0x0][0x168], 0x1 ;  /* 0x00005a0002aeaa11 */ /* 0x040fe200078008ff */
[----:B------:R-:W-:Y:S01]  /*12d40*/  @!PT LDS RZ, [RZ] ;  /* 0x00000000fffff984 */ /* 0x000fe20000000800 */
[----:B------:R-:W-:Y:S01]  /*12d50*/  @!PT LDS RZ, [RZ] ;  /* 0x00000000fffff984 */ /* 0x000fe20000000800 */
[----:B------:R-:W-:Y:S01]  /*12d60*/  @!PT LDS RZ, [RZ] ;  /* 0x00000000fffff984 */ /* 0x000fe20000000800 */
[----:B------:R1:W-:Y:S01]  /*12d70*/  @!P4 LDGSTS.E.BYPASS.LTC128B.128 [R218+0x6000], [R180.64] ;  /* 0x06000000b4dacfae */ /* 0x0003e2000b901d5e */
[C---:B------:R-:W-:Y:S02]  /*12d80*/  IADD3 R132, P1, R2.reuse, UR21, RZ ;  /* 0x0000001502847c10 */ /* 0x040fe4000ff3e0ff */
[----:B------:R-:W-:Y:S01]  /*12d90*/  @!P2 LEA.HI.X R175, R2, c[0x0][0x16c], R133, 0x1, P0 ;  /* 0x00005b0002afaa11 */ /* 0x000fe200000f0c85 */
[----:B------:R1:W-:Y:S01]  /*12da0*/  @P3 STS.128 [R218+0x7000], RZ ;  /* 0x007000ffda003388 */ /* 0x0003e20000000c00 */
[C---:B------:R-:W-:Y:S02]  /*12db0*/  @!P4 LEA R178, P6, R132.reuse, c[0x0][0x168], 0x1 ;  /* 0x00005a0084b2ca11 */ /* 0x040fe400078c08ff */
[C---:B------:R-:W-:Y:S01]  /*12dc0*/  @!P2 LEA R134, P0, R132.reuse, c[0x0][0x168], 0x1 ;  /* 0x00005a008486aa11 */ /* 0x040fe200078008ff */
[----:B------:R-:W-:Y:S01]  /*12dd0*/  @!PT LDS RZ, [RZ] ;  /* 0x00000000fffff984 */ /* 0x000fe20000000800 */
[----:B------:R-:W-:Y:S01]  /*12de0*/  @!PT LDS RZ, [RZ] ;  /* 0x00000000fffff984 */ /* 0x000fe20000000800 */
[----:B------:R-:W-:Y:S01]  /*12df0*/  @!PT LDS RZ, [RZ] ;  /* 0x00000000fffff984 */ /* 0x000fe20000000800 */
[----:B------:R1:W-:Y:S01]  /*12e00*/  @!P3 LDGSTS.E.BYPASS.LTC128B.128 [R218+0x7000], [R176.64+0x40] ;  /* 0x07000040b0dabfae */ /* 0x0003e2000b901d5e */
[----:B------:R-:W-:Y:S02]  /*12e10*/  IADD3.X R133, R133, UR20, RZ, P1, !PT ;  /* 0x0000001485857c10 */ /* 0x000fe40008ffe4ff */
[C---:B------:R-:W-:Y:S01]  /*12e20*/  @!P3 LEA R172, P1, R132.reuse, c[0x0][0x168], 0x1 ;  /* 0x00005a0084acba11 */ /* 0x040fe200078208ff */
[----:B------:R1:W-:Y:S01]  /*12e30*/  @P2 STS.128 [R218+0x8000], RZ ;  /* 0x008000ffda002388 */ /* 0x0003e20000000c00 */
[C-C-:B------:R-:W-:Y:S02]  /*12e40*/  @!P4 LEA.HI.X R179, R132.reuse, c[0x0][0x16c], R133.reuse, 0x1, P6 ;  /* 0x00005b0084b3ca11 */ /* 0x140fe400030f0c85 */
[C-C-:B------:R-:W-:Y:S01]  /*12e50*/  @!P3 LEA.HI.X R173, R132.reuse, c[0x0][0x16c], R133.reuse, 0x1, P1 ;  /* 0x00005b0084adba11 */ /* 0x140fe200008f0c85 */
[----:B------:R-:W-:Y:S01]  /*12e60*/  @!PT LDS RZ, [RZ] ;  /* 0x00000000fffff984 */ /* 0x000fe20000000800 */
[----:B------:R-:W-:Y:S01]  /*12e70*/  @!PT LDS RZ, [RZ] ;  /* 0x00000000fffff984 */ /* 0x000fe20000000800 */
[----:B------:R-:W-:Y:S01]  /*12e80*/  @!PT LDS RZ, [RZ] ;  /* 0x00000000fffff984 */ /* 0x000fe20000000800 */
[----:B------:R1:W-:Y:S01]  /*12e90*/  @!P2 LDGSTS.E.BYPASS.LTC128B.128 [R218+0x8000], [R174.64+0x80] ;  /* 0x08000080aedaafae */ /* 0x0003e2000b901d5e */
[----:B------:R-:W-:Y:S03]  /*12ea0*/  @!P2 LEA.HI.X R135, R132, c[0x0][0x16c], R133, 0x1, P0 ;  /* 0x00005b008487aa11 */ /* 0x000fe600000f0c85 */
        /* <DEDUP_REMOVED lines=17> */
.L_x_428:
[----:B-1----:R-:W2:Y:S01]  /*12fc0*/  LDL.64 R4, [R1+0x8] ;  /* 0x0000080001047983 */ /* 0x002ea20000100a00 */
[----:B------:R-:W-:Y:S04]  /*12fd0*/  DEPBAR.LE SB0, 0x0 ;  /* 0x000080000000791a */ /* 0x000fe80000000000 */
[----:B------:R-:W-:Y:S01]  /*12fe0*/  USHF.R.S32.HI UR7, URZ, 0x1f, UR29 ;  /* 0x0000001f3f077899 */ /* 0x000fe2000801141d */
[----:B------:R-:W-:Y:S01]  /*12ff0*/  BAR.SYNC.DEFER_BLOCKING 0x0 ;  /* 0x0000000000007b1d */ /* 0x000fe20000010000 */
[----:B------:R-:W-:Y:S01]  /*13000*/  UIMAD UR6, UR22, UR29, URZ ;  /* 0x0000001d160672a4 */ /* 0x000fe2000f8e023f */
[----:B------:R-:W-:Y:S03]  /*13010*/  IMAD.U32 R2, RZ, RZ, UR23 ;  /* 0x00000017ff027e24 */ /* 0x000fe6000f8e00ff */
[----:B------:R-:W-:Y:S01]  /*13020*/  UIMAD UR6, UR7, UR23, UR6 ;  /* 0x00000017070672a4 */ /* 0x000fe2000f8e0206 */
[----:B------:R-:W-:Y:S06]  /*13030*/  @P4 STS [R218+0x9000], RZ ;  /* 0x009000ffda004388 */ /* 0x000fec0000000800 */
[----:B------:R-:W-:Y:S06]  /*13040*/  @P4 STS [R218+0x9004], RZ ;  /* 0x009004ffda004388 */ /* 0x000fec0000000800 */
[----:B------:R-:W-:Y:S01]  /*13050*/  @P4 STS.64 [R218+0x9008], RZ ;  /* 0x009008ffda004388 */ /* 0x000fe20000000a00 */
[----:B--2---:R-:W-:Y:S05]  /*13060*/  IMAD.WIDE.U32 R4, R2, UR29, R4 ;  /* 0x0000001d02047c25 */ /* 0x004fea000f8e0004 */
[C---:B------:R-:W-:Y:S02]  /*13070*/  @!P4 LEA R18, P1, R4.reuse, c[0x0][0x170], 0x1 ;  /* 0x00005c000412ca11 */ /* 0x040fe400078208ff */
[----:B------:R-:W-:Y:S02]  /*13080*/  IADD3 R5, R5, UR6, RZ ;  /* 0x0000000605057c10 */ /* 0x000fe4000fffe0ff */
        /* <DEDUP_REMOVED lines=9> */
[----:B------:R-:W-:Y:S02]  /*13120*/  @!P2 LEA.HI.X R13, R4, c[0x0][0x174], R5, 0x1, P5 ;  /* 0x00005d00040daa11 */ /* 0x000fe400028f0c05 */
[----:B------:R-:W-:Y:S01]  /*13130*/  IADD3.X R6, R5, UR24, RZ, P6, !PT ;  /* 0x0000001805067c10 */ /* 0x000fe2000b7fe4ff */
[----:B------:R-:W-:Y:S01]  /*13140*/  @P3 STS.128 [R218+0xa000], RZ ;  /* 0x00a000ffda003388 */ /* 0x000fe20000000c00 */
[C---:B------:R-:W-:Y:S02]  /*13150*/  @!P4 LEA R16, P6, R2.reuse, c[0x0][0x170], 0x1 ;  /* 0x00005c000210ca11 */ /* 0x040fe400078c08ff */
[C---:B------:R-:W-:Y:S02]  /*13160*/  @!P3 LEA R10, P1, R2.reuse, c[0x0][0x170], 0x1 ;  /* 0x00005c00020aba11 */ /* 0x040fe400078208ff */
[C-C-:B------:R-:W-:Y:S01]  /*13170*/  @!P4 LEA.HI.X R17, R2.reuse, c[0x0][0x174], R6.reuse, 0x1, P6 ;  /* 0x00005d000211ca11 */ /* 0x140fe200030f0c06 */
[----:B------:R-:W-:Y:S01]  /*13180*/  @!PT LDS RZ, [RZ] ;  /* 0x00000000fffff984 */ /* 0x000fe20000000800 */
[----:B------:R-:W-:Y:S01]  /*13190*/  @!PT LDS RZ, [RZ] ;  /* 0x00000000fffff984 */ /* 0x000fe20000000800 */
[----:B------:R-:W-:Y:S01]  /*131a0*/  @!PT LDS RZ, [RZ] ;  /* 0x00000000fffff984 */ /* 0x000fe20000000800 */
[----:B------:R2:W-:Y:S01]  /*131b0*/  @!P3 LDGSTS.E.BYPASS.LTC128B.128 [R218+0xa000], [R14.64+0x40] ;  /* 0x0a0000400edabfae */ /* 0x0005e2000b901d5e */
[C-C-:B------:R-:W-:Y:S02]  /*131c0*/  @!P3 LEA.HI.X R11, R2.reuse, c[0x0][0x174], R6.reuse, 0x1, P1 ;  /* 0x00005d00020bba11 */ /* 0x140fe400008f0c06 */
[C---:B------:R-:W-:Y:S02]  /*131d0*/  @!P2 LEA R8, P0, R2.reuse, c[0x0][0x170], 0x1 ;  /* 0x00005c000208aa11 */ /* 0x040fe400078008ff */
[----:B------:R-:W-:Y:S01]  /*131e0*/  ISETP.LT.AND P5, PT, RZ, UR29, PT ;  /* 0x0000001dff007c0c */ /* 0x000fe2000bfa1270 */
[----:B------:R-:W-:Y:S01]  /*131f0*/  @P2 STS.128 [R218+0xb000], RZ ;  /* 0x00b000ffda002388 */ /* 0x000fe20000000c00 */
[----:B------:R-:W-:Y:S05]  /*13200*/  @!P2 LEA.HI.X R9, R2, c[0x0][0x174], R6, 0x1, P0 ;  /* 0x00005d000209aa11 */ /* 0x000fea00000f0c06 */
        /* <DEDUP_REMOVED lines=20> */
[----:B-1----:R-:W1:Y:S06]  /*13350*/  LDSM.16.M88.4 R16, [R213+0x6000] ;  /* 0x00600000d510783b */ /* 0x002e6c0000000200 */
[----:B------:R-:W3:Y:S06]  /*13360*/  LDSM.16.M88.4 R60, [R216+0x1000] ;  /* 0x00100000d83c783b */ /* 0x000eec0000000200 */
[----:B------:R-:W4:Y:S06]  /*13370*/  LDSM.16.M88.4 R32, [R213+0x6400] ;  /* 0x00640000d520783b */ /* 0x000f2c0000000200 */
[----:B------:R-:W0:Y:S06]  /*13380*/  LDGDEPBAR ;  /* 0x00000000000079af */ /* 0x000e2c0000000000 */
[----:B------:R-:W4:Y:S06]  /*13390*/  LDSM.16.M88.4 R48, [R213+0x6800] ;  /* 0x00680000d530783b */ /* 0x000f2c0000000200 */
[----:B------:R-:W4:Y:S06]  /*133a0*/  LDSM.16.M88.4 R132, [R213+0x6c00] ;  /* 0x006c0000d584783b */ /* 0x000f2c0000000200 */
[----:B------:R-:W-:Y:S01]  /*133b0*/  LDSM.16.M88.4 R172, [R217] ;  /* 0x00000000d9ac783b */ /* 0x000fe20000000200 */
[-C--:B-1----:R-:W-:Y:S05]  /*133c0*/  HMMA.16816.F32 R4, R64, R16.reuse, RZ ;  /* 0x000000104004723c */ /* 0x082fea00000018ff */
[----:B------:R-:W1:Y:S03]  /*133d0*/  LDSM.16.M88.4 R176, [R215+0x6000] ;  /* 0x00600000d7b0783b */ /* 0x000e660000000200 */
[C---:B---3--:R-:W-:Y:S03]  /*133e0*/  HMMA.16816.F32 R8, R60.reuse, R16, RZ ;  /* 0x000000103c08723c */ /* 0x048fe600000018ff */
[----:B------:R-:W3:Y:S06]  /*133f0*/  LDSM.16.M88.4 R180, [R217+0x1000] ;  /* 0x00100000d9b4783b */ /* 0x000eec0000000200 */
[----:B------:R-:W1:Y:S01]  /*13400*/  LDSM.16.M88.4 R184, [R215+0x6400] ;  /* 0x00640000d7b8783b */ /* 0x000e620000000200 */
[-C--:B--2---:R-:W-:Y:S05]  /*13410*/  HMMA.16816.F32 R12, R60, R18.reuse, RZ ;  /* 0x000000123c0c723c */ /* 0x084fea00000018ff */
[----:B------:R-:W2:Y:S03]  /*13420*/  LDSM.16.M88.4 R188, [R215+0x6800] ;  /* 0x00680000d7bc783b */ /* 0x000ea60000000200 */
        /* <DEDUP_REMOVED lines=20> */
[C---:B---3--:R-:W-:Y:S08]  /*13570*/  HMMA.16816.F32 R8, R180.reuse, R176, R8 ;  /* 0x000000b0b408723c */ /* 0x048ff00000001808 */
        /* <DEDUP_REMOVED lines=18> */
[----:B------:R-:W3:Y:S06]  /*136a0*/  LDSM.16.M88.4 R172, [R217+0x2000] ;  /* 0x00200000d9ac783b */ /* 0x000eec0000000200 */
[----:B------:R-:W2:Y:S01]  /*136b0*/  LDSM.16.M88.4 R192, [R217+0x3000] ;  /* 0x00300000d9c0783b */ /* 0x000ea20000000200 */
        /* <DEDUP_REMOVED lines=21> */
[----:B------:R-:W2:Y:S01]  /*13810*/  LDSM.16.M88.4 R184, [R213+0x8400] ;  /* 0x00840000d5b8783b */ /* 0x000ea20000000200 */
[-C--:B---3--:R-:W-:Y:S08]  /*13820*/  HMMA.16816.F32 R4, R172, R188.reuse, R4 ;  /* 0x000000bcac04723c */ /* 0x088ff00000001804 */
[C---:B------:R-:W-:Y:S08]  /*13830*/  HMMA.16816.F32 R8, R192.reuse, R188, R8 ;  /* 0x000000bcc008723c */ /* 0x040ff00000001808 */
[-C--:B------:R-:W-:Y:S08]  /*13840*/  HMMA.16816.F32 R12, R192, R190.reuse, R12 ;  /* 0x000000bec00c723c */ /* 0x080ff0000000180c */
[C---:B------:R-:W-:Y:S01]  /*13850*/  HMMA.16816.F32 R16, R172.reuse, R190, R16 ;  /* 0x000000beac10723c */ /* 0x040fe20000001810 */
[----:B------:R-:W3:Y:S07]  /*13860*/  LDSM.16.M88.4 R188, [R213+0x8800] ;  /* 0x00880000d5bc783b */ /* 0x000eee0000000200 */
[-C--:B----4-:R-:W-:Y:S08]  /*13870*/  HMMA.16816.F32 R20, R172, R196.reuse, R20 ;  /* 0x000000c4ac14723c */ /* 0x090ff00000001814 */
        /* <DEDUP_REMOVED lines=14> */
[----:B------:R-:W3:Y:S06]  /*13960*/  LDSM.16.M88.4 R172, [R217+0x4000] ;  /* 0x00400000d9ac783b */ /* 0x000eec0000000200 */
[----:B------:R-:W3:Y:S01]  /*13970*/  LDSM.16.M88.4 R208, [R215+0x8800] ;  /* 0x00880000d7d0783b */ /* 0x000ee20000000200 */
        /* <DEDUP_REMOVED lines=36> */
.L_x_429:
[----:B------:R-:W2:Y:S01]  /*13bc0*/  S2R R132, SR_TID.X ;  /* 0x0000000000847919 */ /* 0x000ea20000002100 */
[----:B------:R-:W-:Y:S01]  /*13bd0*/  MOV R2, UR29 ;  /* 0x0000001d00027c02 */ /* 0x000fe20008000f00 */
[----:B------:R-:W-:Y:S02]  /*13be0*/  USHF.L.U32 UR6, UR29, 0x1, URZ ;  /* 0x000000011d067899 */ /* 0x000fe4000800063f */
[----:B------:R-:W-:Y:S04]  /*13bf0*/  UIADD3 UR29, UR29, -0x1, URZ ;  /* 0xffffffff1d1d7890 */ /* 0x000fe8000fffe03f */
[----:B------:R-:W3:Y:S01]  /*13c00*/  LDL.64 R204, [R1] ;  /* 0x0000000001cc7983 */ /* 0x000ee20000100a00 */
[----:B--2---:R-:W-:Y:S04]  /*13c10*/  SHF.L.U32 R132, R132, 0x1, RZ ;  /* 0x0000000184847819 */ /* 0x004fe800000006ff */
[----:B------:R-:W-:Y:S05]  /*13c20*/  LOP3.LUT R132, R132, 0x6, RZ, 0xc0, !PT ;  /* 0x0000000684847812 */ /* 0x000fea00078ec0ff */
[----:B------:R-:W-:Y:S04]  /*13c30*/  IMAD R2, R2, 0x40, R132 ;  /* 0x0000004002027824 */ /* 0x000fe800078e0284 */
[----:B-1----:R-:W1:Y:S01]  /*13c40*/  I2F R172, R2 ;  /* 0x0000000200ac7306 */ /* 0x002e620000201400 */
[C---:B------:R-:W-:Y:S02]  /*13c50*/  IADD3 R136, R2.reuse, 0x1, RZ ;  /* 0x0000000102887810 */ /* 0x040fe40007ffe0ff */
[C---:B------:R-:W-:Y:S02]  /*13c60*/  IADD3 R135, R2.reuse, 0x8, RZ ;  /* 0x0000000802877810 */ /* 0x040fe40007ffe0ff */
[C---:B------:R-:W-:Y:S02]  /*13c70*/  IADD3 R176, R2.reuse, 0x21, RZ ;  /* 0x0000002102b07810 */ /* 0x040fe40007ffe0ff */
[C---:B------:R-:W-:Y:S02]  /*13c80*/  IADD3 R177, R2.reuse, 0x28, RZ ;  /* 0x0000002802b17810 */ /* 0x040fe40007ffe0ff */
[C---:B------:R-:W-:Y:S01]  /*13c90*/  IADD3 R179, R2.reuse, 0x29, RZ ;  /* 0x0000002902b37810 */ /* 0x040fe20007ffe0ff */
[----:B------:R-:W2:Y:S01]  /*13ca0*/  I2F R136, R136 ;  /* 0x0000008800887306 */ /* 0x000ea20000201400 */
[C---:B------:R-:W-:Y:S02]  /*13cb0*/  IADD3 R134, R2.reuse, 0x9, RZ ;  /* 0x0000000902867810 */ /* 0x040fe40007ffe0ff */
[C---:B------:R-:W-:Y:S02]  /*13cc0*/  IADD3 R178, R2.reuse, 0x31, RZ ;  /* 0x0000003102b27810 */ /* 0x040fe40007ffe0ff */
[C---:B------:R-:W-:Y:S02]  /*13cd0*/  IADD3 R133, R2.reuse, 0x10, RZ ;  /* 0x0000001002857810 */ /* 0x040fe40007ffe0ff */
[C---:B------:R-:W-:Y:S02]  /*13ce0*/  IADD3 R132, R2.reuse, 0x11, RZ ;  /* 0x0000001102847810 */ /* 0x040fe40007ffe0ff */
[C---:B------:R-:W-:Y:S01]  /*13cf0*/  IADD3 R174, R2.reuse, 0x18, RZ ;  /* 0x0000001802ae7810 */ /* 0x040fe20007ffe0ff */
[----:B------:R-:W4:Y:S01]  /*13d00*/  I2F R135, R135 ;  /* 0x0000008700877306 */ /* 0x000f220000201400 */
[C---:B------:R-:W-:Y:S02]  /*13d10*/  IADD3 R173, R2.reuse, 0x19, RZ ;  /* 0x0000001902ad7810 */ /* 0x040fe40007ffe0ff */
[----:B------:R-:W-:Y:S01]  /*13d20*/  IADD3 R175, R2, 0x20, RZ ;  /* 0x0000002002af7810 */ /* 0x000fe20007ffe0ff */
[----:B-1----:R-:W-:Y:S01]  /*13d30*/  FFMA.FTZ R8, R172, UR4, R8 ;  /* 0x00000004ac087c23 */ /* 0x002fe20008010008 */
[----:B------:R-:W-:Y:S01]  /*13d40*/  IADD3 R180, R2, 0x30, RZ ;  /* 0x0000003002b47810 */ /* 0x000fe20007ffe0ff */
[----:B------:R-:W-:Y:S01]  /*13d50*/  FFMA.FTZ R10, R172, UR4, R10 ;  /* 0x00000004ac0a7c23 */ /* 0x000fe2000801000a */
[----:B------:R-:W-:Y:S01]  /*13d60*/  IADD3 R139, R2, 0x38, RZ ;  /* 0x00000038028b7810 */ /* 0x000fe20007ffe0ff */
[----:B------:R-:W-:Y:S01]  /*13d70*/  FFMA.FTZ R4, R172, UR4, R4 ;  /* 0x00000004ac047c23 */ /* 0x000fe20008010004 */
[----:B------:R-:W-:Y:S01]  /*13d80*/  IADD3 R2, R2, 0x39, RZ ;  /* 0x0000003902027810 */ /* 0x000fe20007ffe0ff */
[----:B------:R-:W1:Y:S01]  /*13d90*/  I2F R134, R134 ;  /* 0x0000008600867306 */ /* 0x000e620000201400 */
[----:B------:R-:W-:Y:S01]  /*13da0*/  FMNMX.FTZ R181, R8, R137, !PT ;  /* 0x0000008908b57209 */ /* 0x000fe20007810000 */
[----:B------:R-:W-:Y:S01]  /*13db0*/  FFMA.FTZ R6, R172, UR4, R6 ;  /* 0x00000004ac067c23 */ /* 0x000fe20008010006 */
[----:B------:R-:W-:Y:S01]  /*13dc0*/  FMNMX.FTZ R183, R4, R0, !PT ;  /* 0x0000000004b77209 */ /* 0x000fe20007810000 */
[C---:B--2---:R-:W-:Y:S02]  /*13dd0*/  FFMA.FTZ R9, R136.reuse, UR4, R9 ;  /* 0x0000000488097c23 */ /* 0x044fe40008010009 */
[----:B------:R-:W-:Y:S01]  /*13de0*/  FFMA.FTZ R11, R136, UR4, R11 ;  /* 0x00000004880b7c23 */ /* 0x000fe2000801000b */
[----:B------:R-:W-:Y:S01]  /*13df0*/  FMNMX.FTZ R182, R6, R3, !PT ;  /* 0x0000000306b67209 */ /* 0x000fe20007810000 */
[C---:B------:R-:W-:Y:S01]  /*13e00*/  FFMA.FTZ R5, R136.reuse, UR4, R5 ;  /* 0x0000000488057c23 */ /* 0x040fe20008010005 */
[----:B------:R-:W-:Y:S01]  /*13e10*/  FMNMX.FTZ R181, R9, R181, !PT ;  /* 0x000000b509b57209 */ /* 0x000fe20007810000 */
[----:B------:R-:W2:Y:S01]  /*13e20*/  I2F R133, R133 ;  /* 0x0000008500857306 */ /* 0x000ea20000201400 */
[----:B------:R-:W-:Y:S01]  /*13e30*/  FFMA.FTZ R7, R136, UR4, R7 ;  /* 0x0000000488077c23 */ /* 0x000fe20008010007 */
[----:B------:R-:W-:Y:S01]  /*13e40*/  FMNMX.FTZ R136, R10, R138, !PT ;  /* 0x0000008a0a887209 */ /* 0x000fe20007810000 */
[----:B----4-:R-:W-:Y:S01]  /*13e50*/  FFMA.FTZ R12, R135, UR4, R12 ;  /* 0x00000004870c7c23 */ /* 0x010fe2000801000c */
[----:B------:R-:W-:Y:S01]  /*13e60*/  FMNMX.FTZ R183, R5, R183, !PT ;  /* 0x000000b705b77209 */ /* 0x000fe20007810000 */
[----:B------:R-:W-:Y:S01]  /*13e70*/  FFMA.FTZ R14, R135, UR4, R14 ;  /* 0x00000004870e7c23 */ /* 0x000fe2000801000e */
[----:B------:R-:W-:Y:S01]  /*13e80*/  FMNMX.FTZ R182, R7, R182, !PT ;  /* 0x000000b607b67209 */ /* 0x000fe20007810000 */
[C---:B------:R-:W-:Y:S01]  /*13e90*/  FFMA.FTZ R16, R135.reuse, UR4, R16 ;  /* 0x0000000487107c23 */ /* 0x040fe20008010010 */
[----:B------:R-:W-:Y:S02]  /*13ea0*/  FMNMX.FTZ R181, R12, R181, !PT ;  /* 0x000000b50cb57209 */ /* 0x000fe40007810000 */
[----:B------:R-:W4:Y:S01]  /*13eb0*/  I2F R132, R132 ;  /* 0x0000008400847306 */ /* 0x000f220000201400 */
[----:B------:R-:W-:Y:S01]  /*13ec0*/  FFMA.FTZ R18, R135, UR4, R18 ;  /* 0x0000000487127c23 */ /* 0x000fe20008010012 */
[----:B------:R-:W-:Y:S01]  /*13ed0*/  FMNMX.FTZ R135, R11, R136, !PT ;  /* 0x000000880b877209 */ /* 0x000fe20007810000 */
[----:B-1----:R-:W-:Y:S01]  /*13ee0*/  FFMA.FTZ R13, R134, UR4, R13 ;  /* 0x00000004860d7c23 */ /* 0x002fe2000801000d */
[----:B------:R-:W-:Y:S01]  /*13ef0*/  FMNMX.FTZ R183, R16, R183, !PT ;  /* 0x000000b710b77209 */ /* 0x000fe20007810000 */
[----:B------:R-:W-:Y:S01]  /*13f00*/  FFMA.FTZ R15, R134, UR4, R15 ;  /* 0x00000004860f7c23 */ /* 0x000fe2000801000f */
[----:B------:R-:W-:Y:S01]  /*13f10*/  FMNMX.FTZ R182, R18, R182, !PT ;  /* 0x000000b612b67209 */ /* 0x000fe20007810000 */
[C---:B------:R-:W-:Y:S01]  /*13f20*/  FFMA.FTZ R17, R134.reuse, UR4, R17 ;  /* 0x0000000486117c23 */ /* 0x040fe20008010011 */
[----:B------:R-:W-:Y:S02]  /*13f30*/  FMNMX.FTZ R181, R13, R181, !PT ;  /* 0x000000b50db57209 */ /* 0x000fe40007810000 */
[----:B------:R-:W1:Y:S01]  /*13f40*/  I2F R174, R174 ;  /* 0x000000ae00ae7306 */ /* 0x000e620000201400 */
[----:B------:R-:W-:Y:S01]  /*13f50*/  FFMA.FTZ R19, R134, UR4, R19 ;  /* 0x0000000486137c23 */ /* 0x000fe20008010013 */
[----:B------:R-:W-:Y:S01]  /*13f60*/  FMNMX.FTZ R134, R14, R135, !PT ;  /* 0x000000870e867209 */ /* 0x000fe20007810000 */
[----:B--2---:R-:W-:Y:S01]  /*13f70*/  FFMA.FTZ R24, R133, UR4, R24 ;  /* 0x0000000485187c23 */ /* 0x004fe20008010018 */
[----:B------:R-:W-:Y:S01]  /*13f80*/  FMNMX.FTZ R183, R17, R183, !PT ;  /* 0x000000b711b77209 */ /* 0x000fe20007810000 */
[----:B------:R-:W-:Y:S01]  /*13f90*/  FFMA.FTZ R26, R133, UR4, R26 ;  /* 0x00000004851a7c23 */ /* 0x000fe2000801001a */
[----:B------:R-:W-:Y:S01]  /*13fa0*/  FMNMX.FTZ R182, R19, R182, !PT ;  /* 0x000000b613b67209 */ /* 0x000fe20007810000 */
[C---:B------:R-:W-:Y:S01]  /*13fb0*/  FFMA.FTZ R20, R133.reuse, UR4, R20 ;  /* 0x0000000485147c23 */ /* 0x040fe20008010014 */
[----:B------:R-:W-:Y:S02]  /*13fc0*/  FMNMX.FTZ R181, R24, R181, !PT ;  /* 0x000000b518b57209 */ /* 0x000fe40007810000 */
        /* <DEDUP_REMOVED lines=10> */
[----:B------:R-:W-:Y:S01]  /*14070*/  FMNMX.FTZ R182, R23, R182, !PT ;  /* 0x000000b617b67209 */ /* 0x000fe20007810000 */
[----:B------:R-:W-:Y:S01]  /*14080*/  FFMA.FTZ R27, R132, UR4, R27 ;  /* 0x00000004841b7c23 */ /* 0x000fe2000801001b */
[----:B------:R-:W-:Y:S01]  /*14090*/  FMNMX.FTZ R181, R25, R181, !PT ;  /* 0x000000b519b57209 */ /* 0x000fe20007810000 */
[----:B-1----:R-:W-:Y:S01]  /*140a0*/  FFMA.FTZ R32, R174, UR4, R32 ;  /* 0x00000004ae207c23 */ /* 0x002fe20008010020 */
[----:B------:R-:W-:Y:S01]  /*140b0*/  FMNMX.FTZ R132, R26, R133, !PT ;  /* 0x000000851a847209 */ /* 0x000fe20007810000 */
[C---:B------:R-:W-:Y:S02]  /*140c0*/  FFMA.FTZ R34, R174.reuse, UR4, R34 ;  /* 0x00000004ae227c23 */ /* 0x040fe40008010022 */
[----:B------:R-:W-:Y:S01]  /*140d0*/  FFMA.FTZ R28, R174, UR4, R28 ;  /* 0x00000004ae1c7c23 */ /* 0x000fe2000801001c */
[----:B------:R-:W-:Y:S01]  /*140e0*/  FMNMX.FTZ R183, R32, R183, !PT ;  /* 0x000000b720b77209 */ /* 0x000fe20007810000 */
[----:B------:R-:W1:Y:S01]  /*140f0*/  I2F R176, R176 ;  /* 0x000000b000b07306 */ /* 0x000e620000201400 */
[----:B------:R-:W-:Y:S01]  /*14100*/  FMNMX.FTZ R182, R34, R182, !PT ;  /* 0x000000b622b67209 */ /* 0x000fe20007810000 */
[----:B------:R-:W-:Y:S01]  /*14110*/  FFMA.FTZ R30, R174, UR4, R30 ;  /* 0x00000004ae1e7c23 */ /* 0x000fe2000801001e */
[----:B------:R-:W-:Y:S01]  /*14120*/  FMNMX.FTZ R181, R28, R181, !PT ;  /* 0x000000b51cb57209 */ /* 0x000fe20007810000 */
[----:B--2---:R-:W-:Y:S01]  /*14130*/  FFMA.FTZ R33, R173, UR4, R33 ;  /* 0x00000004ad217c23 */ /* 0x004fe20008010021 */
[----:B------:R-:W-:Y:S01]  /*14140*/  FMNMX.FTZ R132, R27, R132, !PT ;  /* 0x000000841b847209 */ /* 0x000fe20007810000 */
[C---:B------:R-:W-:Y:S02]  /*14150*/  FFMA.FTZ R35, R173.reuse, UR4, R35 ;  /* 0x00000004ad237c23 */ /* 0x040fe40008010023 */
[----:B------:R-:W-:Y:S01]  /*14160*/  FFMA.FTZ R29, R173, UR4, R29 ;  /* 0x00000004ad1d7c23 */ /* 0x000fe2000801001d */
[----:B------:R-:W-:Y:S01]  /*14170*/  FMNMX.FTZ R183, R33, R183, !PT ;  /* 0x000000b721b77209 */ /* 0x000fe20007810000 */
[----:B------:R-:W2:Y:S01]  /*14180*/  I2F R177, R177 ;  /* 0x000000b100b17306 */ /* 0x000ea20000201400 */
[----:B------:R-:W-:Y:S01]  /*14190*/  FMNMX.FTZ R182, R35, R182, !PT ;  /* 0x000000b623b67209 */ /* 0x000fe20007810000 */
[----:B------:R-:W-:Y:S01]  /*141a0*/  FFMA.FTZ R31, R173, UR4, R31 ;  /* 0x00000004ad1f7c23 */ /* 0x000fe2000801001f */
[----:B------:R-:W-:Y:S01]  /*141b0*/  FMNMX.FTZ R181, R29, R181, !PT ;  /* 0x000000b51db57209 */ /* 0x000fe20007810000 */
[C---:B----4-:R-:W-:Y:S01]  /*141c0*/  FFMA.FTZ R36, R175.reuse, UR4, R36 ;  /* 0x00000004af247c23 */ /* 0x050fe20008010024 */
[----:B------:R-:W-:Y:S01]  /*141d0*/  FMNMX.FTZ R132, R30, R132, !PT ;  /* 0x000000841e847209 */ /* 0x000fe20007810000 */
[C---:B------:R-:W-:Y:S02]  /*141e0*/  FFMA.FTZ R38, R175.reuse, UR4, R38 ;  /* 0x00000004af267c23 */ /* 0x040fe40008010026 */
[C---:B------:R-:W-:Y:S01]  /*141f0*/  FFMA.FTZ R40, R175.reuse, UR4, R40 ;  /* 0x00000004af287c23 */ /* 0x040fe20008010028 */
[----:B------:R-:W-:Y:S01]  /*14200*/  FMNMX.FTZ R183, R36, R183, !PT ;  /* 0x000000b724b77209 */ /* 0x000fe20007810000 */
[----:B------:R-:W4:Y:S01]  /*14210*/  I2F R179, R179 ;  /* 0x000000b300b37306 */ /* 0x000f220000201400 */
[----:B------:R-:W-:Y:S01]  /*14220*/  FMNMX.FTZ R182, R38, R182, !PT ;  /* 0x000000b626b67209 */ /* 0x000fe20007810000 */
[----:B------:R-:W-:Y:S01]  /*14230*/  FFMA.FTZ R42, R175, UR4, R42 ;  /* 0x00000004af2a7c23 */ /* 0x000fe2000801002a */
[----:B------:R-:W-:Y:S01]  /*14240*/  FMNMX.FTZ R181, R40, R181, !PT ;  /* 0x000000b528b57209 */ /* 0x000fe20007810000 */
[C---:B-1----:R-:W-:Y:S01]  /*14250*/  FFMA.FTZ R37, R176.reuse, UR4, R37 ;  /* 0x00000004b0257c23 */ /* 0x042fe20008010025 */
[----:B------:R-:W-:Y:S01]  /*14260*/  FMNMX.FTZ R132, R31, R132, !PT ;  /* 0x000000841f847209 */ /* 0x000fe20007810000 */
[C---:B------:R-:W-:Y:S02]  /*14270*/  FFMA.FTZ R39, R176.reuse, UR4, R39 ;  /* 0x00000004b0277c23 */ /* 0x040fe40008010027 */
[C---:B------:R-:W-:Y:S01]  /*14280*/  FFMA.FTZ R41, R176.reuse, UR4, R41 ;  /* 0x00000004b0297c23 */ /* 0x040fe20008010029 */
[----:B------:R-:W-:Y:S01]  /*14290*/  FMNMX.FTZ R183, R37, R183, !PT ;  /* 0x000000b725b77209 */ /* 0x000fe20007810000 */
[----:B------:R-:W1:Y:S01]  /*142a0*/  I2F R180, R180 ;  /* 0x000000b400b47306 */ /* 0x000e620000201400 */
[----:B------:R-:W-:Y:S01]  /*142b0*/  FMNMX.FTZ R182, R39, R182, !PT ;  /* 0x000000b627b67209 */ /* 0x000fe20007810000 */
[----:B------:R-:W-:Y:S01]  /*142c0*/  FFMA.FTZ R43, R176, UR4, R43 ;  /* 0x00000004b02b7c23 */ /* 0x000fe2000801002b */
[----:B------:R-:W-:Y:S01]  /*142d0*/  FMNMX.FTZ R181, R41, R181, !PT ;  /* 0x000000b529b57209 */ /* 0x000fe20007810000 */
[C---:B--2---:R-:W-:Y:S01]  /*142e0*/  FFMA.FTZ R48, R177.reuse, UR4, R48 ;  /* 0x00000004b1307c23 */ /* 0x044fe20008010030 */
[----:B------:R-:W-:Y:S01]  /*142f0*/  FMNMX.FTZ R132, R42, R132, !PT ;  /* 0x000000842a847209 */ /* 0x000fe20007810000 */
[C---:B------:R-:W-:Y:S02]  /*14300*/  FFMA.FTZ R50, R177.reuse, UR4, R50 ;  /* 0x00000004b1327c23 */ /* 0x040fe40008010032 */
[C---:B------:R-:W-:Y:S01]  /*14310*/  FFMA.FTZ R44, R177.reuse, UR4, R44 ;  /* 0x00000004b12c7c23 */ /* 0x040fe2000801002c */
[----:B------:R-:W-:Y:S01]  /*14320*/  FMNMX.FTZ R183, R48, R183, !PT ;  /* 0x000000b730b77209 */ /* 0x000fe20007810000 */
[----:B------:R-:W2:Y:S01]  /*14330*/  I2F R178, R178 ;  /* 0x000000b200b27306 */ /* 0x000ea20000201400 */
[----:B------:R-:W-:Y:S01]  /*14340*/  FMNMX.FTZ R182, R50, R182, !PT ;  /* 0x000000b632b67209 */ /* 0x000fe20007810000 */
[----:B------:R-:W-:Y:S01]  /*14350*/  FFMA.FTZ R46, R177, UR4, R46 ;  /* 0x00000004b12e7c23 */ /* 0x000fe2000801002e */
[----:B------:R-:W-:Y:S01]  /*14360*/  FMNMX.FTZ R181, R44, R181, !PT ;  /* 0x000000b52cb57209 */ /* 0x000fe20007810000 */
[C---:B----4-:R-:W-:Y:S02]  /*14370*/  FFMA.FTZ R49, R179.reuse, UR4, R49 ;  /* 0x00000004b3317c23 */ /* 0x050fe40008010031 */
[C---:B------:R-:W-:Y:S02]  /*14380*/  FFMA.FTZ R51, R179.reuse, UR4, R51 ;  /* 0x00000004b3337c23 */ /* 0x040fe40008010033 */
[----:B------:R-:W-:Y:S01]  /*14390*/  FFMA.FTZ R45, R179, UR4, R45 ;  /* 0x00000004b32d7c23 */ /* 0x000fe2000801002d */
[----:B------:R-:W-:Y:S01]  /*143a0*/  FMNMX.FTZ R183, R49, R183, !PT ;  /* 0x000000b731b77209 */ /* 0x000fe20007810000 */
[----:B------:R-:W4:Y:S01]  /*143b0*/  I2F R139, R139 ;  /* 0x0000008b008b7306 */ /* 0x000f220000201400 */
[----:B------:R-:W-:Y:S01]  /*143c0*/  FMNMX.FTZ R182, R51, R182, !PT ;  /* 0x000000b633b67209 */ /* 0x000fe20007810000 */
[----:B------:R-:W-:Y:S01]  /*143d0*/  FFMA.FTZ R47, R179, UR4, R47 ;  /* 0x00000004b32f7c23 */ /* 0x000fe2000801002f */
[----:B------:R-:W-:Y:S01]  /*143e0*/  FMNMX.FTZ R181, R45, R181, !PT ;  /* 0x000000b52db57209 */ /* 0x000fe20007810000 */
[C---:B-1----:R-:W-:Y:S02]  /*143f0*/  FFMA.FTZ R52, R180.reuse, UR4, R52 ;  /* 0x00000004b4347c23 */ /* 0x042fe40008010034 */
[C---:B------:R-:W-:Y:S02]  /*14400*/  FFMA.FTZ R54, R180.reuse, UR4, R54 ;  /* 0x00000004b4367c23 */ /* 0x040fe40008010036 */
[----:B------:R-:W-:Y:S01]  /*14410*/  FFMA.FTZ R56, R180, UR4, R56 ;  /* 0x00000004b4387c23 */ /* 0x000fe20008010038 */
[----:B------:R-:W-:Y:S01]  /*14420*/  FMNMX.FTZ R183, R52, R183, !PT ;  /* 0x000000b734b77209 */ /* 0x000fe20007810000 */
[----:B------:R-:W1:Y:S01]  /*14430*/  I2F R2, R2 ;  /* 0x0000000200027306 */ /* 0x000e620000201400 */
[----:B------:R-:W-:Y:S01]  /*14440*/  FMNMX.FTZ R182, R54, R182, !PT ;  /* 0x000000b636b67209 */ /* 0x000fe20007810000 */
[----:B------:R-:W-:Y:S01]  /*14450*/  FFMA.FTZ R58, R180, UR4, R58 ;  /* 0x00000004b43a7c23 */ /* 0x000fe2000801003a */
[----:B------:R-:W-:Y:S01]  /*14460*/  FMNMX.FTZ R181, R56, R181, !PT ;  /* 0x000000b538b57209 */ /* 0x000fe20007810000 */
[C---:B--2---:R-:W-:Y:S02]  /*14470*/  FFMA.FTZ R53, R178.reuse, UR4, R53 ;  /* 0x00000004b2357c23 */ /* 0x044fe40008010035 */
[C---:B------:R-:W-:Y:S02]  /*14480*/  FFMA.FTZ R55, R178.reuse, UR4, R55 ;  /* 0x00000004b2377c23 */ /* 0x040fe40008010037 */
[C---:B------:R-:W-:Y:S01]  /*14490*/  FFMA.FTZ R57, R178.reuse, UR4, R57 ;  /* 0x00000004b2397c23 */ /* 0x040fe20008010039 */
[----:B------:R-:W-:Y:S01]  /*144a0*/  FMNMX.FTZ R183, R53, R183, !PT ;  /* 0x000000b735b77209 */ /* 0x000fe20007810000 */
[----:B------:R-:W-:Y:S01]  /*144b0*/  FFMA.FTZ R59, R178, UR4, R59 ;  /* 0x00000004b23b7c23 */ /* 0x000fe2000801003b */
[----:B------:R-:W-:Y:S01]  /*144c0*/  FMNMX.FTZ R182, R55, R182, !PT ;  /* 0x000000b637b67209 */ /* 0x000fe20007810000 */
[----:B------:R-:W-:Y:S01]  /*144d0*/  LDSM.16.MT88.4 R176, [R212+0x9000] ;  /* 0x00900000d4b0783b */ /* 0x000fe20000004200 */
[----:B------:R-:W-:Y:S01]  /*144e0*/  FMNMX.FTZ R181, R57, R181, !PT ;  /* 0x000000b539b57209 */ /* 0x000fe20007810000 */
[C---:B----4-:R-:W-:Y:S02]  /*144f0*/  FFMA.FTZ R64, R139.reuse, UR4, R64 ;  /* 0x000000048b407c23 */ /* 0x050fe40008010040 */
[C---:B------:R-:W-:Y:S02]  /*14500*/  FFMA.FTZ R66, R139.reuse, UR4, R66 ;  /* 0x000000048b427c23 */ /* 0x040fe40008010042 */
[C---:B------:R-:W-:Y:S01]  /*14510*/  FFMA.FTZ R60, R139.reuse, UR4, R60 ;  /* 0x000000048b3c7c23 */ /* 0x040fe2000801003c */
[----:B------:R-:W-:Y:S01]  /*14520*/  FMNMX.FTZ R183, R64, R183, !PT ;  /* 0x000000b740b77209 */ /* 0x000fe20007810000 */
[----:B------:R-:W-:Y:S01]  /*14530*/  FFMA.FTZ R62, R139, UR4, R62 ;  /* 0x000000048b3e7c23 */ /* 0x000fe2000801003e */
[----:B------:R-:W-:Y:S02]  /*14540*/  FMNMX.FTZ R182, R66, R182, !PT ;  /* 0x000000b642b67209 */ /* 0x000fe40007810000 */
[----:B------:R-:W-:Y:S01]  /*14550*/  FMNMX.FTZ R181, R60, R181, !PT ;  /* 0x000000b53cb57209 */ /* 0x000fe20007810000 */
[C---:B-1----:R-:W-:Y:S02]  /*14560*/  FFMA.FTZ R65, R2.reuse, UR4, R65 ;  /* 0x0000000402417c23 */ /* 0x042fe40008010041 */
[C---:B------:R-:W-:Y:S02]  /*14570*/  FFMA.FTZ R67, R2.reuse, UR4, R67 ;  /* 0x0000000402437c23 */ /* 0x040fe40008010043 */
[C---:B------:R-:W-:Y:S01]  /*14580*/  FFMA.FTZ R61, R2.reuse, UR4, R61 ;  /* 0x00000004023d7c23 */ /* 0x040fe2000801003d */
[----:B------:R-:W-:Y:S01]  /*14590*/  FMNMX.FTZ R183, R65, R183, !PT ;  /* 0x000000b741b77209 */ /* 0x000fe20007810000 */
[----:B------:R-:W-:Y:S01]  /*145a0*/  FFMA.FTZ R63, R2, UR4, R63 ;  /* 0x00000004023f7c23 */ /* 0x000fe2000801003f */
[----:B------:R-:W-:Y:S02]  /*145b0*/  FMNMX.FTZ R182, R67, R182, !PT ;  /* 0x000000b643b67209 */ /* 0x000fe40007810000 */
[----:B------:R-:W-:Y:S01]  /*145c0*/  FMNMX.FTZ R181, R61, R181, !PT ;  /* 0x000000b53db57209 */ /* 0x000fe20007810000 */
[----:B------:R-:W1:Y:S08]  /*145d0*/  SHFL.BFLY PT, R186, R183, 0x2, 0x1f ;  /* 0x0c401f00b7ba7f89 */ /* 0x000e7000000e0000 */
[----:B------:R-:W2:Y:S08]  /*145e0*/  SHFL.BFLY PT, R184, R182, 0x2, 0x1f ;  /* 0x0c401f00b6b87f89 */ /* 0x000eb000000e0000 */
[----:B------:R-:W4:Y:S01]  /*145f0*/  SHFL.BFLY PT, R185, R181, 0x2, 0x1f ;  /* 0x0c401f00b5b97f89 */ /* 0x000f2200000e0000 */
[----:B-1----:R-:W-:Y:S07]  /*14600*/  FMNMX.FTZ R183, R183, R186, !PT ;  /* 0x000000bab7b77209 */ /* 0x002fee0007810000 */
[----:B------:R-:W1:Y:S01]  /*14610*/  SHFL.BFLY PT, R186, R183, 0x1, 0x1f ;  /* 0x0c201f00b7ba7f89 */ /* 0x000e6200000e0000 */
[----:B--2---:R-:W-:Y:S07]  /*14620*/  FMNMX.FTZ R182, R182, R184, !PT ;  /* 0x000000b8b6b67209 */ /* 0x004fee0007810000 */
[----:B------:R-:W2:Y:S01]  /*14630*/  SHFL.BFLY PT, R184, R182, 0x1, 0x1f ;  /* 0x0c201f00b6b87f89 */ /* 0x000ea200000e0000 */
[----:B----4-:R-:W-:Y:S07]  /*14640*/  FMNMX.FTZ R172, R181, R185, !PT ;  /* 0x000000b9b5ac7209 */ /* 0x010fee0007810000 */
[----:B------:R-:W4:Y:S01]  /*14650*/  SHFL.BFLY PT, R181, R172, 0x1, 0x1f ;  /* 0x0c201f00acb57f89 */ /* 0x000f2200000e0000 */
[----:B-1----:R-:W-:Y:S04]  /*14660*/  FMNMX.FTZ R136, R183, R186, !PT ;  /* 0x000000bab7887209 */ /* 0x002fe80007810000 */
[C---:B------:R-:W-:Y:S01]  /*14670*/  FSETP.NEU.FTZ.AND P0, PT, R136.reuse, -INF , PT ;  /* 0xff8000008800780b */ /* 0x040fe20003f1d000 */
[----:B------:R-:W-:Y:S01]  /*14680*/  FADD.FTZ R0, -R136, R0 ;  /* 0x0000000088007221 */ /* 0x000fe20000010100 */
[----:B--2---:R-:W-:Y:S03]  /*14690*/  FMNMX.FTZ R135, R182, R184, !PT ;  /* 0x000000b8b6877209 */ /* 0x004fe60007810000 */
[----:B------:R-:W-:Y:S02]  /*146a0*/  FMUL.FTZ R0, R0, c[0x0][0x23c] ;  /* 0x00008f0000007a20 */ /* 0x000fe40000410000 */
[----:B------:R-:W-:Y:S02]  /*146b0*/  FMUL.FTZ R184, R136, c[0x0][0x23c] ;  /* 0x00008f0088b87a20 */ /* 0x000fe40000410000 */
[----:B------:R1:W2:Y:S01]  /*146c0*/  MUFU.EX2 R133, R0 ;  /* 0x0000000000857308 */ /* 0x0002a20000000800 */
[C---:B------:R-:W-:Y:S01]  /*146d0*/  FMUL.FTZ R185, R135.reuse, c[0x0][0x23c] ;  /* 0x00008f0087b97a20 */ /* 0x040fe20000410000 */
[----:B----4-:R-:W-:Y:S02]  /*146e0*/  FMNMX.FTZ R134, R172, R181, !PT ;  /* 0x000000b5ac867209 */ /* 0x010fe40007810000 */
[----:B------:R-:W-:Y:S02]  /*146f0*/  FSEL R184, R184, RZ, P0 ;  /* 0x000000ffb8b87208 */ /* 0x000fe40000000000 */
[----:B------:R-:W-:Y:S01]  /*14700*/  FSETP.NEU.FTZ.AND P0, PT, R135, -INF , PT ;  /* 0xff8000008700780b */ /* 0x000fe20003f1d000 */
[----:B------:R-:W-:Y:S02]  /*14710*/  FMUL.FTZ R186, R134, c[0x0][0x23c] ;  /* 0x00008f0086ba7a20 */ /* 0x000fe40000410000 */
[--C-:B------:R-:W-:Y:S01]  /*14720*/  FFMA.FTZ R16, R16, c[0x0][0x23c], -R184.reuse ;  /* 0x00008f0010107a23 */ /* 0x100fe200000108b8 */
[----:B------:R-:W-:Y:S01]  /*14730*/  FSEL R185, R185, RZ, P0 ;  /* 0x000000ffb9b97208 */ /* 0x000fe20000000000 */
[--C-:B------:R-:W-:Y:S01]  /*14740*/  FFMA.FTZ R17, R17, c[0x0][0x23c], -R184.reuse ;  /* 0x00008f0011117a23 */ /* 0x100fe200000108b8 */
[----:B------:R-:W-:Y:S01]  /*14750*/  FSETP.NEU.FTZ.AND P0, PT, R134, -INF , PT ;  /* 0xff8000008600780b */ /* 0x000fe20003f1d000 */
[----:B------:R4:W-:Y:S01]  /*14760*/  MUFU.EX2 R240, R16 ;  /* 0x0000001000f07308 */ /* 0x0009e20000000800 */
[--C-:B------:R-:W-:Y:S02]  /*14770*/  FFMA.FTZ R4, R4, c[0x0][0x23c], -R184.reuse ;  /* 0x00008f0004047a23 */ /* 0x100fe400000108b8 */
[--C-:B------:R-:W-:Y:S01]  /*14780*/  FFMA.FTZ R18, R18, c[0x0][0x23c], -R185.reuse ;  /* 0x00008f0012127a23 */ /* 0x100fe200000108b9 */
[----:B------:R-:W-:Y:S01]  /*14790*/  FSEL R186, R186, RZ, P0 ;  /* 0x000000ffbaba7208 */ /* 0x000fe20000000000 */
[----:B------:R-:W-:Y:S02]  /*147a0*/  FFMA.FTZ R5, R5, c[0x0][0x23c], -R184 ;  /* 0x00008f0005057a23 */ /* 0x000fe400000108b8 */
[--C-:B------:R-:W-:Y:S02]  /*147b0*/  FFMA.FTZ R6, R6, c[0x0][0x23c], -R185.reuse ;  /* 0x00008f0006067a23 */ /* 0x100fe400000108b9 */
[----:B------:R-:W-:Y:S01]  /*147c0*/  FFMA.FTZ R19, R19, c[0x0][0x23c], -R185 ;  /* 0x00008f0013137a23 */ /* 0x000fe200000108b9 */
[----:B------:R5:W-:Y:S01]  /*147d0*/  MUFU.EX2 R241, R17 ;  /* 0x0000001100f17308 */ /* 0x000be20000000800 */
[----:B-1----:R-:W-:Y:S01]  /*147e0*/  FADD.FTZ R0, -R135, R3 ;  /* 0x0000000387007221 */ /* 0x002fe20000010100 */
[----:B------:R-:W-:Y:S01]  /*147f0*/  FMNMX.FTZ R3, R43, R132, !PT ;  /* 0x000000842b037209 */ /* 0x000fe20007810000 */
[----:B------:R-:W-:Y:S02]  /*14800*/  FFMA.FTZ R7, R7, c[0x0][0x23c], -R185 ;  /* 0x00008f0007077a23 */ /* 0x000fe400000108b9 */
[----:B------:R-:W-:Y:S01]  /*14810*/  FMUL.FTZ R0, R0, c[0x0][0x23c] ;  /* 0x00008f0000007a20 */ /* 0x000fe20000410000 */
[----:B------:R-:W-:Y:S01]  /*14820*/  FMNMX.FTZ R3, R46, R3, !PT ;  /* 0x000000032e037209 */ /* 0x000fe20007810000 */
[--C-:B------:R-:W-:Y:S02]  /*14830*/  FFMA.FTZ R8, R8, c[0x0][0x23c], -R186.reuse ;  /* 0x00008f0008087a23 */ /* 0x100fe400000108ba */
[--C-:B------:R-:W-:Y:S01]  /*14840*/  FFMA.FTZ R9, R9, c[0x0][0x23c], -R186.reuse ;  /* 0x00008f0009097a23 */ /* 0x100fe200000108ba */
[----:B------:R1:W1:Y:S01]  /*14850*/  MUFU.EX2 R132, R0 ;  /* 0x0000000000847308 */ /* 0x0002620000000800 */
[--C-:B------:R-:W-:Y:S02]  /*14860*/  FFMA.FTZ R12, R12, c[0x0][0x23c], -R186.reuse ;  /* 0x00008f000c0c7a23 */ /* 0x100fe400000108ba */
[----:B------:R-:W-:Y:S01]  /*14870*/  FFMA.FTZ R13, R13, c[0x0][0x23c], -R186 ;  /* 0x00008f000d0d7a23 */ /* 0x000fe200000108ba */
[----:B----4-:R-:W-:Y:S01]  /*14880*/  MOV R16, UR33 ;  /* 0x0000002100107c02 */ /* 0x010fe20008000f00 */
[C---:B--2---:R-:W-:Y:S02]  /*14890*/  FMUL.FTZ R68, R133.reuse, R68 ;  /* 0x0000004485447220 */ /* 0x044fe40000410000 */
[C---:B------:R-:W-:Y:S02]  /*148a0*/  FMUL.FTZ R69, R133.reuse, R69 ;  /* 0x0000004585457220 */ /* 0x040fe40000410000 */
[C---:B------:R-:W-:Y:S01]  /*148b0*/  FMUL.FTZ R80, R133.reuse, R80 ;  /* 0x0000005085507220 */ /* 0x040fe20000410000 */
[----:B------:R2:W-:Y:S01]  /*148c0*/  MUFU.EX2 R237, R4 ;  /* 0x0000000400ed7308 */ /* 0x0005e20000000800 */
[C---:B------:R-:W-:Y:S02]  /*148d0*/  FMUL.FTZ R81, R133.reuse, R81 ;  /* 0x0000005185517220 */ /* 0x040fe40000410000 */
[----:B------:R-:W-:Y:S01]  /*148e0*/  FMUL.FTZ R84, R133, R84 ;  /* 0x0000005485547220 */ /* 0x000fe20000410000 */
[----:B-----5:R-:W-:Y:S01]  /*148f0*/  LOP3.LUT R17, R243, UR6, R16, 0x96, !PT ;  /* 0x00000006f3117c12 */ /* 0x020fe2000f8e9610 */
[----:B------:R-:W-:Y:S01]  /*14900*/  FMUL.FTZ R85, R133, R85 ;  /* 0x0000005585557220 */ /* 0x000fe20000410000 */
[--C-:B------:R-:W-:Y:S01]  /*14910*/  LOP3.LUT R16, R249, UR15, R242.reuse, 0x96, !PT ;  /* 0x0000000ff9107c12 */ /* 0x100fe2000f8e96f2 */
[----:B------:R-:W-:Y:S01]  /*14920*/  FMUL.FTZ R96, R133, R96 ;  /* 0x0000006085607220 */ /* 0x000fe20000410000 */
[----:B------:R-:W-:Y:S01]  /*14930*/  UIADD3 UR6, UR6, 0x1, URZ ;  /* 0x0000000106067890 */ /* 0x000fe2000fffe03f */
[----:B------:R-:W-:Y:S01]  /*14940*/  IMAD.WIDE.U32 R172, R17, -0x326172a9, RZ ;  /* 0xcd9e8d5711ac7825 */ /* 0x000fe200078e00ff */
[----:B------:R4:W-:Y:S03]  /*14950*/  MUFU.EX2 R238, R18 ;  /* 0x0000001200ee7308 */ /* 0x0009e60000000800 */
[----:B------:R-:W-:Y:S04]  /*14960*/  IMAD.WIDE.U32 R196, R16, -0x326172a9, RZ ;  /* 0xcd9e8d5710c47825 */ /* 0x000fe800078e00ff */
[----:B-1----:R-:W-:Y:S01]  /*14970*/  FADD.FTZ R0, -R134, R137 ;  /* 0x0000008986007221 */ /* 0x002fe20000010100 */
[----:B------:R-:W-:Y:S01]  /*14980*/  FMNMX.FTZ R137, R47, R3, !PT ;  /* 0x000000032f897209 */ /* 0x000fe20007810000 */
[----:B------:R-:W-:Y:S01]  /*14990*/  FMUL.FTZ R70, R132, R70 ;  /* 0x0000004684467220 */ /* 0x000fe20000410000 */
[----:B------:R1:W-:Y:S01]  /*149a0*/  MUFU.EX2 R236, R5 ;  /* 0x0000000500ec7308 */ /* 0x0003e20000000800 */
[----:B------:R-:W-:Y:S01]  /*149b0*/  FMUL.FTZ R0, R0, c[0x0][0x23c] ;  /* 0x00008f0000007a20 */ /* 0x000fe20000410000 */
[----:B------:R-:W-:Y:S01]  /*149c0*/  FMNMX.FTZ R137, R58, R137, !PT ;  /* 0x000000893a897209 */ /* 0x000fe20007810000 */
[C---:B------:R-:W-:Y:S01]  /*149d0*/  FMUL.FTZ R71, R132.reuse, R71 ;  /* 0x0000004784477220 */ /* 0x040fe20000410000 */
[----:B--2---:R-:W-:Y:S01]  /*149e0*/  LOP3.LUT R4, R247, UR15, R242, 0x96, !PT ;  /* 0x0000000ff7047c12 */ /* 0x004fe2000f8e96f2 */
[C---:B------:R-:W-:Y:S01]  /*149f0*/  FMUL.FTZ R82, R132.reuse, R82 ;  /* 0x0000005284527220 */ /* 0x040fe20000410000 */
[----:B------:R-:W-:Y:S01]  /*14a00*/  LOP3.LUT R16, R197, UR14, R172, 0x96, !PT ;  /* 0x0000000ec5107c12 */ /* 0x000fe2000f8e96ac */
[----:B------:R-:W-:Y:S02]  /*14a10*/  FMUL.FTZ R83, R132, R83 ;  /* 0x0000005384537220 */ /* 0x000fe40000410000 */
[----:B------:R-:W-:Y:S01]  /*14a20*/  IMAD.WIDE.U32 R198, R4, -0x326172a9, RZ ;  /* 0xcd9e8d5704c67825 */ /* 0x000fe200078e00ff */
[----:B------:R2:W5:Y:S01]  /*14a30*/  MUFU.EX2 R3, R0 ;  /* 0x0000000000037308 */ /* 0x0005620000000800 */
[C---:B---3--:R-:W-:Y:S02]  /*14a40*/  LOP3.LUT R4, R173.reuse, UR16, R204, 0x96, !PT ;  /* 0x00000010ad047c12 */ /* 0x048fe4000f8e96cc */
[----:B------:R-:W-:Y:S01]  /*14a50*/  IMAD.WIDE.U32 R16, R16, -0x2daee0ad, RZ ;  /* 0xd2511f5310107825 */ /* 0x000fe200078e00ff */
[----:B----4-:R-:W-:Y:S03]  /*14a60*/  LOP3.LUT R18, R173, UR16, R250, 0x96, !PT ;  /* 0x00000010ad127c12 */ /* 0x010fe6000f8e96fa */
[----:B------:R-:W-:Y:S03]  /*14a70*/  IMAD.WIDE.U32 R174, R4, -0x2daee0ad, RZ ;  /* 0xd2511f5304ae7825 */ /* 0x000fe600078e00ff */
[----:B------:R3:W-:Y:S01]  /*14a80*/  MUFU.EX2 R235, R6 ;  /* 0x0000000600eb7308 */ /* 0x0007e20000000800 */
[C---:B------:R-:W-:Y:S02]  /*14a90*/  FMUL.FTZ R86, R132.reuse, R86 ;  /* 0x0000005684567220 */ /* 0x040fe40000410000 */
[----:B------:R-:W-:Y:S01]  /*14aa0*/  FMUL.FTZ R87, R132, R87 ;  /* 0x0000005784577220 */ /* 0x000fe20000410000 */
[----:B-1----:R-:W-:Y:S01]  /*14ab0*/  LOP3.LUT R5, R199, UR14, R172, 0x96, !PT ;  /* 0x0000000ec7057c12 */ /* 0x002fe2000f8e96ac */
[----:B------:R-:W-:Y:S01]  /*14ac0*/  IMAD.WIDE.U32 R172, R18, -0x2daee0ad, RZ ;  /* 0xd2511f5312ac7825 */ /* 0x000fe200078e00ff */
[----:B------:R-:W-:Y:S03]  /*14ad0*/  LOP3.LUT R18, R175, UR13, R248, 0x96, !PT ;  /* 0x0000000daf127c12 */ /* 0x000fe6000f8e96f8 */
[----:B------:R-:W-:Y:S01]  /*14ae0*/  IMAD.WIDE.U32 R4, R5, -0x2daee0ad, RZ ;  /* 0xd2511f5305047825 */ /* 0x000fe200078e00ff */
[----:B------:R-:W1:Y:S03]  /*14af0*/  MUFU.EX2 R239, R19 ;  /* 0x0000001300ef7308 */ /* 0x000e660000000800 */
[----:B------:R-:W-:Y:S01]  /*14b00*/  FMUL.FTZ R97, R133, R97 ;  /* 0x0000006185617220 */ /* 0x000fe20000410000 */
[----:B--2---:R-:W-:Y:S01]  /*14b10*/  FMNMX.FTZ R0, R59, R137, !PT ;  /* 0x000000893b007209 */ /* 0x004fe20007810000 */
[----:B-----5:R-:W-:Y:S01]  /*14b20*/  FMUL.FTZ R72, R3, R72 ;  /* 0x0000004803487220 */ /* 0x020fe20000410000 */
[----:B------:R-:W-:Y:S01]  /*14b30*/  LOP3.LUT R5, R5, UR11, R172, 0x96, !PT ;  /* 0x0000000b05057c12 */ /* 0x000fe2000f8e96ac */
[C---:B------:R-:W-:Y:S01]  /*14b40*/  FMUL.FTZ R73, R3.reuse, R73 ;  /* 0x0000004903497220 */ /* 0x040fe20000410000 */
[----:B------:R-:W-:Y:S01]  /*14b50*/  FMNMX.FTZ R0, R62, R0, !PT ;  /* 0x000000003e007209 */ /* 0x000fe20007810000 */
[----:B------:R-:W-:Y:S01]  /*14b60*/  FMUL.FTZ R76, R3, R76 ;  /* 0x0000004c034c7220 */ /* 0x000fe20000410000 */
[----:B------:R2:W4:Y:S01]  /*14b70*/  MUFU.EX2 R234, R7 ;  /* 0x0000000700ea7308 */ /* 0x0005220000000800 */
[----:B------:R-:W-:Y:S01]  /*14b80*/  IMAD.WIDE.U32 R188, R5, -0x326172a9, RZ ;  /* 0xcd9e8d5705bc7825 */ /* 0x000fe200078e00ff */
[----:B------:R-:W-:Y:S02]  /*14b90*/  FMNMX.FTZ R0, R63, R0, !PT ;  /* 0x000000003f007209 */ /* 0x000fe40007810000 */
[----:B---3--:R-:W-:Y:S01]  /*14ba0*/  LOP3.LUT R6, R17, UR11, R174, 0x96, !PT ;  /* 0x0000000b11067c12 */ /* 0x008fe2000f8e96ae */
[----:B------:R-:W-:Y:S01]  /*14bb0*/  IMAD.WIDE.U32 R174, R18, -0x326172a9, RZ ;  /* 0xcd9e8d5712ae7825 */ /* 0x000fe200078e00ff */
[----:B------:R-:W-:Y:S01]  /*14bc0*/  LOP3.LUT R17, R173, UR13, R246, 0x96, !PT ;  /* 0x0000000dad117c12 */ /* 0x000fe2000f8e96f6 */
[----:B------:R-:W3:Y:S02]  /*14bd0*/  SHFL.BFLY PT, R2, R0, 0x2, 0x1f ;  /* 0x0c401f0000027f89 */ /* 0x000ee400000e0000 */
[----:B------:R-:W-:Y:S01]  /*14be0*/  IMAD.WIDE.U32 R190, R6, -0x326172a9, RZ ;  /* 0xcd9e8d5706be7825 */ /* 0x000fe200078e00ff */
[----:B------:R-:W-:Y:S01]  /*14bf0*/  MUFU.EX2 R233, R8 ;  /* 0x0000000800e97308 */ /* 0x000fe20000000800 */
[----:B------:R-:W-:Y:S02]  /*14c00*/  LOP3.LUT R18, R175, UR12, R196, 0x96, !PT ;  /* 0x0000000caf127c12 */ /* 0x000fe4000f8e96c4 */
[----:B------:R-:W-:Y:S01]  /*14c10*/  IMAD.WIDE.U32 R172, R17, -0x326172a9, RZ ;  /* 0xcd9e8d5711ac7825 */ /* 0x000fe200078e00ff */
[----:B-1----:R-:W-:Y:S03]  /*14c20*/  F2FP.PACK_AB R175, R239, R238 ;  /* 0x000000eeefaf723e */ /* 0x002fe600000000ff */
[----:B------:R-:W-:Y:S01]  /*14c30*/  IMAD.WIDE.U32 R18, R18, -0x2daee0ad, RZ ;  /* 0xd2511f5312127825 */ /* 0x000fe200078e00ff */
[----:B------:R-:W-:Y:S02]  /*14c40*/  LOP3.LUT R6, R173, UR12, R198, 0x96, !PT ;  /* 0x0000000cad067c12 */ /* 0x000fe4000f8e96c6 */
[----:B------:R-:W-:Y:S01]  /*14c50*/  MUFU.EX2 R232, R9 ;  /* 0x0000000900e87308 */ /* 0x000fe20000000800 */
[----:B------:R-:W-:Y:S01]  /*14c60*/  LOP3.LUT R5, R189, UR10, R172, 0x96, !PT ;  /* 0x0000000abd057c12 */ /* 0x000fe2000f8e96ac */
[----:B------:R-:W-:Y:S01]  /*14c70*/  FMUL.FTZ R77, R3, R77 ;  /* 0x0000004d034d7220 */ /* 0x000fe20000410000 */
[----:B------:R-:W-:Y:S01]  /*14c80*/  LOP3.LUT R16, R19, UR9, R16, 0x96, !PT ;  /* 0x0000000913107c12 */ /* 0x000fe2000f8e9610 */
[----:B--2---:R-:W-:Y:S01]  /*14c90*/  IMAD.WIDE.U32 R6, R6, -0x2daee0ad, RZ ;  /* 0xd2511f5306067825 */ /* 0x004fe200078e00ff */
[----:B------:R-:W-:Y:S02]  /*14ca0*/  F2FP.PACK_AB R172, R236, R237 ;  /* 0x000000edecac723e */ /* 0x000fe400000000ff */
[----:B----4-:R-:W-:Y:S01]  /*14cb0*/  F2FP.PACK_AB R173, R234, R235 ;  /* 0x000000ebeaad723e */ /* 0x010fe200000000ff */
[----:B------:R-:W-:Y:S02]  /*14cc0*/  IMAD.WIDE.U32 R194, R5, -0x2daee0ad, RZ ;  /* 0xd2511f5305c27825 */ /* 0x000fe400078e00ff */
[----:B------:R-:W-:Y:S01]  /*14cd0*/  MUFU.EX2 R229, R12 ;  /* 0x0000000c00e57308 */ /* 0x000fe20000000800 */
[----:B---3--:R-:W-:Y:S01]  /*14ce0*/  FMNMX.FTZ R0, R0, R2, !PT ;  /* 0x0000000200007209 */ /* 0x008fe20007810000 */
[----:B------:R-:W-:Y:S01]  /*14cf0*/  IMAD.WIDE.U32 R202, R16, -0x326172a9, RZ ;  /* 0xcd9e8d5710ca7825 */ /* 0x000fe200078e00ff */
[----:B------:R-:W-:Y:S03]  /*14d00*/  LOP3.LUT R5, R195, UR5, R6, 0x96, !PT ;  /* 0x00000005c3057c12 */ /* 0x000fe6000f8e9606 */
[----:B------:R-:W1:Y:S01]  /*14d10*/  SHFL.BFLY PT, R2, R0, 0x1, 0x1f ;  /* 0x0c201f0000027f89 */ /* 0x000e6200000e0000 */
[C---:B------:R-:W-:Y:S02]  /*14d20*/  FMUL.FTZ R19, R132.reuse, R155 ;  /* 0x0000009b84137220 */ /* 0x040fe40000410000 */
[C---:B------:R-:W-:Y:S01]  /*14d30*/  FMUL.FTZ R88, R3.reuse, R88 ;  /* 0x0000005803587220 */ /* 0x040fe20000410000 */
[----:B------:R-:W2:Y:S01]  /*14d40*/  MUFU.EX2 R228, R13 ;  /* 0x0000000d00e47308 */ /* 0x000ea20000000800 */
[C---:B------:R-:W-:Y:S02]  /*14d50*/  FMUL.FTZ R89, R3.reuse, R89 ;  /* 0x0000005903597220 */ /* 0x040fe40000410000 */
[C---:B------:R-:W-:Y:S02]  /*14d60*/  FMUL.FTZ R92, R3.reuse, R92 ;  /* 0x0000005c035c7220 */ /* 0x040fe40000410000 */
[----:B------:R-:W-:Y:S02]  /*14d70*/  FMUL.FTZ R93, R3, R93 ;  /* 0x0000005d035d7220 */ /* 0x000fe40000410000 */
[C---:B------:R-:W-:Y:S02]  /*14d80*/  FMUL.FTZ R98, R132.reuse, R98 ;  /* 0x0000006284627220 */ /* 0x040fe40000410000 */
[----:B------:R-:W-:Y:S02]  /*14d90*/  FMUL.FTZ R99, R132, R99 ;  /* 0x0000006384637220 */ /* 0x000fe40000410000 */
[--C-:B------:R-:W-:Y:S02]  /*14da0*/  FFMA.FTZ R32, R32, c[0x0][0x23c], -R184.reuse ;  /* 0x00008f0020207a23 */ /* 0x100fe400000108b8 */
[----:B------:R-:W-:Y:S02]  /*14db0*/  FFMA.FTZ R33, R33, c[0x0][0x23c], -R184 ;  /* 0x00008f0021217a23 */ /* 0x000fe400000108b8 */
[--C-:B------:R-:W-:Y:S01]  /*14dc0*/  FFMA.FTZ R34, R34, c[0x0][0x23c], -R185.reuse ;  /* 0x00008f0022227a23 */ /* 0x100fe200000108b9 */
[----:B------:R3:W-:Y:S01]  /*14dd0*/  MUFU.EX2 R225, R32 ;  /* 0x0000002000e17308 */ /* 0x0007e20000000800 */
[----:B------:R-:W-:Y:S02]  /*14de0*/  FFMA.FTZ R35, R35, c[0x0][0x23c], -R185 ;  /* 0x00008f0023237a23 */ /* 0x000fe400000108b9 */
[C---:B------:R-:W-:Y:S01]  /*14df0*/  FMUL.FTZ R100, R133.reuse, R100 ;  /* 0x0000006485647220 */ /* 0x040fe20000410000 */
[----:B-1----:R-:W-:Y:S01]  /*14e00*/  FMNMX.FTZ R2, R0, R2, !PT ;  /* 0x0000000200027209 */ /* 0x002fe20007810000 */
[----:B------:R-:W-:Y:S01]  /*14e10*/  FMUL.FTZ R101, R133, R101 ;  /* 0x0000006585657220 */ /* 0x000fe20000410000 */
[----:B------:R-:W-:Y:S01]  /*14e20*/  LOP3.LUT R0, R191, UR10, R174, 0x96, !PT ;  /* 0x0000000abf007c12 */ /* 0x000fe2000f8e96ae */
[----:B------:R-:W-:Y:S01]  /*14e30*/  FMUL.FTZ R102, R132, R102 ;  /* 0x0000006684667220 */ /* 0x000fe20000410000 */
[C---:B------:R-:W-:Y:S01]  /*14e40*/  FSETP.NEU.FTZ.AND P0, PT, R2.reuse, -INF , PT ;  /* 0xff8000000200780b */ /* 0x040fe20003f1d000 */
[----:B------:R-:W-:Y:S01]  /*14e50*/  FMUL.FTZ R187, R2, c[0x0][0x23c] ;  /* 0x00008f0002bb7a20 */ /* 0x000fe20000410000 */
[----:B--2---:R-:W-:Y:S01]  /*14e60*/  F2FP.PACK_AB R182, R228, R229 ;  /* 0x000000e5e4b6723e */ /* 0x004fe200000000ff */
[----:B------:R-:W-:Y:S01]  /*14e70*/  IMAD.WIDE.U32 R192, R0, -0x2daee0ad, RZ ;  /* 0xd2511f5300c07825 */ /* 0x000fe200078e00ff */
[----:B------:R-:W-:Y:S01]  /*14e80*/  LOP3.LUT R0, R7, UR9, R4, 0x96, !PT ;  /* 0x0000000907007c12 */ /* 0x000fe2000f8e9604 */
[----:B------:R-:W-:Y:S01]  /*14e90*/  MUFU.EX2 R224, R33 ;  /* 0x0000002100e07308 */ /* 0x000fe20000000800 */
[----:B------:R-:W-:Y:S01]  /*14ea0*/  FSEL R187, R187, RZ, P0 ;  /* 0x000000ffbbbb7208 */ /* 0x000fe20000000000 */
[----:B------:R-:W-:Y:S01]  /*14eb0*/  IMAD.WIDE.U32 R4, R5, -0x326172a9, RZ ;  /* 0xcd9e8d5705047825 */ /* 0x000fe200078e00ff */
[----:B------:R-:W-:Y:S03]  /*14ec0*/  LOP3.LUT R8, R193, UR5, R18, 0x96, !PT ;  /* 0x00000005c1087c12 */ /* 0x000fe6000f8e9612 */
[--C-:B------:R-:W-:Y:S01]  /*14ed0*/  FFMA.FTZ R10, R10, c[0x0][0x23c], -R187.reuse ;  /* 0x00008f000a0a7a23 */ /* 0x100fe200000108bb */
[--C-:B------:R-:W-:Y:S01]  /*14ee0*/  SHF.R.U32.HI R12, RZ, 0x18, R4.reuse ;  /* 0x00000018ff0c7819 */ /* 0x100fe20000011604 */
[--C-:B------:R-:W-:Y:S01]  /*14ef0*/  FFMA.FTZ R11, R11, c[0x0][0x23c], -R187.reuse ;  /* 0x00008f000b0b7a23 */ /* 0x100fe200000108bb */
[----:B------:R-:W-:Y:S01]  /*14f00*/  SHF.R.U32.HI R9, RZ, 0x10, R4 ;  /* 0x00000010ff097819 */ /* 0x000fe20000011604 */
[----:B------:R1:W-:Y:S01]  /*14f10*/  MUFU.EX2 R231, R10 ;  /* 0x0000000a00e77308 */ /* 0x0003e20000000800 */
[----:B------:R-:W-:Y:S04]  /*14f20*/  IMAD.WIDE.U32 R200, R0, -0x326172a9, RZ ;  /* 0xcd9e8d5700c87825 */ /* 0x000fe800078e00ff */
[----:B------:R-:W-:Y:S01]  /*14f30*/  IMAD.WIDE.U32 R6, R8, -0x326172a9, RZ ;  /* 0xcd9e8d5708067825 */ /* 0x000fe200078e00ff */
[----:B------:R-:W-:Y:S03]  /*14f40*/  LOP3.LUT R0, R5, UR18, R200, 0x96, !PT ;  /* 0x0000001205007c12 */ /* 0x000fe6000f8e96c8 */
[--C-:B------:R-:W-:Y:S01]  /*14f50*/  FFMA.FTZ R14, R14, c[0x0][0x23c], -R187.reuse ;  /* 0x00008f000e0e7a23 */ /* 0x100fe200000108bb */
[----:B------:R2:W4:Y:S01]  /*14f60*/  MUFU.EX2 R230, R11 ;  /* 0x0000000b00e67308 */ /* 0x0005220000000800 */
[C---:B------:R-:W-:Y:S01]  /*14f70*/  LOP3.LUT R8, R6.reuse, 0xffff, RZ, 0xc0, !PT ;  /* 0x0000ffff06087812 */ /* 0x040fe200078ec0ff */
[----:B------:R-:W-:Y:S01]  /*14f80*/  FFMA.FTZ R15, R15, c[0x0][0x23c], -R187 ;  /* 0x00008f000f0f7a23 */ /* 0x000fe200000108bb */
[--C-:B------:R-:W-:Y:S01]  /*14f90*/  SHF.R.U32.HI R16, RZ, 0x10, R6.reuse ;  /* 0x00000010ff107819 */ /* 0x100fe20000011606 */
[C---:B------:R-:W-:Y:S01]  /*14fa0*/  FMUL.FTZ R13, R3.reuse, R149 ;  /* 0x00000095030d7220 */ /* 0x040fe20000410000 */
[----:B------:R-:W-:Y:S01]  /*14fb0*/  LOP3.LUT R18, R6, 0xff, RZ, 0xc0, !PT ;  /* 0x000000ff06127812 */ /* 0x000fe200078ec0ff */
[----:B------:R-:W-:Y:S01]  /*14fc0*/  FMUL.FTZ R103, R132, R103 ;  /* 0x0000006784677220 */ /* 0x000fe20000410000 */
[----:B------:R-:W-:Y:S01]  /*14fd0*/  SHF.R.U32.HI R17, RZ, 0x18, R6 ;  /* 0x00000018ff117819 */ /* 0x000fe20000011606 */
[----:B------:R-:W-:Y:S01]  /*14fe0*/  FMUL.FTZ R104, R3, R104 ;  /* 0x0000006803687220 */ /* 0x000fe20000410000 */
[----:B------:R-:W-:Y:S01]  /*14ff0*/  LOP3.LUT R6, R7, UR18, R202, 0x96, !PT ;  /* 0x0000001207067c12 */ /* 0x000fe2000f8e96ca */
[----:B------:R-:W-:Y:S01]  /*15000*/  MUFU.EX2 R227, R14 ;  /* 0x0000000e00e37308 */ /* 0x000fe20000000800 */
[C---:B------:R-:W-:Y:S01]  /*15010*/  LOP3.LUT R7, R4.reuse, 0xffff, RZ, 0xc0, !PT ;  /* 0x0000ffff04077812 */ /* 0x040fe200078ec0ff */
[C---:B------:R-:W-:Y:S01]  /*15020*/  FMUL.FTZ R105, R3.reuse, R105 ;  /* 0x0000006903697220 */ /* 0x040fe20000410000 */
[----:B------:R-:W-:Y:S01]  /*15030*/  SHF.R.U32.HI R8, RZ, 0x8, R8 ;  /* 0x00000008ff087819 */ /* 0x000fe20000011608 */
[C---:B---3--:R-:W-:Y:S01]  /*15040*/  FMUL.FTZ R32, R3.reuse, R156 ;  /* 0x0000009c03207220 */ /* 0x048fe20000410000 */
[----:B-1----:R-:W-:Y:S01]  /*15050*/  LOP3.LUT R10, R4, 0xff, RZ, 0xc0, !PT ;  /* 0x000000ff040a7812 */ /* 0x002fe200078ec0ff */
[----:B------:R-:W-:Y:S01]  /*15060*/  FMUL.FTZ R33, R3, R157 ;  /* 0x0000009d03217220 */ /* 0x000fe20000410000 */
[----:B------:R-:W-:Y:S01]  /*15070*/  LOP3.LUT R5, R16, 0xff, RZ, 0xc0, !PT ;  /* 0x000000ff10057812 */ /* 0x000fe200078ec0ff */
[--C-:B------:R-:W-:Y:S01]  /*15080*/  FFMA.FTZ R48, R48, c[0x0][0x23c], -R184.reuse ;  /* 0x00008f0030307a23 */ /* 0x100fe200000108b8 */
[----:B------:R-:W-:Y:S01]  /*15090*/  SHF.R.U32.HI R7, RZ, 0x8, R7 ;  /* 0x00000008ff077819 */ /* 0x000fe20000011607 */
[----:B------:R-:W1:Y:S01]  /*150a0*/  MUFU.EX2 R226, R15 ;  /* 0x0000000f00e27308 */ /* 0x000e620000000800 */
[----:B------:R-:W-:Y:S01]  /*150b0*/  LOP3.LUT R4, R0, 0xffff, RZ, 0xc0, !PT ;  /* 0x0000ffff00047812 */ /* 0x000fe200078ec0ff */
[----:B------:R-:W-:Y:S01]  /*150c0*/  FFMA.FTZ R49, R49, c[0x0][0x23c], -R184 ;  /* 0x00008f0031317a23 */ /* 0x000fe200000108b8 */
[----:B------:R-:W-:Y:S01]  /*150d0*/  PRMT R18, R18, 0x5410, R8 ;  /* 0x0000541012127816 */ /* 0x000fe20000000008 */
[----:B------:R-:W-:Y:S01]  /*150e0*/  FFMA.FTZ R50, R50, c[0x0][0x23c], -R185 ;  /* 0x00008f0032327a23 */ /* 0x000fe200000108b9 */
[----:B------:R-:W-:Y:S01]  /*150f0*/  PRMT R16, R10, 0x5410, R7 ;  /* 0x000054100a107816 */ /* 0x000fe20000000007 */
[----:B------:R-:W-:Y:S01]  /*15100*/  FFMA.FTZ R51, R51, c[0x0][0x23c], -R185 ;  /* 0x00008f0033337a23 */ /* 0x000fe200000108b9 */
[----:B------:R-:W-:Y:S01]  /*15110*/  PRMT R17, R5, 0x5410, R17 ;  /* 0x0000541005117816 */ /* 0x000fe20000000011 */
[--C-:B------:R-:W-:Y:S01]  /*15120*/  HSET2.LE.AND R174, R18, R244.reuse, PT ;  /* 0x000000f412ae7233 */ /* 0x100fe20003803000 */
[----:B------:R-:W-:Y:S01]  /*15130*/  LOP3.LUT R5, R6, 0xffff, RZ, 0xc0, !PT ;  /* 0x0000ffff06057812 */ /* 0x000fe200078ec0ff */
[----:B------:R-:W-:Y:S01]  /*15140*/  FMUL.FTZ R18, R132, R154 ;  /* 0x0000009a84127220 */ /* 0x000fe20000410000 */
[----:B------:R-:W-:Y:S01]  /*15150*/  SHF.R.U32.HI R7, RZ, 0x10, R6 ;  /* 0x00000010ff077819 */ /* 0x000fe20000011606 */
[----:B------:R-:W-:Y:S01]  /*15160*/  MUFU.EX2 R223, R34 ;  /* 0x0000002200df7308 */ /* 0x000fe20000000800 */
[----:B------:R-:W-:Y:S01]  /*15170*/  LOP3.LUT R8, R0, 0xff, RZ, 0xc0, !PT ;  /* 0x000000ff00087812 */ /* 0x000fe200078ec0ff */
[----:B------:R-:W-:Y:S01]  /*15180*/  FFMA.FTZ R47, R47, c[0x0][0x23c], -R187 ;  /* 0x00008f002f2f7a23 */ /* 0x000fe200000108bb */
[----:B------:R-:W-:Y:S01]  /*15190*/  SHF.R.U32.HI R4, RZ, 0x8, R4 ;  /* 0x00000008ff047819 */ /* 0x000fe20000011604 */
[--C-:B------:R-:W-:Y:S01]  /*151a0*/  FFMA.FTZ R64, R64, c[0x0][0x23c], -R184.reuse ;  /* 0x00008f0040407a23 */ /* 0x100fe200000108b8 */
[----:B------:R-:W-:Y:S01]  /*151b0*/  LOP3.LUT R10, R9, 0xff, RZ, 0xc0, !PT ;  /* 0x000000ff090a7812 */ /* 0x000fe200078ec0ff */
[----:B------:R-:W-:Y:S01]  /*151c0*/  FFMA.FTZ R65, R65, c[0x0][0x23c], -R184 ;  /* 0x00008f0041417a23 */ /* 0x000fe200000108b8 */
[----:B--2---:R-:W-:Y:S01]  /*151d0*/  LOP3.LUT R11, R6, 0xff, RZ, 0xc0, !PT ;  /* 0x000000ff060b7812 */ /* 0x004fe200078ec0ff */
[--C-:B------:R-:W-:Y:S01]  /*151e0*/  FFMA.FTZ R66, R66, c[0x0][0x23c], -R185.reuse ;  /* 0x00008f0042427a23 */ /* 0x100fe200000108b9 */
[----:B------:R-:W-:Y:S01]  /*151f0*/  PRMT R8, R8, 0x5410, R4 ;  /* 0x0000541008087816 */ /* 0x000fe20000000004 */
[----:B------:R-:W-:Y:S01]  /*15200*/  MUFU.EX2 R222, R35 ;  /* 0x0000002300de7308 */ /* 0x000fe20000000800 */
        /* <DEDUP_REMOVED lines=19> */
[--C-:B------:R-:W-:Y:S01]  /*15340*/  FFMA.FTZ R59, R59, c[0x0][0x23c], -R187.reuse ;  /* 0x00008f003b3b7a23 */ /* 0x100fe200000108bb */
[----:B------:R-:W-:Y:S01]  /*15350*/  LOP3.LUT R175, R5, R175, RZ, 0xc0, !PT ;  /* 0x000000af05af7212 */ /* 0x000fe200078ec0ff */
[----:B------:R-:W2:Y:S01]  /*15360*/  MUFU.EX2 R0, R0 ;  /* 0x0000000000007308 */ /* 0x000ea20000000800 */
[----:B------:R-:W-:Y:S01]  /*15370*/  LOP3.LUT R174, R174, R4, RZ, 0xc0, !PT ;  /* 0x00000004aeae7212 */ /* 0x000fe200078ec0ff */
[--C-:B------:R-:W-:Y:S01]  /*15380*/  HSET2.LE.AND R4, R11, R244.reuse, PT ;  /* 0x000000f40b047233 */ /* 0x100fe20003803000 */
[----:B----4-:R-:W-:Y:S01]  /*15390*/  F2FP.PACK_AB R7, R230, R231 ;  /* 0x000000e7e607723e */ /* 0x010fe200000000ff */
        /* <DEDUP_REMOVED lines=16> */
[--C-:B------:R-:W-:Y:S01]  /*154a0*/  FFMA.FTZ R62, R62, c[0x0][0x23c], -R187.reuse ;  /* 0x00008f003e3e7a23 */ /* 0x100fe200000108bb */
        /* <DEDUP_REMOVED lines=8> */
[----:B------:R-:W-:Y:S01]  /*15530*/  MUFU.EX2 R203, R49 ;  /* 0x0000003100cb7308 */ /* 0x000fe20000000800 */
[----:B------:R-:W1:Y:S01]  /*15540*/  LDSM.16.MT88.4 R144, [R212+0xa000] ;  /* 0x00a00000d490783b */ /* 0x000e620000004200 */
[C---:B------:R-:W-:Y:S01]  /*15550*/  FMUL.FTZ R34, R0.reuse, R158 ;  /* 0x0000009e00227220 */ /* 0x040fe20000410000 */
[----:B------:R-:W-:Y:S03]  /*15560*/  LOP3.LUT R148, R201, UR8, R188, 0x96, !PT ;  /* 0x00000008c9947c12 */ /* 0x000fe6000f8e96bc */
[C---:B------:R-:W-:Y:S01]  /*15570*/  HMMA.16816.F32 R8, R180.reuse, R176, R8 ;  /* 0x000000b0b408723c */ /* 0x040fe20000001808 */
[C---:B------:R-:W-:Y:S02]  /*15580*/  FMUL.FTZ R14, R0.reuse, R150 ;  /* 0x00000096000e7220 */ /* 0x040fe40000410000 */
[C---:B------:R-:W-:Y:S01]  /*15590*/  FMUL.FTZ R15, R0.reuse, R151 ;  /* 0x00000097000f7220 */ /* 0x040fe20000410000 */
[----:B------:R-:W-:Y:S01]  /*155a0*/  MUFU.EX2 R201, R51 ;  /* 0x0000003300c97308 */ /* 0x000fe20000000800 */
[C---:B------:R-:W-:Y:S02]  /*155b0*/  FMUL.FTZ R35, R0.reuse, R159 ;  /* 0x0000009f00237220 */ /* 0x040fe40000410000 */
[----:B------:R-:W-:Y:S01]  /*155c0*/  LDSM.16.MT88.4 R156, [R214+0x9400] ;  /* 0x00940000d69c783b */ /* 0x000fe20000004200 */
[C---:B------:R-:W-:Y:S01]  /*155d0*/  FMUL.FTZ R74, R0.reuse, R74 ;  /* 0x0000004a004a7220 */ /* 0x040fe20000410000 */
[----:B------:R-:W-:Y:S01]  /*155e0*/  MOV R176, R204 ;  /* 0x000000cc00b07202 */ /* 0x000fe20000000f00 */
[-C--:B------:R-:W-:Y:S02]  /*155f0*/  HMMA.16816.F32 R12, R180, R178.reuse, R12 ;  /* 0x000000b2b40c723c */ /* 0x080fe4000000180c */
[C---:B------:R-:W-:Y:S02]  /*15600*/  FMUL.FTZ R75, R0.reuse, R75 ;  /* 0x0000004b004b7220 */ /* 0x040fe40000410000 */
[----:B------:R2:W-:Y:S01]  /*15610*/  MUFU.EX2 R204, R48 ;  /* 0x0000003000cc7308 */ /* 0x0005e20000000800 */
[C---:B------:R-:W-:Y:S02]  /*15620*/  FMUL.FTZ R78, R0.reuse, R78 ;  /* 0x0000004e004e7220 */ /* 0x040fe40000410000 */
[C---:B------:R-:W-:Y:S01]  /*15630*/  FMUL.FTZ R79, R0.reuse, R79 ;  /* 0x0000004f004f7220 */ /* 0x040fe20000410000 */
[C---:B------:R-:W-:Y:S01]  /*15640*/  HMMA.16816.F32 R16, R172.reuse, R178, R16 ;  /* 0x000000b2ac10723c */ /* 0x040fe20000001810 */
[C---:B------:R-:W-:Y:S03]  /*15650*/  FMUL.FTZ R90, R0.reuse, R90 ;  /* 0x0000005a005a7220 */ /* 0x040fe60000410000 */
[C---:B------:R-:W-:Y:S02]  /*15660*/  FMUL.FTZ R91, R0.reuse, R91 ;  /* 0x0000005b005b7220 */ /* 0x040fe40000410000 */
[----:B------:R-:W-:Y:S01]  /*15670*/  MUFU.EX2 R179, R65 ;  /* 0x0000004100b37308 */ /* 0x000fe20000000800 */
[C---:B------:R-:W-:Y:S01]  /*15680*/  FMUL.FTZ R94, R0.reuse, R94 ;  /* 0x0000005e005e7220 */ /* 0x040fe20000410000 */
[-C--:B---3--:R-:W-:Y:S01]  /*15690*/  HMMA.16816.F32 R68, R172, R140.reuse, R68 ;  /* 0x0000008cac44723c */ /* 0x088fe20000001844 */
[C---:B------:R-:W-:Y:S03]  /*156a0*/  FMUL.FTZ R95, R0.reuse, R95 ;  /* 0x0000005f005f7220 */ /* 0x040fe60000410000 */
[C---:B------:R-:W-:Y:S02]  /*156b0*/  FMUL.FTZ R106, R0.reuse, R106 ;  /* 0x0000006a006a7220 */ /* 0x040fe40000410000 */
[----:B------:R-:W-:Y:S02]  /*156c0*/  FMUL.FTZ R107, R0, R107 ;  /* 0x0000006b006b7220 */ /* 0x000fe40000410000 */
[C---:B------:R-:W-:Y:S01]  /*156d0*/  HMMA.16816.F32 R72, R180.reuse, R140, R72 ;  /* 0x0000008cb448723c */ /* 0x040fe20000001848 */
[----:B------:R-:W-:Y:S01]  /*156e0*/  MUFU.EX2 R178, R66 ;  /* 0x0000004200b27308 */ /* 0x000fe20000000800 */
[----:B--2---:R-:W-:Y:S02]  /*156f0*/  LDSM.16.MT88.4 R48, [R212+0xb400] ;  /* 0x00b40000d430783b */ /* 0x004fe40000004200 */
[C---:B------:R-:W-:Y:S02]  /*15700*/  FMUL.FTZ R108, R133.reuse, R108 ;  /* 0x0000006c856c7220 */ /* 0x040fe40000410000 */
[----:B------:R-:W-:Y:S02]  /*15710*/  FMUL.FTZ R109, R133, R109 ;  /* 0x0000006d856d7220 */ /* 0x000fe40000410000 */
[-C--:B------:R-:W-:Y:S01]  /*15720*/  HMMA.16816.F32 R76, R180, R142.reuse, R76 ;  /* 0x0000008eb44c723c */ /* 0x080fe2000000184c */
[C---:B------:R-:W-:Y:S03]  /*15730*/  FMUL.FTZ R110, R132.reuse, R110 ;  /* 0x0000006e846e7220 */ /* 0x040fe60000410000 */
[----:B------:R-:W-:Y:S02]  /*15740*/  FMUL.FTZ R111, R132, R111 ;  /* 0x0000006f846f7220 */ /* 0x000fe40000410000 */
[--C-:B------:R-:W-:Y:S02]  /*15750*/  FFMA.FTZ R28, R28, c[0x0][0x23c], -R186.reuse ;  /* 0x00008f001c1c7a23 */ /* 0x100fe400000108ba */
[C---:B------:R-:W-:Y:S01]  /*15760*/  HMMA.16816.F32 R80, R172.reuse, R142, R80 ;  /* 0x0000008eac50723c */ /* 0x040fe20000001850 */
[----:B------:R-:W2:Y:S01]  /*15770*/  LDSM.16.MT88.4 R140, [R214+0xa000] ;  /* 0x00a00000d68c783b */ /* 0x000ea20000004200 */
[----:B------:R-:W-:Y:S02]  /*15780*/  MUFU.EX2 R210, R28 ;  /* 0x0000001c00d27308 */ /* 0x000fe40000000800 */
[----:B------:R-:W-:Y:S02]  /*15790*/  FFMA.FTZ R29, R29, c[0x0][0x23c], -R186 ;  /* 0x00008f001d1d7a23 */ /* 0x000fe400000108ba */
[--C-:B------:R-:W-:Y:S02]  /*157a0*/  FFMA.FTZ R30, R30, c[0x0][0x23c], -R187.reuse ;  /* 0x00008f001e1e7a23 */ /* 0x100fe400000108bb */
[-C--:B-1----:R-:W-:Y:S01]  /*157b0*/  HMMA.16816.F32 R84, R172, R144.reuse, R84 ;  /* 0x00000090ac54723c */ /* 0x082fe20000001854 */
[----:B------:R-:W-:Y:S03]  /*157c0*/  FFMA.FTZ R31, R31, c[0x0][0x23c], -R187 ;  /* 0x00008f001f1f7a23 */ /* 0x000fe600000108bb */
[----:B------:R-:W-:Y:S01]  /*157d0*/  IMAD.WIDE.U32 R138, R138, -0x2daee0ad, RZ ;  /* 0xd2511f538a8a7825 */ /* 0x000fe200078e00ff */
[----:B------:R1:W-:Y:S03]  /*157e0*/  MUFU.EX2 R209, R29 ;  /* 0x0000001d00d17308 */ /* 0x0003e60000000800 */
[C---:B------:R-:W-:Y:S01]  /*157f0*/  HMMA.16816.F32 R88, R180.reuse, R144, R88 ;  /* 0x00000090b458723c */ /* 0x040fe20000001858 */
[--C-:B------:R-:W-:Y:S03]  /*15800*/  SHF.R.U32.HI R151, RZ, 0x10, R138.reuse ;  /* 0x00000010ff977819 */ /* 0x100fe6000001168a */
[----:B------:R-:W-:Y:S01]  /*15810*/  LOP3.LUT R150, R138, 0xff, RZ, 0xc0, !PT ;  /* 0x000000ff8a967812 */ /* 0x000fe200078ec0ff */
[----:B------:R-:W-:Y:S01]  /*15820*/  IMAD.WIDE.U32 R148, R148, -0x2daee0ad, RZ ;  /* 0xd2511f5394947825 */ /* 0x000fe200078e00ff */
[----:B------:R-:W-:Y:S01]  /*15830*/  SHF.R.U32.HI R152, RZ, 0x18, R138 ;  /* 0x00000018ff987819 */ /* 0x000fe2000001168a */
[----:B------:R3:W-:Y:S01]  /*15840*/  MUFU.EX2 R208, R30 ;  /* 0x0000001e00d07308 */ /* 0x0007e20000000800 */
[-C--:B------:R-:W-:Y:S01]  /*15850*/  HMMA.16816.F32 R92, R180, R146.reuse, R92 ;  /* 0x00000092b45c723c */ /* 0x080fe2000000185c */
[--C-:B------:R-:W-:Y:S03]  /*15860*/  FFMA.FTZ R24, R24, c[0x0][0x23c], -R186.reuse ;  /* 0x00008f0018187a23 */ /* 0x100fe600000108ba */
[----:B------:R-:W-:Y:S01]  /*15870*/  FFMA.FTZ R25, R25, c[0x0][0x23c], -R186 ;  /* 0x00008f0019197a23 */ /* 0x000fe200000108ba */
[----:B------:R-:W-:Y:S01]  /*15880*/  LOP3.LUT R153, R148, 0xff, RZ, 0xc0, !PT ;  /* 0x000000ff94997812 */ /* 0x000fe200078ec0ff */
[----:B------:R-:W-:Y:S01]  /*15890*/  IMAD.MOV.U32 R177, RZ, RZ, R205 ;  /* 0x000000ffffb17224 */ /* 0x000fe200078e00cd */
[----:B------:R-:W-:Y:S01]  /*158a0*/  LOP3.LUT R137, R139, UR17, R192, 0x96, !PT ;  /* 0x000000118b897c12 */ /* 0x000fe2000f8e96c0 */
[C---:B------:R-:W-:Y:S01]  /*158b0*/  HMMA.16816.F32 R96, R172.reuse, R146, R96 ;  /* 0x00000092ac60723c */ /* 0x040fe20000001860 */
[----:B------:R-:W4:Y:S01]  /*158c0*/  LDSM.16.MT88.4 R144, [R212+0xb000] ;  /* 0x00b00000d490783b */ /* 0x000f220000004200 */
[----:B------:R5:W-:Y:S02]  /*158d0*/  MUFU.EX2 R207, R31 ;  /* 0x0000001f00cf7308 */ /* 0x000be40000000800 */
[--C-:B------:R-:W-:Y:S01]  /*158e0*/  FFMA.FTZ R26, R26, c[0x0][0x23c], -R187.reuse ;  /* 0x00008f001a1a7a23 */ /* 0x100fe200000108bb */
[----:B-1----:R-:W-:Y:S01]  /*158f0*/  LOP3.LUT R29, R148, 0xffff, RZ, 0xc0, !PT ;  /* 0x0000ffff941d7812 */ /* 0x002fe200078ec0ff */
[----:B------:R-:W-:Y:S01]  /*15900*/  FFMA.FTZ R27, R27, c[0x0][0x23c], -R187 ;  /* 0x00008f001b1b7a23 */ /* 0x000fe200000108bb */
[----:B------:R-:W-:Y:S01]  /*15910*/  LOP3.LUT R139, R138, 0xffff, RZ, 0xc0, !PT ;  /* 0x0000ffff8a8b7812 */ /* 0x000fe200078ec0ff */
[C---:B------:R-:W-:Y:S01]  /*15920*/  FMUL.FTZ R124, R3.reuse, R124 ;  /* 0x0000007c037c7220 */ /* 0x040fe20000410000 */
[-C--:B--2---:R-:W-:Y:S03]  /*15930*/  HMMA.16816.F32 R100, R172, R140.reuse, R100 ;  /* 0x0000008cac64723c */ /* 0x084fe60000001864 */
[----:B------:R-:W-:Y:S01]  /*15940*/  MUFU.EX2 R177, R67 ;  /* 0x0000004300b17308 */ /* 0x000fe20000000800 */
[----:B------:R-:W-:Y:S01]  /*15950*/  SHF.R.U32.HI R28, RZ, 0x8, R139 ;  /* 0x00000008ff1c7819 */ /* 0x000fe2000001168b */
[----:B------:R-:W-:Y:S01]  /*15960*/  FMUL.FTZ R125, R3, R125 ;  /* 0x0000007d037d7220 */ /* 0x000fe20000410000 */
[----:B------:R-:W-:Y:S01]  /*15970*/  SHF.R.U32.HI R139, RZ, 0x10, R148 ;  /* 0x00000010ff8b7819 */ /* 0x000fe20000011694 */
[----:B---3--:R-:W-:Y:S01]  /*15980*/  FMUL.FTZ R30, R132, R166 ;  /* 0x000000a6841e7220 */ /* 0x008fe20000410000 */
[C---:B------:R-:W-:Y:S01]  /*15990*/  HMMA.16816.F32 R104, R180.reuse, R140, R104 ;  /* 0x0000008cb468723c */ /* 0x040fe20000001868 */
[--C-:B------:R-:W-:Y:S03]  /*159a0*/  FFMA.FTZ R21, R21, c[0x0][0x23c], -R184.reuse ;  /* 0x00008f0015157a23 */ /* 0x100fe600000108b8 */
[--C-:B------:R-:W-:Y:S01]  /*159b0*/  FFMA.FTZ R22, R22, c[0x0][0x23c], -R185.reuse ;  /* 0x00008f0016167a23 */ /* 0x100fe200000108b9 */
[----:B------:R1:W-:Y:S01]  /*159c0*/  MUFU.EX2 R220, R21 ;  /* 0x0000001500dc7308 */ /* 0x0003e20000000800 */
[----:B------:R-:W-:Y:S01]  /*159d0*/  FFMA.FTZ R20, R20, c[0x0][0x23c], -R184 ;  /* 0x00008f0014147a23 */ /* 0x000fe200000108b8 */
[----:B------:R-:W-:Y:S01]  /*159e0*/  PRMT R154, R150, 0x5410, R28 ;  /* 0x00005410969a7816 */ /* 0x000fe2000000001c */
[-C--:B------:R-:W-:Y:S01]  /*159f0*/  HMMA.16816.F32 R32, R180, R142.reuse, R32 ;  /* 0x0000008eb420723c */ /* 0x080fe20000001820 */
[--C-:B------:R-:W-:Y:S03]  /*15a00*/  FFMA.FTZ R140, R23, c[0x0][0x23c], -R185.reuse ;  /* 0x00008f00178c7a23 */ /* 0x100fe600000108b9 */
[----:B------:R-:W-:Y:S01]  /*15a10*/  FMUL.FTZ R23, R0, R163 ;  /* 0x000000a300177220 */ /* 0x000fe20000410000 */
[----:B------:R-:W-:Y:S01]  /*15a20*/  LOP3.LUT R138, R149, UR17, R194, 0x96, !PT ;  /* 0x00000011958a7c12 */ /* 0x000fe2000f8e96c2 */
[C---:B-----5:R-:W-:Y:S01]  /*15a30*/  FMUL.FTZ R31, R132.reuse, R167 ;  /* 0x000000a7841f7220 */ /* 0x060fe20000410000 */
[----:B------:R2:W-:Y:S01]  /*15a40*/  MUFU.EX2 R219, R22 ;  /* 0x0000001600db7308 */ /* 0x0005e20000000800 */
[C---:B------:R-:W-:Y:S01]  /*15a50*/  HMMA.16816.F32 R108, R172.reuse, R142, R108 ;  /* 0x0000008eac6c723c */ /* 0x040fe2000000186c */
[C---:B------:R-:W-:Y:S03]  /*15a60*/  FMUL.FTZ R112, R133.reuse, R112 ;  /* 0x0000007085707220 */ /* 0x040fe60000410000 */
[----:B------:R-:W-:Y:S01]  /*15a70*/  FMUL.FTZ R113, R133, R113 ;  /* 0x0000007185717220 */ /* 0x000fe20000410000 */
[----:B------:R-:W-:Y:S01]  /*15a80*/  SHF.R.U32.HI R149, RZ, 0x18, R148 ;  /* 0x00000018ff957819 */ /* 0x000fe20000011694 */
[C---:B------:R-:W-:Y:S01]  /*15a90*/  FMUL.FTZ R114, R132.reuse, R114 ;  /* 0x0000007284727220 */ /* 0x040fe20000410000 */
[----:B------:R-:W-:Y:S01]  /*15aa0*/  LOP3.LUT R148, R151, 0xff, RZ, 0xc0, !PT ;  /* 0x000000ff97947812 */ /* 0x000fe200078ec0ff */
[----:B------:R-:W-:Y:S01]  /*15ab0*/  FMUL.FTZ R115, R132, R115 ;  /* 0x0000007384737220 */ /* 0x000fe20000410000 */
[----:B------:R3:W5:Y:S03]  /*15ac0*/  MUFU.EX2 R221, R20 ;  /* 0x0000001400dd7308 */ /* 0x0007660000000800 */
[----:B------:R-:W-:Y:S01]  /*15ad0*/  PRMT R152, R148, 0x5410, R152 ;  /* 0x0000541094987816 */ /* 0x000fe20000000098 */
[----:B-1----:R-:W-:Y:S01]  /*15ae0*/  FMUL.FTZ R21, R3, R161 ;  /* 0x000000a103157220 */ /* 0x002fe20000410000 */
[----:B------:R-:W-:Y:S01]  /*15af0*/  LOP3.LUT R28, R137, 0xffff, RZ, 0xc0, !PT ;  /* 0x0000ffff891c7812 */ /* 0x000fe200078ec0ff */
[-C--:B----4-:R-:W-:Y:S01]  /*15b00*/  HMMA.16816.F32 R112, R172, R144.reuse, R112 ;  /* 0x00000090ac70723c */ /* 0x090fe20000001870 */
[C---:B------:R-:W-:Y:S02]  /*15b10*/  FMUL.FTZ R116, R3.reuse, R116 ;  /* 0x0000007403747220 */ /* 0x040fe40000410000 */
[----:B------:R-:W-:Y:S01]  /*15b20*/  FMUL.FTZ R117, R3, R117 ;  /* 0x0000007503757220 */ /* 0x000fe20000410000 */
[----:B------:R1:W4:Y:S01]  /*15b30*/  MUFU.EX2 R211, R140 ;  /* 0x0000008c00d37308 */ /* 0x0003220000000800 */
[C---:B------:R-:W-:Y:S02]  /*15b40*/  FMUL.FTZ R118, R0.reuse, R118 ;  /* 0x0000007600767220 */ /* 0x040fe40000410000 */
[C---:B------:R-:W-:Y:S02]  /*15b50*/  FMUL.FTZ R119, R0.reuse, R119 ;  /* 0x0000007700777220 */ /* 0x040fe40000410000 */
[----:B--2---:R-:W-:Y:S03]  /*15b60*/  FMUL.FTZ R22, R0, R162 ;  /* 0x000000a200167220 */ /* 0x004fe60000410000 */
[C---:B------:R-:W-:Y:S02]  /*15b70*/  FMUL.FTZ R120, R133.reuse, R120 ;  /* 0x0000007885787220 */ /* 0x040fe40000410000 */
[----:B------:R-:W-:Y:S01]  /*15b80*/  FMUL.FTZ R121, R133, R121 ;  /* 0x0000007985797220 */ /* 0x000fe20000410000 */
[----:B------:R2:W-:Y:S01]  /*15b90*/  MUFU.EX2 R206, R24 ;  /* 0x0000001800ce7308 */ /* 0x0005e20000000800 */
[----:B------:R-:W-:Y:S02]  /*15ba0*/  FMUL.FTZ R122, R132, R122 ;  /* 0x0000007a847a7220 */ /* 0x000fe40000410000 */
[C---:B---3--:R-:W-:Y:S02]  /*15bb0*/  FMUL.FTZ R20, R3.reuse, R160 ;  /* 0x000000a003147220 */ /* 0x048fe40000410000 */
[C---:B------:R-:W-:Y:S02]  /*15bc0*/  FMUL.FTZ R126, R0.reuse, R126 ;  /* 0x0000007e007e7220 */ /* 0x040fe40000410000 */
[C---:B------:R-:W-:Y:S02]  /*15bd0*/  FMUL.FTZ R127, R0.reuse, R127 ;  /* 0x0000007f007f7220 */ /* 0x040fe40000410000 */
[C---:B------:R-:W-:Y:S01]  /*15be0*/  FMUL.FTZ R128, R3.reuse, R128 ;  /* 0x0000008003807220 */ /* 0x040fe20000410000 */
[C---:B------:R-:W-:Y:S01]  /*15bf0*/  HMMA.16816.F32 R20, R180.reuse, R144, R20 ;  /* 0x00000090b414723c */ /* 0x040fe20000001814 */
[----:B------:R-:W-:Y:S01]  /*15c00*/  FMUL.FTZ R129, R3, R129 ;  /* 0x0000008103817220 */ /* 0x000fe20000410000 */
[----:B------:R-:W3:Y:S01]  /*15c10*/  MUFU.EX2 R205, R25 ;  /* 0x0000001900cd7308 */ /* 0x000ee20000000800 */
[----:B-1----:R-:W1:Y:S01]  /*15c20*/  LDSM.16.MT88.4 R140, [R214+0xb000] ;  /* 0x00b00000d68c783b */ /* 0x002e620000004200 */
[C---:B------:R-:W-:Y:S02]  /*15c30*/  FMUL.FTZ R130, R0.reuse, R130 ;  /* 0x0000008200827220 */ /* 0x040fe40000410000 */
[----:B------:R-:W-:Y:S01]  /*15c40*/  FMUL.FTZ R131, R0, R131 ;  /* 0x0000008300837220 */ /* 0x000fe20000410000 */
[----:B------:R-:W-:Y:S01]  /*15c50*/  LOP3.LUT R145, R137, 0xff, RZ, 0xc0, !PT ;  /* 0x000000ff89917812 */ /* 0x000fe200078ec0ff */
[-C--:B------:R-:W-:Y:S01]  /*15c60*/  HMMA.16816.F32 R116, R180, R146.reuse, R116 ;  /* 0x00000092b474723c */ /* 0x080fe20000001874 */
[----:B------:R-:W-:Y:S03]  /*15c70*/  FMUL.FTZ R123, R132, R123 ;  /* 0x0000007b847b7220 */ /* 0x000fe60000410000 */
[--C-:B------:R-:W-:Y:S01]  /*15c80*/  FFMA.FTZ R40, R40, c[0x0][0x23c], -R186.reuse ;  /* 0x00008f0028287a23 */ /* 0x100fe200000108ba */
[----:B------:R3:W-:Y:S01]  /*15c90*/  MUFU.EX2 R167, R26 ;  /* 0x0000001a00a77308 */ /* 0x0007e20000000800 */
[----:B------:R-:W-:Y:S01]  /*15ca0*/  FFMA.FTZ R39, R39, c[0x0][0x23c], -R185 ;  /* 0x00008f0027277a23 */ /* 0x000fe200000108b9 */
[----:B------:R-:W-:Y:S01]  /*15cb0*/  SHF.R.U32.HI R144, RZ, 0x18, R137 ;  /* 0x00000018ff907819 */ /* 0x000fe20000011689 */
[C---:B------:R-:W-:Y:S01]  /*15cc0*/  HMMA.16816.F32 R120, R172.reuse, R146, R120 ;  /* 0x00000092ac78723c */ /* 0x040fe20000001878 */
[----:B--2---:R-:W-:Y:S03]  /*15cd0*/  LOP3.LUT R24, R138, 0xffff, RZ, 0xc0, !PT ;  /* 0x0000ffff8a187812 */ /* 0x004fe600078ec0ff */
[--C-:B------:R-:W-:Y:S02]  /*15ce0*/  FFMA.FTZ R42, R42, c[0x0][0x23c], -R187.reuse ;  /* 0x00008f002a2a7a23 */ /* 0x100fe400000108bb */
[----:B------:R-:W-:Y:S01]  /*15cf0*/  FFMA.FTZ R43, R43, c[0x0][0x23c], -R187 ;  /* 0x00008f002b2b7a23 */ /* 0x000fe200000108bb */
[----:B------:R-:W-:Y:S01]  /*15d00*/  LOP3.LUT R146, R139, 0xff, RZ, 0xc0, !PT ;  /* 0x000000ff8b927812 */ /* 0x000fe200078ec0ff */
[----:B------:R2:W2:Y:S01]  /*15d10*/  MUFU.EX2 R166, R27 ;  /* 0x0000001b00a67308 */ /* 0x0004a20000000800 */
[----:B------:R-:W-:Y:S03]  /*15d20*/  SHF.R.U32.HI R147, RZ, 0x8, R29 ;  /* 0x00000008ff937819 */ /* 0x000fe6000001161d */
[----:B------:R-:W-:Y:S01]  /*15d30*/  PRMT R155, R146, 0x5410, R149 ;  /* 0x00005410929b7816 */ /* 0x000fe20000000095 */
[C---:B------:R-:W-:Y:S01]  /*15d40*/  FMUL.FTZ R29, R133.reuse, R165 ;  /* 0x000000a5851d7220 */ /* 0x040fe20000410000 */
[----:B------:R-:W4:Y:S01]  /*15d50*/  LDSM.16.MT88.4 R148, [R212+0x9400] ;  /* 0x00940000d494783b */ /* 0x000f220000004200 */
[----:B------:R-:W-:Y:S01]  /*15d60*/  SHF.R.U32.HI R139, RZ, 0x10, R137 ;  /* 0x00000010ff8b7819 */ /* 0x000fe20000011689 */
[----:B------:R-:W-:Y:S01]  /*15d70*/  FFMA.FTZ R44, R44, c[0x0][0x23c], -R186 ;  /* 0x00008f002c2c7a23 */ /* 0x000fe200000108ba */
[----:B------:R-:W-:Y:S01]  /*15d80*/  SHF.R.U32.HI R137, RZ, 0x8, R28 ;  /* 0x00000008ff897819 */ /* 0x000fe2000001161c */
[----:B------:R-:W-:Y:S01]  /*15d90*/  FMUL.FTZ R28, R133, R164 ;  /* 0x000000a4851c7220 */ /* 0x000fe20000410000 */
[----:B------:R-:W-:Y:S01]  /*15da0*/  PRMT R147, R153, 0x5410, R147 ;  /* 0x0000541099937816 */ /* 0x000fe20000000093 */
[--C-:B------:R-:W-:Y:S01]  /*15db0*/  HSET2.LE.AND R155, R155, R244.reuse, PT ;  /* 0x000000f49b9b7233 */ /* 0x100fe20003803000 */
[----:B---3--:R-:W-:Y:S01]  /*15dc0*/  FMUL.FTZ R26, R132, R170 ;  /* 0x000000aa841a7220 */ /* 0x008fe20000410000 */
[----:B------:R-:W-:Y:S01]  /*15dd0*/  MUFU.EX2 R192, R40 ;  /* 0x0000002800c07308 */ /* 0x000fe20000000800 */
[----:B------:R-:W-:Y:S01]  /*15de0*/  FFMA.FTZ R45, R45, c[0x0][0x23c], -R186 ;  /* 0x00008f002d2d7a23 */ /* 0x000fe200000108ba */
[----:B------:R-:W-:Y:S01]  /*15df0*/  F2FP.PACK_AB R146, R224, R225 ;  /* 0x000000e1e092723e */ /* 0x000fe200000000ff */
[----:B------:R-:W-:Y:S01]  /*15e00*/  FFMA.FTZ R46, R46, c[0x0][0x23c], -R187 ;  /* 0x00008f002e2e7a23 */ /* 0x000fe200000108bb */
[----:B------:R-:W-:Y:S01]  /*15e10*/  SHF.R.U32.HI R25, RZ, 0x10, R138 ;  /* 0x00000010ff197819 */ /* 0x000fe2000001168a */
[-C--:B-1----:R-:W-:Y:S01]  /*15e20*/  HMMA.16816.F32 R28, R172, R140.reuse, R28 ;  /* 0x0000008cac1c723c */ /* 0x082fe2000000181c */
[--C-:B------:R-:W-:Y:S01]  /*15e30*/  FFMA.FTZ R56, R56, c[0x0][0x23c], -R186.reuse ;  /* 0x00008f0038387a23 */ /* 0x100fe200000108ba */
[----:B------:R-:W-:Y:S01]  /*15e40*/  PRMT R145, R145, 0x5410, R137 ;  /* 0x0000541091917816 */ /* 0x000fe20000000089 */
[----:B------:R-:W-:Y:S01]  /*15e50*/  FFMA.FTZ R57, R57, c[0x0][0x23c], -R186 ;  /* 0x00008f0039397a23 */ /* 0x000fe200000108ba */
[----:B------:R-:W-:Y:S01]  /*15e60*/  LOP3.LUT R25, R25, 0xff, RZ, 0xc0, !PT ;  /* 0x000000ff19197812 */ /* 0x000fe200078ec0ff */
[----:B--2---:R-:W-:Y:S01]  /*15e70*/  FMUL.FTZ R27, R132, R171 ;  /* 0x000000ab841b7220 */ /* 0x004fe20000410000 */
[----:B------:R-:W-:Y:S01]  /*15e80*/  MUFU.EX2 R193, R39 ;  /* 0x0000002700c17308 */ /* 0x000fe20000000800 */
[----:B------:R-:W-:Y:S01]  /*15e90*/  FFMA.FTZ R58, R58, c[0x0][0x23c], -R187 ;  /* 0x00008f003a3a7a23 */ /* 0x000fe200000108bb */
[C---:B------:R-:W-:Y:S01]  /*15ea0*/  HMMA.16816.F32 R124, R180.reuse, R140, R124 ;  /* 0x0000008cb47c723c */ /* 0x040fe2000000187c */
[----:B------:R-:W-:Y:S03]  /*15eb0*/  LOP3.LUT R139, R139, 0xff, RZ, 0xc0, !PT ;  /* 0x000000ff8b8b7812 */ /* 0x000fe600078ec0ff */
[----:B------:R-:W-:Y:S01]  /*15ec0*/  SHF.R.U32.HI R137, RZ, 0x8, R24 ;  /* 0x00000008ff897819 */ /* 0x000fe20000011618 */
[--C-:B------:R-:W-:Y:S01]  /*15ed0*/  HSET2.LE.AND R24, R154, R244.reuse, PT ;  /* 0x000000f49a187233 */ /* 0x100fe20003803000 */
[----:B------:R-:W-:Y:S01]  /*15ee0*/  PRMT R144, R139, 0x5410, R144 ;  /* 0x000054108b907816 */ /* 0x000fe20000000090 */
[--C-:B------:R-:W-:Y:S01]  /*15ef0*/  HSET2.LE.AND R140, R147, R244.reuse, PT ;  /* 0x000000f4938c7233 */ /* 0x100fe20003803000 */
[-C--:B------:R-:W-:Y:S01]  /*15f00*/  HMMA.16816.F32 R128, R180, R142.reuse, R128 ;  /* 0x0000008eb480723c */ /* 0x080fe20000001880 */
[----:B------:R-:W-:Y:S01]  /*15f10*/  LOP3.LUT R139, R138, 0xff, RZ, 0xc0, !PT ;  /* 0x000000ff8a8b7812 */ /* 0x000fe200078ec0ff */
[----:B------:R-:W-:Y:S02]  /*15f20*/  MUFU.EX2 R182, R47 ;  /* 0x0000002f00b67308 */ /* 0x000fe40000000800 */
[----:B------:R-:W-:Y:S01]  /*15f30*/  SHF.R.U32.HI R138, RZ, 0x18, R138 ;  /* 0x00000018ff8a7819 */ /* 0x000fe2000001168a */
[----:B------:R-:W-:Y:S01]  /*15f40*/  FFMA.FTZ R36, R36, c[0x0][0x23c], -R184 ;  /* 0x00008f0024247a23 */ /* 0x000fe200000108b8 */
[----:B------:R-:W-:Y:S01]  /*15f50*/  LOP3.LUT R146, R24, R146, RZ, 0xc0, !PT ;  /* 0x0000009218927212 */ /* 0x000fe200078ec0ff */
[----:B------:R-:W-:Y:S01]  /*15f60*/  FMUL.FTZ R24, R133, R168 ;  /* 0x000000a885187220 */ /* 0x000fe20000410000 */
[----:B------:R-:W-:Y:S01]  /*15f70*/  PRMT R160, R25, 0x5410, R138 ;  /* 0x0000541019a07816 */ /* 0x000fe2000000008a */
[----:B------:R-:W-:Y:S03]  /*15f80*/  FMUL.FTZ R25, R133, R169 ;  /* 0x000000a985197220 */ /* 0x000fe60000410000 */
[----:B------:R-:W-:Y:S01]  /*15f90*/  PRMT R153, R139, 0x5410, R137 ;  /* 0x000054108b997816 */ /* 0x000fe20000000089 */
[--C-:B------:R-:W-:Y:S01]  /*15fa0*/  HSET2.LE.AND R137, R152, R244.reuse, PT ;  /* 0x000000f498897233 */ /* 0x100fe20003803000 */
[----:B------:R-:W-:Y:S01]  /*15fb0*/  F2FP.PACK_AB R147, R222, R223 ;  /* 0x000000dfde93723e */ /* 0x000fe200000000ff */
[--C-:B------:R-:W-:Y:S01]  /*15fc0*/  HSET2.LE.AND R138, R145, R244.reuse, PT ;  /* 0x000000f4918a7233 */ /* 0x100fe20003803000 */
[----:B------:R-:W-:Y:S01]  /*15fd0*/  HMMA.16816.F32 R24, R172, R142, R24 ;  /* 0x0000008eac18723c */ /* 0x000fe20000001818 */
[--C-:B------:R-:W-:Y:S01]  /*15fe0*/  HSET2.LE.AND R139, R144, R244.reuse, PT ;  /* 0x000000f4908b7233 */ /* 0x100fe20003803000 */
[----:B-----5:R-:W-:Y:S01]  /*15ff0*/  F2FP.PACK_AB R144, R220, R221 ;  /* 0x000000dddc90723e */ /* 0x020fe200000000ff */
[--C-:B------:R-:W-:Y:S01]  /*16000*/  HSET2.LE.AND R152, R153, R244.reuse, PT ;  /* 0x000000f499987233 */ /* 0x100fe20003803000 */
[----:B----4-:R-:W-:Y:S01]  /*16010*/  F2FP.PACK_AB R145, R211, R219 ;  /* 0x000000dbd391723e */ /* 0x010fe200000000ff */
[--C-:B------:R-:W-:Y:S01]  /*16020*/  HSET2.LE.AND R153, R160, R244.reuse, PT ;  /* 0x000000f4a0997233 */ /* 0x100fe20003803000 */
[----:B------:R-:W-:Y:S01]  /*16030*/  LOP3.LUT R147, R137, R147, RZ, 0xc0, !PT ;  /* 0x0000009389937212 */ /* 0x000fe200078ec0ff */
[----:B------:R1:W-:Y:S01]  /*16040*/  MUFU.EX2 R200, R36 ;  /* 0x0000002400c87308 */ /* 0x0003e20000000800 */
[----:B------:R-:W-:Y:S01]  /*16050*/  LOP3.LUT R144, R138, R144, RZ, 0xc0, !PT ;  /* 0x000000908a907212 */ /* 0x000fe200078ec0ff */
[----:B------:R-:W-:Y:S03]  /*16060*/  FFMA.FTZ R37, R37, c[0x0][0x23c], -R184 ;  /* 0x00008f0025257a23 */ /* 0x000fe600000108b8 */
[----:B------:R-:W-:Y:S01]  /*16070*/  LOP3.LUT R145, R139, R145, RZ, 0xc0, !PT ;  /* 0x000000918b917212 */ /* 0x000fe200078ec0ff */
[----:B------:R-:W-:Y:S01]  /*16080*/  FFMA.FTZ R187, R63, c[0x0][0x23c], -R187 ;  /* 0x00008f003fbb7a23 */ /* 0x000fe200000108bb */
[----:B------:R-:W-:Y:S01]  /*16090*/  F2FP.PACK_AB R154, R209, R210 ;  /* 0x000000d2d19a723e */ /* 0x000fe200000000ff */
[----:B------:R-:W-:Y:S01]  /*160a0*/  FFMA.FTZ R60, R60, c[0x0][0x23c], -R186 ;  /* 0x00008f003c3c7a23 */ /* 0x000fe200000108ba */
[----:B------:R-:W-:Y:S01]  /*160b0*/  F2FP.PACK_AB R137, R207, R208 ;  /* 0x000000d0cf89723e */ /* 0x000fe200000000ff */
[----:B------:R2:W-:Y:S01]  /*160c0*/  MUFU.EX2 R180, R64 ;  /* 0x0000004000b47308 */ /* 0x0005e20000000800 */
[----:B------:R-:W-:Y:S01]  /*160d0*/  F2FP.PACK_AB R138, R205, R206 ;  /* 0x000000cecd8a723e */ /* 0x000fe200000000ff */
[-C--:B------:R-:W-:Y:S01]  /*160e0*/  HMMA.16816.F32 R4, R144, R148.reuse, R4 ;  /* 0x000000949004723c */ /* 0x080fe20000001804 */
[----:B------:R-:W-:Y:S01]  /*160f0*/  F2FP.PACK_AB R139, R166, R167 ;  /* 0x000000a7a68b723e */ /* 0x000fe200000000ff */
[--C-:B------:R-:W-:Y:S01]  /*16100*/  FFMA.FTZ R38, R38, c[0x0][0x23c], -R185.reuse ;  /* 0x00008f0026267a23 */ /* 0x100fe200000108b9 */
[----:B------:R-:W-:Y:S01]  /*16110*/  LOP3.LUT R154, R140, R154, RZ, 0xc0, !PT ;  /* 0x0000009a8c9a7212 */ /* 0x000fe200078ec0ff */
[--C-:B------:R-:W-:Y:S01]  /*16120*/  FFMA.FTZ R54, R54, c[0x0][0x23c], -R185.reuse ;  /* 0x00008f0036367a23 */ /* 0x100fe200000108b9 */
[----:B------:R-:W-:Y:S01]  /*16130*/  LOP3.LUT R155, R155, R137, RZ, 0xc0, !PT ;  /* 0x000000899b9b7212 */ /* 0x000fe200078ec0ff */
[----:B------:R-:W3:Y:S01]  /*16140*/  LDSM.16.MT88.4 R140, [R212+0xa400] ;  /* 0x00a40000d48c783b */ /* 0x000ee20000004200 */
[----:B------:R-:W-:Y:S01]  /*16150*/  LOP3.LUT R152, R152, R138, RZ, 0xc0, !PT ;  /* 0x0000008a98987212 */ /* 0x000fe200078ec0ff */
[----:B------:R4:W-:Y:S01]  /*16160*/  MUFU.EX2 R195, R37 ;  /* 0x0000002500c37308 */ /* 0x0009e20000000800 */
[----:B------:R-:W-:Y:S03]  /*16170*/  LOP3.LUT R153, R153, R139, RZ, 0xc0, !PT ;  /* 0x0000008b99997212 */ /* 0x000fe600078ec0ff */
[----:B-1----:R-:W-:Y:S01]  /*16180*/  MOV R36, UR33 ;  /* 0x0000002100247c02 */ /* 0x002fe20008000f00 */
[--C-:B------:R-:W-:Y:S02]  /*16190*/  FFMA.FTZ R52, R52, c[0x0][0x23c], -R184.reuse ;  /* 0x00008f0034347a23 */ /* 0x100fe400000108b8 */
[----:B------:R-:W-:Y:S01]  /*161a0*/  FFMA.FTZ R184, R53, c[0x0][0x23c], -R184 ;  /* 0x00008f0035b87a23 */ /* 0x000fe200000108b8 */
[C---:B------:R-:W-:Y:S01]  /*161b0*/  HMMA.16816.F32 R8, R152.reuse, R148, R8 ;  /* 0x000000949808723c */ /* 0x040fe20000001808 */
[----:B------:R-:W-:Y:S01]  /*161c0*/  LOP3.LUT R36, R243, UR6, R36, 0x96, !PT ;  /* 0x00000006f3247c12 */ /* 0x000fe2000f8e9624 */
[----:B------:R1:W-:Y:S01]  /*161d0*/  MUFU.EX2 R194, R38 ;  /* 0x0000002600c27308 */ /* 0x0003e20000000800 */
[----:B------:R-:W-:Y:S02]  /*161e0*/  FFMA.FTZ R185, R55, c[0x0][0x23c], -R185 ;  /* 0x00008f0037b97a23 */ /* 0x000fe400000108b9 */
[----:B------:R-:W-:Y:S01]  /*161f0*/  FFMA.FTZ R132, R132, R245, R235 ;  /* 0x000000f584847223 */ /* 0x000fe200000100eb */
[----:B--2---:R-:W-:Y:S01]  /*16200*/  LDSM.16.MT88.4 R64, [R212+0xb800] ;  /* 0x00b80000d440783b */ /* 0x004fe20000004200 */
[----:B------:R-:W-:Y:S01]  /*16210*/  IMAD.WIDE.U32 R138, R36, -0x326172a9, RZ ;  /* 0xcd9e8d57248a7825 */ /* 0x000fe200078e00ff */
[-C--:B------:R-:W-:Y:S04]  /*16220*/  HMMA.16816.F32 R12, R152, R150.reuse, R12 ;  /* 0x00000096980c723c */ /* 0x080fe8000000180c */
[----:B------:R-:W-:Y:S01]  /*16230*/  MUFU.EX2 R183, R44 ;  /* 0x0000002c00b77308 */ /* 0x000fe20000000800 */
[C---:B------:R-:W-:Y:S03]  /*16240*/  LOP3.LUT R36, R139.reuse, UR16, R176, 0x96, !PT ;  /* 0x000000108b247c12 */ /* 0x040fe6000f8e96b0 */
[C---:B------:R-:W-:Y:S01]  /*16250*/  HMMA.16816.F32 R16, R144.reuse, R150, R16 ;  /* 0x000000969010723c */ /* 0x040fe20000001810 */
[----:B------:R-:W2:Y:S03]  /*16260*/  LDSM.16.MT88.4 R148, [R214+0xa400] ;  /* 0x00a40000d694783b */ /* 0x000ea60000004200 */
[----:B----4-:R-:W-:Y:S02]  /*16270*/  LOP3.LUT R37, R139, UR16, R250, 0x96, !PT ;  /* 0x000000108b257c12 */ /* 0x010fe4000f8e96fa */
[----:B------:R-:W-:Y:S02]  /*16280*/  MUFU.EX2 R181, R46 ;  /* 0x0000002e00b57308 */ /* 0x000fe40000000800 */
[-C--:B------:R-:W-:Y:S08]  /*16290*/  HMMA.16816.F32 R68, R144, R156.reuse, R68 ;  /* 0x0000009c9044723c */ /* 0x080ff00000001844 */
[C---:B------:R-:W-:Y:S01]  /*162a0*/  HMMA.16816.F32 R72, R152.reuse, R156, R72 ;  /* 0x0000009c9848723c */ /* 0x040fe20000001848 */
[----:B------:R-:W-:Y:S07]  /*162b0*/  MUFU.EX2 R174, R56 ;  /* 0x0000003800ae7308 */ /* 0x000fee0000000800 */
[-C--:B------:R-:W-:Y:S03]  /*162c0*/  HMMA.16816.F32 R76, R152, R158.reuse, R76 ;  /* 0x0000009e984c723c */ /* 0x080fe6000000184c */
[----:B------:R-:W-:Y:S05]  /*162d0*/  MUFU.EX2 R173, R57 ;  /* 0x0000003900ad7308 */ /* 0x000fea0000000800 */
[C---:B------:R-:W-:Y:S05]  /*162e0*/  HMMA.16816.F32 R80, R144.reuse, R158, R80 ;  /* 0x0000009e9050723c */ /* 0x040fea0000001850 */
[----:B------:R-:W-:Y:S03]  /*162f0*/  MUFU.EX2 R172, R58 ;  /* 0x0000003a00ac7308 */ /* 0x000fe60000000800 */
[-C--:B---3--:R-:W-:Y:S07]  /*16300*/  HMMA.16816.F32 R84, R144, R140.reuse, R84 ;  /* 0x0000008c9054723c */ /* 0x088fee0000001854 */
[----:B------:R-:W-:Y:S01]  /*16310*/  MUFU.EX2 R187, R187 ;  /* 0x000000bb00bb7308 */ /* 0x000fe20000000800 */
[C---:B------:R-:W-:Y:S07]  /*16320*/  HMMA.16816.F32 R88, R152.reuse, R140, R88 ;  /* 0x0000008c9858723c */ /* 0x040fee0000001858 */
[--C-:B------:R-:W-:Y:S01]  /*16330*/  LOP3.LUT R140, R197, UR14, R138.reuse, 0x96, !PT ;  /* 0x0000000ec58c7c12 */ /* 0x100fe2000f8e968a */
[-C--:B------:R-:W-:Y:S01]  /*16340*/  HMMA.16816.F32 R92, R152, R142.reuse, R92 ;  /* 0x0000008e985c723c */ /* 0x080fe2000000185c */
[----:B------:R-:W-:Y:S03]  /*16350*/  MUFU.EX2 R189, R42 ;  /* 0x0000002a00bd7308 */ /* 0x000fe60000000800 */
[----:B------:R-:W-:Y:S01]  /*16360*/  IMAD.WIDE.U32 R140, R140, -0x2daee0ad, RZ ;  /* 0xd2511f538c8c7825 */ /* 0x000fe200078e00ff */
[----:B------:R-:W-:Y:S03]  /*16370*/  LOP3.LUT R138, R199, UR14, R138, 0x96, !PT ;  /* 0x0000000ec78a7c12 */ /* 0x000fe6000f8e968a */
[C---:B------:R-:W-:Y:S03]  /*16380*/  HMMA.16816.F32 R96, R144.reuse, R142, R96 ;  /* 0x0000008e9060723c */ /* 0x040fe60000001860 */
[----:B------:R-:W-:Y:S01]  /*16390*/  MUFU.EX2 R190, R43 ;  /* 0x0000002b00be7308 */ /* 0x000fe20000000800 */
[----:B------:R-:W-:Y:S04]  /*163a0*/  IMAD.WIDE.U32 R138, R138, -0x2daee0ad, RZ ;  /* 0xd2511f538a8a7825 */ /* 0x000fe800078e00ff */
[-C--:B--2---:R-:W-:Y:S01]  /*163b0*/  HMMA.16816.F32 R100, R144, R148.reuse, R100 ;  /* 0x000000949064723c */ /* 0x084fe20000001864 */
[----:B------:R-:W-:Y:S04]  /*163c0*/  IMAD.WIDE.U32 R142, R37, -0x2daee0ad, RZ ;  /* 0xd2511f53258e7825 */ /* 0x000fe800078e00ff */
[----:B------:R-:W-:Y:S01]  /*163d0*/  MUFU.EX2 R188, R45 ;  /* 0x0000002d00bc7308 */ /* 0x000fe20000000800 */
[----:B------:R-:W-:Y:S02]  /*163e0*/  LOP3.LUT R39, R139, UR11, R142, 0x96, !PT ;  /* 0x0000000b8b277c12 */ /* 0x000fe4000f8e968e */
[C---:B------:R-:W-:Y:S01]  /*163f0*/  HMMA.16816.F32 R104, R152.reuse, R148, R104 ;  /* 0x000000949868723c */ /* 0x040fe20000001868 */
[----:B-1----:R-:W-:Y:S03]  /*16400*/  LOP3.LUT R38, R143, UR13, R246, 0x96, !PT ;  /* 0x0000000d8f267c12 */ /* 0x002fe6000f8e96f6 */
[----:B------:R-:W-:Y:S03]  /*16410*/  IMAD.WIDE.U32 R160, R39, -0x326172a9, RZ ;  /* 0xcd9e8d5727a07825 */ /* 0x000fe600078e00ff */
[----:B------:R-:W-:Y:S01]  /*16420*/  MUFU.EX2 R175, R54 ;  /* 0x0000003600af7308 */ /* 0x000fe20000000800 */
[-C--:B------:R-:W-:Y:S01]  /*16430*/  HMMA.16816.F32 R32, R152, R150.reuse, R32 ;  /* 0x000000969820723c */ /* 0x080fe20000001820 */
[----:B------:R-:W-:Y:S05]  /*16440*/  IMAD.WIDE.U32 R148, R36, -0x2daee0ad, RZ ;  /* 0xd2511f5324947825 */ /* 0x000fea00078e00ff */
[----:B------:R-:W-:Y:S02]  /*16450*/  LOP3.LUT R37, R149, UR13, R248, 0x96, !PT ;  /* 0x0000000d95257c12 */ /* 0x000fe4000f8e96f8 */
[C---:B------:R-:W-:Y:S01]  /*16460*/  HMMA.16816.F32 R108, R144.reuse, R150, R108 ;  /* 0x00000096906c723c */ /* 0x040fe2000000186c */
[----:B------:R-:W-:Y:S01]  /*16470*/  LOP3.LUT R36, R141, UR11, R148, 0x96, !PT ;  /* 0x0000000b8d247c12 */ /* 0x000fe2000f8e9694 */
[----:B------:R1:W-:Y:S02]  /*16480*/  MUFU.EX2 R176, R52 ;  /* 0x0000003400b07308 */ /* 0x0003e40000000800 */
[----:B------:R-:W-:Y:S04]  /*16490*/  IMAD.WIDE.U32 R148, R37, -0x326172a9, RZ ;  /* 0xcd9e8d5725947825 */ /* 0x000fe800078e00ff */
[-C--:B------:R-:W-:Y:S01]  /*164a0*/  HMMA.16816.F32 R112, R144, R48.reuse, R112 ;  /* 0x000000309070723c */ /* 0x080fe20000001870 */
[----:B------:R-:W-:Y:S03]  /*164b0*/  IMAD.WIDE.U32 R158, R36, -0x326172a9, RZ ;  /* 0xcd9e8d57249e7825 */ /* 0x000fe600078e00ff */
[----:B------:R-:W-:Y:S01]  /*164c0*/  LOP3.LUT R142, R149, UR12, R196, 0x96, !PT ;  /* 0x0000000c958e7c12 */ /* 0x000fe2000f8e96c4 */
[----:B------:R-:W-:Y:S01]  /*164d0*/  IMAD.WIDE.U32 R36, R38, -0x326172a9, RZ ;  /* 0xcd9e8d5726247825 */ /* 0x000fe200078e00ff */
[----:B------:R-:W-:Y:S01]  /*164e0*/  LOP3.LUT R38, R159, UR10, R148, 0x96, !PT ;  /* 0x0000000a9f267c12 */ /* 0x000fe2000f8e9694 */
[----:B------:R-:W2:Y:S01]  /*164f0*/  LDL.LU R196, [R1+0x10] ;  /* 0x0000100001c47983 */ /* 0x000ea20000300800 */
[C---:B------:R-:W-:Y:S01]  /*16500*/  HMMA.16816.F32 R20, R152.reuse, R48, R20 ;  /* 0x000000309814723c */ /* 0x040fe20000001814 */
[----:B------:R-:W-:Y:S01]  /*16510*/  IMAD.WIDE.U32 R142, R142, -0x2daee0ad, RZ ;  /* 0xd2511f538e8e7825 */ /* 0x000fe200078e00ff */
[----:B------:R-:W-:Y:S01]  /*16520*/  MUFU.EX2 R184, R184 ;  /* 0x000000b800b87308 */ /* 0x000fe20000000800 */
[----:B------:R-:W3:Y:S01]  /*16530*/  LDL.LU R197, [R1+0x14] ;  /* 0x0000140001c57983 */ /* 0x000ee20000300800 */
[----:B------:R-:W-:Y:S01]  /*16540*/  LOP3.LUT R40, R37, UR12, R198, 0x96, !PT ;  /* 0x0000000c25287c12 */ /* 0x000fe2000f8e96c6 */
[----:B------:R-:W-:Y:S01]  /*16550*/  FFMA.FTZ R37, R41, c[0x0][0x23c], -R186 ;  /* 0x00008f0029257a23 */ /* 0x000fe200000108ba */
[----:B------:R-:W-:Y:S01]  /*16560*/  LOP3.LUT R36, R161, UR10, R36, 0x96, !PT ;  /* 0x0000000aa1247c12 */ /* 0x000fe2000f8e9624 */
[----:B------:R-:W-:Y:S01]  /*16570*/  IMAD.WIDE.U32 R156, R38, -0x2daee0ad, RZ ;  /* 0xd2511f53269c7825 */ /* 0x000fe200078e00ff */
[-C--:B------:R-:W-:Y:S01]  /*16580*/  HMMA.16816.F32 R116, R152, R50.reuse, R116 ;  /* 0x000000329874723c */ /* 0x080fe20000001874 */
[----:B------:R-:W-:Y:S03]  /*16590*/  LOP3.LUT R140, R143, UR9, R140, 0x96, !PT ;  /* 0x000000098f8c7c12 */ /* 0x000fe6000f8e968c */
[----:B------:R4:W5:Y:S01]  /*165a0*/  MUFU.EX2 R191, R37 ;  /* 0x0000002500bf7308 */ /* 0x0009620000000800 */
[----:B------:R-:W-:Y:S01]  /*165b0*/  IMAD.WIDE.U32 R162, R36, -0x2daee0ad, RZ ;  /* 0xd2511f5324a27825 */ /* 0x000fe200078e00ff */
[----:B------:R-:W-:Y:S02]  /*165c0*/  LOP3.LUT R139, R157, UR5, R142, 0x96, !PT ;  /* 0x000000059d8b7c12 */ /* 0x000fe4000f8e968e */
[C---:B------:R-:W-:Y:S01]  /*165d0*/  HMMA.16816.F32 R120, R144.reuse, R50, R120 ;  /* 0x000000329078723c */ /* 0x040fe20000001878 */
[----:B------:R-:W-:Y:S04]  /*165e0*/  IMAD.WIDE.U32 R40, R40, -0x2daee0ad, RZ ;  /* 0xd2511f5328287825 */ /* 0x000fe800078e00ff */
[----:B------:R-:W-:Y:S01]  /*165f0*/  IMAD.WIDE.U32 R150, R140, -0x326172a9, RZ ;  /* 0xcd9e8d578c967825 */ /* 0x000fe200078e00ff */
[----:B------:R-:W-:Y:S01]  /*16600*/  LOP3.LUT R141, R41, UR9, R138, 0x96, !PT ;  /* 0x00000009298d7c12 */ /* 0x000fe2000f8e968a */
[----:B------:R-:W2:Y:S01]  /*16610*/  MUFU.EX2 R185, R185 ;  /* 0x000000b900b97308 */ /* 0x000ea20000000800 */
[----:B------:R-:W-:Y:S01]  /*16620*/  LOP3.LUT R40, R163, UR5, R40, 0x96, !PT ;  /* 0x00000005a3287c12 */ /* 0x000fe2000f8e9628 */
[----:B------:R-:W-:Y:S03]  /*16630*/  IMAD.WIDE.U32 R138, R139, -0x326172a9, RZ ;  /* 0xcd9e8d578b8a7825 */ /* 0x000fe600078e00ff */
[----:B-1----:R-:W-:Y:S01]  /*16640*/  LOP3.LUT R52, R151, UR8, R158, 0x96, !PT ;  /* 0x0000000897347c12 */ /* 0x002fe2000f8e969e */
[----:B------:R-:W-:Y:S01]  /*16650*/  IMAD.WIDE.U32 R40, R40, -0x326172a9, RZ ;  /* 0xcd9e8d5728287825 */ /* 0x000fe200078e00ff */
[----:B------:R-:W-:Y:S02]  /*16660*/  LOP3.LUT R42, R139, UR18, R150, 0x96, !PT ;  /* 0x000000128b2a7c12 */ /* 0x000fe4000f8e9696 */
[--C-:B------:R-:W-:Y:S01]  /*16670*/  SHF.R.U32.HI R140, RZ, 0x10, R138.reuse ;  /* 0x00000010ff8c7819 */ /* 0x100fe2000001168a */
[----:B------:R-:W-:Y:S01]  /*16680*/  IMAD.WIDE.U32 R164, R141, -0x326172a9, RZ ;  /* 0xcd9e8d578da47825 */ /* 0x000fe200078e00ff */
[----:B------:R-:W-:Y:S01]  /*16690*/  SHF.R.U32.HI R142, RZ, 0x18, R138 ;  /* 0x00000018ff8e7819 */ /* 0x000fe2000001168a */
[----:B----4-:R-:W1:Y:S01]  /*166a0*/  LDSM.16.MT88.4 R36, [R214+0xb400] ;  /* 0x00b40000d624783b */ /* 0x010e620000004200 */
[----:B------:R-:W-:Y:S01]  /*166b0*/  SHF.R.U32.HI R49, RZ, 0x10, R40 ;  /* 0x00000010ff317819 */ /* 0x000fe20000011628 */
[----:B------:R-:W-:Y:S01]  /*166c0*/  FFMA.FTZ R186, R61, c[0x0][0x23c], -R186 ;  /* 0x00008f003dba7a23 */ /* 0x000fe200000108ba */
[----:B------:R-:W-:Y:S01]  /*166d0*/  LOP3.LUT R141, R40, 0xff, RZ, 0xc0, !PT ;  /* 0x000000ff288d7812 */ /* 0x000fe200078ec0ff */
[----:B------:R-:W-:Y:S01]  /*166e0*/  IMAD.WIDE.U32 R52, R52, -0x2daee0ad, RZ ;  /* 0xd2511f5334347825 */ /* 0x000fe200078e00ff */
[C---:B------:R-:W-:Y:S02]  /*166f0*/  LOP3.LUT R48, R138.reuse, 0xffff, RZ, 0xc0, !PT ;  /* 0x0000ffff8a307812 */ /* 0x040fe400078ec0ff */
[----:B------:R-:W-:Y:S01]  /*16700*/  LOP3.LUT R137, R138, 0xff, RZ, 0xc0, !PT ;  /* 0x000000ff8a897812 */ /* 0x000fe200078ec0ff */
[----:B------:R-:W-:Y:S01]  /*16710*/  MUFU.EX2 R186, R186 ;  /* 0x000000ba00ba7308 */ /* 0x000fe20000000800 */
[----:B------:R-:W-:Y:S02]  /*16720*/  LOP3.LUT R138, R40, 0xffff, RZ, 0xc0, !PT ;  /* 0x0000ffff288a7812 */ /* 0x000fe400078ec0ff */
[----:B------:R-:W-:Y:S02]  /*16730*/  SHF.R.U32.HI R139, RZ, 0x18, R40 ;  /* 0x00000018ff8b7819 */ /* 0x000fe40000011628 */
[----:B------:R-:W-:Y:S02]  /*16740*/  LOP3.LUT R40, R41, UR18, R164, 0x96, !PT ;  /* 0x0000001229287c12 */ /* 0x000fe4000f8e96a4 */
[----:B------:R-:W-:Y:S02]  /*16750*/  LOP3.LUT R41, R42, 0xffff, RZ, 0xc0, !PT ;  /* 0x0000ffff2a297812 */ /* 0x000fe400078ec0ff */
[----:B------:R-:W-:Y:S02]  /*16760*/  LOP3.LUT R51, R140, 0xff, RZ, 0xc0, !PT ;  /* 0x000000ff8c337812 */ /* 0x000fe400078ec0ff */
[----:B------:R-:W-:Y:S02]  /*16770*/  SHF.R.U32.HI R50, RZ, 0x8, R138 ;  /* 0x00000008ff327819 */ /* 0x000fe4000001168a */
[----:B------:R-:W-:Y:S02]  /*16780*/  SHF.R.U32.HI R43, RZ, 0x8, R48 ;  /* 0x00000008ff2b7819 */ /* 0x000fe40000011630 */
[----:B------:R-:W-:Y:S02]  /*16790*/  LOP3.LUT R48, R42, 0xff, RZ, 0xc0, !PT ;  /* 0x000000ff2a307812 */ /* 0x000fe400078ec0ff */
[----:B------:R-:W-:Y:S02]  /*167a0*/  SHF.R.U32.HI R41, RZ, 0x8, R41 ;  /* 0x00000008ff297819 */ /* 0x000fe40000011629 */
[----:B------:R-:W-:Y:S02]  /*167b0*/  LOP3.LUT R44, R49, 0xff, RZ, 0xc0, !PT ;  /* 0x000000ff312c7812 */ /* 0x000fe400078ec0ff */
[----:B------:R-:W-:Y:S02]  /*167c0*/  PRMT R148, R51, 0x5410, R142 ;  /* 0x0000541033947816 */ /* 0x000fe4000000008e */
[----:B------:R-:W-:Y:S02]  /*167d0*/  PRMT R150, R141, 0x5410, R50 ;  /* 0x000054108d967816 */ /* 0x000fe40000000032 */
[----:B------:R-:W-:Y:S01]  /*167e0*/  PRMT R149, R137, 0x5410, R43 ;  /* 0x0000541089957816 */ /* 0x000fe2000000002b */
[----:B------:R-:W-:Y:S01]  /*167f0*/  LDSM.16.MT88.4 R140, [R214+0x9800] ;  /* 0x00980000d68c783b */ /* 0x000fe20000004200 */
[----:B------:R-:W-:Y:S02]  /*16800*/  PRMT R137, R48, 0x5410, R41 ;  /* 0x0000541030897816 */ /* 0x000fe40000000029 */
[----:B-----5:R-:W-:Y:S02]  /*16810*/  F2FP.PACK_AB R46, R191, R192 ;  /* 0x000000c0bf2e723e */ /* 0x020fe400000000ff */
[----:B------:R-:W-:Y:S01]  /*16820*/  SHF.R.U32.HI R58, RZ, 0x18, R52 ;  /* 0x00000018ff3a7819 */ /* 0x000fe20000011634 */
[-C--:B-1----:R-:W-:Y:S01]  /*16830*/  HMMA.16816.F32 R28, R144, R36.reuse, R28 ;  /* 0x00000024901c723c */ /* 0x082fe2000000181c */
[----:B------:R-:W-:Y:S01]  /*16840*/  LOP3.LUT R54, R53, UR17, R156, 0x96, !PT ;  /* 0x0000001135367c12 */ /* 0x000fe2000f8e969c */
[----:B------:R-:W1:Y:S01]  /*16850*/  LDSM.16.MT88.4 R48, [R212+0x9800] ;  /* 0x00980000d430783b */ /* 0x000e620000004200 */
[----:B------:R-:W-:Y:S02]  /*16860*/  PRMT R139, R44, 0x5410, R139 ;  /* 0x000054102c8b7816 */ /* 0x000fe4000000008b */
[----:B------:R-:W-:Y:S02]  /*16870*/  SHF.R.U32.HI R41, RZ, 0x18, R40 ;  /* 0x00000018ff297819 */ /* 0x000fe40000011628 */
[----:B------:R-:W-:Y:S01]  /*16880*/  LOP3.LUT R55, R52, 0xffff, RZ, 0xc0, !PT ;  /* 0x0000ffff34377812 */ /* 0x000fe200078ec0ff */
[C---:B------:R-:W-:Y:S01]  /*16890*/  HMMA.16816.F32 R124, R152.reuse, R36, R124 ;  /* 0x00000024987c723c */ /* 0x040fe2000000187c */
[--C-:B------:R-:W-:Y:S03]  /*168a0*/  SHF.R.U32.HI R43, RZ, 0x10, R42.reuse ;  /* 0x00000010ff2b7819 */ /* 0x100fe6000001162a */
[----:B------:R-:W-:Y:S02]  /*168b0*/  SHF.R.U32.HI R42, RZ, 0x18, R42 ;  /* 0x00000018ff2a7819 */ /* 0x000fe4000001162a */
[----:B------:R-:W-:Y:S02]  /*168c0*/  LOP3.LUT R43, R43, 0xff, RZ, 0xc0, !PT ;  /* 0x000000ff2b2b7812 */ /* 0x000fe400078ec0ff */
[-C--:B------:R-:W-:Y:S01]  /*168d0*/  HMMA.16816.F32 R128, R152, R38.reuse, R128 ;  /* 0x000000269880723c */ /* 0x080fe20000001880 */
[C---:B------:R-:W-:Y:S01]  /*168e0*/  LOP3.LUT R36, R40.reuse, 0xffff, RZ, 0xc0, !PT ;  /* 0x0000ffff28247812 */ /* 0x040fe200078ec0ff */
[----:B------:R-:W-:Y:S02]  /*168f0*/  LDSM.16.MT88.4 R152, [R212+0x9c00] ;  /* 0x009c0000d498783b */ /* 0x000fe40000004200 */
[----:B------:R-:W-:Y:S02]  /*16900*/  SHF.R.U32.HI R37, RZ, 0x10, R40 ;  /* 0x00000010ff257819 */ /* 0x000fe40000011628 */
[----:B------:R-:W-:Y:S01]  /*16910*/  PRMT R44, R43, 0x5410, R42 ;  /* 0x000054102b2c7816 */ /* 0x000fe2000000002a */
[--C-:B------:R-:W-:Y:S01]  /*16920*/  HSET2.LE.AND R42, R149, R244.reuse, PT ;  /* 0x000000f4952a7233 */ /* 0x100fe20003803000 */
[----:B------:R-:W-:Y:S01]  /*16930*/  HMMA.16816.F32 R24, R144, R38, R24 ;  /* 0x000000269018723c */ /* 0x000fe20000001818 */
[----:B------:R-:W-:Y:S03]  /*16940*/  LOP3.LUT R43, R40, 0xff, RZ, 0xc0, !PT ;  /* 0x000000ff282b7812 */ /* 0x000fe600078ec0ff */
[----:B------:R-:W-:Y:S02]  /*16950*/  SHF.R.U32.HI R40, RZ, 0x8, R36 ;  /* 0x00000008ff287819 */ /* 0x000fe40000011624 */
[----:B------:R-:W-:Y:S01]  /*16960*/  LOP3.LUT R37, R37, 0xff, RZ, 0xc0, !PT ;  /* 0x000000ff25257812 */ /* 0x000fe200078ec0ff */
[--C-:B------:R-:W-:Y:S01]  /*16970*/  HSET2.LE.AND R39, R150, R244.reuse, PT ;  /* 0x000000f496277233 */ /* 0x100fe20003803000 */
[----:B------:R-:W-:Y:S04]  /*16980*/  F2FP.PACK_AB R36, R203, R204 ;  /* 0x000000cccb24723e */ /* 0x000fe800000000ff */
[----:B------:R-:W-:Y:S01]  /*16990*/  PRMT R45, R43, 0x5410, R40 ;  /* 0x000054102b2d7816 */ /* 0x000fe20000000028 */
[--C-:B------:R-:W-:Y:S01]  /*169a0*/  HSET2.LE.AND R43, R148, R244.reuse, PT ;  /* 0x000000f4942b7233 */ /* 0x100fe20003803000 */
[----:B------:R-:W-:Y:S01]  /*169b0*/  PRMT R138, R37, 0x5410, R41 ;  /* 0x00005410258a7816 */ /* 0x000fe20000000029 */
[--C-:B------:R-:W-:Y:S01]  /*169c0*/  HSET2.LE.AND R41, R44, R244.reuse, PT ;  /* 0x000000f42c297233 */ /* 0x100fe20003803000 */
[----:B------:R-:W-:Y:S01]  /*169d0*/  F2FP.PACK_AB R44, R193, R194 ;  /* 0x000000c2c12c723e */ /* 0x000fe200000000ff */
[--C-:B------:R-:W-:Y:S01]  /*169e0*/  HSET2.LE.AND R40, R137, R244.reuse, PT ;  /* 0x000000f489287233 */ /* 0x100fe20003803000 */
[----:B------:R-:W-:Y:S01]  /*169f0*/  LOP3.LUT R42, R42, R36, RZ, 0xc0, !PT ;  /* 0x000000242a2a7212 */ /* 0x000fe200078ec0ff */
[--C-:B------:R-:W-:Y:S01]  /*16a00*/  HSET2.LE.AND R45, R45, R244.reuse, PT ;  /* 0x000000f42d2d7233 */ /* 0x100fe20003803000 */
[----:B------:R-:W-:Y:S02]  /*16a10*/  F2FP.PACK_AB R36, R201, R202 ;  /* 0x000000cac924723e */ /* 0x000fe400000000ff */
[----:B------:R-:W-:Y:S02]  /*16a20*/  F2FP.PACK_AB R37, R195, R200 ;  /* 0x000000c8c325723e */ /* 0x000fe400000000ff */
[----:B------:R-:W-:Y:S02]  /*16a30*/  LOP3.LUT R41, R41, R44, RZ, 0xc0, !PT ;  /* 0x0000002c29297212 */ /* 0x000fe400078ec0ff */
[----:B------:R-:W-:Y:S02]  /*16a40*/  LOP3.LUT R43, R43, R36, RZ, 0xc0, !PT ;  /* 0x000000242b2b7212 */ /* 0x000fe400078ec0ff */
[----:B------:R-:W-:Y:S01]  /*16a50*/  LOP3.LUT R40, R40, R37, RZ, 0xc0, !PT ;  /* 0x0000002528287212 */ /* 0x000fe200078ec0ff */
[--C-:B------:R-:W-:Y:S01]  /*16a60*/  HSET2.LE.AND R37, R138, R244.reuse, PT ;  /* 0x000000f48a257233 */ /* 0x100fe20003803000 */
[----:B------:R-:W-:Y:S01]  /*16a70*/  F2FP.PACK_AB R38, R190, R189 ;  /* 0x000000bdbe26723e */ /* 0x000fe200000000ff */
[--C-:B------:R-:W-:Y:S01]  /*16a80*/  HSET2.LE.AND R138, R139, R244.reuse, PT ;  /* 0x000000f48b8a7233 */ /* 0x100fe20003803000 */
[----:B------:R-:W-:Y:S02]  /*16a90*/  F2FP.PACK_AB R139, R182, R181 ;  /* 0x000000b5b68b723e */ /* 0x000fe400000000ff */
[----:B------:R-:W-:Y:S01]  /*16aa0*/  F2FP.PACK_AB R137, R188, R183 ;  /* 0x000000b7bc89723e */ /* 0x000fe200000000ff */
[-C--:B-1----:R-:W-:Y:S01]  /*16ab0*/  HMMA.16816.F32 R4, R40, R48.reuse, R4 ;  /* 0x000000302804723c */ /* 0x082fe20000001804 */
[----:B------:R-:W-:Y:S02]  /*16ac0*/  LOP3.LUT R36, R45, R46, RZ, 0xc0, !PT ;  /* 0x0000002e2d247212 */ /* 0x000fe400078ec0ff */
[----:B------:R-:W-:Y:S01]  /*16ad0*/  LOP3.LUT R37, R37, R38, RZ, 0xc0, !PT ;  /* 0x0000002625257212 */ /* 0x000fe200078ec0ff */
[----:B------:R-:W1:Y:S01]  /*16ae0*/  LDSM.16.MT88.4 R44, [R212+0xa800] ;  /* 0x00a80000d42c783b */ /* 0x000e620000004200 */
[----:B------:R-:W-:Y:S02]  /*16af0*/  LOP3.LUT R38, R39, R137, RZ, 0xc0, !PT ;  /* 0x0000008927267212 */ /* 0x000fe400078ec0ff */
[----:B------:R-:W-:Y:S02]  /*16b00*/  LOP3.LUT R39, R138, R139, RZ, 0xc0, !PT ;  /* 0x0000008b8a277212 */ /* 0x000fe400078ec0ff */
[----:B------:R4:W5:Y:S03]  /*16b10*/  MUFU.EX2 R139, R59 ;  /* 0x0000003b008b7308 */ /* 0x0009660000000800 */
[----:B------:R-:W-:Y:S02]  /*16b20*/  LOP3.LUT R137, R52, 0xff, RZ, 0xc0, !PT ;  /* 0x000000ff34897812 */ /* 0x000fe400078ec0ff */
[C---:B------:R-:W-:Y:S01]  /*16b30*/  HMMA.16816.F32 R8, R36.reuse, R48, R8 ;  /* 0x000000302408723c */ /* 0x040fe20000001808 */
[----:B------:R-:W-:Y:S02]  /*16b40*/  SHF.R.U32.HI R55, RZ, 0x8, R55 ;  /* 0x00000008ff377819 */ /* 0x000fe40000011637 */
[----:B------:R-:W-:Y:S02]  /*16b50*/  SHF.R.U32.HI R53, RZ, 0x10, R52 ;  /* 0x00000010ff357819 */ /* 0x000fe40000011634 */
[----:B------:R-:W-:Y:S01]  /*16b60*/  PRMT R55, R137, 0x5410, R55 ;  /* 0x0000541089377816 */ /* 0x000fe20000000037 */
[----:B------:R1:W1:Y:S01]  /*16b70*/  MUFU.EX2 R138, R60 ;  /* 0x0000003c008a7308 */ /* 0x0002620000000800 */
[----:B------:R-:W-:Y:S01]  /*16b80*/  LOP3.LUT R53, R53, 0xff, RZ, 0xc0, !PT ;  /* 0x000000ff35357812 */ /* 0x000fe200078ec0ff */
[-C--:B------:R-:W-:Y:S01]  /*16b90*/  HMMA.16816.F32 R12, R36, R50.reuse, R12 ;  /* 0x00000032240c723c */ /* 0x080fe2000000180c */
[----:B------:R-:W-:Y:S03]  /*16ba0*/  MOV R137, R134 ;  /* 0x0000008600897202 */ /* 0x000fe60000000f00 */
[----:B------:R-:W-:Y:S01]  /*16bb0*/  PRMT R171, R53, 0x5410, R58 ;  /* 0x0000541035ab7816 */ /* 0x000fe2000000003a */
[--C-:B------:R-:W-:Y:S03]  /*16bc0*/  HSET2.LE.AND R170, R55, R244.reuse, PT ;  /* 0x000000f437aa7233 */ /* 0x100fe60003803000 */
[C---:B------:R-:W-:Y:S01]  /*16bd0*/  HMMA.16816.F32 R16, R40.reuse, R50, R16 ;  /* 0x000000322810723c */ /* 0x040fe20000001810 */
[----:B------:R-:W4:Y:S03]  /*16be0*/  LDSM.16.MT88.4 R48, [R214+0xa800] ;  /* 0x00a80000d630783b */ /* 0x000f260000004200 */
[--C-:B------:R-:W-:Y:S04]  /*16bf0*/  HSET2.LE.AND R171, R171, R244.reuse, PT ;  /* 0x000000f4abab7233 */ /* 0x100fe80003803000 */
[-C--:B------:R-:W-:Y:S08]  /*16c00*/  HMMA.16816.F32 R68, R40, R140.reuse, R68 ;  /* 0x0000008c2844723c */ /* 0x080ff00000001844 */
[C---:B------:R-:W-:Y:S08]  /*16c10*/  HMMA.16816.F32 R72, R36.reuse, R140, R72 ;  /* 0x0000008c2448723c */ /* 0x040ff00000001848 */
[-C--:B------:R-:W-:Y:S08]  /*16c20*/  HMMA.16816.F32 R76, R36, R142.reuse, R76 ;  /* 0x0000008e244c723c */ /* 0x080ff0000000184c */
[C---:B------:R-:W-:Y:S08]  /*16c30*/  HMMA.16816.F32 R80, R40.reuse, R142, R80 ;  /* 0x0000008e2850723c */ /* 0x040ff00000001850 */
[-C--:B-1----:R-:W-:Y:S08]  /*16c40*/  HMMA.16816.F32 R84, R40, R44.reuse, R84 ;  /* 0x0000002c2854723c */ /* 0x082ff00000001854 */
[C---:B------:R-:W-:Y:S08]  /*16c50*/  HMMA.16816.F32 R88, R36.reuse, R44, R88 ;  /* 0x0000002c2458723c */ /* 0x040ff00000001858 */
[-C--:B------:R-:W-:Y:S08]  /*16c60*/  HMMA.16816.F32 R92, R36, R46.reuse, R92 ;  /* 0x0000002e245c723c */ /* 0x080ff0000000185c */
[C---:B------:R-:W-:Y:S01]  /*16c70*/  HMMA.16816.F32 R96, R40.reuse, R46, R96 ;  /* 0x0000002e2860723c */ /* 0x040fe20000001860 */
[----:B------:R-:W1:Y:S07]  /*16c80*/  LDSM.16.MT88.4 R44, [R214+0xb800] ;  /* 0x00b80000d62c783b */ /* 0x000e6e0000004200 */
[-C--:B----4-:R-:W-:Y:S08]  /*16c90*/  HMMA.16816.F32 R100, R40, R48.reuse, R100 ;  /* 0x000000302864723c */ /* 0x090ff00000001864 */
[C---:B------:R-:W-:Y:S07]  /*16ca0*/  HMMA.16816.F32 R104, R36.reuse, R48, R104 ;  /* 0x000000302468723c */ /* 0x040fee0000001868 */
[----:B------:R-:W-:Y:S01]  /*16cb0*/  LOP3.LUT R48, R165, UR8, R160, 0x96, !PT ;  /* 0x00000008a5307c12 */ /* 0x000fe2000f8e96a0 */
[-C--:B------:R-:W-:Y:S04]  /*16cc0*/  HMMA.16816.F32 R32, R36, R50.reuse, R32 ;  /* 0x000000322420723c */ /* 0x080fe80000001820 */
[----:B------:R-:W-:Y:S04]  /*16cd0*/  IMAD.WIDE.U32 R48, R48, -0x2daee0ad, RZ ;  /* 0xd2511f5330307825 */ /* 0x000fe800078e00ff */
[C---:B------:R-:W-:Y:S01]  /*16ce0*/  HMMA.16816.F32 R108, R40.reuse, R50, R108 ;  /* 0x00000032286c723c */ /* 0x040fe2000000186c */
[C---:B------:R-:W-:Y:S03]  /*16cf0*/  LOP3.LUT R57, R48.reuse, 0xff, RZ, 0xc0, !PT ;  /* 0x000000ff30397812 */ /* 0x040fe600078ec0ff */
[----:B------:R-:W-:Y:S02]  /*16d00*/  SHF.R.U32.HI R56, RZ, 0x18, R48 ;  /* 0x00000018ff387819 */ /* 0x000fe40000011630 */
[----:B------:R-:W-:Y:S02]  /*16d10*/  LOP3.LUT R52, R48, 0xffff, RZ, 0xc0, !PT ;  /* 0x0000ffff30347812 */ /* 0x000fe400078ec0ff */
[-C--:B------:R-:W-:Y:S01]  /*16d20*/  HMMA.16816.F32 R112, R40, R64.reuse, R112 ;  /* 0x000000402870723c */ /* 0x080fe20000001870 */
[----:B------:R-:W-:Y:S03]  /*16d30*/  LOP3.LUT R50, R49, UR17, R162, 0x96, !PT ;  /* 0x0000001131327c12 */ /* 0x000fe6000f8e96a2 */
[C---:B------:R-:W-:Y:S02]  /*16d40*/  LOP3.LUT R49, R54.reuse, 0xff, RZ, 0xc0, !PT ;  /* 0x000000ff36317812 */ /* 0x040fe400078ec0ff */
[----:B------:R-:W-:Y:S02]  /*16d50*/  SHF.R.U32.HI R53, RZ, 0x18, R50 ;  /* 0x00000018ff357819 */ /* 0x000fe40000011632 */
[C---:B------:R-:W-:Y:S01]  /*16d60*/  HMMA.16816.F32 R20, R36.reuse, R64, R20 ;  /* 0x000000402414723c */ /* 0x040fe20000001814 */
[----:B------:R-:W-:Y:S03]  /*16d70*/  SHF.R.U32.HI R52, RZ, 0x8, R52 ;  /* 0x00000008ff347819 */ /* 0x000fe60000011634 */
[----:B------:R-:W-:Y:S02]  /*16d80*/  SHF.R.U32.HI R51, RZ, 0x10, R48 ;  /* 0x00000010ff337819 */ /* 0x000fe40000011630 */
[----:B------:R-:W-:Y:S02]  /*16d90*/  LOP3.LUT R48, R54, 0xffff, RZ, 0xc0, !PT ;  /* 0x0000ffff36307812 */ /* 0x000fe400078ec0ff */
[-C--:B------:R-:W-:Y:S01]  /*16da0*/  HMMA.16816.F32 R116, R36, R66.reuse, R116 ;  /* 0x000000422474723c */ /* 0x080fe20000001874 */
[----:B------:R-:W-:Y:S03]  /*16db0*/  PRMT R64, R57, 0x5410, R52 ;  /* 0x0000541039407816 */ /* 0x000fe60000000034 */
[C---:B------:R-:W-:Y:S02]  /*16dc0*/  LOP3.LUT R52, R50.reuse, 0xff, RZ, 0xc0, !PT ;  /* 0x000000ff32347812 */ /* 0x040fe400078ec0ff */
[----:B------:R-:W-:Y:S02]  /*16dd0*/  SHF.R.U32.HI R48, RZ, 0x8, R48 ;  /* 0x00000008ff307819 */ /* 0x000fe40000011630 */
[C---:B------:R-:W-:Y:S01]  /*16de0*/  HMMA.16816.F32 R120, R40.reuse, R66, R120 ;  /* 0x000000422878723c */ /* 0x040fe20000001878 */
[----:B------:R4:W2:Y:S03]  /*16df0*/  MUFU.EX2 R66, R62 ;  /* 0x0000003e00427308 */ /* 0x0008a60000000800 */
[----:B------:R-:W-:Y:S02]  /*16e00*/  LOP3.LUT R51, R51, 0xff, RZ, 0xc0, !PT ;  /* 0x000000ff33337812 */ /* 0x000fe400078ec0ff */
[----:B------:R-:W-:Y:S02]  /*16e10*/  PRMT R168, R49, 0x5410, R48 ;  /* 0x0000541031a87816 */ /* 0x000fe40000000030 */
[-C--:B-1----:R-:W-:Y:S01]  /*16e20*/  HMMA.16816.F32 R28, R40, R44.reuse, R28 ;  /* 0x0000002c281c723c */ /* 0x082fe2000000181c */
[----:B------:R-:W-:Y:S03]  /*16e30*/  LOP3.LUT R48, R50, 0xffff, RZ, 0xc0, !PT ;  /* 0x0000ffff32307812 */ /* 0x000fe600078ec0ff */
[----:B------:R-:W-:Y:S01]  /*16e40*/  PRMT R65, R51, 0x5410, R56 ;  /* 0x0000541033417816 */ /* 0x000fe20000000038 */
[--C-:B------:R-:W-:Y:S01]  /*16e50*/  HSET2.LE.AND R168, R168, R244.reuse, PT ;  /* 0x000000f4a8a87233 */ /* 0x100fe20003803000 */
[----:B------:R-:W-:Y:S01]  /*16e60*/  LDSM.16.MT88.4 R56, [R214+0xac00] ;  /* 0x00ac0000d638783b */ /* 0x000fe20000004200 */
[--C-:B------:R-:W-:Y:S01]  /*16e70*/  SHF.R.U32.HI R49, RZ, 0x10, R54.reuse ;  /* 0x00000010ff317819 */ /* 0x100fe20000011636 */
[C---:B------:R-:W-:Y:S01]  /*16e80*/  HMMA.16816.F32 R124, R36.reuse, R44, R124 ;  /* 0x0000002c247c723c */ /* 0x040fe2000000187c */
[----:B------:R-:W-:Y:S03]  /*16e90*/  SHF.R.U32.HI R54, RZ, 0x18, R54 ;  /* 0x00000018ff367819 */ /* 0x000fe60000011636 */
[----:B------:R-:W-:Y:S02]  /*16ea0*/  LOP3.LUT R51, R49, 0xff, RZ, 0xc0, !PT ;  /* 0x000000ff31337812 */ /* 0x000fe400078ec0ff */
[----:B------:R-:W-:Y:S02]  /*16eb0*/  SHF.R.U32.HI R49, RZ, 0x8, R48 ;  /* 0x00000008ff317819 */ /* 0x000fe40000011630 */
[-C--:B------:R-:W-:Y:S01]  /*16ec0*/  HMMA.16816.F32 R128, R36, R46.reuse, R128 ;  /* 0x0000002e2480723c */ /* 0x080fe20000001880 */
[----:B------:R-:W-:Y:S03]  /*16ed0*/  PRMT R169, R51, 0x5410, R54 ;  /* 0x0000541033a97816 */ /* 0x000fe60000000036 */
[----:B------:R-:W-:Y:S02]  /*16ee0*/  SHF.R.U32.HI R48, RZ, 0x10, R50 ;  /* 0x00000010ff307819 */ /* 0x000fe40000011632 */
[----:B------:R-:W-:Y:S01]  /*16ef0*/  PRMT R60, R52, 0x5410, R49 ;  /* 0x00005410343c7816 */ /* 0x000fe20000000031 */
[--C-:B------:R-:W-:Y:S01]  /*16f00*/  HSET2.LE.AND R169, R169, R244.reuse, PT ;  /* 0x000000f4a9a97233 */ /* 0x100fe20003803000 */
[----:B------:R-:W-:Y:S01]  /*16f10*/  HMMA.16816.F32 R24, R40, R46, R24 ;  /* 0x0000002e2818723c */ /* 0x000fe20000001818 */
[----:B------:R-:W-:Y:S02]  /*16f20*/  LOP3.LUT R52, R48, 0xff, RZ, 0xc0, !PT ;  /* 0x000000ff30347812 */ /* 0x000fe400078ec0ff */
[----:B------:R-:W1:Y:S01]  /*16f30*/  LDSM.16.MT88.4 R48, [R214+0x9c00] ;  /* 0x009c0000d630783b */ /* 0x000e620000004200 */
[----:B------:R-:W-:Y:S01]  /*16f40*/  F2FP.PACK_AB R44, R179, R180 ;  /* 0x000000b4b32c723e */ /* 0x000fe200000000ff */
[--C-:B------:R-:W-:Y:S01]  /*16f50*/  HSET2.LE.AND R39, R60, R244.reuse, PT ;  /* 0x000000f43c277233 */ /* 0x100fe20003803000 */
[----:B------:R-:W-:Y:S01]  /*16f60*/  F2FP.PACK_AB R36, R177, R178 ;  /* 0x000000b2b124723e */ /* 0x000fe200000000ff */
[--C-:B------:R-:W-:Y:S01]  /*16f70*/  HSET2.LE.AND R41, R65, R244.reuse, PT ;  /* 0x000000f441297233 */ /* 0x100fe20003803000 */
[----:B------:R-:W-:Y:S03]  /*16f80*/  F2FP.PACK_AB R37, R184, R176 ;  /* 0x000000b0b825723e */ /* 0x000fe600000000ff */
[----:B----4-:R-:W-:Y:S01]  /*16f90*/  LDSM.16.MT88.4 R60, [R212+0xbc00] ;  /* 0x00bc0000d43c783b */ /* 0x010fe20000004200 */
[----:B--2---:R-:W-:Y:S02]  /*16fa0*/  F2FP.PACK_AB R38, R185, R175 ;  /* 0x000000afb926723e */ /* 0x004fe400000000ff */
[----:B------:R-:W-:Y:S02]  /*16fb0*/  PRMT R45, R52, 0x5410, R53 ;  /* 0x00005410342d7816 */ /* 0x000fe40000000035 */
[----:B------:R-:W-:Y:S02]  /*16fc0*/  LOP3.LUT R170, R170, R44, RZ, 0xc0, !PT ;  /* 0x0000002caaaa7212 */ /* 0x000fe400078ec0ff */
[----:B------:R-:W-:Y:S01]  /*16fd0*/  F2FP.PACK_AB R44, R173, R174 ;  /* 0x000000aead2c723e */ /* 0x000fe200000000ff */
[----:B------:R-:W2:Y:S01]  /*16fe0*/  LDSM.16.MT88.4 R52, [R212+0xac00] ;  /* 0x00ac0000d434783b */ /* 0x000ea20000004200 */
[----:B------:R-:W-:Y:S02]  /*16ff0*/  LOP3.LUT R171, R171, R36, RZ, 0xc0, !PT ;  /* 0x00000024abab7212 */ /* 0x000fe400078ec0ff */
[----:B------:R-:W-:Y:S01]  /*17000*/  LOP3.LUT R168, R168, R37, RZ, 0xc0, !PT ;  /* 0x00000025a8a87212 */ /* 0x000fe200078ec0ff */
[--C-:B------:R-:W-:Y:S01]  /*17010*/  HSET2.LE.AND R37, R45, R244.reuse, PT ;  /* 0x000000f42d257233 */ /* 0x100fe20003803000 */
[----:B------:R-:W-:Y:S02]  /*17020*/  LOP3.LUT R169, R169, R38, RZ, 0xc0, !PT ;  /* 0x00000026a9a97212 */ /* 0x000fe400078ec0ff */
[----:B------:R-:W-:Y:S01]  /*17030*/  LOP3.LUT R36, R39, R44, RZ, 0xc0, !PT ;  /* 0x0000002c27247212 */ /* 0x000fe200078ec0ff */
[----:B------:R-:W-:Y:S01]  /*17040*/  HSET2.LE.AND R39, R64, R244, PT ;  /* 0x000000f440277233 */ /* 0x000fe20003803000 */
[----:B-----5:R-:W-:Y:S02]  /*17050*/  F2FP.PACK_AB R38, R139, R172 ;  /* 0x000000ac8b26723e */ /* 0x020fe400000000ff */
[----:B------:R-:W-:Y:S01]  /*17060*/  F2FP.PACK_AB R40, R186, R138 ;  /* 0x0000008aba28723e */ /* 0x000fe200000000ff */
[-C--:B------:R-:W-:Y:S01]  /*17070*/  HMMA.16816.F32 R140, R168, R152.reuse, R4 ;  /* 0x00000098a88c723c */ /* 0x080fe20000001804 */
[----:B------:R-:W-:Y:S01]  /*17080*/  F2FP.PACK_AB R42, R187, R66 ;  /* 0x00000042bb2a723e */ /* 0x000fe200000000ff */
[----:B------:R-:W4:Y:S01]  /*17090*/  LDSM.16.MT88.4 R4, [R214+0xbc00] ;  /* 0x00bc0000d604783b */ /* 0x000f220000004200 */
[----:B------:R-:W-:Y:S02]  /*170a0*/  LOP3.LUT R37, R37, R38, RZ, 0xc0, !PT ;  /* 0x0000002625257212 */ /* 0x000fe400078ec0ff */
[----:B------:R-:W-:Y:S02]  /*170b0*/  LOP3.LUT R38, R39, R40, RZ, 0xc0, !PT ;  /* 0x0000002827267212 */ /* 0x000fe400078ec0ff */
[----:B------:R-:W-:Y:S07]  /*170c0*/  LOP3.LUT R39, R41, R42, RZ, 0xc0, !PT ;  /* 0x0000002a29277212 */ /* 0x000fee00078ec0ff */
[C---:B------:R-:W-:Y:S07]  /*170d0*/  HMMA.16816.F32 R144, R36.reuse, R152, R8 ;  /* 0x000000982490723c */ /* 0x040fee0000001808 */
[----:B------:R-:W-:Y:S01]  /*170e0*/  FFMA.FTZ R10, R3, R196, R233 ;  /* 0x000000c4030a7223 */ /* 0x000fe200000100e9 */
[-C--:B------:R-:W-:Y:S01]  /*170f0*/  HMMA.16816.F32 R148, R36, R154.reuse, R12 ;  /* 0x0000009a2494723c */ /* 0x080fe2000000180c */
[----:B---3--:R-:W-:Y:S03]  /*17100*/  FFMA.FTZ R9, R0, R197, R231 ;  /* 0x000000c500097223 */ /* 0x008fe600000100e7 */
        /* <DEDUP_REMOVED lines=20> */
[----:B------:R-:W-:Y:S02]  /*17250*/  FADD.FTZ R3, R205, R3 ;  /* 0x00000003cd037221 */ /* 0x000fe40000010000 */
[----:B------:R-:W-:Y:S02]  /*17260*/  FFMA.FTZ R8, R133, R252, R237 ;  /* 0x000000fc85087223 */ /* 0x000fe400000100ed */
[-C--:B--2---:R-:W-:Y:S01]  /*17270*/  HMMA.16816.F32 R84, R168, R52.reuse, R84 ;  /* 0x00000034a854723c */ /* 0x084fe20000001854 */
[----:B------:R-:W-:Y:S03]  /*17280*/  FADD.FTZ R3, R210, R3 ;  /* 0x00000003d2037221 */ /* 0x000fe60000010000 */
[----:B------:R-:W-:Y:S02]  /*17290*/  FADD.FTZ R8, R236, R8 ;  /* 0x00000008ec087221 */ /* 0x000fe40000010000 */
[----:B------:R-:W-:Y:S02]  /*172a0*/  FADD.FTZ R10, R209, R3 ;  /* 0x00000003d10a7221 */ /* 0x000fe40000010000 */
[C---:B------:R-:W-:Y:S01]  /*172b0*/  HMMA.16816.F32 R88, R36.reuse, R52, R88 ;  /* 0x000000342458723c */ /* 0x040fe20000001858 */
[----:B------:R-:W-:Y:S04]  /*172c0*/  FADD.FTZ R8, R240, R8 ;  /* 0x00000008f0087221 */ /* 0x000fe80000010000 */
[----:B------:R-:W-:Y:S03]  /*172d0*/  FADD.FTZ R8, R241, R8 ;  /* 0x00000008f1087221 */ /* 0x000fe60000010000 */
[-C--:B------:R-:W-:Y:S01]  /*172e0*/  HMMA.16816.F32 R92, R36, R54.reuse, R92 ;  /* 0x00000036245c723c */ /* 0x080fe2000000185c */
[----:B------:R-:W-:Y:S04]  /*172f0*/  FADD.FTZ R8, R221, R8 ;  /* 0x00000008dd087221 */ /* 0x000fe80000010000 */
[----:B------:R-:W-:Y:S03]  /*17300*/  FADD.FTZ R8, R220, R8 ;  /* 0x00000008dc087221 */ /* 0x000fe60000010000 */
        /* <DEDUP_REMOVED lines=23> */
[C---:B------:R-:W-:Y:S01]  /*17480*/  HMMA.16816.F32 R160, R36.reuse, R60, R20 ;  /* 0x0000003c24a0723c */ /* 0x040fe20000001814 */
[----:B------:R-:W-:Y:S07]  /*17490*/  FADD.FTZ R9, R175, R9 ;  /* 0x00000009af097221 */ /* 0x000fee0000010000 */
[-C--:B------:R-:W-:Y:S08]  /*174a0*/  HMMA.16816.F32 R116, R36, R62.reuse, R116 ;  /* 0x0000003e2474723c */ /* 0x080ff00000001874 */
[C---:B------:R-:W-:Y:S08]  /*174b0*/  HMMA.16816.F32 R120, R168.reuse, R62, R120 ;  /* 0x0000003ea878723c */ /* 0x040ff00000001878 */
[-C--:B----4-:R-:W-:Y:S08]  /*174c0*/  HMMA.16816.F32 R164, R168, R4.reuse, R28 ;  /* 0x00000004a8a4723c */ /* 0x090ff0000000181c */
        /* <DEDUP_REMOVED lines=15> */
[----:B------:R-:W-:Y:S01]  /*175c0*/  FADD.FTZ R3, R138, R0 ;  /* 0x000000008a037221 */ /* 0x000fe20000010000 */
[----:B------:R-:W-:Y:S01]  /*175d0*/  MOV R138, R2 ;  /* 0x00000002008a7202 */ /* 0x000fe20000000f00 */
        /* <DEDUP_REMOVED lines=8> */
[----:B-1----:R-:W-:Y:S01]  /*17660*/  IMAD.MOV.U32 R3, RZ, RZ, R135 ;  /* 0x000000ffff037224 */ /* 0x002fe200078e0087 */
[----:B--2---:R-:W-:Y:S01]  /*17670*/  MOV R0, R136 ;  /* 0x0000008800007202 */ /* 0x004fe20000000f00 */
[----:B------:R-:W-:-:S05]  /*17680*/  @P5 BRA `(.L_x_428) ;  /* 0xffffb93000005947 */ /* 0x000fca000383ffff */
.L_x_427:
[----:B------:R-:W3:Y:S04]  /*17690*/  LDL.LU R9, [R1+0x10] ;  /* 0x0000100001097983 */ /* 0x000ee80000300800 */
[----:B------:R-:W1:Y:S04]  /*176a0*/  SHFL.BFLY PT, R3, R252, 0x2, 0x1f ;  /* 0x0c401f00fc037f89 */ /* 0x000e6800000e0000 */
[----:B--2---:R-:W2:Y:S04]  /*176b0*/  SHFL.BFLY PT, R0, R245, 0x2, 0x1f ;  /* 0x0c401f00f5007f89 */ /* 0x004ea800000e0000 */
[----:B------:R-:W4:Y:S01]  /*176c0*/  S2R R138, SR_TID.X ;  /* 0x00000000008a7919 */ /* 0x000f220000002100 */
[----:B------:R-:W4:Y:S01]  /*176d0*/  S2UR UR6, SR_CTAID.Y ;  /* 0x00000000000679c3 */ /* 0x000f220000002600 */
[----:B------:R-:W-:-:S02]  /*176e0*/  UISETP.NE.AND UP0, UPT, UR26, -0x1, UPT ;  /* 0xffffffff1a00788c */ /* 0x000fc4000bf05270 */
[----:B------:R-:W3:Y:S01]  /*176f0*/  LDL.LU R8, [R1+0x14] ;  /* 0x0000140001087983 */ /* 0x000ee20000300800 */
[----:B------:R-:W-:Y:S01]  /*17700*/  ULDC.64 UR4, c[0x0][0x1e8] ;  /* 0x00007a0000047ab9 */ /* 0x000fe20000000a00 */
[----:B------:R-:W-:Y:S01]  /*17710*/  BSSY B0, `(.L_x_431) ;  /* 0x0000172000007945 */ /* 0x000fe20003800000 */
[----:B------:R-:W-:Y:S02]  /*17720*/  ULDC.U8 UR9, c[0x0][0x328] ;  /* 0x0000ca0000097ab9 */ /* 0x000fe40000000000 */
[----:B------:R-:W-:Y:S01]  /*17730*/  UISETP.NE.AND UP3, UPT, UR9, URZ, UPT ;  /* 0x0000003f0900728c */ /* 0x000fe2000bf65270 */
[----:B------:R-:W4:Y:S01]  /*17740*/  S2UR UR10, SR_CTAID.Z ;  /* 0x00000000000a79c3 */ /* 0x000f220000002700 */
[----:B------:R-:W-:Y:S02]  /*17750*/  ULDC UR8, c[0x0][0x214] ;  /* 0x0000850000087ab9 */ /* 0x000fe40000000800 */
[----:B------:R-:W-:Y:S01]  /*17760*/  @UP0 UIMAD.WIDE.U32 UR12, UR26, UR4, URZ ;  /* 0x000000041a0c02a5 */ /* 0x000fe2000f8e003f */
[----:B-1----:R-:W-:-:S03]  /*17770*/  FADD.FTZ R3, R3, R252 ;  /* 0x000000fc03037221 */ /* 0x002fc60000010000 */
[----:B------:R-:W-:Y:S01]  /*17780*/  @UP0 UIMAD UR7, UR26, UR5, UR13 ;  /* 0x000000051a0702a4 */ /* 0x000fe2000f8e020d */
[----:B--2---:R-:W-:Y:S01]  /*17790*/  FADD.FTZ R0, R0, R245 ;  /* 0x000000f500007221 */ /* 0x004fe20000010000 */
[----:B------:R-:W1:Y:S01]  /*177a0*/  SHFL.BFLY PT, R4, R3, 0x1, 0x1f ;  /* 0x0c201f0003047f89 */ /* 0x000e6200000e0000 */
[----:B------:R-:W-:Y:S01]  /*177b0*/  ULDC.64 UR4, c[0x0][0x1e0] ;  /* 0x0000780000047ab9 */ /* 0x000fe20000000a00 */
[----:B----4-:R-:W-:Y:S02]  /*177c0*/  SHF.R.S32.HI R137, RZ, 0x1f, R138 ;  /* 0x0000001fff897819 */ /* 0x010fe4000001148a */
[----:B------:R-:W2:Y:S01]  /*177d0*/  SHFL.BFLY PT, R7, R0, 0x1, 0x1f ;  /* 0x0c201f0000077f89 */ /* 0x000ea200000e0000 */
[----:B------:R-:W-:Y:S01]  /*177e0*/  @!UP0 USHF.R.S32.HI UR11, URZ, 0x1f, UR6 ;  /* 0x0000001f3f0b8899 */ /* 0x000fe20008011406 */
[CC--:B-----5:R-:W-:Y:S01]  /*177f0*/  LEA.HI R39, R137.reuse, R138.reuse, RZ, 0x2 ;  /* 0x0000008a89277211 */ /* 0x0e0fe200078f10ff */
[----:B------:R-:W-:Y:S01]  /*17800*/  @!UP0 UIMAD.WIDE.U32 UR20, UR6, UR4, URZ ;  /* 0x00000004061482a5 */ /* 0x000fe2000f8e003f */
[----:B------:R-:W-:Y:S01]  /*17810*/  LEA.HI R137, R137, R138, RZ, 0x5 ;  /* 0x0000008a89897211 */ /* 0x000fe200078f28ff */
[----:B------:R-:W-:-:S03]  /*17820*/  @!UP0 UIMAD UR11, UR11, UR4, URZ ;  /* 0x000000040b0b82a4 */ /* 0x000fc6000f8e023f */
[----:B------:R-:W-:Y:S02]  /*17830*/  ULDC.U8 UR4, c[0x0][0x329] ;  /* 0x0000ca4000047ab9 */ /* 0x000fe40000000000 */
[----:B------:R-:W-:Y:S02]  /*17840*/  UISETP.NE.AND UP2, UPT, UR4, URZ, UPT ;  /* 0x0000003f0400728c */ /* 0x000fe4000bf45270 */
[----:B------:R-:W-:Y:S02]  /*17850*/  UISETP.EQ.AND UP3, UPT, UR4, URZ, UP3 ;  /* 0x0000003f0400728c */ /* 0x000fe40009f62270 */
[----:B------:R-:W-:Y:S02]  /*17860*/  @!UP0 UIMAD UR11, UR6, UR5, UR11 ;  /* 0x00000005060b82a4 */ /* 0x000fe4000f8e020b */
[----:B------:R-:W-:Y:S02]  /*17870*/  ULDC UR4, c[0x0][0x1c0] ;  /* 0x0000700000047ab9 */ /* 0x000fe40000000800 */
[----:B------:R-:W-:Y:S01]  /*17880*/  ULDC UR5, c[0x0][0x234] ;  /* 0x00008d0000057ab9 */ /* 0x000fe20000000800 */
[----:B-1----:R-:W-:Y:S01]  /*17890*/  FADD.FTZ R50, R3, R4 ;  /* 0x0000000403327221 */ /* 0x002fe20000010000 */
[----:B------:R-:W-:Y:S01]  /*178a0*/  MOV R4, 0x3f800000 ;  /* 0x3f80000000047802 */ /* 0x000fe20000000f00 */
[----:B------:R-:W-:Y:S01]  /*178b0*/  @!UP2 UISETP.NE.AND UP1, UPT, UR9, URZ, UPT ;  /* 0x0000003f0900a28c */ /* 0x000fe2000bf25270 */
[----:B------:R-:W1:Y:S01]  /*178c0*/  S2UR UR9, SR_CTAID.X ;  /* 0x00000000000979c3 */ /* 0x000e620000002500 */
[----:B--2---:R-:W-:Y:S01]  /*178d0*/  FADD.FTZ R49, R0, R7 ;  /* 0x0000000700317221 */ /* 0x004fe20000010000 */
[----:B------:R-:W-:Y:S01]  /*178e0*/  FSETP.NE.FTZ.AND P5, PT, R50, RZ, PT ;  /* 0x000000ff3200720b */ /* 0x000fe20003fb5000 */
[----:B------:R-:W-:Y:S01]  /*178f0*/  @UP2 ULDC UR14, c[0x0][0x210] ;  /* 0x00008400000e2ab9 */ /* 0x000fe20000000800 */
[----:B------:R-:W-:Y:S01]  /*17900*/  MOV R0, 0x3f800000 ;  /* 0x3f80000000007802 */ /* 0x000fe20000000f00 */
[----:B------:R-:W-:Y:S01]  /*17910*/  @UP2 UIMAD UR14, UR14, UR8, URZ ;  /* 0x000000080e0e22a4 */ /* 0x000fe2000f8e023f */
[----:B------:R-:W-:Y:S01]  /*17920*/  FSETP.NE.FTZ.AND P4, PT, R49, RZ, PT ;  /* 0x000000ff3100720b */ /* 0x000fe20003f95000 */
[----:B------:R-:W-:-:S02]  /*17930*/  @!UP2 USEL UR14, UR8, UR5, !UP1 ;  /* 0x00000005080ea287 */ /* 0x000fc4000c800000 */
[----:B------:R-:W-:Y:S02]  /*17940*/  @UP2 UMOV UR13, 0x1 ;  /* 0x00000001000d2882 */ /* 0x000fe40000000000 */
[----:B------:R-:W-:Y:S02]  /*17950*/  @!UP2 UIMAD UR13, UR14, UR4, URZ ;  /* 0x000000040e0da2a4 */ /* 0x000fe4000f8e023f */
[----:B------:R-:W-:Y:S02]  /*17960*/  @UP3 UIMAD UR16, UR6, UR8, URZ ;  /* 0x00000008061032a4 */ /* 0x000fe4000f8e023f */
[----:B------:R-:W2:Y:S01]  /*17970*/  @P5 MUFU.RCP R0, R50 ;  /* 0x0000003200005308 */ /* 0x000ea20000001000 */
[----:B------:R-:W-:Y:S02]  /*17980*/  @UP2 ULDC UR15, c[0x0][0x210] ;  /* 0x00008400000f2ab9 */ /* 0x000fe40000000800 */
[----:B------:R-:W-:Y:S02]  /*17990*/  UIMAD UR5, UR6, UR13, URZ ;  /* 0x0000000d060572a4 */ /* 0x000fe4000f8e023f */
[----:B------:R-:W-:-:S02]  /*179a0*/  @!UP2 UMOV UR15, 0x1 ;  /* 0x00000001000fa882 */ /* 0x000fc40000000000 */
[----:B------:R-:W-:Y:S01]  /*179b0*/  @UP3 USEL UR16, UR16, UR26, !UP0 ;  /* 0x0000001a10103287 */ /* 0x000fe2000c000000 */
[----:B------:R-:W4:Y:S01]  /*179c0*/  @P4 MUFU.RCP R4, R49 ;  /* 0x0000003100044308 */ /* 0x000f220000001000 */
[----:B-1----:R-:W-:Y:S02]  /*179d0*/  UIMAD UR4, UR9, UR15, URZ ;  /* 0x0000000f090472a4 */ /* 0x002fe4000f8e023f */
[----:B------:R-:W-:Y:S02]  /*179e0*/  USEL UR5, UR5, URZ, !UP3 ;  /* 0x0000003f05057287 */ /* 0x000fe4000d800000 */
[----:B------:R-:W-:Y:S02]  /*179f0*/  USHF.L.U32 UR4, UR4, 0x7, URZ ;  /* 0x0000000704047899 */ /* 0x000fe4000800063f */
[----:B------:R-:W-:Y:S01]  /*17a00*/  UIMAD UR14, UR10, UR14, UR5 ;  /* 0x0000000e0a0e72a4 */ /* 0x000fe2000f8e0205 */
[----:B--2---:R-:W-:Y:S01]  /*17a10*/  FMUL.FTZ R0, R0, c[0x0][0x2dc] ;  /* 0x0000b70000007a20 */ /* 0x004fe20000410000 */
[----:B------:R-:W-:-:S02]  /*17a20*/  @!UP3 UMOV UR22, URZ ;  /* 0x0000003f0016bc82 */ /* 0x000fc40008000000 */
[----:B------:R-:W-:Y:S01]  /*17a30*/  @UP3 UMOV UR22, UR16 ;  /* 0x0000001000163c82 */ /* 0x000fe20008000000 */
[C---:B------:R-:W-:Y:S01]  /*17a40*/  FMUL.FTZ R140, R0.reuse, R140 ;  /* 0x0000008c008c7220 */ /* 0x040fe20000410000 */
[----:B------:R-:W-:Y:S01]  /*17a50*/  @!UP3 UMOV UR23, URZ ;  /* 0x0000003f0017bc82 */ /* 0x000fe20008000000 */
[C---:B------:R-:W-:Y:S01]  /*17a60*/  FMUL.FTZ R46, R0.reuse, R141 ;  /* 0x0000008d002e7220 */ /* 0x040fe20000410000 */
[----:B------:R-:W-:Y:S01]  /*17a70*/  USHF.R.S32.HI UR5, URZ, 0x1f, UR4 ;  /* 0x0000001f3f057899 */ /* 0x000fe20008011404 */
[C---:B------:R-:W-:Y:S01]  /*17a80*/  FMUL.FTZ R152, R0.reuse, R152 ;  /* 0x0000009800987220 */ /* 0x040fe20000410000 */
[----:B------:R-:W-:Y:S01]  /*17a90*/  @UP3 USHF.R.S32.HI UR23, URZ, 0x1f, UR16 ;  /* 0x0000001f3f173899 */ /* 0x000fe20008011410 */
[----:B------:R-:W-:Y:S01]  /*17aa0*/  FMUL.FTZ R44, R0, R153 ;  /* 0x00000099002c7220 */ /* 0x000fe20000410000 */
[----:B------:R-:W-:Y:S01]  /*17ab0*/  F2FP.PACK_AB R46, R46, R140 ;  /* 0x0000008c2e2e723e */ /* 0x000fe200000000ff */
[C---:B------:R-:W-:Y:S01]  /*17ac0*/  FMUL.FTZ R68, R0.reuse, R68 ;  /* 0x0000004400447220 */ /* 0x040fe20000410000 */
[----:B------:R-:W-:Y:S01]  /*17ad0*/  USHF.R.S32.HI UR6, URZ, 0x1f, UR14 ;  /* 0x0000001f3f067899 */ /* 0x000fe2000801140e */
[----:B------:R-:W-:Y:S01]  /*17ae0*/  FMUL.FTZ R42, R0, R69 ;  /* 0x00000045002a7220 */ /* 0x000fe20000410000 */
[----:B------:R-:W-:Y:S01]  /*17af0*/  F2FP.PACK_AB R44, R44, R152 ;  /* 0x000000982c2c723e */ /* 0x000fe200000000ff */
[C---:B------:R-:W-:Y:S01]  /*17b00*/  FMUL.FTZ R80, R0.reuse, R80 ;  /* 0x0000005000507220 */ /* 0x040fe20000410000 */
[----:B------:R-:W-:Y:S01]  /*17b10*/  UIADD3 UR4, UP2, UP1, UR4, UR22, UR14 ;  /* 0x0000001604047290 */ /* 0x000fe2000f95e00e */
[----:B------:R-:W-:Y:S01]  /*17b20*/  FMUL.FTZ R38, R0, R81 ;  /* 0x0000005100267220 */ /* 0x000fe20000410000 */
[----:B------:R-:W-:Y:S01]  /*17b30*/  F2FP.PACK_AB R42, R42, R68 ;  /* 0x000000442a2a723e */ /* 0x000fe200000000ff */
[C---:B------:R-:W-:Y:S01]  /*17b40*/  FMUL.FTZ R84, R0.reuse, R84 ;  /* 0x0000005400547220 */ /* 0x040fe20000410000 */
[----:B------:R-:W-:Y:S01]  /*17b50*/  @!UP0 UIADD3 UR7, UR21, UR11, URZ ;  /* 0x0000000b15078290 */ /* 0x000fe2000fffe03f */
[----:B------:R-:W-:Y:S01]  /*17b60*/  FMUL.FTZ R35, R0, R85 ;  /* 0x0000005500237220 */ /* 0x000fe20000410000 */
[----:B------:R-:W-:Y:S01]  /*17b70*/  F2FP.PACK_AB R38, R38, R80 ;  /* 0x000000502626723e */ /* 0x000fe200000000ff */
[C---:B------:R-:W-:Y:S01]  /*17b80*/  FMUL.FTZ R96, R0.reuse, R96 ;  /* 0x0000006000607220 */ /* 0x040fe20000410000 */
[----:B------:R-:W-:Y:S01]  /*17b90*/  UIADD3.X UR5, UR5, UR23, UR6, UP2, UP1 ;  /* 0x0000001705057290 */ /* 0x000fe200097e2406 */
[C---:B------:R-:W-:Y:S01]  /*17ba0*/  FMUL.FTZ R32, R0.reuse, R97 ;  /* 0x0000006100207220 */ /* 0x040fe20000410000 */
[----:B------:R-:W-:Y:S01]  /*17bb0*/  F2FP.PACK_AB R35, R35, R84 ;  /* 0x000000542323723e */ /* 0x000fe200000000ff */
[C---:B------:R-:W-:Y:S01]  /*17bc0*/  FMUL.FTZ R100, R0.reuse, R100 ;  /* 0x0000006400647220 */ /* 0x040fe20000410000 */
[----:B------:R-:W-:Y:S01]  /*17bd0*/  @!UP0 UMOV UR12, UR20 ;  /* 0x00000014000c8c82 */ /* 0x000fe20008000000 */
        /* <DEDUP_REMOVED lines=14> */
[----:B------:R-:W-:Y:S02]  /*17cc0*/  FMUL.FTZ R168, R0, R168 ;  /* 0x000000a800a87220 */ /* 0x000fe40000410000 */
[----:B----4-:R-:W-:Y:S01]  /*17cd0*/  FMUL.FTZ R4, R4, c[0x0][0x2dc] ;  /* 0x0000b70004047a20 */ /* 0x010fe20000410000 */
[----:B------:R-:W-:-:S03]  /*17ce0*/  F2FP.PACK_AB R13, R13, R164 ;  /* 0x000000a40d0d723e */ /* 0x000fc600000000ff */
[C---:B------:R-:W-:Y:S02]  /*17cf0*/  FMUL.FTZ R142, R4.reuse, R142 ;  /* 0x0000008e048e7220 */ /* 0x040fe40000410000 */
        /* <DEDUP_REMOVED lines=31> */
[----:B------:R-:W-:-:S03]  /*17ef0*/  FMUL.FTZ R170, R4, R170 ;  /* 0x000000aa04aa7220 */ /* 0x000fc60000410000 */
[----:B------:R-:W-:Y:S01]  /*17f00*/  F2FP.PACK_AB R12, R12, R166 ;  /* 0x000000a60c0c723e */ /* 0x000fe200000000ff */
[----:B---3--:R-:W1:Y:S04]  /*17f10*/  SHFL.BFLY PT, R5, R9, 0x2, 0x1f ;  /* 0x0c401f0009057f89 */ /* 0x008e6800000e0000 */
[----:B------:R-:W2:Y:S01]  /*17f20*/  SHFL.BFLY PT, R6, R8, 0x2, 0x1f ;  /* 0x0c401f0008067f89 */ /* 0x000ea200000e0000 */
[----:B-1----:R-:W-:Y:S02]  /*17f30*/  FADD.FTZ R5, R5, R9 ;  /* 0x0000000905057221 */ /* 0x002fe40000010000 */
[----:B------:R-:W-:Y:S01]  /*17f40*/  FMUL.FTZ R9, R0, R169 ;  /* 0x000000a900097220 */ /* 0x000fe20000410000 */
[----:B------:R-:W-:-:S04]  /*17f50*/  MOV R0, 0x3f800000 ;  /* 0x3f80000000007802 */ /* 0x000fc80000000f00 */
[----:B------:R-:W-:Y:S01]  /*17f60*/  F2FP.PACK_AB R9, R9, R168 ;  /* 0x000000a80909723e */ /* 0x000fe200000000ff */
[----:B--2---:R-:W-:Y:S01]  /*17f70*/  FADD.FTZ R3, R6, R8 ;  /* 0x0000000806037221 */ /* 0x004fe20000010000 */
[----:B------:R-:W-:Y:S01]  /*17f80*/  LOP3.LUT R8, R39, 0xfffffffc, RZ, 0xc0, !PT ;  /* 0xfffffffc27087812 */ /* 0x000fe200078ec0ff */
[----:B------:R-:W1:Y:S01]  /*17f90*/  SHFL.BFLY PT, R6, R5, 0x1, 0x1f ;  /* 0x0c201f0005067f89 */ /* 0x000e6200000e0000 */
[----:B------:R-:W-:-:S03]  /*17fa0*/  SHF.R.S32.HI R39, RZ, 0x2, R39 ;  /* 0x00000002ff277819 */ /* 0x000fc60000011427 */
[----:B------:R-:W2:Y:S01]  /*17fb0*/  SHFL.BFLY PT, R7, R3, 0x1, 0x1f ;  /* 0x0c201f0003077f89 */ /* 0x000ea200000e0000 */
[----:B-1----:R-:W-:Y:S01]  /*17fc0*/  FADD.FTZ R133, R5, R6 ;  /* 0x0000000605857221 */ /* 0x002fe20000010000 */
[----:B------:R-:W-:Y:S02]  /*17fd0*/  SHF.R.S32.HI R6, RZ, 0x5, R137 ;  /* 0x00000005ff067819 */ /* 0x000fe40000011489 */
[----:B------:R-:W-:Y:S01]  /*17fe0*/  IADD3 R5, -R8, R138, RZ ;  /* 0x0000008a08057210 */ /* 0x000fe20007ffe1ff */
[----:B--2---:R-:W-:Y:S01]  /*17ff0*/  FADD.FTZ R132, R3, R7 ;  /* 0x0000000703847221 */ /* 0x004fe20000010000 */
[----:B------:R-:W-:Y:S01]  /*18000*/  FSETP.NE.FTZ.AND P3, PT, R133, RZ, PT ;  /* 0x000000ff8500720b */ /* 0x000fe20003f75000 */
[----:B------:R-:W-:Y:S01]  /*18010*/  FMUL.FTZ R8, R4, R171 ;  /* 0x000000ab04087220 */ /* 0x000fe20000410000 */
[----:B------:R-:W-:Y:S02]  /*18020*/  MOV R3, 0x3f800000 ;  /* 0x3f80000000037802 */ /* 0x000fe40000000f00 */
[----:B------:R-:W-:-:S02]  /*18030*/  FSETP.NE.FTZ.AND P2, PT, R132, RZ, PT ;  /* 0x000000ff8400720b */ /* 0x000fc40003f55000 */
[----:B------:R-:W-:Y:S02]  /*18040*/  LEA R51, R6, R5, 0x8 ;  /* 0x0000000506337211 */ /* 0x000fe400078e40ff */
[----:B------:R-:W-:-:S05]  /*18050*/  F2FP.PACK_AB R8, R8, R170 ;  /* 0x000000aa0808723e */ /* 0x000fca00000000ff */
[----:B------:R-:W1:Y:S08]  /*18060*/  @P3 MUFU.RCP R3, R133 ;  /* 0x0000008500033308 */ /* 0x000e700000001000 */
[----:B------:R-:W2:Y:S01]  /*18070*/  @P2 MUFU.RCP R0, R132 ;  /* 0x0000008400002308 */ /* 0x000ea20000001000 */
[----:B-1----:R-:W-:-:S04]  /*18080*/  FMUL.FTZ R3, R3, c[0x0][0x2dc] ;  /* 0x0000b70003037a20 */ /* 0x002fc80000410000 */
[C---:B------:R-:W-:Y:S02]  /*18090*/  FMUL.FTZ R144, R3.reuse, R144 ;  /* 0x0000009003907220 */ /* 0x040fe40000410000 */
[C---:B------:R-:W-:Y:S02]  /*180a0*/  FMUL.FTZ R48, R3.reuse, R145 ;  /* 0x0000009103307220 */ /* 0x040fe40000410000 */
        /* <DEDUP_REMOVED lines=41> */
[C---:B------:R-:W-:Y:S01]  /*18340*/  FMUL.FTZ R151, R0.reuse, R151 ;  /* 0x0000009700977220 */ /* 0x040fe20000410000 */
[----:B------:R-:W-:Y:S01]  /*18350*/  IADD3 R3, R39, -R3, RZ ;  /* 0x8000000327037210 */ /* 0x000fe20007ffe0ff */
        /* <DEDUP_REMOVED lines=34> */
[----:B------:R-:W-:Y:S02]  /*18580*/  SHF.L.U32 R4, R5, 0x6, RZ ;  /* 0x0000000605047819 */ /* 0x000fe400000006ff */
[----:B------:R-:W-:Y:S02]  /*18590*/  IADD3 R0, R3, -R0, RZ ;  /* 0x8000000003007210 */ /* 0x000fe40007ffe0ff */
        /* <DEDUP_REMOVED lines=63> */
[----:B------:R-:W-:Y:S01]  /*18990*/  LOP3.LUT P0, RZ, R0, 0x3, RZ, 0xc0, !PT ;  /* 0x0000000300ff7812 */ /* 0x000fe2000780c0ff */
[----:B--2---:R-:W2:Y:S01]  /*189a0*/  @P3 MUFU.LG2 R3, R133 ;  /* 0x0000008500033308 */ /* 0x004ea20000000c00 */
[----:B------:R-:W-:Y:S01]  /*189b0*/  MOV R14, 0x7f800000 ;  /* 0x7f800000000e7802 */ /* 0x000fe20000000f00 */
[----:B------:R-:W-:Y:S01]  /*189c0*/  STS [R4+0x5000], R7 ;  /* 0x0050000704007388 */ /* 0x000fe20000000800 */
[----:B---3--:R-:W-:-:S03]  /*189d0*/  MOV R13, 0x7f800000 ;  /* 0x7f800000000d7802 */ /* 0x008fc60000000f00 */
[----:B------:R3:W-:Y:S01]  /*189e0*/  STS [R4+0x5200], R6 ;  /* 0x0052000604007388 */ /* 0x0007e20000000800 */
[----:B----4-:R-:W-:Y:S01]  /*189f0*/  MOV R12, 0x7f800000 ;  /* 0x7f800000000c7802 */ /* 0x010fe20000000f00 */
[----:B------:R-:W4:Y:S02]  /*18a00*/  @P2 MUFU.LG2 R0, R132 ;  /* 0x0000008400002308 */ /* 0x000f240000000c00 */
[----:B------:R-:W-:Y:S01]  /*18a10*/  BAR.SYNC.DEFER_BLOCKING 0x0 ;  /* 0x0000000000007b1d */ /* 0x000fe20000010000 */
[----:B------:R-:W-:Y:S01]  /*18a20*/  MOV R9, 0x7f800000 ;  /* 0x7f80000000097802 */ /* 0x000fe20000000f00 */
[----:B--2---:R-:W-:-:S04]  /*18a30*/  @P3 FMUL.FTZ R3, R3, 0.69314718246459960938 ;  /* 0x3f31721803033820 */ /* 0x004fc80000410000 */
[----:B------:R-:W-:Y:S01]  /*18a40*/  @P3 FFMA.FTZ R9, R134, c[0x0][0x238], R3 ;  /* 0x00008e0086093a23 */ /* 0x000fe20000010003 */
[----:B-1----:R-:W1:Y:S01]  /*18a50*/  @P5 MUFU.LG2 R5, R50 ;  /* 0x0000003200055308 */ /* 0x002e620000000c00 */
[----:B----4-:R-:W-:-:S04]  /*18a60*/  @P2 FMUL.FTZ R0, R0, 0.69314718246459960938 ;  /* 0x3f31721800002820 */ /* 0x010fc80000410000 */
[----:B------:R-:W-:-:S03]  /*18a70*/  @P2 FFMA.FTZ R12, R2, c[0x0][0x238], R0 ;  /* 0x00008e00020c2a23 */ /* 0x000fc60000010000 */
[----:B---3--:R-:W2:Y:S01]  /*18a80*/  @P4 MUFU.LG2 R4, R49 ;  /* 0x0000003100044308 */ /* 0x008ea20000000c00 */
[----:B------:R3:W4:Y:S04]  /*18a90*/  LDS.128 R24, [R218] ;  /* 0x00000000da187984 */ /* 0x0007280000000c00 */
        /* <DEDUP_REMOVED lines=16> */
[----:B---34-:R-:W3:Y:S04]  /*18ba0*/  LDL.LU R139, [R1+0x5c] ;  /* 0x00005c00018b7983 */ /* 0x018ee80000300800 */
[----:B------:R-:W4:Y:S02]  /*18bb0*/  S2R R2, SR_TID.X ;  /* 0x0000000000027919 */ /* 0x000f240000002100 */
[----:B----4-:R-:W-:-:S04]  /*18bc0*/  SHF.R.S32.HI R0, RZ, 0x1f, R2 ;  /* 0x0000001fff007819 */ /* 0x010fc80000011402 */
[----:B------:R-:W-:-:S04]  /*18bd0*/  LEA.HI R0, R0, R2, RZ, 0x5 ;  /* 0x0000000200007211 */ /* 0x000fc800078f28ff */
[----:B------:R-:W-:-:S05]  /*18be0*/  LOP3.LUT R0, R0, 0xffffffe0, RZ, 0xc0, !PT ;  /* 0xffffffe000007812 */ /* 0x000fca00078ec0ff */
[----:B------:R-:W-:-:S05]  /*18bf0*/  IMAD.IADD R0, R2, 0x1, -R0 ;  /* 0x0000000102007824 */ /* 0x000fca00078e0a00 */
[----:B------:R-:W-:-:S04]  /*18c00*/  SHF.R.S32.HI R2, RZ, 0x1f, R0 ;  /* 0x0000001fff027819 */ /* 0x000fc80000011400 */
[----:B------:R-:W-:-:S04]  /*18c10*/  LEA.HI R0, R2, R0, RZ, 0x2 ;  /* 0x0000000002007211 */ /* 0x000fc800078f10ff */
[----:B------:R-:W-:-:S05]  /*18c20*/  SHF.R.S32.HI R0, RZ, 0x2, R0 ;  /* 0x00000002ff007819 */ /* 0x000fca0000011400 */
        /* <DEDUP_REMOVED lines=32> */
.L_x_432:
[----:B---34-:R-:W-:Y:S05]  /*18e30*/  BSYNC B0 ;  /* 0x0000000000007941 */ /* 0x018fea0003800000 */
.L_x_431:
[----:B------:R-:W3:Y:S04]  /*18e40*/  LDL.64 R36, [R1+0x18] ;  /* 0x0000180001247983 */ /* 0x000ee80000100a00 */
[----:B------:R4:W5:Y:S04]  /*18e50*/  LDL R15, [R1+0x30] ;  /* 0x00003000010f7983 */ /* 0x0009680000100800 */
[----:B------:R4:W5:Y:S01]  /*18e60*/  LDL R14, [R1+0x34] ;  /* 0x00003400010e7983 */ /* 0x0009620000100800 */
[----:B------:R-:W-:Y:S01]  /*18e70*/  UIMAD UR9, UR9, -0x80, UR28 ;  /* 0xffffff80090978a4 */ /* 0x000fe2000f8e021c */
[----:B------:R-:W-:Y:S01]  /*18e80*/  BSSY B0, `(.L_x_433) ;  /* 0x0000021000007945 */ /* 0x000fe20003800000 */
[----:B------:R-:W-:Y:S01]  /*18e90*/  USHF.R.S32.HI UR6, URZ, 0x1f, UR10 ;  /* 0x0000001f3f067899 */ /* 0x000fe2000801140a */
[----:B------:R-:W2:Y:S01]  /*18ea0*/  S2R R3, SR_TID.X ;  /* 0x0000000000037919 */ /* 0x000ea20000002100 */
[----:B------:R-:W-:-:S02]  /*18eb0*/  ULDC.64 UR4, c[0x0][0x1f0] ;  /* 0x00007c0000047ab9 */ /* 0x000fc40000000a00 */
[----:B------:R-:W-:Y:S01]  /*18ec0*/  UIMAD UR4, UR6, UR4, URZ ;  /* 0x00000004060472a4 */ /* 0x000fe2000f8e023f */
[----:B------:R-:W1:Y:S03]  /*18ed0*/  S2R R12, SR_CTAID.Z ;  /* 0x00000000000c7919 */ /* 0x000e660000002700 */
[----:B------:R-:W-:Y:S01]  /*18ee0*/  UIMAD UR4, UR10, UR5, UR4 ;  /* 0x000000050a0472a4 */ /* 0x000fe2000f8e0204 */
[----:B--2---:R-:W-:-:S04]  /*18ef0*/  SHF.R.S32.HI R4, RZ, 0x1f, R3 ;  /* 0x0000001fff047819 */ /* 0x004fc80000011403 */
[----:B------:R-:W-:-:S04]  /*18f00*/  LEA.HI R4, R4, R3, RZ, 0x2 ;  /* 0x0000000304047211 */ /* 0x000fc800078f10ff */
[----:B------:R-:W-:-:S04]  /*18f10*/  SHF.R.S32.HI R10, RZ, 0x2, R4 ;  /* 0x00000002ff0a7819 */ /* 0x000fc80000011404 */
[----:B------:R-:W-:Y:S02]  /*18f20*/  SHF.R.S32.HI R11, RZ, 0x1f, R10 ;  /* 0x0000001fff0b7819 */ /* 0x000fe4000001140a */
[----:B---3--:R-:W-:Y:S02]  /*18f30*/  SHF.R.S32.HI R0, RZ, 0x1f, R36 ;  /* 0x0000001fff007819 */ /* 0x008fe40000011424 */
[----:B------:R-:W-:-:S04]  /*18f40*/  IADD3 R2, P0, R36, UR12, RZ ;  /* 0x0000000c24027c10 */ /* 0x000fc8000ff1e0ff */
[----:B------:R-:W-:Y:S02]  /*18f50*/  IADD3.X R3, R0, UR7, RZ, P0, !PT ;  /* 0x0000000700037c10 */ /* 0x000fe400087fe4ff */
[----:B------:R-:W-:-:S03]  /*18f60*/  ISETP.GE.AND P0, PT, R39, UR9, PT ;  /* 0x0000000927007c0c */ /* 0x000fc6000bf06270 */
[----:B-1----:R-:W-:-:S04]  /*18f70*/  IMAD.WIDE.U32 R12, R12, c[0x0][0x1f0], R2 ;  /* 0x00007c000c0c7a25 */ /* 0x002fc800078e0002 */
[----:B------:R-:W-:Y:S01]  /*18f80*/  IMAD.U32 R2, RZ, RZ, UR27 ;  /* 0x0000001bff027e24 */ /* 0x000fe2000f8e00ff */
[----:B------:R-:W-:-:S03]  /*18f90*/  IADD3 R9, R13, UR4, RZ ;  /* 0x000000040d097c10 */ /* 0x000fc6000fffe0ff */
[----:B------:R-:W-:Y:S02]  /*18fa0*/  IMAD.WIDE R2, R2, 0x80, R10 ;  /* 0x0000008002027825 */ /* 0x000fe400078e020a */
[----:B------:R-:W-:Y:S05]  /*18fb0*/  @P0 BRA `(.L_x_434) ;  /* 0x000000d000000947 */ /* 0x000fea0003800000 */
[----:B----4-:R-:W-:Y:S01]  /*18fc0*/  IMAD R0, R3, c[0x0][0x1e8], RZ ;  /* 0x00007a0003007a24 */ /* 0x010fe200078e02ff */
[----:B------:R-:W-:Y:S01]  /*18fd0*/  ISETP.GE.AND P3, PT, R36, c[0x0][0x220], PT ;  /* 0x0000880024007a0c */ /* 0x000fe20003f66270 */
[----:B------:R-:W-:Y:S01]  /*18fe0*/  IMAD.MOV.U32 R8, RZ, RZ, R12 ;  /* 0x000000ffff087224 */ /* 0x000fe200078e000c */
[----:B-----5:R-:W-:Y:S01]  /*18ff0*/  ISETP.GE.AND P2, PT, R15, c[0x0][0x220], PT ;  /* 0x000088000f007a0c */ /* 0x020fe20003f46270 */
[----:B------:R-:W-:Y:S01]  /*19000*/  IMAD R0, R2, c[0x0][0x1ec], R0 ;  /* 0x00007b0002007a24 */ /* 0x000fe200078e0200 */
[----:B------:R-:W-:Y:S01]  /*19010*/  ISETP.GE.AND P1, PT, R14, c[0x0][0x220], PT ;  /* 0x000088000e007a0c */ /* 0x000fe20003f26270 */
[----:B------:R-:W-:-:S04]  /*19020*/  IMAD.WIDE.U32 R6, R2, c[0x0][0x1e8], R8 ;  /* 0x00007a0002067a25 */ /* 0x000fc800078e0008 */
[----:B------:R-:W-:Y:S01]  /*19030*/  IMAD.IADD R0, R7, 0x1, R0 ;  /* 0x0000000107007824 */ /* 0x000fe200078e0200 */
[----:B------:R-:W-:-:S04]  /*19040*/  LEA R4, P0, R6, c[0x0][0x1d0], 0x1 ;  /* 0x0000740006047a11 */ /* 0x000fc800078008ff */
[----:B------:R-:W-:-:S05]  /*19050*/  LEA.HI.X R5, R6, c[0x0][0x1d4], R0, 0x1, P0 ;  /* 0x0000750006057a11 */ /* 0x000fca00000f0c00 */
[----:B------:R1:W-:Y:S04]  /*19060*/  @!P3 STG.E.128 [R4.64], R24 ;  /* 0x000000180400b986 */ /* 0x0003e8000c101d1e */
[----:B------:R1:W-:Y:S04]  /*19070*/  @!P2 STG.E.128 [R4.64+0x40], R20 ;  /* 0x000040140400a986 */ /* 0x0003e8000c101d1e */
[----:B------:R1:W-:Y:S02]  /*19080*/  @!P1 STG.E.128 [R4.64+0x80], R16 ;  /* 0x0000801004009986 */ /* 0x0003e4000c101d1e */
.L_x_434:
[----:B----4-:R-:W-:Y:S05]  /*19090*/  BSYNC B0 ;  /* 0x0000000000007941 */ /* 0x010fea0003800000 */
.L_x_433:
[----:B------:R-:W-:Y:S01]  /*190a0*/  IADD3 R0, R10, 0x20, RZ ;  /* 0x000000200a007810 */ /* 0x000fe20007ffe0ff */
[----:B------:R-:W-:Y:S03]  /*190b0*/  BSSY B0, `(.L_x_435) ;  /* 0x0000013000007945 */ /* 0x000fe60003800000 */
[----:B------:R-:W-:-:S13]  /*190c0*/  ISETP.GE.AND P0, PT, R0, UR19, PT ;  /* 0x0000001300007c0c */ /* 0x000fda000bf06270 */
[----:B------:R-:W-:Y:S05]  /*190d0*/  @P0 BRA `(.L_x_436) ;  /* 0x0000010000000947 */ /* 0x000fea0003800000 */
[----:B------:R-:W-:Y:S01]  /*190e0*/  IADD3 R0, P0, R2, 0x20, RZ ;  /* 0x0000002002007810 */ /* 0x000fe20007f1e0ff */
[----:B------:R-:W-:Y:S01]  /*190f0*/  IMAD.MOV.U32 R6, RZ, RZ, R12 ;  /* 0x000000ffff067224 */ /* 0x000fe200078e000c */
[----:B------:R-:W-:Y:S02]  /*19100*/  MOV R7, R9 ;  /* 0x0000000900077202 */ /* 0x000fe40000000f00 */
[----:B------:R-:W-:Y:S01]  /*19110*/  ISETP.GE.AND P2, PT, R36, c[0x0][0x220], PT ;  /* 0x0000880024007a0c */ /* 0x000fe20003f46270 */
[----:B-1----:R-:W-:Y:S01]  /*19120*/  IMAD.X R4, RZ, RZ, R3, P0 ;  /* 0x000000ffff047224 */ /* 0x002fe200000e0603 */
[----:B-----5:R-:W-:Y:S01]  /*19130*/  ISETP.GE.AND P1, PT, R15, c[0x0][0x220], PT ;  /* 0x000088000f007a0c */ /* 0x020fe20003f26270 */
        /* <DEDUP_REMOVED lines=8> */
[----:B------:R1:W-:Y:S04]  /*191c0*/  @!P1 STG.E.128 [R4.64+0x40], R32 ;  /* 0x0000402004009986 */ /* 0x0003e8000c101d1e */
[----:B------:R1:W-:Y:S02]  /*191d0*/  @!P0 STG.E.128 [R4.64+0x80], R28 ;  /* 0x0000801c04008986 */ /* 0x0003e4000c101d1e */
.L_x_436:
[----:B------:R-:W-:Y:S05]  /*191e0*/  BSYNC B0 ;  /* 0x0000000000007941 */ /* 0x000fea0003800000 */
.L_x_435:
        /* <DEDUP_REMOVED lines=20> */
.L_x_438:
[----:B------:R-:W-:Y:S05]  /*19330*/  BSYNC B0 ;  /* 0x0000000000007941 */ /* 0x000fea0003800000 */
.L_x_437:
[----:B------:R-:W-:-:S04]  /*19340*/  IADD3 R0, R10, 0x60, RZ ;  /* 0x000000600a007810 */ /* 0x000fc80007ffe0ff */
[----:B------:R-:W-:-:S13]  /*19350*/  ISETP.GE.AND P0, PT, R0, UR19, PT ;  /* 0x0000001300007c0c */ /* 0x000fda000bf06270 */
[----:B------:R-:W-:Y:S05]  /*19360*/  @P0 EXIT ;  /* 0x000000000000094d */ /* 0x000fea0003800000 */
[----:B------:R-:W-:Y:S02]  /*19370*/  IADD3 R0, P0, R2, 0x60, RZ ;  /* 0x0000006002007810 */ /* 0x000fe40007f1e0ff */
[----:B------:R-:W-:-:S03]  /*19380*/  ISETP.GE.AND P1, PT, R36, c[0x0][0x220], PT ;  /* 0x0000880024007a0c */ /* 0x000fc60003f26270 */
[----:B------:R-:W-:Y:S01]  /*19390*/  IMAD.X R2, RZ, RZ, R3, P0 ;  /* 0x000000ffff027224 */ /* 0x000fe200000e0603 */
[----:B------:R-:W-:Y:S02]  /*193a0*/  MOV R3, R9 ;  /* 0x0000000900037202 */ /* 0x000fe40000000f00 */
[----:B-----5:R-:W-:Y:S01]  /*193b0*/  ISETP.GE.AND P0, PT, R15, c[0x0][0x220], PT ;  /* 0x000088000f007a0c */ /* 0x020fe20003f06270 */
[----:B------:R-:W-:Y:S02]  /*193c0*/  IMAD R6, R2, c[0x0][0x1e8], RZ ;  /* 0x00007a0002067a24 */ /* 0x000fe400078e02ff */
[----:B------:R-:W-:-:S04]  /*193d0*/  IMAD.MOV.U32 R2, RZ, RZ, R12 ;  /* 0x000000ffff027224 */ /* 0x000fc800078e000c */
[----:B-1----:R-:W-:-:S04]  /*193e0*/  IMAD.WIDE.U32 R4, R0, c[0x0][0x1e8], R2 ;  /* 0x00007a0000047a25 */ /* 0x002fc800078e0002 */
[----:B------:R-:W-:Y:S01]  /*193f0*/  IMAD R0, R0, c[0x0][0x1ec], R6 ;  /* 0x00007b0000007a24 */ /* 0x000fe200078e0206 */
[----:B------:R-:W-:-:S03]  /*19400*/  LEA R2, P2, R4, c[0x0][0x1d0], 0x1 ;  /* 0x0000740004027a11 */ /* 0x000fc600078408ff */
[----:B------:R-:W-:-:S05]  /*19410*/  IMAD.IADD R0, R5, 0x1, R0 ;  /* 0x0000000105007824 */ /* 0x000fca00078e0200 */
[----:B------:R-:W-:-:S05]  /*19420*/  LEA.HI.X R3, R4, c[0x0][0x1d4], R0, 0x1, P2 ;  /* 0x0000750004037a11 */ /* 0x000fca00010f0c00 */
[----:B------:R1:W-:Y:S01]  /*19430*/  @!P0 STG.E.128 [R2.64+0x40], R60 ;  /* 0x0000403c02008986 */ /* 0x0003e2000c101d1e */
[----:B------:R-:W-:-:S03]  /*19440*/  ISETP.GE.AND P0, PT, R14, c[0x0][0x220], PT ;  /* 0x000088000e007a0c */ /* 0x000fc60003f06270 */
[----:B------:R1:W-:Y:S10]  /*19450*/  @!P1 STG.E.128 [R2.64], R64 ;  /* 0x0000004002009986 */ /* 0x0003f4000c101d1e */
[----:B------:R-:W-:Y:S05]  /*19460*/  @P0 EXIT ;  /* 0x000000000000094d */ /* 0x000fea0003800000 */
[----:B------:R-:W-:Y:S01]  /*19470*/  STG.E.128 [R2.64+0x80], R56 ;  /* 0x0000803802007986 */ /* 0x000fe2000c101d1e */
[----:B------:R-:W-:Y:S05]  /*19480*/  EXIT ;  /* 0x000000000000794d */ /* 0x000fea0003800000 */
.L_x_397:
        /* <DEDUP_REMOVED lines=9> */
[----:B------:R-:W-:Y:S01]  /*19520*/  BSSY B0, `(.L_x_439) ;  /* 0x0000045000007945 */ /* 0x000fe20003800000 */
[----:B------:R-:W-:Y:S01]  /*19530*/  USHF.R.S32.HI UR11, URZ, 0x1f, UR12 ;  /* 0x0000001f3f0b7899 */ /* 0x000fe2000801140c */
[----:B------:R-:W-:Y:S01]  /*19540*/  IMAD.IADD R15, R27, 0x1, -R0 ;  /* 0x000000011b0f7824 */ /* 0x000fe200078e0a00 */
[----:B------:R-:W-:Y:S01]  /*19550*/  @!UP4 USHF.R.S32.HI UR17, URZ, 0x1f, UR14 ;  /* 0x0000001f3f11c899 */ /* 0x000fe2000801140e */
[----:B------:R-:W-:Y:S01]  /*19560*/  SHF.R.S32.HI R7, RZ, 0x1f, R6 ;  /* 0x0000001fff077819 */ /* 0x000fe20000011406 */
[----:B------:R-:W-:Y:S01]  /*19570*/  @UP4 UIMAD.WIDE.U32 UR8, UR26, UR6, URZ ;  /* 0x000000061a0842a5 */ /* 0x000fe2000f8e003f */
[----:B------:R-:W-:Y:S01]  /*19580*/  IMAD.SHL.U32 R0, R15, 0x8, RZ ;  /* 0x000000080f007824 */ /* 0x000fe200078e00ff */
[----:B------:R-:W-:-:S02]  /*19590*/  @!UP4 UIMAD UR17, UR17, UR4, URZ ;  /* 0x000000041111c2a4 */ /* 0x000fc4000f8e023f */
[----:B------:R-:W-:Y:S02]  /*195a0*/  ULDC.U8 UR16, c[0x0][0x328] ;  /* 0x0000ca0000107ab9 */ /* 0x000fe40000000000 */
[----:B------:R-:W-:Y:S01]  /*195b0*/  @!UP4 UIMAD.WIDE.U32 UR18, UR14, UR4, URZ ;  /* 0x000000040e12c2a5 */ /* 0x000fe2000f8e003f */
[C---:B------:R-:W-:Y:S01]  /*195c0*/  IADD3 R18, R0.reuse, 0x20, RZ ;  /* 0x0000002000127810 */ /* 0x040fe20007ffe0ff */
[----:B------:R-:W-:Y:S01]  /*195d0*/  @!UP4 UIMAD UR17, UR14, UR5, UR17 ;  /* 0x000000050e11c2a4 */ /* 0x000fe2000f8e0211 */
[----:B------:R-:W-:Y:S01]  /*195e0*/  IADD3 R17, R0, 0x40, RZ ;  /* 0x0000004000117810 */ /* 0x000fe20007ffe0ff */
[----:B------:R-:W-:Y:S02]  /*195f0*/  UISETP.NE.AND UP2, UPT, UR16, URZ, UPT ;  /* 0x0000003f1000728c */ /* 0x000fe4000bf45270 */
[----:B------:R-:W-:Y:S02]  /*19600*/  ULDC.64 UR4, c[0x0][0x1f0] ;  /* 0x00007c0000047ab9 */ /* 0x000fe40000000a00 */
[----:B------:R-:W-:-:S02]  /*19610*/  UIMAD UR4, UR11, UR4, URZ ;  /* 0x000000040b0472a4 */ /* 0x000fc4000f8e023f */
[----:B------:R-:W-:Y:S02]  /*19620*/  @!UP3 UISETP.NE.AND UP1, UPT, UR16, URZ, UPT ;  /* 0x0000003f1000b28c */ /* 0x000fe4000bf25270 */
[----:B------:R-:W-:Y:S02]  /*19630*/  @UP4 UMOV UR11, UR8 ;  /* 0x00000008000b4c82 */ /* 0x000fe40008000000 */
[----:B------:R-:W-:Y:S02]  /*19640*/  @UP4 UIMAD UR7, UR26, UR7, UR9 ;  /* 0x000000071a0742a4 */ /* 0x000fe4000f8e0209 */
[----:B------:R-:W-:Y:S02]  /*19650*/  ULDC UR10, c[0x0][0x214] ;  /* 0x00008500000a7ab9 */ /* 0x000fe40000000800 */
[----:B------:R-:W-:Y:S02]  /*19660*/  @UP3 ULDC UR8, c[0x0][0x210] ;  /* 0x0000840000083ab9 */ /* 0x000fe40000000800 */
[----:B------:R-:W-:-:S02]  /*19670*/  UISETP.EQ.AND UP2, UPT, UR13, URZ, UP2 ;  /* 0x0000003f0d00728c */ /* 0x000fc40009742270 */
[----:B------:R-:W-:Y:S02]  /*19680*/  ULDC UR9, c[0x0][0x234] ;  /* 0x00008d0000097ab9 */ /* 0x000fe40000000800 */
[----:B------:R-:W-:Y:S02]  /*19690*/  @UP3 UIMAD UR8, UR8, UR10, URZ ;  /* 0x0000000a080832a4 */ /* 0x000fe4000f8e023f */
[----:B------:R-:W-:Y:S02]  /*196a0*/  @!UP3 USEL UR8, UR10, UR9, !UP1 ;  /* 0x000000090a08b287 */ /* 0x000fe4000c800000 */
[----:B------:R-:W-:Y:S02]  /*196b0*/  UISETP.NE.OR UP0, UPT, UR26, -0x1, !UP2 ;  /* 0xffffffff1a00788c */ /* 0x000fe4000d705670 */
[----:B------:R-:W-:Y:S02]  /*196c0*/  ULDC UR6, c[0x0][0x1c0] ;  /* 0x0000700000067ab9 */ /* 0x000fe40000000800 */
[----:B------:R-:W-:-:S02]  /*196d0*/  @UP3 UMOV UR20, 0x1 ;  /* 0x0000000100143882 */ /* 0x000fc40000000000 */
[----:B------:R-:W-:Y:S02]  /*196e0*/  @!UP3 UIMAD UR20, UR8, UR6, URZ ;  /* 0x000000060814b2a4 */ /* 0x000fe4000f8e023f */
[----:B------:R-:W-:Y:S02]  /*196f0*/  @!UP4 UMOV UR11, UR18 ;  /* 0x00000012000bcc82 */ /* 0x000fe40008000000 */
[----:B------:R-:W-:Y:S01]  /*19700*/  @!UP4 UIADD3 UR7, UR19, UR17, URZ ;  /* 0x000000111307c290 */ /* 0x000fe2000fffe03f */
[C---:B------:R-:W-:Y:S01]  /*19710*/  IADD3 R2, P0, R0.reuse, UR11, RZ ;  /* 0x0000000b00027c10 */ /* 0x040fe2000ff1e0ff */
[----:B------:R-:W-:Y:S02]  /*19720*/  UIADD3 UR28, -UR15, UR28, URZ ;  /* 0x0000001c0f1c7290 */ /* 0x000fe4000fffe13f */
[----:B------:R-:W-:Y:S02]  /*19730*/  UIMAD UR20, UR14, UR20, URZ ;  /* 0x000000140e1472a4 */ /* 0x000fe4000f8e023f */
[----:B------:R-:W-:Y:S01]  /*19740*/  @!UP0 UIMAD UR26, UR14, UR10, URZ ;  /* 0x0000000a0e1a82a4 */ /* 0x000fe2000f8e023f */
[----:B------:R-:W-:Y:S01]  /*19750*/  LEA.HI.X.SX32 R3, R0, UR7, 0x1, P0 ;  /* 0x0000000700037c11 */ /* 0x000fe200080f0eff */
[----:B------:R-:W-:Y:S01]  /*19760*/  USEL UR20, UR20, URZ, !UP2 ;  /* 0x0000003f14147287 */ /* 0x000fe2000d000000 */
[----:B------:R-:W-:Y:S01]  /*19770*/  ISETP.GE.AND P0, PT, R6, UR28, PT ;  /* 0x0000001c06007c0c */ /* 0x000fe2000bf06270 */
[----:B------:R-:W-:-:S02]  /*19780*/  @UP3 ULDC UR21, c[0x0][0x210] ;  /* 0x0000840000153ab9 */ /* 0x000fc40000000800 */
[----:B------:R-:W-:Y:S01]  /*19790*/  @!UP3 UMOV UR21, 0x1 ;  /* 0x000000010015b882 */ /* 0x000fe20000000000 */
[----:B-1----:R-:W-:Y:S01]  /*197a0*/  IMAD.WIDE.U32 R12, R12, c[0x0][0x1f0], R2 ;  /* 0x00007c000c0c7a25 */ /* 0x002fe200078e0002 */
[----:B------:R-:W-:Y:S02]  /*197b0*/  UIMAD UR8, UR12, UR8, UR20 ;  /* 0x000000080c0872a4 */ /* 0x000fe4000f8e0214 */
[----:B------:R-:W-:Y:S01]  /*197c0*/  UIMAD UR15, UR15, UR21, URZ ;  /* 0x000000150f0f72a4 */ /* 0x000fe2000f8e023f */
[----:B------:R-:W-:Y:S01]  /*197d0*/  IMAD.U32 R2, RZ, RZ, UR27 ;  /* 0x0000001bff027e24 */ /* 0x000fe2000f8e00ff */
[----:B------:R-:W-:Y:S02]  /*197e0*/  @!UP2 UMOV UR22, URZ ;  /* 0x0000003f0016ac82 */ /* 0x000fe40008000000 */
[----:B------:R-:W-:Y:S01]  /*197f0*/  @UP2 UMOV UR22, UR26 ;  /* 0x0000001a00162c82 */ /* 0x000fe20008000000 */
[----:B------:R-:W-:Y:S01]  /*19800*/  IMAD.WIDE R2, R2, 0x80, R6 ;  /* 0x0000008002027825 */ /* 0x000fe200078e0206 */
        /* <DEDUP_REMOVED lines=22> */
.L_x_440:
[----:B------:R-:W-:Y:S05]  /*19970*/  BSYNC B0 ;  /* 0x0000000000007941 */ /* 0x000fea0003800000 */
.L_x_439:
        /* <DEDUP_REMOVED lines=20> */
.L_x_442:
[----:B------:R-:W-:Y:S05]  /*19ac0*/  BSYNC B0 ;  /* 0x0000000000007941 */ /* 0x000fea0003800000 */
.L_x_441:
        /* <DEDUP_REMOVED lines=20> */
.L_x_444:
[----:B------:R-:W-:Y:S05]  /*19c10*/  BSYNC B0 ;  /* 0x0000000000007941 */ /* 0x000fea0003800000 */
.L_x_443:
        /* <DEDUP_REMOVED lines=19> */
.L_x_446:
[----:B------:R-:W-:Y:S05]  /*19d50*/  BSYNC B0 ;  /* 0x0000000000007941 */ /* 0x000fea0003800000 */
.L_x_445:
        /* <DEDUP_REMOVED lines=35> */
.L_x_447:
        /* <DEDUP_REMOVED lines=15> */
.L_x_991:


//--------------------- .text._ZN5flash16flash_fwd_kernelI23Flash_fwd_kernel_traitsILi96ELi128ELi64ELi4ELb0ELb0EN7cutlass6half_tE19Flash_kernel_traitsILi96ELi128ELi64ELi4ES3_EELb1ELb1ELb0ELb0ELb0ELb0ELb0ELb1EEEvNS_16Flash_fwd_paramsE --------------------------
	.section	.text._ZN5flash16flash_fwd_kernelI23Flash_fwd_kernel_traitsILi96ELi128ELi64ELi4ELb0ELb0EN7cutlass6half_tE19Flash_kernel_traitsILi96ELi128ELi64ELi4ES3_EELb1ELb1ELb0ELb0ELb0ELb0ELb0ELb1EEEvNS_16Flash_fwd_paramsE,"ax",@progbits
	.sectioninfo	@"SHI_REGISTERS=255"
	.align	128
        .global         _ZN5flash16flash_fwd_kernelI23Flash_fwd_kernel_traitsILi96ELi128ELi64ELi4ELb0ELb0EN7cutlass6half_tE19Flash_kernel_traitsILi96ELi128ELi64ELi4ES3_EELb1ELb1ELb0ELb0ELb0ELb0ELb0ELb1EEEvNS_16Flash_fwd_paramsE
        .type           _ZN5flash16flash_fwd_kernelI23Flash_fwd_kernel_traitsILi96ELi128ELi64ELi4ELb0ELb0EN7cutlass6half_tE19Flash_kernel_traitsILi96ELi128ELi64ELi4ES3_EELb1ELb1ELb0ELb0ELb0ELb0ELb0ELb1EEEvNS_16Flash_fwd_paramsE,@function
        .size           _ZN5flash16flash_fwd_kernelI23Flash_fwd_kernel_traitsILi96ELi128ELi64ELi4ELb0ELb0EN7cutlass6half_tE19Flash_kernel_traitsILi96ELi128ELi64ELi4ES3_EELb1ELb1ELb0ELb0ELb0ELb0ELb0ELb1EEEvNS_16Flash_fwd_paramsE,(.L_x_992 - _ZN5flash16flash_fwd_kernelI23Flash_fwd_kernel_traitsILi96ELi128ELi64ELi4ELb0ELb0EN7cutlass6half_tE19Flash_kernel_traitsILi96ELi128ELi64ELi4ES3_EELb1ELb1ELb0ELb0ELb0ELb0ELb0ELb1EEEvNS_16Flash_fwd_paramsE)
        .other          _ZN5flash16flash_fwd_kernelI23Flash_fwd_kernel_traitsILi96ELi128ELi64ELi4ELb0ELb0EN7cutlass6half_tE19Flash_kernel_traitsILi96ELi128ELi64ELi4ES3_EELb1ELb1ELb0ELb0ELb0ELb0ELb0ELb1EEEvNS_16Flash_fwd_paramsE,@"STO_CUDA_ENTRY STV_DEFAULT"
_ZN5flash16flash_fwd_kernelI23Flash_fwd_kernel_traitsILi96ELi128ELi64ELi4ELb0ELb0EN7cutlass6half_tE19Flash_kernel_traitsILi96ELi128ELi64ELi4ES3_EELb1ELb1ELb0ELb0ELb0ELb0ELb0ELb1EEEvNS_16Flash_fwd_paramsE:
.text._ZN5flash16flash_fwd_kernelI23Flash_fwd_kernel_traitsILi96ELi128ELi64ELi4ELb0ELb0EN7cutlass6half_tE19Flash_kernel_traitsILi96ELi128ELi64ELi4ES3_EELb1ELb1ELb0ELb0ELb0ELb0ELb0ELb1EEEvNS_16Flash_fwd_paramsE:
        /* <DEDUP_REMOVED lines=12> */
[----:B------:R-:W-:-:S06]  /*00c0*/  ULDC.64 UR6, c[0x0][0x240] ;  /* 0x0000900000067ab9 */ /* 0x000fcc0000000a00 */
[----:B------:R-:W1:Y:S01]  /*00d0*/  S2UR UR11, SR_CTAID.Y ;  /* 0x00000000000b79c3 */ /* 0x000e620000002600 */
[----:B------:R3:W4:Y:S01]  /*00e0*/  @P2 LDG.E.64 R4, [R2.64] ;  /* 0x0000002602042981 */ /* 0x000722000c1e1b00 */
[----:B------:R-:W-:Y:S02]  /*00f0*/  ULDC.64 UR12, c[0x0][0x240] ;  /* 0x00009000000c7ab9 */ /* 0x000fe40000000a00 */
[----:B------:R-:W-:Y:S02]  /*0100*/  ULDC.U8 UR10, c[0x0][0x312] ;  /* 0x0000c480000a7ab9 */ /* 0x000fe40000000000 */
[----:B------:R-:W-:Y:S01]  /*0110*/  ULDC.64 UR8, c[0x0][0x248] ;  /* 0x0000920000087ab9 */ /* 0x000fe20000000a00 */
[----:B---3--:R-:W-:Y:S01]  /*0120*/  @P2 MOV R2, R7 ;  /* 0x0000000700022202 */ /* 0x008fe20000000f00 */
[----:B------:R-:W-:-:S06]  /*0130*/  @P2 IMAD.MOV.U32 R3, RZ, RZ, R8 ;  /* 0x000000ffff032224 */ /* 0x000fcc00078e0008 */
[----:B------:R-:W3:Y:S01]  /*0140*/  @P2 LDG.E.64 R2, [R2.64] ;  /* 0x0000002602022981 */ /* 0x000ee2000c1e1b00 */
[----:B------:R-:W1:Y:S01]  /*0150*/  S2UR UR4, SR_CTAID.Z ;  /* 0x00000000000479c3 */ /* 0x000e620000002700 */
[----:B------:R-:W-:Y:S02]  /*0160*/  UISETP.NE.U32.AND UP2, UPT, URZ, UR6, UPT ;  /* 0x000000063f00728c */ /* 0x000fe4000bf45070 */
[----:B------:R-:W-:Y:S02]  /*0170*/  UISETP.NE.AND UP3, UPT, UR10, URZ, UPT ;  /* 0x0000003f0a00728c */ /* 0x000fe4000bf65270 */
[----:B------:R-:W-:Y:S02]  /*0180*/  UISETP.NE.AND.EX UP2, UPT, URZ, UR7, UPT, UP2 ;  /* 0x000000073f00728c */ /* 0x000fe4000bf45320 */
[----:B------:R-:W-:Y:S02]  /*0190*/  UISETP.EQ.U32.AND UP1, UPT, URZ, UR8, UPT ;  /* 0x000000083f00728c */ /* 0x000fe4000bf22070 */
[----:B------:R-:W-:-:S02]  /*01a0*/  ULDC.64 UR6, c[0x0][0x250] ;  /* 0x0000940000067ab9 */ /* 0x000fc40000000a00 */
[----:B------:R-:W-:Y:S01]  /*01b0*/  PLOP3.LUT P0, PT, PT, PT, UP2, 0x80, 0x0 ;  /* 0x000000000000781c */ /* 0x000fe20003f0f028 */
[----:B------:R-:W-:Y:S02]  /*01c0*/  UISETP.NE.U32.AND UP0, UPT, URZ, UR6, UPT ;  /* 0x000000063f00728c */ /* 0x000fe4000bf05070 */
[----:B------:R-:W-:Y:S02]  /*01d0*/  UISETP.EQ.OR.EX UP1, UPT, URZ, UR9, !UP3, UP1 ;  /* 0x000000093f00728c */ /* 0x000fe4000df22710 */
[----:B------:R-:W-:Y:S02]  /*01e0*/  UISETP.NE.AND.EX UP0, UPT, URZ, UR7, UPT, UP0 ;  /* 0x000000073f00728c */ /* 0x000fe4000bf05300 */
[----:B------:R-:W-:Y:S02]  /*01f0*/  ULDC.64 UR8, c[0x0][0x248] ;  /* 0x0000920000087ab9 */ /* 0x000fe40000000a00 */
[----:B------:R-:W-:Y:S02]  /*0200*/  ULDC.64 UR6, c[0x0][0x250] ;  /* 0x0000940000067ab9 */ /* 0x000fe40000000a00 */
[----:B-1----:R-:W-:-:S06]  /*0210*/  ULOP3.LUT UR5, UR4, UR23, UR11, 0xfe, !UPT ;  /* 0x0000001704057292 */ /* 0x002fcc000f8efe0b */
[----:B--2---:R-:W-:Y:S01]  /*0220*/  LOP3.LUT P3, RZ, R30, UR5, RZ, 0xfc, !PT ;  /* 0x000000051eff7c12 */ /* 0x004fe2000f86fcff */
[----:B------:R-:W-:Y:S02]  /*0230*/  UMOV UR5, 0x4 ;  /* 0x0000000400057882 */ /* 0x000fe40000000000 */
[----:B------:R-:W-:-:S10]  /*0240*/  UIMAD.WIDE UR12, UR11, UR5, UR12 ;  /* 0x000000050b0c72a5 */ /* 0x000fd4000f8e020c */
[----:B------:R-:W-:Y:S02]  /*0250*/  @!P3 IMAD.MOV.U32 R10, RZ, RZ, c[0x0][0x308] ;  /* 0x0000c200ff0ab624 */ /* 0x000fe400078e00ff */
[----:B------:R-:W-:Y:S01]  /*0260*/  @!P3 IMAD.MOV.U32 R11, RZ, RZ, c[0x0][0x30c] ;  /* 0x0000c300ff0bb624 */ /* 0x000fe200078e00ff */
[----:B------:R-:W-:Y:S02]  /*0270*/  UIMAD.WIDE UR8, UR11, UR5, UR8 ;  /* 0x000000050b0872a5 */ /* 0x000fe4000f8e0208 */
[----:B------:R-:W-:Y:S01]  /*0280*/  @UP0 UIMAD.WIDE UR6, UR11, UR5, UR6 ;  /* 0x000000050b0602a5 */ /* 0x000fe2000f8e0206 */
[----:B----4-:R-:W1:Y:S08]  /*0290*/  @P2 R2UR UR40, R4 ;  /* 0x00000000042823c2 */ /* 0x010e7000000e0000 */
[----:B------:R-:W2:Y:S01]  /*02a0*/  @P2 R2UR UR41, R5 ;  /* 0x00000000052923c2 */ /* 0x000ea200000e0000 */
[----:B-1----:R-:W-:-:S02]  /*02b0*/  MOV R4, UR40 ;  /* 0x0000002800047c02 */ /* 0x002fc40008000f00 */
[----:B---3--:R-:W-:Y:S01]  /*02c0*/  @P2 IADD3 R7, P1, R2, c[0x0][0x300], RZ ;  /* 0x0000c00002072a10 */ /* 0x008fe20007f3e0ff */
[----:B--2---:R-:W-:Y:S02]  /*02d0*/  IMAD.U32 R5, RZ, RZ, UR41 ;  /* 0x00000029ff057e24 */ /* 0x004fe4000f8e00ff */
[----:B------:R-:W-:Y:S02]  /*02e0*/  IMAD.U32 R2, RZ, RZ, UR12 ;  /* 0x0000000cff027e24 */ /* 0x000fe4000f8e00ff */
[----:B------:R-:W-:Y:S01]  /*02f0*/  @P2 IMAD.X R8, RZ, RZ, R3, P1 ;  /* 0x000000ffff082224 */ /* 0x000fe200008e0603 */
[----:B------:R1:W-:Y:S01]  /*0300*/  @!P3 STG.E.64 [R10.64], R4 ;  /* 0x000000040a00b986 */ /* 0x0003e2000c101b26 */
[----:B------:R-:W-:Y:S02]  /*0310*/  MOV R3, UR13 ;  /* 0x0000000d00037c02 */ /* 0x000fe40008000f00 */
[----:B------:R-:W-:Y:S02]  /*0320*/  PLOP3.LUT P2, PT, PT, PT, UP1, 0x80, 0x0 ;  /* 0x000000000000781c */ /* 0x000fe40003f4f018 */
[----:B------:R-:W-:Y:S01]  /*0330*/  PLOP3.LUT P1, PT, PT, PT, UP0, 0x80, 0x0 ;  /* 0x000000000000781c */ /* 0x000fe20003f2f008 */
[----:B-1----:R-:W-:-:S02]  /*0340*/  @!P3 IMAD.MOV.U32 R4, RZ, RZ, R7 ;  /* 0x000000ffff04b224 */ /* 0x002fc400078e0007 */
[----:B------:R-:W-:-:S05]  /*0350*/  @!P3 IMAD.MOV.U32 R5, RZ, RZ, R8 ;  /* 0x000000ffff05b224 */ /* 0x000fca00078e0008 */
[----:B------:R1:W-:Y:S04]  /*0360*/  @!P3 STG.E.64 [R10.64+0x8], R4 ;  /* 0x000008040a00b986 */ /* 0x0003e8000c101b26 */
[----:B------:R2:W3:Y:S04]  /*0370*/  @P0 LDG.E R9, [R2.64] ;  /* 0x0000002602090981 */ /* 0x0004e8000c1e1900 */
[----:B------:R2:W4:Y:S01]  /*0380*/  @P0 LDG.E R6, [R2.64+0x4] ;  /* 0x0000042602060981 */ /* 0x000522000c1e1900 */
[----:B-1----:R-:W-:Y:S01]  /*0390*/  MOV R4, UR6 ;  /* 0x0000000600047c02 */ /* 0x002fe20008000f00 */
[----:B------:R-:W-:-:S02]  /*03a0*/  IMAD.U32 R5, RZ, RZ, UR7 ;  /* 0x00000007ff057e24 */ /* 0x000fc4000f8e00ff */
[----:B--2---:R-:W-:Y:S01]  /*03b0*/  IMAD.U32 R2, RZ, RZ, UR8 ;  /* 0x00000008ff027e24 */ /* 0x004fe2000f8e00ff */
[----:B------:R-:W-:Y:S02]  /*03c0*/  MOV R3, UR9 ;  /* 0x0000000900037c02 */ /* 0x000fe40008000f00 */
[----:B------:R-:W2:Y:S04]  /*03d0*/  @P1 LDG.E R4, [R4.64] ;  /* 0x0000002604041981 */ /* 0x000ea8000c1e1900 */
[----:B------:R-:W5:Y:S01]  /*03e0*/  @!P2 LDG.E R0, [R2.64] ;  /* 0x000000260200a981 */ /* 0x000f62000c1e1900 */
[----:B------:R-:W-:Y:S01]  /*03f0*/  UMOV UR22, 0xffffffff ;  /* 0xffffffff00167882 */ /* 0x000fe20000000000 */
[----:B------:R-:W1:Y:S01]  /*0400*/  LDC.U8 R233, c[0x0][0x2d8] ;  /* 0x0000b600ffe97b82 */ /* 0x000e620000000000 */
[----:B------:R-:W-:-:S02]  /*0410*/  UMOV UR14, 0xffffffff ;  /* 0xffffffff000e7882 */ /* 0x000fc40000000000 */
[----:B------:R-:W-:-:S05]  /*0420*/  UMOV UR13, URZ ;  /* 0x0000003f000d7c82 */ /* 0x000fca0008000000 */
[----:B---3--:R-:W3:Y:S08]  /*0430*/  @P0 R2UR UR22, R9 ;  /* 0x00000000091603c2 */ /* 0x008ef000000e0000 */
[----:B----4-:R4:W3:Y:S01]  /*0440*/  @P0 R2UR UR25, R6 ;  /* 0x00000000061903c2 */ /* 0x0108e200000e0000 */
[----:B------:R-:W-:-:S04]  /*0450*/  ISETP.NE.U32.AND P0, PT, RZ, c[0x0][0x248], PT ;  /* 0x00009200ff007a0c */ /* 0x000fc80003f05070 */
[----:B------:R-:W-:Y:S02]  /*0460*/  ISETP.NE.AND.EX P0, PT, RZ, c[0x0][0x24c], PT, P0 ;  /* 0x00009300ff007a0c */ /* 0x000fe40003f05300 */
[----:B----4-:R-:W-:Y:S01]  /*0470*/  SHF.R.S32.HI R6, RZ, 0x1f, R30 ;  /* 0x0000001fff067819 */ /* 0x010fe2000001141e */
[----:B---3--:R-:W-:Y:S01]  /*0480*/  @UP2 UIADD3 UR25, UR25, -UR22, URZ ;  /* 0x8000001619192290 */ /* 0x008fe2000fffe03f */
[----:B--2---:R2:W3:Y:S02]  /*0490*/  @P1 R2UR UR13, R4 ;  /* 0x00000000040d13c2 */ /* 0x0044e400000e0000 */
[----:B------:R-:W-:-:S04]  /*04a0*/  LEA.HI R14, R6, R30, RZ, 0x5 ;  /* 0x0000001e060e7211 */ /* 0x000fc800078f28ff */
[----:B------:R-:W-:Y:S02]  /*04b0*/  @!UP2 ULDC UR25, c[0x0][0x214] ;  /* 0x000085000019aab9 */ /* 0x000fe40000000800 */
[----:B-----5:R4:W1:Y:S02]  /*04c0*/  @!P2 R2UR UR14, R0 ;  /* 0x00000000000ea3c2 */ /* 0x02086400000e0000 */
[----:B----4-:R-:W-:-:S05]  /*04d0*/  LOP3.LUT R0, R14, 0xffffffe0, RZ, 0xc0, !PT ;  /* 0xffffffe00e007812 */ /* 0x010fca00078ec0ff */
[----:B------:R-:W-:Y:S01]  /*04e0*/  IMAD.IADD R18, R30, 0x1, -R0 ;  /* 0x000000011e127824 */ /* 0x000fe200078e0a00 */
[----:B-123--:R-:W-:Y:S05]  /*04f0*/  @!P0 BRA `(.L_x_448) ;  /* 0x0000007000008947 */ /* 0x00efea0003800000 */
[----:B------:R-:W-:-:S13]  /*0500*/  PLOP3.LUT P0, PT, PT, PT, UP3, 0x80, 0x0 ;  /* 0x000000000000781c */ /* 0x000fda0003f0f038 */
[----:B------:R-:W2:Y:S04]  /*0510*/  @P0 LDG.E R0, [R2.64+0x4] ;  /* 0x0000042602000981 */ /* 0x000ea8000c1e1900 */
[----:B------:R-:W3:Y:S01]  /*0520*/  @!P0 LDG.E R2, [R2.64] ;  /* 0x0000002602028981 */ /* 0x000ee2000c1e1900 */
[----:B--2---:R-:W1:Y:S02]  /*0530*/  @P0 R2UR UR8, R0 ;  /* 0x00000000000803c2 */ /* 0x004e6400000e0000 */
[----:B-1----:R-:W-:-:S11]  /*0540*/  @UP3 UIADD3 UR8, UR8, -UR14, URZ ;  /* 0x8000000e08083290 */ /* 0x002fd6000fffe03f */
[----:B---3--:R1:W2:Y:S02]  /*0550*/  @!P0 R2UR UR8, R2 ;  /* 0x00000000020883c2 */ /* 0x0082a400000e0000 */
[----:B-12---:R-:W-:Y:S05]  /*0560*/  BRA `(.L_x_449) ;  /* 0x0000001000007947 */ /* 0x006fea0003800000 */
.L_x_448:
[----:B------:R-:W-:Y:S02]  /*0570*/  ULDC UR8, c[0x0][0x218] ;  /* 0x0000860000087ab9 */ /* 0x000fe40000000800 */
.L_x_449:
        /* <DEDUP_REMOVED lines=37> */
[----:B------:R-:W-:Y:S01]  /*07d0*/  SHF.R.S32.HI R0, RZ, 0x1f, R18 ;  /* 0x0000001fff007819 */ /* 0x000fe20000011412 */
        /* <DEDUP_REMOVED lines=13> */
[----:B------:R-:W-:Y:S02]  /*08b0*/  ULDC UR8, c[0x0][0x1c0] ;  /* 0x0000700000087ab9 */ /* 0x000fe40000000800 */
[----:B------:R-:W-:Y:S02]  /*08c0*/  UIMAD UR8, UR11, UR8, UR4 ;  /* 0x000000080b0872a4 */ /* 0x000fe4000f8e0204 */
[----:B------:R-:W-:-:S02]  /*08d0*/  @UP0 UIMAD UR15, UR17, UR7, UR19 ;  /* 0x00000007110f02a4 */ /* 0x000fc4000f8e0213 */
[----:B------:R-:W-:Y:S02]  /*08e0*/  ULDC UR9, c[0x0][0x228] ;  /* 0x00008a0000097ab9 */ /* 0x000fe40000000800 */
[----:B------:R-:W-:Y:S02]  /*08f0*/  ULDC UR7, c[0x0][0x224] ;  /* 0x0000890000077ab9 */ /* 0x000fe40000000800 */
[----:B------:R-:W-:Y:S02]  /*0900*/  UIMAD UR7, UR8, UR7, UR10 ;  /* 0x00000007080772a4 */ /* 0x000fe4000f8e020a */
[----:B------:R-:W-:Y:S02]  /*0910*/  USHF.L.U32 UR8, UR8, 0x5, URZ ;  /* 0x0000000508087899 */ /* 0x000fe4000800063f */
[----:B------:R-:W-:Y:S02]  /*0920*/  UIMAD UR9, UR7, UR9, URZ ;  /* 0x00000009070972a4 */ /* 0x000fe4000f8e023f */
[----:B------:R-:W-:-:S02]  /*0930*/  USHF.R.S32.HI UR7, URZ, 0x1f, UR8 ;  /* 0x0000001f3f077899 */ /* 0x000fc40008011408 */
[----:B------:R-:W-:Y:S01]  /*0940*/  IADD3 R149, P2, P1, R7, UR8, R18 ;  /* 0x0000000807957c10 */ /* 0x000fe2000f95e012 */
[----:B------:R-:W-:Y:S02]  /*0950*/  @UP1 UMOV UR8, UR16 ;  /* 0x0000001000081c82 */ /* 0x000fe40008000000 */
[----:B------:R-:W-:Y:S01]  /*0960*/  @!UP1 UIADD3 UR12, UR21, UR6, URZ ;  /* 0x00000006150c9290 */ /* 0x000fe2000fffe03f */
[----:B------:R-:W-:Y:S01]  /*0970*/  IADD3.X R145, R8, UR7, R0, P2, P1 ;  /* 0x0000000708917c10 */ /* 0x000fe200097e2400 */
[----:B------:R1:W-:Y:S01]  /*0980*/  STL [R1+0x104], R149 ;  /* 0x0001049501007387 */ /* 0x0003e20000100800 */
[----:B------:R-:W-:Y:S02]  /*0990*/  @!UP1 UMOV UR8, UR20 ;  /* 0x0000001400089c82 */ /* 0x000fe40008000000 */
[----:B------:R-:W-:Y:S01]  /*09a0*/  @UP0 UMOV UR16, UR18 ;  /* 0x0000001200100c82 */ /* 0x000fe20008000000 */
[----:B------:R-:W-:Y:S05]  /*09b0*/  @P0 BRA `(.L_x_451) ;  /* 0x000000d000000947 */ /* 0x000fea0003800000 */
[----:B------:R-:W-:Y:S02]  /*09c0*/  USHF.R.S32.HI UR16, URZ, 0x1f, UR13 ;  /* 0x0000001f3f107899 */ /* 0x000fe4000801140d */
[----:B------:R-:W-:-:S02]  /*09d0*/  ULDC.64 UR6, c[0x0][0x198] ;  /* 0x0000660000067ab9 */ /* 0x000fc40000000a00 */
[----:B------:R-:W-:Y:S02]  /*09e0*/  UIMAD UR16, UR16, UR6, URZ ;  /* 0x00000006101072a4 */ /* 0x000fe4000f8e023f */
[----:B------:R-:W-:Y:S02]  /*09f0*/  UIMAD.WIDE.U32 UR18, UR13, UR6, URZ ;  /* 0x000000060d1272a5 */ /* 0x000fe4000f8e003f */
[----:B------:R-:W-:Y:S02]  /*0a00*/  UIMAD UR16, UR13, UR7, UR16 ;  /* 0x000000070d1072a4 */ /* 0x000fe4000f8e0210 */
[----:B------:R-:W-:Y:S02]  /*0a10*/  USHF.R.S32.HI UR15, URZ, 0x1f, UR11 ;  /* 0x0000001f3f0f7899 */ /* 0x000fe4000801140b */
[----:B------:R-:W-:Y:S02]  /*0a20*/  ULDC.64 UR6, c[0x0][0x180] ;  /* 0x0000600000067ab9 */ /* 0x000fe40000000a00 */
[----:B------:R-:W-:-:S02]  /*0a30*/  UIADD3 UR17, UR19, UR16, URZ ;  /* 0x0000001013117290 */ /* 0x000fc4000fffe03f */
[----:B------:R-:W-:Y:S02]  /*0a40*/  UIMAD UR15, UR15, UR6, URZ ;  /* 0x000000060f0f72a4 */ /* 0x000fe4000f8e023f */
[----:B------:R-:W-:Y:S02]  /*0a50*/  UMOV UR16, UR18 ;  /* 0x0000001200107c82 */ /* 0x000fe40008000000 */
[----:B------:R-:W-:Y:S02]  /*0a60*/  UIMAD UR15, UR11, UR7, UR15 ;  /* 0x000000070b0f72a4 */ /* 0x000fe4000f8e020f */
[----:B------:R-:W-:-:S04]  /*0a70*/  UIMAD.WIDE.U32 UR16, UR11, UR6, UR16 ;  /* 0x000000060b1072a5 */ /* 0x000fc8000f8e0010 */
[----:B------:R-:W-:Y:S02]  /*0a80*/  UIADD3 UR15, UR17, UR15, URZ ;  /* 0x0000000f110f7290 */ /* 0x000fe4000fffe03f */
.L_x_451:
[----:B------:R-:W-:Y:S01]  /*0a90*/  IABS R4, c[0x0][0x1c8] ;  /* 0x0000720000047a13 */ /* 0x000fe20000000000 */
[----:B------:R-:W2:Y:S01]  /*0aa0*/  S2R R5, SR_CTAID.Z ;  /* 0x0000000000057919 */ /* 0x000ea20000002700 */
[----:B------:R-:W-:Y:S02]  /*0ab0*/  ULDC UR6, c[0x0][0x1c8] ;  /* 0x0000720000067ab9 */ /* 0x000fe40000000800 */
[----:B------:R-:W3:Y:S01]  /*0ac0*/  I2F.RP R2, R4 ;  /* 0x0000000400027306 */ /* 0x000ee20000209400 */
[----:B------:R-:W-:Y:S02]  /*0ad0*/  ULOP3.LUT UR6, UR4, UR6, URZ, 0x3c, !UPT ;  /* 0x0000000604067292 */ /* 0x000fe4000f8e3c3f */
[----:B------:R-:W-:-:S04]  /*0ae0*/  @UP0 UIADD3 UR14, UR13, UR14, URZ ;  /* 0x0000000e0d0e0290 */ /* 0x000fc8000fffe03f */
[----:B------:R-:W-:Y:S01]  /*0af0*/  ISETP.LE.AND P1, PT, RZ, UR6, PT ;  /* 0x00000006ff007c0c */ /* 0x000fe2000bf23270 */
[----:B------:R-:W-:Y:S02]  /*0b00*/  ULDC.64 UR6, c[0x0][0x1a0] ;  /* 0x0000680000067ab9 */ /* 0x000fe40000000a00 */
[----:B------:R-:W-:-:S04]  /*0b10*/  @UP0 UIMAD.WIDE.U32 UR18, UR14, UR6, URZ ;  /* 0x000000060e1202a5 */ /* 0x000fc8000f8e003f */
[----:B------:R-:W-:Y:S01]  /*0b20*/  @UP0 UIMAD UR7, UR14, UR7, UR19 ;  /* 0x000000070e0702a4 */ /* 0x000fe2000f8e0213 */
[----:B---3--:R-:W3:Y:S01]  /*0b30*/  MUFU.RCP R2, R2 ;  /* 0x0000000200027308 */ /* 0x008ee20000001000 */
[----:B------:R-:W-:Y:S01]  /*0b40*/  USHF.R.S32.HI UR14, URZ, 0x1f, UR4 ;  /* 0x0000001f3f0e7899 */ /* 0x000fe20008011404 */
[----:B--2---:R-:W-:Y:S02]  /*0b50*/  IABS R5, R5 ;  /* 0x0000000500057213 */ /* 0x004fe40000000000 */
[----:B---3--:R-:W-:-:S04]  /*0b60*/  IADD3 R2, R2, 0xffffffe, RZ ;  /* 0x0ffffffe02027810 */ /* 0x008fc80007ffe0ff */
[----:B------:R-:W2:Y:S02]  /*0b70*/  F2I.FTZ.U32.TRUNC.NTZ R3, R2 ;  /* 0x0000000200037305 */ /* 0x000ea4000021f000 */
[----:B--2---:R-:W-:Y:S02]  /*0b80*/  IMAD.MOV R0, RZ, RZ, -R3 ;  /* 0x000000ffff007224 */ /* 0x004fe400078e0a03 */
        /* <DEDUP_REMOVED lines=28> */
.L_x_452:
[CC--:B------:R-:W-:Y:S01]  /*0d50*/  LEA.HI R28, R6.reuse, R30.reuse, RZ, 0x4 ;  /* 0x0000001e061c7211 */ /* 0x0c0fe200078f20ff */
[----:B------:R-:W2:Y:S01]  /*0d60*/  S2R R16, SR_CTAID.Z ;  /* 0x0000000000107919 */ /* 0x000ea20000002700 */
[CC--:B------:R-:W-:Y:S01]  /*0d70*/  LEA.HI R5, R6.reuse, R30.reuse, RZ, 0x2 ;  /* 0x0000001e06057211 */ /* 0x0c0fe200078f10ff */
[----:B------:R-:W-:Y:S01]  /*0d80*/  IMAD.U32 R10, RZ, RZ, UR23 ;  /* 0x00000017ff0a7e24 */ /* 0x000fe2000f8e00ff */
[----:B------:R-:W-:Y:S01]  /*0d90*/  LEA.HI R29, R6, R30, RZ, 0x3 ;  /* 0x0000001e061d7211 */ /* 0x000fe200078f18ff */
[----:B------:R-:W-:Y:S01]  /*0da0*/  IMAD.MOV.U32 R31, RZ, RZ, 0x10 ;  /* 0x00000010ff1f7424 */ /* 0x000fe200078e00ff */
[----:B------:R-:W-:Y:S01]  /*0db0*/  LOP3.LUT R3, R28, 0xfffffff0, RZ, 0xc0, !PT ;  /* 0xfffffff01c037812 */ /* 0x000fe200078ec0ff */
[----:B------:R-:W-:Y:S01]  /*0dc0*/  BSSY B0, `(.L_x_453) ;  /* 0x000006c000007945 */ /* 0x000fe20003800000 */
[----:B------:R-:W-:Y:S02]  /*0dd0*/  LOP3.LUT R6, R5, 0xfffffffc, RZ, 0xc0, !PT ;  /* 0xfffffffc05067812 */ /* 0x000fe400078ec0ff */
[----:B------:R-:W-:Y:S01]  /*0de0*/  SHF.R.S32.HI R27, RZ, 0x3, R29 ;  /* 0x00000003ff1b7819 */ /* 0x000fe2000001141d */
[C---:B------:R-:W-:Y:S01]  /*0df0*/  IMAD.IADD R19, R30.reuse, 0x1, -R3 ;  /* 0x000000011e137824 */ /* 0x040fe200078e0a03 */
[----:B------:R-:W-:Y:S01]  /*0e00*/  SHF.R.S32.HI R2, RZ, 0x2, R5 ;  /* 0x00000002ff027819 */ /* 0x000fe20000011405 */
[----:B------:R-:W-:Y:S01]  /*0e10*/  IMAD.IADD R6, R30, 0x1, -R6 ;  /* 0x000000011e067824 */ /* 0x000fe200078e0a06 */
[----:B------:R-:W-:Y:S01]  /*0e20*/  SHF.R.S32.HI R24, RZ, 0x5, R14 ;  /* 0x00000005ff187819 */ /* 0x000fe2000001140e */
[----:B------:R-:W-:Y:S01]  /*0e30*/  IMAD.SHL.U32 R4, R27, 0x40, RZ ;  /* 0x000000401b047824 */ /* 0x000fe200078e00ff */
[----:B------:R-:W-:Y:S01]  /*0e40*/  LEA.HI R5, R5, R2, RZ, 0x1 ;  /* 0x0000000205057211 */ /* 0x000fe200078f08ff */
[----:B------:R-:W-:Y:S01]  /*0e50*/  IMAD.SHL.U32 R156, R6, 0x8, RZ ;  /* 0x00000008069c7824 */ /* 0x000fe200078e00ff */
[----:B------:R-:W-:-:S02]  /*0e60*/  LEA.HI R22, R19, R19, RZ, 0x1 ;  /* 0x0000001313167211 */ /* 0x000fc400078f08ff */
[----:B------:R-:W-:Y:S02]  /*0e70*/  LOP3.LUT R4, R4, 0xc0, RZ, 0xc0, !PT ;  /* 0x000000c004047812 */ /* 0x000fe400078ec0ff */
[----:B------:R-:W-:Y:S02]  /*0e80*/  LOP3.LUT R5, R5, 0x7fffffe, RZ, 0xc0, !PT ;  /* 0x07fffffe05057812 */ /* 0x000fe400078ec0ff */
[--C-:B------:R-:W-:Y:S02]  /*0e90*/  SHF.R.S32.HI R7, RZ, 0x1, R22.reuse ;  /* 0x00000001ff077819 */ /* 0x100fe40000011416 */
[----:B------:R-:W-:Y:S01]  /*0ea0*/  SHF.R.S32.HI R6, RZ, 0x1f, R22 ;  /* 0x0000001fff067819 */ /* 0x000fe20000011416 */
[----:B------:R-:W-:Y:S01]  /*0eb0*/  IMAD.IADD R5, R2, 0x1, -R5 ;  /* 0x0000000102057824 */ /* 0x000fe200078e0a05 */
[----:B------:R-:W-:Y:S02]  /*0ec0*/  SHF.R.S32.HI R3, RZ, 0x1f, R2 ;  /* 0x0000001fff037819 */ /* 0x000fe40000011402 */
[----:B------:R-:W-:Y:S01]  /*0ed0*/  LOP3.LUT R9, R4, 0x18, R156, 0xf8, !PT ;  /* 0x0000001804097812 */ /* 0x000fe200078ef89c */
[----:B------:R-:W-:Y:S01]  /*0ee0*/  IMAD R5, R24, 0x8, R5 ;  /* 0x0000000818057824 */ /* 0x000fe200078e0205 */
[----:B------:R-:W-:Y:S01]  /*0ef0*/  SHF.R.U32.HI R8, RZ, 0x3, R4 ;  /* 0x00000003ff087819 */ /* 0x000fe20000011604 */
[C---:B------:R-:W-:Y:S01]  /*0f00*/  IMAD R12, R3.reuse, c[0x0][0x1a0], RZ ;  /* 0x00006800030c7a24 */ /* 0x040fe200078e02ff */
[----:B------:R-:W-:Y:S01]  /*0f10*/  LEA.HI R4, R6, R7, RZ, 0x2 ;  /* 0x0000000706047211 */ /* 0x000fe200078f10ff */
[----:B------:R-:W-:Y:S01]  /*0f20*/  IMAD R13, R3, c[0x0][0x198], RZ ;  /* 0x00006600030d7a24 */ /* 0x000fe200078e02ff */
[----:B------:R-:W-:Y:S01]  /*0f30*/  LOP3.LUT R6, R9, R8, RZ, 0x3c, !PT ;  /* 0x0000000809067212 */ /* 0x000fe200078e3cff */
[----:B------:R-:W-:Y:S01]  /*0f40*/  IMAD.WIDE R8, R10, 0x80, R2 ;  /* 0x000000800a087825 */ /* 0x000fe200078e0202 */
[----:B------:R-:W-:-:S02]  /*0f50*/  LOP3.LUT R4, R4, 0xfffffffc, RZ, 0xc0, !PT ;  /* 0xfffffffc04047812 */ /* 0x000fc400078ec0ff */
[----:B------:R-:W-:Y:S01]  /*0f60*/  SHF.R.S32.HI R157, RZ, 0x1f, R156 ;  /* 0x0000001fff9d7819 */ /* 0x000fe2000001149c */
[----:B------:R-:W-:Y:S01]  /*0f70*/  IMAD.U32 R194, R5, 0x20, R6 ;  /* 0x0000002005c27824 */ /* 0x000fe200078e0006 */
[C---:B------:R-:W-:Y:S01]  /*0f80*/  IADD3 R10, P0, R156.reuse, UR8, RZ ;  /* 0x000000089c0a7c10 */ /* 0x040fe2000ff1e0ff */
[----:B------:R-:W-:Y:S01]  /*0f90*/  IMAD.IADD R25, R7, 0x1, -R4 ;  /* 0x0000000107197824 */ /* 0x000fe200078e0a04 */
[----:B------:R-:W-:Y:S01]  /*0fa0*/  IADD3 R155, R156, 0x20, RZ ;  /* 0x000000209c9b7810 */ /* 0x000fe20007ffe0ff */
[--C-:B------:R-:W-:Y:S01]  /*0fb0*/  IMAD.WIDE.U32 R4, R2, c[0x0][0x1a0], R156.reuse ;  /* 0x0000680002047a25 */ /* 0x100fe200078e009c */
[----:B------:R-:W-:Y:S01]  /*0fc0*/  IADD3.X R11, R157, UR12, RZ, P0, !PT ;  /* 0x0000000c9d0b7c10 */ /* 0x000fe200087fe4ff */
[----:B------:R3:W-:Y:S01]  /*0fd0*/  STL.64 [R1+0x108], R156 ;  /* 0x0001089c01007387 */ /* 0x0007e20000100a00 */
[----:B------:R-:W-:Y:S01]  /*0fe0*/  IADD3 R154, R156, 0x40, RZ ;  /* 0x000000409c9a7810 */ /* 0x000fe20007ffe0ff */
[----:B------:R-:W-:Y:S01]  /*0ff0*/  IMAD.WIDE.U32 R6, R2, c[0x0][0x198], R156 ;  /* 0x0000660002067a25 */ /* 0x000fe200078e009c */
[----:B------:R-:W-:Y:S01]  /*1000*/  IADD3 R4, P0, R4, UR18, RZ ;  /* 0x0000001204047c10 */ /* 0x000fe2000ff1e0ff */
[----:B------:R-:W-:-:S02]  /*1010*/  UIADD3 UR8, -UR10, UR25, URZ ;  /* 0x000000190a087290 */ /* 0x000fc4000fffe13f */
[----:B------:R-:W-:Y:S01]  /*1020*/  IMAD R12, R2, c[0x0][0x1a4], R12 ;  /* 0x00006900020c7a24 */ /* 0x000fe200078e020c */
[----:B------:R-:W-:Y:S01]  /*1030*/  IADD3 R6, P1, R6, UR16, RZ ;  /* 0x0000001006067c10 */ /* 0x000fe2000ff3e0ff */
[----:B--2---:R-:W-:Y:S01]  /*1040*/  IMAD.WIDE.U32 R16, R16, c[0x0][0x1a8], R10 ;  /* 0x00006a0010107a25 */ /* 0x004fe200078e000a */
[----:B------:R-:W-:Y:S02]  /*1050*/  SHF.R.S32.HI R10, RZ, 0x1f, R0 ;  /* 0x0000001fff0a7819 */ /* 0x000fe40000011400 */
[----:B------:R-:W-:Y:S01]  /*1060*/  IADD3.X R5, R5, UR7, R12, P0, !PT ;  /* 0x0000000705057c10 */ /* 0x000fe200087fe40c */
[----:B------:R-:W-:Y:S01]  /*1070*/  IMAD R13, R2, c[0x0][0x19c], R13 ;  /* 0x00006700020d7a24 */ /* 0x000fe200078e020d */
[----:B------:R-:W-:Y:S01]  /*1080*/  SHF.R.S32.HI R11, RZ, 0x1f, R14 ;  /* 0x0000001fff0b7819 */ /* 0x000fe2000001140e */
[C---:B------:R-:W-:Y:S01]  /*1090*/  IMAD R12, R10.reuse, c[0x0][0x1b0], RZ ;  /* 0x00006c000a0c7a24 */ /* 0x040fe200078e02ff */
[----:B------:R-:W-:Y:S01]  /*10a0*/  ULDC.64 UR6, c[0x0][0x1a8] ;  /* 0x00006a0000067ab9 */ /* 0x000fe20000000a00 */
[----:B------:R-:W-:Y:S01]  /*10b0*/  IMAD R10, R10, c[0x0][0x1b8], RZ ;  /* 0x00006e000a0a7a24 */ /* 0x000fe200078e02ff */
[----:B------:R-:W-:Y:S01]  /*10c0*/  IADD3.X R7, R7, UR15, R13, P1, !PT ;  /* 0x0000000f07077c10 */ /* 0x000fe20008ffe40d */
[----:B------:R-:W-:Y:S01]  /*10d0*/  IMAD.WIDE.U32 R32, R0, c[0x0][0x1b8], R4 ;  /* 0x00006e0000207a25 */ /* 0x000fe200078e0004 */
[----:B------:R-:W-:Y:S01]  /*10e0*/  ISETP.GE.AND P0, PT, R2, UR8, PT ;  /* 0x0000000802007c0c */ /* 0x000fe2000bf06270 */
[----:B------:R-:W-:Y:S01]  /*10f0*/  UIMAD UR6, UR14, UR6, URZ ;  /* 0x000000060e0672a4 */ /* 0x000fe2000f8e023f */
[----:B------:R-:W-:Y:S01]  /*1100*/  SHF.R.S32.HI R13, RZ, 0x1f, R18 ;  /* 0x0000001fff0d7819 */ /* 0x000fe20000011412 */
[C---:B------:R-:W-:Y:S01]  /*1110*/  IMAD R10, R0.reuse, c[0x0][0x1bc], R10 ;  /* 0x00006f00000a7a24 */ /* 0x040fe200078e020a */
[----:B------:R-:W-:Y:S01]  /*1120*/  LEA.HI R11, R11, R24, RZ, 0x2 ;  /* 0x000000180b0b7211 */ /* 0x000fe200078f10ff */
[C---:B------:R-:W-:Y:S01]  /*1130*/  IMAD.WIDE.U32 R36, R0.reuse, c[0x0][0x1b0], R6 ;  /* 0x00006c0000247a25 */ /* 0x040fe200078e0006 */
[----:B------:R-:W-:Y:S01]  /*1140*/  LEA.HI R23, R13, R18, RZ, 0x2 ;  /* 0x000000120d177211 */ /* 0x000fe200078f10ff */
[----:B------:R-:W-:Y:S01]  /*1150*/  UIMAD UR6, UR4, UR7, UR6 ;  /* 0x00000007040672a4 */ /* 0x000fe2000f8e0206 */
[----:B------:R-:W-:Y:S01]  /*1160*/  LOP3.LUT R11, R11, 0xffffffc, RZ, 0xc0, !PT ;  /* 0x0ffffffc0b0b7812 */ /* 0x000fe200078ec0ff */
[----:B------:R-:W-:Y:S01]  /*1170*/  IMAD R12, R0, c[0x0][0x1b4], R12 ;  /* 0x00006d00000c7a24 */ /* 0x000fe200078e020c */
[----:B------:R3:W-:Y:S01]  /*1180*/  STL.64 [R1+0x118], R36 ;  /* 0x0001182401007387 */ /* 0x0007e20000100a00 */
[----:B------:R-:W-:Y:S01]  /*1190*/  IMAD.IADD R35, R33, 0x1, R10 ;  /* 0x0000000121237824 */ /* 0x000fe200078e020a */
[----:B------:R-:W-:Y:S01]  /*11a0*/  SHF.R.S32.HI R21, RZ, 0x2, R23 ;  /* 0x00000002ff157819 */ /* 0x000fe20000011417 */
[----:B------:R-:W-:Y:S01]  /*11b0*/  IMAD.IADD R39, R37, 0x1, R12 ;  /* 0x0000000125277824 */ /* 0x000fe200078e020c */
[----:B------:R3:W-:Y:S01]  /*11c0*/  STL.64 [R1+0x170], R32 ;  /* 0x0001702001007387 */ /* 0x0007e20000100a00 */
[----:B------:R-:W-:Y:S01]  /*11d0*/  IMAD.IADD R0, R24, 0x1, -R11 ;  /* 0x0000000118007824 */ /* 0x000fe200078e0a0b */
[----:B------:R-:W-:Y:S01]  /*11e0*/  LOP3.LUT P1, RZ, R25, 0x2, RZ, 0xc0, !PT ;  /* 0x0000000219ff7812 */ /* 0x000fe2000782c0ff */
[----:B------:R-:W-:Y:S01]  /*11f0*/  IMAD.SHL.U32 R194, R194, 0x2, RZ ;  /* 0x00000002c2c27824 */ /* 0x000fe200078e00ff */
[----:B------:R3:W-:Y:S01]  /*1200*/  STL [R1+0x120], R155 ;  /* 0x0001209b01007387 */ /* 0x0007e20000100800 */
[----:B------:R-:W-:Y:S01]  /*1210*/  IADD3 R11, R17, UR6, RZ ;  /* 0x00000006110b7c10 */ /* 0x000fe2000fffe0ff */
[----:B------:R-:W-:Y:S01]  /*1220*/  IMAD R26, R0, 0x10, R21 ;  /* 0x00000010001a7824 */ /* 0x000fe200078e0215 */
[----:B------:R-:W-:Y:S01]  /*1230*/  SEL R4, R31, 0xfffffff0, !P1 ;  /* 0xfffffff01f047807 */ /* 0x000fe20004800000 */
[----:B------:R3:W-:Y:S04]  /*1240*/  STL [R1+0x124], R154 ;  /* 0x0001249a01007387 */ /* 0x0007e80000100800 */
        /* <DEDUP_REMOVED lines=35> */
.L_x_454:
[----:B------:R-:W-:Y:S05]  /*1480*/  BSYNC B0 ;  /* 0x0000000000007941 */ /* 0x000fea0003800000 */
.L_x_453:
[----:B------:R-:W-:Y:S01]  /*1490*/  IADD3 R20, R2, 0x20, RZ ;  /* 0x0000002002147810 */ /* 0x000fe20007ffe0ff */
[----:B------:R-:W-:Y:S03]  /*14a0*/  BSSY B0, `(.L_x_455) ;  /* 0x0000024000007945 */ /* 0x000fe60003800000 */
[----:B------:R-:W-:-:S13]  /*14b0*/  ISETP.GE.AND P0, PT, R20, UR8, PT ;  /* 0x0000000814007c0c */ /* 0x000fda000bf06270 */
[----:B------:R-:W-:Y:S05]  /*14c0*/  @P0 BRA `(.L_x_456) ;  /* 0x0000021000000947 */ /* 0x000fea0003800000 */
[----:B------:R-:W-:Y:S01]  /*14d0*/  IADD3 R0, P0, R8, 0x20, RZ ;  /* 0x0000002008007810 */ /* 0x000fe20007f1e0ff */
[----:B--2---:R-:W-:Y:S01]  /*14e0*/  IMAD.MOV.U32 R6, RZ, RZ, R16 ;  /* 0x000000ffff067224 */ /* 0x004fe200078e0010 */
        /* <DEDUP_REMOVED lines=31> */
.L_x_456:
[----:B------:R-:W-:Y:S05]  /*16e0*/  BSYNC B0 ;  /* 0x0000000000007941 */ /* 0x000fea0003800000 */
.L_x_455:
        /* <DEDUP_REMOVED lines=37> */
.L_x_458:
[----:B------:R-:W-:Y:S05]  /*1940*/  BSYNC B0 ;  /* 0x0000000000007941 */ /* 0x000fea0003800000 */
.L_x_457:
        /* <DEDUP_REMOVED lines=19> */
[----:B--2---:R-:W-:Y:S01]  /*1a80*/  @!P2 LEA R6, P1, R10, c[0x0][0x160], 0x1 ;  /* 0x000058000a06aa11 */ /* 0x004fe200078208ff */
        /* <DEDUP_REMOVED lines=20> */
.L_x_460:
[----:B------:R-:W-:Y:S05]  /*1bd0*/  BSYNC B0 ;  /* 0x0000000000007941 */ /* 0x000fea0003800000 */
.L_x_459:
        /* <DEDUP_REMOVED lines=11> */
[----:B--2-4-:R-:W-:Y:S01]  /*1c90*/  IMAD.WIDE.U32 R6, R151, UR4, R152 ;  /* 0x0000000497067c25 */ /* 0x014fe2000f8e0098 */
        /* <DEDUP_REMOVED lines=30> */
.L_x_462:
[----:B------:R-:W-:Y:S05]  /*1e80*/  BSYNC B0 ;  /* 0x0000000000007941 */ /* 0x000fea0003800000 */
.L_x_461:
        /* <DEDUP_REMOVED lines=37> */
.L_x_464:
[----:B------:R-:W-:Y:S05]  /*20e0*/  BSYNC B0 ;  /* 0x0000000000007941 */ /* 0x000fea0003800000 */
.L_x_463:
[----:B------:R-:W0:Y:S01]  /*20f0*/  LDGDEPBAR ;  /* 0x00000000000079af */ /* 0x000e220000000000 */
[----:B------:R-:W-:Y:S01]  /*2100*/  LOP3.LUT R0, R23, 0x7ffffffc, RZ, 0xc0, !PT ;  /* 0x7ffffffc17007812 */ /* 0x000fe200078ec0ff */
[----:B--2---:R-:W-:Y:S01]  /*2110*/  IMAD.U32 R8, RZ, RZ, UR5 ;  /* 0x00000005ff087e24 */ /* 0x004fe2000f8e00ff */
[----:B------:R-:W-:Y:S01]  /*2120*/  ISETP.GE.AND P1, PT, R2, UR13, PT ;  /* 0x0000000d02007c0c */ /* 0x000fe2000bf26270 */
[----:B------:R-:W-:Y:S01]  /*2130*/  IMAD.MOV.U32 R16, RZ, RZ, R34 ;  /* 0x000000ffff107224 */ /* 0x000fe200078e0022 */
[----:B------:R-:W-:Y:S01]  /*2140*/  SHF.R.S32.HI R11, RZ, 0x4, R28 ;  /* 0x00000004ff0b7819 */ /* 0x000fe2000001141c */
[----:B------:R-:W-:Y:S01]  /*2150*/  IMAD.IADD R2, R18, 0x1, -R0 ;  /* 0x0000000112027824 */ /* 0x000fe200078e0a00 */
[----:B------:R-:W-:Y:S01]  /*2160*/  LOP3.LUT R0, R29, 0xfffffff8, RZ, 0xc0, !PT ;  /* 0xfffffff81d007812 */ /* 0x000fe200078ec0ff */
[----:B------:R-:W-:Y:S01]  /*2170*/  IMAD.MOV.U32 R17, RZ, RZ, R35 ;  /* 0x000000ffff117224 */ /* 0x000fe200078e0023 */
[----:B------:R-:W-:Y:S01]  /*2180*/  LOP3.LUT R3, R22, 0x7fffffe, RZ, 0xc0, !PT ;  /* 0x07fffffe16037812 */ /* 0x000fe200078ec0ff */
[----:B------:R-:W-:Y:S01]  /*2190*/  IMAD.MOV.U32 R16, RZ, RZ, R32 ;  /* 0x000000ffff107224 */ /* 0x000fe200078e0020 */
[----:B------:R-:W-:Y:S01]  /*21a0*/  LEA R9, R24, UR10, 0x4 ;  /* 0x0000000a18097c11 */ /* 0x000fe2000f8e20ff */
[----:B------:R-:W-:Y:S01]  /*21b0*/  IMAD.IADD R0, R30, 0x1, -R0 ;  /* 0x000000011e007824 */ /* 0x000fe200078e0a00 */
[----:B------:R-:W-:Y:S01]  /*21c0*/  LEA.HI R5, R28, R11, RZ, 0x1 ;  /* 0x0000000b1c057211 */ /* 0x000fe200078f08ff */
[----:B------:R-:W-:Y:S01]  /*21d0*/  IMAD.IADD R10, R19, 0x1, -R3 ;  /* 0x00000001130a7824 */ /* 0x000fe200078e0a03 */
[----:B------:R-:W-:Y:S01]  /*21e0*/  SHF.R.S32.HI R7, RZ, 0x1f, R19 ;  /* 0x0000001fff077819 */ /* 0x000fe20000011413 */
[----:B------:R-:W-:Y:S01]  /*21f0*/  IMAD.SHL.U32 R3, R2, 0x2, RZ ;  /* 0x0000000202037824 */ /* 0x000fe200078e00ff */
[----:B------:R-:W-:Y:S01]  /*2200*/  LEA.HI R6, R0, R0, RZ, 0x1 ;  /* 0x0000000000067211 */ /* 0x000fe200078f08ff */
[----:B------:R-:W-:Y:S01]  /*2210*/  IMAD.SHL.U32 R14, R27, 0x8, RZ ;  /* 0x000000081b0e7824 */ /* 0x000fe200078e00ff */
[----:B------:R-:W-:Y:S01]  /*2220*/  IADD3 R9, R9, 0x1, R21 ;  /* 0x0000000109097810 */ /* 0x000fe20007ffe015 */
[----:B------:R-:W-:Y:S01]  /*2230*/  IMAD R12, R26, c[0x0][0x228], R3 ;  /* 0x00008a001a0c7a24 */ /* 0x000fe200078e0203 */
[----:B------:R-:W-:Y:S01]  /*2240*/  LOP3.LUT R5, R5, 0xfffffffe, RZ, 0xc0, !PT ;  /* 0xfffffffe05057812 */ /* 0x000fe200078ec0ff */
[----:B------:R-:W-:Y:S01]  /*2250*/  ULEA UR14, UR24, UR9, 0x6 ;  /* 0x00000009180e7291 */ /* 0x000fe2000f8e303f */
[----:B------:R-:W-:Y:S01]  /*2260*/  LOP3.LUT R2, R6, 0x7fffffe, RZ, 0xc0, !PT ;  /* 0x07fffffe06027812 */ /* 0x000fe200078ec0ff */
[----:B------:R-:W-:-:S04]  /*2270*/  DEPBAR.LE SB0, 0x0 ;  /* 0x000080000000791a */ /* 0x000fc80000000000 */
[----:B------:R-:W-:Y:S01]  /*2280*/  BAR.SYNC.DEFER_BLOCKING 0x0 ;  /* 0x0000000000007b1d */ /* 0x000fe20000010000 */
[----:B------:R-:W-:Y:S01]  /*2290*/  LEA.HI R7, R7, R19, RZ, 0x3 ;  /* 0x0000001307077211 */ /* 0x000fe200078f18ff */
[----:B------:R-:W-:Y:S01]  /*22a0*/  UIMAD UR9, UR16, UR4, URZ ;  /* 0x00000004100972a4 */ /* 0x000fe2000f8e023f */
[----:B------:R-:W-:Y:S01]  /*22b0*/  IADD3 R13, R8, -UR25, R9 ;  /* 0x80000019080d7c10 */ /* 0x000fe2000fffe009 */
[----:B------:R-:W-:Y:S01]  /*22c0*/  IMAD.IADD R9, R11, 0x1, -R5 ;  /* 0x000000010b097824 */ /* 0x000fe200078e0a05 */
[----:B------:R-:W-:Y:S01]  /*22d0*/  UIADD3 UR14, UR14, -0x40, URZ ;  /* 0xffffffc00e0e7890 */ /* 0x000fe2000fffe03f */
[----:B------:R-:W-:Y:S01]  /*22e0*/  IMAD.IADD R11, R0, 0x1, -R2 ;  /* 0x00000001000b7824 */ /* 0x000fe200078e0a02 */
[----:B------:R-:W-:Y:S01]  /*22f0*/  SHF.R.S32.HI R0, RZ, 0x1, R6 ;  /* 0x00000001ff007819 */ /* 0x000fe20000011406 */
[----:B------:R-:W-:Y:S01]  /*2300*/  IMAD.U32 R5, RZ, RZ, UR23 ;  /* 0x00000017ff057e24 */ /* 0x000fe2000f8e00ff */
[----:B------:R-:W-:Y:S01]  /*2310*/  UIMAD UR9, UR7, UR17, UR9 ;  /* 0x00000011070972a4 */ /* 0x000fe2000f8e0209 */
[----:B------:R-:W-:Y:S01]  /*2320*/  IMAD.SHL.U32 R2, R25, 0x40, RZ ;  /* 0x0000004019027824 */ /* 0x000fe200078e00ff */
[----:B------:R-:W-:Y:S01]  /*2330*/  LOP3.LUT P2, RZ, R0, 0x2, RZ, 0xc0, !PT ;  /* 0x0000000200ff7812 */ /* 0x000fe2000784c0ff */
[----:B------:R-:W-:Y:S01]  /*2340*/  IMAD.SHL.U32 R3, R7, 0x20, RZ ;  /* 0x0000002007037824 */ /* 0x000fe200078e00ff */
[----:B------:R-:W-:Y:S01]  /*2350*/  USHF.R.S32.HI UR10, URZ, 0x1f, UR14 ;  /* 0x0000001f3f0a7899 */ /* 0x000fe2000801140e */
[----:B------:R-:W-:Y:S01]  /*2360*/  IMAD R150, R5, 0x8, R24 ;  /* 0x0000000805967824 */ /* 0x000fe200078e0218 */
[----:B------:R-:W-:Y:S01]  /*2370*/  LOP3.LUT R2, R2, 0xc0, RZ, 0xc0, !PT ;  /* 0x000000c002027812 */ /* 0x000fe200078ec0ff */
[----:B------:R-:W-:Y:S01]  /*2380*/  IMAD.SHL.U32 R5, R9, 0x8, RZ ;  /* 0x0000000809057824 */ /* 0x000fe200078e00ff */
[----:B------:R-:W-:Y:S01]  /*2390*/  LOP3.LUT R3, R3, 0xffffff00, RZ, 0xc0, !PT ;  /* 0xffffff0003037812 */ /* 0x000fe200078ec0ff */
[----:B------:R-:W-:Y:S01]  /*23a0*/  IMAD.SHL.U32 R0, R0, 0x40, RZ ;  /* 0x0000004000007824 */ /* 0x000fe200078e00ff */
[----:B------:R2:W-:Y:S01]  /*23b0*/  STL [R1+0x78], R150 ;  /* 0x0000789601007387 */ /* 0x0005e20000100800 */
[----:B------:R-:W-:Y:S01]  /*23c0*/  IMAD.U32 R15, RZ, RZ, UR17 ;  /* 0x00000011ff0f7e24 */ /* 0x000fe2000f8e00ff */
[----:B------:R-:W-:Y:S01]  /*23d0*/  LOP3.LUT R5, R2, 0x8, R5, 0xf8, !PT ;  /* 0x0000000802057812 */ /* 0x000fe200078ef805 */
[--C-:B------:R-:W-:Y:S01]  /*23e0*/  IMAD R6, R24, 0x200, R3.reuse ;  /* 0x0000020018067824 */ /* 0x100fe200078e0203 */
[----:B------:R2:W-:Y:S01]  /*23f0*/  STL.64 [R1+0x128], R16 ;  /* 0x0001281001007387 */ /* 0x0005e20000100a00 */
[----:B------:R-:W-:Y:S01]  /*2400*/  SHF.R.U32.HI R2, RZ, 0x3, R2 ;  /* 0x00000003ff027819 */ /* 0x000fe20000011602 */
[----:B------:R-:W-:Y:S01]  /*2410*/  IMAD R8, R10, 0x20, R3 ;  /* 0x000000200a087824 */ /* 0x000fe200078e0203 */
[----:B------:R-:W-:Y:S01]  /*2420*/  LOP3.LUT R0, R0, 0xc0, RZ, 0xc0, !PT ;  /* 0x000000c000007812 */ /* 0x000fe200078ec0ff */
[----:B------:R2:W-:Y:S01]  /*2430*/  @P1 STS [R194+0x9000], RZ ;  /* 0x009000ffc2001388 */ /* 0x0005e20000000800 */
[----:B------:R-:W-:Y:S01]  /*2440*/  IMAD R7, R10, 0x20, R6 ;  /* 0x000000200a077824 */ /* 0x000fe200078e0206 */
[----:B------:R-:W-:Y:S01]  /*2450*/  LOP3.LUT R2, R5, R2, RZ, 0x3c, !PT ;  /* 0x0000000205027212 */ /* 0x000fe200078e3cff */
[----:B------:R-:W-:Y:S01]  /*2460*/  IMAD R3, R9, 0x8, R11 ;  /* 0x0000000809037824 */ /* 0x000fe200078e020b */
[----:B------:R2:W-:Y:S01]  /*2470*/  @P1 STS [R194+0x9004], RZ ;  /* 0x009004ffc2001388 */ /* 0x0005e20000000800 */
[----:B------:R-:W-:Y:S01]  /*2480*/  LOP3.LUT R6, R0, 0x8, R14, 0xf8, !PT ;  /* 0x0000000800067812 */ /* 0x000fe200078ef80e */
[----:B------:R-:W-:Y:S01]  /*2490*/  IMAD.SHL.U32 R30, R30, 0x2, RZ ;  /* 0x000000021e1e7824 */ /* 0x000fe200078e00ff */
[----:B------:R-:W-:Y:S01]  /*24a0*/  SHF.R.U32.HI R0, RZ, 0x3, R0 ;  /* 0x00000003ff007819 */ /* 0x000fe20000011600 */
[----:B------:R2:W-:Y:S01]  /*24b0*/  @P1 STS.64 [R194+0x9008], RZ ;  /* 0x009008ffc2001388 */ /* 0x0005e20000000a00 */
[----:B------:R-:W-:Y:S01]  /*24c0*/  IMAD.IADD R5, R2, 0x1, R8 ;  /* 0x0000000102057824 */ /* 0x000fe200078e0208 */
[----:B------:R-:W-:Y:S01]  /*24d0*/  IADD3 R147, P0, R12, UR14, RZ ;  /* 0x0000000e0c937c10 */ /* 0x000fe2000ff1e0ff */
[----:B------:R-:W-:Y:S01]  /*24e0*/  IMAD.IADD R2, R2, 0x1, R7 ;  /* 0x0000000102027824 */ /* 0x000fe200078e0207 */
[----:B------:R2:W-:Y:S01]  /*24f0*/  @P1 STS.128 [R194+0xa000], RZ ;  /* 0x00a000ffc2001388 */ /* 0x0005e20000000c00 */
[----:B------:R-:W-:Y:S01]  /*2500*/  LOP3.LUT R0, R6, R0, RZ, 0x3c, !PT ;  /* 0x0000000006007212 */ /* 0x000fe200078e3cff */
[----:B------:R-:W-:Y:S01]  /*2510*/  IMAD.WIDE.U32 R6, R15, UR4, R16 ;  /* 0x000000040f067c25 */ /* 0x000fe2000f8e0010 */
[----:B------:R-:W-:Y:S01]  /*2520*/  UIADD3 UR7, UR41, 0x646e171e, URZ ;  /* 0x646e171e29077890 */ /* 0x000fe2000fffe03f */
[----:B------:R2:W-:Y:S01]  /*2530*/  @P1 STS.128 [R194+0xb000], RZ ;  /* 0x00b000ffc2001388 */ /* 0x0005e20000000c00 */
[----:B------:R-:W-:Y:S01]  /*2540*/  LEA.HI.X.SX32 R148, R12, UR10, 0x1, P0 ;  /* 0x0000000a0c947c11 */ /* 0x000fe200080f0eff */
[----:B------:R-:W-:Y:S01]  /*2550*/  BSSY B0, `(.L_x_465) ;  /* 0x0000022000007945 */ /* 0x000fe20003800000 */
[----:B------:R-:W-:Y:S01]  /*2560*/  IADD3 R8, R7, UR9, RZ ;  /* 0x0000000907087c10 */ /* 0x000fe2000fffe0ff */
[----:B------:R-:W-:Y:S01]  /*2570*/  IMAD.U32 R0, R3, 0x20, R0 ;  /* 0x0000002003007824 */ /* 0x000fe200078e0000 */
[----:B------:R-:W-:-:S02]  /*2580*/  LOP3.LUT R146, R30, 0x6, RZ, 0xc0, !PT ;  /* 0x000000061e927812 */ /* 0x000fc400078ec0ff */
[----:B------:R-:W-:Y:S02]  /*2590*/  IADD3 R144, R13, c[0x0][0x2e8], RZ ;  /* 0x0000ba000d907a10 */ /* 0x000fe40007ffe0ff */
[----:B------:R-:W-:Y:S01]  /*25a0*/  SEL R3, R31, 0xfffffff0, !P2 ;  /* 0xfffffff01f037807 */ /* 0x000fe20005000000 */
        /* <DEDUP_REMOVED lines=28> */
.L_x_466:
[----:B------:R-:W-:Y:S05]  /*2770*/  BSYNC B0 ;  /* 0x0000000000007941 */ /* 0x000fea0003800000 */
.L_x_465:
        /* <DEDUP_REMOVED lines=36> */
.L_x_468:
[----:B------:R-:W-:Y:S05]  /*29c0*/  BSYNC B0 ;  /* 0x0000000000007941 */ /* 0x000fea0003800000 */
.L_x_467:
[----:B------:R-:W-:Y:S01]  /*29d0*/  IMAD.SHL.U32 R192, R2, 0x2, RZ ;  /* 0x0000000202c07824 */ /* 0x000fe200078e00ff */
[----:B------:R-:W0:Y:S01]  /*29e0*/  LDGDEPBAR ;  /* 0x00000000000079af */ /* 0x000e220000000000 */
[----:B------:R-:W-:Y:S01]  /*29f0*/  IMAD.SHL.U32 R189, R0, 0x2, RZ ;  /* 0x0000000200bd7824 */ /* 0x000fe200078e00ff */
[----:B------:R-:W-:Y:S01]  /*2a00*/  UISETP.GE.AND UP0, UPT, UR24, 0x2, UPT ;  /* 0x000000021800788c */ /* 0x000fe2000bf06270 */
[----:B------:R-:W-:Y:S01]  /*2a10*/  IMAD R193, R4, 0x2, R192 ;  /* 0x0000000204c17824 */ /* 0x000fe200078e02c0 */
[----:B----4-:R-:W-:Y:S01]  /*2a20*/  LDSM.16.M88.4 R12, [R192] ;  /* 0x00000000c00c783b */ /* 0x010fe20000000200 */
[----:B------:R-:W-:Y:S01]  /*2a30*/  IMAD R191, R3, 0x2, R189 ;  /* 0x0000000203bf7824 */ /* 0x000fe200078e02bd */
[----:B------:R-:W-:Y:S02]  /*2a40*/  IADD3 R3, R144, 0x8, RZ ;  /* 0x0000000890037810 */ /* 0x000fe40007ffe0ff */
[----:B------:R-:W4:Y:S01]  /*2a50*/  LDSM.16.M88.4 R20, [R189+0x6000] ;  /* 0x00600000bd14783b */ /* 0x000f220000000200 */
[----:B------:R-:W-:-:S02]  /*2a60*/  PLOP3.LUT P0, PT, PT, PT, UP0, 0x80, 0x0 ;  /* 0x000000000000781c */ /* 0x000fc40003f0f008 */
[C---:B------:R-:W-:Y:S01]  /*2a70*/  IADD3 R2, R144.reuse, 0x40, RZ ;  /* 0x0000004090027810 */ /* 0x040fe20007ffe0ff */
[----:B------:R-:W5:Y:S01]  /*2a80*/  LDSM.16.M88.4 R8, [R192+0x1000] ;  /* 0x00100000c008783b */ /* 0x000f620000000200 */
[----:B------:R-:W-:-:S03]  /*2a90*/  IADD3 R0, R144, 0x48, RZ ;  /* 0x0000004890007810 */ /* 0x000fc60007ffe0ff */
[----:B---3--:R-:W3:Y:S04]  /*2aa0*/  LDSM.16.M88.4 R32, [R189+0x6400] ;  /* 0x00640000bd20783b */ /* 0x008ee80000000200 */
[----:B------:R-:W1:Y:S04]  /*2ab0*/  LDSM.16.M88.4 R28, [R189+0x6800] ;  /* 0x00680000bd1c783b */ /* 0x000e680000000200 */
[----:B------:R-:W2:Y:S04]  /*2ac0*/  LDSM.16.M88.4 R24, [R189+0x6c00] ;  /* 0x006c0000bd18783b */ /* 0x000ea80000000200 */
[----:B------:R-:W-:Y:S04]  /*2ad0*/  LDSM.16.M88.4 R40, [R191+0x6000] ;  /* 0x00600000bf28783b */ /* 0x000fe80000000200 */
[----:B--2---:R-:W2:Y:S04]  /*2ae0*/  LDSM.16.M88.4 R16, [R193+0x1000] ;  /* 0x00100000c110783b */ /* 0x004ea80000000200 */
[----:B------:R-:W1:Y:S04]  /*2af0*/  LDSM.16.M88.4 R36, [R191+0x6400] ;  /* 0x00640000bf24783b */ /* 0x000e680000000200 */
[----:B------:R-:W1:Y:S04]  /*2b00*/  LDSM.16.M88.4 R48, [R191+0x6800] ;  /* 0x00680000bf30783b */ /* 0x000e680000000200 */
[----:B------:R-:W1:Y:S01]  /*2b10*/  LDSM.16.M88.4 R44, [R191+0x6c00] ;  /* 0x006c0000bf2c783b */ /* 0x000e620000000200 */
[-C--:B----4-:R-:W-:Y:S08]  /*2b20*/  HMMA.16816.F32 R96, R12, R20.reuse, RZ ;  /* 0x000000140c60723c */ /* 0x090ff000000018ff */
[C---:B-----5:R-:W-:Y:S08]  /*2b30*/  HMMA.16816.F32 R60, R8.reuse, R20, RZ ;  /* 0x00000014083c723c */ /* 0x060ff000000018ff */
[-C--:B------:R-:W-:Y:S08]  /*2b40*/  HMMA.16816.F32 R92, R8, R22.reuse, RZ ;  /* 0x00000016085c723c */ /* 0x080ff000000018ff */
[----:B------:R-:W-:Y:S01]  /*2b50*/  HMMA.16816.F32 R88, R12, R22, RZ ;  /* 0x000000160c58723c */ /* 0x000fe200000018ff */
[----:B------:R-:W4:Y:S07]  /*2b60*/  LDSM.16.M88.4 R20, [R193] ;  /* 0x00000000c114783b */ /* 0x000f2e0000000200 */
[C---:B---3--:R-:W-:Y:S08]  /*2b70*/  HMMA.16816.F32 R56, R8.reuse, R32, RZ ;  /* 0x000000200838723c */ /* 0x048ff000000018ff */
[C---:B-1----:R-:W-:Y:S08]  /*2b80*/  HMMA.16816.F32 R52, R8.reuse, R28, RZ ;  /* 0x0000001c0834723c */ /* 0x042ff000000018ff */
        /* <DEDUP_REMOVED lines=8> */
[C---:B------:R-:W-:Y:S08]  /*2c10*/  HMMA.16816.F32 R8, R12.reuse, R24, RZ ;  /* 0x000000180c08723c */ /* 0x040ff000000018ff */
[----:B------:R-:W-:Y:S01]  /*2c20*/  HMMA.16816.F32 R24, R12, R26, RZ ;  /* 0x0000001a0c18723c */ /* 0x000fe200000018ff */
[----:B------:R-:W-:Y:S07]  /*2c30*/  LDSM.16.M88.4 R12, [R192+0x3000] ;  /* 0x00300000c00c783b */ /* 0x000fee0000000200 */
[C---:B--2---:R-:W-:Y:S08]  /*2c40*/  HMMA.16816.F32 R60, R16.reuse, R40, R60 ;  /* 0x00000028103c723c */ /* 0x044ff0000000183c */
[C---:B------:R-:W-:Y:S01]  /*2c50*/  HMMA.16816.F32 R108, R16.reuse, R36, R56 ;  /* 0x00000024106c723c */ /* 0x040fe20000001838 */
[----:B------:R-:W1:Y:S07]  /*2c60*/  LDSM.16.M88.4 R56, [R189+0x7000] ;  /* 0x00700000bd38783b */ /* 0x000e6e0000000200 */
[C---:B------:R-:W-:Y:S01]  /*2c70*/  HMMA.16816.F32 R136, R16.reuse, R48, R52 ;  /* 0x000000301088723c */ /* 0x040fe20000001834 */
[----:B------:R-:W-:Y:S07]  /*2c80*/  LDSM.16.M88.4 R52, [R189+0x7400] ;  /* 0x00740000bd34783b */ /* 0x000fee0000000200 */
[C---:B------:R-:W-:Y:S08]  /*2c90*/  HMMA.16816.F32 R132, R16.reuse, R44, R72 ;  /* 0x0000002c1084723c */ /* 0x040ff00000001848 */
[C---:B------:R-:W-:Y:S08]  /*2ca0*/  HMMA.16816.F32 R104, R16.reuse, R42, R92 ;  /* 0x0000002a1068723c */ /* 0x040ff0000000185c */
[C---:B------:R-:W-:Y:S08]  /*2cb0*/  HMMA.16816.F32 R100, R16.reuse, R38, R84 ;  /* 0x000000261064723c */ /* 0x040ff00000001854 */
[C---:B------:R-:W-:Y:S08]  /*2cc0*/  HMMA.16816.F32 R112, R16.reuse, R50, R80 ;  /* 0x000000321070723c */ /* 0x040ff00000001850 */
[----:B------:R-:W-:Y:S01]  /*2cd0*/  HMMA.16816.F32 R116, R16, R46, R68 ;  /* 0x0000002e1074723c */ /* 0x000fe20000001844 */
[----:B------:R-:W2:Y:S07]  /*2ce0*/  LDSM.16.M88.4 R16, [R192+0x2000] ;  /* 0x00200000c010783b */ /* 0x000eae0000000200 */
[C---:B----4-:R-:W-:Y:S08]  /*2cf0*/  HMMA.16816.F32 R120, R20.reuse, R36, R64 ;  /* 0x000000241478723c */ /* 0x050ff00000001840 */
[C---:B------:R-:W-:Y:S08]  /*2d00*/  HMMA.16816.F32 R96, R20.reuse, R40, R96 ;  /* 0x000000281460723c */ /* 0x040ff00000001860 */
[C---:B------:R-:W-:Y:S01]  /*2d10*/  HMMA.16816.F32 R64, R20.reuse, R42, R88 ;  /* 0x0000002a1440723c */ /* 0x040fe20000001858 */
[----:B------:R-:W3:Y:S07]  /*2d20*/  LDSM.16.M88.4 R40, [R189+0x7800] ;  /* 0x00780000bd28783b */ /* 0x000eee0000000200 */
[C---:B------:R-:W-:Y:S01]  /*2d30*/  HMMA.16816.F32 R68, R20.reuse, R38, R76 ;  /* 0x000000261444723c */ /* 0x040fe2000000184c */
[----:B------:R-:W4:Y:S07]  /*2d40*/  LDSM.16.M88.4 R36, [R189+0x7c00] ;  /* 0x007c0000bd24783b */ /* 0x000f2e0000000200 */
[C---:B------:R-:W-:Y:S01]  /*2d50*/  HMMA.16816.F32 R124, R20.reuse, R48, R32 ;  /* 0x00000030147c723c */ /* 0x040fe20000001820 */
[----:B------:R-:W-:Y:S07]  /*2d60*/  LDSM.16.M88.4 R32, [R191+0x7000] ;  /* 0x00700000bf20783b */ /* 0x000fee0000000200 */
[C---:B------:R-:W-:Y:S01]  /*2d70*/  HMMA.16816.F32 R128, R20.reuse, R44, R8 ;  /* 0x0000002c1480723c */ /* 0x040fe20000001808 */
[----:B------:R-:W-:Y:S07]  /*2d80*/  LDSM.16.M88.4 R8, [R193+0x3000] ;  /* 0x00300000c108783b */ /* 0x000fee0000000200 */
[C---:B------:R-:W-:Y:S01]  /*2d90*/  HMMA.16816.F32 R72, R20.reuse, R50, R28 ;  /* 0x000000321448723c */ /* 0x040fe2000000181c */
[----:B------:R-:W-:Y:S04]  /*2da0*/  LDSM.16.M88.4 R28, [R191+0x7400] ;  /* 0x00740000bf1c783b */ /* 0x000fe80000000200 */
[----:B------:R-:W-:Y:S03]  /*2db0*/  LDSM.16.M88.4 R48, [R191+0x7800] ;  /* 0x00780000bf30783b */ /* 0x000fe60000000200 */
[----:B------:R-:W-:Y:S01]  /*2dc0*/  HMMA.16816.F32 R20, R20, R46, R24 ;  /* 0x0000002e1414723c */ /* 0x000fe20000001818 */
[----:B------:R-:W5:Y:S07]  /*2dd0*/  LDSM.16.M88.4 R24, [R193+0x2000] ;  /* 0x00200000c118783b */ /* 0x000f6e0000000200 */
[----:B-1----:R-:W-:Y:S01]  /*2de0*/  HMMA.16816.F32 R92, R12, R56, R60 ;  /* 0x000000380c5c723c */ /* 0x002fe2000000183c */
[----:B------:R-:W1:Y:S07]  /*2df0*/  LDSM.16.M88.4 R60, [R191+0x7c00] ;  /* 0x007c0000bf3c783b */ /* 0x000e6e0000000200 */
[----:B--2---:R-:W-:Y:S08]  /*2e00*/  HMMA.16816.F32 R44, R16, R52, R120 ;  /* 0x00000034102c723c */ /* 0x004ff00000001878 */
[C---:B------:R-:W-:Y:S08]  /*2e10*/  HMMA.16816.F32 R88, R12.reuse, R58, R104 ;  /* 0x0000003a0c58723c */ /* 0x040ff00000001868 */
[C---:B------:R-:W-:Y:S08]  /*2e20*/  HMMA.16816.F32 R84, R12.reuse, R52, R108 ;  /* 0x000000340c54723c */ /* 0x040ff0000000186c */
[C---:B------:R-:W-:Y:S08]  /*2e30*/  HMMA.16816.F32 R80, R12.reuse, R54, R100 ;  /* 0x000000360c50723c */ /* 0x040ff00000001864 */
[C---:B---3--:R-:W-:Y:S08]  /*2e40*/  HMMA.16816.F32 R104, R12.reuse, R40, R136 ;  /* 0x000000280c68723c */ /* 0x048ff00000001888 */
[C---:B----4-:R-:W-:Y:S08]  /*2e50*/  HMMA.16816.F32 R108, R12.reuse, R36, R132 ;  /* 0x000000240c6c723c */ /* 0x050ff00000001884 */
[C---:B------:R-:W-:Y:S08]  /*2e60*/  HMMA.16816.F32 R112, R12.reuse, R42, R112 ;  /* 0x0000002a0c70723c */ /* 0x040ff00000001870 */
[----:B------:R-:W-:Y:S08]  /*2e70*/  HMMA.16816.F32 R100, R12, R38, R116 ;  /* 0x000000260c64723c */ /* 0x000ff00000001874 */
[C---:B------:R-:W-:Y:S08]  /*2e80*/  HMMA.16816.F32 R76, R16.reuse, R58, R64 ;  /* 0x0000003a104c723c */ /* 0x040ff00000001840 */
        /* <DEDUP_REMOVED lines=8> */
[----:B------:R-:W2:Y:S04]  /*2f10*/  LDSM.16.M88.4 R20, [R192+0x5000] ;  /* 0x00500000c014783b */ /* 0x000ea80000000200 */
[----:B------:R-:W-:Y:S03]  /*2f20*/  LDSM.16.M88.4 R36, [R189+0x8c00] ;  /* 0x008c0000bd24783b */ /* 0x000fe60000000200 */
[----:B-----5:R-:W-:Y:S01]  /*2f30*/  HMMA.16816.F32 R116, R24, R28, R44 ;  /* 0x0000001c1874723c */ /* 0x020fe2000000182c */
[----:B------:R-:W3:Y:S04]  /*2f40*/  LDSM.16.M88.4 R44, [R189+0x8400] ;  /* 0x00840000bd2c783b */ /* 0x000ee80000000200 */
[----:B------:R-:W4:Y:S03]  /*2f50*/  LDSM.16.M88.4 R16, [R192+0x4000] ;  /* 0x00400000c010783b */ /* 0x000f260000000200 */
[C---:B------:R-:W-:Y:S08]  /*2f60*/  HMMA.16816.F32 R140, R8.reuse, R34, R88 ;  /* 0x00000022088c723c */ /* 0x040ff00000001858 */
[C---:B------:R-:W-:Y:S08]  /*2f70*/  HMMA.16816.F32 R88, R8.reuse, R28, R84 ;  /* 0x0000001c0858723c */ /* 0x040ff00000001854 */
[C---:B------:R-:W-:Y:S08]  /*2f80*/  HMMA.16816.F32 R92, R8.reuse, R32, R92 ;  /* 0x00000020085c723c */ /* 0x040ff0000000185c */
[C---:B------:R-:W-:Y:S08]  /*2f90*/  HMMA.16816.F32 R84, R8.reuse, R30, R80 ;  /* 0x0000001e0854723c */ /* 0x040ff00000001850 */
[C---:B------:R-:W-:Y:S08]  /*2fa0*/  HMMA.16816.F32 R80, R8.reuse, R48, R104 ;  /* 0x000000300850723c */ /* 0x040ff00000001868 */
[C---:B------:R-:W-:Y:S08]  /*2fb0*/  HMMA.16816.F32 R136, R8.reuse, R50, R112 ;  /* 0x000000320888723c */ /* 0x040ff00000001870 */
[C---:B-1----:R-:W-:Y:S08]  /*2fc0*/  HMMA.16816.F32 R132, R8.reuse, R60, R108 ;  /* 0x0000003c0884723c */ /* 0x042ff0000000186c */
[----:B------:R-:W-:Y:S01]  /*2fd0*/  HMMA.16816.F32 R128, R8, R62, R100 ;  /* 0x0000003e0880723c */ /* 0x000fe20000001864 */
[----:B------:R-:W-:Y:S07]  /*2fe0*/  LDSM.16.M88.4 R8, [R193+0x5000] ;  /* 0x00500000c108783b */ /* 0x000fee0000000200 */
[C---:B------:R-:W-:Y:S01]  /*2ff0*/  HMMA.16816.F32 R108, R24.reuse, R48, R12 ;  /* 0x00000030186c723c */ /* 0x040fe2000000180c */
[----:B------:R-:W-:Y:S07]  /*3000*/  LDSM.16.M88.4 R12, [R193+0x4000] ;  /* 0x00400000c10c783b */ /* 0x000fee0000000200 */
[C---:B------:R-:W-:Y:S08]  /*3010*/  HMMA.16816.F32 R124, R24.reuse, R32, R96 ;  /* 0x00000020187c723c */ /* 0x040ff00000001860 */
[C---:B------:R-:W-:Y:S01]  /*3020*/  HMMA.16816.F32 R104, R24.reuse, R50, R64 ;  /* 0x000000321868723c */ /* 0x040fe20000001840 */
[----:B------:R-:W-:Y:S07]  /*3030*/  LDSM.16.M88.4 R48, [R191+0x8000] ;  /* 0x00800000bf30783b */ /* 0x000fee0000000200 */
[C---:B------:R-:W-:Y:S01]  /*3040*/  HMMA.16816.F32 R120, R24.reuse, R34, R76 ;  /* 0x000000221878723c */ /* 0x040fe2000000184c */
[----:B------:R-:W-:Y:S07]  /*3050*/  LDSM.16.M88.4 R32, [R191+0x8400] ;  /* 0x00840000bf20783b */ /* 0x000fee0000000200 */
[C---:B------:R-:W-:Y:S01]  /*3060*/  HMMA.16816.F32 R112, R24.reuse, R30, R52 ;  /* 0x0000001e1870723c */ /* 0x040fe20000001834 */
[----:B------:R-:W1:Y:S07]  /*3070*/  LDSM.16.M88.4 R28, [R191+0x8800] ;  /* 0x00880000bf1c783b */ /* 0x000e6e0000000200 */
[C---:B------:R-:W-:Y:S08]  /*3080*/  HMMA.16816.F32 R100, R24.reuse, R60, R68 ;  /* 0x0000003c1864723c */ /* 0x040ff00000001844 */
[----:B------:R-:W-:Y:S01]  /*3090*/  HMMA.16816.F32 R68, R24, R62, R72 ;  /* 0x0000003e1844723c */ /* 0x000fe20000001848 */
[----:B------:R-:W5:Y:S01]  /*30a0*/  LDSM.16.M88.4 R24, [R191+0x8c00] ;  /* 0x008c0000bf18783b */ /* 0x000f620000000200 */
[----:B------:R-:W-:-:S06]  /*30b0*/  DEPBAR.LE SB0, 0x0 ;  /* 0x000080000000791a */ /* 0x000fcc0000000000 */
[C---:B--2---:R-:W-:Y:S08]  /*30c0*/  HMMA.16816.F32 R96, R20.reuse, R56, R92 ;  /* 0x000000381460723c */ /* 0x044ff0000000185c */
[C---:B------:R-:W-:Y:S08]  /*30d0*/  HMMA.16816.F32 R92, R20.reuse, R58, R140 ;  /* 0x0000003a145c723c */ /* 0x040ff0000000188c */
[C---:B---3--:R-:W-:Y:S08]  /*30e0*/  HMMA.16816.F32 R88, R20.reuse, R44, R88 ;  /* 0x0000002c1458723c */ /* 0x048ff00000001858 */
[C---:B------:R-:W-:Y:S08]  /*30f0*/  HMMA.16816.F32 R84, R20.reuse, R46, R84 ;  /* 0x0000002e1454723c */ /* 0x040ff00000001854 */
[C---:B------:R-:W-:Y:S08]  /*3100*/  HMMA.16816.F32 R80, R20.reuse, R40, R80 ;  /* 0x000000281450723c */ /* 0x040ff00000001850 */
[C---:B------:R-:W-:Y:S08]  /*3110*/  HMMA.16816.F32 R76, R20.reuse, R42, R136 ;  /* 0x0000002a144c723c */ /* 0x040ff00000001888 */
[C---:B------:R-:W-:Y:S08]  /*3120*/  HMMA.16816.F32 R72, R20.reuse, R36, R132 ;  /* 0x000000241448723c */ /* 0x040ff00000001884 */
[----:B------:R-:W-:Y:S08]  /*3130*/  HMMA.16816.F32 R64, R20, R38, R128 ;  /* 0x000000261440723c */ /* 0x000ff00000001880 */
[C---:B----4-:R-:W-:Y:S08]  /*3140*/  HMMA.16816.F32 R20, R16.reuse, R40, R108 ;  /* 0x000000281014723c */ /* 0x050ff0000000186c */
[C---:B------:R-:W-:Y:S08]  /*3150*/  HMMA.16816.F32 R60, R16.reuse, R56, R124 ;  /* 0x00000038103c723c */ /* 0x040ff0000000187c */
[C---:B------:R-:W-:Y:S08]  /*3160*/  HMMA.16816.F32 R52, R16.reuse, R44, R116 ;  /* 0x0000002c1034723c */ /* 0x040ff00000001874 */
[C---:B------:R-:W-:Y:S08]  /*3170*/  HMMA.16816.F32 R40, R16.reuse, R42, R104 ;  /* 0x0000002a1028723c */ /* 0x040ff00000001868 */
[C---:B------:R-:W-:Y:S08]  /*3180*/  HMMA.16816.F32 R56, R16.reuse, R58, R120 ;  /* 0x0000003a1038723c */ /* 0x040ff00000001878 */
[C---:B------:R-:W-:Y:S08]  /*3190*/  HMMA.16816.F32 R44, R16.reuse, R46, R112 ;  /* 0x0000002e102c723c */ /* 0x040ff00000001870 */
[C---:B------:R-:W-:Y:S08]  /*31a0*/  HMMA.16816.F32 R100, R16.reuse, R36, R100 ;  /* 0x000000241064723c */ /* 0x040ff00000001864 */
[----:B------:R-:W-:Y:S08]  /*31b0*/  HMMA.16816.F32 R16, R16, R38, R68 ;  /* 0x000000261010723c */ /* 0x000ff00000001844 */
[C---:B-1----:R-:W-:Y:S08]  /*31c0*/  HMMA.16816.F32 R80, R8.reuse, R28, R80 ;  /* 0x0000001c0850723c */ /* 0x042ff00000001850 */
[----:B------:R-:W-:Y:S08]  /*31d0*/  HMMA.16816.F32 R76, R8, R30, R76 ;  /* 0x0000001e084c723c */ /* 0x000ff0000000184c */
[C---:B------:R-:W-:Y:S08]  /*31e0*/  HMMA.16816.F32 R20, R12.reuse, R28, R20 ;  /* 0x0000001c0c14723c */ /* 0x040ff00000001814 */
[----:B------:R-:W-:Y:S08]  /*31f0*/  HMMA.16816.F32 R40, R12, R30, R40 ;  /* 0x0000001e0c28723c */ /* 0x000ff00000001828 */
[C---:B-----5:R-:W-:Y:S08]  /*3200*/  HMMA.16816.F32 R72, R8.reuse, R24, R72 ;  /* 0x000000180848723c */ /* 0x060ff00000001848 */
[----:B------:R-:W-:Y:S08]  /*3210*/  HMMA.16816.F32 R104, R8, R26, R64 ;  /* 0x0000001a0868723c */ /* 0x000ff00000001840 */
[----:B------:R-:W-:Y:S08]  /*3220*/  HMMA.16816.F32 R28, R12, R24, R100 ;  /* 0x000000180c1c723c */ /* 0x000ff00000001864 */
[C---:B------:R-:W-:Y:S08]  /*3230*/  HMMA.16816.F32 R96, R8.reuse, R48, R96 ;  /* 0x000000300860723c */ /* 0x040ff00000001860 */
[C---:B------:R-:W-:Y:S08]  /*3240*/  HMMA.16816.F32 R92, R8.reuse, R50, R92 ;  /* 0x00000032085c723c */ /* 0x040ff0000000185c */
[C---:B------:R-:W-:Y:S08]  /*3250*/  HMMA.16816.F32 R88, R8.reuse, R32, R88 ;  /* 0x000000200858723c */ /* 0x040ff00000001858 */
[----:B------:R-:W-:Y:S08]  /*3260*/  HMMA.16816.F32 R84, R8, R34, R84 ;  /* 0x000000220854723c */ /* 0x000ff00000001854 */
[C---:B------:R-:W-:Y:S07]  /*3270*/  HMMA.16816.F32 R64, R12.reuse, R48, R60 ;  /* 0x000000300c40723c */ /* 0x040fee000000183c */
[----:B------:R-:W-:Y:S01]  /*3280*/  IMNMX R60, R144, UR5, PT ;  /* 0x00000005903c7c17 */ /* 0x000fe2000b800200 */
[----:B------:R-:W-:Y:S01]  /*3290*/  HMMA.16816.F32 R56, R12, R50, R56 ;  /* 0x000000320c38723c */ /* 0x000fe20000001838 */
[----:B------:R-:W-:-:S02]  /*32a0*/  IMNMX R61, R3, UR5, PT ;  /* 0x00000005033d7c17 */ /* 0x000fc4000b800200 */
[----:B------:R-:W-:Y:S02]  /*32b0*/  IMNMX R62, R2, UR5, PT ;  /* 0x00000005023e7c17 */ /* 0x000fe4000b800200 */
[----:B------:R-:W-:-:S03]  /*32c0*/  IMNMX R63, R0, UR5, PT ;  /* 0x00000005003f7c17 */ /* 0x000fc6000b800200 */
[C---:B------:R-:W-:Y:S08]  /*32d0*/  HMMA.16816.F32 R52, R12.reuse, R32, R52 ;  /* 0x000000200c34723c */ /* 0x040ff00000001834 */
[C---:B------:R-:W-:Y:S08]  /*32e0*/  HMMA.16816.F32 R44, R12.reuse, R34, R44 ;  /* 0x000000220c2c723c */ /* 0x040ff0000000182c */
[----:B------:R-:W-:Y:S01]  /*32f0*/  HMMA.16816.F32 R24, R12, R26, R16 ;  /* 0x0000001a0c18723c */ /* 0x000fe20000001810 */
[----:B------:R-:W-:Y:S06]  /*3300*/  BAR.SYNC.DEFER_BLOCKING 0x0 ;  /* 0x0000000000007b1d */ /* 0x000fec0000010000 */
        /* <DEDUP_REMOVED lines=58> */
.L_x_471:
[----:B------:R-:W-:Y:S05]  /*36b0*/  BSYNC B0 ;  /* 0x0000000000007941 */ /* 0x000fea0003800000 */
.L_x_470:
[----:B------:R-:W0:Y:S02]  /*36c0*/  LDGDEPBAR ;  /* 0x00000000000079af */ /* 0x000e240000000000 */
.L_x_469:
[----:B------:R-:W-:Y:S01]  /*36d0*/  IMAD.U32 R0, RZ, RZ, UR4 ;  /* 0x00000004ff007e24 */ /* 0x000fe2000f8e00ff */
[----:B-1----:R-:W-:Y:S01]  /*36e0*/  LOP3.LUT R8, R145, UR40, RZ, 0x3c, !PT ;  /* 0x0000002891087c12 */ /* 0x002fe2000f8e3cff */
[C---:B------:R-:W-:Y:S01]  /*36f0*/  IMAD.WIDE.U32 R18, R150.reuse, -0x326172a9, RZ ;  /* 0xcd9e8d5796127825 */ /* 0x040fe200078e00ff */
[----:B------:R-:W-:Y:S01]  /*3700*/  IADD3 R7, R150, 0x4, RZ ;  /* 0x0000000496077810 */ /* 0x000fe20007ffe0ff */
[----:B------:R-:W-:Y:S01]  /*3710*/  USHF.L.U32 UR5, UR4, 0x1, URZ ;  /* 0x0000000104057899 */ /* 0x000fe2000800063f */
[----:B------:R1:W-:Y:S01]  /*3720*/  STL.64 [R1+0x188], R62 ;  /* 0x0001883e01007387 */ /* 0x0003e20000100a00 */
[----:B------:R-:W-:Y:S01]  /*3730*/  IMAD R0, R0, 0x40, R146 ;  /* 0x0000004000007824 */ /* 0x000fe200078e0292 */
[----:B------:R-:W-:Y:S01]  /*3740*/  UIADD3 UR6, UR41, -0x4498517b, URZ ;  /* 0xbb67ae8529067890 */ /* 0x000fe2000fffe03f */
[C---:B------:R-:W-:Y:S01]  /*3750*/  IMAD.WIDE.U32 R12, R7.reuse, -0x326172a9, RZ ;  /* 0xcd9e8d57070c7825 */ /* 0x040fe200078e00ff */
[----:B------:R-:W-:Y:S01]  /*3760*/  ULOP3.LUT UR9, UR5, UR41, URZ, 0x3c, !UPT ;  /* 0x0000002905097292 */ /* 0x000fe2000f8e3c3f */
[----:B------:R-:W-:Y:S01]  /*3770*/  STL.64 [R1+0x180], R60 ;  /* 0x0001803c01007387 */ /* 0x000fe20000100a00 */
[C---:B------:R-:W-:Y:S01]  /*3780*/  IADD3 R2, R0.reuse, 0x8, RZ ;  /* 0x0000000800027810 */ /* 0x040fe20007ffe0ff */
[----:B------:R-:W-:Y:S01]  /*3790*/  IMAD.WIDE.U32 R10, R7, -0x326172a9, RZ ;  /* 0xcd9e8d57070a7825 */ /* 0x000fe200078e00ff */
[----:B------:R-:W-:Y:S01]  /*37a0*/  IADD3 R3, R0, 0x9, RZ ;  /* 0x0000000900037810 */ /* 0x000fe20007ffe0ff */
[----:B------:R-:W-:Y:S01]  /*37b0*/  UIADD3 UR5, UR5, 0x1, URZ ;  /* 0x0000000105057890 */ /* 0x000fe2000fffe03f */
[C---:B------:R-:W-:Y:S01]  /*37c0*/  ISETP.GE.AND P5, PT, R2.reuse, R60, PT ;  /* 0x0000003c0200720c */ /* 0x040fe20003fa6270 */
[----:B------:R2:W-:Y:S01]  /*37d0*/  STL [R1+0x100], R8 ;  /* 0x0001000801007387 */ /* 0x0005e20000100800 */
[C---:B------:R-:W-:Y:S01]  /*37e0*/  ISETP.GE.AND P3, PT, R2.reuse, R61, PT ;  /* 0x0000003d0200720c */ /* 0x040fe20003f66270 */
[----:B------:R-:W-:Y:S01]  /*37f0*/  ULOP3.LUT UR5, UR5, UR41, URZ, 0x3c, !UPT ;  /* 0x0000002905057292 */ /* 0x000fe2000f8e3c3f */
[C---:B------:R-:W-:Y:S01]  /*3800*/  ISETP.GE.AND P2, PT, R2.reuse, R62, PT ;  /* 0x0000003e0200720c */ /* 0x040fe20003f46270 */
[----:B------:R-:W-:Y:S01]  /*3810*/  UIADD3 UR14, UR41, 0x32370b8f, URZ ;  /* 0x32370b8f290e7890 */ /* 0x000fe2000fffe03f */
[----:B------:R-:W-:Y:S01]  /*3820*/  ISETP.GE.AND P1, PT, R2, R63, PT ;  /* 0x0000003f0200720c */ /* 0x000fe20003f26270 */
[----:B------:R-:W-:Y:S01]  /*3830*/  UIADD3 UR26, UR41, 0x76cf5d0a, URZ ;  /* 0x76cf5d0a291a7890 */ /* 0x000fe2000fffe03f */
[C---:B------:R-:W-:Y:S01]  /*3840*/  ISETP.GE.AND P6, PT, R3.reuse, R60, PT ;  /* 0x0000003c0300720c */ /* 0x040fe20003fc6270 */
[----:B------:R-:W-:Y:S01]  /*3850*/  UIADD3 UR15, UR40, -0x255992d5, URZ ;  /* 0xdaa66d2b280f7890 */ /* 0x000fe2000fffe03f */
[----:B------:R-:W-:Y:S01]  /*3860*/  ISETP.GE.AND P4, PT, R3, R61, PT ;  /* 0x0000003d0300720c */ /* 0x000fe20003f86270 */
[----:B------:R-:W-:Y:S01]  /*3870*/  UIADD3 UR13, UR40, 0x78dde6e4, URZ ;  /* 0x78dde6e4280d7890 */ /* 0x000fe2000fffe03f */
[----:B------:R-:W-:Y:S01]  /*3880*/  IADD3 R2, R0, 0x10, RZ ;  /* 0x0000001000027810 */ /* 0x000fe20007ffe0ff */
[----:B------:R-:W-:Y:S01]  /*3890*/  UIADD3 UR10, UR41, -0x126145ec, URZ ;  /* 0xed9eba14290a7890 */ /* 0x000fe2000fffe03f */
[----:B------:R-:W-:Y:S01]  /*38a0*/  FSEL R32, R56, -INF , !P5 ;  /* 0xff80000038207808 */ /* 0x000fe20006800000 */
[----:B------:R-:W-:Y:S01]  /*38b0*/  IMAD.SHL.U32 R188, R5, 0x2, RZ ;  /* 0x0000000205bc7824 */ /* 0x000fe200078e00ff */
[----:B------:R-:W-:-:S02]  /*38c0*/  FSEL R48, R58, -INF , !P3 ;  /* 0xff8000003a307808 */ /* 0x000fc40005800000 */
[C---:B------:R-:W-:Y:S02]  /*38d0*/  ISETP.GE.AND P5, PT, R3.reuse, R62, PT ;  /* 0x0000003e0300720c */ /* 0x040fe40003fa6270 */
[----:B------:R-:W-:Y:S01]  /*38e0*/  ISETP.GE.AND P3, PT, R3, R63, PT ;  /* 0x0000003f0300720c */ /* 0x000fe20003f66270 */
[----:B------:R-:W-:Y:S01]  /*38f0*/  LDSM.16.MT88.4 R112, [R188+0x9000] ;  /* 0x00900000bc70783b */ /* 0x000fe20000004200 */
[----:B------:R-:W-:Y:S02]  /*3900*/  FSEL R33, R57, -INF , !P6 ;  /* 0xff80000039217808 */ /* 0x000fe40007000000 */
[----:B------:R-:W-:Y:S01]  /*3910*/  FSEL R49, R59, -INF , !P4 ;  /* 0xff8000003b317808 */ /* 0x000fe20006000000 */
[----:B------:R-:W-:Y:S01]  /*3920*/  LDSM.16.MT88.4 R108, [R188+0x9400] ;  /* 0x00940000bc6c783b */ /* 0x000fe20000004200 */
        /* <DEDUP_REMOVED lines=8> */
[----:B------:R-:W-:Y:S02]  /*39b0*/  FSEL R34, R52, -INF , !P6 ;  /* 0xff80000034227808 */ /* 0x000fe40007000000 */
[----:B------:R-:W-:Y:S02]  /*39c0*/  FSEL R50, R54, -INF , !P4 ;  /* 0xff80000036327808 */ /* 0x000fe40006000000 */
[CC--:B------:R-:W-:Y:S02]  /*39d0*/  ISETP.GE.AND P2, PT, R2.reuse, R62.reuse, PT ;  /* 0x0000003e0200720c */ /* 0x0c0fe40003f46270 */
[----:B------:R-:W-:Y:S02]  /*39e0*/  ISETP.GE.AND P1, PT, R2, R63, PT ;  /* 0x0000003f0200720c */ /* 0x000fe40003f26270 */
[C---:B------:R-:W-:Y:S02]  /*39f0*/  ISETP.GE.AND P3, PT, R3.reuse, R61, PT ;  /* 0x0000003d0300720c */ /* 0x040fe40003f66270 */
[----:B------:R-:W-:-:S02]  /*3a00*/  ISETP.GE.AND P6, PT, R3, R62, PT ;  /* 0x0000003e0300720c */ /* 0x000fc40003fc6270 */
[----:B------:R-:W-:Y:S02]  /*3a10*/  ISETP.GE.AND P4, PT, R3, R63, PT ;  /* 0x0000003f0300720c */ /* 0x000fe40003f86270 */
[C---:B------:R-:W-:Y:S02]  /*3a20*/  IADD3 R2, R0.reuse, 0x18, RZ ;  /* 0x0000001800027810 */ /* 0x040fe40007ffe0ff */
[----:B------:R-:W-:Y:S02]  /*3a30*/  IADD3 R3, R0, 0x19, RZ ;  /* 0x0000001900037810 */ /* 0x000fe40007ffe0ff */
[----:B------:R-:W-:Y:S02]  /*3a40*/  FSEL R35, R53, -INF , !P5 ;  /* 0xff80000035237808 */ /* 0x000fe40006800000 */
[----:B------:R-:W-:Y:S02]  /*3a50*/  FSEL R51, R55, -INF , !P3 ;  /* 0xff80000037337808 */ /* 0x000fe40005800000 */
        /* <DEDUP_REMOVED lines=21> */
[C---:B------:R-:W-:Y:S02]  /*3bb0*/  ISETP.GE.AND P2, PT, R2.reuse, R62, PT ;  /* 0x0000003e0200720c */ /* 0x040fe40003f46270 */
[----:B------:R-:W-:Y:S02]  /*3bc0*/  ISETP.GE.AND P1, PT, R2, R63, PT ;  /* 0x0000003f0200720c */ /* 0x000fe40003f26270 */
[----:B------:R-:W-:Y:S02]  /*3bd0*/  IADD3 R2, R0, 0x21, RZ ;  /* 0x0000002100027810 */ /* 0x000fe40007ffe0ff */
[----:B------:R-:W-:-:S02]  /*3be0*/  FSEL R68, R85, -INF , !P5 ;  /* 0xff80000055447808 */ /* 0x000fc40006800000 */
[----:B------:R-:W-:Y:S02]  /*3bf0*/  FSEL R87, R87, -INF , !P3 ;  /* 0xff80000057577808 */ /* 0x000fe40005800000 */
        /* <DEDUP_REMOVED lines=8> */
[----:B------:R-:W-:Y:S02]  /*3c80*/  ISETP.GE.AND P4, PT, R2, R63, PT ;  /* 0x0000003f0200720c */ /* 0x000fe40003f86270 */
[C---:B------:R-:W-:Y:S02]  /*3c90*/  ISETP.GE.AND P5, PT, R3.reuse, R60, PT ;  /* 0x0000003c0300720c */ /* 0x040fe40003fa6270 */
[----:B------:R-:W-:-:S02]  /*3ca0*/  ISETP.GE.AND P2, PT, R3, R61, PT ;  /* 0x0000003d0300720c */ /* 0x000fc40003f46270 */
[CC--:B------:R-:W-:Y:S02]  /*3cb0*/  ISETP.GE.AND P1, PT, R3.reuse, R62.reuse, PT ;  /* 0x0000003e0300720c */ /* 0x0c0fe40003f26270 */
[----:B------:R-:W-:Y:S02]  /*3cc0*/  ISETP.GE.AND P3, PT, R3, R63, PT ;  /* 0x0000003f0300720c */ /* 0x000fe40003f66270 */
[----:B------:R-:W-:Y:S02]  /*3cd0*/  IADD3 R3, R0, 0x28, RZ ;  /* 0x0000002800037810 */ /* 0x000fe40007ffe0ff */
[----:B------:R-:W-:Y:S02]  /*3ce0*/  FSEL R85, R20, -INF , !P6 ;  /* 0xff80000014557808 */ /* 0x000fe40007000000 */
[----:B------:R-:W-:Y:S02]  /*3cf0*/  ISETP.GE.AND P6, PT, R2, R62, PT ;  /* 0x0000003e0200720c */ /* 0x000fe40003fc6270 */
[----:B------:R-:W-:-:S02]  /*3d00*/  FSEL R169, R83, -INF , !P4 ;  /* 0xff80000053a97808 */ /* 0x000fc40006000000 */
[----:B------:R-:W-:Y:S02]  /*3d10*/  ISETP.GE.AND P4, PT, R3, R60, PT ;  /* 0x0000003c0300720c */ /* 0x000fe40003f86270 */
[----:B------:R-:W-:Y:S02]  /*3d20*/  IADD3 R2, R0, 0x29, RZ ;  /* 0x0000002900027810 */ /* 0x000fe40007ffe0ff */
[----:B------:R-:W-:Y:S02]  /*3d30*/  FSEL R167, R81, -INF , !P6 ;  /* 0xff80000051a77808 */ /* 0x000fe40007000000 */
[----:B------:R-:W-:Y:S02]  /*3d40*/  ISETP.GE.AND P6, PT, R3, R61, PT ;  /* 0x0000003d0300720c */ /* 0x000fe40003fc6270 */
[----:B------:R-:W-:Y:S02]  /*3d50*/  FSEL R21, R65, -INF , !P5 ;  /* 0xff80000041157808 */ /* 0x000fe40006800000 */
[----:B------:R-:W-:-:S02]  /*3d60*/  FSEL R116, R40, -INF , !P4 ;  /* 0xff80000028747808 */ /* 0x000fc40006000000 */
[CC--:B------:R-:W-:Y:S02]  /*3d70*/  ISETP.GE.AND P5, PT, R2.reuse, R60.reuse, PT ;  /* 0x0000003c0200720c */ /* 0x0c0fe40003fa6270 */
[----:B------:R-:W-:Y:S02]  /*3d80*/  ISETP.GE.AND P4, PT, R2, R61, PT ;  /* 0x0000003d0200720c */ /* 0x000fe40003f86270 */
[----:B------:R-:W-:Y:S02]  /*3d90*/  FSEL R121, R42, -INF , !P6 ;  /* 0xff8000002a797808 */ /* 0x000fe40007000000 */
[----:B------:R-:W-:Y:S02]  /*3da0*/  ISETP.GE.AND P6, PT, R0, R60, PT ;  /* 0x0000003c0000720c */ /* 0x000fe40003fc6270 */
[----:B------:R-:W-:Y:S02]  /*3db0*/  FSEL R119, R41, -INF , !P5 ;  /* 0xff80000029777808 */ /* 0x000fe40006800000 */
[----:B------:R-:W-:-:S02]  /*3dc0*/  FSEL R133, R43, -INF , !P4 ;  /* 0xff8000002b857808 */ /* 0x000fc40006000000 */
[CC--:B------:R-:W-:Y:S02]  /*3dd0*/  ISETP.GE.AND P5, PT, R3.reuse, R62.reuse, PT ;  /* 0x0000003e0300720c */ /* 0x0c0fe40003fa6270 */
[----:B------:R-:W-:Y:S02]  /*3de0*/  ISETP.GE.AND P4, PT, R3, R63, PT ;  /* 0x0000003f0300720c */ /* 0x000fe40003f86270 */
[----:B------:R-:W-:Y:S02]  /*3df0*/  FSEL R20, R64, -INF , !P6 ;  /* 0xff80000040147808 */ /* 0x000fe40007000000 */
[----:B------:R-:W-:Y:S02]  /*3e00*/  FSEL R174, R76, -INF , !P5 ;  /* 0xff8000004cae7808 */ /* 0x000fe40006800000 */
[----:B------:R-:W-:Y:S02]  /*3e10*/  FSEL R199, R78, -INF , !P4 ;  /* 0xff8000004ec77808 */ /* 0x000fe40006000000 */
[----:B------:R-:W-:-:S02]  /*3e20*/  ISETP.GE.AND P5, PT, R2, R62, PT ;  /* 0x0000003e0200720c */ /* 0x000fc40003fa6270 */
[----:B------:R-:W-:Y:S02]  /*3e30*/  ISETP.GE.AND P4, PT, R2, R63, PT ;  /* 0x0000003f0200720c */ /* 0x000fe40003f86270 */
[----:B------:R-:W-:Y:S02]  /*3e40*/  FMNMX.FTZ R2, R20, R21, !PT ;  /* 0x0000001514027209 */ /* 0x000fe40007810000 */
[----:B------:R-:W-:Y:S02]  /*3e50*/  IADD3 R3, R0, 0x30, RZ ;  /* 0x0000003000037810 */ /* 0x000fe40007ffe0ff */
[----:B------:R-:W-:Y:S02]  /*3e60*/  FMNMX.FTZ R2, R32, R2, !PT ;  /* 0x0000000220027209 */ /* 0x000fe40007810000 */
[----:B------:R-:W-:Y:S02]  /*3e70*/  FSEL R198, R79, -INF , !P4 ;  /* 0xff8000004fc67808 */ /* 0x000fe40006000000 */
[----:B------:R-:W-:-:S02]  /*3e80*/  FMNMX.FTZ R2, R33, R2, !PT ;  /* 0x0000000221027209 */ /* 0x000fc40007810000 */
[----:B------:R-:W-:Y:S02]  /*3e90*/  ISETP.GE.AND P4, PT, R3, R60, PT ;  /* 0x0000003c0300720c */ /* 0x000fe40003f86270 */
[----:B------:R-:W-:Y:S02]  /*3ea0*/  FMNMX.FTZ R2, R34, R2, !PT ;  /* 0x0000000222027209 */ /* 0x000fe40007810000 */
[----:B------:R-:W-:Y:S02]  /*3eb0*/  IADD3 R6, R0, 0x31, RZ ;  /* 0x0000003100067810 */ /* 0x000fe40007ffe0ff */
[----:B------:R-:W-:Y:S02]  /*3ec0*/  FMNMX.FTZ R2, R35, R2, !PT ;  /* 0x0000000223027209 */ /* 0x000fe40007810000 */
[----:B------:R-:W-:Y:S02]  /*3ed0*/  ISETP.GE.AND P6, PT, R3, R61, PT ;  /* 0x0000003d0300720c */ /* 0x000fe40003fc6270 */
[----:B------:R-:W-:-:S02]  /*3ee0*/  FMNMX.FTZ R2, R36, R2, !PT ;  /* 0x0000000224027209 */ /* 0x000fc40007810000 */
[----:B------:R-:W-:Y:S02]  /*3ef0*/  FSEL R120, R28, -INF , !P4 ;  /* 0xff8000001c787808 */ /* 0x000fe40006000000 */
[----:B------:R-:W-:Y:S02]  /*3f00*/  ISETP.GE.AND P4, PT, R6, R60, PT ;  /* 0x0000003c0600720c */ /* 0x000fe40003f86270 */
[----:B------:R-:W-:Y:S02]  /*3f10*/  FSEL R135, R30, -INF , !P6 ;  /* 0xff8000001e877808 */ /* 0x000fe40007000000 */
[----:B------:R-:W-:Y:S02]  /*3f20*/  ISETP.GE.AND P6, PT, R6, R61, PT ;  /* 0x0000003d0600720c */ /* 0x000fe40003fc6270 */
[----:B------:R-:W-:Y:S02]  /*3f30*/  FMNMX.FTZ R2, R37, R2, !PT ;  /* 0x0000000225027209 */ /* 0x000fe40007810000 */
[----:B------:R-:W-:-:S02]  /*3f40*/  FSEL R176, R77, -INF , !P5 ;  /* 0xff8000004db07808 */ /* 0x000fc40006800000 */
[----:B------:R-:W-:Y:S02]  /*3f50*/  FSEL R118, R29, -INF , !P4 ;  /* 0xff8000001d767808 */ /* 0x000fe40006000000 */
[C---:B------:R-:W-:Y:S02]  /*3f60*/  ISETP.GE.AND P5, PT, R3.reuse, R62, PT ;  /* 0x0000003e0300720c */ /* 0x040fe40003fa6270 */
[----:B------:R-:W-:Y:S02]  /*3f70*/  ISETP.GE.AND P4, PT, R3, R63, PT ;  /* 0x0000003f0300720c */ /* 0x000fe40003f86270 */
[----:B------:R-:W-:Y:S02]  /*3f80*/  FSEL R134, R31, -INF , !P6 ;  /* 0xff8000001f867808 */ /* 0x000fe40007000000 */
[----:B------:R-:W-:Y:S02]  /*3f90*/  FMNMX.FTZ R3, R85, R2, !PT ;  /* 0x0000000255037209 */ /* 0x000fe40007810000 */
[----:B------:R-:W-:-:S02]  /*3fa0*/  ISETP.GE.AND P6, PT, R0, R61, PT ;  /* 0x0000003d0000720c */ /* 0x000fc40003fc6270 */
[----:B------:R-:W-:Y:S02]  /*3fb0*/  FMNMX.FTZ R3, R84, R3, !PT ;  /* 0x0000000354037209 */ /* 0x000fe40007810000 */
[----:B------:R-:W-:Y:S02]  /*3fc0*/  FSEL R42, R97, -INF , !P1 ;  /* 0xff800000612a7808 */ /* 0x000fe40004800000 */
[----:B------:R-:W-:Y:S02]  /*3fd0*/  FSEL R23, R66, -INF , !P6 ;  /* 0xff80000042177808 */ /* 0x000fe40007000000 */
[-C--:B------:R-:W-:Y:S02]  /*3fe0*/  ISETP.GE.AND P1, PT, R6, R62.reuse, PT ;  /* 0x0000003e0600720c */ /* 0x080fe40003f26270 */
[C---:B------:R-:W-:Y:S02]  /*3ff0*/  ISETP.GE.AND P6, PT, R0.reuse, R62, PT ;  /* 0x0000003e0000720c */ /* 0x040fe40003fc6270 */
[----:B------:R-:W-:-:S02]  /*4000*/  IADD3 R2, R0, 0x38, RZ ;  /* 0x0000003800027810 */ /* 0x000fc40007ffe0ff */
[----:B------:R-:W-:Y:S02]  /*4010*/  FMNMX.FTZ R3, R116, R3, !PT ;  /* 0x0000000374037209 */ /* 0x000fe40007810000 */
[----:B------:R-:W-:Y:S02]  /*4020*/  FSEL R30, R96, -INF , !P6 ;  /* 0xff800000601e7808 */ /* 0x000fe40007000000 */
[----:B------:R-:W-:Y:S02]  /*4030*/  FSEL R197, R72, -INF , !P5 ;  /* 0xff80000048c57808 */ /* 0x000fe40006800000 */
[----:B------:R-:W-:Y:S02]  /*4040*/  FSEL R224, R74, -INF , !P4 ;  /* 0xff8000004ae07808 */ /* 0x000fe40006000000 */
[----:B------:R-:W-:Y:S02]  /*4050*/  FSEL R196, R73, -INF , !P1 ;  /* 0xff80000049c47808 */ /* 0x000fe40004800000 */
[----:B------:R-:W-:-:S02]  /*4060*/  ISETP.GE.AND P6, PT, R2, R60, PT ;  /* 0x0000003c0200720c */ /* 0x000fc40003fc6270 */
[C---:B------:R-:W-:Y:S02]  /*4070*/  ISETP.GE.AND P5, PT, R2.reuse, R61, PT ;  /* 0x0000003d0200720c */ /* 0x040fe40003fa6270 */
[C---:B------:R-:W-:Y:S02]  /*4080*/  ISETP.GE.AND P4, PT, R2.reuse, R62, PT ;  /* 0x0000003e0200720c */ /* 0x040fe40003f86270 */
[----:B------:R-:W-:Y:S02]  /*4090*/  ISETP.GE.AND P1, PT, R2, R63, PT ;  /* 0x0000003f0200720c */ /* 0x000fe40003f26270 */
[----:B------:R-:W-:Y:S02]  /*40a0*/  FMNMX.FTZ R2, R119, R3, !PT ;  /* 0x0000000377027209 */ /* 0x000fe40007810000 */
[----:B------:R-:W-:Y:S02]  /*40b0*/  FSEL R28, R67, -INF , !P2 ;  /* 0xff800000431c7808 */ /* 0x000fe40005000000 */
[----:B------:R-:W-:-:S02]  /*40c0*/  FSEL R52, R99, -INF , !P3 ;  /* 0xff80000063347808 */ /* 0x000fc40005800000 */
[-C--:B------:R-:W-:Y:S02]  /*40d0*/  ISETP.GE.AND P2, PT, R6, R63.reuse, PT ;  /* 0x0000003f0600720c */ /* 0x080fe40003f46270 */
[C---:B------:R-:W-:Y:S02]  /*40e0*/  ISETP.GE.AND P3, PT, R0.reuse, R63, PT ;  /* 0x0000003f0000720c */ /* 0x040fe40003f66270 */
[----:B------:R-:W-:Y:S02]  /*40f0*/  IADD3 R0, R0, 0x39, RZ ;  /* 0x0000003900007810 */ /* 0x000fe40007ffe0ff */
[----:B------:R-:W-:Y:S02]  /*4100*/  FMNMX.FTZ R2, R120, R2, !PT ;  /* 0x0000000278027209 */ /* 0x000fe40007810000 */
[----:B------:R-:W-:Y:S02]  /*4110*/  FSEL R223, R75, -INF , !P2 ;  /* 0xff8000004bdf7808 */ /* 0x000fe40005000000 */
[----:B------:R-:W-:-:S02]  /*4120*/  ISETP.GE.AND P2, PT, R0, R60, PT ;  /* 0x0000003c0000720c */ /* 0x000fc40003f46270 */
[----:B------:R-:W-:Y:S02]  /*4130*/  FSEL R92, R24, -INF , !P6 ;  /* 0xff800000185c7808 */ /* 0x000fe40007000000 */
[----:B------:R-:W-:Y:S02]  /*4140*/  FMNMX.FTZ R2, R118, R2, !PT ;  /* 0x0000000276027209 */ /* 0x000fe40007810000 */
[----:B------:R-:W-:Y:S02]  /*4150*/  FSEL R88, R25, -INF , !P2 ;  /* 0xff80000019587808 */ /* 0x000fe40005000000 */
[----:B------:R-:W-:Y:S02]  /*4160*/  FMNMX.FTZ R2, R92, R2, !PT ;  /* 0x000000025c027209 */ /* 0x000fe40007810000 */
[----:B------:R-:W-:Y:S02]  /*4170*/  FSEL R43, R98, -INF , !P3 ;  /* 0xff800000622b7808 */ /* 0x000fe40005800000 */
[----:B------:R-:W-:-:S02]  /*4180*/  FSEL R117, R26, -INF , !P5 ;  /* 0xff8000001a757808 */ /* 0x000fc40006800000 */
[C---:B------:R-:W-:Y:S02]  /*4190*/  ISETP.GE.AND P3, PT, R0.reuse, R61, PT ;  /* 0x0000003d0000720c */ /* 0x040fe40003f66270 */
[C---:B------:R-:W-:Y:S02]  /*41a0*/  ISETP.GE.AND P5, PT, R0.reuse, R62, PT ;  /* 0x0000003e0000720c */ /* 0x040fe40003fa6270 */
[----:B------:R-:W-:Y:S02]  /*41b0*/  ISETP.GE.AND P2, PT, R0, R63, PT ;  /* 0x0000003f0000720c */ /* 0x000fe40003f46270 */
[----:B------:R-:W-:Y:S01]  /*41c0*/  FMNMX.FTZ R0, R88, R2, !PT ;  /* 0x0000000258007209 */ /* 0x000fe20007810000 */
[----:B------:R-:W-:Y:S01]  /*41d0*/  IMAD.WIDE.U32 R2, R149, -0x2daee0ad, RZ ;  /* 0xd2511f5395027825 */ /* 0x000fe200078e00ff */
[----:B------:R-:W-:Y:S02]  /*41e0*/  LOP3.LUT R6, R19, R8, RZ, 0x3c, !PT ;  /* 0x0000000813067212 */ /* 0x000fe400078e3cff */
[----:B------:R-:W-:Y:S01]  /*41f0*/  FMNMX.FTZ R7, R23, R28, !PT ;  /* 0x0000001c17077209 */ /* 0x000fe20007810000 */
[----:B------:R-:W3:Y:S01]  /*4200*/  SHFL.BFLY PT, R14, R0, 0x2, 0x1f ;  /* 0x0c401f00000e7f89 */ /* 0x000ee200000e0000 */
[----:B------:R-:W-:Y:S01]  /*4210*/  LOP3.LUT R9, R3, UR9, RZ, 0x3c, !PT ;  /* 0x0000000903097c12 */ /* 0x000fe2000f8e3cff */
[----:B-1----:R-:W-:Y:S01]  /*4220*/  IMAD.WIDE.U32 R62, R6, -0x2daee0ad, RZ ;  /* 0xd2511f53063e7825 */ /* 0x002fe200078e00ff */
[----:B------:R-:W-:Y:S01]  /*4230*/  LOP3.LUT R6, R13, R8, RZ, 0x3c, !PT ;  /* 0x000000080d067212 */ /* 0x000fe200078e3cff */
[----:B------:R-:W-:Y:S01]  /*4240*/  UIADD3 UR9, UR40, 0x1715609d, URZ ;  /* 0x1715609d28097890 */ /* 0x000fe2000fffe03f */
[----:B------:R-:W-:-:S02]  /*4250*/  FMNMX.FTZ R7, R48, R7, !PT ;  /* 0x0000000730077209 */ /* 0x000fc40007810000 */
[----:B------:R-:W-:Y:S01]  /*4260*/  LOP3.LUT R13, R3, UR5, RZ, 0x3c, !PT ;  /* 0x00000005030d7c12 */ /* 0x000fe2000f8e3cff */
[----:B------:R-:W-:Y:S01]  /*4270*/  IMAD.WIDE.U32 R54, R6, -0x2daee0ad, RZ ;  /* 0xd2511f5306367825 */ /* 0x000fe200078e00ff */
[----:B------:R-:W-:Y:S01]  /*4280*/  FMNMX.FTZ R6, R49, R7, !PT ;  /* 0x0000000731067209 */ /* 0x000fe20007810000 */
[----:B------:R-:W-:Y:S01]  /*4290*/  STL.64 [R1+0x50], R62 ;  /* 0x0000503e01007387 */ /* 0x000fe20000100a00 */
[----:B------:R-:W-:Y:S01]  /*42a0*/  LOP3.LUT R7, R3, UR5, RZ, 0x3c, !PT ;  /* 0x0000000503077c12 */ /* 0x000fe2000f8e3cff */
[----:B------:R-:W-:Y:S01]  /*42b0*/  UIADD3 UR5, UR40, 0x3c6ef372, URZ ;  /* 0x3c6ef37228057890 */ /* 0x000fe2000fffe03f */
[----:B------:R-:W-:Y:S02]  /*42c0*/  FMNMX.FTZ R3, R50, R6, !PT ;  /* 0x0000000632037209 */ /* 0x000fe40007810000 */
[----:B--2---:R-:W-:Y:S02]  /*42d0*/  LOP3.LUT R8, R11, R8, RZ, 0x3c, !PT ;  /* 0x000000080b087212 */ /* 0x004fe400078e3cff */
[----:B------:R-:W-:-:S02]  /*42e0*/  FMNMX.FTZ R6, R51, R3, !PT ;  /* 0x0000000333067209 */ /* 0x000fc40007810000 */
[--C-:B------:R-:W-:Y:S01]  /*42f0*/  LOP3.LUT R17, R63, UR6, R2.reuse, 0x96, !PT ;  /* 0x000000063f117c12 */ /* 0x100fe2000f8e9602 */
[----:B------:R-:W-:Y:S01]  /*4300*/  IMAD.WIDE.U32 R64, R8, -0x2daee0ad, RZ ;  /* 0xd2511f5308407825 */ /* 0x000fe200078e00ff */
[--C-:B------:R-:W-:Y:S02]  /*4310*/  LOP3.LUT R15, R55, UR6, R2.reuse, 0x96, !PT ;  /* 0x00000006370f7c12 */ /* 0x100fe4000f8e9602 */
[----:B------:R-:W-:Y:S01]  /*4320*/  FSEL R82, R27, -INF , !P3 ;  /* 0xff8000001b527808 */ /* 0x000fe20005800000 */
[----:B------:R-:W-:Y:S01]  /*4330*/  IMAD.WIDE.U32 R78, R17, -0x326172a9, RZ ;  /* 0xcd9e8d57114e7825 */ /* 0x000fe200078e00ff */
[----:B---3--:R-:W-:Y:S01]  /*4340*/  FMNMX.FTZ R11, R0, R14, !PT ;  /* 0x0000000e000b7209 */ /* 0x008fe20007810000 */
[----:B------:R-:W-:Y:S01]  /*4350*/  STL.64 [R1+0xb8], R64 ;  /* 0x0000b84001007387 */ /* 0x000fe20000100a00 */
[----:B------:R-:W-:Y:S01]  /*4360*/  FMNMX.FTZ R0, R46, R6, !PT ;  /* 0x000000062e007209 */ /* 0x000fe20007810000 */
[----:B------:R-:W-:Y:S01]  /*4370*/  IMAD.WIDE.U32 R40, R15, -0x326172a9, RZ ;  /* 0xcd9e8d570f287825 */ /* 0x000fe200078e00ff */
[----:B------:R-:W-:Y:S01]  /*4380*/  LOP3.LUT R16, R65, UR6, R2, 0x96, !PT ;  /* 0x0000000641107c12 */ /* 0x000fe2000f8e9602 */
[----:B------:R-:W1:Y:S01]  /*4390*/  SHFL.BFLY PT, R128, R11, 0x1, 0x1f ;  /* 0x0c201f000b807f89 */ /* 0x000e6200000e0000 */
[----:B------:R-:W-:Y:S01]  /*43a0*/  FMNMX.FTZ R0, R47, R0, !PT ;  /* 0x000000002f007209 */ /* 0x000fe20007810000 */
[----:B------:R-:W-:Y:S01]  /*43b0*/  IMAD.WIDE.U32 R2, R9, -0x326172a9, RZ ;  /* 0xcd9e8d5709027825 */ /* 0x000fe200078e00ff */
[----:B------:R-:W-:Y:S01]  /*43c0*/  UIADD3 UR6, UR40, -0x61c88647, URZ ;  /* 0x9e3779b928067890 */ /* 0x000fe2000fffe03f */
[----:B------:R-:W-:-:S02]  /*43d0*/  FSEL R222, R106, -INF , !P1 ;  /* 0xff8000006ade7808 */ /* 0x000fc40004800000 */
[----:B------:R-:W-:Y:S01]  /*43e0*/  FMNMX.FTZ R0, R101, R0, !PT ;  /* 0x0000000065007209 */ /* 0x000fe20007810000 */
[----:B------:R-:W-:Y:S01]  /*43f0*/  IMAD.WIDE.U32 R8, R7, -0x326172a9, RZ ;  /* 0xcd9e8d5707087825 */ /* 0x000fe200078e00ff */
[----:B------:R-:W-:Y:S02]  /*4400*/  LOP3.LUT R14, R41, UR5, R2, 0x96, !PT ;  /* 0x00000005290e7c12 */ /* 0x000fe4000f8e9602 */
[----:B------:R-:W-:Y:S01]  /*4410*/  FMNMX.FTZ R0, R93, R0, !PT ;  /* 0x000000005d007209 */ /* 0x000fe20007810000 */
[----:B------:R-:W-:Y:S01]  /*4420*/  IMAD.WIDE.U32 R6, R13, -0x326172a9, RZ ;  /* 0xcd9e8d570d067825 */ /* 0x000fe200078e00ff */
[--C-:B------:R-:W-:Y:S02]  /*4430*/  LOP3.LUT R17, R3, UR6, R10.reuse, 0x96, !PT ;  /* 0x0000000603117c12 */ /* 0x100fe4000f8e960a */
[----:B------:R-:W-:Y:S01]  /*4440*/  FMNMX.FTZ R0, R121, R0, !PT ;  /* 0x0000000079007209 */ /* 0x000fe20007810000 */
[----:B------:R-:W-:Y:S01]  /*4450*/  IMAD.WIDE.U32 R60, R16, -0x326172a9, RZ ;  /* 0xcd9e8d57103c7825 */ /* 0x000fe200078e00ff */
[----:B------:R-:W-:-:S02]  /*4460*/  LOP3.LUT R182, R7, UR6, R10, 0x96, !PT ;  /* 0x0000000607b67c12 */ /* 0x000fc4000f8e960a */
[----:B------:R-:W-:Y:S01]  /*4470*/  FMNMX.FTZ R0, R133, R0, !PT ;  /* 0x0000000085007209 */ /* 0x000fe20007810000 */
[----:B------:R-:W-:Y:S01]  /*4480*/  IMAD.WIDE.U32 R38, R14, -0x2daee0ad, RZ ;  /* 0xd2511f530e267825 */ /* 0x000fe200078e00ff */
[--C-:B------:R-:W-:Y:S01]  /*4490*/  LOP3.LUT R19, R3, UR6, R12.reuse, 0x96, !PT ;  /* 0x0000000603137c12 */ /* 0x100fe2000f8e960c */
[----:B------:R-:W-:Y:S01]  /*44a0*/  STL.64 [R1+0x70], R60 ;  /* 0x0000703c01007387 */ /* 0x000fe20000100a00 */
[----:B------:R-:W-:Y:S02]  /*44b0*/  FMNMX.FTZ R0, R135, R0, !PT ;  /* 0x0000000087007209 */ /* 0x000fe40007810000 */
[----:B------:R-:W-:Y:S02]  /*44c0*/  LOP3.LUT R153, R9, UR6, R12, 0x96, !PT ;  /* 0x0000000609997c12 */ /* 0x000fe4000f8e960c */
[----:B------:R-:W-:Y:S02]  /*44d0*/  FMNMX.FTZ R0, R134, R0, !PT ;  /* 0x0000000086007209 */ /* 0x000fe40007810000 */
[----:B-1----:R-:W-:-:S02]  /*44e0*/  FMNMX.FTZ R128, R11, R128, !PT ;  /* 0x000000800b807209 */ /* 0x002fc40007810000 */
[----:B------:R-:W-:Y:S02]  /*44f0*/  FMNMX.FTZ R0, R117, R0, !PT ;  /* 0x0000000075007209 */ /* 0x000fe40007810000 */
[----:B------:R-:W-:Y:S02]  /*4500*/  LOP3.LUT R12, R3, UR6, R18, 0x96, !PT ;  /* 0x00000006030c7c12 */ /* 0x000fe4000f8e9612 */
[----:B------:R-:W-:Y:S01]  /*4510*/  FMNMX.FTZ R10, R82, R0, !PT ;  /* 0x00000000520a7209 */ /* 0x000fe20007810000 */
[----:B------:R-:W-:Y:S01]  /*4520*/  FMUL.FTZ R0, R128, c[0x0][0x23c] ;  /* 0x00008f0080007a20 */ /* 0x000fe20000410000 */
[----:B------:R-:W-:Y:S02]  /*4530*/  LOP3.LUT R3, R79, UR5, R2, 0x96, !PT ;  /* 0x000000054f037c12 */ /* 0x000fe4000f8e9602 */
[----:B------:R-:W-:Y:S01]  /*4540*/  FMNMX.FTZ R2, R30, R42, !PT ;  /* 0x0000002a1e027209 */ /* 0x000fe20007810000 */
[----:B------:R-:W1:Y:S01]  /*4550*/  SHFL.BFLY PT, R131, R10, 0x2, 0x1f ;  /* 0x0c401f000a837f89 */ /* 0x000e6200000e0000 */
[----:B------:R-:W-:-:S02]  /*4560*/  FSETP.NEU.FTZ.AND P1, PT, R128, -INF , PT ;  /* 0xff8000008000780b */ /* 0x000fc40003f3d000 */
[----:B------:R-:W-:Y:S01]  /*4570*/  FMNMX.FTZ R11, R56, R2, !PT ;  /* 0x00000002380b7209 */ /* 0x000fe20007810000 */
[----:B------:R-:W-:Y:S01]  /*4580*/  IMAD.WIDE.U32 R2, R3, -0x2daee0ad, RZ ;  /* 0xd2511f5303027825 */ /* 0x000fe200078e00ff */
[----:B------:R-:W-:Y:S02]  /*4590*/  FSEL R22, R0, RZ, P1 ;  /* 0x000000ff00167208 */ /* 0x000fe40000800000 */
[----:B------:R-:W-:Y:S02]  /*45a0*/  FMNMX.FTZ R0, R57, R11, !PT ;  /* 0x0000000b39007209 */ /* 0x000fe40007810000 */
[----:B------:R-:W-:Y:S02]  /*45b0*/  LOP3.LUT R144, R41, UR5, R8, 0x96, !PT ;  /* 0x0000000529907c12 */ /* 0x000fe4000f8e9608 */
[----:B------:R-:W-:Y:S02]  /*45c0*/  LOP3.LUT R77, R7, UR6, R18, 0x96, !PT ;  /* 0x00000006074d7c12 */ /* 0x000fe4000f8e9612 */
[----:B------:R-:W-:-:S02]  /*45d0*/  LOP3.LUT R41, R79, UR5, R6, 0x96, !PT ;  /* 0x000000054f297c12 */ /* 0x000fc4000f8e9606 */
[----:B------:R-:W-:Y:S01]  /*45e0*/  LOP3.LUT R177, R61, UR5, R6, 0x96, !PT ;  /* 0x000000053db17c12 */ /* 0x000fe2000f8e9606 */
[----:B------:R-:W-:Y:S01]  /*45f0*/  IMAD.WIDE.U32 R6, R12, -0x2daee0ad, RZ ;  /* 0xd2511f530c067825 */ /* 0x000fe200078e00ff */
[----:B------:R-:W-:Y:S02]  /*4600*/  FMNMX.FTZ R0, R53, R0, !PT ;  /* 0x0000000035007209 */ /* 0x000fe40007810000 */
[----:B------:R-:W-:Y:S01]  /*4610*/  LOP3.LUT R76, R9, UR6, R18, 0x96, !PT ;  /* 0x00000006094c7c12 */ /* 0x000fe2000f8e9612 */
[----:B------:R-:W-:Y:S01]  /*4620*/  UIADD3 UR6, UR40, -0x4ab325aa, URZ ;  /* 0xb54cda5628067890 */ /* 0x000fe2000fffe03f */
[----:B------:R-:W-:Y:S02]  /*4630*/  FMNMX.FTZ R0, R59, R0, !PT ;  /* 0x000000003b007209 */ /* 0x000fe40007810000 */
[C-C-:B------:R-:W-:Y:S02]  /*4640*/  LOP3.LUT R15, R3.reuse, UR14, R6.reuse, 0x96, !PT ;  /* 0x0000000e030f7c12 */ /* 0x140fe4000f8e9606 */
[----:B------:R-:W-:Y:S01]  /*4650*/  LOP3.LUT R18, R3, UR14, R6, 0x96, !PT ;  /* 0x0000000e03127c12 */ /* 0x000fe2000f8e9606 */
[--C-:B------:R-:W-:Y:S01]  /*4660*/  FFMA.FTZ R3, R20, c[0x0][0x23c], -R22.reuse ;  /* 0x00008f0014037a23 */ /* 0x100fe20000010816 */
[----:B------:R-:W-:Y:S01]  /*4670*/  FMNMX.FTZ R0, R58, R0, !PT ;  /* 0x000000003a007209 */ /* 0x000fe20007810000 */
[----:B------:R-:W-:Y:S01]  /*4680*/  IMAD.WIDE.U32 R44, R15, -0x326172a9, RZ ;  /* 0xcd9e8d570f2c7825 */ /* 0x000fe200078e00ff */
[----:B-1----:R-:W-:Y:S01]  /*4690*/  FMNMX.FTZ R131, R10, R131, !PT ;  /* 0x000000830a837209 */ /* 0x002fe20007810000 */
[----:B------:R1:W-:Y:S01]  /*46a0*/  MUFU.EX2 R215, R3 ;  /* 0x0000000300d77308 */ /* 0x0003e20000000800 */
[----:B------:R-:W-:Y:S01]  /*46b0*/  FMNMX.FTZ R0, R68, R0, !PT ;  /* 0x0000000044007209 */ /* 0x000fe20007810000 */
[----:B------:R-:W-:Y:S01]  /*46c0*/  FFMA.FTZ R10, R32, c[0x0][0x23c], -R22 ;  /* 0x00008f00200a7a23 */ /* 0x000fe20000010816 */
[----:B------:R-:W-:Y:S01]  /*46d0*/  LOP3.LUT R55, R79, UR5, R8, 0x96, !PT ;  /* 0x000000054f377c12 */ /* 0x000fe2000f8e9608 */
[----:B------:R-:W2:Y:S01]  /*46e0*/  SHFL.BFLY PT, R16, R131, 0x1, 0x1f ;  /* 0x0c201f0083107f89 */ /* 0x000ea200000e0000 */
[--C-:B------:R-:W-:Y:S01]  /*46f0*/  LOP3.LUT R12, R7, UR26, R62.reuse, 0x96, !PT ;  /* 0x0000001a070c7c12 */ /* 0x100fe2000f8e963e */
[----:B------:R-:W-:Y:S01]  /*4700*/  IMAD.WIDE.U32 R8, R19, -0x2daee0ad, RZ ;  /* 0xd2511f5313087825 */ /* 0x000fe200078e00ff */
[----:B------:R-:W-:Y:S01]  /*4710*/  LOP3.LUT R13, R7, UR26, R62, 0x96, !PT ;  /* 0x0000001a070d7c12 */ /* 0x000fe2000f8e963e */
[----:B------:R3:W-:Y:S01]  /*4720*/  MUFU.EX2 R175, R10 ;  /* 0x0000000a00af7308 */ /* 0x0007e20000000800 */
[----:B------:R-:W-:Y:S01]  /*4730*/  FSEL R220, R104, -INF , !P4 ;  /* 0xff80000068dc7808 */ /* 0x000fe20006000000 */
[----:B------:R-:W-:Y:S01]  /*4740*/  IMAD.WIDE.U32 R6, R17, -0x2daee0ad, RZ ;  /* 0xd2511f5311067825 */ /* 0x000fe200078e00ff */
[----:B------:R-:W-:Y:S01]  /*4750*/  LOP3.LUT R89, R9, UR26, R54, 0x96, !PT ;  /* 0x0000001a09597c12 */ /* 0x000fe2000f8e9636 */
[----:B------:R-:W-:Y:S01]  /*4760*/  UIADD3 UR5, UR41, -0x56f99767, URZ ;  /* 0xa906689929057890 */ /* 0x000fe2000fffe03f */
[----:B------:R-:W-:Y:S01]  /*4770*/  LOP3.LUT R79, R39, UR14, R8, 0x96, !PT ;  /* 0x0000000e274f7c12 */ /* 0x000fe2000f8e9608 */
[----:B------:R-:W-:Y:S01]  /*4780*/  IMAD.WIDE.U32 R8, R12, -0x326172a9, RZ ;  /* 0xcd9e8d570c087825 */ /* 0x000fe200078e00ff */
[----:B------:R-:W-:-:S02]  /*4790*/  LOP3.LUT R17, R7, UR26, R64, 0x96, !PT ;  /* 0x0000001a07117c12 */ /* 0x000fc4000f8e9640 */
[----:B------:R-:W-:Y:S01]  /*47a0*/  LOP3.LUT R19, R39, UR14, R6, 0x96, !PT ;  /* 0x0000000e27137c12 */ /* 0x000fe2000f8e9606 */
[----:B-1----:R-:W-:Y:S01]  /*47b0*/  FFMA.FTZ R3, R21, c[0x0][0x23c], -R22 ;  /* 0x00008f0015037a23 */ /* 0x002fe20000010816 */
[----:B------:R-:W-:Y:S01]  /*47c0*/  LOP3.LUT R12, R9, UR15, R78, 0x96, !PT ;  /* 0x0000000f090c7c12 */ /* 0x000fe2000f8e964e */
[----:B------:R-:W-:Y:S01]  /*47d0*/  IMAD.WIDE.U32 R6, R13, -0x326172a9, RZ ;  /* 0xcd9e8d570d067825 */ /* 0x000fe200078e00ff */
[----:B------:R-:W-:Y:S01]  /*47e0*/  LOP3.LUT R9, R45, UR13, R8, 0x96, !PT ;  /* 0x0000000d2d097c12 */ /* 0x000fe2000f8e9608 */
[----:B------:R1:W4:Y:S01]  /*47f0*/  MUFU.EX2 R180, R3 ;  /* 0x0000000300b47308 */ /* 0x0003220000000800 */
[----:B------:R-:W-:Y:S01]  /*4800*/  FSEL R217, R105, -INF , !P5 ;  /* 0xff80000069d97808 */ /* 0x000fe20006800000 */
[----:B------:R-:W-:Y:S01]  /*4810*/  IMAD.WIDE.U32 R14, R18, -0x326172a9, RZ ;  /* 0xcd9e8d57120e7825 */ /* 0x000fe200078e00ff */
[----:B------:R-:W-:Y:S02]  /*4820*/  LOP3.LUT R7, R7, UR15, R78, 0x96, !PT ;  /* 0x0000000f07077c12 */ /* 0x000fe4000f8e964e */
[----:B------:R-:W-:Y:S01]  /*4830*/  FSEL R221, R107, -INF , !P2 ;  /* 0xff8000006bdd7808 */ /* 0x000fe20005000000 */
[----:B------:R-:W-:Y:S01]  /*4840*/  IMAD.WIDE.U32 R12, R12, -0x2daee0ad, RZ ;  /* 0xd2511f530c0c7825 */ /* 0x000fe200078e00ff */
[----:B------:R-:W-:-:S02]  /*4850*/  LOP3.LUT R18, R15, UR13, R6, 0x96, !PT ;  /* 0x0000000d0f127c12 */ /* 0x000fc4000f8e9606 */
[----:B--2---:R-:W-:Y:S01]  /*4860*/  FMNMX.FTZ R131, R131, R16, !PT ;  /* 0x0000001083837209 */ /* 0x004fe20007810000 */
[----:B---3--:R-:W-:Y:S01]  /*4870*/  IMAD.WIDE.U32 R10, R7, -0x2daee0ad, RZ ;  /* 0xd2511f53070a7825 */ /* 0x008fe200078e00ff */
[--C-:B------:R-:W-:Y:S02]  /*4880*/  LOP3.LUT R39, R13, UR10, R2.reuse, 0x96, !PT ;  /* 0x0000000a0d277c12 */ /* 0x100fe4000f8e9602 */
[----:B------:R-:W-:Y:S02]  /*4890*/  FMNMX.FTZ R7, R43, R52, !PT ;  /* 0x000000342b077209 */ /* 0x000fe40007810000 */
[----:B------:R-:W-:Y:S02]  /*48a0*/  LOP3.LUT R8, R11, UR10, R2, 0x96, !PT ;  /* 0x0000000a0b087c12 */ /* 0x000fe4000f8e9602 */
[----:B-1----:R-:W-:Y:S01]  /*48b0*/  FMNMX.FTZ R3, R168, R0, !PT ;  /* 0x00000000a8037209 */ /* 0x002fe20007810000 */
[----:B------:R-:W-:Y:S01]  /*48c0*/  FFMA.FTZ R0, R33, c[0x0][0x23c], -R22 ;  /* 0x00008f0021007a23 */ /* 0x000fe20000010816 */
[----:B------:R-:W-:-:S02]  /*48d0*/  FSETP.NEU.FTZ.AND P1, PT, R131, -INF , PT ;  /* 0xff8000008300780b */ /* 0x000fc40003f3d000 */
[----:B------:R-:W-:Y:S01]  /*48e0*/  FMNMX.FTZ R3, R167, R3, !PT ;  /* 0x00000003a7037209 */ /* 0x000fe20007810000 */
[----:B------:R1:W-:Y:S03]  /*48f0*/  MUFU.EX2 R173, R0 ;  /* 0x0000000000ad7308 */ /* 0x0003e60000000800 */
[----:B------:R-:W-:-:S04]  /*4900*/  FMNMX.FTZ R3, R174, R3, !PT ;  /* 0x00000003ae037209 */ /* 0x000fc80007810000 */
[----:B------:R-:W-:-:S04]  /*4910*/  FMNMX.FTZ R3, R176, R3, !PT ;  /* 0x00000003b0037209 */ /* 0x000fc80007810000 */
[----:B------:R-:W-:-:S04]  /*4920*/  FMNMX.FTZ R3, R197, R3, !PT ;  /* 0x00000003c5037209 */ /* 0x000fc80007810000 */
[----:B------:R-:W-:Y:S01]  /*4930*/  FMNMX.FTZ R3, R196, R3, !PT ;  /* 0x00000003c4037209 */ /* 0x000fe20007810000 */
[----:B-1----:R-:W-:-:S03]  /*4940*/  FFMA.FTZ R0, R34, c[0x0][0x23c], -R22 ;  /* 0x00008f0022007a23 */ /* 0x002fc60000010816 */
[----:B------:R-:W-:Y:S01]  /*4950*/  FMNMX.FTZ R6, R220, R3, !PT ;  /* 0x00000003dc067209 */ /* 0x000fe20007810000 */
[----:B------:R1:W-:Y:S01]  /*4960*/  MUFU.EX2 R172, R0 ;  /* 0x0000000000ac7308 */ /* 0x0003e20000000800 */
[----:B------:R-:W-:Y:S02]  /*4970*/  IMAD.WIDE.U32 R2, R17, -0x326172a9, RZ ;  /* 0xcd9e8d5711027825 */ /* 0x000fe400078e00ff */
[----:B------:R-:W-:Y:S02]  /*4980*/  FMNMX.FTZ R11, R217, R6, !PT ;  /* 0x00000006d90b7209 */ /* 0x000fe40007810000 */
[----:B------:R-:W-:Y:S01]  /*4990*/  IMAD.WIDE.U32 R16, R19, -0x326172a9, RZ ;  /* 0xcd9e8d5713107825 */ /* 0x000fe200078e00ff */
[----:B------:R-:W-:Y:S02]  /*49a0*/  LOP3.LUT R13, R3, UR15, R60, 0x96, !PT ;  /* 0x0000000f030d7c12 */ /* 0x000fe4000f8e963c */
[----:B------:R-:W2:Y:S01]  /*49b0*/  SHFL.BFLY PT, R15, R11, 0x2, 0x1f ;  /* 0x0c401f000b0f7f89 */ /* 0x000ea200000e0000 */
[----:B------:R-:W-:Y:S01]  /*49c0*/  FMUL.FTZ R3, R131, c[0x0][0x23c] ;  /* 0x00008f0083037a20 */ /* 0x000fe20000410000 */
[----:B------:R-:W-:Y:S01]  /*49d0*/  LOP3.LUT R17, R17, UR13, R2, 0x96, !PT ;  /* 0x0000000d11117c12 */ /* 0x000fe2000f8e9602 */
[----:B------:R-:W-:-:S02]  /*49e0*/  FFMA.FTZ R6, R37, c[0x0][0x23c], -R22 ;  /* 0x00008f0025067a23 */ /* 0x000fc40000010816 */
[----:B------:R-:W-:Y:S01]  /*49f0*/  IMAD.WIDE.U32 R18, R18, -0x2daee0ad, RZ ;  /* 0xd2511f5312127825 */ /* 0x000fe200078e00ff */
[----:B------:R-:W-:Y:S01]  /*4a00*/  FSEL R20, R3, RZ, P1 ;  /* 0x000000ff03147208 */ /* 0x000fe20000800000 */
[----:B------:R-:W-:Y:S02]  /*4a10*/  MUFU.EX2 R218, R6 ;  /* 0x0000000600da7308 */ /* 0x000fe40000000800 */
[----:B-1----:R-:W-:Y:S01]  /*4a20*/  FFMA.FTZ R0, R35, c[0x0][0x23c], -R22 ;  /* 0x00008f0023007a23 */ /* 0x002fe20000010816 */
[----:B------:R-:W-:Y:S01]  /*4a30*/  LOP3.LUT R3, R19, UR5, R10, 0x96, !PT ;  /* 0x0000000513037c12 */ /* 0x000fe2000f8e960a */
[----:B------:R-:W-:-:S04]  /*4a40*/  IMAD.WIDE.U32 R34, R9, -0x2daee0ad, RZ ;  /* 0xd2511f5309227825 */ /* 0x000fc800078e00ff */
[----:B------:R1:W-:Y:S01]  /*4a50*/  MUFU.EX2 R216, R0 ;  /* 0x0000000000d87308 */ /* 0x0003e20000000800 */
[----:B------:R-:W-:Y:S01]  /*4a60*/  IMAD.WIDE.U32 R8, R8, -0x326172a9, RZ ;  /* 0xcd9e8d5708087825 */ /* 0x000fe200078e00ff */
[----:B------:R-:W-:-:S03]  /*4a70*/  LOP3.LUT R35, R35, UR5, R12, 0x96, !PT ;  /* 0x0000000523237c12 */ /* 0x000fc6000f8e960c */
[----:B------:R-:W-:Y:S01]  /*4a80*/  IMAD.MOV.U32 R37, RZ, RZ, R65 ;  /* 0x000000ffff257224 */ /* 0x000fe200078e0041 */
[----:B------:R-:W-:Y:S02]  /*4a90*/  LOP3.LUT R9, R9, UR9, R14, 0x96, !PT ;  /* 0x0000000909097c12 */ /* 0x000fe4000f8e960e */
[----:B--2---:R-:W-:Y:S01]  /*4aa0*/  FMNMX.FTZ R11, R11, R15, !PT ;  /* 0x0000000f0b0b7209 */ /* 0x004fe20007810000 */
[----:B------:R-:W-:-:S04]  /*4ab0*/  IMAD.WIDE.U32 R14, R17, -0x2daee0ad, RZ ;  /* 0xd2511f53110e7825 */ /* 0x000fc800078e00ff */
[----:B------:R-:W2:Y:S01]  /*4ac0*/  SHFL.BFLY PT, R130, R11, 0x1, 0x1f ;  /* 0x0c201f000b827f89 */ /* 0x000ea200000e0000 */
[----:B-1----:R-:W-:Y:S02]  /*4ad0*/  FFMA.FTZ R0, R36, c[0x0][0x23c], -R22 ;  /* 0x00008f0024007a23 */ /* 0x002fe40000010816 */
[----:B------:R-:W-:Y:S02]  /*4ae0*/  IMAD.MOV.U32 R36, RZ, RZ, R64 ;  /* 0x000000ffff247224 */ /* 0x000fe400078e0040 */
[----:B------:R1:W-:Y:S02]  /*4af0*/  MUFU.EX2 R219, R0 ;  /* 0x0000000000db7308 */ /* 0x0003e40000000800 */
[----:B-1----:R-:W-:Y:S01]  /*4b00*/  FMNMX.FTZ R0, R94, R7, !PT ;  /* 0x000000075e007209 */ /* 0x002fe20007810000 */
[----:B------:R-:W-:Y:S01]  /*4b10*/  IMAD.WIDE.U32 R6, R13, -0x2daee0ad, RZ ;  /* 0xd2511f530d067825 */ /* 0x000fe200078e00ff */
[----:B--2---:R-:W-:Y:S02]  /*4b20*/  FMNMX.FTZ R130, R11, R130, !PT ;  /* 0x000000820b827209 */ /* 0x004fe40007810000 */
[----:B------:R-:W-:Y:S01]  /*4b30*/  FMNMX.FTZ R2, R95, R0, !PT ;  /* 0x000000005f027209 */ /* 0x000fe20007810000 */
[----:B------:R-:W-:Y:S01]  /*4b40*/  FFMA.FTZ R0, R23, c[0x0][0x23c], -R20 ;  /* 0x00008f0017007a23 */ /* 0x000fe20000010814 */
[----:B------:R-:W-:Y:S01]  /*4b50*/  LOP3.LUT R12, R7, UR10, R38, 0x96, !PT ;  /* 0x0000000a070c7c12 */ /* 0x000fe2000f8e9626 */
[----:B------:R-:W-:Y:S01]  /*4b60*/  FFMA.FTZ R7, R49, c[0x0][0x23c], -R20 ;  /* 0x00008f0031077a23 */ /* 0x000fe20000010814 */
[----:B------:R-:W-:Y:S01]  /*4b70*/  FMNMX.FTZ R2, R90, R2, !PT ;  /* 0x000000025a027209 */ /* 0x000fe20007810000 */
[----:B------:R1:W-:Y:S01]  /*4b80*/  MUFU.EX2 R158, R0 ;  /* 0x00000000009e7308 */ /* 0x0003e20000000800 */
[----:B------:R-:W-:Y:S01]  /*4b90*/  LOP3.LUT R15, R15, UR5, R6, 0x96, !PT ;  /* 0x000000050f0f7c12 */ /* 0x000fe2000f8e9606 */
[----:B------:R-:W-:Y:S01]  /*4ba0*/  IMAD.WIDE.U32 R12, R12, -0x326172a9, RZ ;  /* 0xcd9e8d570c0c7825 */ /* 0x000fe200078e00ff */
[----:B------:R-:W-:-:S02]  /*4bb0*/  FMNMX.FTZ R2, R91, R2, !PT ;  /* 0x000000025b027209 */ /* 0x000fc40007810000 */
[----:B------:R-:W-:Y:S01]  /*4bc0*/  FSETP.NEU.FTZ.AND P1, PT, R130, -INF , PT ;  /* 0xff8000008200780b */ /* 0x000fe20003f3d000 */
[----:B------:R-:W-:Y:S01]  /*4bd0*/  IMAD.MOV.U32 R49, RZ, RZ, R61 ;  /* 0x000000ffff317224 */ /* 0x000fe200078e003d */
[----:B------:R-:W-:Y:S01]  /*4be0*/  FMNMX.FTZ R2, R86, R2, !PT ;  /* 0x0000000256027209 */ /* 0x000fe20007810000 */
[----:B------:R2:W-:Y:S01]  /*4bf0*/  MUFU.EX2 R150, R7 ;  /* 0x0000000700967308 */ /* 0x0005e20000000800 */
[----:B------:R-:W-:Y:S01]  /*4c00*/  LOP3.LUT R16, R13, UR9, R16, 0x96, !PT ;  /* 0x000000090d107c12 */ /* 0x000fe2000f8e9610 */
[----:B------:R-:W-:Y:S02]  /*4c10*/  IMAD.MOV.U32 R45, RZ, RZ, R49 ;  /* 0x000000ffff2d7224 */ /* 0x000fe400078e0031 */
[----:B-1----:R-:W-:-:S04]  /*4c20*/  FFMA.FTZ R0, R28, c[0x0][0x23c], -R20 ;  /* 0x00008f001c007a23 */ /* 0x002fc80000010814 */
[----:B------:R1:W3:Y:S01]  /*4c30*/  MUFU.EX2 R155, R0 ;  /* 0x00000000009b7308 */ /* 0x0002e20000000800 */
[----:B--2---:R-:W-:-:S05]  /*4c40*/  IMAD.WIDE.U32 R6, R9, -0x2daee0ad, RZ ;  /* 0xd2511f5309067825 */ /* 0x004fca00078e00ff */
[----:B------:R-:W-:Y:S02]  /*4c50*/  LOP3.LUT R9, R7, UR7, R18, 0x96, !PT ;  /* 0x0000000707097c12 */ /* 0x000fe4000f8e9612 */
[C---:B------:R-:W-:Y:S01]  /*4c60*/  LOP3.LUT R25, R6.reuse, 0xffff, RZ, 0xc0, !PT ;  /* 0x0000ffff06197812 */ /* 0x040fe200078ec0ff */
[----:B------:R-:W-:Y:S01]  /*4c70*/  FFMA.FTZ R7, R47, c[0x0][0x23c], -R20 ;  /* 0x00008f002f077a23 */ /* 0x000fe20000010814 */
[----:B------:R-:W-:Y:S01]  /*4c80*/  LOP3.LUT R27, R6, 0xff, RZ, 0xc0, !PT ;  /* 0x000000ff061b7812 */ /* 0x000fe200078ec0ff */
[----:B------:R-:W-:Y:S01]  /*4c90*/  IMAD.MOV.U32 R47, RZ, RZ, R63 ;  /* 0x000000ffff2f7224 */ /* 0x000fe200078e003f */
[----:B------:R-:W-:Y:S01]  /*4ca0*/  SHF.R.U32.HI R26, RZ, 0x10, R6 ;  /* 0x00000010ff1a7819 */ /* 0x000fe20000011606 */
[----:B------:R2:W-:Y:S01]  /*4cb0*/  MUFU.EX2 R164, R7 ;  /* 0x0000000700a47308 */ /* 0x0005e20000000800 */
[----:B-1----:R-:W-:Y:S01]  /*4cc0*/  FMNMX.FTZ R0, R87, R2, !PT ;  /* 0x0000000257007209 */ /* 0x002fe20007810000 */
[----:B------:R-:W-:Y:S01]  /*4cd0*/  FFMA.FTZ R2, R48, c[0x0][0x23c], -R20 ;  /* 0x00008f0030027a23 */ /* 0x000fe20000010814 */
[----:B------:R-:W-:Y:S01]  /*4ce0*/  SHF.R.U32.HI R29, RZ, 0x18, R6 ;  /* 0x00000018ff1d7819 */ /* 0x000fe20000011606 */
[----:B------:R-:W-:Y:S01]  /*4cf0*/  IMAD.MOV.U32 R63, RZ, RZ, R148 ;  /* 0x000000ffff3f7224 */ /* 0x000fe200078e0094 */
[----:B------:R-:W-:Y:S01]  /*4d00*/  FMNMX.FTZ R0, R170, R0, !PT ;  /* 0x00000000aa007209 */ /* 0x000fe20007810000 */
[----:B------:R-:W-:-:S02]  /*4d10*/  IMAD R48, R233, 0x10000, R233 ;  /* 0x00010000e9307824 */ /* 0x000fc400078e02e9 */
[----:B------:R1:W1:Y:S01]  /*4d20*/  MUFU.EX2 R151, R2 ;  /* 0x0000000200977308 */ /* 0x0002620000000800 */
[----:B------:R-:W-:-:S04]  /*4d30*/  FMNMX.FTZ R0, R169, R0, !PT ;  /* 0x00000000a9007209 */ /* 0x000fc80007810000 */
[----:B------:R-:W-:Y:S01]  /*4d40*/  FMNMX.FTZ R129, R199, R0, !PT ;  /* 0x00000000c7817209 */ /* 0x000fe20007810000 */
[----:B------:R-:W-:Y:S02]  /*4d50*/  FFMA.FTZ R0, R50, c[0x0][0x23c], -R20 ;  /* 0x00008f0032007a23 */ /* 0x000fe40000010814 */
[----:B--2---:R-:W-:Y:S01]  /*4d60*/  IMAD.WIDE.U32 R6, R16, -0x2daee0ad, RZ ;  /* 0xd2511f5310067825 */ /* 0x004fe200078e00ff */
[----:B------:R-:W-:Y:S01]  /*4d70*/  FMNMX.FTZ R129, R198, R129, !PT ;  /* 0x00000081c6817209 */ /* 0x000fe20007810000 */
[----:B------:R2:W-:Y:S03]  /*4d80*/  MUFU.EX2 R149, R0 ;  /* 0x0000000000957308 */ /* 0x0005e60000000800 */
[----:B------:R-:W-:Y:S02]  /*4d90*/  FMNMX.FTZ R129, R224, R129, !PT ;  /* 0x00000081e0817209 */ /* 0x000fe40007810000 */
[----:B------:R-:W-:Y:S01]  /*4da0*/  LOP3.LUT R16, R6, 0xff, RZ, 0xc0, !PT ;  /* 0x000000ff06107812 */ /* 0x000fe200078ec0ff */
[----:B-1----:R-:W-:Y:S01]  /*4db0*/  IMAD.WIDE.U32 R2, R3, -0x326172a9, RZ ;  /* 0xcd9e8d5703027825 */ /* 0x002fe200078e00ff */
[----:B------:R-:W-:-:S02]  /*4dc0*/  FMNMX.FTZ R129, R223, R129, !PT ;  /* 0x00000081df817209 */ /* 0x000fc40007810000 */
[----:B------:R-:W-:Y:S02]  /*4dd0*/  SHF.R.U32.HI R23, RZ, 0x10, R6 ;  /* 0x00000010ff177819 */ /* 0x000fe40000011606 */
[----:B------:R-:W-:Y:S02]  /*4de0*/  FMNMX.FTZ R129, R222, R129, !PT ;  /* 0x00000081de817209 */ /* 0x000fe40007810000 */
[----:B------:R-:W-:Y:S02]  /*4df0*/  LOP3.LUT R10, R3, UR6, R8, 0x96, !PT ;  /* 0x00000006030a7c12 */ /* 0x000fe4000f8e9608 */
[----:B------:R-:W-:Y:S01]  /*4e00*/  FMNMX.FTZ R129, R221, R129, !PT ;  /* 0x00000081dd817209 */ /* 0x000fe20007810000 */
[----:B--2---:R-:W-:Y:S01]  /*4e10*/  FFMA.FTZ R0, R51, c[0x0][0x23c], -R20 ;  /* 0x00008f0033007a23 */ /* 0x004fe20000010814 */
[C---:B------:R-:W-:Y:S02]  /*4e20*/  LOP3.LUT R13, R2.reuse, 0xffff, RZ, 0xc0, !PT ;  /* 0x0000ffff020d7812 */ /* 0x040fe400078ec0ff */
[----:B------:R-:W-:Y:S01]  /*4e30*/  LOP3.LUT R28, R2, 0xff, RZ, 0xc0, !PT ;  /* 0x000000ff021c7812 */ /* 0x000fe200078ec0ff */
[----:B------:R-:W1:Y:S01]  /*4e40*/  SHFL.BFLY PT, R11, R129, 0x2, 0x1f ;  /* 0x0c401f00810b7f89 */ /* 0x000e6200000e0000 */
[----:B------:R2:W1:Y:S01]  /*4e50*/  MUFU.EX2 R157, R0 ;  /* 0x00000000009d7308 */ /* 0x0004620000000800 */
[----:B------:R-:W-:-:S02]  /*4e60*/  SHF.R.U32.HI R31, RZ, 0x10, R2 ;  /* 0x00000010ff1f7819 */ /* 0x000fc40000011602 */
[----:B------:R-:W-:Y:S01]  /*4e70*/  SHF.R.U32.HI R32, RZ, 0x18, R2 ;  /* 0x00000018ff207819 */ /* 0x000fe20000011602 */
[----:B------:R-:W-:Y:S01]  /*4e80*/  IMAD.WIDE.U32 R2, R15, -0x326172a9, RZ ;  /* 0xcd9e8d570f027825 */ /* 0x000fe200078e00ff */
[----:B------:R-:W-:-:S04]  /*4e90*/  LOP3.LUT R15, R6, 0xffff, RZ, 0xc0, !PT ;  /* 0x0000ffff060f7812 */ /* 0x000fc800078ec0ff */
[C---:B------:R-:W-:Y:S02]  /*4ea0*/  LOP3.LUT R17, R2.reuse, 0xffff, RZ, 0xc0, !PT ;  /* 0x0000ffff02117812 */ /* 0x040fe400078ec0ff */
[----:B------:R-:W-:Y:S02]  /*4eb0*/  LOP3.LUT R21, R2, 0xff, RZ, 0xc0, !PT ;  /* 0x000000ff02157812 */ /* 0x000fe400078ec0ff */
[--C-:B------:R-:W-:Y:S02]  /*4ec0*/  SHF.R.U32.HI R18, RZ, 0x10, R2.reuse ;  /* 0x00000010ff127819 */ /* 0x100fe40000011602 */
[----:B------:R-:W-:Y:S01]  /*4ed0*/  SHF.R.U32.HI R19, RZ, 0x18, R2 ;  /* 0x00000018ff137819 */ /* 0x000fe20000011602 */
[----:B--2---:R-:W-:Y:S01]  /*4ee0*/  FFMA.FTZ R0, R46, c[0x0][0x23c], -R20 ;  /* 0x00008f002e007a23 */ /* 0x004fe20000010814 */
[----:B------:R-:W-:Y:S01]  /*4ef0*/  SHF.R.U32.HI R2, RZ, 0x8, R13 ;  /* 0x00000008ff027819 */ /* 0x000fe2000001160d */
[----:B------:R-:W-:Y:S01]  /*4f00*/  IMAD.MOV.U32 R46, RZ, RZ, R62 ;  /* 0x000000ffff2e7224 */ /* 0x000fe200078e003e */
[----:B------:R-:W-:Y:S01]  /*4f10*/  LOP3.LUT R8, R3, UR6, R12, 0x96, !PT ;  /* 0x0000000603087c12 */ /* 0x000fe2000f8e960c */
[----:B------:R2:W2:Y:S01]  /*4f20*/  MUFU.EX2 R163, R0 ;  /* 0x0000000000a37308 */ /* 0x0004a20000000800 */
[----:B------:R-:W-:Y:S01]  /*4f30*/  PRMT R33, R28, 0x5410, R2 ;  /* 0x000054101c217816 */ /* 0x000fe20000000002 */
[----:B------:R-:W-:Y:S01]  /*4f40*/  IMAD.MOV.U32 R62, RZ, RZ, R147 ;  /* 0x000000ffff3e7224 */ /* 0x000fe200078e0093 */
[----:B-1----:R-:W-:-:S02]  /*4f50*/  FMNMX.FTZ R129, R129, R11, !PT ;  /* 0x0000000b81817209 */ /* 0x002fc40007810000 */
[C---:B------:R-:W-:Y:S02]  /*4f60*/  LOP3.LUT R2, R10.reuse, 0xffff, RZ, 0xc0, !PT ;  /* 0x0000ffff0a027812 */ /* 0x040fe400078ec0ff */
[----:B------:R-:W-:Y:S02]  /*4f70*/  LOP3.LUT R13, R10, 0xff, RZ, 0xc0, !PT ;  /* 0x000000ff0a0d7812 */ /* 0x000fe400078ec0ff */
[--C-:B------:R-:W-:Y:S02]  /*4f80*/  SHF.R.U32.HI R12, RZ, 0x10, R10.reuse ;  /* 0x00000010ff0c7819 */ /* 0x100fe4000001160a */
[----:B------:R-:W-:Y:S02]  /*4f90*/  SHF.R.U32.HI R11, RZ, 0x18, R10 ;  /* 0x00000018ff0b7819 */ /* 0x000fe4000001160a */
[----:B------:R-:W-:Y:S01]  /*4fa0*/  LOP3.LUT R10, R31, 0xff, RZ, 0xc0, !PT ;  /* 0x000000ff1f0a7812 */ /* 0x000fe200078ec0ff */
[----:B--2---:R-:W-:-:S03]  /*4fb0*/  FMUL.FTZ R0, R130, c[0x0][0x23c] ;  /* 0x00008f0082007a20 */ /* 0x004fc60000410000 */
[----:B------:R-:W-:Y:S02]  /*4fc0*/  PRMT R31, R10, 0x5410, R32 ;  /* 0x000054100a1f7816 */ /* 0x000fe40000000020 */
[----:B------:R-:W-:Y:S02]  /*4fd0*/  SHF.R.U32.HI R10, RZ, 0x10, R9 ;  /* 0x00000010ff0a7819 */ /* 0x000fe40000011609 */
[----:B------:R-:W-:-:S05]  /*4fe0*/  FSEL R24, R0, RZ, P1 ;  /* 0x000000ff00187208 */ /* 0x000fca0000800000 */
[----:B------:R-:W-:Y:S01]  /*4ff0*/  FFMA.FTZ R0, R30, c[0x0][0x23c], -R24 ;  /* 0x00008f001e007a23 */ /* 0x000fe20000010818 */
[----:B------:R-:W-:Y:S01]  /*5000*/  SHF.R.U32.HI R30, RZ, 0x18, R6 ;  /* 0x00000018ff1e7819 */ /* 0x000fe20000011606 */
[----:B------:R-:W-:Y:S01]  /*5010*/  FFMA.FTZ R3, R42, c[0x0][0x23c], -R24 ;  /* 0x00008f002a037a23 */ /* 0x000fe20000010818 */
[----:B------:R-:W-:Y:S01]  /*5020*/  SHF.R.U32.HI R6, RZ, 0x8, R2 ;  /* 0x00000008ff067819 */ /* 0x000fe20000011602 */
[----:B------:R1:W-:Y:S01]  /*5030*/  MUFU.EX2 R143, R0 ;  /* 0x00000000008f7308 */ /* 0x0003e20000000800 */
[----:B------:R-:W-:Y:S02]  /*5040*/  SHF.R.U32.HI R2, RZ, 0x8, R25 ;  /* 0x00000008ff027819 */ /* 0x000fe40000011619 */
[----:B------:R-:W-:Y:S02]  /*5050*/  PRMT R28, R13, 0x5410, R6 ;  /* 0x000054100d1c7816 */ /* 0x000fe40000000006 */
[----:B------:R-:W-:Y:S01]  /*5060*/  PRMT R27, R27, 0x5410, R2 ;  /* 0x000054101b1b7816 */ /* 0x000fe20000000002 */
[----:B------:R-:W-:Y:S01]  /*5070*/  FFMA.FTZ R2, R53, c[0x0][0x23c], -R24 ;  /* 0x00008f0035027a23 */ /* 0x000fe20000010818 */
[----:B------:R-:W-:Y:S01]  /*5080*/  LOP3.LUT R6, R26, 0xff, RZ, 0xc0, !PT ;  /* 0x000000ff1a067812 */ /* 0x000fe200078ec0ff */
[----:B------:R2:W-:Y:S01]  /*5090*/  MUFU.EX2 R142, R3 ;  /* 0x00000003008e7308 */ /* 0x0005e20000000800 */
[----:B------:R-:W-:-:S02]  /*50a0*/  SHF.R.U32.HI R13, RZ, 0x18, R9 ;  /* 0x00000018ff0d7819 */ /* 0x000fc40000011609 */
[----:B-1----:R-:W-:-:S05]  /*50b0*/  LOP3.LUT R0, R7, UR7, R14, 0x96, !PT ;  /* 0x0000000707007c12 */ /* 0x002fca000f8e960e */
[----:B------:R1:W-:Y:S01]  /*50c0*/  MUFU.EX2 R139, R2 ;  /* 0x00000002008b7308 */ /* 0x0003e20000000800 */
[----:B------:R-:W3:Y:S01]  /*50d0*/  SHFL.BFLY PT, R14, R129, 0x1, 0x1f ;  /* 0x0c201f00810e7f89 */ /* 0x000ee200000e0000 */
[--C-:B------:R-:W-:Y:S02]  /*50e0*/  FFMA.FTZ R7, R57, c[0x0][0x23c], -R24.reuse ;  /* 0x00008f0039077a23 */ /* 0x100fe40000010818 */
[----:B--2---:R-:W-:-:S04]  /*50f0*/  FFMA.FTZ R3, R56, c[0x0][0x23c], -R24 ;  /* 0x00008f0038037a23 */ /* 0x004fc80000010818 */
[----:B------:R2:W-:Y:S01]  /*5100*/  MUFU.EX2 R140, R7 ;  /* 0x00000007008c7308 */ /* 0x0005e20000000800 */
[----:B-1----:R-:W-:-:S07]  /*5110*/  SHF.R.U32.HI R2, RZ, 0x8, R15 ;  /* 0x00000008ff027819 */ /* 0x002fce000001160f */
[----:B------:R1:W-:Y:S01]  /*5120*/  MUFU.EX2 R141, R3 ;  /* 0x00000003008d7308 */ /* 0x0003e20000000800 */
[----:B------:R-:W-:Y:S01]  /*5130*/  PRMT R26, R16, 0x5410, R2 ;  /* 0x00005410101a7816 */ /* 0x000fe20000000002 */
[----:B------:R-:W-:Y:S01]  /*5140*/  FFMA.FTZ R2, R58, c[0x0][0x23c], -R24 ;  /* 0x00008f003a027a23 */ /* 0x000fe20000010818 */
[----:B--2---:R-:W-:-:S05]  /*5150*/  LOP3.LUT R7, R18, 0xff, RZ, 0xc0, !PT ;  /* 0x000000ff12077812 */ /* 0x004fca00078ec0ff */
[----:B------:R2:W-:Y:S01]  /*5160*/  MUFU.EX2 R146, R2 ;  /* 0x0000000200927308 */ /* 0x0005e20000000800 */
[----:B---3--:R-:W-:Y:S02]  /*5170*/  FMNMX.FTZ R129, R129, R14, !PT ;  /* 0x0000000e81817209 */ /* 0x008fe40007810000 */
[----:B------:R-:W-:Y:S02]  /*5180*/  PRMT R19, R7, 0x5410, R19 ;  /* 0x0000541007137816 */ /* 0x000fe40000000013 */
[----:B------:R-:W-:Y:S02]  /*5190*/  LOP3.LUT R7, R9, 0xffff, RZ, 0xc0, !PT ;  /* 0x0000ffff09077812 */ /* 0x000fe400078ec0ff */
[----:B------:R-:W-:Y:S02]  /*51a0*/  FSETP.NEU.FTZ.AND P1, PT, R129, -INF , PT ;  /* 0xff8000008100780b */ /* 0x000fe40003f3d000 */
[----:B-1----:R-:W-:Y:S02]  /*51b0*/  LOP3.LUT R3, R12, 0xff, RZ, 0xc0, !PT ;  /* 0x000000ff0c037812 */ /* 0x002fe400078ec0ff */
[----:B------:R-:W-:-:S02]  /*51c0*/  LOP3.LUT R14, R9, 0xff, RZ, 0xc0, !PT ;  /* 0x000000ff090e7812 */ /* 0x000fc400078ec0ff */
[----:B------:R-:W-:Y:S02]  /*51d0*/  PRMT R25, R3, 0x5410, R11 ;  /* 0x0000541003197816 */ /* 0x000fe4000000000b */
[----:B------:R-:W-:Y:S01]  /*51e0*/  SHF.R.U32.HI R3, RZ, 0x8, R17 ;  /* 0x00000008ff037819 */ /* 0x000fe20000011611 */
[----:B--2---:R-:W-:Y:S01]  /*51f0*/  FMUL.FTZ R2, R129, c[0x0][0x23c] ;  /* 0x00008f0081027a20 */ /* 0x004fe20000410000 */
[----:B------:R-:W-:Y:S02]  /*5200*/  PRMT R17, R6, 0x5410, R29 ;  /* 0x0000541006117816 */ /* 0x000fe4000000001d */
[----:B------:R-:W-:Y:S02]  /*5210*/  LOP3.LUT R6, R8, 0xffff, RZ, 0xc0, !PT ;  /* 0x0000ffff08067812 */ /* 0x000fe400078ec0ff */
[----:B------:R-:W-:Y:S01]  /*5220*/  PRMT R15, R21, 0x5410, R3 ;  /* 0x00005410150f7816 */ /* 0x000fe20000000003 */
[----:B------:R-:W-:Y:S01]  /*5230*/  FFMA.FTZ R3, R59, c[0x0][0x23c], -R24 ;  /* 0x00008f003b037a23 */ /* 0x000fe20000010818 */
[----:B------:R-:W-:-:S02]  /*5240*/  LOP3.LUT R11, R23, 0xff, RZ, 0xc0, !PT ;  /* 0x000000ff170b7812 */ /* 0x000fc400078ec0ff */
[----:B------:R-:W-:Y:S01]  /*5250*/  SHF.R.U32.HI R7, RZ, 0x8, R7 ;  /* 0x00000008ff077819 */ /* 0x000fe20000011607 */
[----:B------:R1:W-:Y:S01]  /*5260*/  MUFU.EX2 R147, R3 ;  /* 0x0000000300937308 */ /* 0x0003e20000000800 */
[----:B------:R-:W-:Y:S02]  /*5270*/  FSEL R21, R2, RZ, P1 ;  /* 0x000000ff02157208 */ /* 0x000fe40000800000 */
[----:B------:R-:W-:Y:S02]  /*5280*/  LOP3.LUT R12, R8, 0xff, RZ, 0xc0, !PT ;  /* 0x000000ff080c7812 */ /* 0x000fe400078ec0ff */
[----:B------:R-:W-:Y:S02]  /*5290*/  SHF.R.U32.HI R2, RZ, 0x8, R6 ;  /* 0x00000008ff027819 */ /* 0x000fe40000011606 */
[----:B------:R-:W-:Y:S02]  /*52a0*/  LOP3.LUT R9, R10, 0xff, RZ, 0xc0, !PT ;  /* 0x000000ff0a097812 */ /* 0x000fe400078ec0ff */
[----:B------:R-:W-:-:S02]  /*52b0*/  PRMT R23, R11, 0x5410, R30 ;  /* 0x000054100b177816 */ /* 0x000fc4000000001e */
[----:B------:R-:W-:Y:S02]  /*52c0*/  PRMT R11, R14, 0x5410, R7 ;  /* 0x000054100e0b7816 */ /* 0x000fe40000000007 */
[----:B------:R-:W-:Y:S02]  /*52d0*/  PRMT R12, R12, 0x5410, R2 ;  /* 0x000054100c0c7816 */ /* 0x000fe40000000002 */
[----:B------:R-:W-:Y:S01]  /*52e0*/  SHF.R.U32.HI R7, RZ, 0x10, R8 ;  /* 0x00000010ff077819 */ /* 0x000fe20000011608 */
[----:B-1----:R-:W-:Y:S01]  /*52f0*/  FFMA.FTZ R3, R68, c[0x0][0x23c], -R24 ;  /* 0x00008f0044037a23 */ /* 0x002fe20000010818 */
[----:B------:R-:W-:Y:S02]  /*5300*/  LOP3.LUT R2, R0, 0xffff, RZ, 0xc0, !PT ;  /* 0x0000ffff00027812 */ /* 0x000fe400078ec0ff */
[----:B------:R-:W-:Y:S01]  /*5310*/  PRMT R13, R9, 0x5410, R13 ;  /* 0x00005410090d7816 */ /* 0x000fe2000000000d */
[----:B------:R1:W-:Y:S01]  /*5320*/  MUFU.EX2 R148, R3 ;  /* 0x0000000300947308 */ /* 0x0003e20000000800 */
[----:B------:R-:W-:-:S02]  /*5330*/  SHF.R.U32.HI R9, RZ, 0x18, R8 ;  /* 0x00000018ff097819 */ /* 0x000fc40000011608 */
[----:B------:R-:W-:Y:S02]  /*5340*/  SHF.R.U32.HI R6, RZ, 0x10, R0 ;  /* 0x00000010ff067819 */ /* 0x000fe40000011600 */
[----:B------:R-:W-:Y:S02]  /*5350*/  LOP3.LUT R8, R7, 0xff, RZ, 0xc0, !PT ;  /* 0x000000ff07087812 */ /* 0x000fe400078ec0ff */
[----:B------:R-:W-:Y:S02]  /*5360*/  SHF.R.U32.HI R7, RZ, 0x8, R2 ;  /* 0x00000008ff077819 */ /* 0x000fe40000011602 */
[----:B------:R-:W-:Y:S02]  /*5370*/  LOP3.LUT R10, R0, 0xff, RZ, 0xc0, !PT ;  /* 0x000000ff000a7812 */ /* 0x000fe400078ec0ff */
[----:B------:R-:W-:Y:S02]  /*5380*/  SHF.R.U32.HI R2, RZ, 0x18, R0 ;  /* 0x00000018ff027819 */ /* 0x000fe40000011600 */
[----:B------:R-:W-:-:S02]  /*5390*/  LOP3.LUT R0, R6, 0xff, RZ, 0xc0, !PT ;  /* 0x000000ff06007812 */ /* 0x000fc400078ec0ff */
[----:B----4-:R-:W-:Y:S01]  /*53a0*/  F2FP.PACK_AB R6, R180, R215 ;  /* 0x000000d7b406723e */ /* 0x010fe200000000ff */
[--C-:B-1----:R-:W-:Y:S01]  /*53b0*/  FFMA.FTZ R3, R43, c[0x0][0x23c], -R21.reuse ;  /* 0x00008f002b037a23 */ /* 0x102fe20000010815 */
[----:B------:R-:W-:Y:S01]  /*53c0*/  PRMT R14, R0, 0x5410, R2 ;  /* 0x00005410000e7816 */ /* 0x000fe20000000002 */
[----:B------:R-:W-:Y:S01]  /*53d0*/  FFMA.FTZ R2, R95, c[0x0][0x23c], -R21 ;  /* 0x00008f005f027a23 */ /* 0x000fe20000010815 */
[----:B------:R-:W-:Y:S01]  /*53e0*/  F2FP.PACK_AB R0, R155, R158 ;  /* 0x0000009e9b00723e */ /* 0x000fe200000000ff */
[----:B------:R1:W-:Y:S01]  /*53f0*/  MUFU.EX2 R126, R3 ;  /* 0x00000003007e7308 */ /* 0x0003e20000000800 */
[----:B------:R-:W-:Y:S02]  /*5400*/  PRMT R81, R6, 0x7610, R81 ;  /* 0x0000761006517816 */ /* 0x000fe40000000051 */
[C---:B------:R-:W-:Y:S02]  /*5410*/  PRMT R96, R0.reuse, 0x7632, R96 ;  /* 0x0000763200607816 */ /* 0x040fe40000000060 */
[----:B------:R-:W-:-:S02]  /*5420*/  PRMT R83, R0, 0x7610, R83 ;  /* 0x0000761000537816 */ /* 0x000fc40000000053 */
[----:B------:R-:W-:Y:S01]  /*5430*/  F2FP.PACK_AB R0, R150, R151 ;  /* 0x000000979600723e */ /* 0x000fe200000000ff */
[----:B------:R2:W-:Y:S01]  /*5440*/  MUFU.EX2 R123, R2 ;  /* 0x00000002007b7308 */ /* 0x0005e20000000800 */
[----:B------:R-:W-:Y:S02]  /*5450*/  PRMT R80, R6, 0x7632, R80 ;  /* 0x0000763206507816 */ /* 0x000fe40000000050 */
[C---:B------:R-:W-:Y:S02]  /*5460*/  PRMT R107, R0.reuse, 0x7632, R107 ;  /* 0x00007632006b7816 */ /* 0x040fe4000000006b */
[----:B------:R-:W-:Y:S02]  /*5470*/  PRMT R102, R0, 0x7610, R102 ;  /* 0x0000761000667816 */ /* 0x000fe40000000066 */
[----:B------:R-:W-:Y:S01]  /*5480*/  F2FP.PACK_AB R0, R157, R149 ;  /* 0x000000959d00723e */ /* 0x000fe200000000ff */
[----:B-1----:R-:W-:Y:S01]  /*5490*/  FFMA.FTZ R3, R52, c[0x0][0x23c], -R21 ;  /* 0x00008f0034037a23 */ /* 0x002fe20000010815 */
[----:B------:R-:W-:-:S02]  /*54a0*/  PRMT R8, R8, 0x5410, R9 ;  /* 0x0000541008087816 */ /* 0x000fc40000000009 */
[C---:B------:R-:W-:Y:S01]  /*54b0*/  PRMT R251, R0.reuse, 0x7632, R251 ;  /* 0x0000763200fb7816 */ /* 0x040fe200000000fb */
[----:B------:R1:W3:Y:S01]  /*54c0*/  MUFU.EX2 R125, R3 ;  /* 0x00000003007d7308 */ /* 0x0002e20000000800 */
[----:B------:R-:W-:Y:S02]  /*54d0*/  PRMT R250, R0, 0x7610, R250 ;  /* 0x0000761000fa7816 */ /* 0x000fe400000000fa */
[----:B------:R-:W-:Y:S01]  /*54e0*/  F2FP.PACK_AB R0, R164, R163 ;  /* 0x000000a3a400723e */ /* 0x000fe200000000ff */
[----:B--2---:R-:W-:Y:S01]  /*54f0*/  FFMA.FTZ R2, R90, c[0x0][0x23c], -R21 ;  /* 0x00008f005a027a23 */ /* 0x004fe20000010815 */
[----:B------:R-:W-:Y:S02]  /*5500*/  PRMT R7, R10, 0x5410, R7 ;  /* 0x000054100a077816 */ /* 0x000fe40000000007 */
[C---:B------:R-:W-:Y:S01]  /*5510*/  PRMT R247, R0.reuse, 0x7632, R247 ;  /* 0x0000763200f77816 */ /* 0x040fe200000000f7 */
[----:B------:R2:W-:Y:S01]  /*5520*/  MUFU.EX2 R122, R2 ;  /* 0x00000002007a7308 */ /* 0x0005e20000000800 */
[----:B------:R-:W-:Y:S01]  /*5530*/  PRMT R246, R0, 0x7610, R246 ;  /* 0x0000761000f67816 */ /* 0x000fe200000000f6 */
[----:B-1----:R-:W-:Y:S01]  /*5540*/  FFMA.FTZ R3, R94, c[0x0][0x23c], -R21 ;  /* 0x00008f005e037a23 */ /* 0x002fe20000010815 */
[----:B---3--:R-:W-:-:S05]  /*5550*/  F2FP.PACK_AB R0, R125, R126 ;  /* 0x0000007e7d00723e */ /* 0x008fca00000000ff */
[----:B------:R1:W3:Y:S01]  /*5560*/  MUFU.EX2 R124, R3 ;  /* 0x00000003007c7308 */ /* 0x0002e20000000800 */
[C---:B------:R-:W-:Y:S02]  /*5570*/  PRMT R98, R0.reuse, 0x7610, R98 ;  /* 0x0000761000627816 */ /* 0x040fe40000000062 */
[----:B------:R-:W-:Y:S01]  /*5580*/  PRMT R97, R0, 0x7632, R97 ;  /* 0x0000763200617816 */ /* 0x000fe20000000061 */
[----:B--2---:R-:W-:-:S04]  /*5590*/  FFMA.FTZ R2, R91, c[0x0][0x23c], -R21 ;  /* 0x00008f005b027a23 */ /* 0x004fc80000010815 */
[----:B------:R2:W4:Y:S01]  /*55a0*/  MUFU.EX2 R132, R2 ;  /* 0x0000000200847308 */ /* 0x0005220000000800 */
[----:B-1----:R-:W-:Y:S02]  /*55b0*/  F2FP.PACK_AB R3, R173, R175 ;  /* 0x000000afad03723e */ /* 0x002fe400000000ff */
[----:B---3--:R-:W-:Y:S02]  /*55c0*/  F2FP.PACK_AB R0, R123, R124 ;  /* 0x0000007c7b00723e */ /* 0x008fe400000000ff */
[C---:B------:R-:W-:Y:S02]  /*55d0*/  PRMT R100, R3.reuse, 0x7610, R100 ;  /* 0x0000761003647816 */ /* 0x040fe40000000064 */
[----:B------:R-:W-:Y:S01]  /*55e0*/  PRMT R99, R3, 0x7632, R99 ;  /* 0x0000763203637816 */ /* 0x000fe20000000063 */
[----:B--2---:R-:W-:Y:S01]  /*55f0*/  FFMA.FTZ R2, R86, c[0x0][0x23c], -R21 ;  /* 0x00008f0056027a23 */ /* 0x004fe20000010815 */
[----:B------:R-:W-:Y:S02]  /*5600*/  F2FP.PACK_AB R3, R216, R172 ;  /* 0x000000acd803723e */ /* 0x000fe400000000ff */
[----:B------:R-:W-:Y:S01]  /*5610*/  PRMT R243, R0, 0x7610, R243 ;  /* 0x0000761000f37816 */ /* 0x000fe200000000f3 */
[----:B------:R1:W-:Y:S01]  /*5620*/  MUFU.EX2 R127, R2 ;  /* 0x00000002007f7308 */ /* 0x0003e20000000800 */
[----:B------:R-:W-:-:S02]  /*5630*/  PRMT R95, R3, 0x7610, R95 ;  /* 0x00007610035f7816 */ /* 0x000fc4000000005f */
[----:B------:R-:W-:Y:S02]  /*5640*/  PRMT R252, R3, 0x7632, R252 ;  /* 0x0000763203fc7816 */ /* 0x000fe400000000fc */
[----:B------:R-:W-:Y:S02]  /*5650*/  F2FP.PACK_AB R3, R218, R219 ;  /* 0x000000dbda03723e */ /* 0x000fe400000000ff */
[----:B------:R-:W-:Y:S02]  /*5660*/  PRMT R241, R0, 0x7632, R241 ;  /* 0x0000763200f17816 */ /* 0x000fe400000000f1 */
[C---:B------:R-:W-:Y:S02]  /*5670*/  PRMT R249, R3.reuse, 0x7610, R249 ;  /* 0x0000761003f97816 */ /* 0x040fe400000000f9 */
[----:B------:R-:W-:Y:S02]  /*5680*/  PRMT R248, R3, 0x7632, R248 ;  /* 0x0000763203f87816 */ /* 0x000fe400000000f8 */
[----:B------:R-:W-:-:S02]  /*5690*/  F2FP.PACK_AB R3, R142, R143 ;  /* 0x0000008f8e03723e */ /* 0x000fc400000000ff */
[----:B----4-:R-:W-:Y:S01]  /*56a0*/  F2FP.PACK_AB R0, R132, R122 ;  /* 0x0000007a8400723e */ /* 0x010fe200000000ff */
[----:B-1----:R-:W-:Y:S01]  /*56b0*/  FFMA.FTZ R2, R87, c[0x0][0x23c], -R21 ;  /* 0x00008f0057027a23 */ /* 0x002fe20000010815 */
[C---:B------:R-:W-:Y:S02]  /*56c0*/  PRMT R50, R3.reuse, 0x7610, R50 ;  /* 0x0000761003327816 */ /* 0x040fe40000000032 */
[----:B------:R-:W-:Y:S01]  /*56d0*/  PRMT R51, R3, 0x7632, R51 ;  /* 0x0000763203337816 */ /* 0x000fe20000000033 */
[----:B------:R1:W2:Y:S01]  /*56e0*/  MUFU.EX2 R136, R2 ;  /* 0x0000000200887308 */ /* 0x0002a20000000800 */
[----:B------:R-:W-:Y:S02]  /*56f0*/  F2FP.PACK_AB R3, R140, R141 ;  /* 0x0000008d8c03723e */ /* 0x000fe400000000ff */
[----:B------:R-:W-:Y:S02]  /*5700*/  PRMT R238, R0, 0x7610, R238 ;  /* 0x0000761000ee7816 */ /* 0x000fe400000000ee */
[----:B------:R-:W-:-:S02]  /*5710*/  PRMT R244, R3, 0x7610, R244 ;  /* 0x0000761003f47816 */ /* 0x000fc400000000f4 */
[----:B------:R-:W-:Y:S02]  /*5720*/  PRMT R242, R3, 0x7632, R242 ;  /* 0x0000763203f27816 */ /* 0x000fe400000000f2 */
[----:B------:R-:W-:Y:S02]  /*5730*/  F2FP.PACK_AB R3, R148, R146 ;  /* 0x000000929403723e */ /* 0x000fe400000000ff */
[----:B------:R-:W-:Y:S01]  /*5740*/  PRMT R237, R0, 0x7632, R237 ;  /* 0x0000763200ed7816 */ /* 0x000fe200000000ed */
[----:B------:R-:W-:Y:S01]  /*5750*/  HSET2.LE.AND R0, R28, R48, PT ;  /* 0x000000301c007233 */ /* 0x000fe20003803000 */
[C---:B------:R-:W-:Y:S02]  /*5760*/  PRMT R236, R3.reuse, 0x7610, R236 ;  /* 0x0000761003ec7816 */ /* 0x040fe400000000ec */
[----:B------:R-:W-:Y:S02]  /*5770*/  PRMT R235, R3, 0x7632, R235 ;  /* 0x0000763203eb7816 */ /* 0x000fe400000000eb */
[----:B-1----:R-:W-:-:S02]  /*5780*/  F2FP.PACK_AB R2, R147, R139 ;  /* 0x0000008b9302723e */ /* 0x002fc400000000ff */
[----:B------:R-:W-:Y:S02]  /*5790*/  PRMT R3, R81, 0x5410, R80 ;  /* 0x0000541051037816 */ /* 0x000fe40000000050 */
[C---:B------:R-:W-:Y:S02]  /*57a0*/  PRMT R240, R2.reuse, 0x7610, R240 ;  /* 0x0000761002f07816 */ /* 0x040fe400000000f0 */
[----:B------:R-:W-:Y:S02]  /*57b0*/  PRMT R239, R2, 0x7632, R239 ;  /* 0x0000763202ef7816 */ /* 0x000fe400000000ef */
[----:B--2---:R-:W-:Y:S02]  /*57c0*/  F2FP.PACK_AB R2, R136, R127 ;  /* 0x0000007f8802723e */ /* 0x004fe400000000ff */
[----:B------:R-:W-:Y:S01]  /*57d0*/  LOP3.LUT R72, R0, R3, RZ, 0xc0, !PT ;  /* 0x0000000300487212 */ /* 0x000fe200078ec0ff */
[----:B------:R-:W-:Y:S01]  /*57e0*/  HSET2.LE.AND R0, R33, R48, PT ;  /* 0x0000003021007233 */ /* 0x000fe20003803000 */
[----:B------:R-:W-:-:S02]  /*57f0*/  PRMT R234, R2, 0x7610, R234 ;  /* 0x0000761002ea7816 */ /* 0x000fc400000000ea */
[----:B------:R-:W-:Y:S01]  /*5800*/  PRMT R232, R2, 0x7632, R232 ;  /* 0x0000763202e87816 */ /* 0x000fe200000000e8 */
[--C-:B------:R-:W-:Y:S01]  /*5810*/  HSET2.LE.AND R2, R25, R48.reuse, PT ;  /* 0x0000003019027233 */ /* 0x100fe20003803000 */
[----:B------:R-:W-:Y:S02]  /*5820*/  PRMT R3, R83, 0x5410, R96 ;  /* 0x0000541053037816 */ /* 0x000fe40000000060 */
[----:B------:R-:W-:Y:S02]  /*5830*/  PRMT R5, R238, 0x5410, R237 ;  /* 0x00005410ee057816 */ /* 0x000fe400000000ed */
[----:B------:R-:W-:Y:S01]  /*5840*/  LOP3.LUT R73, R2, R3, RZ, 0xc0, !PT ;  /* 0x0000000302497212 */ /* 0x000fe200078ec0ff */
[----:B------:R-:W-:Y:S01]  /*5850*/  HSET2.LE.AND R2, R31, R48, PT ;  /* 0x000000301f027233 */ /* 0x000fe20003803000 */
[----:B------:R-:W-:-:S04]  /*5860*/  PRMT R3, R100, 0x5410, R99 ;  /* 0x0000541064037816 */ /* 0x000fc80000000063 */
        /* <DEDUP_REMOVED lines=13> */
[--C-:B------:R-:W-:Y:S01]  /*5940*/  HSET2.LE.AND R0, R8, R48.reuse, PT ;  /* 0x0000003008007233 */ /* 0x100fe20003803000 */
[----:B------:R-:W-:Y:S01]  /*5950*/  PRMT R3, R50, 0x5410, R51 ;  /* 0x0000541032037816 */ /* 0x000fe20000000033 */
[----:B------:R-:W-:Y:S03]  /*5960*/  HMMA.16816.F32 R8, R72, R112, RZ ;  /* 0x000000704808723c */ /* 0x000fe600000018ff */
        /* <DEDUP_REMOVED lines=12> */
[----:B------:R-:W-:Y:S01]  /*5a30*/  PRMT R3, R246, 0x5410, R247 ;  /* 0x00005410f6037816 */ /* 0x000fe200000000f7 */
[----:B------:R-:W-:-:S03]  /*5a40*/  IMAD.WIDE.U32 R6, R76, -0x2daee0ad, RZ ;  /* 0xd2511f534c067825 */ /* 0x000fc600078e00ff */
[----:B------:R-:W-:Y:S01]  /*5a50*/  LOP3.LUT R71, R2, R3, RZ, 0xc0, !PT ;  /* 0x0000000302477212 */ /* 0x000fe200078ec0ff */
[----:B------:R-:W-:Y:S01]  /*5a60*/  HSET2.LE.AND R3, R14, R48, PT ;  /* 0x000000300e037233 */ /* 0x000fe20003803000 */
[----:B------:R-:W-:Y:S01]  /*5a70*/  PRMT R2, R240, 0x5410, R239 ;  /* 0x00005410f0027816 */ /* 0x000fe200000000ef */
[----:B------:R-:W-:-:S03]  /*5a80*/  IMAD.WIDE.U32 R14, R55, -0x2daee0ad, RZ ;  /* 0xd2511f53370e7825 */ /* 0x000fc600078e00ff */
[----:B------:R-:W-:Y:S01]  /*5a90*/  LOP3.LUT R56, R0, R2, RZ, 0xc0, !PT ;  /* 0x0000000200387212 */ /* 0x000fe200078ec0ff */
[--C-:B------:R-:W-:Y:S01]  /*5aa0*/  HSET2.LE.AND R2, R26, R48.reuse, PT ;  /* 0x000000301a027233 */ /* 0x100fe20003803000 */
[----:B------:R-:W-:Y:S01]  /*5ab0*/  LOP3.LUT R57, R3, R5, RZ, 0xc0, !PT ;  /* 0x0000000503397212 */ /* 0x000fe200078ec0ff */
[----:B------:R-:W-:Y:S01]  /*5ac0*/  HSET2.LE.AND R0, R23, R48, PT ;  /* 0x0000003017007233 */ /* 0x000fe20003803000 */
[----:B------:R-:W-:Y:S01]  /*5ad0*/  PRMT R3, R236, 0x5410, R235 ;  /* 0x00005410ec037816 */ /* 0x000fe200000000eb */
[----:B------:R-:W-:Y:S01]  /*5ae0*/  HMMA.16816.F32 R8, R68, R108, R8 ;  /* 0x0000006c4408723c */ /* 0x000fe20000001808 */
[----:B------:R-:W-:Y:S02]  /*5af0*/  IMAD.MOV.U32 R48, RZ, RZ, R60 ;  /* 0x000000ffff307224 */ /* 0x000fe400078e003c */
[----:B------:R-:W-:Y:S02]  /*5b00*/  LOP3.LUT R58, R2, R3, RZ, 0xc0, !PT ;  /* 0x00000003023a7212 */ /* 0x000fe400078ec0ff */
[----:B------:R-:W-:-:S04]  /*5b10*/  PRMT R2, R234, 0x5410, R232 ;  /* 0x00005410ea027816 */ /* 0x000fc800000000e8 */
[----:B------:R-:W-:Y:S01]  /*5b20*/  LOP3.LUT R59, R0, R2, RZ, 0xc0, !PT ;  /* 0x00000002003b7212 */ /* 0x000fe200078ec0ff */
[----:B------:R-:W-:-:S05]  /*5b30*/  IMAD.WIDE.U32 R2, R35, -0x326172a9, RZ ;  /* 0xcd9e8d5723027825 */ /* 0x000fca00078e00ff */
[----:B------:R-:W-:Y:S01]  /*5b40*/  LOP3.LUT R26, R2, 0xffff, RZ, 0xc0, !PT ;  /* 0x0000ffff021a7812 */ /* 0x000fe200078ec0ff */
[----:B------:R-:W-:Y:S01]  /*5b50*/  HMMA.16816.F32 R16, R56, R108, R16 ;  /* 0x0000006c3810723c */ /* 0x000fe20000001810 */
[----:B------:R-:W-:-:S06]  /*5b60*/  SHF.R.U32.HI R27, RZ, 0x10, R2 ;  /* 0x00000010ff1b7819 */ /* 0x000fcc0000011602 */
[----:B------:R-:W-:Y:S02]  /*5b70*/  IMAD.MOV.U32 R108, RZ, RZ, R36 ;  /* 0x000000ffff6c7224 */ /* 0x000fe400078e0024 */
[----:B------:R-:W-:Y:S02]  /*5b80*/  IMAD.MOV.U32 R60, RZ, RZ, R9 ;  /* 0x000000ffff3c7224 */ /* 0x000fe400078e0009 */
[----:B------:R-:W-:Y:S02]  /*5b90*/  IMAD.MOV.U32 R112, RZ, RZ, R8 ;  /* 0x000000ffff707224 */ /* 0x000fe400078e0008 */
[----:B------:R-:W-:-:S04]  /*5ba0*/  IMAD.WIDE.U32 R8, R39, -0x326172a9, RZ ;  /* 0xcd9e8d5727087825 */ /* 0x000fc800078e00ff */
[----:B------:R-:W-:Y:S01]  /*5bb0*/  IMAD.MOV.U32 R87, RZ, RZ, R10 ;  /* 0x000000ffff577224 */ /* 0x000fe200078e000a */
[----:B------:R-:W-:Y:S01]  /*5bc0*/  LOP3.LUT R10, R15, UR14, R6, 0x96, !PT ;  /* 0x0000000e0f0a7c12 */ /* 0x000fe2000f8e9606 */
[----:B------:R-:W-:Y:S01]  /*5bd0*/  IMAD.MOV.U32 R86, RZ, RZ, R11 ;  /* 0x000000ffff567224 */ /* 0x000fe200078e000b */
[----:B------:R-:W-:Y:S01]  /*5be0*/  LOP3.LUT R11, R7, UR26, R46, 0x96, !PT ;  /* 0x0000001a070b7c12 */ /* 0x000fe2000f8e962e */
[----:B------:R-:W-:Y:S01]  /*5bf0*/  IMAD.WIDE.U32 R6, R77, -0x2daee0ad, RZ ;  /* 0xd2511f534d067825 */ /* 0x000fe200078e00ff */
[----:B------:R-:W-:Y:S02]  /*5c00*/  LOP3.LUT R23, R9, UR9, R44, 0x96, !PT ;  /* 0x0000000909177c12 */ /* 0x000fe4000f8e962c */
[----:B------:R-:W-:Y:S01]  /*5c10*/  LOP3.LUT R15, R3, UR6, R8, 0x96, !PT ;  /* 0x00000006030f7c12 */ /* 0x000fe2000f8e9608 */
[----:B------:R-:W-:Y:S01]  /*5c20*/  IMAD.WIDE.U32 R8, R41, -0x2daee0ad, RZ ;  /* 0xd2511f5329087825 */ /* 0x000fe200078e00ff */
[----:B------:R-:W-:-:S03]  /*5c30*/  LOP3.LUT R5, R7, UR26, R46, 0x96, !PT ;  /* 0x0000001a07057c12 */ /* 0x000fc6000f8e962e */
[----:B------:R-:W-:Y:S01]  /*5c40*/  IMAD.MOV.U32 R90, RZ, RZ, R16 ;  /* 0x000000ffff5a7224 */ /* 0x000fe200078e0010 */
[----:B------:R-:W-:Y:S01]  /*5c50*/  SHF.R.U32.HI R16, RZ, 0x18, R2 ;  /* 0x00000018ff107819 */ /* 0x000fe20000011602 */
[----:B------:R-:W-:Y:S01]  /*5c60*/  IMAD.MOV.U32 R61, RZ, RZ, R17 ;  /* 0x000000ffff3d7224 */ /* 0x000fe200078e0011 */
[----:B------:R-:W-:Y:S01]  /*5c70*/  LOP3.LUT R17, R2, 0xff, RZ, 0xc0, !PT ;  /* 0x000000ff02117812 */ /* 0x000fe200078ec0ff */
[----:B------:R-:W-:Y:S01]  /*5c80*/  IMAD.WIDE.U32 R2, R11, -0x326172a9, RZ ;  /* 0xcd9e8d570b027825 */ /* 0x000fe200078e00ff */
[----:B------:R-:W-:Y:S02]  /*5c90*/  LOP3.LUT R0, R9, UR14, R6, 0x96, !PT ;  /* 0x0000000e09007c12 */ /* 0x000fe4000f8e9606 */
[----:B------:R-:W-:Y:S01]  /*5ca0*/  ISETP.GE.U32.AND P2, PT, R233, R16, PT ;  /* 0x00000010e900720c */ /* 0x000fe20003f46070 */
[----:B------:R-:W-:Y:S01]  /*5cb0*/  IMAD.WIDE.U32 R10, R10, -0x326172a9, RZ ;  /* 0xcd9e8d570a0a7825 */ /* 0x000fe200078e00ff */
[----:B------:R-:W-:Y:S02]  /*5cc0*/  LOP3.LUT R7, R3, UR15, R78, 0x96, !PT ;  /* 0x0000000f03077c12 */ /* 0x000fe4000f8e964e */
[----:B------:R-:W-:Y:S01]  /*5cd0*/  ISETP.GE.U32.AND P5, PT, R233, R17, PT ;  /* 0x00000011e900720c */ /* 0x000fe20003fa6070 */
[----:B------:R-:W-:Y:S01]  /*5ce0*/  IMAD.WIDE.U32 R12, R0, -0x326172a9, RZ ;  /* 0xcd9e8d57000c7825 */ /* 0x000fe200078e00ff */
[----:B------:R-:W-:-:S03]  /*5cf0*/  LOP3.LUT R6, R11, UR13, R2, 0x96, !PT ;  /* 0x0000000d0b067c12 */ /* 0x000fc6000f8e9602 */
[----:B------:R-:W-:-:S04]  /*5d00*/  IMAD.WIDE.U32 R2, R5, -0x326172a9, RZ ;  /* 0xcd9e8d5705027825 */ /* 0x000fc800078e00ff */
[----:B------:R-:W-:Y:S01]  /*5d10*/  IMAD.MOV.U32 R94, RZ, RZ, R19 ;  /* 0x000000ffff5e7224 */ /* 0x000fe200078e0013 */
[----:B------:R-:W-:Y:S01]  /*5d20*/  LOP3.LUT R5, R3, UR15, R78, 0x96, !PT ;  /* 0x0000000f03057c12 */ /* 0x000fe2000f8e964e */
[----:B------:R-:W-:Y:S01]  /*5d30*/  IMAD.MOV.U32 R91, RZ, RZ, R18 ;  /* 0x000000ffff5b7224 */ /* 0x000fe200078e0012 */
[----:B------:R-:W-:Y:S01]  /*5d40*/  LOP3.LUT R0, R13, UR13, R2, 0x96, !PT ;  /* 0x0000000d0d007c12 */ /* 0x000fe2000f8e9602 */
[----:B------:R-:W-:Y:S01]  /*5d50*/  IMAD.WIDE.U32 R2, R7, -0x2daee0ad, RZ ;  /* 0xd2511f5307027825 */ /* 0x000fe200078e00ff */
[----:B------:R-:W-:Y:S02]  /*5d60*/  @!P5 HADD2 R137, -R100.H0_H0, -RZ.H0_H0 ;  /* 0xa00000ff6489d230 */ /* 0x000fe40000000900 */
[----:B------:R-:W-:Y:S01]  /*5d70*/  @!P2 HADD2 R145, -R107.H0_H0, -RZ.H0_H0 ;  /* 0xa00000ff6b91a230 */ /* 0x000fe20000000900 */
[----:B------:R-:W-:Y:S01]  /*5d80*/  IMAD.WIDE.U32 R18, R6, -0x2daee0ad, RZ ;  /* 0xd2511f5306127825 */ /* 0x000fe200078e00ff */
[----:B------:R-:W-:Y:S02]  /*5d90*/  LOP3.LUT R6, R3, UR10, R14, 0x96, !PT ;  /* 0x0000000a03067c12 */ /* 0x000fe4000f8e960e */
[----:B------:R-:W-:Y:S01]  /*5da0*/  @!P5 PRMT R100, R137, 0x5410, RZ ;  /* 0x000054108964d816 */ /* 0x000fe200000000ff */
[----:B------:R-:W-:Y:S01]  /*5db0*/  IMAD.MOV.U32 R109, RZ, RZ, R37 ;  /* 0x000000ffff6d7224 */ /* 0x000fe200078e0025 */
[----:B------:R-:W-:Y:S01]  /*5dc0*/  LOP3.LUT R9, R19, UR5, R2, 0x96, !PT ;  /* 0x0000000513097c12 */ /* 0x000fe2000f8e9602 */
[----:B------:R-:W-:Y:S01]  /*5dd0*/  IMAD.WIDE.U32 R2, R5, -0x2daee0ad, RZ ;  /* 0xd2511f5305027825 */ /* 0x000fe200078e00ff */
[----:B------:R-:W-:-:S03]  /*5de0*/  @!P2 PRMT R107, R145, 0x5410, RZ ;  /* 0x00005410916ba816 */ /* 0x000fc600000000ff */
[----:B------:R-:W-:Y:S01]  /*5df0*/  IMAD.WIDE.U32 R36, R0, -0x2daee0ad, RZ ;  /* 0xd2511f5300247825 */ /* 0x000fe200078e00ff */
[----:B------:R-:W-:-:S03]  /*5e00*/  LOP3.LUT R5, R3, UR10, R8, 0x96, !PT ;  /* 0x0000000a03057c12 */ /* 0x000fc6000f8e9608 */
[----:B------:R-:W-:Y:S01]  /*5e10*/  IMAD.WIDE.U32 R6, R6, -0x326172a9, RZ ;  /* 0xcd9e8d5706067825 */ /* 0x000fe200078e00ff */
[----:B------:R-:W-:-:S03]  /*5e20*/  LOP3.LUT R0, R37, UR5, R2, 0x96, !PT ;  /* 0x0000000525007c12 */ /* 0x000fc6000f8e9602 */
[----:B------:R-:W-:Y:S01]  /*5e30*/  IMAD.WIDE.U32 R2, R9, -0x326172a9, RZ ;  /* 0xcd9e8d5709027825 */ /* 0x000fe200078e00ff */
[----:B------:R-:W-:-:S03]  /*5e40*/  LOP3.LUT R37, R7, UR9, R10, 0x96, !PT ;  /* 0x0000000907257c12 */ /* 0x000fc6000f8e960a */
[----:B------:R-:W-:Y:S01]  /*5e50*/  IMAD.WIDE.U32 R8, R79, -0x326172a9, RZ ;  /* 0xcd9e8d574f087825 */ /* 0x000fe200078e00ff */
[----:B------:R-:W-:Y:S02]  /*5e60*/  LOP3.LUT R14, R3, UR6, R6, 0x96, !PT ;  /* 0x00000006030e7c12 */ /* 0x000fe4000f8e9606 */
[C---:B------:R-:W-:Y:S01]  /*5e70*/  LOP3.LUT R11, R2.reuse, 0xff, RZ, 0xc0, !PT ;  /* 0x000000ff020b7812 */ /* 0x040fe200078ec0ff */
[----:B------:R-:W-:Y:S01]  /*5e80*/  IMAD.WIDE.U32 R6, R5, -0x326172a9, RZ ;  /* 0xcd9e8d5705067825 */ /* 0x000fe200078e00ff */
[----:B------:R-:W-:Y:S02]  /*5e90*/  LOP3.LUT R41, R2, 0xffff, RZ, 0xc0, !PT ;  /* 0x0000ffff02297812 */ /* 0x000fe400078ec0ff */
[----:B------:R-:W-:Y:S01]  /*5ea0*/  SHF.R.U32.HI R35, RZ, 0x10, R2 ;  /* 0x00000010ff237819 */ /* 0x000fe20000011602 */
[----:B------:R-:W-:Y:S01]  /*5eb0*/  IMAD.MOV.U32 R44, RZ, RZ, R48 ;  /* 0x000000ffff2c7224 */ /* 0x000fe200078e0030 */
[----:B------:R-:W-:Y:S01]  /*5ec0*/  SHF.R.U32.HI R10, RZ, 0x18, R2 ;  /* 0x00000018ff0a7819 */ /* 0x000fe20000011602 */
[----:B------:R-:W-:Y:S01]  /*5ed0*/  IMAD.WIDE.U32 R2, R0, -0x326172a9, RZ ;  /* 0xcd9e8d5700027825 */ /* 0x000fe200078e00ff */
[----:B------:R-:W-:-:S02]  /*5ee0*/  LOP3.LUT R78, R7, UR9, R12, 0x96, !PT ;  /* 0x00000009074e7c12 */ /* 0x000fc4000f8e960c */
[----:B------:R-:W-:Y:S01]  /*5ef0*/  ISETP.GE.U32.AND P1, PT, R233, R11, PT ;  /* 0x0000000be900720c */ /* 0x000fe20003f26070 */
[----:B------:R-:W-:Y:S01]  /*5f00*/  IMAD.MOV.U32 R109, RZ, RZ, R60 ;  /* 0x000000ffff6d7224 */ /* 0x000fe200078e003c */
[----:B------:R-:W-:Y:S02]  /*5f10*/  LOP3.LUT R25, R3, UR6, R6, 0x96, !PT ;  /* 0x0000000603197c12 */ /* 0x000fe4000f8e9606 */
[C---:B------:R-:W-:Y:S02]  /*5f20*/  LOP3.LUT R53, R2.reuse, 0xffff, RZ, 0xc0, !PT ;  /* 0x0000ffff02357812 */ /* 0x040fe400078ec0ff */
[----:B------:R-:W-:Y:S02]  /*5f30*/  LOP3.LUT R77, R2, 0xff, RZ, 0xc0, !PT ;  /* 0x000000ff024d7812 */ /* 0x000fe400078ec0ff */
[--C-:B------:R-:W-:Y:S02]  /*5f40*/  SHF.R.U32.HI R55, RZ, 0x10, R2.reuse ;  /* 0x00000010ff377819 */ /* 0x100fe40000011602 */
[----:B------:R-:W-:Y:S01]  /*5f50*/  SHF.R.U32.HI R76, RZ, 0x18, R2 ;  /* 0x00000018ff4c7819 */ /* 0x000fe20000011602 */
[----:B------:R-:W-:Y:S01]  /*5f60*/  IMAD.WIDE.U32 R2, R89, -0x326172a9, RZ ;  /* 0xcd9e8d5759027825 */ /* 0x000fe200078e00ff */
[----:B------:R-:W-:-:S03]  /*5f70*/  ISETP.GE.U32.AND P3, PT, R233, R10, PT ;  /* 0x0000000ae900720c */ /* 0x000fc60003f66070 */
[----:B------:R-:W-:Y:S01]  /*5f80*/  IMAD.WIDE.U32 R10, R144, -0x2daee0ad, RZ ;  /* 0xd2511f53900a7825 */ /* 0x000fe200078e00ff */
[----:B------:R-:W-:Y:S02]  /*5f90*/  LOP3.LUT R0, R3, UR15, R40, 0x96, !PT ;  /* 0x0000000f03007c12 */ /* 0x000fe4000f8e9628 */
[----:B------:R-:W-:-:S03]  /*5fa0*/  LOP3.LUT R2, R9, UR13, R2, 0x96, !PT ;  /* 0x0000000d09027c12 */ /* 0x000fc6000f8e9602 */
[----:B------:R-:W-:-:S04]  /*5fb0*/  IMAD.WIDE.U32 R6, R0, -0x2daee0ad, RZ ;  /* 0xd2511f5300067825 */ /* 0x000fc800078e00ff */
[----:B------:R-:W-:Y:S01]  /*5fc0*/  IMAD.WIDE.U32 R12, R2, -0x2daee0ad, RZ ;  /* 0xd2511f53020c7825 */ /* 0x000fe200078e00ff */
[----:B------:R-:W-:-:S03]  /*5fd0*/  LOP3.LUT R7, R7, UR10, R38, 0x96, !PT ;  /* 0x0000000a07077c12 */ /* 0x000fc6000f8e9626 */
[----:B------:R-:W-:Y:S01]  /*5fe0*/  IMAD.WIDE.U32 R2, R23, -0x2daee0ad, RZ ;  /* 0xd2511f5317027825 */ /* 0x000fe200078e00ff */
[----:B------:R-:W-:-:S03]  /*5ff0*/  LOP3.LUT R0, R13, UR5, R6, 0x96, !PT ;  /* 0x000000050d007c12 */ /* 0x000fc6000f8e9606 */
[----:B------:R-:W-:Y:S01]  /*6000*/  IMAD.WIDE.U32 R6, R7, -0x326172a9, RZ ;  /* 0xcd9e8d5707067825 */ /* 0x000fe200078e00ff */
[----:B------:R-:W-:Y:S02]  /*6010*/  LOP3.LUT R13, R3, UR7, R34, 0x96, !PT ;  /* 0x00000007030d7c12 */ /* 0x000fe4000f8e9622 */
[C---:B------:R-:W-:Y:S02]  /*6020*/  LOP3.LUT R23, R2.reuse, 0xff, RZ, 0xc0, !PT ;  /* 0x000000ff02177812 */ /* 0x040fe400078ec0ff */
[----:B------:R-:W-:Y:S02]  /*6030*/  LOP3.LUT R30, R2, 0xffff, RZ, 0xc0, !PT ;  /* 0x0000ffff021e7812 */ /* 0x000fe400078ec0ff */
[--C-:B------:R-:W-:Y:S02]  /*6040*/  SHF.R.U32.HI R31, RZ, 0x10, R2.reuse ;  /* 0x00000010ff1f7819 */ /* 0x100fe40000011602 */
[----:B------:R-:W-:Y:S01]  /*6050*/  SHF.R.U32.HI R19, RZ, 0x18, R2 ;  /* 0x00000018ff137819 */ /* 0x000fe20000011602 */
[----:B------:R-:W-:Y:S01]  /*6060*/  IMAD.WIDE.U32 R2, R0, -0x326172a9, RZ ;  /* 0xcd9e8d5700027825 */ /* 0x000fe200078e00ff */
[----:B------:R-:W-:-:S02]  /*6070*/  LOP3.LUT R0, R15, 0xff, RZ, 0xc0, !PT ;  /* 0x000000ff0f007812 */ /* 0x000fc400078ec0ff */
[----:B------:R-:W-:Y:S02]  /*6080*/  LOP3.LUT R5, R7, UR9, R8, 0x96, !PT ;  /* 0x0000000907057c12 */ /* 0x000fe4000f8e9608 */
[----:B------:R-:W-:Y:S02]  /*6090*/  ISETP.GE.U32.AND P4, PT, R233, R0, PT ;  /* 0x00000000e900720c */ /* 0x000fe40003f86070 */
[----:B------:R-:W-:Y:S02]  /*60a0*/  LOP3.LUT R0, R15, 0xffff, RZ, 0xc0, !PT ;  /* 0x0000ffff0f007812 */ /* 0x000fe400078ec0ff */
[----:B------:R-:W-:Y:S02]  /*60b0*/  LOP3.LUT R16, R3, UR6, R6, 0x96, !PT ;  /* 0x0000000603107c12 */ /* 0x000fe4000f8e9606 */
[----:B------:R-:W-:Y:S02]  /*60c0*/  SHF.R.U32.HI R0, RZ, 0x8, R0 ;  /* 0x00000008ff007819 */ /* 0x000fe40000011600 */
[----:B------:R-:W-:-:S02]  /*60d0*/  LOP3.LUT R34, R2, 0xff, RZ, 0xc0, !PT ;  /* 0x000000ff02227812 */ /* 0x000fc400078ec0ff */
[----:B------:R-:W-:Y:S02]  /*60e0*/  LOP3.LUT R0, R0, 0xffff, RZ, 0xc0, !PT ;  /* 0x0000ffff00007812 */ /* 0x000fe400078ec0ff */
[----:B------:R-:W-:Y:S01]  /*60f0*/  LOP3.LUT R42, R2, 0xffff, RZ, 0xc0, !PT ;  /* 0x0000ffff022a7812 */ /* 0x000fe200078ec0ff */
[----:B------:R-:W-:Y:S01]  /*6100*/  @!P4 HADD2 R103, -R81.H0_H0, -RZ.H0_H0 ;  /* 0xa00000ff5167c230 */ /* 0x000fe20000000900 */
[----:B------:R-:W-:Y:S02]  /*6110*/  ISETP.GE.U32.AND P6, PT, R233, R0, PT ;  /* 0x00000000e900720c */ /* 0x000fe40003fc6070 */
[----:B------:R-:W-:Y:S02]  /*6120*/  SHF.R.U32.HI R0, RZ, 0x18, R15 ;  /* 0x00000018ff007819 */ /* 0x000fe4000001160f */
[--C-:B------:R-:W-:Y:S02]  /*6130*/  SHF.R.U32.HI R47, RZ, 0x10, R2.reuse ;  /* 0x00000010ff2f7819 */ /* 0x100fe40000011602 */
[----:B------:R-:W-:Y:S01]  /*6140*/  SHF.R.U32.HI R33, RZ, 0x18, R2 ;  /* 0x00000018ff217819 */ /* 0x000fe20000011602 */
[----:B------:R-:W-:Y:S01]  /*6150*/  IMAD.WIDE.U32 R2, R153, -0x2daee0ad, RZ ;  /* 0xd2511f5399027825 */ /* 0x000fe200078e00ff */
[----:B------:R-:W-:-:S02]  /*6160*/  @!P4 PRMT R81, R103, 0x5410, RZ ;  /* 0x000054106751c816 */ /* 0x000fc400000000ff */
[----:B------:R-:W-:Y:S02]  /*6170*/  ISETP.GE.U32.AND P4, PT, R233, R0, PT ;  /* 0x00000000e900720c */ /* 0x000fe40003f86070 */
[----:B------:R-:W-:Y:S01]  /*6180*/  SHF.R.U32.HI R0, RZ, 0x10, R15 ;  /* 0x00000010ff007819 */ /* 0x000fe2000001160f */
[----:B------:R-:W-:Y:S01]  /*6190*/  @!P6 HADD2 R104, -R80.H0_H0, -RZ.H0_H0 ;  /* 0xa00000ff5068e230 */ /* 0x000fe20000000900 */
[----:B------:R-:W-:Y:S02]  /*61a0*/  LOP3.LUT R3, R3, UR26, R54, 0x96, !PT ;  /* 0x0000001a03037c12 */ /* 0x000fe4000f8e9636 */
[----:B------:R-:W-:Y:S02]  /*61b0*/  LOP3.LUT R0, R0, 0xff, RZ, 0xc0, !PT ;  /* 0x000000ff00007812 */ /* 0x000fe400078ec0ff */
[----:B------:R-:W-:Y:S01]  /*61c0*/  LOP3.LUT R8, R11, UR14, R2, 0x96, !PT ;  /* 0x0000000e0b087c12 */ /* 0x000fe2000f8e9602 */
[----:B------:R-:W-:Y:S01]  /*61d0*/  IMAD.WIDE.U32 R6, R3, -0x326172a9, RZ ;  /* 0xcd9e8d5703067825 */ /* 0x000fe200078e00ff */
[----:B------:R-:W-:-:S02]  /*61e0*/  @!P6 PRMT R80, R104, 0x5410, RZ ;  /* 0x000054106850e816 */ /* 0x000fc400000000ff */
[----:B------:R-:W-:Y:S01]  /*61f0*/  ISETP.GE.U32.AND P6, PT, R233, R0, PT ;  /* 0x00000000e900720c */ /* 0x000fe20003fc6070 */
[----:B------:R-:W-:Y:S01]  /*6200*/  IMAD.WIDE.U32 R8, R8, -0x326172a9, RZ ;  /* 0xcd9e8d5708087825 */ /* 0x000fe200078e00ff */
[----:B------:R-:W-:Y:S01]  /*6210*/  SHF.R.U32.HI R0, RZ, 0x8, R26 ;  /* 0x00000008ff007819 */ /* 0x000fe2000001161a */
[----:B------:R-:W-:Y:S02]  /*6220*/  @!P4 HADD2 R105, -R96.H0_H0, -RZ.H0_H0 ;  /* 0xa00000ff6069c230 */ /* 0x000fe40000000900 */
[----:B------:R-:W-:Y:S01]  /*6230*/  IMAD.WIDE.U32 R2, R5, -0x2daee0ad, RZ ;  /* 0xd2511f5305027825 */ /* 0x000fe200078e00ff */
[----:B------:R-:W-:Y:S02]  /*6240*/  LOP3.LUT R5, R7, UR15, R40, 0x96, !PT ;  /* 0x0000000f07057c12 */ /* 0x000fe4000f8e9628 */
[----:B------:R-:W-:Y:S02]  /*6250*/  LOP3.LUT R6, R9, UR13, R6, 0x96, !PT ;  /* 0x0000000d09067c12 */ /* 0x000fe4000f8e9606 */
[----:B------:R-:W-:-:S02]  /*6260*/  LOP3.LUT R17, R3, UR7, R12, 0x96, !PT ;  /* 0x0000000703117c12 */ /* 0x000fc4000f8e960c */
[----:B------:R-:W-:Y:S01]  /*6270*/  LOP3.LUT R32, R2, 0xff, RZ, 0xc0, !PT ;  /* 0x000000ff02207812 */ /* 0x000fe200078ec0ff */
[----:B------:R-:W-:Y:S01]  /*6280*/  IMAD.WIDE.U32 R28, R6, -0x2daee0ad, RZ ;  /* 0xd2511f53061c7825 */ /* 0x000fe200078e00ff */
[----:B------:R-:W-:Y:S01]  /*6290*/  LOP3.LUT R48, R2, 0xffff, RZ, 0xc0, !PT ;  /* 0x0000ffff02307812 */ /* 0x000fe200078ec0ff */
[----:B------:R-:W-:Y:S01]  /*62a0*/  @!P6 HADD2 R106, -R83.H0_H0, -RZ.H0_H0 ;  /* 0xa00000ff536ae230 */ /* 0x000fe20000000900 */
[--C-:B------:R-:W-:Y:S02]  /*62b0*/  SHF.R.U32.HI R52, RZ, 0x10, R2.reuse ;  /* 0x00000010ff347819 */ /* 0x100fe40000011602 */
[----:B------:R-:W-:Y:S01]  /*62c0*/  SHF.R.U32.HI R40, RZ, 0x18, R2 ;  /* 0x00000018ff287819 */ /* 0x000fe20000011602 */
[----:B------:R-:W-:Y:S01]  /*62d0*/  IMAD.WIDE.U32 R2, R5, -0x2daee0ad, RZ ;  /* 0xd2511f5305027825 */ /* 0x000fe200078e00ff */
[----:B------:R-:W-:Y:S02]  /*62e0*/  LOP3.LUT R0, R0, 0xffff, RZ, 0xc0, !PT ;  /* 0x0000ffff00007812 */ /* 0x000fe400078ec0ff */
[----:B------:R-:W-:-:S02]  /*62f0*/  @!P4 PRMT R96, R105, 0x5410, RZ ;  /* 0x000054106960c816 */ /* 0x000fc400000000ff */
[----:B------:R-:W-:Y:S02]  /*6300*/  ISETP.GE.U32.AND P4, PT, R233, R0, PT ;  /* 0x00000000e900720c */ /* 0x000fe40003f86070 */
[----:B------:R-:W-:Y:S02]  /*6310*/  LOP3.LUT R0, R27, 0xff, RZ, 0xc0, !PT ;  /* 0x000000ff1b007812 */ /* 0x000fe400078ec0ff */
[----:B------:R-:W-:Y:S01]  /*6320*/  LOP3.LUT R3, R3, UR10, R10, 0x96, !PT ;  /* 0x0000000a03037c12 */ /* 0x000fe2000f8e960a */
[----:B------:R-:W-:Y:S01]  /*6330*/  IMAD.WIDE.U32 R10, R177, -0x2daee0ad, RZ ;  /* 0xd2511f53b10a7825 */ /* 0x000fe200078e00ff */
[----:B------:R-:W-:Y:S02]  /*6340*/  LOP3.LUT R2, R29, UR5, R2, 0x96, !PT ;  /* 0x000000051d027c12 */ /* 0x000fe4000f8e9602 */
[----:B------:R-:W-:Y:S01]  /*6350*/  @!P6 PRMT R83, R106, 0x5410, RZ ;  /* 0x000054106a53e816 */ /* 0x000fe200000000ff */
[----:B------:R-:W-:Y:S01]  /*6360*/  IMAD.WIDE.U32 R6, R3, -0x326172a9, RZ ;  /* 0xcd9e8d5703067825 */ /* 0x000fe200078e00ff */
[----:B------:R-:W-:-:S02]  /*6370*/  ISETP.GE.U32.AND P6, PT, R233, R0, PT ;  /* 0x00000000e900720c */ /* 0x000fc40003fc6070 */
[----:B------:R-:W-:Y:S01]  /*6380*/  LOP3.LUT R0, R13, 0xffff, RZ, 0xc0, !PT ;  /* 0x0000ffff0d007812 */ /* 0x000fe200078ec0ff */
[----:B------:R-:W-:Y:S01]  /*6390*/  IMAD.WIDE.U32 R2, R2, -0x326172a9, RZ ;  /* 0xcd9e8d5702027825 */ /* 0x000fe200078e00ff */
[----:B------:R-:W-:Y:S01]  /*63a0*/  LOP3.LUT R39, R7, UR9, R8, 0x96, !PT ;  /* 0x0000000907277c12 */ /* 0x000fe2000f8e9608 */
[----:B------:R-:W-:Y:S01]  /*63b0*/  @!P4 HADD2 R138, -R99.H0_H0, -RZ.H0_H0 ;  /* 0xa00000ff638ac230 */ /* 0x000fe20000000900 */
[----:B------:R-:W-:Y:S02]  /*63c0*/  SHF.R.U32.HI R0, RZ, 0x8, R0 ;  /* 0x00000008ff007819 */ /* 0x000fe40000011600 */
[----:B------:R-:W-:Y:S02]  /*63d0*/  LOP3.LUT R15, R3, UR6, R6, 0x96, !PT ;  /* 0x00000006030f7c12 */ /* 0x000fe4000f8e9606 */
[C---:B------:R-:W-:Y:S02]  /*63e0*/  LOP3.LUT R38, R2.reuse, 0xff, RZ, 0xc0, !PT ;  /* 0x000000ff02267812 */ /* 0x040fe400078ec0ff */
[----:B------:R-:W-:Y:S01]  /*63f0*/  LOP3.LUT R54, R2, 0xffff, RZ, 0xc0, !PT ;  /* 0x0000ffff02367812 */ /* 0x000fe200078ec0ff */
[----:B------:R-:W-:Y:S01]  /*6400*/  @!P6 HADD2 R152, -R102.H0_H0, -RZ.H0_H0 ;  /* 0xa00000ff6698e230 */ /* 0x000fe20000000900 */
[----:B------:R-:W-:-:S02]  /*6410*/  SHF.R.U32.HI R49, RZ, 0x10, R2 ;  /* 0x00000010ff317819 */ /* 0x000fc40000011602 */
[----:B------:R-:W-:Y:S01]  /*6420*/  SHF.R.U32.HI R29, RZ, 0x18, R2 ;  /* 0x00000018ff1d7819 */ /* 0x000fe20000011602 */
[----:B------:R-:W-:Y:S01]  /*6430*/  IMAD.WIDE.U32 R2, R182, -0x2daee0ad, RZ ;  /* 0xd2511f53b6027825 */ /* 0x000fe200078e00ff */
[----:B------:R-:W-:Y:S02]  /*6440*/  LOP3.LUT R0, R0, 0xffff, RZ, 0xc0, !PT ;  /* 0x0000ffff00007812 */ /* 0x000fe400078ec0ff */
[----:B------:R-:W-:Y:S02]  /*6450*/  @!P4 PRMT R99, R138, 0x5410, RZ ;  /* 0x000054108a63c816 */ /* 0x000fe400000000ff */
[----:B------:R-:W-:Y:S02]  /*6460*/  ISETP.GE.U32.AND P5, PT, R233, R0, PT ;  /* 0x00000000e900720c */ /* 0x000fe40003fa6070 */
[----:B------:R-:W-:Y:S02]  /*6470*/  LOP3.LUT R0, R3, UR26, R108, 0x96, !PT ;  /* 0x0000001a03007c12 */ /* 0x000fe4000f8e966c */
[----:B------:R-:W-:-:S02]  /*6480*/  LOP3.LUT R2, R11, UR14, R2, 0x96, !PT ;  /* 0x0000000e0b027c12 */ /* 0x000fc4000f8e9602 */
[----:B------:R-:W-:Y:S01]  /*6490*/  @!P6 PRMT R102, R152, 0x5410, RZ ;  /* 0x000054109866e816 */ /* 0x000fe200000000ff */
[----:B------:R-:W-:Y:S01]  /*64a0*/  IMAD.WIDE.U32 R6, R0, -0x326172a9, RZ ;  /* 0xcd9e8d5700067825 */ /* 0x000fe200078e00ff */
[----:B------:R-:W-:-:S03]  /*64b0*/  LOP3.LUT R0, R13, 0xff, RZ, 0xc0, !PT ;  /* 0x000000ff0d007812 */ /* 0x000fc600078ec0ff */
[----:B------:R-:W-:Y:S01]  /*64c0*/  IMAD.WIDE.U32 R8, R2, -0x326172a9, RZ ;  /* 0xcd9e8d5702087825 */ /* 0x000fe200078e00ff */
[----:B------:R-:W-:Y:S01]  /*64d0*/  LOP3.LUT R3, R7, UR15, R44, 0x96, !PT ;  /* 0x0000000f07037c12 */ /* 0x000fe2000f8e962c */
[----:B------:R-:W-:Y:S01]  /*64e0*/  @!P5 HADD2 R154, -R252.H0_H0, -RZ.H0_H0 ;  /* 0xa00000fffc9ad230 */ /* 0x000fe20000000900 */
[----:B------:R-:W-:Y:S02]  /*64f0*/  ISETP.GE.U32.AND P4, PT, R233, R0, PT ;  /* 0x00000000e900720c */ /* 0x000fe40003f86070 */
[--C-:B------:R-:W-:Y:S01]  /*6500*/  SHF.R.U32.HI R0, RZ, 0x18, R13.reuse ;  /* 0x00000018ff007819 */ /* 0x100fe2000001160d */
[----:B------:R-:W-:Y:S01]  /*6510*/  IMAD.WIDE.U32 R2, R3, -0x2daee0ad, RZ ;  /* 0xd2511f5303027825 */ /* 0x000fe200078e00ff */
[----:B------:R-:W-:Y:S02]  /*6520*/  LOP3.LUT R6, R9, UR13, R6, 0x96, !PT ;  /* 0x0000000d09067c12 */ /* 0x000fe4000f8e9606 */
[----:B------:R-:W-:Y:S02]  /*6530*/  ISETP.GE.U32.AND P2, PT, R233, R0, PT ;  /* 0x00000000e900720c */ /* 0x000fe40003f46070 */
[----:B------:R-:W-:Y:S01]  /*6540*/  LOP3.LUT R3, R3, UR10, R10, 0x96, !PT ;  /* 0x0000000a03037c12 */ /* 0x000fe2000f8e960a */
[----:B------:R-:W-:Y:S01]  /*6550*/  IMAD.WIDE.U32 R26, R6, -0x2daee0ad, RZ ;  /* 0xd2511f53061a7825 */ /* 0x000fe200078e00ff */
[----:B------:R1:W2:Y:S01]  /*6560*/  LDL.LU.S16 R10, [R1+0x4] ;  /* 0x00000400010a7983 */ /* 0x0002a20000300600 */
[----:B------:R-:W-:-:S02]  /*6570*/  SHF.R.U32.HI R0, RZ, 0x10, R13 ;  /* 0x00000010ff007819 */ /* 0x000fc4000001160d */
[----:B------:R-:W-:Y:S01]  /*6580*/  @!P4 HADD2 R156, -R95.H0_H0, -RZ.H0_H0 ;  /* 0xa00000ff5f9cc230 */ /* 0x000fe20000000900 */
[----:B------:R-:W-:Y:S01]  /*6590*/  LOP3.LUT R2, R27, UR5, R2, 0x96, !PT ;  /* 0x000000051b027c12 */ /* 0x000fe2000f8e9602 */
[----:B------:R-:W-:Y:S01]  /*65a0*/  IMAD.WIDE.U32 R6, R3, -0x326172a9, RZ ;  /* 0xcd9e8d5703067825 */ /* 0x000fe200078e00ff */
[----:B------:R-:W-:Y:S02]  /*65b0*/  LOP3.LUT R0, R0, 0xff, RZ, 0xc0, !PT ;  /* 0x000000ff00007812 */ /* 0x000fe400078ec0ff */
[----:B------:R-:W-:Y:S01]  /*65c0*/  @!P4 PRMT R95, R156, 0x5410, RZ ;  /* 0x000054109c5fc816 */ /* 0x000fe200000000ff */
[----:B------:R-:W-:Y:S01]  /*65d0*/  @!P2 HADD2 R160, -R251.H0_H0, -RZ.H0_H0 ;  /* 0xa00000fffba0a230 */ /* 0x000fe20000000900 */
[----:B------:R-:W-:Y:S01]  /*65e0*/  ISETP.GE.U32.AND P6, PT, R233, R0, PT ;  /* 0x00000000e900720c */ /* 0x000fe20003fc6070 */
[----:B------:R-:W-:Y:S01]  /*65f0*/  IMAD.WIDE.U32 R2, R2, -0x326172a9, RZ ;  /* 0xcd9e8d5702027825 */ /* 0x000fe200078e00ff */
[----:B------:R-:W-:Y:S02]  /*6600*/  LOP3.LUT R0, R35, 0xff, RZ, 0xc0, !PT ;  /* 0x000000ff23007812 */ /* 0x000fe400078ec0ff */
[----:B------:R-:W-:Y:S01]  /*6610*/  ISETP.GE.U32.AND P4, PT, R233, R23, PT ;  /* 0x00000017e900720c */ /* 0x000fe20003f86070 */
[----:B------:R-:W-:Y:S01]  /*6620*/  IMAD.MOV.U32 R13, RZ, RZ, R63 ;  /* 0x000000ffff0d7224 */ /* 0x000fe200078e003f */
[----:B------:R-:W-:-:S02]  /*6630*/  @!P2 PRMT R251, R160, 0x5410, RZ ;  /* 0x00005410a0fba816 */ /* 0x000fc400000000ff */
[----:B------:R-:W-:Y:S02]  /*6640*/  ISETP.GE.U32.AND P2, PT, R233, R0, PT ;  /* 0x00000000e900720c */ /* 0x000fe40003f46070 */
[----:B------:R-:W-:Y:S02]  /*6650*/  SHF.R.U32.HI R0, RZ, 0x8, R30 ;  /* 0x00000008ff007819 */ /* 0x000fe4000001161e */
[----:B------:R-:W-:Y:S01]  /*6660*/  LOP3.LUT R12, R3, UR6, R6, 0x96, !PT ;  /* 0x00000006030c7c12 */ /* 0x000fe2000f8e9606 */
[----:B------:R-:W-:Y:S01]  /*6670*/  @!P6 HADD2 R159, -R250.H0_H0, -RZ.H0_H0 ;  /* 0xa00000fffa9fe230 */ /* 0x000fe20000000900 */
[----:B------:R-:W-:Y:S02]  /*6680*/  LOP3.LUT R0, R0, 0xffff, RZ, 0xc0, !PT ;  /* 0x0000ffff00007812 */ /* 0x000fe400078ec0ff */
[----:B------:R-:W-:Y:S01]  /*6690*/  LOP3.LUT R43, R2, 0xffff, RZ, 0xc0, !PT ;  /* 0x0000ffff022b7812 */ /* 0x000fe200078ec0ff */
[----:B------:R-:W-:Y:S01]  /*66a0*/  @!P4 HADD2 R161, -R249.H0_H0, -RZ.H0_H0 ;  /* 0xa00000fff9a1c230 */ /* 0x000fe20000000900 */
[----:B------:R-:W-:-:S02]  /*66b0*/  @!P6 PRMT R250, R159, 0x5410, RZ ;  /* 0x000054109ffae816 */ /* 0x000fc400000000ff */
[----:B------:R-:W-:Y:S02]  /*66c0*/  ISETP.GE.U32.AND P6, PT, R233, R0, PT ;  /* 0x00000000e900720c */ /* 0x000fe40003fc6070 */
[----:B------:R-:W-:Y:S02]  /*66d0*/  LOP3.LUT R0, R31, 0xff, RZ, 0xc0, !PT ;  /* 0x000000ff1f007812 */ /* 0x000fe400078ec0ff */
[----:B------:R-:W-:Y:S02]  /*66e0*/  @!P4 PRMT R249, R161, 0x5410, RZ ;  /* 0x00005410a1f9c816 */ /* 0x000fe400000000ff */
[----:B------:R-:W-:Y:S02]  /*66f0*/  LOP3.LUT R46, R2, 0xff, RZ, 0xc0, !PT ;  /* 0x000000ff022e7812 */ /* 0x000fe400078ec0ff */
[--C-:B------:R-:W-:Y:S02]  /*6700*/  SHF.R.U32.HI R45, RZ, 0x10, R2.reuse ;  /* 0x00000010ff2d7819 */ /* 0x100fe40000011602 */
[----:B------:R-:W-:Y:S01]  /*6710*/  SHF.R.U32.HI R44, RZ, 0x18, R2 ;  /* 0x00000018ff2c7819 */ /* 0x000fe20000011602 */
[----:B------:R-:W-:Y:S01]  /*6720*/  IMAD.WIDE.U32 R2, R37, -0x2daee0ad, RZ ;  /* 0xd2511f5325027825 */ /* 0x000fe200078e00ff */
[----:B------:R-:W-:Y:S01]  /*6730*/  ISETP.GE.U32.AND P4, PT, R233, R0, PT ;  /* 0x00000000e900720c */ /* 0x000fe20003f86070 */
[----:B------:R-:W-:Y:S01]  /*6740*/  @!P6 HADD2 R162, -R248.H0_H0, -RZ.H0_H0 ;  /* 0xa00000fff8a2e230 */ /* 0x000fe20000000900 */
[----:B------:R-:W-:Y:S01]  /*6750*/  @!P5 PRMT R252, R154, 0x5410, RZ ;  /* 0x000054109afcd816 */ /* 0x000fe200000000ff */
[----:B------:R-:W-:Y:S01]  /*6760*/  FFMA.FTZ R0, R85, c[0x0][0x23c], -R22 ;  /* 0x00008f0055007a23 */ /* 0x000fe20000010816 */
[----:B------:R-:W-:Y:S01]  /*6770*/  ISETP.GE.U32.AND P5, PT, R233, R19, PT ;  /* 0x00000013e900720c */ /* 0x000fe20003fa6070 */
[----:B------:R-:W-:Y:S01]  /*6780*/  IMAD.MOV.U32 R19, RZ, RZ, R62 ;  /* 0x000000ffff137224 */ /* 0x000fe200078e003e */
[----:B------:R-:W-:Y:S01]  /*6790*/  LOP3.LUT R27, R7, UR9, R8, 0x96, !PT ;  /* 0x00000009071b7c12 */ /* 0x000fe2000f8e9608 */
[----:B------:R3:W-:Y:S01]  /*67a0*/  MUFU.EX2 R31, R0 ;  /* 0x00000000001f7308 */ /* 0x0007e20000000800 */
[----:B------:R-:W-:-:S02]  /*67b0*/  LOP3.LUT R6, R2, 0xff, RZ, 0xc0, !PT ;  /* 0x000000ff02067812 */ /* 0x000fc400078ec0ff */
[----:B------:R-:W-:Y:S02]  /*67c0*/  LOP3.LUT R7, R2, 0xffff, RZ, 0xc0, !PT ;  /* 0x0000ffff02077812 */ /* 0x000fe400078ec0ff */
[--C-:B------:R-:W-:Y:S01]  /*67d0*/  SHF.R.U32.HI R9, RZ, 0x10, R2.reuse ;  /* 0x00000010ff097819 */ /* 0x100fe20000011602 */
[----:B------:R-:W-:Y:S01]  /*67e0*/  @!P4 HADD2 R166, -R246.H0_H0, -RZ.H0_H0 ;  /* 0xa00000fff6a6c230 */ /* 0x000fe20000000900 */
[----:B------:R-:W-:Y:S01]  /*67f0*/  SHF.R.U32.HI R8, RZ, 0x18, R2 ;  /* 0x00000018ff087819 */ /* 0x000fe20000011602 */
[----:B------:R-:W-:Y:S01]  /*6800*/  FFMA.FTZ R2, R84, c[0x0][0x23c], -R22 ;  /* 0x00008f0054027a23 */ /* 0x000fe20000010816 */
[----:B------:R-:W-:Y:S01]  /*6810*/  @!P6 PRMT R248, R162, 0x5410, RZ ;  /* 0x00005410a2f8e816 */ /* 0x000fe200000000ff */
[----:B------:R-:W-:Y:S01]  /*6820*/  @!P5 HADD2 R165, -R247.H0_H0, -RZ.H0_H0 ;  /* 0xa00000fff7a5d230 */ /* 0x000fe20000000900 */
[----:B------:R-:W-:Y:S01]  /*6830*/  @!P4 PRMT R246, R166, 0x5410, RZ ;  /* 0x00005410a6f6c816 */ /* 0x000fe200000000ff */
[----:B------:R4:W1:Y:S01]  /*6840*/  MUFU.EX2 R106, R2 ;  /* 0x00000002006a7308 */ /* 0x0008620000000800 */
[----:B------:R-:W-:-:S02]  /*6850*/  LOP3.LUT R5, R3, UR7, R18, 0x96, !PT ;  /* 0x0000000703057c12 */ /* 0x000fc4000f8e9612 */
[----:B------:R-:W-:Y:S02]  /*6860*/  @!P5 PRMT R247, R165, 0x5410, RZ ;  /* 0x00005410a5f7d816 */ /* 0x000fe400000000ff */
[----:B---3--:R-:W-:Y:S01]  /*6870*/  LOP3.LUT R0, R14, 0xff, RZ, 0xc0, !PT ;  /* 0x000000ff0e007812 */ /* 0x008fe200078ec0ff */
[----:B----4-:R-:W-:-:S03]  /*6880*/  FFMA.FTZ R2, R101, c[0x0][0x23c], -R20 ;  /* 0x00008f0065027a23 */ /* 0x010fc60000010814 */
[----:B------:R-:W-:Y:S01]  /*6890*/  ISETP.GE.U32.AND P6, PT, R233, R0, PT ;  /* 0x00000000e900720c */ /* 0x000fe20003fc6070 */
[----:B------:R-:W-:Y:S01]  /*68a0*/  FFMA.FTZ R3, R88, c[0x0][0x23c], -R22 ;  /* 0x00008f0058037a23 */ /* 0x000fe20000010816 */
[----:B------:R-:W-:Y:S01]  /*68b0*/  LOP3.LUT R0, R14, 0xffff, RZ, 0xc0, !PT ;  /* 0x0000ffff0e007812 */ /* 0x000fe200078ec0ff */
[----:B------:R1:W-:Y:S01]  /*68c0*/  MUFU.EX2 R30, R2 ;  /* 0x00000002001e7308 */ /* 0x0003e20000000800 */
[----:B------:R-:W-:Y:S02]  /*68d0*/  IMAD.MOV.U32 R18, RZ, RZ, R95 ;  /* 0x000000ffff127224 */ /* 0x000fe400078e005f */
[----:B------:R-:W-:-:S04]  /*68e0*/  SHF.R.U32.HI R0, RZ, 0x8, R0 ;  /* 0x00000008ff007819 */ /* 0x000fc80000011600 */
[----:B------:R-:W-:-:S04]  /*68f0*/  LOP3.LUT R0, R0, 0xffff, RZ, 0xc0, !PT ;  /* 0x0000ffff00007812 */ /* 0x000fc800078ec0ff */
[----:B------:R-:W-:Y:S01]  /*6900*/  ISETP.GE.U32.AND P5, PT, R233, R0, PT ;  /* 0x00000000e900720c */ /* 0x000fe20003fa6070 */
[----:B------:R-:W-:Y:S01]  /*6910*/  FFMA.FTZ R0, R93, c[0x0][0x23c], -R20 ;  /* 0x00008f005d007a23 */ /* 0x000fe20000010814 */
[----:B-1----:R-:W-:-:S03]  /*6920*/  F2FP.PACK_AB R2, R106, R31 ;  /* 0x0000001f6a02723e */ /* 0x002fc600000000ff */
[----:B------:R1:W3:Y:S01]  /*6930*/  MUFU.EX2 R103, R0 ;  /* 0x0000000000677308 */ /* 0x0002e20000000800 */
[C---:B------:R-:W-:Y:S02]  /*6940*/  PRMT R214, R2.reuse, 0x7610, R214 ;  /* 0x0000761002d67816 */ /* 0x040fe400000000d6 */
[----:B------:R-:W-:-:S03]  /*6950*/  PRMT R213, R2, 0x7632, R213 ;  /* 0x0000763202d57816 */ /* 0x000fc600000000d5 */
[----:B------:R-:W-:Y:S01]  /*6960*/  @!P6 HADD2 R171, -R214.H0_H0, -RZ.H0_H0 ;  /* 0xa00000ffd6abe230 */ /* 0x000fe20000000900 */
[----:B------:R-:W-:Y:S01]  /*6970*/  PRMT R156, R214, 0x5410, R213 ;  /* 0x00005410d69c7816 */ /* 0x000fe200000000d5 */
[----:B------:R-:W-:Y:S01]  /*6980*/  MUFU.EX2 R85, R3 ;  /* 0x0000000300557308 */ /* 0x000fe20000000800 */
[----:B------:R-:W-:Y:S02]  /*6990*/  @!P5 HADD2 R178, -R213.H0_H0, -RZ.H0_H0 ;  /* 0xa00000ffd5b2d230 */ /* 0x000fe40000000900 */
[----:B------:R-:W-:Y:S01]  /*69a0*/  @!P6 PRMT R214, R171, 0x5410, RZ ;  /* 0x00005410abd6e816 */ /* 0x000fe200000000ff */
[----:B------:R-:W-:Y:S01]  /*69b0*/  IMAD.MOV.U32 R171, RZ, RZ, R91 ;  /* 0x000000ffffab7224 */ /* 0x000fe200078e005b */
[----:B-1----:R-:W-:Y:S02]  /*69c0*/  SHF.R.U32.HI R0, RZ, 0x18, R14 ;  /* 0x00000018ff007819 */ /* 0x002fe4000001160e */
[----:B---3--:R-:W-:Y:S02]  /*69d0*/  F2FP.PACK_AB R2, R103, R30 ;  /* 0x0000001e6702723e */ /* 0x008fe400000000ff */
[----:B------:R-:W-:-:S02]  /*69e0*/  ISETP.GE.U32.AND P4, PT, R233, R0, PT ;  /* 0x00000000e900720c */ /* 0x000fc40003f86070 */
[----:B------:R-:W-:Y:S01]  /*69f0*/  SHF.R.U32.HI R0, RZ, 0x10, R14 ;  /* 0x00000010ff007819 */ /* 0x000fe2000001160e */
[----:B------:R-:W-:Y:S01]  /*6a00*/  IMAD.MOV.U32 R14, RZ, RZ, R94 ;  /* 0x000000ffff0e7224 */ /* 0x000fe200078e005e */
[----:B------:R-:W-:Y:S02]  /*6a10*/  PRMT R211, R2, 0x7610, R211 ;  /* 0x0000761002d37816 */ /* 0x000fe400000000d3 */
[----:B------:R-:W-:Y:S02]  /*6a20*/  LOP3.LUT R0, R0, 0xff, RZ, 0xc0, !PT ;  /* 0x000000ff00007812 */ /* 0x000fe400078ec0ff */
[----:B------:R-:W-:Y:S02]  /*6a30*/  PRMT R212, R2, 0x7632, R212 ;  /* 0x0000763202d47816 */ /* 0x000fe400000000d4 */
[----:B------:R-:W-:Y:S01]  /*6a40*/  ISETP.GE.U32.AND P6, PT, R233, R0, PT ;  /* 0x00000000e900720c */ /* 0x000fe20003fc6070 */
[----:B------:R-:W-:Y:S01]  /*6a50*/  FFMA.FTZ R0, R116, c[0x0][0x23c], -R22 ;  /* 0x00008f0074007a23 */ /* 0x000fe20000010816 */
[----:B------:R-:W-:Y:S01]  /*6a60*/  PRMT R154, R211, 0x5410, R212 ;  /* 0x00005410d39a7816 */ /* 0x000fe200000000d4 */
[----:B------:R-:W-:-:S02]  /*6a70*/  IMAD.MOV.U32 R116, RZ, RZ, R61 ;  /* 0x000000ffff747224 */ /* 0x000fc400078e003d */
[----:B------:R1:W-:Y:S08]  /*6a80*/  MUFU.EX2 R105, R0 ;  /* 0x0000000000697308 */ /* 0x0003f00000000800 */
[----:B------:R-:W-:Y:S01]  /*6a90*/  @!P6 HADD2 R181, -R211.H0_H0, -RZ.H0_H0 ;  /* 0xa00000ffd3b5e230 */ /* 0x000fe20000000900 */
[----:B-1----:R-:W-:-:S04]  /*6aa0*/  FFMA.FTZ R0, R119, c[0x0][0x23c], -R22 ;  /* 0x00008f0077007a23 */ /* 0x002fc80000010816 */
[----:B------:R-:W-:Y:S01]  /*6ab0*/  @!P6 PRMT R211, R181, 0x5410, RZ ;  /* 0x00005410b5d3e816 */ /* 0x000fe200000000ff */
[----:B------:R-:W-:Y:S01]  /*6ac0*/  IMAD.MOV.U32 R119, RZ, RZ, R90 ;  /* 0x000000ffff777224 */ /* 0x000fe200078e005a */
[----:B------:R1:W3:Y:S02]  /*6ad0*/  MUFU.EX2 R113, R0 ;  /* 0x0000000000717308 */ /* 0x0002e40000000800 */
[----:B-1----:R-:W-:-:S04]  /*6ae0*/  SHF.R.U32.HI R0, RZ, 0x8, R41 ;  /* 0x00000008ff007819 */ /* 0x002fc80000011629 */
[----:B------:R-:W-:-:S04]  /*6af0*/  LOP3.LUT R0, R0, 0xffff, RZ, 0xc0, !PT ;  /* 0x0000ffff00007812 */ /* 0x000fc800078ec0ff */
[----:B------:R-:W-:Y:S01]  /*6b00*/  ISETP.GE.U32.AND P6, PT, R233, R0, PT ;  /* 0x00000000e900720c */ /* 0x000fe20003fc6070 */
[----:B------:R-:W-:-:S04]  /*6b10*/  FFMA.FTZ R0, R121, c[0x0][0x23c], -R20 ;  /* 0x00008f0079007a23 */ /* 0x000fc80000010814 */
[----:B------:R1:W-:Y:S01]  /*6b20*/  MUFU.EX2 R101, R0 ;  /* 0x0000000000657308 */ /* 0x0003e20000000800 */
[----:B---3--:R-:W-:Y:S01]  /*6b30*/  F2FP.PACK_AB R2, R113, R105 ;  /* 0x000000697102723e */ /* 0x008fe200000000ff */
[----:B-1----:R-:W-:-:S06]  /*6b40*/  FFMA.FTZ R0, R133, c[0x0][0x23c], -R20 ;  /* 0x00008f0085007a23 */ /* 0x002fcc0000010814 */
[----:B------:R1:W3:Y:S01]  /*6b50*/  MUFU.EX2 R165, R0 ;  /* 0x0000000000a57308 */ /* 0x0002e20000000800 */
[C---:B------:R-:W-:Y:S02]  /*6b60*/  PRMT R210, R2.reuse, 0x7610, R210 ;  /* 0x0000761002d27816 */ /* 0x040fe400000000d2 */
[----:B------:R-:W-:Y:S01]  /*6b70*/  PRMT R209, R2, 0x7632, R209 ;  /* 0x0000763202d17816 */ /* 0x000fe200000000d1 */
[----:B-1----:R-:W-:Y:S01]  /*6b80*/  FFMA.FTZ R0, R120, c[0x0][0x23c], -R22 ;  /* 0x00008f0078007a23 */ /* 0x002fe20000010816 */
[----:B---3--:R-:W-:-:S03]  /*6b90*/  F2FP.PACK_AB R2, R165, R101 ;  /* 0x00000065a502723e */ /* 0x008fc600000000ff */
[----:B------:R1:W-:Y:S01]  /*6ba0*/  MUFU.EX2 R166, R0 ;  /* 0x0000000000a67308 */ /* 0x0003e20000000800 */
[C---:B------:R-:W-:Y:S02]  /*6bb0*/  PRMT R208, R2.reuse, 0x7632, R208 ;  /* 0x0000763202d07816 */ /* 0x040fe400000000d0 */
[----:B------:R-:W-:-:S03]  /*6bc0*/  PRMT R207, R2, 0x7610, R207 ;  /* 0x0000761002cf7816 */ /* 0x000fc600000000cf */
[----:B------:R-:W-:Y:S01]  /*6bd0*/  @!P3 HADD2 R185, -R208.H0_H0, -RZ.H0_H0 ;  /* 0xa00000ffd0b9b230 */ /* 0x000fe20000000900 */
[----:B-1----:R-:W-:-:S04]  /*6be0*/  FFMA.FTZ R0, R118, c[0x0][0x23c], -R22 ;  /* 0x00008f0076007a23 */ /* 0x002fc80000010816 */
[----:B------:R1:W3:Y:S01]  /*6bf0*/  MUFU.EX2 R35, R0 ;  /* 0x0000000000237308 */ /* 0x0002e20000000800 */
[----:B------:R-:W-:Y:S01]  /*6c00*/  LOP3.LUT R2, R5, 0xff, RZ, 0xc0, !PT ;  /* 0x000000ff05027812 */ /* 0x000fe200078ec0ff */
[----:B------:R-:W-:Y:S01]  /*6c10*/  @!P2 HADD2 R186, -R207.H0_H0, -RZ.H0_H0 ;  /* 0xa00000ffcfbaa230 */ /* 0x000fe20000000900 */
[----:B------:R-:W-:Y:S02]  /*6c20*/  PRMT R152, R207, 0x5410, R208 ;  /* 0x00005410cf987816 */ /* 0x000fe400000000d0 */
[----:B------:R-:W-:Y:S02]  /*6c30*/  @!P3 PRMT R208, R185, 0x5410, RZ ;  /* 0x00005410b9d0b816 */ /* 0x000fe400000000ff */
[----:B------:R-:W-:Y:S02]  /*6c40*/  ISETP.GE.U32.AND P3, PT, R233, R2, PT ;  /* 0x00000002e900720c */ /* 0x000fe40003f66070 */
[----:B-1----:R-:W-:-:S04]  /*6c50*/  LOP3.LUT R0, R5, 0xffff, RZ, 0xc0, !PT ;  /* 0x0000ffff05007812 */ /* 0x002fc800078ec0ff */
[----:B------:R-:W-:-:S04]  /*6c60*/  SHF.R.U32.HI R0, RZ, 0x8, R0 ;  /* 0x00000008ff007819 */ /* 0x000fc80000011600 */
[----:B------:R-:W-:Y:S02]  /*6c70*/  LOP3.LUT R0, R0, 0xffff, RZ, 0xc0, !PT ;  /* 0x0000ffff00007812 */ /* 0x000fe400078ec0ff */
[----:B------:R-:W-:Y:S02]  /*6c80*/  @!P2 PRMT R207, R186, 0x5410, RZ ;  /* 0x00005410bacfa816 */ /* 0x000fe400000000ff */
[----:B------:R-:W-:Y:S01]  /*6c90*/  ISETP.GE.U32.AND P2, PT, R233, R0, PT ;  /* 0x00000000e900720c */ /* 0x000fe20003f46070 */
[----:B------:R-:W-:Y:S01]  /*6ca0*/  FFMA.FTZ R0, R135, c[0x0][0x23c], -R20 ;  /* 0x00008f0087007a23 */ /* 0x000fe20000010814 */
[----:B---3--:R-:W-:-:S03]  /*6cb0*/  F2FP.PACK_AB R2, R35, R166 ;  /* 0x000000a62302723e */ /* 0x008fc600000000ff */
[----:B------:R1:W-:Y:S01]  /*6cc0*/  MUFU.EX2 R84, R0 ;  /* 0x0000000000547308 */ /* 0x0003e20000000800 */
[C---:B------:R-:W-:Y:S02]  /*6cd0*/  PRMT R206, R2.reuse, 0x7610, R206 ;  /* 0x0000761002ce7816 */ /* 0x040fe400000000ce */
[----:B------:R-:W-:-:S03]  /*6ce0*/  PRMT R205, R2, 0x7632, R205 ;  /* 0x0000763202cd7816 */ /* 0x000fc600000000cd */
[----:B------:R-:W-:Y:S01]  /*6cf0*/  @!P3 HADD2 R187, -R206.H0_H0, -RZ.H0_H0 ;  /* 0xa00000ffcebbb230 */ /* 0x000fe20000000900 */
[----:B------:R-:W-:Y:S01]  /*6d00*/  PRMT R145, R206, 0x5410, R205 ;  /* 0x00005410ce917816 */ /* 0x000fe200000000cd */
[----:B-1----:R-:W-:-:S04]  /*6d10*/  FFMA.FTZ R0, R134, c[0x0][0x23c], -R20 ;  /* 0x00008f0086007a23 */ /* 0x002fc80000010814 */
[----:B------:R1:W3:Y:S01]  /*6d20*/  MUFU.EX2 R41, R0 ;  /* 0x0000000000297308 */ /* 0x0002e20000000800 */
[----:B------:R-:W-:Y:S01]  /*6d30*/  @!P3 PRMT R206, R187, 0x5410, RZ ;  /* 0x00005410bbceb816 */ /* 0x000fe200000000ff */
[----:B------:R-:W-:Y:S01]  /*6d40*/  @!P2 HADD2 R190, -R205.H0_H0, -RZ.H0_H0 ;  /* 0xa00000ffcdbea230 */ /* 0x000fe20000000900 */
[----:B-1----:R-:W-:-:S04]  /*6d50*/  SHF.R.U32.HI R0, RZ, 0x18, R5 ;  /* 0x00000018ff007819 */ /* 0x002fc80000011605 */
[----:B------:R-:W-:Y:S02]  /*6d60*/  ISETP.GE.U32.AND P3, PT, R233, R0, PT ;  /* 0x00000000e900720c */ /* 0x000fe40003f66070 */
[----:B------:R-:W-:-:S04]  /*6d70*/  SHF.R.U32.HI R0, RZ, 0x10, R5 ;  /* 0x00000010ff007819 */ /* 0x000fc80000011605 */
[----:B------:R-:W-:Y:S02]  /*6d80*/  LOP3.LUT R0, R0, 0xff, RZ, 0xc0, !PT ;  /* 0x000000ff00007812 */ /* 0x000fe400078ec0ff */
[----:B------:R-:W-:Y:S02]  /*6d90*/  @!P2 PRMT R205, R190, 0x5410, RZ ;  /* 0x00005410becda816 */ /* 0x000fe400000000ff */
[----:B------:R-:W-:Y:S01]  /*6da0*/  ISETP.GE.U32.AND P2, PT, R233, R0, PT ;  /* 0x00000000e900720c */ /* 0x000fe20003f46070 */
[----:B------:R-:W-:Y:S01]  /*6db0*/  FFMA.FTZ R2, R92, c[0x0][0x23c], -R22 ;  /* 0x00008f005c027a23 */ /* 0x000fe20000010816 */
[----:B---3--:R-:W-:-:S03]  /*6dc0*/  F2FP.PACK_AB R0, R41, R84 ;  /* 0x000000542900723e */ /* 0x008fc600000000ff */
[----:B------:R1:W3:Y:S01]  /*6dd0*/  MUFU.EX2 R108, R2 ;  /* 0x00000002006c7308 */ /* 0x0002e20000000800 */
[C---:B------:R-:W-:Y:S02]  /*6de0*/  PRMT R204, R0.reuse, 0x7632, R204 ;  /* 0x0000763200cc7816 */ /* 0x040fe400000000cc */
[----:B------:R-:W-:Y:S02]  /*6df0*/  PRMT R203, R0, 0x7610, R203 ;  /* 0x0000761000cb7816 */ /* 0x000fe400000000cb */
[----:B------:R-:W-:Y:S01]  /*6e00*/  SHF.R.U32.HI R0, RZ, 0x8, R7 ;  /* 0x00000008ff007819 */ /* 0x000fe20000011607 */
[----:B------:R-:W-:Y:S02]  /*6e10*/  @!P3 HADD2 R195, -R204.H0_H0, -RZ.H0_H0 ;  /* 0xa00000ffccc3b230 */ /* 0x000fe40000000900 */
[----:B------:R-:W-:Y:S01]  /*6e20*/  @!P6 HADD2 R184, -R209.H0_H0, -RZ.H0_H0 ;  /* 0xa00000ffd1b8e230 */ /* 0x000fe20000000900 */
[----:B------:R-:W-:Y:S02]  /*6e30*/  LOP3.LUT R0, R0, 0xffff, RZ, 0xc0, !PT ;  /* 0x0000ffff00007812 */ /* 0x000fe400078ec0ff */
[----:B------:R-:W-:-:S02]  /*6e40*/  PRMT R144, R203, 0x5410, R204 ;  /* 0x00005410cb907816 */ /* 0x000fc400000000cc */
[----:B------:R-:W-:Y:S02]  /*6e50*/  @!P3 PRMT R204, R195, 0x5410, RZ ;  /* 0x00005410c3ccb816 */ /* 0x000fe400000000ff */
[----:B------:R-:W-:Y:S02]  /*6e60*/  PRMT R153, R210, 0x5410, R209 ;  /* 0x00005410d2997816 */ /* 0x000fe400000000d1 */
[----:B------:R-:W-:Y:S01]  /*6e70*/  ISETP.GE.U32.AND P3, PT, R233, R0, PT ;  /* 0x00000000e900720c */ /* 0x000fe20003f66070 */
[--C-:B------:R-:W-:Y:S01]  /*6e80*/  FFMA.FTZ R0, R117, c[0x0][0x23c], -R20.reuse ;  /* 0x00008f0075007a23 */ /* 0x100fe20000010814 */
[----:B------:R-:W-:Y:S02]  /*6e90*/  @!P6 PRMT R209, R184, 0x5410, RZ ;  /* 0x00005410b8d1e816 */ /* 0x000fe400000000ff */
[----:B------:R-:W-:Y:S01]  /*6ea0*/  ISETP.GE.U32.AND P6, PT, R233, R6, PT ;  /* 0x00000006e900720c */ /* 0x000fe20003fc6070 */
[----:B-1----:R-:W-:Y:S01]  /*6eb0*/  FFMA.FTZ R2, R82, c[0x0][0x23c], -R20 ;  /* 0x00008f0052027a23 */ /* 0x002fe20000010814 */
[----:B------:R3:W-:Y:S08]  /*6ec0*/  MUFU.EX2 R104, R0 ;  /* 0x0000000000687308 */ /* 0x0007f00000000800 */
[----:B------:R-:W1:Y:S01]  /*6ed0*/  MUFU.EX2 R79, R2 ;  /* 0x00000002004f7308 */ /* 0x000e620000000800 */
[----:B---3--:R-:W-:-:S04]  /*6ee0*/  F2FP.PACK_AB R0, R85, R108 ;  /* 0x0000006c5500723e */ /* 0x008fc800000000ff */
[C---:B------:R-:W-:Y:S02]  /*6ef0*/  PRMT R202, R0.reuse, 0x7610, R202 ;  /* 0x0000761000ca7816 */ /* 0x040fe400000000ca */
[----:B------:R-:W-:-:S03]  /*6f00*/  PRMT R201, R0, 0x7632, R201 ;  /* 0x0000763200c97816 */ /* 0x000fc600000000c9 */
[----:B------:R-:W-:Y:S01]  /*6f10*/  @!P6 HADD2 R226, -R202.H0_H0, -RZ.H0_H0 ;  /* 0xa00000ffcae2e230 */ /* 0x000fe20000000900 */
[----:B------:R-:W-:Y:S02]  /*6f20*/  LOP3.LUT R0, R9, 0xff, RZ, 0xc0, !PT ;  /* 0x000000ff09007812 */ /* 0x000fe400078ec0ff */
[----:B------:R-:W-:Y:S02]  /*6f30*/  PRMT R138, R202, 0x5410, R201 ;  /* 0x00005410ca8a7816 */ /* 0x000fe400000000c9 */
[----:B------:R-:W-:Y:S02]  /*6f40*/  @!P6 PRMT R202, R226, 0x5410, RZ ;  /* 0x00005410e2cae816 */ /* 0x000fe400000000ff */
[----:B------:R-:W-:Y:S01]  /*6f50*/  ISETP.GE.U32.AND P6, PT, R233, R0, PT ;  /* 0x00000000e900720c */ /* 0x000fe20003fc6070 */
[----:B------:R-:W-:Y:S01]  /*6f60*/  @!P2 HADD2 R200, -R203.H0_H0, -RZ.H0_H0 ;  /* 0xa00000ffcbc8a230 */ /* 0x000fe20000000900 */
[----:B------:R-:W-:Y:S02]  /*6f70*/  LOP3.LUT R0, R16, 0xffff, RZ, 0xc0, !PT ;  /* 0x0000ffff10007812 */ /* 0x000fe400078ec0ff */
[----:B-1----:R-:W-:-:S02]  /*6f80*/  F2FP.PACK_AB R2, R79, R104 ;  /* 0x000000684f02723e */ /* 0x002fc400000000ff */
[----:B------:R-:W-:Y:S01]  /*6f90*/  SHF.R.U32.HI R0, RZ, 0x8, R0 ;  /* 0x00000008ff007819 */ /* 0x000fe20000011600 */
[----:B------:R-:W-:Y:S01]  /*6fa0*/  @!P3 HADD2 R225, -R201.H0_H0, -RZ.H0_H0 ;  /* 0xa00000ffc9e1b230 */ /* 0x000fe20000000900 */
[----:B------:R-:W-:Y:S02]  /*6fb0*/  @!P2 PRMT R203, R200, 0x5410, RZ ;  /* 0x00005410c8cba816 */ /* 0x000fe400000000ff */
[----:B------:R-:W-:Y:S02]  /*6fc0*/  PRMT R200, R2, 0x7610, R200 ;  /* 0x0000761002c87816 */ /* 0x000fe400000000c8 */
[----:B------:R-:W-:Y:S01]  /*6fd0*/  LOP3.LUT R0, R0, 0xffff, RZ, 0xc0, !PT ;  /* 0x0000ffff00007812 */ /* 0x000fe200078ec0ff */
[----:B------:R-:W-:Y:S01]  /*6fe0*/  IMAD R190, R4, 0x2, R188 ;  /* 0x0000000204be7824 */ /* 0x000fe200078e02bc */
[----:B------:R-:W-:Y:S01]  /*6ff0*/  @!P3 PRMT R201, R225, 0x5410, RZ ;  /* 0x00005410e1c9b816 */ /* 0x000fe200000000ff */
[----:B------:R-:W-:Y:S01]  /*7000*/  @!P6 HADD2 R228, -R200.H0_H0, -RZ.H0_H0 ;  /* 0xa00000ffc8e4e230 */ /* 0x000fe20000000900 */
[----:B------:R-:W-:-:S02]  /*7010*/  PRMT R195, R2, 0x7632, R195 ;  /* 0x0000763202c37816 */ /* 0x000fc400000000c3 */
[C---:B------:R-:W-:Y:S01]  /*7020*/  ISETP.GE.U32.AND P2, PT, R233.reuse, R8, PT ;  /* 0x00000008e900720c */ /* 0x040fe20003f46070 */
[----:B------:R-:W1:Y:S01]  /*7030*/  LDSM.16.MT88.4 R88, [R190+0x9000] ;  /* 0x00900000be58783b */ /* 0x000e620000004200 */
[C---:B------:R-:W-:Y:S02]  /*7040*/  ISETP.GE.U32.AND P3, PT, R233.reuse, R0, PT ;  /* 0x00000000e900720c */ /* 0x040fe40003f66070 */
[----:B------:R-:W-:Y:S01]  /*7050*/  LOP3.LUT R0, R16, 0xff, RZ, 0xc0, !PT ;  /* 0x000000ff10007812 */ /* 0x000fe200078ec0ff */
[----:B------:R-:W3:Y:S01]  /*7060*/  LDSM.16.MT88.4 R92, [R190+0x9400] ;  /* 0x00940000be5c783b */ /* 0x000ee20000004200 */
[----:B------:R-:W-:Y:S02]  /*7070*/  PRMT R137, R200, 0x5410, R195 ;  /* 0x00005410c8897816 */ /* 0x000fe400000000c3 */
[----:B------:R-:W-:Y:S02]  /*7080*/  @!P6 PRMT R200, R228, 0x5410, RZ ;  /* 0x00005410e4c8e816 */ /* 0x000fe400000000ff */
[----:B------:R-:W-:-:S03]  /*7090*/  ISETP.GE.U32.AND P6, PT, R233, R0, PT ;  /* 0x00000000e900720c */ /* 0x000fc60003fc6070 */
[----:B------:R-:W-:Y:S01]  /*70a0*/  @!P2 HADD2 R227, -R195.H0_H0, -RZ.H0_H0 ;  /* 0xa00000ffc3e3a230 */ /* 0x000fe20000000900 */
[--C-:B------:R-:W-:Y:S02]  /*70b0*/  SHF.R.U32.HI R0, RZ, 0x18, R16.reuse ;  /* 0x00000018ff007819 */ /* 0x100fe40000011610 */
[----:B------:R-:W-:Y:S02]  /*70c0*/  SHF.R.U32.HI R2, RZ, 0x10, R16 ;  /* 0x00000010ff027819 */ /* 0x000fe40000011610 */
[----:B------:R-:W-:Y:S02]  /*70d0*/  @!P2 PRMT R195, R227, 0x5410, RZ ;  /* 0x00005410e3c3a816 */ /* 0x000fe400000000ff */
[----:B------:R-:W-:-:S03]  /*70e0*/  ISETP.GE.U32.AND P2, PT, R233, R0, PT ;  /* 0x00000000e900720c */ /* 0x000fc60003f46070 */
[----:B------:R-:W-:Y:S01]  /*70f0*/  @!P6 HADD2 R4, -R50.H0_H0, -RZ.H0_H0 ;  /* 0xa00000ff3204e230 */ /* 0x000fe20000000900 */
[----:B------:R-:W-:-:S04]  /*7100*/  LOP3.LUT R0, R2, 0xff, RZ, 0xc0, !PT ;  /* 0x000000ff02007812 */ /* 0x000fc800078ec0ff */
[----:B------:R-:W-:Y:S02]  /*7110*/  @!P6 PRMT R50, R4, 0x5410, RZ ;  /* 0x000054100432e816 */ /* 0x000fe400000000ff */
[----:B------:R-:W-:Y:S02]  /*7120*/  ISETP.GE.U32.AND P6, PT, R233, R0, PT ;  /* 0x00000000e900720c */ /* 0x000fe40003fc6070 */
[----:B------:R-:W-:Y:S01]  /*7130*/  SHF.R.U32.HI R0, RZ, 0x8, R42 ;  /* 0x00000008ff007819 */ /* 0x000fe2000001162a */
[----:B------:R-:W-:-:S03]  /*7140*/  @!P3 HADD2 R229, -R51.H0_H0, -RZ.H0_H0 ;  /* 0xa00000ff33e5b230 */ /* 0x000fc60000000900 */
[----:B------:R-:W-:Y:S02]  /*7150*/  LOP3.LUT R0, R0, 0xffff, RZ, 0xc0, !PT ;  /* 0x0000ffff00007812 */ /* 0x000fe400078ec0ff */
[----:B------:R-:W-:-:S05]  /*7160*/  @!P3 PRMT R51, R229, 0x5410, RZ ;  /* 0x00005410e533b816 */ /* 0x000fca00000000ff */
[----:B--2---:R-:W-:Y:S01]  /*7170*/  @!P6 HADD2 R10, -R98.H0_H0, -RZ.H0_H0 ;  /* 0xa00000ff620ae230 */ /* 0x004fe20000000900 */
[----:B------:R-:W-:-:S04]  /*7180*/  ISETP.GE.U32.AND P3, PT, R233, R0, PT ;  /* 0x00000000e900720c */ /* 0x000fc80003f66070 */
[----:B------:R-:W-:Y:S02]  /*7190*/  PRMT R0, R10, 0x7610, R0 ;  /* 0x000076100a007816 */ /* 0x000fe40000000000 */
[----:B-1----:R-:W-:Y:S01]  /*71a0*/  HMMA.16816.F32 R8, R72, R88, RZ ;  /* 0x000000584808723c */ /* 0x002fe200000018ff */
[----:B------:R-:W-:Y:S02]  /*71b0*/  @!P4 HADD2 R179, -R212.H0_H0, -RZ.H0_H0 ;  /* 0xa00000ffd4b3c230 */ /* 0x000fe40000000900 */
[----:B------:R-:W-:Y:S11]  /*71c0*/  @!P1 HADD2 R183, -R210.H0_H0, -RZ.H0_H0 ;  /* 0xa00000ffd2b79230 */ /* 0x000ff60000000900 */
[----:B------:R-:W-:Y:S10]  /*71d0*/  @!UPT UIADD3 URZ, URZ, URZ, URZ ;  /* 0x0000003f3f3ff290 */ /* 0x000ff4000fffe03f */
[----:B---3--:R-:W-:Y:S01]  /*71e0*/  HMMA.16816.F32 R60, R68, R92, R8 ;  /* 0x0000005c443c723c */ /* 0x008fe20000001808 */
[----:B------:R-:W-:Y:S02]  /*71f0*/  @!P4 PRMT R212, R179, 0x5410, RZ ;  /* 0x00005410b3d4c816 */ /* 0x000fe400000000ff */
[----:B------:R-:W-:Y:S02]  /*7200*/  @!P5 PRMT R213, R178, 0x5410, RZ ;  /* 0x00005410b2d5d816 */ /* 0x000fe400000000ff */
[----:B------:R-:W-:Y:S02]  /*7210*/  ISETP.GE.U32.AND P4, PT, R233, R33, PT ;  /* 0x00000021e900720c */ /* 0x000fe40003f86070 */
[----:B------:R-:W-:Y:S02]  /*7220*/  @!P1 PRMT R210, R183, 0x5410, RZ ;  /* 0x00005410b7d29816 */ /* 0x000fe400000000ff */
[C---:B------:R-:W-:Y:S02]  /*7230*/  ISETP.GE.U32.AND P5, PT, R233.reuse, R34, PT ;  /* 0x00000022e900720c */ /* 0x040fe40003fa6070 */
[----:B------:R-:W-:Y:S11]  /*7240*/  ISETP.GE.U32.AND P1, PT, R233, R32, PT ;  /* 0x00000020e900720c */ /* 0x000ff60003f26070 */
[----:B------:R-:W-:Y:S02]  /*7250*/  @!UPT UIADD3 URZ, URZ, URZ, URZ ;  /* 0x0000003f3f3ff290 */ /* 0x000fe4000fffe03f */
[----:B------:R-:W-:Y:S02]  /*7260*/  IMAD.MOV.U32 R33, RZ, RZ, R62 ;  /* 0x000000ffff217224 */ /* 0x000fe400078e003e */
[----:B------:R-:W-:Y:S02]  /*7270*/  IMAD.MOV.U32 R159, RZ, RZ, R63 ;  /* 0x000000ffff9f7224 */ /* 0x000fe400078e003f */
[----:B------:R-:W-:Y:S01]  /*7280*/  IMAD.MOV.U32 R34, RZ, RZ, R61 ;  /* 0x000000ffff227224 */ /* 0x000fe200078e003d */
[----:B------:R1:W5:Y:S01]  /*7290*/  LDL.LU.64 R62, [R1+0x188] ;  /* 0x00018800013e7983 */ /* 0x0003620000300a00 */
[----:B------:R-:W-:-:S03]  /*72a0*/  IMAD.MOV.U32 R32, RZ, RZ, R60 ;  /* 0x000000ffff207224 */ /* 0x000fc600078e003c */
[----:B------:R1:W5:Y:S04]  /*72b0*/  LDL.LU.64 R60, [R1+0x180] ;  /* 0x00018000013c7983 */ /* 0x0003680000300a00 */
[----:B------:R1:W2:Y:S04]  /*72c0*/  LDL.LU.S16 R11, [R1+0xc] ;  /* 0x00000c00010b7983 */ /* 0x0002a80000300600 */
[----:B------:R1:W3:Y:S01]  /*72d0*/  LDL.LU.S16 R10, [R1+0x8] ;  /* 0x00000800010a7983 */ /* 0x0002e20000300600 */
[----:B------:R-:W-:Y:S01]  /*72e0*/  IMAD.MOV.U32 R181, RZ, RZ, R18 ;  /* 0x000000ffffb57224 */ /* 0x000fe200078e0012 */
[----:B------:R-:W-:Y:S02]  /*72f0*/  HMMA.16816.F32 R4, R64, R88, RZ ;  /* 0x000000584004723c */ /* 0x000fe400000018ff */
[----:B------:R1:W4:Y:S04]  /*7300*/  LDL.LU.S16 R18, [R1+0x10] ;  /* 0x0000100001127983 */ /* 0x0003280000300600 */
[----:B------:R1:W4:Y:S01]  /*7310*/  LDL.LU.S16 R8, [R1+0x14] ;  /* 0x0000140001087983 */ /* 0x0003220000300600 */
[----:B------:R-:W-:-:S03]  /*7320*/  @!P2 HADD2 R231, -R97.H0_H0, -RZ.H0_H0 ;  /* 0xa00000ff61e7a230 */ /* 0x000fc60000000900 */
[----:B------:R1:W4:Y:S02]  /*7330*/  LDL.LU.S16 R16, [R1+0x18] ;  /* 0x0000180001107983 */ /* 0x0003240000300600 */
[----:B------:R-:W-:Y:S02]  /*7340*/  @!P2 PRMT R97, R231, 0x5410, RZ ;  /* 0x00005410e761a816 */ /* 0x000fe400000000ff */
[----:B------:R-:W-:Y:S02]  /*7350*/  ISETP.GE.U32.AND P2, PT, R233, R38, PT ;  /* 0x00000026e900720c */ /* 0x000fe40003f46070 */
[----:B------:R1:W4:Y:S01]  /*7360*/  LDL.LU.S16 R38, [R1+0x1c] ;  /* 0x00001c0001267983 */ /* 0x0003220000300600 */
[----:B------:R-:W-:Y:S01]  /*7370*/  @!P5 HADD2 R230, -R244.H0_H0, -RZ.H0_H0 ;  /* 0xa00000fff4e6d230 */ /* 0x000fe20000000900 */
[----:B------:R-:W-:Y:S02]  /*7380*/  IMAD.WIDE.U32 R2, R39, -0x2daee0ad, RZ ;  /* 0xd2511f5327027825 */ /* 0x000fe400078e00ff */
[----:B------:R1:W4:Y:S04]  /*7390*/  LDL.LU.S16 R37, [R1+0x20] ;  /* 0x0000200001257983 */ /* 0x0003280000300600 */
[----:B------:R-:W-:Y:S01]  /*73a0*/  HMMA.16816.F32 R4, R56, R92, R4 ;  /* 0x0000005c3804723c */ /* 0x000fe20000001804 */
[----:B------:R-:W-:-:S02]  /*73b0*/  @!P5 PRMT R244, R230, 0x5410, RZ ;  /* 0x00005410e6f4d816 */ /* 0x000fc400000000ff */
[----:B------:R-:W-:Y:S02]  /*73c0*/  ISETP.GE.U32.AND P5, PT, R233, R29, PT ;  /* 0x0000001de900720c */ /* 0x000fe40003fa6070 */
[----:B------:R1:W4:Y:S11]  /*73d0*/  LDL.LU.S16 R29, [R1+0x24] ;  /* 0x00002400011d7983 */ /* 0x0003360000300600 */
[----:B------:R-:W-:Y:S08]  /*73e0*/  @!UPT UIADD3 URZ, URZ, URZ, URZ ;  /* 0x0000003f3f3ff290 */ /* 0x000ff0000fffe03f */
[----:B------:R-:W-:Y:S01]  /*73f0*/  IMAD.MOV.U32 R229, RZ, RZ, R7 ;  /* 0x000000ffffe57224 */ /* 0x000fe200078e0007 */
[----:B------:R-:W-:Y:S02]  /*7400*/  LOP3.LUT R7, R3, UR7, R28, 0x96, !PT ;  /* 0x0000000703077c12 */ /* 0x000fe4000f8e961c */
[----:B------:R1:W4:Y:S01]  /*7410*/  LDL.LU.S16 R28, [R1+0x28] ;  /* 0x00002800011c7983 */ /* 0x0003220000300600 */
[----:B------:R-:W-:Y:S01]  /*7420*/  @!P3 HADD2 R245, -R242.H0_H0, -RZ.H0_H0 ;  /* 0xa00000fff2f5b230 */ /* 0x000fe20000000900 */
[----:B------:R-:W-:Y:S02]  /*7430*/  @!P6 PRMT R98, R0, 0x5410, RZ ;  /* 0x000054100062e816 */ /* 0x000fe400000000ff */
[----:B------:R-:W-:Y:S02]  /*7440*/  LOP3.LUT R0, R47, 0xff, RZ, 0xc0, !PT ;  /* 0x000000ff2f007812 */ /* 0x000fe400078ec0ff */
[----:B------:R-:W-:Y:S02]  /*7450*/  @!P3 PRMT R242, R245, 0x5410, RZ ;  /* 0x00005410f5f2b816 */ /* 0x000fe400000000ff */
[----:B------:R-:W-:-:S02]  /*7460*/  ISETP.GE.U32.AND P3, PT, R233, R0, PT ;  /* 0x00000000e900720c */ /* 0x000fc40003f66070 */
[----:B------:R-:W-:Y:S01]  /*7470*/  LOP3.LUT R0, R55, 0xff, RZ, 0xc0, !PT ;  /* 0x000000ff37007812 */ /* 0x000fe200078ec0ff */
[----:B------:R-:W-:-:S03]  /*7480*/  IMAD.MOV.U32 R161, RZ, RZ, R5 ;  /* 0x000000ffffa17224 */ /* 0x000fc600078e0005 */
[----:B------:R-:W-:Y:S01]  /*7490*/  PRMT R120, R0, 0x5410, R76 ;  /* 0x0000541000787816 */ /* 0x000fe2000000004c */
[----:B------:R-:W-:Y:S01]  /*74a0*/  IMAD.MOV.U32 R162, RZ, RZ, R6 ;  /* 0x000000ffffa27224 */ /* 0x000fe200078e0006 */
[----:B------:R-:W-:Y:S02]  /*74b0*/  LOP3.LUT R0, R17, 0xffff, RZ, 0xc0, !PT ;  /* 0x0000ffff11007812 */ /* 0x000fe400078ec0ff */
[C---:B------:R-:W-:Y:S02]  /*74c0*/  LOP3.LUT R6, R2.reuse, 0xff, RZ, 0xc0, !PT ;  /* 0x000000ff02067812 */ /* 0x040fe400078ec0ff */
[----:B------:R-:W-:Y:S02]  /*74d0*/  LOP3.LUT R22, R2, 0xffff, RZ, 0xc0, !PT ;  /* 0x0000ffff02167812 */ /* 0x000fe400078ec0ff */
[--C-:B------:R-:W-:Y:S02]  /*74e0*/  SHF.R.U32.HI R20, RZ, 0x10, R2.reuse ;  /* 0x00000010ff147819 */ /* 0x100fe40000011602 */
[----:B------:R-:W-:-:S02]  /*74f0*/  SHF.R.U32.HI R5, RZ, 0x18, R2 ;  /* 0x00000018ff057819 */ /* 0x000fc40000011602 */
[----:B------:R-:W-:Y:S02]  /*7500*/  LOP3.LUT R2, R17, 0xff, RZ, 0xc0, !PT ;  /* 0x000000ff11027812 */ /* 0x000fe400078ec0ff */
[----:B------:R-:W-:-:S04]  /*7510*/  SHF.R.U32.HI R0, RZ, 0x8, R0 ;  /* 0x00000008ff007819 */ /* 0x000fc80000011600 */
[----:B------:R-:W-:Y:S01]  /*7520*/  LOP3.LUT R0, R0, 0xffff, RZ, 0xc0, !PT ;  /* 0x0000ffff00007812 */ /* 0x000fe200078ec0ff */
[----:B------:R-:W-:Y:S02]  /*7530*/  IMAD.MOV.U32 R133, RZ, RZ, R181 ;  /* 0x000000ffff857224 */ /* 0x000fe400078e00b5 */
[----:B------:R-:W-:Y:S02]  /*7540*/  IMAD.MOV.U32 R181, RZ, RZ, R119 ;  /* 0x000000ffffb57224 */ /* 0x000fe400078e0077 */
[----:B------:R-:W-:Y:S02]  /*7550*/  IMAD.MOV.U32 R117, RZ, RZ, R171 ;  /* 0x000000ffff757224 */ /* 0x000fe400078e00ab */
[----:B------:R-:W-:Y:S02]  /*7560*/  IMAD.MOV.U32 R171, RZ, RZ, R14 ;  /* 0x000000ffffab7224 */ /* 0x000fe400078e000e */
[----:B------:R-:W-:Y:S02]  /*7570*/  IMAD.MOV.U32 R119, RZ, RZ, R13 ;  /* 0x000000ffff777224 */ /* 0x000fe400078e000d */
[----:B------:R-:W-:-:S02]  /*7580*/  IMAD.MOV.U32 R118, RZ, RZ, R19 ;  /* 0x000000ffff767224 */ /* 0x000fc400078e0013 */
[----:B------:R-:W-:Y:S01]  /*7590*/  IMAD.MOV.U32 R160, RZ, RZ, R4 ;  /* 0x000000ffffa07224 */ /* 0x000fe200078e0004 */
[----:B------:R-:W-:-:S04]  /*75a0*/  SHF.R.U32.HI R4, RZ, 0x8, R53 ;  /* 0x00000008ff047819 */ /* 0x000fc80000011635 */
[----:B------:R-:W-:Y:S01]  /*75b0*/  PRMT R121, R77, 0x5410, R4 ;  /* 0x000054104d797816 */ /* 0x000fe20000000004 */
[----:B--2---:R-:W-:Y:S02]  /*75c0*/  @!P3 HADD2 R11, -R243.H0_H0, -RZ.H0_H0 ;  /* 0xa00000fff30bb230 */ /* 0x004fe40000000900 */
[----:B---3--:R-:W-:-:S03]  /*75d0*/  @!P4 HADD2 R10, -R241.H0_H0, -RZ.H0_H0 ;  /* 0xa00000fff10ac230 */ /* 0x008fc60000000900 */
[----:B------:R-:W-:-:S04]  /*75e0*/  PRMT R9, R11, 0x7610, R9 ;  /* 0x000076100b097816 */ /* 0x000fc80000000009 */
[----:B------:R-:W-:Y:S02]  /*75f0*/  @!P3 PRMT R243, R9, 0x5410, RZ ;  /* 0x0000541009f3b816 */ /* 0x000fe400000000ff */
[----:B------:R-:W-:Y:S02]  /*7600*/  PRMT R3, R10, 0x7610, R3 ;  /* 0x000076100a037816 */ /* 0x000fe40000000003 */
[----:B------:R-:W-:Y:S02]  /*7610*/  ISETP.GE.U32.AND P3, PT, R233, R2, PT ;  /* 0x00000002e900720c */ /* 0x000fe40003f66070 */
[----:B------:R-:W-:Y:S02]  /*7620*/  @!P4 PRMT R241, R3, 0x5410, RZ ;  /* 0x0000541003f1c816 */ /* 0x000fe400000000ff */
[----:B------:R-:W-:Y:S01]  /*7630*/  ISETP.GE.U32.AND P4, PT, R233, R0, PT ;  /* 0x00000000e900720c */ /* 0x000fe20003f86070 */
[----:B------:R-:W-:Y:S01]  /*7640*/  IMAD.WIDE.U32 R2, R78, -0x2daee0ad, RZ ;  /* 0xd2511f534e027825 */ /* 0x000fe200078e00ff */
[----:B------:R-:W-:-:S07]  /*7650*/  SHF.R.U32.HI R0, RZ, 0x10, R17 ;  /* 0x00000010ff007819 */ /* 0x000fce0000011611 */
[----:B----4-:R-:W-:Y:S01]  /*7660*/  @!P3 HADD2 R18, -R240.H0_H0, -RZ.H0_H0 ;  /* 0xa00000fff012b230 */ /* 0x010fe20000000900 */
[----:B------:R-:W-:Y:S02]  /*7670*/  LOP3.LUT R9, R3, UR7, R36, 0x96, !PT ;  /* 0x0000000703097c12 */ /* 0x000fe4000f8e9624 */
[----:B------:R-:W-:Y:S01]  /*7680*/  LOP3.LUT R10, R2, 0xffff, RZ, 0xc0, !PT ;  /* 0x0000ffff020a7812 */ /* 0x000fe200078ec0ff */
[----:B------:R-:W-:Y:S01]  /*7690*/  @!P4 HADD2 R8, -R239.H0_H0, -RZ.H0_H0 ;  /* 0xa00000ffef08c230 */ /* 0x000fe20000000900 */
[----:B------:R-:W-:Y:S02]  /*76a0*/  PRMT R3, R18, 0x7610, R3 ;  /* 0x0000761012037816 */ /* 0x000fe40000000003 */
[----:B------:R-:W-:Y:S02]  /*76b0*/  LOP3.LUT R0, R0, 0xff, RZ, 0xc0, !PT ;  /* 0x000000ff00007812 */ /* 0x000fe400078ec0ff */
[----:B------:R-:W-:Y:S02]  /*76c0*/  LOP3.LUT R14, R2, 0xff, RZ, 0xc0, !PT ;  /* 0x000000ff020e7812 */ /* 0x000fe400078ec0ff */
[----:B------:R-:W-:-:S02]  /*76d0*/  SHF.R.U32.HI R13, RZ, 0x10, R2 ;  /* 0x00000010ff0d7819 */ /* 0x000fc40000011602 */
[--C-:B------:R-:W-:Y:S02]  /*76e0*/  SHF.R.U32.HI R11, RZ, 0x18, R2.reuse ;  /* 0x00000018ff0b7819 */ /* 0x100fe40000011602 */
[----:B------:R-:W-:Y:S02]  /*76f0*/  @!P3 PRMT R240, R3, 0x5410, RZ ;  /* 0x0000541003f0b816 */ /* 0x000fe400000000ff */
[----:B------:R-:W-:Y:S02]  /*7700*/  ISETP.GE.U32.AND P3, PT, R233, R0, PT ;  /* 0x00000000e900720c */ /* 0x000fe40003f66070 */
[----:B------:R-:W-:Y:S02]  /*7710*/  PRMT R2, R8, 0x7610, R2 ;  /* 0x0000761008027816 */ /* 0x000fe40000000002 */
[----:B------:R-:W-:Y:S02]  /*7720*/  SHF.R.U32.HI R0, RZ, 0x18, R17 ;  /* 0x00000018ff007819 */ /* 0x000fe40000011611 */
[----:B------:R-:W-:-:S02]  /*7730*/  @!P4 PRMT R239, R2, 0x5410, RZ ;  /* 0x0000541002efc816 */ /* 0x000fc400000000ff */
[----:B------:R-:W-:Y:S01]  /*7740*/  ISETP.GE.U32.AND P4, PT, R233, R0, PT ;  /* 0x00000000e900720c */ /* 0x000fe20003f86070 */
[----:B------:R-:W-:Y:S01]  /*7750*/  IMAD.WIDE.U32 R2, R27, -0x2daee0ad, RZ ;  /* 0xd2511f531b027825 */ /* 0x000fe200078e00ff */
[----:B------:R-:W-:-:S03]  /*7760*/  SHF.R.U32.HI R0, RZ, 0x8, R48 ;  /* 0x00000008ff007819 */ /* 0x000fc60000011630 */
[----:B------:R-:W-:Y:S01]  /*7770*/  @!P3 HADD2 R16, -R238.H0_H0, -RZ.H0_H0 ;  /* 0xa00000ffee10b230 */ /* 0x000fe20000000900 */
[--C-:B------:R-:W-:Y:S02]  /*7780*/  LOP3.LUT R8, R3, UR7, R26.reuse, 0x96, !PT ;  /* 0x0000000703087c12 */ /* 0x100fe4000f8e961a */
[----:B------:R-:W-:Y:S02]  /*7790*/  LOP3.LUT R0, R0, 0xffff, RZ, 0xc0, !PT ;  /* 0x0000ffff00007812 */ /* 0x000fe400078ec0ff */
[----:B------:R-:W-:-:S03]  /*77a0*/  PRMT R26, R16, 0x7610, R26 ;  /* 0x00007610101a7816 */ /* 0x000fc6000000001a */
[----:B------:R-:W-:Y:S01]  /*77b0*/  @!P4 HADD2 R38, -R237.H0_H0, -RZ.H0_H0 ;  /* 0xa00000ffed26c230 */ /* 0x000fe20000000900 */
[C---:B------:R-:W-:Y:S02]  /*77c0*/  LOP3.LUT R16, R2.reuse, 0xffff, RZ, 0xc0, !PT ;  /* 0x0000ffff02107812 */ /* 0x040fe400078ec0ff */
[----:B------:R-:W-:Y:S02]  /*77d0*/  LOP3.LUT R19, R2, 0xff, RZ, 0xc0, !PT ;  /* 0x000000ff02137812 */ /* 0x000fe400078ec0ff */
[--C-:B------:R-:W-:Y:S02]  /*77e0*/  SHF.R.U32.HI R18, RZ, 0x10, R2.reuse ;  /* 0x00000010ff127819 */ /* 0x100fe40000011602 */
[----:B------:R-:W-:Y:S02]  /*77f0*/  SHF.R.U32.HI R17, RZ, 0x18, R2 ;  /* 0x00000018ff117819 */ /* 0x000fe40000011602 */
[----:B------:R-:W-:Y:S02]  /*7800*/  @!P3 PRMT R238, R26, 0x5410, RZ ;  /* 0x000054101aeeb816 */ /* 0x000fe400000000ff */
[----:B------:R-:W-:-:S02]  /*7810*/  ISETP.GE.U32.AND P3, PT, R233, R0, PT ;  /* 0x00000000e900720c */ /* 0x000fc40003f66070 */
[----:B------:R-:W-:Y:S02]  /*7820*/  PRMT R2, R38, 0x7610, R2 ;  /* 0x0000761026027816 */ /* 0x000fe40000000002 */
[----:B------:R-:W-:Y:S01]  /*7830*/  LOP3.LUT R0, R52, 0xff, RZ, 0xc0, !PT ;  /* 0x000000ff34007812 */ /* 0x000fe200078ec0ff */
[----:B------:R1:W2:Y:S01]  /*7840*/  LDL.LU.S16 R38, [R1+0x2c] ;  /* 0x00002c0001267983 */ /* 0x0002a20000300600 */
[----:B------:R-:W-:Y:S02]  /*7850*/  @!P4 PRMT R237, R2, 0x5410, RZ ;  /* 0x0000541002edc816 */ /* 0x000fe400000000ff */
[----:B------:R-:W-:Y:S01]  /*7860*/  ISETP.GE.U32.AND P4, PT, R233, R0, PT ;  /* 0x00000000e900720c */ /* 0x000fe20003f86070 */
[----:B------:R-:W-:Y:S01]  /*7870*/  @!P1 HADD2 R37, -R236.H0_H0, -RZ.H0_H0 ;  /* 0xa00000ffec259230 */ /* 0x000fe20000000900 */
[----:B------:R-:W-:-:S04]  /*7880*/  SHF.R.U32.HI R0, RZ, 0x10, R15 ;  /* 0x00000010ff007819 */ /* 0x000fc8000001160f */
[----:B------:R-:W-:Y:S02]  /*7890*/  PRMT R23, R37, 0x7610, R23 ;  /* 0x0000761025177816 */ /* 0x000fe40000000017 */
[----:B------:R1:W3:Y:S05]  /*78a0*/  LDL.LU.S16 R37, [R1+0x30] ;  /* 0x0000300001257983 */ /* 0x0002ea0000300600 */
[----:B------:R-:W-:Y:S01]  /*78b0*/  @!P4 HADD2 R28, -R234.H0_H0, -RZ.H0_H0 ;  /* 0xa00000ffea1cc230 */ /* 0x000fe20000000900 */
[----:B------:R-:W-:Y:S01]  /*78c0*/  LOP3.LUT R0, R0, 0xff, RZ, 0xc0, !PT ;  /* 0x000000ff00007812 */ /* 0x000fe200078ec0ff */
[----:B------:R-:W-:Y:S01]  /*78d0*/  FFMA.FTZ R2, R168, c[0x0][0x23c], -R24 ;  /* 0x00008f00a8027a23 */ /* 0x000fe20000010818 */
[----:B------:R-:W-:Y:S01]  /*78e0*/  @!P1 PRMT R236, R23, 0x5410, RZ ;  /* 0x0000541017ec9816 */ /* 0x000fe200000000ff */
[----:B------:R-:W-:Y:S01]  /*78f0*/  @!P3 HADD2 R29, -R235.H0_H0, -RZ.H0_H0 ;  /* 0xa00000ffeb1db230 */ /* 0x000fe20000000900 */
[----:B------:R-:W-:Y:S01]  /*7900*/  PRMT R4, R28, 0x7610, R4 ;  /* 0x000076101c047816 */ /* 0x000fe20000000004 */
[----:B------:R1:W4:Y:S01]  /*7910*/  LDL.LU.S16 R26, [R1+0x38] ;  /* 0x00003800011a7983 */ /* 0x0003220000300600 */
[----:B------:R-:W-:Y:S01]  /*7920*/  ISETP.GE.U32.AND P1, PT, R233, R0, PT ;  /* 0x00000000e900720c */ /* 0x000fe20003f26070 */
[----:B------:R-:W-:Y:S01]  /*7930*/  FFMA.FTZ R0, R167, c[0x0][0x23c], -R24 ;  /* 0x00008f00a7007a23 */ /* 0x000fe20000010818 */
[----:B------:R-:W-:-:S02]  /*7940*/  @!P4 PRMT R234, R4, 0x5410, RZ ;  /* 0x0000541004eac816 */ /* 0x000fc400000000ff */
[----:B------:R1:W4:Y:S01]  /*7950*/  LDL.LU.S16 R4, [R1+0x34] ;  /* 0x0000340001047983 */ /* 0x0003220000300600 */
[----:B------:R1:W-:Y:S02]  /*7960*/  MUFU.EX2 R23, R2 ;  /* 0x0000000200177308 */ /* 0x0003e40000000800 */
[----:B-1----:R-:W-:-:S06]  /*7970*/  PRMT R2, R29, 0x7610, R2 ;  /* 0x000076101d027816 */ /* 0x002fcc0000000002 */
[----:B------:R1:W1:Y:S01]  /*7980*/  MUFU.EX2 R29, R0 ;  /* 0x00000000001d7308 */ /* 0x0002620000000800 */
[----:B------:R-:W-:Y:S02]  /*7990*/  @!P3 PRMT R235, R2, 0x5410, RZ ;  /* 0x0000541002ebb816 */ /* 0x000fe400000000ff */
[----:B-1----:R-:W-:-:S04]  /*79a0*/  LOP3.LUT R0, R15, 0xff, RZ, 0xc0, !PT ;  /* 0x000000ff0f007812 */ /* 0x002fc800078ec0ff */
[----:B------:R-:W-:Y:S02]  /*79b0*/  ISETP.GE.U32.AND P3, PT, R233, R0, PT ;  /* 0x00000000e900720c */ /* 0x000fe40003f66070 */
[----:B------:R-:W-:-:S04]  /*79c0*/  LOP3.LUT R0, R15, 0xffff, RZ, 0xc0, !PT ;  /* 0x0000ffff0f007812 */ /* 0x000fc800078ec0ff */
[----:B------:R-:W-:-:S04]  /*79d0*/  SHF.R.U32.HI R0, RZ, 0x8, R0 ;  /* 0x00000008ff007819 */ /* 0x000fc80000011600 */
[----:B------:R-:W-:-:S04]  /*79e0*/  LOP3.LUT R0, R0, 0xffff, RZ, 0xc0, !PT ;  /* 0x0000ffff00007812 */ /* 0x000fc800078ec0ff */
[C---:B------:R-:W-:Y:S02]  /*79f0*/  ISETP.GE.U32.AND P4, PT, R233.reuse, R0, PT ;  /* 0x00000000e900720c */ /* 0x040fe40003f86070 */
[----:B------:R-:W-:Y:S02]  /*7a00*/  SHF.R.U32.HI R0, RZ, 0x18, R15 ;  /* 0x00000018ff007819 */ /* 0x000fe4000001160f */
[----:B------:R1:W4:Y:S01]  /*7a10*/  LDL.LU.S16 R15, [R1+0x3c] ;  /* 0x00003c00010f7983 */ /* 0x0003220000300600 */
[----:B------:R-:W-:Y:S01]  /*7a20*/  FFMA.FTZ R2, R170, c[0x0][0x23c], -R21 ;  /* 0x00008f00aa027a23 */ /* 0x000fe20000010815 */
[----:B------:R-:W-:-:S03]  /*7a30*/  ISETP.GE.U32.AND P6, PT, R233, R40, PT ;  /* 0x00000028e900720c */ /* 0x000fc60003fc6070 */
[----:B------:R1:W-:Y:S01]  /*7a40*/  MUFU.EX2 R27, R2 ;  /* 0x00000002001b7308 */ /* 0x0003e20000000800 */
[----:B------:R-:W-:Y:S01]  /*7a50*/  F2FP.PACK_AB R3, R29, R23 ;  /* 0x000000171d03723e */ /* 0x000fe200000000ff */
[----:B-1----:R-:W-:-:S06]  /*7a60*/  FFMA.FTZ R2, R169, c[0x0][0x23c], -R21 ;  /* 0x00008f00a9027a23 */ /* 0x002fcc0000010815 */
[----:B------:R-:W1:Y:S01]  /*7a70*/  MUFU.EX2 R28, R2 ;  /* 0x00000002001c7308 */ /* 0x000e620000000800 */
[C---:B------:R-:W-:Y:S02]  /*7a80*/  PRMT R187, R3.reuse, 0x7610, R187 ;  /* 0x0000761003bb7816 */ /* 0x040fe400000000bb */
[----:B------:R-:W-:Y:S01]  /*7a90*/  PRMT R186, R3, 0x7632, R186 ;  /* 0x0000763203ba7816 */ /* 0x000fe200000000ba */
[----:B------:R-:W-:-:S03]  /*7aa0*/  IMAD.MOV.U32 R226, RZ, RZ, R119 ;  /* 0x000000ffffe27224 */ /* 0x000fc600078e0077 */
[----:B------:R-:W-:Y:S01]  /*7ab0*/  PRMT R119, R187, 0x5410, R186 ;  /* 0x00005410bb777816 */ /* 0x000fe200000000ba */
[----:B------:R-:W-:Y:S02]  /*7ac0*/  IMAD.MOV.U32 R82, RZ, RZ, R118 ;  /* 0x000000ffff527224 */ /* 0x000fe400078e0076 */
[----:B------:R-:W-:Y:S02]  /*7ad0*/  IMAD.MOV.U32 R228, RZ, RZ, R116 ;  /* 0x000000ffffe47224 */ /* 0x000fe400078e0074 */
[----:B------:R-:W-:Y:S02]  /*7ae0*/  IMAD.MOV.U32 R42, RZ, RZ, R108 ;  /* 0x000000ffff2a7224 */ /* 0x000fe400078e006c */
[----:B------:R-:W-:Y:S02]  /*7af0*/  IMAD.MOV.U32 R89, RZ, RZ, R79 ;  /* 0x000000ffff597224 */ /* 0x000fe400078e004f */
[----:B------:R-:W-:Y:S01]  /*7b00*/  IMAD.MOV.U32 R79, RZ, RZ, R109 ;  /* 0x000000ffff4f7224 */ /* 0x000fe200078e006d */
[----:B--2---:R-:W-:-:S05]  /*7b10*/  @!P6 HADD2 R38, -R232.H0_H0, -RZ.H0_H0 ;  /* 0xa00000ffe826e230 */ /* 0x004fca0000000900 */
[----:B------:R-:W-:-:S04]  /*7b20*/  PRMT R36, R38, 0x7610, R36 ;  /* 0x0000761026247816 */ /* 0x000fc80000000024 */
[----:B------:R-:W-:Y:S01]  /*7b30*/  @!P6 PRMT R232, R36, 0x5410, RZ ;  /* 0x0000541024e8e816 */ /* 0x000fe200000000ff */
[----:B---3--:R-:W-:Y:S01]  /*7b40*/  @!P3 HADD2 R37, -R187.H0_H0, -RZ.H0_H0 ;  /* 0xa00000ffbb25b230 */ /* 0x008fe20000000900 */
[----:B------:R-:W-:Y:S02]  /*7b50*/  ISETP.GE.U32.AND P6, PT, R233, R0, PT ;  /* 0x00000000e900720c */ /* 0x000fe40003fc6070 */
[----:B-1----:R-:W-:Y:S02]  /*7b60*/  F2FP.PACK_AB R0, R28, R27 ;  /* 0x0000001b1c00723e */ /* 0x002fe400000000ff */
[----:B------:R-:W-:Y:S02]  /*7b70*/  PRMT R2, R37, 0x7610, R2 ;  /* 0x0000761025027816 */ /* 0x000fe40000000002 */
[----:B------:R-:W-:Y:S02]  /*7b80*/  PRMT R185, R0, 0x7610, R185 ;  /* 0x0000761000b97816 */ /* 0x000fe400000000b9 */
[----:B------:R-:W-:-:S02]  /*7b90*/  @!P3 PRMT R187, R2, 0x5410, RZ ;  /* 0x0000541002bbb816 */ /* 0x000fc400000000ff */
[----:B------:R-:W-:Y:S01]  /*7ba0*/  LOP3.LUT R2, R49, 0xff, RZ, 0xc0, !PT ;  /* 0x000000ff31027812 */ /* 0x000fe200078ec0ff */
[----:B----4-:R-:W-:-:S03]  /*7bb0*/  @!P1 HADD2 R4, -R185.H0_H0, -RZ.H0_H0 ;  /* 0xa00000ffb9049230 */ /* 0x010fc60000000900 */
[----:B------:R-:W-:Y:S01]  /*7bc0*/  ISETP.GE.U32.AND P3, PT, R233, R2, PT ;  /* 0x00000002e900720c */ /* 0x000fe20003f66070 */
[----:B------:R-:W-:Y:S01]  /*7bd0*/  @!P4 HADD2 R26, -R186.H0_H0, -RZ.H0_H0 ;  /* 0xa00000ffba1ac230 */ /* 0x000fe20000000900 */
[----:B------:R-:W-:Y:S02]  /*7be0*/  PRMT R184, R0, 0x7632, R184 ;  /* 0x0000763200b87816 */ /* 0x000fe400000000b8 */
[----:B------:R-:W-:Y:S02]  /*7bf0*/  PRMT R2, R4, 0x7610, R2 ;  /* 0x0000761004027816 */ /* 0x000fe40000000002 */
[----:B------:R-:W-:Y:S02]  /*7c00*/  LOP3.LUT R0, R25, 0xffff, RZ, 0xc0, !PT ;  /* 0x0000ffff19007812 */ /* 0x000fe400078ec0ff */
[----:B------:R-:W-:Y:S02]  /*7c10*/  PRMT R118, R185, 0x5410, R184 ;  /* 0x00005410b9767816 */ /* 0x000fe400000000b8 */
[----:B------:R-:W-:-:S02]  /*7c20*/  @!P1 PRMT R185, R2, 0x5410, RZ ;  /* 0x0000541002b99816 */ /* 0x000fc400000000ff */
[----:B------:R-:W-:Y:S02]  /*7c30*/  PRMT R3, R26, 0x7610, R3 ;  /* 0x000076101a037816 */ /* 0x000fe40000000003 */
[----:B------:R-:W-:Y:S02]  /*7c40*/  SHF.R.U32.HI R2, RZ, 0x8, R0 ;  /* 0x00000008ff027819 */ /* 0x000fe40000011600 */
[----:B------:R-:W-:Y:S01]  /*7c50*/  LOP3.LUT R0, R25, 0xff, RZ, 0xc0, !PT ;  /* 0x000000ff19007812 */ /* 0x000fe200078ec0ff */
[--C-:B------:R-:W-:Y:S01]  /*7c60*/  FFMA.FTZ R4, R176, c[0x0][0x23c], -R24.reuse ;  /* 0x00008f00b0047a23 */ /* 0x100fe20000010818 */
[----:B------:R-:W-:Y:S01]  /*7c70*/  @!P4 PRMT R186, R3, 0x5410, RZ ;  /* 0x0000541003bac816 */ /* 0x000fe200000000ff */
[----:B------:R-:W-:Y:S01]  /*7c80*/  FFMA.FTZ R3, R174, c[0x0][0x23c], -R24 ;  /* 0x00008f00ae037a23 */ /* 0x000fe20000010818 */
[----:B------:R-:W-:Y:S02]  /*7c90*/  PRMT R116, R0, 0x5410, R2 ;  /* 0x0000541000747816 */ /* 0x000fe40000000002 */
[----:B------:R-:W-:Y:S01]  /*7ca0*/  SHF.R.U32.HI R0, RZ, 0x10, R25 ;  /* 0x00000010ff007819 */ /* 0x000fe20000011619 */
[----:B------:R1:W-:Y:S01]  /*7cb0*/  MUFU.EX2 R26, R3 ;  /* 0x00000003001a7308 */ /* 0x0003e20000000800 */
[----:B------:R-:W-:-:S02]  /*7cc0*/  ISETP.GE.U32.AND P4, PT, R233, R6, PT ;  /* 0x00000006e900720c */ /* 0x000fc40003f86070 */
[----:B------:R2:W3:Y:S05]  /*7cd0*/  LDL.LU.S16 R6, [R1+0x40] ;  /* 0x0000400001067983 */ /* 0x0004ea0000300600 */
[----:B------:R-:W4:Y:S01]  /*7ce0*/  MUFU.EX2 R167, R4 ;  /* 0x0000000400a77308 */ /* 0x000f220000000800 */
[----:B------:R-:W-:Y:S02]  /*7cf0*/  SHF.R.U32.HI R2, RZ, 0x8, R43 ;  /* 0x00000008ff027819 */ /* 0x000fe4000001162b */
[----:B-1----:R-:W-:Y:S02]  /*7d00*/  LOP3.LUT R3, R0, 0xff, RZ, 0xc0, !PT ;  /* 0x000000ff00037812 */ /* 0x002fe400078ec0ff */
[----:B------:R-:W-:-:S04]  /*7d10*/  LOP3.LUT R0, R45, 0xff, RZ, 0xc0, !PT ;  /* 0x000000ff2d007812 */ /* 0x000fc800078ec0ff */
[----:B------:R-:W-:Y:S02]  /*7d20*/  PRMT R108, R0, 0x5410, R44 ;  /* 0x00005410006c7816 */ /* 0x000fe4000000002c */
[----:B------:R-:W-:Y:S02]  /*7d30*/  SHF.R.U32.HI R0, RZ, 0x8, R54 ;  /* 0x00000008ff007819 */ /* 0x000fe40000011636 */
[----:B------:R-:W-:Y:S01]  /*7d40*/  PRMT R109, R46, 0x5410, R2 ;  /* 0x000054102e6d7816 */ /* 0x000fe20000000002 */
[----:B------:R-:W-:Y:S01]  /*7d50*/  @!P6 HADD2 R15, -R184.H0_H0, -RZ.H0_H0 ;  /* 0xa00000ffb80fe230 */ /* 0x000fe20000000900 */
[----:B------:R-:W-:-:S04]  /*7d60*/  LOP3.LUT R0, R0, 0xffff, RZ, 0xc0, !PT ;  /* 0x0000ffff00007812 */ /* 0x000fc800078ec0ff */
[----:B------:R-:W-:-:S04]  /*7d70*/  PRMT R2, R15, 0x7610, R2 ;  /* 0x000076100f027816 */ /* 0x000fc80000000002 */
[----:B------:R-:W-:Y:S02]  /*7d80*/  @!P6 PRMT R184, R2, 0x5410, RZ ;  /* 0x0000541002b8e816 */ /* 0x000fe400000000ff */
[----:B------:R-:W-:Y:S02]  /*7d90*/  ISETP.GE.U32.AND P6, PT, R233, R0, PT ;  /* 0x00000000e900720c */ /* 0x000fe40003fc6070 */
[----:B----4-:R-:W-:-:S04]  /*7da0*/  F2FP.PACK_AB R0, R167, R26 ;  /* 0x0000001aa700723e */ /* 0x010fc800000000ff */
[C---:B------:R-:W-:Y:S02]  /*7db0*/  PRMT R183, R0.reuse, 0x7610, R183 ;  /* 0x0000761000b77816 */ /* 0x040fe400000000b7 */
[----:B------:R-:W-:Y:S02]  /*7dc0*/  PRMT R182, R0, 0x7632, R182 ;  /* 0x0000763200b67816 */ /* 0x000fe400000000b6 */
[----:B------:R-:W-:Y:S02]  /*7dd0*/  SHF.R.U32.HI R0, RZ, 0x8, R10 ;  /* 0x00000008ff007819 */ /* 0x000fe4000001160a */
[----:B------:R2:W4:Y:S01]  /*7de0*/  LDL.LU.S16 R10, [R1+0x7c] ;  /* 0x00007c00010a7983 */ /* 0x0005220000300600 */
[----:B------:R-:W-:Y:S02]  /*7df0*/  ISETP.GE.U32.AND P1, PT, R233, R5, PT ;  /* 0x00000005e900720c */ /* 0x000fe40003f26070 */
[----:B------:R-:W-:Y:S01]  /*7e00*/  SHF.R.U32.HI R5, RZ, 0x18, R25 ;  /* 0x00000018ff057819 */ /* 0x000fe20000011619 */
[----:B------:R-:W-:Y:S01]  /*7e10*/  IMAD.MOV.U32 R227, RZ, RZ, R85 ;  /* 0x000000ffffe37224 */ /* 0x000fe200078e0055 */
[----:B------:R-:W-:Y:S01]  /*7e20*/  LOP3.LUT R2, R20, 0xff, RZ, 0xc0, !PT ;  /* 0x000000ff14027812 */ /* 0x000fe200078ec0ff */
[----:B------:R-:W-:Y:S01]  /*7e30*/  IMAD.MOV.U32 R85, RZ, RZ, R112 ;  /* 0x000000ffff557224 */ /* 0x000fe200078e0070 */
[----:B------:R-:W-:Y:S01]  /*7e40*/  PRMT R112, R3, 0x5410, R5 ;  /* 0x0000541003707816 */ /* 0x000fe20000000005 */
[----:B------:R-:W-:Y:S01]  /*7e50*/  IMAD.MOV.U32 R225, RZ, RZ, R117 ;  /* 0x000000ffffe17224 */ /* 0x000fe200078e0075 */
[----:B------:R-:W-:Y:S01]  /*7e60*/  PRMT R117, R183, 0x5410, R182 ;  /* 0x00005410b7757816 */ /* 0x000fe200000000b6 */
[----:B------:R-:W-:Y:S01]  /*7e70*/  FFMA.FTZ R4, R198, c[0x0][0x23c], -R21 ;  /* 0x00008f00c6047a23 */ /* 0x000fe20000010815 */
[----:B------:R-:W-:Y:S01]  /*7e80*/  SHF.R.U32.HI R5, RZ, 0x18, R12 ;  /* 0x00000018ff057819 */ /* 0x000fe2000001160c */
[----:B------:R-:W-:Y:S01]  /*7e90*/  IMAD.MOV.U32 R38, RZ, RZ, R227 ;  /* 0x000000ffff267224 */ /* 0x000fe200078e00e3 */
[----:B------:R2:W2:Y:S01]  /*7ea0*/  LDL.LU.S16 R15, [R1+0xa0] ;  /* 0x0000a000010f7983 */ /* 0x0004a20000300600 */
[----:B------:R-:W-:-:S02]  /*7eb0*/  IMAD.MOV.U32 R227, RZ, RZ, R226 ;  /* 0x000000ffffe37224 */ /* 0x000fc400078e00e2 */
[----:B------:R-:W-:Y:S02]  /*7ec0*/  IMAD.MOV.U32 R231, RZ, RZ, R42 ;  /* 0x000000ffffe77224 */ /* 0x000fe400078e002a */
[----:B------:R-:W-:Y:S02]  /*7ed0*/  IMAD.MOV.U32 R226, RZ, RZ, R35 ;  /* 0x000000ffffe27224 */ /* 0x000fe400078e0023 */
[----:B------:R-:W-:Y:S01]  /*7ee0*/  IMAD.MOV.U32 R42, RZ, RZ, R225 ;  /* 0x000000ffff2a7224 */ /* 0x000fe200078e00e1 */
[----:B------:R-:W-:Y:S01]  /*7ef0*/  MUFU.EX2 R35, R4 ;  /* 0x0000000400237308 */ /* 0x000fe20000000800 */
[----:B------:R-:W-:Y:S01]  /*7f00*/  IMAD.MOV.U32 R230, RZ, RZ, R104 ;  /* 0x000000ffffe67224 */ /* 0x000fe200078e0068 */
[----:B------:R-:W-:Y:S01]  /*7f10*/  PRMT R104, R14, 0x5410, R0 ;  /* 0x000054100e687816 */ /* 0x000fe20000000000 */
[----:B------:R-:W-:Y:S01]  /*7f20*/  IMAD.MOV.U32 R225, RZ, RZ, R82 ;  /* 0x000000ffffe17224 */ /* 0x000fe200078e0052 */
[----:B------:R-:W-:-:S04]  /*7f30*/  LOP3.LUT R0, R13, 0xff, RZ, 0xc0, !PT ;  /* 0x000000ff0d007812 */ /* 0x000fc800078ec0ff */
[----:B------:R-:W-:Y:S02]  /*7f40*/  PRMT R93, R0, 0x5410, R11 ;  /* 0x00005410005d7816 */ /* 0x000fe4000000000b */
[----:B------:R-:W-:Y:S01]  /*7f50*/  LOP3.LUT R0, R12, 0xffff, RZ, 0xc0, !PT ;  /* 0x0000ffff0c007812 */ /* 0x000fe200078ec0ff */
[----:B------:R-:W-:Y:S01]  /*7f60*/  IMAD.MOV.U32 R88, RZ, RZ, R89 ;  /* 0x000000ffff587224 */ /* 0x000fe200078e0059 */
[----:B---3--:R-:W-:-:S05]  /*7f70*/  @!P2 HADD2 R6, -R183.H0_H0, -RZ.H0_H0 ;  /* 0xa00000ffb706a230 */ /* 0x008fca0000000900 */
[----:B------:R-:W-:-:S04]  /*7f80*/  PRMT R3, R6, 0x7610, R3 ;  /* 0x0000761006037816 */ /* 0x000fc80000000003 */
[----:B------:R-:W-:Y:S02]  /*7f90*/  @!P2 PRMT R183, R3, 0x5410, RZ ;  /* 0x0000541003b7a816 */ /* 0x000fe400000000ff */
[----:B------:R-:W-:Y:S01]  /*7fa0*/  ISETP.GE.U32.AND P2, PT, R233, R2, PT ;  /* 0x00000002e900720c */ /* 0x000fe20003f46070 */
[----:B------:R-:W-:-:S04]  /*7fb0*/  FFMA.FTZ R2, R199, c[0x0][0x23c], -R21 ;  /* 0x00008f00c7027a23 */ /* 0x000fc80000010815 */
[----:B------:R1:W3:Y:S02]  /*7fc0*/  MUFU.EX2 R25, R2 ;  /* 0x0000000200197308 */ /* 0x0002e40000000800 */
[----:B-1----:R-:W-:-:S04]  /*7fd0*/  SHF.R.U32.HI R2, RZ, 0x10, R12 ;  /* 0x00000010ff027819 */ /* 0x002fc8000001160c */
[----:B------:R-:W-:-:S04]  /*7fe0*/  LOP3.LUT R2, R2, 0xff, RZ, 0xc0, !PT ;  /* 0x000000ff02027812 */ /* 0x000fc800078ec0ff */
[----:B------:R-:W-:Y:S01]  /*7ff0*/  PRMT R82, R2, 0x5410, R5 ;  /* 0x0000541002527816 */ /* 0x000fe20000000005 */
[----:B----4-:R-:W-:-:S05]  /*8000*/  @!P6 HADD2 R10, -R182.H0_H0, -RZ.H0_H0 ;  /* 0xa00000ffb60ae230 */ /* 0x010fca0000000900 */
[----:B------:R-:W-:Y:S02]  /*8010*/  PRMT R5, R10, 0x7610, R5 ;  /* 0x000076100a057816 */ /* 0x000fe40000000005 */
[----:B------:R1:W4:Y:S01]  /*8020*/  LDL.LU.S16 R10, [R1+0xa4] ;  /* 0x0000a400010a7983 */ /* 0x0003220000300600 */
[----:B------:R-:W-:Y:S02]  /*8030*/  LOP3.LUT R6, R12, 0xff, RZ, 0xc0, !PT ;  /* 0x000000ff0c067812 */ /* 0x000fe400078ec0ff */
[----:B------:R-:W-:Y:S02]  /*8040*/  SHF.R.U32.HI R3, RZ, 0x8, R0 ;  /* 0x00000008ff037819 */ /* 0x000fe40000011600 */
[----:B------:R-:W-:Y:S02]  /*8050*/  @!P6 PRMT R182, R5, 0x5410, RZ ;  /* 0x0000541005b6e816 */ /* 0x000fe400000000ff */
[----:B------:R1:W4:Y:S01]  /*8060*/  LDL.LU.S16 R5, [R1+0xa8] ;  /* 0x0000a80001057983 */ /* 0x0003220000300600 */
[----:B------:R-:W-:-:S02]  /*8070*/  PRMT R89, R6, 0x5410, R3 ;  /* 0x0000541006597816 */ /* 0x000fc40000000003 */
[----:B---3--:R-:W-:-:S04]  /*8080*/  F2FP.PACK_AB R3, R35, R25 ;  /* 0x000000192303723e */ /* 0x008fc800000000ff */
[C---:B------:R-:W-:Y:S02]  /*8090*/  PRMT R179, R3.reuse, 0x7610, R179 ;  /* 0x0000761003b37816 */ /* 0x040fe400000000b3 */
[----:B------:R-:W-:Y:S02]  /*80a0*/  PRMT R178, R3, 0x7632, R178 ;  /* 0x0000763203b27816 */ /* 0x000fe400000000b2 */
[----:B------:R1:W3:Y:S01]  /*80b0*/  LDL.LU.S16 R3, [R1+0xac] ;  /* 0x0000ac0001037983 */ /* 0x0002e20000300600 */
[----:B------:R-:W-:-:S04]  /*80c0*/  SHF.R.U32.HI R0, RZ, 0x8, R16 ;  /* 0x00000008ff007819 */ /* 0x000fc80000011610 */
[----:B------:R-:W-:Y:S02]  /*80d0*/  PRMT R19, R19, 0x5410, R0 ;  /* 0x0000541013137816 */ /* 0x000fe40000000000 */
[----:B------:R-:W-:Y:S01]  /*80e0*/  LOP3.LUT R0, R18, 0xff, RZ, 0xc0, !PT ;  /* 0x000000ff12007812 */ /* 0x000fe200078ec0ff */
[----:B------:R-:W-:-:S03]  /*80f0*/  FFMA.FTZ R2, R197, c[0x0][0x23c], -R24 ;  /* 0x00008f00c5027a23 */ /* 0x000fc60000010818 */
[----:B------:R-:W-:Y:S01]  /*8100*/  PRMT R49, R0, 0x5410, R17 ;  /* 0x0000541000317816 */ /* 0x000fe20000000011 */
[----:B------:R-:W-:Y:S01]  /*8110*/  FFMA.FTZ R0, R196, c[0x0][0x23c], -R24 ;  /* 0x00008f00c4007a23 */ /* 0x000fe20000010818 */
[----:B------:R1:W-:Y:S01]  /*8120*/  MUFU.EX2 R20, R2 ;  /* 0x0000000200147308 */ /* 0x0003e20000000800 */
[----:B------:R-:W-:-:S07]  /*8130*/  IMAD.MOV.U32 R40, RZ, RZ, R228 ;  /* 0x000000ffff287224 */ /* 0x000fce00078e00e4 */
[----:B------:R1:W1:Y:S01]  /*8140*/  MUFU.EX2 R228, R0 ;  /* 0x0000000000e47308 */ /* 0x0002620000000800 */
[----:B------:R-:W-:Y:S01]  /*8150*/  IMAD.MOV.U32 R47, RZ, RZ, R231 ;  /* 0x000000ffff2f7224 */ /* 0x000fe200078e00e7 */
[----:B--2---:R-:W-:Y:S01]  /*8160*/  @!P3 HADD2 R15, -R179.H0_H0, -RZ.H0_H0 ;  /* 0xa00000ffb30fb230 */ /* 0x004fe20000000900 */
[----:B-1----:R-:W-:Y:S02]  /*8170*/  LOP3.LUT R2, R7, 0xff, RZ, 0xc0, !PT ;  /* 0x000000ff07027812 */ /* 0x002fe400078ec0ff */
[----:B------:R-:W-:Y:S02]  /*8180*/  IMAD.MOV.U32 R55, RZ, RZ, R47 ;  /* 0x000000ffff377224 */ /* 0x000fe400078e002f */
[----:B------:R-:W-:Y:S02]  /*8190*/  ISETP.GE.U32.AND P6, PT, R233, R2, PT ;  /* 0x00000002e900720c */ /* 0x000fe40003fc6070 */
[----:B------:R-:W-:Y:S01]  /*81a0*/  LOP3.LUT R0, R7, 0xffff, RZ, 0xc0, !PT ;  /* 0x0000ffff07007812 */ /* 0x000fe200078ec0ff */
[----:B------:R-:W-:-:S02]  /*81b0*/  IMAD.MOV.U32 R37, RZ, RZ, R230 ;  /* 0x000000ffff257224 */ /* 0x000fc400078e00e6 */
[----:B------:R-:W-:Y:S01]  /*81c0*/  IMAD.MOV.U32 R36, RZ, RZ, R166 ;  /* 0x000000ffff247224 */ /* 0x000fe200078e00a6 */
[----:B------:R-:W-:Y:S01]  /*81d0*/  SHF.R.U32.HI R0, RZ, 0x8, R0 ;  /* 0x00000008ff007819 */ /* 0x000fe20000011600 */
[----:B------:R-:W-:Y:S01]  /*81e0*/  IMAD.MOV.U32 R53, RZ, RZ, R84 ;  /* 0x000000ffff357224 */ /* 0x000fe200078e0054 */
[----:B------:R-:W-:Y:S01]  /*81f0*/  PRMT R11, R15, 0x7610, R11 ;  /* 0x000076100f0b7816 */ /* 0x000fe2000000000b */
[----:B------:R-:W-:Y:S01]  /*8200*/  IMAD.MOV.U32 R230, RZ, RZ, R85 ;  /* 0x000000ffffe67224 */ /* 0x000fe200078e0055 */
[----:B------:R-:W-:Y:S01]  /*8210*/  F2FP.PACK_AB R2, R228, R20 ;  /* 0x00000014e402723e */ /* 0x000fe200000000ff */
[----:B------:R-:W-:Y:S02]  /*8220*/  IMAD.MOV.U32 R166, RZ, RZ, R87 ;  /* 0x000000ffffa67224 */ /* 0x000fe400078e0057 */
[----:B------:R-:W-:Y:S01]  /*8230*/  IMAD.MOV.U32 R47, RZ, RZ, R86 ;  /* 0x000000ffff2f7224 */ /* 0x000fe200078e0056 */
[----:B------:R-:W-:Y:S01]  /*8240*/  LOP3.LUT R0, R0, 0xffff, RZ, 0xc0, !PT ;  /* 0x0000ffff00007812 */ /* 0x000fe200078ec0ff */
[----:B------:R-:W1:Y:S01]  /*8250*/  LDSM.16.MT88.4 R84, [R188+0xa000] ;  /* 0x00a00000bc54783b */ /* 0x000e620000004200 */
[----:B------:R-:W-:-:S02]  /*8260*/  PRMT R92, R179, 0x5410, R178 ;  /* 0x00005410b35c7816 */ /* 0x000fc400000000b2 */
[----:B------:R-:W-:Y:S02]  /*8270*/  @!P3 PRMT R179, R11, 0x5410, RZ ;  /* 0x000054100bb3b816 */ /* 0x000fe400000000ff */
[C---:B------:R-:W-:Y:S02]  /*8280*/  PRMT R177, R2.reuse, 0x7610, R177 ;  /* 0x0000761002b17816 */ /* 0x040fe400000000b1 */
[----:B------:R-:W-:Y:S02]  /*8290*/  ISETP.GE.U32.AND P3, PT, R233, R0, PT ;  /* 0x00000000e900720c */ /* 0x000fe40003f66070 */
[----:B------:R-:W-:Y:S02]  /*82a0*/  SHF.R.U32.HI R0, RZ, 0x18, R7 ;  /* 0x00000018ff007819 */ /* 0x000fe40000011607 */
[----:B------:R-:W-:Y:S01]  /*82b0*/  PRMT R176, R2, 0x7632, R176 ;  /* 0x0000763202b07816 */ /* 0x000fe200000000b0 */
[----:B------:R-:W-:-:S03]  /*82c0*/  IMAD.MOV.U32 R231, RZ, RZ, R88 ;  /* 0x000000ffffe77224 */ /* 0x000fc600078e0058 */
[----:B------:R-:W-:Y:S01]  /*82d0*/  PRMT R88, R177, 0x5410, R176 ;  /* 0x00005410b1587816 */ /* 0x000fe200000000b0 */
[----:B------:R-:W-:Y:S02]  /*82e0*/  IMAD.MOV.U32 R52, RZ, RZ, R165 ;  /* 0x000000ffff347224 */ /* 0x000fe400078e00a5 */
[----:B------:R-:W-:Y:S02]  /*82f0*/  IMAD.MOV.U32 R165, RZ, RZ, R79 ;  /* 0x000000ffffa57224 */ /* 0x000fe400078e004f */
[----:B------:R-:W2:Y:S01]  /*8300*/  LDSM.16.MT88.4 R76, [R188+0xa400] ;  /* 0x00a40000bc4c783b */ /* 0x000ea20000004200 */
[----:B----4-:R-:W-:-:S05]  /*8310*/  @!P5 HADD2 R10, -R178.H0_H0, -RZ.H0_H0 ;  /* 0xa00000ffb20ad230 */ /* 0x010fca0000000900 */
[----:B------:R-:W-:Y:S01]  /*8320*/  PRMT R6, R10, 0x7610, R6 ;  /* 0x000076100a067816 */ /* 0x000fe20000000006 */
[----:B------:R-:W-:-:S03]  /*8330*/  @!P6 HADD2 R5, -R177.H0_H0, -RZ.H0_H0 ;  /* 0xa00000ffb105e230 */ /* 0x000fc60000000900 */
[----:B------:R-:W-:Y:S02]  /*8340*/  @!P5 PRMT R178, R6, 0x5410, RZ ;  /* 0x0000541006b2d816 */ /* 0x000fe400000000ff */
[----:B------:R-:W-:Y:S02]  /*8350*/  ISETP.GE.U32.AND P5, PT, R233, R0, PT ;  /* 0x00000000e900720c */ /* 0x000fe40003fa6070 */
[----:B------:R-:W-:Y:S02]  /*8360*/  SHF.R.U32.HI R0, RZ, 0x10, R7 ;  /* 0x00000010ff007819 */ /* 0x000fe40000011607 */
[----:B------:R-:W-:Y:S02]  /*8370*/  PRMT R4, R5, 0x7610, R4 ;  /* 0x0000761005047816 */ /* 0x000fe40000000004 */
[----:B------:R-:W-:Y:S01]  /*8380*/  LOP3.LUT R0, R0, 0xff, RZ, 0xc0, !PT ;  /* 0x000000ff00007812 */ /* 0x000fe200078ec0ff */
[----:B---3--:R-:W-:Y:S01]  /*8390*/  @!P3 HADD2 R3, -R176.H0_H0, -RZ.H0_H0 ;  /* 0xa00000ffb003b230 */ /* 0x008fe20000000900 */
[----:B------:R-:W-:-:S02]  /*83a0*/  @!P6 PRMT R177, R4, 0x5410, RZ ;  /* 0x0000541004b1e816 */ /* 0x000fc400000000ff */
[----:B------:R-:W-:Y:S02]  /*83b0*/  ISETP.GE.U32.AND P6, PT, R233, R0, PT ;  /* 0x00000000e900720c */ /* 0x000fe40003fc6070 */
[----:B------:R-:W-:Y:S02]  /*83c0*/  SHF.R.U32.HI R0, RZ, 0x8, R22 ;  /* 0x00000008ff007819 */ /* 0x000fe40000011616 */
[----:B------:R-:W-:Y:S02]  /*83d0*/  PRMT R2, R3, 0x7610, R2 ;  /* 0x0000761003027816 */ /* 0x000fe40000000002 */
[----:B------:R-:W-:Y:S02]  /*83e0*/  LOP3.LUT R0, R0, 0xffff, RZ, 0xc0, !PT ;  /* 0x0000ffff00007812 */ /* 0x000fe400078ec0ff */
[----:B------:R-:W-:Y:S02]  /*83f0*/  @!P3 PRMT R176, R2, 0x5410, RZ ;  /* 0x0000541002b0b816 */ /* 0x000fe400000000ff */
[----:B------:R-:W-:-:S02]  /*8400*/  ISETP.GE.U32.AND P3, PT, R233, R0, PT ;  /* 0x00000000e900720c */ /* 0x000fc40003f66070 */
[----:B------:R-:W-:-:S04]  /*8410*/  LOP3.LUT R0, R9, 0xffff, RZ, 0xc0, !PT ;  /* 0x0000ffff09007812 */ /* 0x000fc800078ec0ff */
[----:B------:R-:W-:Y:S02]  /*8420*/  SHF.R.U32.HI R2, RZ, 0x8, R0 ;  /* 0x00000008ff027819 */ /* 0x000fe40000011600 */
[----:B------:R-:W-:Y:S02]  /*8430*/  LOP3.LUT R0, R9, 0xff, RZ, 0xc0, !PT ;  /* 0x000000ff09007812 */ /* 0x000fe400078ec0ff */
[--C-:B------:R-:W-:Y:S02]  /*8440*/  SHF.R.U32.HI R7, RZ, 0x18, R9.reuse ;  /* 0x00000018ff077819 */ /* 0x100fe40000011609 */
[----:B------:R-:W-:Y:S02]  /*8450*/  PRMT R48, R0, 0x5410, R2 ;  /* 0x0000541000307816 */ /* 0x000fe40000000002 */
[----:B------:R-:W-:Y:S02]  /*8460*/  SHF.R.U32.HI R2, RZ, 0x10, R9 ;  /* 0x00000010ff027819 */ /* 0x000fe40000011609 */
[----:B------:R-:W-:-:S02]  /*8470*/  LOP3.LUT R0, R8, 0xffff, RZ, 0xc0, !PT ;  /* 0x0000ffff08007812 */ /* 0x000fc400078ec0ff */
[----:B------:R-:W-:Y:S02]  /*8480*/  LOP3.LUT R6, R8, 0xff, RZ, 0xc0, !PT ;  /* 0x000000ff08067812 */ /* 0x000fe400078ec0ff */
[--C-:B------:R-:W-:Y:S02]  /*8490*/  SHF.R.U32.HI R3, RZ, 0x10, R8.reuse ;  /* 0x00000010ff037819 */ /* 0x100fe40000011608 */
[----:B------:R-:W-:Y:S02]  /*84a0*/  SHF.R.U32.HI R5, RZ, 0x18, R8 ;  /* 0x00000018ff057819 */ /* 0x000fe40000011608 */
[----:B-1----:R-:W-:Y:S11]  /*84b0*/  HMMA.16816.F32 R8, R72, R84, RZ ;  /* 0x000000544808723c */ /* 0x002ff600000018ff */
[----:B------:R-:W-:Y:S11]  /*84c0*/  @!UPT UIADD3 URZ, URZ, URZ, URZ ;  /* 0x0000003f3f3ff290 */ /* 0x000ff6000fffe03f */
[----:B------:R-:W-:Y:S02]  /*84d0*/  @!UPT UIADD3 URZ, URZ, URZ, URZ ;  /* 0x0000003f3f3ff290 */ /* 0x000fe4000fffe03f */
[----:B--2---:R-:W-:Y:S01]  /*84e0*/  HMMA.16816.F32 R196, R68, R76, R8 ;  /* 0x0000004c44c4723c */ /* 0x004fe20000001808 */
[----:B------:R1:W2:Y:S01]  /*84f0*/  LDL.LU.S16 R8, [R1+0xb0] ;  /* 0x0000b00001087983 */ /* 0x0002a20000300600 */
[----:B------:R-:W-:Y:S02]  /*8500*/  LOP3.LUT R4, R2, 0xff, RZ, 0xc0, !PT ;  /* 0x000000ff02047812 */ /* 0x000fe400078ec0ff */
[----:B------:R-:W-:Y:S02]  /*8510*/  SHF.R.U32.HI R2, RZ, 0x8, R0 ;  /* 0x00000008ff027819 */ /* 0x000fe40000011600 */
[----:B------:R-:W-:Y:S02]  /*8520*/  LOP3.LUT R0, R3, 0xff, RZ, 0xc0, !PT ;  /* 0x000000ff03007812 */ /* 0x000fe400078ec0ff */
[----:B------:R-:W-:Y:S02]  /*8530*/  PRMT R39, R4, 0x5410, R7 ;  /* 0x0000541004277816 */ /* 0x000fe40000000007 */
[----:B------:R-:W-:-:S02]  /*8540*/  PRMT R17, R6, 0x5410, R2 ;  /* 0x0000541006117816 */ /* 0x000fc40000000002 */
[----:B------:R-:W-:Y:S02]  /*8550*/  PRMT R18, R0, 0x5410, R5 ;  /* 0x0000541000127816 */ /* 0x000fe40000000005 */
[----:B------:R-:W-:Y:S01]  /*8560*/  HMMA.16816.F32 R4, R64, R84, RZ ;  /* 0x000000544004723c */ /* 0x000fe200000018ff */
[----:B------:R-:W-:Y:S02]  /*8570*/  FFMA.FTZ R2, R220, c[0x0][0x23c], -R24 ;  /* 0x00008f00dc027a23 */ /* 0x000fe40000010818 */
[--C-:B------:R-:W-:Y:S02]  /*8580*/  FFMA.FTZ R0, R224, c[0x0][0x23c], -R21.reuse ;  /* 0x00008f00e0007a23 */ /* 0x100fe40000010815 */
[----:B------:R-:W-:Y:S02]  /*8590*/  FFMA.FTZ R12, R223, c[0x0][0x23c], -R21 ;  /* 0x00008f00df0c7a23 */ /* 0x000fe40000010815 */
[----:B------:R-:W-:Y:S02]  /*85a0*/  IMAD.MOV.U32 R168, RZ, RZ, R52 ;  /* 0x000000ffffa87224 */ /* 0x000fe400078e0034 */
[----:B------:R-:W-:-:S02]  /*85b0*/  IMAD.MOV.U32 R52, RZ, RZ, R55 ;  /* 0x000000ffff347224 */ /* 0x000fc400078e0037 */
[----:B------:R-:W-:Y:S01]  /*85c0*/  IMAD.MOV.U32 R55, RZ, RZ, R38 ;  /* 0x000000ffff377224 */ /* 0x000fe200078e0026 */
[----:B------:R3:W-:Y:S01]  /*85d0*/  MUFU.EX2 R245, R2 ;  /* 0x0000000200f57308 */ /* 0x0007e20000000800 */
[----:B------:R-:W-:Y:S02]  /*85e0*/  IMAD.MOV.U32 R46, RZ, RZ, R225 ;  /* 0x000000ffff2e7224 */ /* 0x000fe400078e00e1 */
[----:B------:R-:W-:Y:S02]  /*85f0*/  IMAD.MOV.U32 R38, RZ, RZ, R226 ;  /* 0x000000ffff267224 */ /* 0x000fe400078e00e2 */
[----:B------:R-:W-:Y:S02]  /*8600*/  FADD.FTZ R3, R215, R180 ;  /* 0x000000b4d7037221 */ /* 0x000fe40000010000 */
[--C-:B------:R-:W-:Y:S01]  /*8610*/  FFMA.FTZ R14, R222, c[0x0][0x23c], -R21.reuse ;  /* 0x00008f00de0e7a23 */ /* 0x100fe20000010815 */
[----:B------:R4:W-:Y:S01]  /*8620*/  MUFU.EX2 R225, R0 ;  /* 0x0000000000e17308 */ /* 0x0009e20000000800 */
[----:B------:R-:W-:-:S03]  /*8630*/  FFMA.FTZ R16, R221, c[0x0][0x23c], -R21 ;  /* 0x00008f00dd107a23 */ /* 0x000fc60000010815 */
[----:B------:R-:W-:Y:S04]  /*8640*/  HMMA.16816.F32 R220, R56, R76, R4 ;  /* 0x0000004c38dc723c */ /* 0x000fe80000001804 */
[----:B------:R-:W1:Y:S01]  /*8650*/  MUFU.EX2 R226, R12 ;  /* 0x0000000c00e27308 */ /* 0x000e620000000800 */
[----:B---3--:R-:W-:Y:S02]  /*8660*/  FADD.FTZ R2, R158, R155 ;  /* 0x0000009b9e027221 */ /* 0x008fe40000010000 */
[----:B------:R-:W-:Y:S02]  /*8670*/  FADD.FTZ R4, R126, R125 ;  /* 0x0000007d7e047221 */ /* 0x000fe40000010000 */
[----:B------:R-:W-:Y:S02]  /*8680*/  FADD.FTZ R5, R175, R3 ;  /* 0x00000003af057221 */ /* 0x000fe40000010000 */
[----:B----4-:R-:W-:-:S02]  /*8690*/  FADD.FTZ R0, R143, R142 ;  /* 0x0000008e8f007221 */ /* 0x010fc40000010000 */
[----:B------:R-:W-:Y:S02]  /*86a0*/  FADD.FTZ R3, R151, R2 ;  /* 0x0000000297037221 */ /* 0x000fe40000010000 */
[----:B------:R-:W-:Y:S02]  /*86b0*/  FADD.FTZ R2, R141, R0 ;  /* 0x000000008d027221 */ /* 0x000fe40000010000 */
[----:B------:R-:W-:Y:S01]  /*86c0*/  FADD.FTZ R0, R124, R4 ;  /* 0x000000047c007221 */ /* 0x000fe20000010000 */
[----:B------:R3:W-:Y:S03]  /*86d0*/  MUFU.EX2 R215, R14 ;  /* 0x0000000e00d77308 */ /* 0x0007e60000000800 */
[----:B------:R-:W-:Y:S02]  /*86e0*/  FADD.FTZ R0, R123, R0 ;  /* 0x000000007b007221 */ /* 0x000fe40000010000 */
[----:B------:R-:W-:-:S02]  /*86f0*/  FFMA.FTZ R13, R217, c[0x0][0x23c], -R24 ;  /* 0x00008f00d90d7a23 */ /* 0x000fc40000010818 */
[----:B------:R4:W4:Y:S01]  /*8700*/  LDL.LU.S16 R24, [R1+0xb4] ;  /* 0x0000b40001187983 */ /* 0x0009220000300600 */
[----:B------:R-:W-:-:S03]  /*8710*/  IMAD.MOV.U32 R170, RZ, RZ, R36 ;  /* 0x000000ffffaa7224 */ /* 0x000fc600078e0024 */
[----:B------:R2:W4:Y:S04]  /*8720*/  LDL.LU.S16 R11, [R1+0xc0] ;  /* 0x0000c000010b7983 */ /* 0x0005280000300600 */
[----:B------:R2:W4:Y:S01]  /*8730*/  LDL.LU.S16 R10, [R1+0xcc] ;  /* 0x0000cc00010a7983 */ /* 0x0005220000300600 */
[----:B---3--:R-:W-:Y:S01]  /*8740*/  FADD.FTZ R14, R122, R0 ;  /* 0x000000007a0e7221 */ /* 0x008fe20000010000 */
[----:B-1----:R-:W-:-:S04]  /*8750*/  F2FP.PACK_AB R0, R226, R225 ;  /* 0x000000e1e200723e */ /* 0x002fc800000000ff */
[C---:B------:R-:W-:Y:S02]  /*8760*/  PRMT R175, R0.reuse, 0x7610, R175 ;  /* 0x0000761000af7816 */ /* 0x040fe400000000af */
[----:B------:R-:W-:-:S04]  /*8770*/  PRMT R174, R0, 0x7632, R174 ;  /* 0x0000763200ae7816 */ /* 0x000fc800000000ae */
[----:B------:R-:W-:Y:S01]  /*8780*/  PRMT R36, R175, 0x5410, R174 ;  /* 0x00005410af247816 */ /* 0x000fe200000000ae */
[----:B--2---:R-:W-:-:S05]  /*8790*/  @!P6 HADD2 R8, -R175.H0_H0, -RZ.H0_H0 ;  /* 0xa00000ffaf08e230 */ /* 0x004fca0000000900 */
[----:B------:R-:W-:Y:S02]  /*87a0*/  PRMT R7, R8, 0x7610, R7 ;  /* 0x0000761008077816 */ /* 0x000fe40000000007 */
[----:B------:R1:W2:Y:S02]  /*87b0*/  LDL.LU.S16 R8, [R1+0xc8] ;  /* 0x0000c80001087983 */ /* 0x0002a40000300600 */
[----:B------:R-:W-:Y:S02]  /*87c0*/  @!P6 PRMT R175, R7, 0x5410, RZ ;  /* 0x0000541007afe816 */ /* 0x000fe400000000ff */
[----:B------:R1:W3:Y:S01]  /*87d0*/  LDL.LU.S16 R7, [R1+0xc4] ;  /* 0x0000c40001077983 */ /* 0x0002e20000300600 */
[----:B------:R-:W-:Y:S02]  /*87e0*/  IMAD.MOV.U32 R45, RZ, RZ, R37 ;  /* 0x000000ffff2d7224 */ /* 0x000fe400078e0025 */
[----:B------:R-:W-:Y:S02]  /*87f0*/  IMAD.MOV.U32 R54, RZ, RZ, R170 ;  /* 0x000000ffff367224 */ /* 0x000fe400078e00aa */
[----:B------:R-:W-:-:S02]  /*8800*/  IMAD.MOV.U32 R170, RZ, RZ, R168 ;  /* 0x000000ffffaa7224 */ /* 0x000fc400078e00a8 */
[----:B------:R-:W-:Y:S02]  /*8810*/  IMAD.MOV.U32 R84, RZ, RZ, R220 ;  /* 0x000000ffff547224 */ /* 0x000fe400078e00dc */
[----:B------:R-:W-:Y:S02]  /*8820*/  IMAD.MOV.U32 R22, RZ, RZ, R20 ;  /* 0x000000ffff167224 */ /* 0x000fe400078e0014 */
[----:B------:R-:W-:Y:S02]  /*8830*/  IMAD.MOV.U32 R168, RZ, RZ, R53 ;  /* 0x000000ffffa87224 */ /* 0x000fe400078e0035 */
[----:B------:R-:W-:Y:S02]  /*8840*/  IMAD.MOV.U32 R220, RZ, RZ, R46 ;  /* 0x000000ffffdc7224 */ /* 0x000fe400078e002e */
[----:B------:R-:W-:Y:S02]  /*8850*/  IMAD.MOV.U32 R20, RZ, RZ, R45 ;  /* 0x000000ffff147224 */ /* 0x000fe400078e002d */
[----:B------:R-:W-:-:S02]  /*8860*/  IMAD.MOV.U32 R53, RZ, RZ, R47 ;  /* 0x000000ffff357224 */ /* 0x000fc400078e002f */
[----:B------:R-:W1:Y:S01]  /*8870*/  LDSM.16.MT88.4 R44, [R190+0xa000] ;  /* 0x00a00000be2c783b */ /* 0x000e620000004200 */
[----:B------:R-:W-:Y:S02]  /*8880*/  IMAD.MOV.U32 R37, RZ, RZ, R227 ;  /* 0x000000ffff257224 */ /* 0x000fe400078e00e3 */
[----:B------:R-:W4:Y:S01]  /*8890*/  MUFU.EX2 R227, R13 ;  /* 0x0000000d00e37308 */ /* 0x000f220000000800 */
[----:B------:R-:W-:-:S07]  /*88a0*/  FADD.FTZ R2, R140, R2 ;  /* 0x000000028c027221 */ /* 0x000fce0000010000 */
[----:B------:R-:W1:Y:S01]  /*88b0*/  MUFU.EX2 R224, R16 ;  /* 0x0000001000e07308 */ /* 0x000e620000000800 */
[----:B------:R-:W-:Y:S02]  /*88c0*/  IMAD.MOV.U32 R169, RZ, RZ, R223 ;  /* 0x000000ffffa97224 */ /* 0x000fe400078e00df */
[----:B------:R-:W-:Y:S02]  /*88d0*/  FADD.FTZ R4, R173, R5 ;  /* 0x00000005ad047221 */ /* 0x000fe40000010000 */
[----:B------:R-:W-:Y:S02]  /*88e0*/  FADD.FTZ R15, R139, R2 ;  /* 0x000000028b0f7221 */ /* 0x000fe40000010000 */
[----:B------:R-:W-:Y:S01]  /*88f0*/  IMAD.MOV.U32 R21, RZ, RZ, R222 ;  /* 0x000000ffff157224 */ /* 0x000fe200078e00de */
[----:B----4-:R-:W-:Y:S01]  /*8900*/  F2FP.PACK_AB R2, R227, R245 ;  /* 0x000000f5e302723e */ /* 0x010fe200000000ff */
[----:B------:R-:W-:Y:S02]  /*8910*/  IMAD.MOV.U32 R223, RZ, RZ, R20 ;  /* 0x000000ffffdf7224 */ /* 0x000fe400078e0014 */
[----:B------:R-:W-:-:S02]  /*8920*/  IMAD.MOV.U32 R222, RZ, RZ, R22 ;  /* 0x000000ffffde7224 */ /* 0x000fc400078e0016 */
[----:B------:R-:W-:Y:S02]  /*8930*/  IMAD.MOV.U32 R20, RZ, RZ, R170 ;  /* 0x000000ffff147224 */ /* 0x000fe400078e00aa */
[----:B------:R-:W-:Y:S01]  /*8940*/  IMAD.MOV.U32 R217, RZ, RZ, R54 ;  /* 0x000000ffffd97224 */ /* 0x000fe200078e0036 */
[----:B------:R-:W-:Y:S01]  /*8950*/  @!P5 HADD2 R24, -R174.H0_H0, -RZ.H0_H0 ;  /* 0xa00000ffae18d230 */ /* 0x000fe20000000900 */
[----:B------:R-:W-:Y:S02]  /*8960*/  IMAD.MOV.U32 R22, RZ, RZ, R52 ;  /* 0x000000ffff167224 */ /* 0x000fe400078e0034 */
[----:B------:R-:W-:Y:S02]  /*8970*/  IMAD.MOV.U32 R170, RZ, RZ, R55 ;  /* 0x000000ffffaa7224 */ /* 0x000fe400078e0037 */
[----:B------:R-:W-:Y:S01]  /*8980*/  PRMT R9, R24, 0x7610, R9 ;  /* 0x0000761018097816 */ /* 0x000fe20000000009 */
[----:B------:R-:W-:Y:S02]  /*8990*/  IMAD.MOV.U32 R24, RZ, RZ, R167 ;  /* 0x000000ffff187224 */ /* 0x000fe400078e00a7 */
[----:B------:R-:W-:Y:S01]  /*89a0*/  IMAD.MOV.U32 R167, RZ, RZ, R53 ;  /* 0x000000ffffa77224 */ /* 0x000fe200078e0035 */
[----:B------:R-:W-:Y:S01]  /*89b0*/  PRMT R173, R2, 0x7610, R173 ;  /* 0x0000761002ad7816 */ /* 0x000fe200000000ad */
[----:B------:R-:W-:Y:S01]  /*89c0*/  FADD.FTZ R4, R172, R4 ;  /* 0x00000004ac047221 */ /* 0x000fe20000010000 */
[----:B------:R-:W4:Y:S01]  /*89d0*/  LDSM.16.MT88.4 R52, [R190+0xa400] ;  /* 0x00a40000be34783b */ /* 0x000f220000004200 */
[----:B-1----:R-:W-:-:S02]  /*89e0*/  F2FP.PACK_AB R0, R224, R215 ;  /* 0x000000d7e000723e */ /* 0x002fc400000000ff */
[----:B------:R-:W-:Y:S01]  /*89f0*/  PRMT R172, R2, 0x7632, R172 ;  /* 0x0000763202ac7816 */ /* 0x000fe200000000ac */
[----:B------:R-:W-:Y:S01]  /*8a00*/  @!P4 HADD2 R11, -R173.H0_H0, -RZ.H0_H0 ;  /* 0xa00000ffad0bc230 */ /* 0x000fe20000000900 */
[----:B------:R-:W-:-:S03]  /*8a10*/  PRMT R134, R0, 0x7632, R134 ;  /* 0x0000763200867816 */ /* 0x000fc60000000086 */
[----:B------:R-:W-:Y:S01]  /*8a20*/  @!P3 HADD2 R10, -R172.H0_H0, -RZ.H0_H0 ;  /* 0xa00000ffac0ab230 */ /* 0x000fe20000000900 */
[----:B------:R-:W-:Y:S01]  /*8a30*/  PRMT R6, R11, 0x7610, R6 ;  /* 0x000076100b067816 */ /* 0x000fe20000000006 */
[----:B------:R-:W-:-:S03]  /*8a40*/  IMAD.MOV.U32 R11, RZ, RZ, R37 ;  /* 0x000000ffff0b7224 */ /* 0x000fc600078e0025 */
[----:B------:R-:W-:Y:S01]  /*8a50*/  PRMT R5, R10, 0x7610, R5 ;  /* 0x000076100a057816 */ /* 0x000fe20000000005 */
[----:B------:R-:W-:Y:S01]  /*8a60*/  FADD.FTZ R13, R216, R4 ;  /* 0x00000004d80d7221 */ /* 0x000fe20000010000 */
[----:B------:R-:W-:Y:S02]  /*8a70*/  PRMT R135, R0, 0x7610, R135 ;  /* 0x0000761000877816 */ /* 0x000fe40000000087 */
[----:B------:R-:W-:Y:S02]  /*8a80*/  PRMT R37, R173, 0x5410, R172 ;  /* 0x00005410ad257816 */ /* 0x000fe400000000ac */
[----:B------:R-:W-:Y:S02]  /*8a90*/  @!P4 PRMT R173, R6, 0x5410, RZ ;  /* 0x0000541006adc816 */ /* 0x000fe400000000ff */
[----:B------:R-:W-:Y:S01]  /*8aa0*/  @!P3 PRMT R172, R5, 0x5410, RZ ;  /* 0x0000541005acb816 */ /* 0x000fe200000000ff */
[----:B------:R-:W-:Y:S02]  /*8ab0*/  IMAD.MOV.U32 R85, RZ, RZ, R220 ;  /* 0x000000ffff557224 */ /* 0x000fe400078e00dc */
[----:B------:R-:W-:-:S02]  /*8ac0*/  IMAD.MOV.U32 R43, RZ, RZ, R221 ;  /* 0x000000ffff2b7224 */ /* 0x000fc400078e00dd */
[----:B------:R-:W-:Y:S01]  /*8ad0*/  IMAD.MOV.U32 R221, RZ, RZ, R38 ;  /* 0x000000ffffdd7224 */ /* 0x000fe200078e0026 */
[----:B------:R-:W-:Y:S01]  /*8ae0*/  PRMT R38, R135, 0x5410, R134 ;  /* 0x0000541087267816 */ /* 0x000fe20000000086 */
[----:B------:R-:W-:Y:S02]  /*8af0*/  IMAD.MOV.U32 R220, RZ, RZ, R168 ;  /* 0x000000ffffdc7224 */ /* 0x000fe400078e00a8 */
[----:B------:R-:W-:Y:S02]  /*8b00*/  FADD.FTZ R3, R150, R3 ;  /* 0x0000000396037221 */ /* 0x000fe40000010000 */
[----:B------:R-:W-:Y:S02]  /*8b10*/  IMAD.MOV.U32 R168, RZ, RZ, R230 ;  /* 0x000000ffffa87224 */ /* 0x000fe400078e00e6 */
[----:B------:R-:W-:Y:S02]  /*8b20*/  IMAD.MOV.U32 R230, RZ, RZ, R40 ;  /* 0x000000ffffe67224 */ /* 0x000fe400078e0028 */
[----:B------:R-:W-:-:S02]  /*8b30*/  IMAD.MOV.U32 R40, RZ, RZ, R42 ;  /* 0x000000ffff287224 */ /* 0x000fc400078e002a */
[----:B------:R-:W-:Y:S02]  /*8b40*/  IMAD.MOV.U32 R42, RZ, RZ, R181 ;  /* 0x000000ffff2a7224 */ /* 0x000fe400078e00b5 */
[----:B------:R-:W-:Y:S02]  /*8b50*/  FADD.FTZ R3, R149, R3 ;  /* 0x0000000395037221 */ /* 0x000fe40000010000 */
[----:B------:R-:W-:Y:S02]  /*8b60*/  IMAD.MOV.U32 R143, RZ, RZ, R133 ;  /* 0x000000ffff8f7224 */ /* 0x000fe400078e0085 */
[----:B------:R-:W-:Y:S02]  /*8b70*/  FADD.FTZ R12, R157, R3 ;  /* 0x000000039d0c7221 */ /* 0x000fe40000010000 */
[----:B------:R-:W-:Y:S02]  /*8b80*/  IMAD.MOV.U32 R158, RZ, RZ, R221 ;  /* 0x000000ffff9e7224 */ /* 0x000fe400078e00dd */
[----:B------:R-:W-:-:S02]  /*8b90*/  IMAD.MOV.U32 R142, RZ, RZ, R222 ;  /* 0x000000ffff8e7224 */ /* 0x000fc400078e00de */
[----:B------:R-:W-:Y:S01]  /*8ba0*/  IMAD.MOV.U32 R155, RZ, RZ, R223 ;  /* 0x000000ffff9b7224 */ /* 0x000fe200078e00df */
[----:B------:R-:W-:Y:S01]  /*8bb0*/  @!P5 PRMT R174, R9, 0x5410, RZ ;  /* 0x0000541009aed816 */ /* 0x000fe200000000ff */
[----:B------:R-:W-:Y:S02]  /*8bc0*/  IMAD.MOV.U32 R139, RZ, RZ, R43 ;  /* 0x000000ffff8b7224 */ /* 0x000fe400078e002b */
[----:B------:R-:W-:-:S04]  /*8bd0*/  FADD.FTZ R3, R219, R13 ;  /* 0x0000000ddb037221 */ /* 0x000fc80000010000 */
[----:B------:R-:W-:-:S04]  /*8be0*/  FADD.FTZ R3, R218, R3 ;  /* 0x00000003da037221 */ /* 0x000fc80000010000 */
[----:B------:R-:W-:Y:S02]  /*8bf0*/  FADD.FTZ R3, R31, R3 ;  /* 0x000000031f037221 */ /* 0x000fe40000010000 */
[----:B------:R-:W-:Y:S01]  /*8c00*/  IMAD.MOV.U32 R126, RZ, RZ, R84 ;  /* 0x000000ffff7e7224 */ /* 0x000fe200078e0054 */
[----:B---3--:R-:W-:-:S05]  /*8c10*/  @!P1 HADD2 R7, -R134.H0_H0, -RZ.H0_H0 ;  /* 0xa00000ff86079230 */ /* 0x008fca0000000900 */
[----:B------:R-:W-:Y:S02]  /*8c20*/  PRMT R0, R7, 0x7610, R0 ;  /* 0x0000761007007816 */ /* 0x000fe40000000000 */
[----:B------:R-:W-:Y:S01]  /*8c30*/  HMMA.16816.F32 R4, R64, R44, RZ ;  /* 0x0000002c4004723c */ /* 0x000fe200000018ff */
[----:B--2---:R-:W-:Y:S01]  /*8c40*/  @!P2 HADD2 R8, -R135.H0_H0, -RZ.H0_H0 ;  /* 0xa00000ff8708a230 */ /* 0x004fe20000000900 */
[----:B------:R-:W-:Y:S01]  /*8c50*/  @!P1 PRMT R134, R0, 0x5410, RZ ;  /* 0x0000541000869816 */ /* 0x000fe200000000ff */
[----:B------:R-:W-:Y:S01]  /*8c60*/  FADD.FTZ R0, R132, R14 ;  /* 0x0000000e84007221 */ /* 0x000fe20000010000 */
[C---:B------:R-:W-:Y:S01]  /*8c70*/  LEA R180, P1, R85.reuse, c[0x0][0x1f8], 0x1 ;  /* 0x00007e0055b47a11 */ /* 0x040fe200078208ff */
[----:B------:R-:W-:Y:S01]  /*8c80*/  IMAD.MOV.U32 R14, RZ, RZ, c[0x0][0x228] ;  /* 0x00008a00ff0e7624 */ /* 0x000fe200078e00ff */
[----:B------:R-:W-:Y:S02]  /*8c90*/  PRMT R2, R8, 0x7610, R2 ;  /* 0x0000761008027816 */ /* 0x000fe40000000002 */
[----:B------:R-:W-:Y:S01]  /*8ca0*/  LEA.HI.X R181, R85, c[0x0][0x1fc], R11, 0x1, P1 ;  /* 0x00007f0055b57a11 */ /* 0x000fe200008f0c0b */
[----:B------:R-:W-:Y:S01]  /*8cb0*/  IMAD.SHL.U32 R132, R14, 0x8, RZ ;  /* 0x000000080e847824 */ /* 0x000fe200078e00ff */
[----:B------:R-:W-:Y:S01]  /*8cc0*/  @!P2 PRMT R135, R2, 0x5410, RZ ;  /* 0x000054100287a816 */ /* 0x000fe200000000ff */
[----:B------:R-:W-:-:S02]  /*8cd0*/  IMAD.MOV.U32 R85, RZ, RZ, R217 ;  /* 0x000000ffff557224 */ /* 0x000fc400078e00d9 */
[----:B------:R-:W-:Y:S02]  /*8ce0*/  IMAD.MOV.U32 R217, RZ, RZ, R24 ;  /* 0x000000ffffd97224 */ /* 0x000fe400078e0018 */
[----:B------:R-:W-:Y:S01]  /*8cf0*/  IMAD.WIDE R132, R132, 0x2, R180 ;  /* 0x0000000284847825 */ /* 0x000fe200078e02b4 */
[----:B------:R-:W-:Y:S03]  /*8d00*/  STG.E.U16 [R180.64], R81 ;  /* 0x00000051b4007986 */ /* 0x000fe6000c101526 */
[----:B------:R-:W-:Y:S02]  /*8d10*/  IMAD.MOV.U32 R24, RZ, RZ, R220 ;  /* 0x000000ffff187224 */ /* 0x000fe400078e00dc */
[----:B------:R-:W-:Y:S01]  /*8d20*/  FADD.FTZ R2, R147, R15 ;  /* 0x0000000f93027221 */ /* 0x000fe20000010000 */
[----:B------:R-:W-:Y:S02]  /*8d30*/  STG.E.U16 [R180.64+0x2], R80 ;  /* 0x00000250b4007986 */ /* 0x000fe4000c101526 */
[----:B----4-:R-:W-:Y:S02]  /*8d40*/  HMMA.16816.F32 R220, R56, R52, R4 ;  /* 0x0000003438dc723c */ /* 0x010fe40000001804 */
[----:B------:R1:W-:Y:S05]  /*8d50*/  STG.E.U16 [R132.64+0x2], R96 ;  /* 0x0000026084007986 */ /* 0x0003ea000c101526 */
[----:B------:R-:W-:Y:S01]  /*8d60*/  FADD.FTZ R6, R163, R12 ;  /* 0x0000000ca3067221 */ /* 0x000fe20000010000 */
[----:B------:R2:W-:Y:S01]  /*8d70*/  STG.E.U16 [R132.64], R83 ;  /* 0x0000005384007986 */ /* 0x0005e2000c101526 */
[----:B------:R-:W-:Y:S01]  /*8d80*/  FADD.FTZ R5, R146, R2 ;  /* 0x0000000292057221 */ /* 0x000fe20000010000 */
[----:B------:R-:W-:Y:S01]  /*8d90*/  HMMA.16816.F32 R8, R72, R44, RZ ;  /* 0x0000002c4808723c */ /* 0x000fe200000018ff */
[----:B------:R-:W-:-:S02]  /*8da0*/  IMAD.MOV.U32 R146, RZ, RZ, R142 ;  /* 0x000000ffff927224 */ /* 0x000fc400078e008e */
[----:B------:R-:W-:Y:S02]  /*8db0*/  IMAD.MOV.U32 R142, RZ, RZ, R158 ;  /* 0x000000ffff8e7224 */ /* 0x000fe400078e009e */
[----:B------:R-:W-:Y:S02]  /*8dc0*/  FADD.FTZ R2, R164, R6 ;  /* 0x00000006a4027221 */ /* 0x000fe40000010000 */
[----:B------:R-:W-:Y:S02]  /*8dd0*/  IMAD.MOV.U32 R158, RZ, RZ, R85 ;  /* 0x000000ffff9e7224 */ /* 0x000fe400078e0055 */
[----:B------:R-:W-:Y:S02]  /*8de0*/  IMAD.MOV.U32 R164, RZ, RZ, R231 ;  /* 0x000000ffffa47224 */ /* 0x000fe400078e00e7 */
[----:B------:R-:W-:Y:S02]  /*8df0*/  IMAD.MOV.U32 R85, RZ, RZ, R35 ;  /* 0x000000ffff557224 */ /* 0x000fe400078e0023 */
[----:B------:R-:W-:-:S02]  /*8e00*/  IMAD.MOV.U32 R231, RZ, RZ, R32 ;  /* 0x000000ffffe77224 */ /* 0x000fc400078e0020 */
[----:B-1----:R-:W-:Y:S02]  /*8e10*/  IMAD.MOV.U32 R96, RZ, RZ, R170 ;  /* 0x000000ffff607224 */ /* 0x002fe400078e00aa */
[----:B------:R-:W-:Y:S02]  /*8e20*/  IMAD.MOV.U32 R170, RZ, RZ, R168 ;  /* 0x000000ffffaa7224 */ /* 0x000fe400078e00a8 */
[----:B------:R-:W-:Y:S02]  /*8e30*/  IMAD.MOV.U32 R168, RZ, RZ, R230 ;  /* 0x000000ffffa87224 */ /* 0x000fe400078e00e6 */
[----:B--2---:R-:W-:Y:S02]  /*8e40*/  IMAD.MOV.U32 R83, RZ, RZ, R155 ;  /* 0x000000ffff537224 */ /* 0x004fe400078e009b */
[----:B------:R-:W-:Y:S02]  /*8e50*/  IMAD.MOV.U32 R155, RZ, RZ, R21 ;  /* 0x000000ffff9b7224 */ /* 0x000fe400078e0015 */
[----:B------:R-:W-:-:S02]  /*8e60*/  IMAD.MOV.U32 R21, RZ, RZ, R34 ;  /* 0x000000ffff157224 */ /* 0x000fc400078e0022 */
[----:B------:R-:W-:Y:S02]  /*8e70*/  IMAD.MOV.U32 R230, RZ, RZ, R33 ;  /* 0x000000ffffe67224 */ /* 0x000fe400078e0021 */
[----:B------:R-:W1:Y:S01]  /*8e80*/  LDSM.16.MT88.4 R32, [R188+0xb000] ;  /* 0x00b00000bc20783b */ /* 0x000e620000004200 */
[----:B------:R-:W-:Y:S01]  /*8e90*/  IMAD.MOV.U32 R124, RZ, RZ, R155 ;  /* 0x000000ffff7c7224 */ /* 0x000fe200078e009b */
[----:B------:R-:W-:Y:S01]  /*8ea0*/  HMMA.16816.F32 R8, R68, R52, R8 ;  /* 0x000000344408723c */ /* 0x000fe20000001808 */
[----:B------:R-:W-:Y:S02]  /*8eb0*/  IMAD.MOV.U32 R155, RZ, RZ, R169 ;  /* 0x000000ffff9b7224 */ /* 0x000fe400078e00a9 */
[----:B------:R-:W-:Y:S02]  /*8ec0*/  IMAD.MOV.U32 R169, RZ, RZ, R168 ;  /* 0x000000ffffa97224 */ /* 0x000fe400078e00a8 */
[----:B------:R-:W-:Y:S02]  /*8ed0*/  IMAD.MOV.U32 R168, RZ, RZ, R42 ;  /* 0x000000ffffa87224 */ /* 0x000fe400078e002a */
[----:B------:R-:W-:-:S02]  /*8ee0*/  IMAD.MOV.U32 R53, RZ, RZ, R170 ;  /* 0x000000ffff357224 */ /* 0x000fc400078e00aa */
[----:B------:R-:W-:Y:S02]  /*8ef0*/  IMAD.MOV.U32 R170, RZ, RZ, R40 ;  /* 0x000000ffffaa7224 */ /* 0x000fe400078e0028 */
[----:B------:R-:W-:Y:S02]  /*8f00*/  IMAD.MOV.U32 R52, RZ, RZ, R41 ;  /* 0x000000ffff347224 */ /* 0x000fe400078e0029 */
[----:B------:R-:W2:Y:S01]  /*8f10*/  LDSM.16.MT88.4 R40, [R188+0xb400] ;  /* 0x00b40000bc28783b */ /* 0x000ea20000004200 */
[----:B------:R-:W-:Y:S02]  /*8f20*/  IMAD.SHL.U32 R44, R14, 0x40, RZ ;  /* 0x000000400e2c7824 */ /* 0x000fe400078e00ff */
[----:B------:R-:W-:Y:S02]  /*8f30*/  FADD.FTZ R4, R127, R0 ;  /* 0x000000007f047221 */ /* 0x000fe40000010000 */
[----:B------:R-:W-:-:S04]  /*8f40*/  IMAD.WIDE R44, R44, 0x2, R180 ;  /* 0x000000022c2c7825 */ /* 0x000fc800078e02b4 */
[----:B------:R-:W-:Y:S02]  /*8f50*/  FADD.FTZ R0, R148, R5 ;  /* 0x0000000594007221 */ /* 0x000fe40000010000 */
[----:B------:R-:W-:Y:S01]  /*8f60*/  FADD.FTZ R12, R136, R4 ;  /* 0x00000004880c7221 */ /* 0x000fe20000010000 */
[----:B------:R3:W-:Y:S01]  /*8f70*/  STG.E.U16 [R44.64+0x2], R51 ;  /* 0x000002332c007986 */ /* 0x0007e2000c101526 */
[----:B------:R-:W-:Y:S02]  /*8f80*/  IMAD.MOV.U32 R157, RZ, RZ, R21 ;  /* 0x000000ffff9d7224 */ /* 0x000fe400078e0015 */
[----:B------:R-:W-:Y:S02]  /*8f90*/  FADD.FTZ R13, R23, R0 ;  /* 0x00000000170d7221 */ /* 0x000fe40000010000 */
[----:B------:R-:W-:Y:S01]  /*8fa0*/  IMAD.MOV.U32 R127, RZ, RZ, R22 ;  /* 0x000000ffff7f7224 */ /* 0x000fe200078e0016 */
[----:B-1----:R-:W-:Y:S01]  /*8fb0*/  HMMA.16816.F32 R4, R64, R32, RZ ;  /* 0x000000204004723c */ /* 0x002fe200000018ff */
[----:B---3--:R-:W-:-:S02]  /*8fc0*/  IMAD.MOV.U32 R51, RZ, RZ, R85 ;  /* 0x000000ffff337224 */ /* 0x008fc400078e0055 */
[----:B------:R-:W-:Y:S02]  /*8fd0*/  IMAD.MOV.U32 R85, RZ, RZ, R20 ;  /* 0x000000ffff557224 */ /* 0x000fe400078e0014 */
[----:B------:R-:W1:Y:S01]  /*8fe0*/  LDSM.16.MT88.4 R20, [R190+0xb000] ;  /* 0x00b00000be14783b */ /* 0x000e620000004200 */
[----:B------:R-:W-:Y:S02]  /*8ff0*/  IMAD.MOV.U32 R123, RZ, RZ, R11 ;  /* 0x000000ffff7b7224 */ /* 0x000fe400078e000b */
[----:B------:R-:W-:Y:S02]  /*9000*/  IMAD.MOV.U32 R122, RZ, RZ, R10 ;  /* 0x000000ffff7a7224 */ /* 0x000fe400078e000a */
[----:B------:R-:W-:Y:S02]  /*9010*/  IMAD.MOV.U32 R77, RZ, RZ, R9 ;  /* 0x000000ffff4d7224 */ /* 0x000fe400078e0009 */
[----:B------:R-:W-:Y:S02]  /*9020*/  IMAD.MOV.U32 R76, RZ, RZ, R8 ;  /* 0x000000ffff4c7224 */ /* 0x000fe400078e0008 */
[----:B------:R-:W-:Y:S01]  /*9030*/  HMMA.16816.F32 R8, R72, R32, RZ ;  /* 0x000000204808723c */ /* 0x000fe200000018ff */
[----:B------:R-:W-:-:S02]  /*9040*/  FADD.FTZ R2, R30, R2 ;  /* 0x000000021e027221 */ /* 0x000fc40000010000 */
[----:B------:R-:W-:-:S07]  /*9050*/  FADD.FTZ R0, R27, R12 ;  /* 0x0000000c1b007221 */ /* 0x000fce0000010000 */
[----:B--2---:R-:W-:Y:S01]  /*9060*/  HMMA.16816.F32 R148, R56, R40, R4 ;  /* 0x000000283894723c */ /* 0x004fe20000001804 */
[----:B------:R-:W-:-:S06]  /*9070*/  FADD.FTZ R0, R28, R0 ;  /* 0x000000001c007221 */ /* 0x000fcc0000010000 */
[----:B------:R-:W-:Y:S02]  /*9080*/  FADD.FTZ R4, R106, R3 ;  /* 0x000000036a047221 */ /* 0x000fe40000010000 */
[----:B------:R-:W-:Y:S02]  /*9090*/  FADD.FTZ R3, R103, R2 ;  /* 0x0000000267037221 */ /* 0x000fe40000010000 */
[----:B------:R-:W-:Y:S02]  /*90a0*/  FADD.FTZ R2, R29, R13 ;  /* 0x0000000d1d027221 */ /* 0x000fe40000010000 */
[----:B------:R-:W2:Y:S01]  /*90b0*/  LDSM.16.MT88.4 R28, [R190+0xb400] ;  /* 0x00b40000be1c783b */ /* 0x000ea20000004200 */
[----:B------:R-:W-:-:S03]  /*90c0*/  IMAD.MOV.U32 R163, RZ, RZ, R24 ;  /* 0x000000ffffa37224 */ /* 0x000fc600078e0018 */
[----:B------:R3:W-:Y:S01]  /*90d0*/  STG.E.U16 [R44.64], R50 ;  /* 0x000000322c007986 */ /* 0x0007e2000c101526 */
[----:B------:R-:W-:Y:S02]  /*90e0*/  IMAD.MOV.U32 R147, RZ, RZ, R231 ;  /* 0x000000ffff937224 */ /* 0x000fe400078e00e7 */
[----:B------:R-:W-:Y:S02]  /*90f0*/  IMAD.MOV.U32 R81, RZ, RZ, R229 ;  /* 0x000000ffff517224 */ /* 0x000fe400078e00e5 */
[----:B------:R-:W-:Y:S02]  /*9100*/  IMAD.MOV.U32 R80, RZ, RZ, R228 ;  /* 0x000000ffff507224 */ /* 0x000fe400078e00e4 */
[----:B------:R-:W-:Y:S02]  /*9110*/  FADD.FTZ R24, R105, R4 ;  /* 0x0000000469187221 */ /* 0x000fe40000010000 */
[----:B-1----:R-:W-:Y:S01]  /*9120*/  HMMA.16816.F32 R4, R64, R20, RZ ;  /* 0x000000144004723c */ /* 0x002fe200000018ff */
[----:B---3--:R-:W-:-:S02]  /*9130*/  IMAD.MOV.U32 R50, RZ, RZ, R158 ;  /* 0x000000ffff327224 */ /* 0x008fc400078e009e */
[----:B------:R-:W-:-:S05]  /*9140*/  IMAD.MOV.U32 R158, RZ, RZ, R230 ;  /* 0x000000ffff9e7224 */ /* 0x000fca00078e00e6 */
[----:B------:R-:W-:Y:S08]  /*9150*/  HMMA.16816.F32 R228, R68, R40, R8 ;  /* 0x0000002844e4723c */ /* 0x000ff00000001808 */
[----:B------:R-:W-:Y:S01]  /*9160*/  HMMA.16816.F32 R8, R72, R20, RZ ;  /* 0x000000144808723c */ /* 0x000fe200000018ff */
[----:B------:R-:W-:Y:S02]  /*9170*/  IMAD R40, R233, 0x10000, R233 ;  /* 0x00010000e9287824 */ /* 0x000fe400078e02e9 */
[----:B------:R-:W-:-:S02]  /*9180*/  FADD.FTZ R84, R101, R3 ;  /* 0x0000000365547221 */ /* 0x000fc40000010000 */
[----:B------:R-:W-:Y:S01]  /*9190*/  FADD.FTZ R101, R25, R0 ;  /* 0x0000000019657221 */ /* 0x000fe20000010000 */
[--C-:B------:R-:W-:Y:S01]  /*91a0*/  HSET2.LE.AND R0, R121, R40.reuse, PT ;  /* 0x0000002879007233 */ /* 0x100fe20003803000 */
[----:B------:R-:W-:Y:S02]  /*91b0*/  IMAD R32, R14, 0x48, RZ ;  /* 0x000000480e207824 */ /* 0x000fe400078e02ff */
[----:B------:R-:W-:Y:S01]  /*91c0*/  FADD.FTZ R103, R26, R2 ;  /* 0x000000021a677221 */ /* 0x000fe20000010000 */
[--C-:B------:R-:W-:Y:S01]  /*91d0*/  HSET2.LE.AND R2, R120, R40.reuse, PT ;  /* 0x0000002878027233 */ /* 0x100fe20003803000 */
[----:B------:R-:W-:Y:S02]  /*91e0*/  IMAD.MOV.U32 R136, RZ, RZ, R143 ;  /* 0x000000ffff887224 */ /* 0x000fe400078e008f */
[----:B------:R-:W-:Y:S02]  /*91f0*/  IMAD.MOV.U32 R125, RZ, RZ, R142 ;  /* 0x000000ffff7d7224 */ /* 0x000fe400078e008e */
[----:B------:R-:W-:Y:S01]  /*9200*/  IMAD.MOV.U32 R41, RZ, RZ, R217 ;  /* 0x000000ffff297224 */ /* 0x000fe200078e00d9 */
[----:B--2---:R-:W-:Y:S01]  /*9210*/  HMMA.16816.F32 R140, R56, R28, R4 ;  /* 0x0000001c388c723c */ /* 0x004fe20000001804 */
[----:B------:R-:W-:Y:S01]  /*9220*/  IMAD.WIDE R32, R32, 0x2, R180 ;  /* 0x0000000220207825 */ /* 0x000fe200078e02b4 */
[----:B------:R-:W-:-:S02]  /*9230*/  HSET2.LE.AND R14, R108, R40, PT ;  /* 0x000000286c0e7233 */ /* 0x000fc40003803000 */
[--C-:B------:R-:W-:Y:S02]  /*9240*/  HSET2.LE.AND R15, R89, R40.reuse, PT ;  /* 0x00000028590f7233 */ /* 0x100fe40003803000 */
[--C-:B------:R-:W-:Y:S02]  /*9250*/  HSET2.LE.AND R16, R82, R40.reuse, PT ;  /* 0x0000002852107233 */ /* 0x100fe40003803000 */
[----:B------:R-:W-:Y:S01]  /*9260*/  HMMA.16816.F32 R216, R68, R28, R8 ;  /* 0x0000001c44d8723c */ /* 0x000fe20000001808 */
[--C-:B------:R-:W-:Y:S02]  /*9270*/  HSET2.LE.AND R4, R112, R40.reuse, PT ;  /* 0x0000002870047233 */ /* 0x100fe40003803000 */
[--C-:B------:R-:W-:Y:S02]  /*9280*/  HSET2.LE.AND R7, R104, R40.reuse, PT ;  /* 0x0000002868077233 */ /* 0x100fe40003803000 */
[--C-:B------:R-:W-:Y:S02]  /*9290*/  HSET2.LE.AND R5, R93, R40.reuse, PT ;  /* 0x000000285d057233 */ /* 0x100fe40003803000 */
[----:B------:R-:W-:Y:S01]  /*92a0*/  LOP3.LUT R10, R0, R153, RZ, 0xc0, !PT ;  /* 0x00000099000a7212 */ /* 0x000fe200078ec0ff */
[--C-:B------:R-:W-:Y:S01]  /*92b0*/  HSET2.LE.AND R3, R116, R40.reuse, PT ;  /* 0x0000002874037233 */ /* 0x100fe20003803000 */
[----:B------:R-:W-:Y:S01]  /*92c0*/  IMAD.MOV.U32 R0, RZ, RZ, R80 ;  /* 0x000000ffff007224 */ /* 0x000fe200078e0050 */
[----:B------:R-:W-:Y:S01]  /*92d0*/  LOP3.LUT R11, R2, R152, RZ, 0xc0, !PT ;  /* 0x00000098020b7212 */ /* 0x000fe200078ec0ff */
[--C-:B------:R-:W-:Y:S01]  /*92e0*/  HSET2.LE.AND R19, R19, R40.reuse, PT ;  /* 0x0000002813137233 */ /* 0x100fe20003803000 */
[----:B------:R-:W-:Y:S01]  /*92f0*/  FADD.FTZ R89, R113, R24 ;  /* 0x0000001871597221 */ /* 0x000fe20000010000 */
[--C-:B------:R-:W-:Y:S01]  /*9300*/  HSET2.LE.AND R20, R49, R40.reuse, PT ;  /* 0x0000002831147233 */ /* 0x100fe20003803000 */
[----:B------:R-:W-:Y:S01]  /*9310*/  IMAD.MOV.U32 R80, RZ, RZ, R81 ;  /* 0x000000ffff507224 */ /* 0x000fe200078e0051 */
[--C-:B------:R-:W-:Y:S01]  /*9320*/  HSET2.LE.AND R17, R17, R40.reuse, PT ;  /* 0x0000002811117233 */ /* 0x100fe20003803000 */
[----:B------:R-:W-:Y:S01]  /*9330*/  IMAD.MOV.U32 R2, RZ, RZ, R52 ;  /* 0x000000ffff027224 */ /* 0x000fe200078e0034 */
[--C-:B------:R-:W-:Y:S01]  /*9340*/  HSET2.LE.AND R18, R18, R40.reuse, PT ;  /* 0x0000002812127233 */ /* 0x100fe20003803000 */
[----:B------:R-:W-:Y:S01]  /*9350*/  IMAD.MOV.U32 R113, RZ, RZ, R127 ;  /* 0x000000ffff717224 */ /* 0x000fe200078e007f */
[--C-:B------:R-:W-:Y:S01]  /*9360*/  HSET2.LE.AND R13, R48, R40.reuse, PT ;  /* 0x00000028300d7233 */ /* 0x100fe20003803000 */
[----:B------:R-:W-:Y:S01]  /*9370*/  IMAD.MOV.U32 R81, RZ, RZ, R147 ;  /* 0x000000ffff517224 */ /* 0x000fe200078e0093 */
[----:B------:R-:W-:Y:S01]  /*9380*/  HSET2.LE.AND R12, R39, R40, PT ;  /* 0x00000028270c7233 */ /* 0x000fe20003803000 */
[----:B------:R-:W-:Y:S01]  /*9390*/  IMAD.MOV.U32 R52, RZ, RZ, R126 ;  /* 0x000000ffff347224 */ /* 0x000fe200078e007e */
[----:B------:R-:W-:Y:S01]  /*93a0*/  STG.E.U16 [R32.64], R98 ;  /* 0x0000006220007986 */ /* 0x000fe2000c101526 */
[----:B------:R-:W-:Y:S01]  /*93b0*/  LOP3.LUT R9, R4, R154, RZ, 0xc0, !PT ;  /* 0x0000009a04097212 */ /* 0x000fe200078ec0ff */
[----:B------:R-:W-:Y:S01]  /*93c0*/  IMAD.MOV.U32 R147, RZ, RZ, R53 ;  /* 0x000000ffff937224 */ /* 0x000fe200078e0035 */
[----:B------:R-:W-:Y:S01]  /*93d0*/  LOP3.LUT R126, R7, R138, RZ, 0xc0, !PT ;  /* 0x0000008a077e7212 */ /* 0x000fe200078ec0ff */
[----:B------:R-:W-:Y:S01]  /*93e0*/  STG.E.U16 [R32.64+0x2], R97 ;  /* 0x0000026120007986 */ /* 0x000fe2000c101526 */
        /* <DEDUP_REMOVED lines=11> */
[----:B------:R1:W-:Y:S01]  /*94a0*/  STG.E.U16 [R132.64+0x10], R102 ;  /* 0x0000106684007986 */ /* 0x0003e2000c101526 */
[----:B------:R-:W-:Y:S01]  /*94b0*/  IMAD.MOV.U32 R118, RZ, RZ, R122 ;  /* 0x000000ffff767224 */ /* 0x000fe200078e007a */
[----:B------:R-:W-:Y:S01]  /*94c0*/  LOP3.LUT R121, R18, R36, RZ, 0xc0, !PT ;  /* 0x0000002412797212 */ /* 0x000fe200078ec0ff */
        /* <DEDUP_REMOVED lines=9> */
[----:B------:R-:W-:Y:S01]  /*9560*/  HMMA.16816.F32 R36, R64, R86, RZ ;  /* 0x000000564024723c */ /* 0x000fe200000018ff */
[----:B------:R-:W-:-:S07]  /*9570*/  IMAD.MOV.U32 R156, RZ, RZ, R81 ;  /* 0x000000ffff9c7224 */ /* 0x000fce00078e0051 */
[----:B------:R-:W-:Y:S01]  /*9580*/  HMMA.16816.F32 R80, R64, R114, RZ ;  /* 0x000000724050723c */ /* 0x000fe200000018ff */
[----:B-1----:R-:W-:-:S07]  /*9590*/  IMAD.MOV.U32 R102, RZ, RZ, R51 ;  /* 0x000000ffff667224 */ /* 0x002fce00078e0033 */
[C---:B------:R-:W-:Y:S08]  /*95a0*/  HMMA.16816.F32 R24, R64.reuse, R46, RZ ;  /* 0x0000002e4018723c */ /* 0x040ff000000018ff */
[C---:B------:R-:W-:Y:S08]  /*95b0*/  HMMA.16816.F32 R48, R64.reuse, R90, RZ ;  /* 0x0000005a4030723c */ /* 0x040ff000000018ff */
[C---:B------:R-:W-:Y:S08]  /*95c0*/  HMMA.16816.F32 R16, R64.reuse, R34, RZ ;  /* 0x000000224010723c */ /* 0x040ff000000018ff */
[----:B------:R-:W-:Y:S01]  /*95d0*/  HMMA.16816.F32 R12, R64, R22, RZ ;  /* 0x00000016400c723c */ /* 0x000fe200000018ff */
[----:B------:R-:W-:Y:S01]  /*95e0*/  IMAD.MOV.U32 R108, RZ, RZ, R96 ;  /* 0x000000ffff6c7224 */ /* 0x000fe200078e0060 */
[----:B------:R1:W-:Y:S06]  /*95f0*/  STG.E.U16 [R132.64+0x12], R107 ;  /* 0x0000126b84007986 */ /* 0x0003ec000c101526 */
[C---:B------:R-:W-:Y:S08]  /*9600*/  HMMA.16816.F32 R80, R56.reuse, R110, R80 ;  /* 0x0000006e3850723c */ /* 0x040ff00000001850 */
[C---:B------:R-:W-:Y:S08]  /*9610*/  HMMA.16816.F32 R48, R56.reuse, R94, R48 ;  /* 0x0000005e3830723c */ /* 0x040ff00000001830 */
[C---:B------:R-:W-:Y:S08]  /*9620*/  HMMA.16816.F32 R64, R56.reuse, R78, R36 ;  /* 0x0000004e3840723c */ /* 0x040ff00000001824 */
[C---:B------:R-:W-:Y:S08]  /*9630*/  HMMA.16816.F32 R96, R56.reuse, R54, R24 ;  /* 0x000000363860723c */ /* 0x040ff00000001818 */
[C---:B-1----:R-:W-:Y:S08]  /*9640*/  HMMA.16816.F32 R104, R56.reuse, R42, R16 ;  /* 0x0000002a3868723c */ /* 0x042ff00000001810 */
[----:B------:R-:W-:Y:S08]  /*9650*/  HMMA.16816.F32 R56, R56, R30, R12 ;  /* 0x0000001e3838723c */ /* 0x000ff0000000180c */
[C---:B------:R-:W-:Y:S08]  /*9660*/  HMMA.16816.F32 R12, R72.reuse, R114, RZ ;  /* 0x00000072480c723c */ /* 0x040ff000000018ff */
[----:B------:R-:W-:Y:S11]  /*9670*/  HMMA.16816.F32 R16, R72, R90, RZ ;  /* 0x0000005a4810723c */ /* 0x000ff600000018ff */
[----:B------:R-:W-:Y:S05]  /*9680*/  @!UPT UIADD3 URZ, URZ, URZ, URZ ;  /* 0x0000003f3f3ff290 */ /* 0x000fea000fffe03f */
[----:B------:R-:W-:Y:S08]  /*9690*/  HMMA.16816.F32 R24, R68, R110, R12 ;  /* 0x0000006e4418723c */ /* 0x000ff0000000180c */
[----:B------:R-:W-:Y:S01]  /*96a0*/  HMMA.16816.F32 R12, R72, R86, RZ ;  /* 0x00000056480c723c */ /* 0x000fe200000018ff */
[----:B------:R-:W-:Y:S02]  /*96b0*/  IMAD.MOV.U32 R88, RZ, RZ, R77 ;  /* 0x000000ffff587224 */ /* 0x000fe400078e004d */
[----:B------:R-:W-:-:S05]  /*96c0*/  IMAD.MOV.U32 R115, RZ, RZ, R76 ;  /* 0x000000ffff737224 */ /* 0x000fca00078e004c */
[----:B------:R-:W-:Y:S08]  /*96d0*/  HMMA.16816.F32 R36, R68, R94, R16 ;  /* 0x0000005e4424723c */ /* 0x000ff00000001810 */
[----:B------:R-:W-:Y:S08]  /*96e0*/  HMMA.16816.F32 R16, R72, R46, RZ ;  /* 0x0000002e4810723c */ /* 0x000ff000000018ff */
[----:B------:R-:W-:Y:S08]  /*96f0*/  HMMA.16816.F32 R76, R68, R78, R12 ;  /* 0x0000004e444c723c */ /* 0x000ff0000000180c */
[C---:B------:R-:W-:Y:S08]  /*9700*/  HMMA.16816.F32 R12, R72.reuse, R34, RZ ;  /* 0x00000022480c723c */ /* 0x040ff000000018ff */
[----:B------:R-:W-:Y:S01]  /*9710*/  HMMA.16816.F32 R20, R72, R22, RZ ;  /* 0x000000164814723c */ /* 0x000fe200000018ff */
[----:B------:R-:W-:Y:S01]  /*9720*/  HSET2.LE.AND R6, R109, R40, PT ;  /* 0x000000286d067233 */ /* 0x000fe20003803000 */
[----:B------:R-:W-:-:S05]  /*9730*/  IMAD.MOV.U32 R100, RZ, RZ, R41 ;  /* 0x000000ffff647224 */ /* 0x000fca00078e0029 */
[----:B------:R-:W-:Y:S02]  /*9740*/  IMAD.MOV.U32 R72, RZ, RZ, R52 ;  /* 0x000000ffff487224 */ /* 0x000fe400078e0034 */
[----:B------:R-:W-:Y:S02]  /*9750*/  IMAD.MOV.U32 R73, RZ, RZ, R53 ;  /* 0x000000ffff497224 */ /* 0x000fe400078e0035 */
[C---:B------:R-:W-:Y:S01]  /*9760*/  HMMA.16816.F32 R52, R68.reuse, R54, R16 ;  /* 0x000000364434723c */ /* 0x040fe20000001810 */
[----:B------:R-:W1:Y:S07]  /*9770*/  LDSM.16.MT88.4 R16, [R190+0x9800] ;  /* 0x00980000be10783b */ /* 0x000e6e0000004200 */
[C---:B------:R-:W-:Y:S01]  /*9780*/  HMMA.16816.F32 R40, R68.reuse, R42, R12 ;  /* 0x0000002a4428723c */ /* 0x040fe2000000180c */
[----:B------:R-:W-:Y:S07]  /*9790*/  LDSM.16.MT88.4 R12, [R188+0xa800] ;  /* 0x00a80000bc0c783b */ /* 0x000fee0000004200 */
[----:B------:R-:W-:Y:S01]  /*97a0*/  HMMA.16816.F32 R28, R68, R30, R20 ;  /* 0x0000001e441c723c */ /* 0x000fe20000001814 */
[----:B------:R-:W2:Y:S01]  /*97b0*/  LDSM.16.MT88.4 R20, [R188+0x9800] ;  /* 0x00980000bc14783b */ /* 0x000ea20000004200 */
[----:B------:R-:W-:Y:S01]  /*97c0*/  IMAD.MOV.U32 R109, RZ, RZ, R164 ;  /* 0x000000ffff6d7224 */ /* 0x000fe200078e00a4 */
[----:B------:R-:W-:Y:S01]  /*97d0*/  LOP3.LUT R6, R6, R117, RZ, 0xc0, !PT ;  /* 0x0000007506067212 */ /* 0x000fe200078ec0ff */
[----:B------:R-:W-:-:S02]  /*97e0*/  IMAD.MOV.U32 R164, RZ, RZ, R147 ;  /* 0x000000ffffa47224 */ /* 0x000fc400078e0093 */
[----:B------:R-:W-:Y:S02]  /*97f0*/  IMAD.MOV.U32 R74, RZ, RZ, R139 ;  /* 0x000000ffff4a7224 */ /* 0x000fe400078e008b */
[----:B------:R-:W-:Y:S02]  /*9800*/  IMAD.MOV.U32 R75, RZ, RZ, R155 ;  /* 0x000000ffff4b7224 */ /* 0x000fe400078e009b */
[----:B------:R-:W-:Y:S02]  /*9810*/  IMAD.MOV.U32 R117, RZ, RZ, R146 ;  /* 0x000000ffff757224 */ /* 0x000fe400078e0092 */
[----:B------:R-:W-:Y:S01]  /*9820*/  IMAD.MOV.U32 R112, RZ, RZ, R136 ;  /* 0x000000ffff707224 */ /* 0x000fe200078e0088 */
[----:B-1----:R-:W-:Y:S08]  /*9830*/  HMMA.16816.F32 R144, R8, R16, R156 ;  /* 0x000000100890723c */ /* 0x002ff0000000189c */
[----:B------:R-:W-:Y:S08]  /*9840*/  HMMA.16816.F32 R156, R4, R18, R48 ;  /* 0x00000012049c723c */ /* 0x000ff00000001830 */
[----:B--2---:R-:W-:Y:S08]  /*9850*/  HMMA.16816.F32 R152, R8, R20, R164 ;  /* 0x000000140898723c */ /* 0x004ff000000018a4 */
[C---:B------:R-:W-:Y:S08]  /*9860*/  HMMA.16816.F32 R68, R4.reuse, R12, R72 ;  /* 0x0000000c0444723c */ /* 0x040ff00000001848 */
[C---:B------:R-:W-:Y:S08]  /*9870*/  HMMA.16816.F32 R168, R4.reuse, R20, R168 ;  /* 0x0000001404a8723c */ /* 0x040ff000000018a8 */
[-C--:B------:R-:W-:Y:S08]  /*9880*/  HMMA.16816.F32 R164, R4, R22.reuse, R80 ;  /* 0x0000001604a4723c */ /* 0x080ff00000001850 */
[----:B------:R-:W-:Y:S01]  /*9890*/  HMMA.16816.F32 R24, R8, R22, R24 ;  /* 0x000000160818723c */ /* 0x000fe20000001818 */
[----:B------:R-:W-:Y:S07]  /*98a0*/  LDSM.16.MT88.4 R20, [R190+0xa800] ;  /* 0x00a80000be14783b */ /* 0x000fee0000004200 */
[----:B------:R-:W-:Y:S08]  /*98b0*/  HMMA.16816.F32 R160, R4, R16, R160 ;  /* 0x0000001004a0723c */ /* 0x000ff000000018a0 */
[C---:B------:R-:W-:Y:S01]  /*98c0*/  HMMA.16816.F32 R136, R8.reuse, R18, R36 ;  /* 0x000000120888723c */ /* 0x040fe20000001824 */
[----:B------:R-:W1:Y:S07]  /*98d0*/  LDSM.16.MT88.4 R16, [R188+0xb800] ;  /* 0x00b80000bc10783b */ /* 0x000e6e0000004200 */
[----:B------:R-:W-:Y:S08]  /*98e0*/  HMMA.16816.F32 R196, R8, R12, R196 ;  /* 0x0000000c08c4723c */ /* 0x000ff000000018c4 */
[-C--:B------:R-:W-:Y:S08]  /*98f0*/  HMMA.16816.F32 R72, R4, R14.reuse, R64 ;  /* 0x0000000e0448723c */ /* 0x080ff00000001840 */
[----:B------:R-:W-:Y:S01]  /*9900*/  HMMA.16816.F32 R48, R8, R14, R76 ;  /* 0x0000000e0830723c */ /* 0x000fe2000000184c */
[----:B------:R-:W2:Y:S01]  /*9910*/  LDSM.16.MT88.4 R12, [R190+0xb800] ;  /* 0x00b80000be0c783b */ /* 0x000ea20000004200 */
[----:B------:R-:W-:-:S02]  /*9920*/  IMAD.MOV.U32 R80, RZ, RZ, R115 ;  /* 0x000000ffff507224 */ /* 0x000fc400078e0073 */
[----:B------:R-:W-:Y:S01]  /*9930*/  IMAD.MOV.U32 R35, RZ, RZ, R92 ;  /* 0x000000ffff237224 */ /* 0x000fe200078e005c */
[----:B------:R-:W-:Y:S01]  /*9940*/  LDSM.16.MT88.4 R76, [R188+0xac00] ;  /* 0x00ac0000bc4c783b */ /* 0x000fe20000004200 */
[----:B------:R-:W-:Y:S02]  /*9950*/  IMAD.MOV.U32 R47, RZ, RZ, R3 ;  /* 0x000000ffff2f7224 */ /* 0x000fe400078e0003 */
[----:B------:R-:W-:Y:S02]  /*9960*/  IMAD.MOV.U32 R94, RZ, RZ, R2 ;  /* 0x000000ffff5e7224 */ /* 0x000fe400078e0002 */
[----:B------:R-:W-:Y:S02]  /*9970*/  IMAD.MOV.U32 R95, RZ, RZ, R0 ;  /* 0x000000ffff5f7224 */ /* 0x000fe400078e0000 */
[----:B------:R-:W-:Y:S02]  /*9980*/  IMAD.MOV.U32 R110, RZ, RZ, R113 ;  /* 0x000000ffff6e7224 */ /* 0x000fe400078e0071 */
[----:B------:R-:W-:-:S02]  /*9990*/  IMAD.MOV.U32 R111, RZ, RZ, R93 ;  /* 0x000000ffff6f7224 */ /* 0x000fc400078e005d */
[----:B------:R-:W-:Y:S02]  /*99a0*/  IMAD.MOV.U32 R114, RZ, RZ, R108 ;  /* 0x000000ffff727224 */ /* 0x000fe400078e006c */
[----:B------:R-:W-:Y:S02]  /*99b0*/  IMAD.MOV.U32 R115, RZ, RZ, R109 ;  /* 0x000000ffff737224 */ /* 0x000fe400078e006d */
[----:B------:R-:W-:Y:S01]  /*99c0*/  IMAD.MOV.U32 R92, RZ, RZ, R112 ;  /* 0x000000ffff5c7224 */ /* 0x000fe200078e0070 */
[----:B-1----:R-:W-:Y:S01]  /*99d0*/  HMMA.16816.F32 R104, R4, R18, R104 ;  /* 0x000000120468723c */ /* 0x002fe20000001868 */
[----:B------:R-:W-:Y:S02]  /*99e0*/  IMAD.MOV.U32 R81, RZ, RZ, R88 ;  /* 0x000000ffff517224 */ /* 0x000fe400078e0058 */
[----:B------:R-:W-:Y:S02]  /*99f0*/  IMAD.MOV.U32 R82, RZ, RZ, R118 ;  /* 0x000000ffff527224 */ /* 0x000fe400078e0076 */
[----:B------:R-:W-:-:S02]  /*9a00*/  IMAD.MOV.U32 R83, RZ, RZ, R119 ;  /* 0x000000ffff537224 */ /* 0x000fc400078e0077 */
[----:B------:R-:W-:Y:S02]  /*9a10*/  IMAD.MOV.U32 R46, RZ, RZ, R117 ;  /* 0x000000ffff2e7224 */ /* 0x000fe400078e0075 */
[----:B------:R-:W-:Y:S02]  /*9a20*/  IMAD.MOV.U32 R3, RZ, RZ, R116 ;  /* 0x000000ffff037224 */ /* 0x000fe400078e0074 */
[----:B------:R-:W-:Y:S02]  /*9a30*/  IMAD.MOV.U32 R2, RZ, RZ, R89 ;  /* 0x000000ffff027224 */ /* 0x000fe400078e0059 */
[----:B------:R-:W-:Y:S01]  /*9a40*/  IMAD.MOV.U32 R0, RZ, RZ, R102 ;  /* 0x000000ffff007224 */ /* 0x000fe200078e0066 */
[----:B------:R-:W-:Y:S01]  /*9a50*/  HMMA.16816.F32 R88, R4, R22, R96 ;  /* 0x000000160458723c */ /* 0x000fe20000001860 */
[----:B------:R-:W-:Y:S02]  /*9a60*/  IMAD.MOV.U32 R113, RZ, RZ, R101 ;  /* 0x000000ffff717224 */ /* 0x000fe400078e0065 */
[----:B------:R-:W-:-:S02]  /*9a70*/  IMAD.MOV.U32 R93, RZ, RZ, R100 ;  /* 0x000000ffff5d7224 */ /* 0x000fc400078e0064 */
[----:B------:R-:W-:Y:S02]  /*9a80*/  IMAD.MOV.U32 R108, RZ, RZ, R103 ;  /* 0x000000ffff6c7224 */ /* 0x000fe400078e0067 */
[----:B------:R-:W-:Y:S01]  /*9a90*/  IMAD.MOV.U32 R109, RZ, RZ, R85 ;  /* 0x000000ffff6d7224 */ /* 0x000fe200078e0055 */
[C---:B------:R-:W-:Y:S01]  /*9aa0*/  HMMA.16816.F32 R100, R4.reuse, R16, R148 ;  /* 0x000000100464723c */ /* 0x040fe20000001894 */
[----:B------:R-:W-:Y:S01]  /*9ab0*/  IMAD.MOV.U32 R112, RZ, RZ, R84 ;  /* 0x000000ffff707224 */ /* 0x000fe200078e0054 */
[----:B------:R-:W-:Y:S06]  /*9ac0*/  LDSM.16.MT88.4 R148, [R188+0x9c00] ;  /* 0x009c0000bc94783b */ /* 0x000fec0000004200 */
[C---:B------:R-:W-:Y:S08]  /*9ad0*/  HMMA.16816.F32 R84, R4.reuse, R20, R220 ;  /* 0x000000140454723c */ /* 0x040ff000000018dc */
[C---:B--2---:R-:W-:Y:S08]  /*9ae0*/  HMMA.16816.F32 R116, R4.reuse, R12, R140 ;  /* 0x0000000c0474723c */ /* 0x044ff0000000188c */
[----:B------:R-:W-:Y:S01]  /*9af0*/  HMMA.16816.F32 R36, R4, R14, R56 ;  /* 0x0000000e0424723c */ /* 0x000fe20000001838 */
[----:B------:R-:W1:Y:S01]  /*9b00*/  LDSM.16.MT88.4 R4, [R190+0xbc00] ;  /* 0x00bc0000be04783b */ /* 0x000e620000004200 */
[----:B------:R-:W-:-:S02]  /*9b10*/  IMAD.MOV.U32 R221, RZ, RZ, R3 ;  /* 0x000000ffffdd7224 */ /* 0x000fc400078e0003 */
[----:B------:R-:W-:Y:S01]  /*9b20*/  IMAD.MOV.U32 R223, RZ, RZ, R35 ;  /* 0x000000ffffdf7224 */ /* 0x000fe200078e0023 */
[----:B------:R-:W2:Y:S01]  /*9b30*/  LDSM.16.MT88.4 R140, [R190+0x9c00] ;  /* 0x009c0000be8c783b */ /* 0x000ea20000004200 */
[----:B------:R-:W-:Y:S02]  /*9b40*/  IMAD.MOV.U32 R220, RZ, RZ, R2 ;  /* 0x000000ffffdc7224 */ /* 0x000fe400078e0002 */
        /* <DEDUP_REMOVED lines=8> */
[----:B------:R-:W3:Y:S01]  /*9bd0*/  LDSM.16.MT88.4 R92, [R190+0xac00] ;  /* 0x00ac0000be5c783b */ /* 0x000ee20000004200 */
[----:B------:R-:W-:-:S03]  /*9be0*/  IMAD.MOV.U32 R2, RZ, RZ, R109 ;  /* 0x000000ffff027224 */ /* 0x000fc600078e006d */
[----:B------:R-:W4:Y:S01]  /*9bf0*/  LDSM.16.MT88.4 R108, [R188+0xbc00] ;  /* 0x00bc0000bc6c783b */ /* 0x000f220000004200 */
[----:B------:R-:W-:Y:S02]  /*9c00*/  IMAD.MOV.U32 R64, RZ, RZ, R46 ;  /* 0x000000ffff407224 */ /* 0x000fe400078e002e */
[----:B------:R-:W-:Y:S02]  /*9c10*/  IMAD.MOV.U32 R65, RZ, RZ, R47 ;  /* 0x000000ffff417224 */ /* 0x000fe400078e002f */
[----:B------:R-:W-:Y:S02]  /*9c20*/  IMAD.MOV.U32 R46, RZ, RZ, R114 ;  /* 0x000000ffff2e7224 */ /* 0x000fe400078e0072 */
[----:B------:R-:W-:Y:S02]  /*9c30*/  IMAD.MOV.U32 R47, RZ, RZ, R115 ;  /* 0x000000ffff2f7224 */ /* 0x000fe400078e0073 */
[----:B------:R-:W-:Y:S02]  /*9c40*/  IMAD.MOV.U32 R59, RZ, RZ, R113 ;  /* 0x000000ffff3b7224 */ /* 0x000fe400078e0071 */
[----:B------:R-:W-:-:S02]  /*9c50*/  IMAD.MOV.U32 R57, RZ, RZ, R112 ;  /* 0x000000ffff397224 */ /* 0x000fc400078e0070 */
[C---:B------:R-:W-:Y:S01]  /*9c60*/  HMMA.16816.F32 R112, R8.reuse, R12, R216 ;  /* 0x0000000c0870723c */ /* 0x040fe200000018d8 */
[----:B------:R-:W-:Y:S04]  /*9c70*/  STG.E.U16 [R44.64+0x10], R244 ;  /* 0x000010f42c007986 */ /* 0x000fe8000c101526 */
[----:B------:R-:W-:Y:S03]  /*9c80*/  STG.E.U16 [R44.64+0x12], R242 ;  /* 0x000012f22c007986 */ /* 0x000fe6000c101526 */
        /* <DEDUP_REMOVED lines=12> */
[----:B------:R-:W-:Y:S01]  /*9d50*/  HMMA.16816.F32 R28, R8, R14, R28 ;  /* 0x0000000e081c723c */ /* 0x000fe2000000181c */
[----:B------:R-:W-:Y:S04]  /*9d60*/  STG.E.U16 [R32.64+0x20], R238 ;  /* 0x000020ee20007986 */ /* 0x000fe8000c101526 */
[----:B------:R-:W-:Y:S04]  /*9d70*/  STG.E.U16 [R32.64+0x22], R237 ;  /* 0x000022ed20007986 */ /* 0x000fe8000c101526 */
[----:B------:R-:W-:Y:S04]  /*9d80*/  STG.E.U16 [R180.64+0x30], R249 ;  /* 0x000030f9b4007986 */ /* 0x000fe8000c101526 */
[----:B------:R-:W-:Y:S04]  /*9d90*/  STG.E.U16 [R180.64+0x32], R248 ;  /* 0x000032f8b4007986 */ /* 0x000fe8000c101526 */
[----:B------:R-:W-:Y:S04]  /*9da0*/  STG.E.U16 [R132.64+0x30], R246 ;  /* 0x000030f684007986 */ /* 0x000fe8000c101526 */
[----:B------:R-:W-:Y:S04]  /*9db0*/  STG.E.U16 [R132.64+0x32], R247 ;  /* 0x000032f784007986 */ /* 0x000fe8000c101526 */
[----:B------:R-:W-:Y:S04]  /*9dc0*/  STG.E.U16 [R44.64+0x30], R236 ;  /* 0x000030ec2c007986 */ /* 0x000fe8000c101526 */
[----:B------:R-:W-:Y:S01]  /*9dd0*/  STG.E.U16 [R44.64+0x32], R235 ;  /* 0x000032eb2c007986 */ /* 0x000fe2000c101526 */
[----:B------:R-:W-:-:S03]  /*9de0*/  FADD.FTZ R2, R2, R57 ;  /* 0x0000003902027221 */ /* 0x000fc60000010000 */
[----:B------:R-:W-:Y:S04]  /*9df0*/  STG.E.U16 [R32.64+0x30], R234 ;  /* 0x000030ea20007986 */ /* 0x000fe8000c101526 */
[----:B------:R2:W-:Y:S01]  /*9e00*/  STG.E.U16 [R32.64+0x32], R232 ;  /* 0x000032e820007986 */ /* 0x0005e2000c101526 */
[----:B------:R-:W-:-:S03]  /*9e10*/  FADD.FTZ R0, R0, R58 ;  /* 0x0000003a00007221 */ /* 0x000fc60000010000 */
[----:B------:R-:W-:Y:S04]  /*9e20*/  STG.E.U16 [R180.64+0x40], R214 ;  /* 0x000040d6b4007986 */ /* 0x000fe8000c101526 */
[----:B------:R-:W-:Y:S01]  /*9e30*/  STG.E.U16 [R180.64+0x42], R213 ;  /* 0x000042d5b4007986 */ /* 0x000fe2000c101526 */
[----:B------:R-:W-:-:S03]  /*9e40*/  FADD.FTZ R3, R3, R59 ;  /* 0x0000003b03037221 */ /* 0x000fc60000010000 */
[----:B------:R-:W-:Y:S04]  /*9e50*/  STG.E.U16 [R132.64+0x40], R211 ;  /* 0x000040d384007986 */ /* 0x000fe8000c101526 */
[----:B------:R-:W-:Y:S01]  /*9e60*/  STG.E.U16 [R132.64+0x42], R212 ;  /* 0x000042d484007986 */ /* 0x000fe2000c101526 */
[-C--:B-1----:R-:W-:Y:S03]  /*9e70*/  HMMA.16816.F32 R116, R120, R4.reuse, R116 ;  /* 0x000000047874723c */ /* 0x082fe60000001874 */
[----:B------:R-:W-:Y:S04]  /*9e80*/  STG.E.U16 [R44.64+0x40], R187 ;  /* 0x000040bb2c007986 */ /* 0x000fe8000c101526 */
[----:B------:R-:W-:Y:S01]  /*9e90*/  STG.E.U16 [R44.64+0x42], R186 ;  /* 0x000042ba2c007986 */ /* 0x000fe2000c101526 */
[----:B------:R-:W-:Y:S03]  /*9ea0*/  HMMA.16816.F32 R112, R124, R4, R112 ;  /* 0x000000047c70723c */ /* 0x000fe60000001870 */
[----:B------:R-:W-:Y:S04]  /*9eb0*/  STG.E.U16 [R32.64+0x40], R185 ;  /* 0x000040b920007986 */ /* 0x000fe8000c101526 */
[----:B------:R-:W-:Y:S01]  /*9ec0*/  STG.E.U16 [R32.64+0x42], R184 ;  /* 0x000042b820007986 */ /* 0x000fe2000c101526 */
[----:B------:R-:W-:-:S03]  /*9ed0*/  FADD.FTZ R4, R223, R2 ;  /* 0x00000002df047221 */ /* 0x000fc60000010000 */
[----:B------:R-:W-:Y:S01]  /*9ee0*/  STG.E.U16 [R180.64+0x50], R210 ;  /* 0x000050d2b4007986 */ /* 0x000fe2000c101526 */
[----:B------:R-:W-:-:S03]  /*9ef0*/  FADD.FTZ R2, R64, R0 ;  /* 0x0000000040027221 */ /* 0x000fc60000010000 */
[----:B------:R-:W-:Y:S01]  /*9f00*/  STG.E.U16 [R180.64+0x52], R209 ;  /* 0x000052d1b4007986 */ /* 0x000fe2000c101526 */
[----:B------:R-:W-:-:S03]  /*9f10*/  FADD.FTZ R5, R221, R220 ;  /* 0x000000dcdd057221 */ /* 0x000fc60000010000 */
[----:B------:R-:W-:Y:S01]  /*9f20*/  STG.E.U16 [R132.64+0x50], R207 ;  /* 0x000050cf84007986 */ /* 0x000fe2000c101526 */
[----:B------:R-:W-:-:S03]  /*9f30*/  FADD.FTZ R0, R225, R3 ;  /* 0x00000003e1007221 */ /* 0x000fc60000010000 */
        /* <DEDUP_REMOVED lines=14> */
[----:B------:R-:W-:Y:S01]  /*a020*/  STG.E.U16 [R44.64+0x62], R176 ;  /* 0x000062b02c007986 */ /* 0x000fe2000c101526 */
[C---:B--2---:R-:W-:Y:S03]  /*a030*/  HMMA.16816.F32 R160, R120.reuse, R140, R160 ;  /* 0x0000008c78a0723c */ /* 0x044fe600000018a0 */
[----:B------:R-:W-:Y:S04]  /*a040*/  STG.E.U16 [R32.64+0x60], R175 ;  /* 0x000060af20007986 */ /* 0x000fe8000c101526 */
[----:B------:R-:W-:Y:S01]  /*a050*/  STG.E.U16 [R32.64+0x62], R174 ;  /* 0x000062ae20007986 */ /* 0x000fe2000c101526 */
[----:B------:R-:W-:Y:S03]  /*a060*/  HMMA.16816.F32 R156, R120, R142, R156 ;  /* 0x0000008e789c723c */ /* 0x000fe6000000189c */
[----:B------:R-:W-:Y:S04]  /*a070*/  STG.E.U16 [R180.64+0x70], R202 ;  /* 0x000070cab4007986 */ /* 0x000fe8000c101526 */
[----:B------:R-:W-:Y:S01]  /*a080*/  STG.E.U16 [R180.64+0x72], R201 ;  /* 0x000072c9b4007986 */ /* 0x000fe2000c101526 */
[----:B------:R-:W-:Y:S03]  /*a090*/  HMMA.16816.F32 R144, R124, R140, R144 ;  /* 0x0000008c7c90723c */ /* 0x000fe60000001890 */
[----:B------:R-:W-:Y:S01]  /*a0a0*/  STG.E.U16 [R132.64+0x70], R200 ;  /* 0x000070c884007986 */ /* 0x000fe2000c101526 */
[----:B------:R-:W-:-:S03]  /*a0b0*/  FADD.FTZ R5, R34, R5 ;  /* 0x0000000522057221 */ /* 0x000fc60000010000 */
[----:B------:R-:W-:Y:S01]  /*a0c0*/  STG.E.U16 [R132.64+0x72], R195 ;  /* 0x000072c384007986 */ /* 0x000fe2000c101526 */
[----:B------:R-:W-:Y:S01]  /*a0d0*/  HMMA.16816.F32 R140, R124, R142, R136 ;  /* 0x0000008e7c8c723c */ /* 0x000fe20000001888 */
[----:B------:R-:W-:Y:S02]  /*a0e0*/  FADD.FTZ R3, R35, R3 ;  /* 0x0000000323037221 */ /* 0x000fe40000010000 */
[----:B------:R-:W-:Y:S01]  /*a0f0*/  STG.E.U16 [R44.64+0x70], R173 ;  /* 0x000070ad2c007986 */ /* 0x000fe2000c101526 */
[----:B------:R-:W-:-:S03]  /*a100*/  FADD.FTZ R2, R245, R2 ;  /* 0x00000002f5027221 */ /* 0x000fc60000010000 */
[----:B------:R-:W-:Y:S01]  /*a110*/  STG.E.U16 [R44.64+0x72], R172 ;  /* 0x000072ac2c007986 */ /* 0x000fe2000c101526 */
[-C--:B------:R-:W-:Y:S01]  /*a120*/  HMMA.16816.F32 R152, R124, R148.reuse, R152 ;  /* 0x000000947c98723c */ /* 0x080fe20000001898 */
[----:B------:R-:W-:Y:S02]  /*a130*/  FADD.FTZ R0, R215, R0 ;  /* 0x00000000d7007221 */ /* 0x000fe40000010000 */
[----:B------:R1:W-:Y:S05]  /*a140*/  STG.E.U16 [R32.64+0x70], R135 ;  /* 0x0000708720007986 */ /* 0x0003ea000c101526 */
[----:B------:R-:W-:Y:S01]  /*a150*/  HMMA.16816.F32 R168, R120, R148, R168 ;  /* 0x0000009478a8723c */ /* 0x000fe200000018a8 */
[----:B------:R2:W-:Y:S01]  /*a160*/  STG.E.U16 [R32.64+0x72], R134 ;  /* 0x0000728620007986 */ /* 0x0005e2000c101526 */
[----:B------:R-:W-:-:S06]  /*a170*/  FADD.FTZ R230, R46, R5 ;  /* 0x000000052ee67221 */ /* 0x000fcc0000010000 */
[----:B------:R-:W-:Y:S01]  /*a180*/  HMMA.16816.F32 R164, R120, R150, R164 ;  /* 0x0000009678a4723c */ /* 0x000fe200000018a4 */
[----:B------:R-:W-:Y:S02]  /*a190*/  FADD.FTZ R232, R47, R3 ;  /* 0x000000032fe87221 */ /* 0x000fe40000010000 */
[----:B------:R-:W-:-:S05]  /*a1a0*/  FADD.FTZ R236, R227, R2 ;  /* 0x00000002e3ec7221 */ /* 0x000fca0000010000 */
[----:B------:R-:W-:Y:S01]  /*a1b0*/  HMMA.16816.F32 R68, R120, R76, R68 ;  /* 0x0000004c7844723c */ /* 0x000fe20000001844 */
[----:B------:R-:W-:Y:S01]  /*a1c0*/  FADD.FTZ R237, R224, R0 ;  /* 0x00000000e0ed7221 */ /* 0x000fe20000010000 */
[----:B-1----:R-:W-:-:S06]  /*a1d0*/  IADD3 R135, P1, R180, -0x80, RZ ;  /* 0xffffff80b4877810 */ /* 0x002fcc0007f3e0ff */
[C---:B------:R-:W-:Y:S08]  /*a1e0*/  HMMA.16816.F32 R72, R120.reuse, R78, R72 ;  /* 0x0000004e7848723c */ /* 0x040ff00000001848 */
[----:B---3--:R-:W-:Y:S01]  /*a1f0*/  HMMA.16816.F32 R84, R120, R92, R84 ;  /* 0x0000005c7854723c */ /* 0x008fe20000001854 */
[----:B--2---:R-:W-:-:S07]  /*a200*/  IADD3.X R134, R181, -0x1, RZ, P1, !PT ;  /* 0xffffffffb5867810 */ /* 0x004fce0000ffe4ff */
        /* <DEDUP_REMOVED lines=12> */
[----:B------:R-:W-:Y:S11]  /*a2d0*/  @!P0 BRA `(.L_x_472) ;  /* 0x0001218000008947 */ /* 0x000ff60003800000 */
[----:B------:R-:W2:Y:S01]  /*a2e0*/  LDL.64 R66, [R1+0x108] ;  /* 0x0001080001427983 */ /* 0x000ea20000100a00 */
[----:B------:R-:W-:-:S04]  /*a2f0*/  DEPBAR.LE SB0, 0x0 ;  /* 0x000080000000791a */ /* 0x000fc80000000000 */
[----:B------:R-:W3:Y:S04]  /*a300*/  LDL R47, [R1+0x120] ;  /* 0x00012000012f7983 */ /* 0x000ee80000100800 */
[----:B------:R-:W4:Y:S04]  /*a310*/  LDL R46, [R1+0x124] ;  /* 0x00012400012e7983 */ /* 0x000f280000100800 */
[----:B------:R-:W4:Y:S01]  /*a320*/  LDL.64 R34, [R1+0x128] ;  /* 0x0001280001227983 */ /* 0x000f220000100a00 */
[----:B------:R-:W-:Y:S02]  /*a330*/  UIADD3 UR5, UR24, -0x2, URZ ;  /* 0xfffffffe18057890 */ /* 0x000fe4000fffe03f */
[----:B------:R-:W-:-:S02]  /*a340*/  UISETP.GE.AND UP0, UPT, UR24, 0x3, UPT ;  /* 0x000000031800788c */ /* 0x000fc4000bf06270 */
[----:B------:R-:W-:Y:S02]  /*a350*/  USHF.R.S32.HI UR4, URZ, 0x1f, UR5 ;  /* 0x0000001f3f047899 */ /* 0x000fe40008011405 */
[----:B------:R-:W-:-:S04]  /*a360*/  UIMAD UR9, UR16, UR5, URZ ;  /* 0x00000005100972a4 */ /* 0x000fc8000f8e023f */
[----:B------:R-:W-:Y:S01]  /*a370*/  UIMAD UR4, UR4, UR17, UR9 ;  /* 0x00000011040472a4 */ /* 0x000fe2000f8e0209 */
        /* <DEDUP_REMOVED lines=34> */
[----:B------:R-:W-:Y:S01]  /*a5a0*/  PLOP3.LUT P0, PT, PT, PT, UP0, 0x40, 0x0 ;  /* 0x000000000000781c */ /* 0x000fe20003f0e808 */
        /* <DEDUP_REMOVED lines=19> */
[----:B--2---:R-:W-:Y:S04]  /*a6e0*/  LDSM.16.M88.4 R8, [R192+0x1000] ;  /* 0x00100000c008783b */ /* 0x004fe80000000200 */
[----:B------:R-:W2:Y:S04]  /*a6f0*/  LDSM.16.M88.4 R28, [R189+0x6400] ;  /* 0x00640000bd1c783b */ /* 0x000ea80000000200 */
[----:B------:R-:W-:Y:S04]  /*a700*/  LDSM.16.M88.4 R24, [R189+0x6800] ;  /* 0x00680000bd18783b */ /* 0x000fe80000000200 */
[----:B-1----:R-:W1:Y:S04]  /*a710*/  LDSM.16.M88.4 R12, [R192] ;  /* 0x00000000c00c783b */ /* 0x002e680000000200 */
[----:B------:R-:W4:Y:S04]  /*a720*/  LDSM.16.M88.4 R32, [R189+0x6000] ;  /* 0x00600000bd20783b */ /* 0x000f280000000200 */
[----:B------:R-:W4:Y:S04]  /*a730*/  LDSM.16.M88.4 R20, [R189+0x6c00] ;  /* 0x006c0000bd14783b */ /* 0x000f280000000200 */
[----:B---3--:R-:W-:Y:S04]  /*a740*/  LDSM.16.M88.4 R4, [R193+0x1000] ;  /* 0x00100000c104783b */ /* 0x008fe80000000200 */
[----:B------:R-:W3:Y:S04]  /*a750*/  LDSM.16.M88.4 R52, [R191+0x6400] ;  /* 0x00640000bf34783b */ /* 0x000ee80000000200 */
[----:B------:R-:W-:Y:S04]  /*a760*/  LDSM.16.M88.4 R48, [R191+0x6800] ;  /* 0x00680000bf30783b */ /* 0x000fe80000000200 */
[----:B------:R-:W3:Y:S04]  /*a770*/  LDSM.16.M88.4 R16, [R193] ;  /* 0x00000000c110783b */ /* 0x000ee80000000200 */
[----:B------:R-:W3:Y:S04]  /*a780*/  LDSM.16.M88.4 R36, [R191+0x6000] ;  /* 0x00600000bf24783b */ /* 0x000ee80000000200 */
[----:B------:R-:W3:Y:S01]  /*a790*/  LDSM.16.M88.4 R40, [R191+0x6c00] ;  /* 0x006c0000bf28783b */ /* 0x000ee20000000200 */
[----:B--2---:R-:W-:Y:S03]  /*a7a0*/  HMMA.16816.F32 R184, R8, R30, RZ ;  /* 0x0000001e08b8723c */ /* 0x004fe600000018ff */
[----:B------:R-:W0:Y:S05]  /*a7b0*/  LDGDEPBAR ;  /* 0x00000000000079af */ /* 0x000e2a0000000000 */
[----:B-1----:R-:W-:Y:S08]  /*a7c0*/  HMMA.16816.F32 R220, R12, R24, RZ ;  /* 0x000000180cdc723c */ /* 0x002ff000000018ff */
[C---:B----4-:R-:W-:Y:S08]  /*a7d0*/  HMMA.16816.F32 R176, R8.reuse, R32, RZ ;  /* 0x0000002008b0723c */ /* 0x050ff000000018ff */
[C---:B------:R-:W-:Y:S08]  /*a7e0*/  HMMA.16816.F32 R64, R8.reuse, R24, RZ ;  /* 0x000000180840723c */ /* 0x040ff000000018ff */
[C---:B------:R-:W-:Y:S08]  /*a7f0*/  HMMA.16816.F32 R56, R8.reuse, R20, RZ ;  /* 0x000000140838723c */ /* 0x040ff000000018ff */
[C---:B------:R-:W-:Y:S08]  /*a800*/  HMMA.16816.F32 R132, R8.reuse, R28, RZ ;  /* 0x0000001c0884723c */ /* 0x040ff000000018ff */
[C---:B------:R-:W-:Y:S08]  /*a810*/  HMMA.16816.F32 R172, R8.reuse, R34, RZ ;  /* 0x0000002208ac723c */ /* 0x040ff000000018ff */
[C---:B------:R-:W-:Y:S08]  /*a820*/  HMMA.16816.F32 R196, R8.reuse, R26, RZ ;  /* 0x0000001a08c4723c */ /* 0x040ff000000018ff */
[----:B------:R-:W-:Y:S08]  /*a830*/  HMMA.16816.F32 R8, R8, R22, RZ ;  /* 0x000000160808723c */ /* 0x000ff000000018ff */
[C---:B------:R-:W-:Y:S08]  /*a840*/  HMMA.16816.F32 R200, R12.reuse, R32, RZ ;  /* 0x000000200cc8723c */ /* 0x040ff000000018ff */
[C---:B------:R-:W-:Y:S08]  /*a850*/  HMMA.16816.F32 R240, R12.reuse, R34, RZ ;  /* 0x000000220cf0723c */ /* 0x040ff000000018ff */
[----:B------:R-:W-:Y:S08]  /*a860*/  HMMA.16816.F32 R224, R12, R28, RZ ;  /* 0x0000001c0ce0723c */ /* 0x000ff000000018ff */
[----:B---3--:R-:W-:Y:S08]  /*a870*/  HMMA.16816.F32 R32, R4, R54, R184 ;  /* 0x000000360420723c */ /* 0x008ff000000018b8 */
[----:B------:R-:W-:Y:S08]  /*a880*/  HMMA.16816.F32 R184, R16, R48, R220 ;  /* 0x0000003010b8723c */ /* 0x000ff000000018dc */
[----:B------:R-:W-:Y:S08]  /*a890*/  HMMA.16816.F32 R216, R12, R20, RZ ;  /* 0x000000140cd8723c */ /* 0x000ff000000018ff */
[C---:B------:R-:W-:Y:S08]  /*a8a0*/  HMMA.16816.F32 R204, R4.reuse, R36, R176 ;  /* 0x0000002404cc723c */ /* 0x040ff000000018b0 */
[----:B------:R-:W-:Y:S01]  /*a8b0*/  HMMA.16816.F32 R176, R4, R48, R64 ;  /* 0x0000003004b0723c */ /* 0x000fe20000001840 */
[----:B------:R-:W-:Y:S01]  /*a8c0*/  IMAD.MOV.U32 R3, RZ, RZ, R185 ;  /* 0x000000ffff037224 */ /* 0x000fe200078e00b9 */
[----:B------:R-:W-:Y:S01]  /*a8d0*/  MOV R0, R187 ;  /* 0x000000bb00007202 */ /* 0x000fe20000000f00 */
[----:B------:R-:W-:-:S05]  /*a8e0*/  IMAD.MOV.U32 R2, RZ, RZ, R186 ;  /* 0x000000ffff027224 */ /* 0x000fca00078e00ba */
[C---:B------:R-:W-:Y:S08]  /*a8f0*/  HMMA.16816.F32 R64, R4.reuse, R40, R56 ;  /* 0x000000280440723c */ /* 0x040ff00000001838 */
[C---:B------:R-:W-:Y:S08]  /*a900*/  HMMA.16816.F32 R212, R4.reuse, R52, R132 ;  /* 0x0000003404d4723c */ /* 0x040ff00000001884 */
[----:B------:R-:W-:Y:S08]  /*a910*/  HMMA.16816.F32 R56, R4, R38, R172 ;  /* 0x000000260438723c */ /* 0x000ff000000018ac */
[----:B------:R-:W-:Y:S01]  /*a920*/  HMMA.16816.F32 R244, R12, R26, RZ ;  /* 0x0000001a0cf4723c */ /* 0x000fe200000018ff */
[----:B------:R-:W-:Y:S07]  /*a930*/  LDSM.16.M88.4 R24, [R189+0x7800] ;  /* 0x00780000bd18783b */ /* 0x000fee0000000200 */
[C---:B------:R-:W-:Y:S08]  /*a940*/  HMMA.16816.F32 R172, R4.reuse, R50, R196 ;  /* 0x0000003204ac723c */ /* 0x040ff000000018c4 */
[----:B------:R-:W-:Y:S01]  /*a950*/  HMMA.16816.F32 R132, R4, R42, R8 ;  /* 0x0000002a0484723c */ /* 0x000fe20000001808 */
[----:B------:R-:W1:Y:S04]  /*a960*/  LDSM.16.M88.4 R4, [R192+0x3000] ;  /* 0x00300000c004783b */ /* 0x000e680000000200 */
[----:B------:R-:W-:Y:S03]  /*a970*/  LDSM.16.M88.4 R8, [R192+0x2000] ;  /* 0x00200000c008783b */ /* 0x000fe60000000200 */
[C---:B------:R-:W-:Y:S01]  /*a980*/  HMMA.16816.F32 R208, R12.reuse, R22, RZ ;  /* 0x000000160cd0723c */ /* 0x040fe200000018ff */
[----:B------:R-:W2:Y:S07]  /*a990*/  LDSM.16.M88.4 R20, [R189+0x7c00] ;  /* 0x007c0000bd14783b */ /* 0x000eae0000000200 */
[----:B------:R-:W-:Y:S01]  /*a9a0*/  HMMA.16816.F32 R248, R12, R30, RZ ;  /* 0x0000001e0cf8723c */ /* 0x000fe200000018ff */
[----:B------:R-:W3:Y:S04]  /*a9b0*/  LDSM.16.M88.4 R28, [R189+0x7400] ;  /* 0x00740000bd1c783b */ /* 0x000ee80000000200 */
[----:B------:R-:W4:Y:S03]  /*a9c0*/  LDSM.16.M88.4 R12, [R189+0x7000] ;  /* 0x00700000bd0c783b */ /* 0x000f260000000200 */
[C---:B------:R-:W-:Y:S07]  /*a9d0*/  HMMA.16816.F32 R200, R16.reuse, R36, R200 ;  /* 0x0000002410c8723c */ /* 0x040fee00000018c8 */
[----:B------:R-:W-:Y:S01]  /*a9e0*/  MOV R36, R184 ;  /* 0x000000b800247202 */ /* 0x000fe20000000f00 */
[C---:B------:R-:W-:Y:S08]  /*a9f0*/  HMMA.16816.F32 R224, R16.reuse, R52, R224 ;  /* 0x0000003410e0723c */ /* 0x040ff000000018e0 */
[C---:B------:R-:W-:Y:S08]  /*aa00*/  HMMA.16816.F32 R184, R16.reuse, R40, R216 ;  /* 0x0000002810b8723c */ /* 0x040ff000000018d8 */
[C---:B------:R-:W-:Y:S08]  /*aa10*/  HMMA.16816.F32 R196, R16.reuse, R42, R208 ;  /* 0x0000002a10c4723c */ /* 0x040ff000000018d0 */
[----:B------:R-:W-:Y:S01]  /*aa20*/  IMAD.MOV.U32 R182, RZ, RZ, R224 ;  /* 0x000000ffffb67224 */ /* 0x000fe200078e00e0 */
[----:B------:R-:W-:Y:S01]  /*aa30*/  MOV R53, R225 ;  /* 0x000000e100357202 */ /* 0x000fe20000000f00 */
[----:B------:R-:W-:Y:S01]  /*aa40*/  IMAD.MOV.U32 R52, RZ, RZ, R226 ;  /* 0x000000ffff347224 */ /* 0x000fe200078e00e2 */
[----:B------:R-:W-:Y:S01]  /*aa50*/  HMMA.16816.F32 R240, R16, R38, R240 ;  /* 0x0000002610f0723c */ /* 0x000fe200000018f0 */
[----:B------:R-:W-:-:S04]  /*aa60*/  IMAD.MOV.U32 R47, RZ, RZ, R227 ;  /* 0x000000ffff2f7224 */ /* 0x000fc800078e00e3 */
[----:B------:R-:W-:Y:S01]  /*aa70*/  MOV R40, R186 ;  /* 0x000000ba00287202 */ /* 0x000fe20000000f00 */
[----:B------:R-:W-:Y:S02]  /*aa80*/  IMAD.MOV.U32 R41, RZ, RZ, R185 ;  /* 0x000000ffff297224 */ /* 0x000fe400078e00b9 */
[----:B------:R-:W-:Y:S01]  /*aa90*/  HMMA.16816.F32 R224, R16, R54, R248 ;  /* 0x0000003610e0723c */ /* 0x000fe200000018f8 */
[----:B------:R-:W-:Y:S02]  /*aaa0*/  IMAD.MOV.U32 R37, RZ, RZ, R187 ;  /* 0x000000ffff257224 */ /* 0x000fe400078e00bb */
[----:B------:R-:W-:Y:S02]  /*aab0*/  IMAD.MOV.U32 R209, RZ, RZ, R41 ;  /* 0x000000ffffd17224 */ /* 0x000fe400078e0029 */
[----:B------:R-:W-:Y:S01]  /*aac0*/  IMAD.MOV.U32 R210, RZ, RZ, R40 ;  /* 0x000000ffffd27224 */ /* 0x000fe200078e0028 */
[----:B------:R-:W-:Y:S01]  /*aad0*/  MOV R211, R37 ;  /* 0x0000002500d37202 */ /* 0x000fe20000000f00 */
[----:B------:R-:W-:Y:S01]  /*aae0*/  IMAD.MOV.U32 R248, RZ, RZ, R182 ;  /* 0x000000fffff87224 */ /* 0x000fe200078e00b6 */
[----:B------:R-:W-:Y:S01]  /*aaf0*/  MOV R249, R53 ;  /* 0x0000003500f97202 */ /* 0x000fe20000000f00 */
[----:B------:R-:W-:Y:S01]  /*ab00*/  IMAD.MOV.U32 R250, RZ, RZ, R52 ;  /* 0x000000fffffa7224 */ /* 0x000fe200078e0034 */
[----:B-1----:R-:W-:Y:S01]  /*ab10*/  HMMA.16816.F32 R40, R4, R26, R172 ;  /* 0x0000001a0428723c */ /* 0x002fe200000018ac */
[----:B------:R-:W-:Y:S01]  /*ab20*/  IMAD.MOV.U32 R251, RZ, RZ, R47 ;  /* 0x000000fffffb7224 */ /* 0x000fe200078e002f */
[----:B------:R-:W-:Y:S01]  /*ab30*/  LDSM.16.M88.4 R52, [R191+0x7800] ;  /* 0x00780000bf34783b */ /* 0x000fe20000000200 */
[----:B------:R-:W-:-:S04]  /*ab40*/  IMAD.MOV.U32 R46, RZ, RZ, R184 ;  /* 0x000000ffff2e7224 */ /* 0x000fc800078e00b8 */
[----:B------:R-:W-:Y:S01]  /*ab50*/  IMAD.MOV.U32 R172, RZ, RZ, R36 ;  /* 0x000000ffffac7224 */ /* 0x000fe200078e0024 */
[----:B------:R-:W-:Y:S01]  /*ab60*/  HMMA.16816.F32 R220, R16, R50, R244 ;  /* 0x0000003210dc723c */ /* 0x000fe200000018f4 */
[----:B------:R-:W-:Y:S01]  /*ab70*/  LDSM.16.M88.4 R48, [R191+0x7c00] ;  /* 0x007c0000bf30783b */ /* 0x000fe20000000200 */
[----:B------:R-:W-:Y:S01]  /*ab80*/  IMAD.MOV.U32 R173, RZ, RZ, R3 ;  /* 0x000000ffffad7224 */ /* 0x000fe200078e0003 */
[----:B------:R-:W-:Y:S01]  /*ab90*/  MOV R174, R2 ;  /* 0x0000000200ae7202 */ /* 0x000fe20000000f00 */
[----:B------:R-:W-:Y:S01]  /*aba0*/  IMAD.MOV.U32 R175, RZ, RZ, R0 ;  /* 0x000000ffffaf7224 */ /* 0x000fe200078e0000 */
[----:B------:R-:W-:Y:S01]  /*abb0*/  LDSM.16.M88.4 R16, [R193+0x2000] ;  /* 0x00200000c110783b */ /* 0x000fe20000000200 */
[----:B------:R-:W-:Y:S02]  /*abc0*/  MOV R208, R46 ;  /* 0x0000002e00d07202 */ /* 0x000fe40000000f00 */
[----:B--2---:R-:W-:Y:S08]  /*abd0*/  HMMA.16816.F32 R36, R4, R22, R132 ;  /* 0x000000160424723c */ /* 0x004ff00000001884 */
[----:B---3--:R-:W-:Y:S08]  /*abe0*/  HMMA.16816.F32 R132, R8, R28, R248 ;  /* 0x0000001c0884723c */ /* 0x008ff000000018f8 */
[C---:B------:R-:W-:Y:S08]  /*abf0*/  HMMA.16816.F32 R216, R4.reuse, R24, R176 ;  /* 0x0000001804d8723c */ /* 0x040ff000000018b0 */
[C---:B------:R-:W-:Y:S08]  /*ac00*/  HMMA.16816.F32 R244, R4.reuse, R20, R64 ;  /* 0x0000001404f4723c */ /* 0x040ff00000001840 */
[C---:B----4-:R-:W-:Y:S08]  /*ac10*/  HMMA.16816.F32 R184, R4.reuse, R12, R204 ;  /* 0x0000000c04b8723c */ /* 0x050ff000000018cc */
[C---:B------:R-:W-:Y:S07]  /*ac20*/  HMMA.16816.F32 R212, R4.reuse, R28, R212 ;  /* 0x0000001c04d4723c */ /* 0x040fee00000018d4 */
[----:B------:R-:W-:Y:S01]  /*ac30*/  MOV R28, R132 ;  /* 0x00000084001c7202 */ /* 0x000fe20000000f00 */
[C---:B------:R-:W-:Y:S01]  /*ac40*/  HMMA.16816.F32 R176, R4.reuse, R14, R56 ;  /* 0x0000000e04b0723c */ /* 0x040fe20000001838 */
[----:B------:R-:W-:Y:S07]  /*ac50*/  LDSM.16.M88.4 R56, [R191+0x7400] ;  /* 0x00740000bf38783b */ /* 0x000fee0000000200 */
[----:B------:R-:W-:Y:S01]  /*ac60*/  HMMA.16816.F32 R64, R4, R30, R32 ;  /* 0x0000001e0440723c */ /* 0x000fe20000001820 */
[----:B------:R-:W-:Y:S04]  /*ac70*/  LDSM.16.M88.4 R4, [R193+0x3000] ;  /* 0x00300000c104783b */ /* 0x000fe80000000200 */
[----:B------:R-:W1:Y:S03]  /*ac80*/  LDSM.16.M88.4 R32, [R191+0x7000] ;  /* 0x00700000bf20783b */ /* 0x000e660000000200 */
[C---:B------:R-:W-:Y:S07]  /*ac90*/  HMMA.16816.F32 R204, R8.reuse, R12, R200 ;  /* 0x0000000c08cc723c */ /* 0x040fee00000018c8 */
[----:B------:R-:W-:Y:S01]  /*aca0*/  MOV R13, R135 ;  /* 0x00000087000d7202 */ /* 0x000fe20000000f00 */
[C---:B------:R-:W-:Y:S07]  /*acb0*/  HMMA.16816.F32 R240, R8.reuse, R14, R240 ;  /* 0x0000000e08f0723c */ /* 0x040fee00000018f0 */
[----:B------:R-:W-:Y:S01]  /*acc0*/  IMAD.MOV.U32 R15, RZ, RZ, R133 ;  /* 0x000000ffff0f7224 */ /* 0x000fe200078e0085 */
[----:B------:R-:W-:Y:S01]  /*acd0*/  HMMA.16816.F32 R248, R8, R30, R224 ;  /* 0x0000001e08f8723c */ /* 0x000fe200000018e0 */
[----:B------:R-:W-:-:S07]  /*ace0*/  IMAD.MOV.U32 R14, RZ, RZ, R134 ;  /* 0x000000ffff0e7224 */ /* 0x000fce00078e0086 */
[C---:B------:R-:W-:Y:S08]  /*acf0*/  HMMA.16816.F32 R132, R8.reuse, R24, R172 ;  /* 0x000000180884723c */ /* 0x040ff000000018ac */
[----:B------:R-:W-:Y:S01]  /*ad00*/  IMAD.MOV.U32 R12, RZ, RZ, R240 ;  /* 0x000000ffff0c7224 */ /* 0x000fe200078e00f0 */
[----:B------:R-:W-:Y:S01]  /*ad10*/  MOV R3, R241 ;  /* 0x000000f100037202 */ /* 0x000fe20000000f00 */
[----:B------:R-:W-:Y:S01]  /*ad20*/  IMAD.MOV.U32 R2, RZ, RZ, R242 ;  /* 0x000000ffff027224 */ /* 0x000fe200078e00f2 */
[----:B------:R-:W-:Y:S01]  /*ad30*/  HMMA.16816.F32 R224, R8, R20, R208 ;  /* 0x0000001408e0723c */ /* 0x000fe200000018d0 */
[----:B------:R-:W-:-:S07]  /*ad40*/  IMAD.MOV.U32 R0, RZ, RZ, R243 ;  /* 0x000000ffff007224 */ /* 0x000fce00078e00f3 */
[C---:B------:R-:W-:Y:S05]  /*ad50*/  HMMA.16816.F32 R240, R8.reuse, R26, R220 ;  /* 0x0000001a08f0723c */ /* 0x040fea00000018dc */
[----:B------:R-:W-:Y:S01]  /*ad60*/  IMAD.MOV.U32 R29, RZ, RZ, R133 ;  /* 0x000000ffff1d7224 */ /* 0x000fe200078e0085 */
[----:B------:R-:W-:Y:S01]  /*ad70*/  MOV R25, R134 ;  /* 0x0000008600197202 */ /* 0x000fe20000000f00 */
[----:B------:R-:W-:Y:S01]  /*ad80*/  IMAD.MOV.U32 R30, RZ, RZ, R132 ;  /* 0x000000ffff1e7224 */ /* 0x000fe200078e0084 */
[----:B------:R-:W-:Y:S01]  /*ad90*/  HMMA.16816.F32 R220, R8, R22, R196 ;  /* 0x0000001608dc723c */ /* 0x000fe200000018c4 */
[----:B------:R-:W-:Y:S01]  /*ada0*/  IMAD.MOV.U32 R24, RZ, RZ, R135 ;  /* 0x000000ffff187224 */ /* 0x000fe200078e0087 */
[----:B------:R-:W-:Y:S04]  /*adb0*/  LDSM.16.M88.4 R8, [R189+0x8000] ;  /* 0x00800000bd08783b */ /* 0x000fe80000000200 */
[----:B------:R-:W-:Y:S02]  /*adc0*/  LDSM.16.M88.4 R20, [R189+0x8400] ;  /* 0x00840000bd14783b */ /* 0x000fe40000000200 */
[C---:B-1----:R-:W-:Y:S08]  /*add0*/  HMMA.16816.F32 R208, R4.reuse, R32, R184 ;  /* 0x0000002004d0723c */ /* 0x042ff000000018b8 */
[C---:B------:R-:W-:Y:S07]  /*ade0*/  HMMA.16816.F32 R196, R4.reuse, R56, R212 ;  /* 0x0000003804c4723c */ /* 0x040fee00000018d4 */
[----:B------:R-:W-:Y:S01]  /*adf0*/  IMAD.MOV.U32 R212, RZ, RZ, R30 ;  /* 0x000000ffffd47224 */ /* 0x000fe200078e001e */
[----:B------:R-:W-:Y:S01]  /*ae00*/  HMMA.16816.F32 R184, R4, R58, R64 ;  /* 0x0000003a04b8723c */ /* 0x000fe20000001840 */
[----:B------:R-:W-:Y:S01]  /*ae10*/  MOV R213, R29 ;  /* 0x0000001d00d57202 */ /* 0x000fe20000000f00 */
[----:B------:R-:W-:-:S02]  /*ae20*/  IMAD.MOV.U32 R214, RZ, RZ, R25 ;  /* 0x000000ffffd67224 */ /* 0x000fc400078e0019 */
[----:B------:R-:W-:-:S03]  /*ae30*/  IMAD.MOV.U32 R215, RZ, RZ, R24 ;  /* 0x000000ffffd77224 */ /* 0x000fc600078e0018 */
[----:B------:R-:W-:Y:S01]  /*ae40*/  MOV R64, R28 ;  /* 0x0000001c00407202 */ /* 0x000fe20000000f00 */
[----:B------:R-:W-:Y:S01]  /*ae50*/  HMMA.16816.F32 R200, R4, R34, R176 ;  /* 0x0000002204c8723c */ /* 0x000fe200000018b0 */
[----:B------:R-:W-:Y:S01]  /*ae60*/  IMAD.MOV.U32 R65, RZ, RZ, R15 ;  /* 0x000000ffff417224 */ /* 0x000fe200078e000f */
[----:B------:R-:W-:Y:S01]  /*ae70*/  MOV R67, R13 ;  /* 0x0000000d00437202 */ /* 0x000fe20000000f00 */
[----:B------:R-:W-:-:S05]  /*ae80*/  IMAD.MOV.U32 R66, RZ, RZ, R14 ;  /* 0x000000ffff427224 */ /* 0x000fca00078e000e */
[C---:B------:R-:W-:Y:S07]  /*ae90*/  HMMA.16816.F32 R176, R4.reuse, R52, R216 ;  /* 0x0000003404b0723c */ /* 0x040fee00000018d8 */
[----:B------:R-:W-:Y:S01]  /*aea0*/  IMAD.MOV.U32 R216, RZ, RZ, R12 ;  /* 0x000000ffffd87224 */ /* 0x000fe200078e000c */
[C---:B------:R-:W-:Y:S01]  /*aeb0*/  HMMA.16816.F32 R172, R4.reuse, R54, R40 ;  /* 0x0000003604ac723c */ /* 0x040fe20000001828 */
[----:B------:R-:W-:Y:S01]  /*aec0*/  LDSM.16.M88.4 R40, [R189+0x8800] ;  /* 0x00880000bd28783b */ /* 0x000fe20000000200 */
[----:B------:R-:W-:Y:S01]  /*aed0*/  MOV R217, R3 ;  /* 0x0000000300d97202 */ /* 0x000fe20000000f00 */
[----:B------:R-:W-:Y:S01]  /*aee0*/  IMAD.MOV.U32 R218, RZ, RZ, R2 ;  /* 0x000000ffffda7224 */ /* 0x000fe200078e0002 */
[----:B------:R-:W-:Y:S01]  /*aef0*/  MOV R219, R0 ;  /* 0x0000000000db7202 */ /* 0x000fe20000000f00 */
[----:B------:R-:W-:Y:S03]  /*af00*/  LDSM.16.M88.4 R12, [R192+0x4000] ;  /* 0x00400000c00c783b */ /* 0x000fe60000000200 */
[C---:B------:R-:W-:Y:S08]  /*af10*/  HMMA.16816.F32 R132, R4.reuse, R48, R244 ;  /* 0x000000300484723c */ /* 0x040ff000000018f4 */
[----:B------:R-:W-:Y:S01]  /*af20*/  HMMA.16816.F32 R28, R4, R50, R36 ;  /* 0x00000032041c723c */ /* 0x000fe20000001824 */
[----:B------:R-:W1:Y:S04]  /*af30*/  LDSM.16.M88.4 R4, [R192+0x5000] ;  /* 0x00500000c004783b */ /* 0x000e680000000200 */
[----:B------:R-:W2:Y:S03]  /*af40*/  LDSM.16.M88.4 R36, [R189+0x8c00] ;  /* 0x008c0000bd24783b */ /* 0x000ea60000000200 */
        /* <DEDUP_REMOVED lines=11> */
[C---:B------:R-:W-:Y:S08]  /*b000*/  HMMA.16816.F32 R208, R4.reuse, R22, R184 ;  /* 0x0000001604d0723c */ /* 0x040ff000000018b8 */
[C---:B------:R-:W-:Y:S08]  /*b010*/  HMMA.16816.F32 R196, R4.reuse, R42, R172 ;  /* 0x0000002a04c4723c */ /* 0x040ff000000018ac */
[C---:B--2---:R-:W-:Y:S08]  /*b020*/  HMMA.16816.F32 R184, R4.reuse, R36, R132 ;  /* 0x0000002404b8723c */ /* 0x044ff00000001884 */
[----:B------:R-:W-:Y:S08]  /*b030*/  HMMA.16816.F32 R216, R4, R10, R200 ;  /* 0x0000000a04d8723c */ /* 0x000ff000000018c8 */
[C---:B------:R-:W-:Y:S01]  /*b040*/  HMMA.16816.F32 R172, R12.reuse, R8, R24 ;  /* 0x000000080cac723c */ /* 0x040fe20000001818 */
[----:B------:R-:W-:Y:S07]  /*b050*/  LDSM.16.M88.4 R24, [R191+0x8400] ;  /* 0x00840000bf18783b */ /* 0x000fee0000000200 */
[C---:B------:R-:W-:Y:S01]  /*b060*/  HMMA.16816.F32 R132, R12.reuse, R10, R32 ;  /* 0x0000000a0c84723c */ /* 0x040fe20000001820 */
[----:B------:R-:W1:Y:S07]  /*b070*/  LDSM.16.M88.4 R8, [R193+0x4000] ;  /* 0x00400000c108783b */ /* 0x000e6e0000000200 */
[C---:B------:R-:W-:Y:S08]  /*b080*/  HMMA.16816.F32 R56, R12.reuse, R20, R64 ;  /* 0x000000140c38723c */ /* 0x040ff00000001840 */
[----:B------:R-:W-:Y:S01]  /*b090*/  HMMA.16816.F32 R52, R12, R22, R204 ;  /* 0x000000160c34723c */ /* 0x000fe200000018cc */
[----:B------:R-:W2:Y:S07]  /*b0a0*/  LDSM.16.M88.4 R20, [R191+0x8800] ;  /* 0x00880000bf14783b */ /* 0x000eae0000000200 */
[C---:B------:R-:W-:Y:S08]  /*b0b0*/  HMMA.16816.F32 R200, R4.reuse, R40, R176 ;  /* 0x0000002804c8723c */ /* 0x040ff000000018b0 */
[----:B------:R-:W-:Y:S01]  /*b0c0*/  HMMA.16816.F32 R176, R4, R38, R28 ;  /* 0x0000002604b0723c */ /* 0x000fe2000000181c */
[----:B------:R-:W-:Y:S04]  /*b0d0*/  LDSM.16.M88.4 R4, [R193+0x5000] ;  /* 0x00500000c104783b */ /* 0x000fe80000000200 */
[----:B------:R-:W3:Y:S01]  /*b0e0*/  LDSM.16.M88.4 R28, [R191+0x8000] ;  /* 0x00800000bf1c783b */ /* 0x000ee20000000200 */
[----:B------:R-:W-:-:S04]  /*b0f0*/  DEPBAR.LE SB0, 0x0 ;  /* 0x000080000000791a */ /* 0x000fc80000000000 */
[C---:B------:R-:W-:Y:S08]  /*b100*/  HMMA.16816.F32 R48, R12.reuse, R40, R248 ;  /* 0x000000280c30723c */ /* 0x040ff000000018f8 */
[C---:B------:R-:W-:Y:S08]  /*b110*/  HMMA.16816.F32 R40, R12.reuse, R42, R244 ;  /* 0x0000002a0c28723c */ /* 0x040ff000000018f4 */
[C---:B------:R-:W-:Y:S08]  /*b120*/  HMMA.16816.F32 R32, R12.reuse, R36, R240 ;  /* 0x000000240c20723c */ /* 0x040ff000000018f0 */
[----:B------:R-:W-:Y:S08]  /*b130*/  HMMA.16816.F32 R12, R12, R38, R224 ;  /* 0x000000260c0c723c */ /* 0x000ff000000018e0 */
[C---:B-1----:R-:W-:Y:S08]  /*b140*/  HMMA.16816.F32 R64, R8.reuse, R24, R56 ;  /* 0x000000180840723c */ /* 0x042ff00000001838 */
[C---:B------:R-:W-:Y:S08]  /*b150*/  HMMA.16816.F32 R56, R8.reuse, R26, R52 ;  /* 0x0000001a0838723c */ /* 0x040ff00000001834 */
[C---:B--2---:R-:W-:Y:S08]  /*b160*/  HMMA.16816.F32 R52, R8.reuse, R20, R48 ;  /* 0x000000140834723c */ /* 0x044ff00000001830 */
[----:B------:R-:W-:Y:S08]  /*b170*/  HMMA.16816.F32 R48, R8, R22, R40 ;  /* 0x000000160830723c */ /* 0x000ff00000001828 */
[C---:B---3--:R-:W-:Y:S08]  /*b180*/  HMMA.16816.F32 R220, R4.reuse, R28, R220 ;  /* 0x0000001c04dc723c */ /* 0x048ff000000018dc */
        /* <DEDUP_REMOVED lines=10> */
[----:B------:R-:W-:Y:S01]  /*b230*/  HMMA.16816.F32 R36, R8, R18, R12 ;  /* 0x000000120824723c */ /* 0x000fe2000000180c */
[----:B------:R-:W-:Y:S06]  /*b240*/  BAR.SYNC.DEFER_BLOCKING 0x0 ;  /* 0x0000000000007b1d */ /* 0x000fec0000010000 */
[----:B------:R-:W-:Y:S05]  /*b250*/  @P0 BRA `(.L_x_473) ;  /* 0x000003a000000947 */ /* 0x000fea0003800000 */
[----:B------:R-:W2:Y:S01]  /*b260*/  LDL.64 R228, [R1+0x110] ;  /* 0x0001100001e47983 */ /* 0x000ea20000100a00 */
[----:B------:R-:W-:Y:S01]  /*b270*/  UIADD3 UR5, UR24, -0x3, URZ ;  /* 0xfffffffd18057890 */ /* 0x000fe2000fffe03f */
[----:B------:R-:W-:Y:S01]  /*b280*/  IMAD.U32 R47, RZ, RZ, UR12 ;  /* 0x0000000cff2f7e24 */ /* 0x000fe2000f8e00ff */
[----:B------:R-:W-:Y:S01]  /*b290*/  BSSY B0, `(.L_x_474) ;  /* 0x0000035000007945 */ /* 0x000fe20003800000 */
[----:B------:R1:W-:Y:S01]  /*b2a0*/  @P4 STS [R194+0x6000], RZ ;  /* 0x006000ffc2004388 */ /* 0x0003e20000000800 */
[----:B------:R-:W-:-:S02]  /*b2b0*/  USHF.R.S32.HI UR4, URZ, 0x1f, UR5 ;  /* 0x0000001f3f047899 */ /* 0x000fc40008011405 */
[----:B------:R-:W-:Y:S01]  /*b2c0*/  UIMAD UR11, UR11, UR5, URZ ;  /* 0x000000050b0b72a4 */ /* 0x000fe2000f8e023f */
[----:B------:R1:W-:Y:S03]  /*b2d0*/  @P4 STS [R194+0x6004], RZ ;  /* 0x006004ffc2004388 */ /* 0x0003e60000000800 */
[----:B------:R-:W-:Y:S01]  /*b2e0*/  UIMAD UR4, UR4, UR12, UR11 ;  /* 0x0000000c040472a4 */ /* 0x000fe2000f8e020b */
[----:B------:R1:W-:Y:S01]  /*b2f0*/  @P4 STS.64 [R194+0x6008], RZ ;  /* 0x006008ffc2004388 */ /* 0x0003e20000000a00 */
[----:B--2---:R-:W-:-:S05]  /*b300*/  IMAD.WIDE.U32 R2, R47, UR5, R228 ;  /* 0x000000052f027c25 */ /* 0x004fca000f8e00e4 */
[C---:B------:R-:W-:Y:S02]  /*b310*/  @!P4 LEA R12, P6, R2.reuse, c[0x0][0x168], 0x1 ;  /* 0x00005a00020cca11 */ /* 0x040fe400078c08ff */
[----:B------:R-:W-:Y:S02]  /*b320*/  IADD3 R3, R3, UR4, RZ ;  /* 0x0000000403037c10 */ /* 0x000fe4000fffe0ff */
        /* <DEDUP_REMOVED lines=43> */
.L_x_475:
[----:B------:R-:W-:Y:S05]  /*b5e0*/  BSYNC B0 ;  /* 0x0000000000007941 */ /* 0x000fea0003800000 */
.L_x_474:
[----:B------:R-:W0:Y:S02]  /*b5f0*/  LDGDEPBAR ;  /* 0x00000000000079af */ /* 0x000e240000000000 */
.L_x_473:
[----:B------:R-:W3:Y:S01]  /*b600*/  S2R R0, SR_TID.X ;  /* 0x0000000000007919 */ /* 0x000ee20000002100 */
[----:B------:R-:W-:-:S03]  /*b610*/  UIADD3 UR12, UR24, -0x2, URZ ;  /* 0xfffffffe180c7890 */ /* 0x000fc6000fffe03f */
[----:B------:R-:W-:Y:S03]  /*b620*/  STL.64 [R1+0x1b8], R44 ;  /* 0x0001b82c01007387 */ /* 0x000fe60000100a00 */
[----:B--2---:R-:W-:Y:S01]  /*b630*/  IMAD.U32 R2, RZ, RZ, UR12 ;  /* 0x0000000cff027e24 */ /* 0x004fe2000f8e00ff */
[----:B------:R-:W-:Y:S04]  /*b640*/  STL [R1+0x1a8], R188 ;  /* 0x0001a8bc01007387 */ /* 0x000fe80000100800 */
[----:B------:R-:W-:Y:S04]  /*b650*/  STL [R1+0x1a4], R190 ;  /* 0x0001a4be01007387 */ /* 0x000fe80000100800 */
[----:B------:R-:W-:Y:S04]  /*b660*/  STL [R1+0x18c], R194 ;  /* 0x00018cc201007387 */ /* 0x000fe80000100800 */
[----:B------:R-:W-:Y:S01]  /*b670*/  STL [R1+0x188], R193 ;  /* 0x000188c101007387 */ /* 0x000fe20000100800 */
[----:B---3--:R-:W-:-:S03]  /*b680*/  IMAD.SHL.U32 R0, R0, 0x2, RZ ;  /* 0x0000000200007824 */ /* 0x008fc600078e00ff */
[----:B------:R2:W-:Y:S02]  /*b690*/  STL [R1+0x184], R192 ;  /* 0x000184c001007387 */ /* 0x0005e40000100800 */
[----:B------:R-:W-:Y:S02]  /*b6a0*/  LOP3.LUT R0, R0, 0x6, RZ, 0xc0, !PT ;  /* 0x0000000600007812 */ /* 0x000fe400078ec0ff */
[----:B------:R-:W3:Y:S03]  /*b6b0*/  LDL R251, [R1+0x78] ;  /* 0x0000780001fb7983 */ /* 0x000ee60000100800 */
[----:B------:R-:W-:-:S05]  /*b6c0*/  IMAD R2, R2, 0x40, R0 ;  /* 0x0000004002027824 */ /* 0x000fca00078e0200 */
[CC--:B-----5:R-:W-:Y:S02]  /*b6d0*/  ISETP.GE.AND P0, PT, R2.reuse, R60.reuse, PT ;  /* 0x0000003c0200720c */ /* 0x0e0fe40003f06270 */
[----:B------:R-:W-:Y:S02]  /*b6e0*/  IADD3 R14, R2, 0x1, RZ ;  /* 0x00000001020e7810 */ /* 0x000fe40007ffe0ff */
[----:B------:R-:W-:Y:S02]  /*b6f0*/  FSEL R3, R172, -INF , !P0 ;  /* 0xff800000ac037808 */ /* 0x000fe40004000000 */
[-C--:B------:R-:W-:Y:S02]  /*b700*/  ISETP.GE.AND P5, PT, R14, R60.reuse, PT ;  /* 0x0000003c0e00720c */ /* 0x080fe40003fa6270 */
[C---:B-1----:R-:W-:Y:S02]  /*b710*/  IADD3 R13, R2.reuse, 0x8, RZ ;  /* 0x00000008020d7810 */ /* 0x042fe40007ffe0ff */
[----:B------:R-:W-:Y:S01]  /*b720*/  IADD3 R12, R2, 0x9, RZ ;  /* 0x00000009020c7810 */ /* 0x000fe20007ffe0ff */
[----:B--2---:R-:W2:Y:S01]  /*b730*/  LDL.64 R192, [R1+0x50] ;  /* 0x0000500001c07983 */ /* 0x004ea20000100a00 */
[----:B------:R-:W-:-:S02]  /*b740*/  ISETP.GE.AND P1, PT, R13, R60, PT ;  /* 0x0000003c0d00720c */ /* 0x000fc40003f26270 */
[----:B------:R-:W-:Y:S01]  /*b750*/  FSEL R16, R173, -INF , !P5 ;  /* 0xff800000ad107808 */ /* 0x000fe20006800000 */
[----:B------:R-:W4:Y:S01]  /*b760*/  LDL.LU.64 R44, [R1+0xb8] ;  /* 0x0000b800012c7983 */ /* 0x000f220000300a00 */
[----:B------:R-:W-:Y:S02]  /*b770*/  FMNMX.FTZ R0, R128, R3, !PT ;  /* 0x0000000380007209 */ /* 0x000fe40007810000 */
[----:B------:R-:W-:Y:S02]  /*b780*/  IADD3 R11, R2, 0x10, RZ ;  /* 0x00000010020b7810 */ /* 0x000fe40007ffe0ff */
[----:B------:R-:W-:Y:S02]  /*b790*/  ISETP.GE.AND P0, PT, R12, R60, PT ;  /* 0x0000003c0c00720c */ /* 0x000fe40003f06270 */
[----:B------:R-:W-:Y:S02]  /*b7a0*/  FSEL R33, R132, -INF , !P1 ;  /* 0xff80000084217808 */ /* 0x000fe40004800000 */
[----:B------:R-:W-:-:S02]  /*b7b0*/  FMNMX.FTZ R0, R16, R0, !PT ;  /* 0x0000000010007209 */ /* 0x000fc40007810000 */
[----:B------:R-:W-:Y:S02]  /*b7c0*/  ISETP.GE.AND P6, PT, R11, R60, PT ;  /* 0x0000003c0b00720c */ /* 0x000fe40003fc6270 */
[C---:B------:R-:W-:Y:S02]  /*b7d0*/  IADD3 R10, R2.reuse, 0x11, RZ ;  /* 0x00000011020a7810 */ /* 0x040fe40007ffe0ff */
[----:B------:R-:W-:Y:S02]  /*b7e0*/  FSEL R32, R133, -INF , !P0 ;  /* 0xff80000085207808 */ /* 0x000fe40004000000 */
[----:B------:R-:W-:Y:S02]  /*b7f0*/  FMNMX.FTZ R0, R33, R0, !PT ;  /* 0x0000000021007209 */ /* 0x000fe40007810000 */
[----:B------:R-:W-:Y:S02]  /*b800*/  IADD3 R9, R2, 0x18, RZ ;  /* 0x0000001802097810 */ /* 0x000fe40007ffe0ff */
[----:B------:R-:W-:-:S02]  /*b810*/  ISETP.GE.AND P5, PT, R10, R60, PT ;  /* 0x0000003c0a00720c */ /* 0x000fc40003fa6270 */
[----:B------:R-:W-:Y:S02]  /*b820*/  FSEL R31, R64, -INF , !P6 ;  /* 0xff800000401f7808 */ /* 0x000fe40007000000 */
[----:B------:R-:W-:Y:S02]  /*b830*/  FMNMX.FTZ R0, R32, R0, !PT ;  /* 0x0000000020007209 */ /* 0x000fe40007810000 */
[----:B------:R-:W-:Y:S02]  /*b840*/  ISETP.GE.AND P1, PT, R9, R60, PT ;  /* 0x0000003c0900720c */ /* 0x000fe40003f26270 */
[----:B------:R-:W-:Y:S02]  /*b850*/  IADD3 R8, R2, 0x19, RZ ;  /* 0x0000001902087810 */ /* 0x000fe40007ffe0ff */
[----:B------:R-:W-:Y:S02]  /*b860*/  FSEL R30, R65, -INF , !P5 ;  /* 0xff800000411e7808 */ /* 0x000fe40006800000 */
[----:B------:R-:W-:-:S02]  /*b870*/  FMNMX.FTZ R0, R31, R0, !PT ;  /* 0x000000001f007209 */ /* 0x000fc40007810000 */
[----:B------:R-:W-:Y:S02]  /*b880*/  IADD3 R7, R2, 0x20, RZ ;  /* 0x0000002002077810 */ /* 0x000fe40007ffe0ff */
[----:B------:R-:W-:Y:S02]  /*b890*/  ISETP.GE.AND P0, PT, R8, R60, PT ;  /* 0x0000003c0800720c */ /* 0x000fe40003f06270 */
[----:B------:R-:W-:Y:S02]  /*b8a0*/  FSEL R29, R56, -INF , !P1 ;  /* 0xff800000381d7808 */ /* 0x000fe40004800000 */
[----:B------:R-:W-:Y:S02]  /*b8b0*/  FMNMX.FTZ R0, R30, R0, !PT ;  /* 0x000000001e007209 */ /* 0x000fe40007810000 */
[----:B------:R-:W-:Y:S02]  /*b8c0*/  ISETP.GE.AND P6, PT, R7, R60, PT ;  /* 0x0000003c0700720c */ /* 0x000fe40003fc6270 */
[----:B------:R-:W-:-:S02]  /*b8d0*/  IADD3 R6, R2, 0x21, RZ ;  /* 0x0000002102067810 */ /* 0x000fc40007ffe0ff */
        /* <DEDUP_REMOVED lines=15> */
[----:B------:R-:W-:Y:S02]  /*b9d0*/  FSEL R24, R49, -INF , !P0 ;  /* 0xff80000031187808 */ /* 0x000fe40004000000 */
[----:B------:R-:W-:Y:S02]  /*b9e0*/  IADD3 R17, R2, 0x31, RZ ;  /* 0x0000003102117810 */ /* 0x000fe40007ffe0ff */
[----:B------:R-:W-:-:S02]  /*b9f0*/  FMNMX.FTZ R0, R25, R0, !PT ;  /* 0x0000000019007209 */ /* 0x000fc40007810000 */
[----:B------:R-:W-:Y:S02]  /*ba00*/  IADD3 R18, R2, 0x38, RZ ;  /* 0x0000003802127810 */ /* 0x000fe40007ffe0ff */
[----:B------:R-:W-:Y:S02]  /*ba10*/  ISETP.GE.AND P1, PT, R17, R60, PT ;  /* 0x0000003c1100720c */ /* 0x000fe40003f26270 */
[----:B------:R-:W-:Y:S02]  /*ba20*/  FSEL R23, R40, -INF , !P5 ;  /* 0xff80000028177808 */ /* 0x000fe40006800000 */
[----:B------:R-:W-:Y:S02]  /*ba30*/  FMNMX.FTZ R0, R24, R0, !PT ;  /* 0x0000000018007209 */ /* 0x000fe40007810000 */
[----:B------:R-:W-:Y:S02]  /*ba40*/  ISETP.GE.AND P0, PT, R18, R60, PT ;  /* 0x0000003c1200720c */ /* 0x000fe40003f06270 */
[----:B------:R-:W-:-:S02]  /*ba50*/  FSEL R22, R41, -INF , !P1 ;  /* 0xff80000029167808 */ /* 0x000fc40004800000 */
[----:B------:R-:W-:Y:S02]  /*ba60*/  IADD3 R21, R2, 0x39, RZ ;  /* 0x0000003902157810 */ /* 0x000fe40007ffe0ff */
[----:B------:R-:W-:Y:S02]  /*ba70*/  FMNMX.FTZ R0, R23, R0, !PT ;  /* 0x0000000017007209 */ /* 0x000fe40007810000 */
[----:B------:R-:W-:Y:S02]  /*ba80*/  ISETP.GE.AND P1, PT, R21, R60, PT ;  /* 0x0000003c1500720c */ /* 0x000fe40003f26270 */
[----:B------:R-:W-:Y:S02]  /*ba90*/  FSEL R20, R36, -INF , !P0 ;  /* 0xff80000024147808 */ /* 0x000fe40004000000 */
[----:B------:R-:W-:Y:S02]  /*baa0*/  FMNMX.FTZ R0, R22, R0, !PT ;  /* 0x0000000016007209 */ /* 0x000fe40007810000 */
[----:B------:R-:W-:-:S02]  /*bab0*/  FSEL R19, R37, -INF , !P1 ;  /* 0xff80000025137808 */ /* 0x000fc40004800000 */
[----:B------:R-:W-:-:S04]  /*bac0*/  FMNMX.FTZ R0, R20, R0, !PT ;  /* 0x0000000014007209 */ /* 0x000fc80007810000 */
[----:B------:R-:W-:-:S05]  /*bad0*/  FMNMX.FTZ R0, R19, R0, !PT ;  /* 0x0000000013007209 */ /* 0x000fca0007810000 */
[----:B------:R-:W1:Y:S02]  /*bae0*/  SHFL.BFLY PT, R34, R0, 0x2, 0x1f ;  /* 0x0c401f0000227f89 */ /* 0x000e6400000e0000 */
[----:B-1----:R-:W-:-:S05]  /*baf0*/  FMNMX.FTZ R0, R0, R34, !PT ;  /* 0x0000002200007209 */ /* 0x002fca0007810000 */
[----:B------:R-:W1:Y:S04]  /*bb00*/  SHFL.BFLY PT, R34, R0, 0x1, 0x1f ;  /* 0x0c201f0000227f89 */ /* 0x000e6800000e0000 */
[----:B------:R1:W-:Y:S02]  /*bb10*/  STL [R1+0x180], R191 ;  /* 0x000180bf01007387 */ /* 0x0003e40000100800 */
[----:B-1----:R-:W-:-:S04]  /*bb20*/  FMNMX.FTZ R191, R0, R34, !PT ;  /* 0x0000002200bf7209 */ /* 0x002fc80007810000 */
[----:B------:R-:W-:-:S04]  /*bb30*/  FSETP.NEU.FTZ.AND P0, PT, R191, -INF , PT ;  /* 0xff800000bf00780b */ /* 0x000fc80003f1d000 */
[----:B------:R-:W-:-:S05]  /*bb40*/  FSEL R0, R191, RZ, P0 ;  /* 0x000000ffbf007208 */ /* 0x000fca0000000000 */
[----:B------:R-:W-:Y:S02]  /*bb50*/  FADD.FTZ R34, R128, -R0 ;  /* 0x8000000080227221 */ /* 0x000fe40000010000 */
[----:B------:R-:W-:Y:S02]  /*bb60*/  FMUL.FTZ R0, R191, c[0x0][0x23c] ;  /* 0x00008f00bf007a20 */ /* 0x000fe40000410000 */
[----:B------:R-:W-:-:S03]  /*bb70*/  FMUL.FTZ R36, R34, c[0x0][0x23c] ;  /* 0x00008f0022247a20 */ /* 0x000fc60000410000 */
[----:B------:R-:W-:-:S05]  /*bb80*/  FSEL R0, R0, RZ, P0 ;  /* 0x000000ff00007208 */ /* 0x000fca0000000000 */
[--C-:B------:R-:W-:Y:S02]  /*bb90*/  FFMA.FTZ R34, R3, c[0x0][0x23c], -R0.reuse ;  /* 0x00008f0003227a23 */ /* 0x100fe40000010800 */
[----:B------:R-:W1:Y:S01]  /*bba0*/  MUFU.EX2 R3, R36 ;  /* 0x0000002400037308 */ /* 0x000e620000000800 */
[--C-:B------:R-:W-:Y:S01]  /*bbb0*/  FFMA.FTZ R225, R19, c[0x0][0x23c], -R0.reuse ;  /* 0x00008f0013e17a23 */ /* 0x100fe20000010800 */
[----:B------:R1:W-:Y:S01]  /*bbc0*/  STL [R1+0x178], R189 ;  /* 0x000178bd01007387 */ /* 0x0003e20000100800 */
[--C-:B------:R-:W-:Y:S02]  /*bbd0*/  FFMA.FTZ R35, R16, c[0x0][0x23c], -R0.reuse ;  /* 0x00008f0010237a23 */ /* 0x100fe40000010800 */
[--C-:B------:R-:W-:Y:S01]  /*bbe0*/  FFMA.FTZ R128, R33, c[0x0][0x23c], -R0.reuse ;  /* 0x00008f0021807a23 */ /* 0x100fe20000010800 */
[----:B------:R-:W-:Y:S01]  /*bbf0*/  STL [R1+0x190], R60 ;  /* 0x0001903c01007387 */ /* 0x000fe20000100800 */
[--C-:B------:R-:W-:Y:S01]  /*bc00*/  FFMA.FTZ R132, R32, c[0x0][0x23c], -R0.reuse ;  /* 0x00008f0020847a23 */ /* 0x100fe20000010800 */
[----:B------:R-:W1:Y:S01]  /*bc10*/  MUFU.EX2 R16, R34 ;  /* 0x0000002200107308 */ /* 0x000e620000000800 */
[----:B------:R-:W-:-:S02]  /*bc20*/  FFMA.FTZ R133, R31, c[0x0][0x23c], -R0 ;  /* 0x00008f001f857a23 */ /* 0x000fc40000010800 */
[--C-:B------:R-:W-:Y:S02]  /*bc30*/  FFMA.FTZ R172, R30, c[0x0][0x23c], -R0.reuse ;  /* 0x00008f001eac7a23 */ /* 0x100fe40000010800 */
[--C-:B------:R-:W-:Y:S02]  /*bc40*/  FFMA.FTZ R182, R29, c[0x0][0x23c], -R0.reuse ;  /* 0x00008f001db67a23 */ /* 0x100fe40000010800 */
[----:B-1----:R-:W-:Y:S02]  /*bc50*/  FMUL.FTZ R19, R152, R3 ;  /* 0x0000000398137220 */ /* 0x002fe40000410000 */
[--C-:B------:R-:W-:Y:S02]  /*bc60*/  FFMA.FTZ R173, R28, c[0x0][0x23c], -R0.reuse ;  /* 0x00008f001cad7a23 */ /* 0x100fe40000010800 */
[--C-:B------:R-:W-:Y:S02]  /*bc70*/  FFMA.FTZ R183, R27, c[0x0][0x23c], -R0.reuse ;  /* 0x00008f001bb77a23 */ /* 0x100fe40000010800 */
[----:B------:R-:W-:-:S02]  /*bc80*/  FFMA.FTZ R195, R26, c[0x0][0x23c], -R0 ;  /* 0x00008f001ac37a23 */ /* 0x000fc40000010800 */
[--C-:B------:R-:W-:Y:S02]  /*bc90*/  FFMA.FTZ R204, R25, c[0x0][0x23c], -R0.reuse ;  /* 0x00008f0019cc7a23 */ /* 0x100fe40000010800 */
[--C-:B------:R-:W-:Y:S02]  /*bca0*/  FFMA.FTZ R205, R24, c[0x0][0x23c], -R0.reuse ;  /* 0x00008f0018cd7a23 */ /* 0x100fe40000010800 */
[--C-:B------:R-:W-:Y:S02]  /*bcb0*/  FFMA.FTZ R206, R23, c[0x0][0x23c], -R0.reuse ;  /* 0x00008f0017ce7a23 */ /* 0x100fe40000010800 */
[--C-:B------:R-:W-:Y:S02]  /*bcc0*/  FFMA.FTZ R207, R22, c[0x0][0x23c], -R0.reuse ;  /* 0x00008f0016cf7a23 */ /* 0x100fe40000010800 */
[----:B------:R-:W-:Y:S01]  /*bcd0*/  FFMA.FTZ R224, R20, c[0x0][0x23c], -R0 ;  /* 0x00008f0014e07a23 */ /* 0x000fe20000010800 */
[----:B------:R-:W-:Y:S01]  /*bce0*/  STL [R1+0x34], R191 ;  /* 0x000034bf01007387 */ /* 0x000fe20000100800 */
[----:B------:R-:W-:-:S02]  /*bcf0*/  FMUL.FTZ R0, R153, R3 ;  /* 0x0000000399007220 */ /* 0x000fc40000410000 */
[-C--:B------:R-:W-:Y:S01]  /*bd00*/  FMUL.FTZ R22, R92, R3.reuse ;  /* 0x000000035c167220 */ /* 0x080fe20000410000 */
[----:B------:R1:W-:Y:S01]  /*bd10*/  STL [R1+0x80], R19 ;  /* 0x0000801301007387 */ /* 0x0003e20000100800 */
[----:B------:R-:W-:-:S03]  /*bd20*/  FMUL.FTZ R20, R93, R3 ;  /* 0x000000035d147220 */ /* 0x000fc60000410000 */
[----:B------:R-:W-:Y:S04]  /*bd30*/  STL [R1+0x84], R0 ;  /* 0x0000840001007387 */ /* 0x000fe80000100800 */
[----:B------:R3:W-:Y:S04]  /*bd40*/  STL [R1+0x130], R22 ;  /* 0x0001301601007387 */ /* 0x0007e80000100800 */
[----:B------:R3:W-:Y:S01]  /*bd50*/  STL [R1+0x134], R20 ;  /* 0x0001341401007387 */ /* 0x0007e20000100800 */
[-C--:B------:R-:W-:Y:S02]  /*bd60*/  FMUL.FTZ R189, R81, R3.reuse ;  /* 0x0000000351bd7220 */ /* 0x080fe40000410000 */
[----:B-1----:R-:W-:-:S05]  /*bd70*/  FMUL.FTZ R19, R96, R3 ;  /* 0x0000000360137220 */ /* 0x002fca0000410000 */
[----:B------:R1:W-:Y:S01]  /*bd80*/  STL [R1+0x13c], R19 ;  /* 0x00013c1301007387 */ /* 0x0003e20000100800 */
[-C--:B---3--:R-:W-:Y:S02]  /*bd90*/  FMUL.FTZ R22, R97, R3.reuse ;  /* 0x0000000361167220 */ /* 0x088fe40000410000 */
[----:B------:R-:W-:-:S03]  /*bda0*/  FMUL.FTZ R20, R108, R3 ;  /* 0x000000036c147220 */ /* 0x000fc60000410000 */
[----:B------:R-:W-:Y:S01]  /*bdb0*/  STL [R1+0x140], R22 ;  /* 0x0001401601007387 */ /* 0x000fe20000100800 */
[----:B------:R-:W-:-:S03]  /*bdc0*/  FMUL.FTZ R0, R145, R3 ;  /* 0x0000000391007220 */ /* 0x000fc60000410000 */
[----:B------:R3:W-:Y:S01]  /*bdd0*/  STL [R1+0x14c], R20 ;  /* 0x00014c1401007387 */ /* 0x0007e20000100800 */
[-C--:B------:R-:W-:Y:S02]  /*bde0*/  FMUL.FTZ R37, R148, R3.reuse ;  /* 0x0000000394257220 */ /* 0x080fe40000410000 */
[-C--:B------:R-:W-:Y:S02]  /*bdf0*/  FMUL.FTZ R41, R149, R3.reuse ;  /* 0x0000000395297220 */ /* 0x080fe40000410000 */
[-C--:B------:R-:W-:Y:S02]  /*be00*/  FMUL.FTZ R52, R144, R3.reuse ;  /* 0x0000000390347220 */ /* 0x080fe40000410000 */
[-C--:B------:R-:W-:Y:S02]  /*be10*/  FMUL.FTZ R49, R140, R3.reuse ;  /* 0x000000038c317220 */ /* 0x080fe40000410000 */
[-C--:B-1----:R-:W-:Y:S02]  /*be20*/  FMUL.FTZ R19, R109, R3.reuse ;  /* 0x000000036d137220 */ /* 0x082fe40000410000 */
[----:B------:R-:W-:-:S02]  /*be30*/  FMUL.FTZ R152, R141, R3 ;  /* 0x000000038d987220 */ /* 0x000fc40000410000 */
[-C--:B------:R-:W-:Y:S01]  /*be40*/  FMUL.FTZ R190, R136, R3.reuse ;  /* 0x0000000388be7220 */ /* 0x080fe20000410000 */
[----:B------:R1:W-:Y:S01]  /*be50*/  STL [R1+0x150], R19 ;  /* 0x0001501301007387 */ /* 0x0003e20000100800 */
[-C--:B------:R-:W-:Y:S02]  /*be60*/  FMUL.FTZ R153, R137, R3.reuse ;  /* 0x0000000389997220 */ /* 0x080fe40000410000 */
[-C--:B------:R-:W-:Y:S02]  /*be70*/  FMUL.FTZ R194, R76, R3.reuse ;  /* 0x000000034cc27220 */ /* 0x080fe40000410000 */
[-C--:B------:R-:W-:Y:S02]  /*be80*/  FMUL.FTZ R252, R77, R3.reuse ;  /* 0x000000034dfc7220 */ /* 0x080fe40000410000 */
[-C--:B------:R-:W-:Y:S02]  /*be90*/  FMUL.FTZ R188, R80, R3.reuse ;  /* 0x0000000350bc7220 */ /* 0x080fe40000410000 */
[----:B------:R-:W-:-:S02]  /*bea0*/  FMUL.FTZ R97, R112, R3 ;  /* 0x0000000370617220 */ /* 0x000fc40000410000 */
[-C--:B------:R-:W-:Y:S02]  /*beb0*/  FMUL.FTZ R81, R113, R3.reuse ;  /* 0x0000000371517220 */ /* 0x080fe40000410000 */
[-C--:B---3--:R-:W-:Y:S02]  /*bec0*/  FMUL.FTZ R20, R124, R3.reuse ;  /* 0x000000037c147220 */ /* 0x088fe40000410000 */
[-C--:B-1----:R-:W-:Y:S02]  /*bed0*/  FMUL.FTZ R19, R125, R3.reuse ;  /* 0x000000037d137220 */ /* 0x082fe40000410000 */
[----:B------:R-:W-:Y:S02]  /*bee0*/  FFMA.FTZ R3, R230, R3, R16 ;  /* 0x00000003e6037223 */ /* 0x000fe40000010010 */
[----:B------:R-:W-:Y:S02]  /*bef0*/  IMAD.MOV.U32 R230, RZ, RZ, R0 ;  /* 0x000000ffffe67224 */ /* 0x000fe400078e0000 */
[----:B------:R-:W1:Y:S01]  /*bf00*/  MUFU.EX2 R0, R35 ;  /* 0x0000002300007308 */ /* 0x000e620000000800 */
[----:B------:R-:W-:-:S02]  /*bf10*/  ISETP.GE.AND P1, PT, R2, R61, PT ;  /* 0x0000003d0200720c */ /* 0x000fc40003f26270 */
[-C--:B------:R-:W-:Y:S01]  /*bf20*/  ISETP.GE.AND P0, PT, R14, R61.reuse, PT ;  /* 0x0000003d0e00720c */ /* 0x080fe20003f06270 */
[----:B-1----:R-:W-:Y:S01]  /*bf30*/  FADD.FTZ R57, R0, R3 ;  /* 0x0000000300397221 */ /* 0x002fe20000010000 */
[----:B------:R-:W-:Y:S02]  /*bf40*/  FSEL R3, R174, -INF , !P1 ;  /* 0xff800000ae037808 */ /* 0x000fe40004800000 */
[----:B------:R-:W-:Y:S02]  /*bf50*/  F2FP.PACK_AB R64, R0, R16 ;  /* 0x000000100040723e */ /* 0x000fe400000000ff */
[----:B------:R-:W-:Y:S02]  /*bf60*/  FSEL R16, R175, -INF , !P0 ;  /* 0xff800000af107808 */ /* 0x000fe40004000000 */
[----:B------:R-:W-:Y:S02]  /*bf70*/  ISETP.GE.AND P1, PT, R13, R61, PT ;  /* 0x0000003d0d00720c */ /* 0x000fe40003f26270 */
[----:B------:R-:W-:-:S02]  /*bf80*/  FMNMX.FTZ R0, R131, R3, !PT ;  /* 0x0000000383007209 */ /* 0x000fc40007810000 */
[-C--:B------:R-:W-:Y:S02]  /*bf90*/  ISETP.GE.AND P0, PT, R12, R61.reuse, PT ;  /* 0x0000003d0c00720c */ /* 0x080fe40003f06270 */
[----:B------:R-:W-:Y:S02]  /*bfa0*/  FSEL R33, R134, -INF , !P1 ;  /* 0xff80000086217808 */ /* 0x000fe40004800000 */
[----:B------:R-:W-:Y:S02]  /*bfb0*/  FMNMX.FTZ R0, R16, R0, !PT ;  /* 0x0000000010007209 */ /* 0x000fe40007810000 */
        /* <DEDUP_REMOVED lines=31> */
[-C--:B------:R-:W-:Y:S02]  /*c1b0*/  ISETP.GE.AND P1, PT, R18, R61.reuse, PT ;  /* 0x0000003d1200720c */ /* 0x080fe40003f26270 */
[----:B------:R-:W-:Y:S01]  /*c1c0*/  FMNMX.FTZ R0, R23, R0, !PT ;  /* 0x0000000017007209 */ /* 0x000fe20007810000 */
[----:B------:R1:W-:Y:S01]  /*c1d0*/  STL [R1+0x15c], R20 ;  /* 0x00015c1401007387 */ /* 0x0003e20000100800 */
[----:B------:R-:W-:-:S02]  /*c1e0*/  ISETP.GE.AND P0, PT, R21, R61, PT ;  /* 0x0000003d1500720c */ /* 0x000fc40003f06270 */
[----:B------:R-:W-:Y:S01]  /*c1f0*/  FMNMX.FTZ R0, R22, R0, !PT ;  /* 0x0000000016007209 */ /* 0x000fe20007810000 */
[----:B------:R3:W-:Y:S01]  /*c200*/  STL [R1+0x160], R19 ;  /* 0x0001601301007387 */ /* 0x0007e20000100800 */
[----:B-1----:R-:W-:Y:S02]  /*c210*/  FSEL R20, R38, -INF , !P1 ;  /* 0xff80000026147808 */ /* 0x002fe40004800000 */
[----:B---3--:R-:W-:Y:S02]  /*c220*/  FSEL R19, R39, -INF , !P0 ;  /* 0xff80000027137808 */ /* 0x008fe40004000000 */
[----:B------:R-:W-:-:S04]  /*c230*/  FMNMX.FTZ R0, R20, R0, !PT ;  /* 0x0000000014007209 */ /* 0x000fc80007810000 */
[----:B------:R-:W-:-:S05]  /*c240*/  FMNMX.FTZ R0, R19, R0, !PT ;  /* 0x0000000013007209 */ /* 0x000fca0007810000 */
[----:B------:R-:W1:Y:S02]  /*c250*/  SHFL.BFLY PT, R34, R0, 0x2, 0x1f ;  /* 0x0c401f0000227f89 */ /* 0x000e6400000e0000 */
[----:B-1----:R-:W-:-:S05]  /*c260*/  FMNMX.FTZ R0, R0, R34, !PT ;  /* 0x0000002200007209 */ /* 0x002fca0007810000 */
[----:B------:R-:W1:Y:S02]  /*c270*/  SHFL.BFLY PT, R34, R0, 0x1, 0x1f ;  /* 0x0c201f0000227f89 */ /* 0x000e6400000e0000 */
        /* <DEDUP_REMOVED lines=9> */
[--C-:B------:R-:W-:Y:S02]  /*c310*/  FFMA.FTZ R42, R16, c[0x0][0x23c], -R0.reuse ;  /* 0x00008f00102a7a23 */ /* 0x100fe40000010800 */
[--C-:B------:R-:W-:Y:S02]  /*c320*/  FFMA.FTZ R50, R33, c[0x0][0x23c], -R0.reuse ;  /* 0x00008f0021327a23 */ /* 0x100fe40000010800 */
[--C-:B------:R-:W-:Y:S02]  /*c330*/  FFMA.FTZ R51, R32, c[0x0][0x23c], -R0.reuse ;  /* 0x00008f0020337a23 */ /* 0x100fe40000010800 */
[--C-:B------:R-:W-:Y:S02]  /*c340*/  FFMA.FTZ R65, R31, c[0x0][0x23c], -R0.reuse ;  /* 0x00008f001f417a23 */ /* 0x100fe40000010800 */
[----:B------:R-:W-:-:S02]  /*c350*/  FFMA.FTZ R66, R30, c[0x0][0x23c], -R0 ;  /* 0x00008f001e427a23 */ /* 0x000fc40000010800 */
[--C-:B------:R-:W-:Y:S02]  /*c360*/  FFMA.FTZ R92, R29, c[0x0][0x23c], -R0.reuse ;  /* 0x00008f001d5c7a23 */ /* 0x100fe40000010800 */
        /* <DEDUP_REMOVED lines=8> */
[----:B------:R-:W-:Y:S02]  /*c3f0*/  FFMA.FTZ R145, R19, c[0x0][0x23c], -R0 ;  /* 0x00008f0013917a23 */ /* 0x000fe40000010800 */
[----:B-1----:R-:W-:Y:S02]  /*c400*/  FMUL.FTZ R0, R154, R3 ;  /* 0x000000039a007220 */ /* 0x002fe40000410000 */
[----:B------:R-:W-:-:S02]  /*c410*/  IMAD.MOV.U32 R38, RZ, RZ, R188 ;  /* 0x000000ffff267224 */ /* 0x000fc400078e00bc */
[-C--:B------:R-:W-:Y:S01]  /*c420*/  FMUL.FTZ R188, R155, R3.reuse ;  /* 0x000000039bbc7220 */ /* 0x080fe20000410000 */
[----:B------:R-:W-:Y:S04]  /*c430*/  STL [R1+0x194], R61 ;  /* 0x0001943d01007387 */ /* 0x000fe80000100800 */
[----:B------:R-:W-:Y:S01]  /*c440*/  STL [R1+0x30], R174 ;  /* 0x000030ae01007387 */ /* 0x000fe20000100800 */
[----:B------:R-:W-:-:S03]  /*c450*/  FMUL.FTZ R22, R94, R3 ;  /* 0x000000035e167220 */ /* 0x000fc60000410000 */
[----:B------:R-:W-:Y:S04]  /*c460*/  STL [R1+0x88], R0 ;  /* 0x0000880001007387 */ /* 0x000fe80000100800 */
[----:B------:R1:W-:Y:S01]  /*c470*/  STL [R1+0x1ac], R188 ;  /* 0x0001acbc01007387 */ /* 0x0003e20000100800 */
[-C--:B------:R-:W-:Y:S02]  /*c480*/  FMUL.FTZ R24, R99, R3.reuse ;  /* 0x0000000363187220 */ /* 0x080fe40000410000 */
[-C--:B------:R-:W-:Y:S02]  /*c490*/  FMUL.FTZ R23, R110, R3.reuse ;  /* 0x000000036e177220 */ /* 0x080fe40000410000 */
[----:B-1----:R-:W-:-:S05]  /*c4a0*/  FMUL.FTZ R188, R83, R3 ;  /* 0x0000000353bc7220 */ /* 0x002fca0000410000 */
[----:B------:R-:W-:Y:S04]  /*c4b0*/  STL [R1+0x1b0], R188 ;  /* 0x0001b0bc01007387 */ /* 0x000fe80000100800 */
[----:B------:R1:W-:Y:S02]  /*c4c0*/  STL [R1+0x138], R22 ;  /* 0x0001381601007387 */ /* 0x0003e40000100800 */
[----:B-1----:R-:W-:-:S05]  /*c4d0*/  FMUL.FTZ R22, R98, R3 ;  /* 0x0000000362167220 */ /* 0x002fca0000410000 */
[----:B------:R1:W-:Y:S04]  /*c4e0*/  STL [R1+0x144], R22 ;  /* 0x0001441601007387 */ /* 0x0003e80000100800 */
[----:B------:R-:W-:Y:S04]  /*c4f0*/  STL [R1+0x148], R24 ;  /* 0x0001481801007387 */ /* 0x000fe80000100800 */
[----:B------:R3:W-:Y:S01]  /*c500*/  STL [R1+0x154], R23 ;  /* 0x0001541701007387 */ /* 0x0007e20000100800 */
[----:B-1----:R-:W-:-:S05]  /*c510*/  FMUL.FTZ R22, R111, R3 ;  /* 0x000000036f167220 */ /* 0x002fca0000410000 */
[----:B------:R1:W-:Y:S01]  /*c520*/  STL [R1+0x158], R22 ;  /* 0x0001581601007387 */ /* 0x0003e20000100800 */
[----:B---3--:R-:W-:-:S05]  /*c530*/  FMUL.FTZ R23, R126, R3 ;  /* 0x000000037e177220 */ /* 0x008fca0000410000 */
[----:B------:R-:W-:Y:S01]  /*c540*/  STL [R1+0x164], R23 ;  /* 0x0001641701007387 */ /* 0x000fe20000100800 */
[----:B-1----:R-:W-:-:S05]  /*c550*/  FMUL.FTZ R22, R127, R3 ;  /* 0x000000037f167220 */ /* 0x002fca0000410000 */
[----:B------:R1:W-:Y:S04]  /*c560*/  STL [R1+0x168], R22 ;  /* 0x0001681601007387 */ /* 0x0003e80000100800 */
[----:B------:R-:W3:Y:S01]  /*c570*/  LDL R188, [R1+0x104] ;  /* 0x0001040001bc7983 */ /* 0x000ee20000100800 */
[-C--:B------:R-:W-:Y:S01]  /*c580*/  ISETP.GE.AND P0, PT, R2, R63.reuse, PT ;  /* 0x0000003f0200720c */ /* 0x080fe20003f06270 */
[----:B------:R2:W1:Y:S01]  /*c590*/  MUFU.EX2 R40, R34 ;  /* 0x0000002200287308 */ /* 0x0004620000000800 */
[----:B------:R-:W-:Y:S01]  /*c5a0*/  ISETP.GE.AND P1, PT, R14, R63, PT ;  /* 0x0000003f0e00720c */ /* 0x000fe20003f26270 */
[----:B------:R-:W-:Y:S02]  /*c5b0*/  FMUL.FTZ R0, R147, R3 ;  /* 0x0000000393007220 */ /* 0x000fe40000410000 */
[----:B------:R-:W-:-:S02]  /*c5c0*/  IMAD.MOV.U32 R36, RZ, RZ, R191 ;  /* 0x000000ffff247224 */ /* 0x000fc400078e00bf */
[----:B------:R-:W-:Y:S02]  /*c5d0*/  IMAD.MOV.U32 R32, RZ, RZ, R230 ;  /* 0x000000ffff207224 */ /* 0x000fe400078e00e6 */
[----:B------:R-:W-:Y:S02]  /*c5e0*/  FMUL.FTZ R20, R151, R3 ;  /* 0x0000000397147220 */ /* 0x000fe40000410000 */
[----:B------:R-:W-:Y:S01]  /*c5f0*/  IMAD.MOV.U32 R151, RZ, RZ, R36 ;  /* 0x000000ffff977224 */ /* 0x000fe200078e0024 */
[----:B--2---:R-:W-:Y:S01]  /*c600*/  FSEL R34, R222, -INF , !P0 ;  /* 0xff800000de227808 */ /* 0x004fe20004000000 */
[----:B------:R-:W-:Y:S01]  /*c610*/  IMAD.MOV.U32 R222, RZ, RZ, R38 ;  /* 0x000000ffffde7224 */ /* 0x000fe200078e0026 */
[----:B------:R-:W-:Y:S02]  /*c620*/  FSEL R38, R223, -INF , !P1 ;  /* 0xff800000df267808 */ /* 0x000fe40004800000 */
[-C--:B------:R-:W-:Y:S02]  /*c630*/  ISETP.GE.AND P0, PT, R13, R63.reuse, PT ;  /* 0x0000003f0d00720c */ /* 0x080fe40003f06270 */
[----:B------:R-:W-:Y:S01]  /*c640*/  ISETP.GE.AND P1, PT, R12, R63, PT ;  /* 0x0000003f0c00720c */ /* 0x000fe20003f26270 */
[----:B------:R-:W-:Y:S01]  /*c650*/  IMAD.MOV.U32 R223, RZ, RZ, R0 ;  /* 0x000000ffffdf7224 */ /* 0x000fe200078e0000 */
[----:B------:R-:W-:Y:S01]  /*c660*/  FSEL R36, R218, -INF , !P0 ;  /* 0xff800000da247808 */ /* 0x000fe20004000000 */
[----:B------:R-:W-:Y:S01]  /*c670*/  IMAD.MOV.U32 R0, RZ, RZ, R32 ;  /* 0x000000ffff007224 */ /* 0x000fe200078e0020 */
[----:B------:R-:W-:-:S02]  /*c680*/  FSEL R32, R219, -INF , !P1 ;  /* 0xff800000db207808 */ /* 0x000fc40004800000 */
[-C--:B------:R-:W-:Y:S02]  /*c690*/  ISETP.GE.AND P0, PT, R11, R63.reuse, PT ;  /* 0x0000003f0b00720c */ /* 0x080fe40003f06270 */
[----:B------:R-:W-:Y:S02]  /*c6a0*/  ISETP.GE.AND P1, PT, R10, R63, PT ;  /* 0x0000003f0a00720c */ /* 0x000fe40003f26270 */
[-C--:B------:R-:W-:Y:S02]  /*c6b0*/  ISETP.GE.AND P5, PT, R2, R62.reuse, PT ;  /* 0x0000003e0200720c */ /* 0x080fe40003fa6270 */
[----:B------:R-:W-:Y:S02]  /*c6c0*/  ISETP.GE.AND P6, PT, R14, R62, PT ;  /* 0x0000003e0e00720c */ /* 0x000fe40003fc6270 */
[----:B------:R-:W-:Y:S02]  /*c6d0*/  FSEL R30, R214, -INF , !P0 ;  /* 0xff800000d61e7808 */ /* 0x000fe40004000000 */
[----:B------:R-:W-:-:S02]  /*c6e0*/  FSEL R28, R215, -INF , !P1 ;  /* 0xff800000d71c7808 */ /* 0x000fc40004800000 */
[-C--:B------:R-:W-:Y:S02]  /*c6f0*/  ISETP.GE.AND P0, PT, R9, R63.reuse, PT ;  /* 0x0000003f0900720c */ /* 0x080fe40003f06270 */
[----:B------:R-:W-:Y:S01]  /*c700*/  ISETP.GE.AND P1, PT, R8, R63, PT ;  /* 0x0000003f0800720c */ /* 0x000fe20003f26270 */
[----:B------:R-:W-:Y:S01]  /*c710*/  IMAD.MOV.U32 R33, RZ, RZ, R190 ;  /* 0x000000ffff217224 */ /* 0x000fe200078e00be */
[----:B------:R-:W-:Y:S02]  /*c720*/  FSEL R35, R220, -INF , !P5 ;  /* 0xff800000dc237808 */ /* 0x000fe40006800000 */
[----:B------:R-:W-:Y:S01]  /*c730*/  FSEL R39, R221, -INF , !P6 ;  /* 0xff800000dd277808 */ /* 0x000fe20007000000 */
[-C--:B------:R-:W-:Y:S01]  /*c740*/  FMUL.FTZ R19, R150, R3.reuse ;  /* 0x0000000396137220 */ /* 0x080fe20000410000 */
[-C--:B------:R-:W-:Y:S02]  /*c750*/  ISETP.GE.AND P5, PT, R13, R62.reuse, PT ;  /* 0x0000003e0d00720c */ /* 0x080fe40003fa6270 */
[----:B------:R-:W-:Y:S01]  /*c760*/  ISETP.GE.AND P6, PT, R12, R62, PT ;  /* 0x0000003e0c00720c */ /* 0x000fe20003fc6270 */
[----:B------:R-:W-:Y:S01]  /*c770*/  FMUL.FTZ R150, R146, R3 ;  /* 0x0000000392967220 */ /* 0x000fe20000410000 */
[----:B------:R-:W-:-:S02]  /*c780*/  FSEL R26, R210, -INF , !P0 ;  /* 0xff800000d21a7808 */ /* 0x000fc40004000000 */
[----:B------:R-:W-:Y:S01]  /*c790*/  FSEL R24, R211, -INF , !P1 ;  /* 0xff800000d3187808 */ /* 0x000fe20004800000 */
[----:B------:R-:W-:Y:S01]  /*c7a0*/  IMAD.MOV.U32 R154, RZ, RZ, R33 ;  /* 0x000000ffff9a7224 */ /* 0x000fe200078e0021 */
[-C--:B------:R-:W-:Y:S01]  /*c7b0*/  ISETP.GE.AND P0, PT, R7, R63.reuse, PT ;  /* 0x0000003f0700720c */ /* 0x080fe20003f06270 */
[----:B------:R-:W-:Y:S01]  /*c7c0*/  IMAD.MOV.U32 R146, RZ, RZ, R37 ;  /* 0x000000ffff927224 */ /* 0x000fe200078e0025 */
[----:B------:R-:W-:Y:S01]  /*c7d0*/  ISETP.GE.AND P1, PT, R6, R63, PT ;  /* 0x0000003f0600720c */ /* 0x000fe20003f26270 */
[----:B------:R-:W-:Y:S01]  /*c7e0*/  IMAD.MOV.U32 R221, RZ, RZ, R19 ;  /* 0x000000ffffdd7224 */ /* 0x000fe200078e0013 */
[----:B------:R-:W-:Y:S02]  /*c7f0*/  FSEL R37, R216, -INF , !P5 ;  /* 0xff800000d8257808 */ /* 0x000fe40006800000 */
[----:B------:R-:W-:Y:S02]  /*c800*/  FSEL R33, R217, -INF , !P6 ;  /* 0xff800000d9217808 */ /* 0x000fe40007000000 */
[----:B------:R-:W-:-:S02]  /*c810*/  ISETP.GE.AND P5, PT, R11, R62, PT ;  /* 0x0000003e0b00720c */ /* 0x000fc40003fa6270 */
[----:B------:R-:W-:Y:S02]  /*c820*/  ISETP.GE.AND P6, PT, R10, R62, PT ;  /* 0x0000003e0a00720c */ /* 0x000fe40003fc6270 */
[----:B-1----:R-:W-:Y:S02]  /*c830*/  FSEL R22, R202, -INF , !P0 ;  /* 0xff800000ca167808 */ /* 0x002fe40004000000 */
[----:B------:R-:W-:Y:S02]  /*c840*/  FSEL R19, R203, -INF , !P1 ;  /* 0xff800000cb137808 */ /* 0x000fe40004800000 */
[-C--:B------:R-:W-:Y:S02]  /*c850*/  ISETP.GE.AND P0, PT, R5, R63.reuse, PT ;  /* 0x0000003f0500720c */ /* 0x080fe40003f06270 */
[----:B------:R-:W-:Y:S02]  /*c860*/  ISETP.GE.AND P1, PT, R4, R63, PT ;  /* 0x0000003f0400720c */ /* 0x000fe40003f26270 */
[----:B------:R-:W-:-:S02]  /*c870*/  FSEL R31, R212, -INF , !P5 ;  /* 0xff800000d41f7808 */ /* 0x000fc40006800000 */
[----:B------:R-:W-:Y:S02]  /*c880*/  FSEL R29, R213, -INF , !P6 ;  /* 0xff800000d51d7808 */ /* 0x000fe40007000000 */
[-C--:B------:R-:W-:Y:S02]  /*c890*/  ISETP.GE.AND P5, PT, R9, R62.reuse, PT ;  /* 0x0000003e0900720c */ /* 0x080fe40003fa6270 */
[----:B------:R-:W-:Y:S02]  /*c8a0*/  ISETP.GE.AND P6, PT, R8, R62, PT ;  /* 0x0000003e0800720c */ /* 0x000fe40003fc6270 */
[----:B------:R-:W-:Y:S02]  /*c8b0*/  FSEL R9, R198, -INF , !P0 ;  /* 0xff800000c6097808 */ /* 0x000fe40004000000 */
[----:B------:R-:W-:Y:S02]  /*c8c0*/  FSEL R8, R199, -INF , !P1 ;  /* 0xff800000c7087808 */ /* 0x000fe40004800000 */
[----:B------:R-:W-:-:S02]  /*c8d0*/  ISETP.GE.AND P0, PT, R15, R63, PT ;  /* 0x0000003f0f00720c */ /* 0x000fc40003f06270 */
[----:B------:R-:W-:Y:S02]  /*c8e0*/  ISETP.GE.AND P1, PT, R17, R63, PT ;  /* 0x0000003f1100720c */ /* 0x000fe40003f26270 */
[----:B------:R-:W-:Y:S02]  /*c8f0*/  FSEL R27, R208, -INF , !P5 ;  /* 0xff800000d01b7808 */ /* 0x000fe40006800000 */
[----:B------:R-:W-:Y:S01]  /*c900*/  FSEL R25, R209, -INF , !P6 ;  /* 0xff800000d1197808 */ /* 0x000fe20007000000 */
[----:B------:R-:W-:Y:S01]  /*c910*/  STL [R1+0x198], R62 ;  /* 0x0001983e01007387 */ /* 0x000fe20000100800 */
[-C--:B------:R-:W-:Y:S02]  /*c920*/  ISETP.GE.AND P5, PT, R7, R62.reuse, PT ;  /* 0x0000003e0700720c */ /* 0x080fe40003fa6270 */
[----:B------:R-:W-:Y:S01]  /*c930*/  ISETP.GE.AND P6, PT, R6, R62, PT ;  /* 0x0000003e0600720c */ /* 0x000fe20003fc6270 */
[----:B------:R1:W-:Y:S01]  /*c940*/  STL [R1+0x19c], R63 ;  /* 0x00019c3f01007387 */ /* 0x0003e20000100800 */
[----:B------:R-:W-:-:S02]  /*c950*/  FSEL R7, R186, -INF , !P0 ;  /* 0xff800000ba077808 */ /* 0x000fc40004000000 */
[----:B------:R-:W-:Y:S02]  /*c960*/  FSEL R6, R187, -INF , !P1 ;  /* 0xff800000bb067808 */ /* 0x000fe40004800000 */
[-C--:B------:R-:W-:Y:S02]  /*c970*/  ISETP.GE.AND P0, PT, R18, R63.reuse, PT ;  /* 0x0000003f1200720c */ /* 0x080fe40003f06270 */
[----:B------:R-:W-:Y:S01]  /*c980*/  ISETP.GE.AND P1, PT, R21, R63, PT ;  /* 0x0000003f1500720c */ /* 0x000fe20003f26270 */
[----:B-1----:R-:W-:Y:S01]  /*c990*/  IMAD.MOV.U32 R63, RZ, RZ, R0 ;  /* 0x000000ffff3f7224 */ /* 0x002fe200078e0000 */
[----:B------:R-:W-:-:S04]  /*c9a0*/  FMNMX.FTZ R0, R130, R35, !PT ;  /* 0x0000002382007209 */ /* 0x000fc80007810000 */
        /* <DEDUP_REMOVED lines=13> */
[----:B------:R-:W-:-:S02]  /*ca80*/  FSEL R23, R200, -INF , !P5 ;  /* 0xff800000c8177808 */ /* 0x000fc40006800000 */
[----:B------:R-:W-:Y:S02]  /*ca90*/  FMNMX.FTZ R2, R25, R2, !PT ;  /* 0x0000000219027209 */ /* 0x000fe40007810000 */
[----:B------:R-:W-:Y:S01]  /*caa0*/  FMNMX.FTZ R0, R24, R0, !PT ;  /* 0x0000000018007209 */ /* 0x000fe20007810000 */
[----:B------:R-:W-:Y:S01]  /*cab0*/  IMAD.MOV.U32 R16, RZ, RZ, R174 ;  /* 0x000000ffff107224 */ /* 0x000fe200078e00ae */
[----:B------:R-:W-:Y:S01]  /*cac0*/  ISETP.GE.AND P5, PT, R5, R62, PT ;  /* 0x0000003e0500720c */ /* 0x000fe20003fa6270 */
[----:B------:R-:W-:Y:S01]  /*cad0*/  IMAD.MOV.U32 R220, RZ, RZ, R20 ;  /* 0x000000ffffdc7224 */ /* 0x000fe200078e0014 */
[----:B------:R-:W-:Y:S02]  /*cae0*/  FSEL R20, R201, -INF , !P6 ;  /* 0xff800000c9147808 */ /* 0x000fe40007000000 */
[----:B------:R-:W-:Y:S02]  /*caf0*/  FMNMX.FTZ R2, R23, R2, !PT ;  /* 0x0000000217027209 */ /* 0x000fe40007810000 */
[----:B------:R-:W-:Y:S01]  /*cb00*/  FMNMX.FTZ R0, R22, R0, !PT ;  /* 0x0000000016007209 */ /* 0x000fe20007810000 */
[----:B------:R-:W-:Y:S01]  /*cb10*/  IMAD.MOV.U32 R155, RZ, RZ, R16 ;  /* 0x000000ffff9b7224 */ /* 0x000fe200078e0010 */
[----:B------:R-:W-:-:S02]  /*cb20*/  ISETP.GE.AND P6, PT, R4, R62, PT ;  /* 0x0000003e0400720c */ /* 0x000fc40003fc6270 */
[----:B------:R-:W-:Y:S02]  /*cb30*/  FSEL R16, R196, -INF , !P5 ;  /* 0xff800000c4107808 */ /* 0x000fe40006800000 */
[----:B------:R-:W-:Y:S02]  /*cb40*/  FMNMX.FTZ R2, R20, R2, !PT ;  /* 0x0000000214027209 */ /* 0x000fe40007810000 */
[----:B------:R-:W-:Y:S02]  /*cb50*/  FMNMX.FTZ R0, R19, R0, !PT ;  /* 0x0000000013007209 */ /* 0x000fe40007810000 */
[----:B------:R-:W-:Y:S02]  /*cb60*/  ISETP.GE.AND P5, PT, R15, R62, PT ;  /* 0x0000003e0f00720c */ /* 0x000fe40003fa6270 */
[----:B------:R-:W-:Y:S02]  /*cb70*/  FSEL R14, R197, -INF , !P6 ;  /* 0xff800000c50e7808 */ /* 0x000fe40007000000 */
[----:B------:R-:W-:-:S02]  /*cb80*/  FMNMX.FTZ R2, R16, R2, !PT ;  /* 0x0000000210027209 */ /* 0x000fc40007810000 */
[----:B------:R-:W-:Y:S01]  /*cb90*/  FMNMX.FTZ R0, R9, R0, !PT ;  /* 0x0000000009007209 */ /* 0x000fe20007810000 */
[----:B------:R-:W-:Y:S01]  /*cba0*/  IMAD.MOV.U32 R230, RZ, RZ, R41 ;  /* 0x000000ffffe67224 */ /* 0x000fe200078e0029 */
[----:B------:R-:W-:Y:S01]  /*cbb0*/  ISETP.GE.AND P6, PT, R17, R62, PT ;  /* 0x0000003e1100720c */ /* 0x000fe20003fc6270 */
[-C--:B------:R-:W-:Y:S01]  /*cbc0*/  FMUL.FTZ R142, R142, R3.reuse ;  /* 0x000000038e8e7220 */ /* 0x080fe20000410000 */
[----:B------:R-:W-:Y:S01]  /*cbd0*/  FSEL R13, R184, -INF , !P5 ;  /* 0xff800000b80d7808 */ /* 0x000fe20006800000 */
[-C--:B------:R-:W-:Y:S01]  /*cbe0*/  FMUL.FTZ R96, R143, R3.reuse ;  /* 0x000000038f607220 */ /* 0x080fe20000410000 */
[----:B------:R-:W-:Y:S01]  /*cbf0*/  FMNMX.FTZ R2, R14, R2, !PT ;  /* 0x000000020e027209 */ /* 0x000fe20007810000 */
[-C--:B------:R-:W-:Y:S02]  /*cc00*/  FMUL.FTZ R149, R138, R3.reuse ;  /* 0x000000038a957220 */ /* 0x080fe40000410000 */
[-C--:B------:R-:W-:Y:S02]  /*cc10*/  FMUL.FTZ R191, R139, R3.reuse ;  /* 0x000000038bbf7220 */ /* 0x080fe40000410000 */
[----:B------:R-:W-:-:S02]  /*cc20*/  FMUL.FTZ R61, R78, R3 ;  /* 0x000000034e3d7220 */ /* 0x000fc40000410000 */
[-C--:B------:R-:W-:Y:S02]  /*cc30*/  FMUL.FTZ R60, R79, R3.reuse ;  /* 0x000000034f3c7220 */ /* 0x080fe40000410000 */
[-C--:B------:R-:W-:Y:S02]  /*cc40*/  FMUL.FTZ R82, R82, R3.reuse ;  /* 0x0000000352527220 */ /* 0x080fe40000410000 */
[-C--:B------:R-:W-:Y:S02]  /*cc50*/  FMUL.FTZ R190, R95, R3.reuse ;  /* 0x000000035fbe7220 */ /* 0x080fe40000410000 */
[-C--:B------:R-:W-:Y:S02]  /*cc60*/  FMUL.FTZ R175, R114, R3.reuse ;  /* 0x0000000372af7220 */ /* 0x080fe40000410000 */
[-C--:B------:R-:W-:Y:S02]  /*cc70*/  FMUL.FTZ R174, R115, R3.reuse ;  /* 0x0000000373ae7220 */ /* 0x080fe40000410000 */
[----:B------:R-:W-:Y:S01]  /*cc80*/  FFMA.FTZ R41, R232, R3, R40 ;  /* 0x00000003e8297223 */ /* 0x000fe20000010028 */
        /* <DEDUP_REMOVED lines=8> */
[----:B------:R-:W-:Y:S02]  /*cd10*/  FSEL R5, R178, -INF , !P0 ;  /* 0xff800000b2057808 */ /* 0x000fe40004000000 */
[----:B------:R-:W-:Y:S02]  /*cd20*/  FMNMX.FTZ R0, R6, R3, !PT ;  /* 0x0000000306007209 */ /* 0x000fe40007810000 */
[----:B------:R-:W-:Y:S02]  /*cd30*/  FSEL R10, R177, -INF , !P6 ;  /* 0xff800000b10a7808 */ /* 0x000fe40007000000 */
[----:B------:R-:W-:Y:S02]  /*cd40*/  FMNMX.FTZ R2, R11, R2, !PT ;  /* 0x000000020b027209 */ /* 0x000fe40007810000 */
[----:B------:R-:W-:-:S02]  /*cd50*/  FSEL R4, R179, -INF , !P1 ;  /* 0xff800000b3047808 */ /* 0x000fc40004800000 */
[----:B------:R-:W-:Y:S02]  /*cd60*/  FMNMX.FTZ R3, R5, R0, !PT ;  /* 0x0000000005037209 */ /* 0x000fe40007810000 */
[----:B------:R-:W-:Y:S02]  /*cd70*/  FMNMX.FTZ R0, R10, R2, !PT ;  /* 0x000000020a007209 */ /* 0x000fe40007810000 */
[----:B------:R-:W-:-:S03]  /*cd80*/  FMNMX.FTZ R3, R4, R3, !PT ;  /* 0x0000000304037209 */ /* 0x000fc60007810000 */
[----:B------:R-:W1:Y:S04]  /*cd90*/  SHFL.BFLY PT, R2, R0, 0x2, 0x1f ;  /* 0x0c401f0000027f89 */ /* 0x000e6800000e0000 */
[----:B------:R-:W2:Y:S01]  /*cda0*/  SHFL.BFLY PT, R15, R3, 0x2, 0x1f ;  /* 0x0c401f00030f7f89 */ /* 0x000ea200000e0000 */
[----:B-1----:R-:W-:Y:S02]  /*cdb0*/  FMNMX.FTZ R2, R0, R2, !PT ;  /* 0x0000000200027209 */ /* 0x002fe40007810000 */
[----:B--2---:R-:W-:-:S03]  /*cdc0*/  FMNMX.FTZ R0, R3, R15, !PT ;  /* 0x0000000f03007209 */ /* 0x004fc60007810000 */
[----:B------:R-:W1:Y:S04]  /*cdd0*/  SHFL.BFLY PT, R15, R2, 0x1, 0x1f ;  /* 0x0c201f00020f7f89 */ /* 0x000e6800000e0000 */
[----:B------:R-:W2:Y:S01]  /*cde0*/  SHFL.BFLY PT, R3, R0, 0x1, 0x1f ;  /* 0x0c201f0000037f89 */ /* 0x000ea200000e0000 */
[----:B------:R-:W-:Y:S02]  /*cdf0*/  IMAD.MOV.U32 R177, RZ, RZ, R152 ;  /* 0x000000ffffb17224 */ /* 0x000fe400078e0098 */
[----:B------:R-:W-:Y:S01]  /*ce00*/  IMAD.MOV.U32 R198, RZ, RZ, R189 ;  /* 0x000000ffffc67224 */ /* 0x000fe200078e00bd */
[----:B------:R-:W-:Y:S01]  /*ce10*/  USHF.L.U32 UR12, UR12, 0x1, URZ ;  /* 0x000000010c0c7899 */ /* 0x000fe2000800063f */
[----:B------:R-:W-:Y:S01]  /*ce20*/  IMAD.MOV.U32 R21, RZ, RZ, R151 ;  /* 0x000000ffff157224 */ /* 0x000fe200078e0097 */
[----:B-1----:R-:W-:-:S02]  /*ce30*/  FMNMX.FTZ R152, R2, R15, !PT ;  /* 0x0000000f02987209 */ /* 0x002fc40007810000 */
[----:B--2---:R-:W-:-:S03]  /*ce40*/  FMNMX.FTZ R189, R0, R3, !PT ;  /* 0x0000000300bd7209 */ /* 0x004fc60007810000 */
[C---:B------:R-:W-:Y:S01]  /*ce50*/  FMUL.FTZ R2, R152.reuse, c[0x0][0x23c] ;  /* 0x00008f0098027a20 */ /* 0x040fe20000410000 */
[----:B------:R-:W-:Y:S02]  /*ce60*/  FSETP.NEU.FTZ.AND P6, PT, R152, -INF , PT ;  /* 0xff8000009800780b */ /* 0x000fe40003fdd000 */
[C---:B------:R-:W-:Y:S01]  /*ce70*/  FSETP.NEU.FTZ.AND P5, PT, R189.reuse, -INF , PT ;  /* 0xff800000bd00780b */ /* 0x040fe20003fbd000 */
[----:B------:R-:W-:Y:S01]  /*ce80*/  FMUL.FTZ R0, R189, c[0x0][0x23c] ;  /* 0x00008f00bd007a20 */ /* 0x000fe20000410000 */
[----:B------:R-:W-:Y:S01]  /*ce90*/  FSEL R2, R2, RZ, P6 ;  /* 0x000000ff02027208 */ /* 0x000fe20003000000 */
[----:B------:R-:W-:-:S03]  /*cea0*/  IMAD.MOV.U32 R197, RZ, RZ, R155 ;  /* 0x000000ffffc57224 */ /* 0x000fc600078e009b */
[----:B------:R-:W-:Y:S01]  /*ceb0*/  FSEL R0, R0, RZ, P5 ;  /* 0x000000ff00007208 */ /* 0x000fe20002800000 */
[----:B------:R-:W-:Y:S01]  /*cec0*/  IMAD.MOV.U32 R155, RZ, RZ, R49 ;  /* 0x000000ffff9b7224 */ /* 0x000fe200078e0031 */
[----:B------:R-:W-:Y:S01]  /*ced0*/  ULOP3.LUT UR4, UR12, UR41, URZ, 0x3c, !UPT ;  /* 0x000000290c047292 */ /* 0x000fe2000f8e3c3f */
[----:B------:R-:W-:Y:S02]  /*cee0*/  IMAD.MOV.U32 R147, RZ, RZ, R52 ;  /* 0x000000ffff937224 */ /* 0x000fe400078e0034 */
[--C-:B------:R-:W-:Y:S02]  /*cef0*/  FFMA.FTZ R151, R14, c[0x0][0x23c], -R2.reuse ;  /* 0x00008f000e977a23 */ /* 0x100fe40000010802 */
[----:B------:R-:W-:Y:S02]  /*cf00*/  FFMA.FTZ R143, R23, c[0x0][0x23c], -R2 ;  /* 0x00008f00178f7a23 */ /* 0x000fe40000010802 */
[----:B------:R-:W-:Y:S02]  /*cf10*/  FFMA.FTZ R98, R19, c[0x0][0x23c], -R0 ;  /* 0x00008f0013627a23 */ /* 0x000fe40000010800 */
[----:B---3--:R-:W-:-:S04]  /*cf20*/  IMAD.WIDE.U32 R14, R188, -0x2daee0ad, RZ ;  /* 0xd2511f53bc0e7825 */ /* 0x008fc800078e00ff */
[----:B------:R-:W-:Y:S02]  /*cf30*/  IMAD.MOV.U32 R185, RZ, RZ, R154 ;  /* 0x000000ffffb97224 */ /* 0x000fe400078e009a */
[----:B------:R-:W-:Y:S02]  /*cf40*/  IMAD.MOV.U32 R23, RZ, RZ, R153 ;  /* 0x000000ffff177224 */ /* 0x000fe400078e0099 */
[----:B------:R-:W-:Y:S02]  /*cf50*/  IMAD.MOV.U32 R19, RZ, RZ, R198 ;  /* 0x000000ffff137224 */ /* 0x000fe400078e00c6 */
[--C-:B------:R-:W-:Y:S02]  /*cf60*/  FFMA.FTZ R153, R13, c[0x0][0x23c], -R2.reuse ;  /* 0x00008f000d997a23 */ /* 0x100fe40000010802 */
[--C-:B------:R-:W-:Y:S02]  /*cf70*/  FFMA.FTZ R154, R12, c[0x0][0x23c], -R2.reuse ;  /* 0x00008f000c9a7a23 */ /* 0x100fe40000010802 */
[----:B------:R-:W-:-:S02]  /*cf80*/  FFMA.FTZ R187, R11, c[0x0][0x23c], -R2 ;  /* 0x00008f000bbb7a23 */ /* 0x000fc40000010802 */
[----:B------:R-:W-:Y:S02]  /*cf90*/  FFMA.FTZ R198, R7, c[0x0][0x23c], -R0 ;  /* 0x00008f0007c67a23 */ /* 0x000fe40000010800 */
[----:B------:R-:W-:Y:S02]  /*cfa0*/  IMAD.MOV.U32 R178, RZ, RZ, R82 ;  /* 0x000000ffffb27224 */ /* 0x000fe400078e0052 */
[----:B------:R-:W-:Y:S02]  /*cfb0*/  FFMA.FTZ R17, R35, c[0x0][0x23c], -R2 ;  /* 0x00008f0023117a23 */ /* 0x000fe40000010802 */
[----:B------:R-:W-:Y:S02]  /*cfc0*/  IMAD.MOV.U32 R11, RZ, RZ, R97 ;  /* 0x000000ffff0b7224 */ /* 0x000fe400078e0061 */
[----:B------:R-:W-:Y:S02]  /*cfd0*/  IMAD.MOV.U32 R176, RZ, RZ, R81 ;  /* 0x000000ffffb07224 */ /* 0x000fe400078e0051 */
[----:B------:R-:W-:-:S02]  /*cfe0*/  IMAD.MOV.U32 R12, RZ, RZ, R147 ;  /* 0x000000ffff0c7224 */ /* 0x000fc400078e0093 */
[----:B------:R-:W-:Y:S02]  /*cff0*/  IMAD.MOV.U32 R13, RZ, RZ, R150 ;  /* 0x000000ffff0d7224 */ /* 0x000fe400078e0096 */
[----:B------:R-:W-:Y:S01]  /*d000*/  IMAD.MOV.U32 R7, RZ, RZ, R155 ;  /* 0x000000ffff077224 */ /* 0x000fe200078e009b */
[----:B------:R-:W-:Y:S01]  /*d010*/  UIADD3 UR5, UR41, -0x4498517b, URZ ;  /* 0xbb67ae8529057890 */ /* 0x000fe2000fffe03f */
        /* <DEDUP_REMOVED lines=13> */
[----:B------:R-:W-:Y:S01]  /*d0f0*/  FFMA.FTZ R184, R4, c[0x0][0x23c], -R0 ;  /* 0x00008f0004b87a23 */ /* 0x000fe20000010800 */
[----:B------:R-:W-:Y:S01]  /*d100*/  LOP3.LUT R0, R15, UR4, RZ, 0x3c, !PT ;  /* 0x000000040f007c12 */ /* 0x000fe2000f8e3cff */
[----:B------:R-:W-:Y:S02]  /*d110*/  IMAD.MOV.U32 R196, RZ, RZ, R146 ;  /* 0x000000ffffc47224 */ /* 0x000fe400078e0092 */
[----:B------:R-:W-:Y:S01]  /*d120*/  FFMA.FTZ R146, R20, c[0x0][0x23c], -R2 ;  /* 0x00008f0014927a23 */ /* 0x000fe20000010802 */
[----:B------:R-:W-:Y:S01]  /*d130*/  UIADD3 UR4, UR40, -0x61c88647, URZ ;  /* 0x9e3779b928047890 */ /* 0x000fe2000fffe03f */
[----:B------:R-:W-:-:S02]  /*d140*/  IMAD.MOV.U32 R20, RZ, RZ, R149 ;  /* 0x000000ffff147224 */ /* 0x000fc400078e0095 */
[--C-:B------:R-:W-:Y:S02]  /*d150*/  FFMA.FTZ R99, R29, c[0x0][0x23c], -R2.reuse ;  /* 0x00008f001d637a23 */ /* 0x100fe40000010802 */
[----:B------:R-:W-:Y:S02]  /*d160*/  FFMA.FTZ R149, R16, c[0x0][0x23c], -R2 ;  /* 0x00008f0010957a23 */ /* 0x000fe40000010802 */
[----:B------:R-:W-:Y:S02]  /*d170*/  IMAD R16, R251, -0x326172a9, RZ ;  /* 0xcd9e8d57fb107824 */ /* 0x000fe400078e02ff */
[----:B------:R-:W-:Y:S01]  /*d180*/  IMAD.WIDE.U32 R28, R0, -0x326172a9, RZ ;  /* 0xcd9e8d57001c7825 */ /* 0x000fe200078e00ff */
[----:B------:R-:W-:Y:S01]  /*d190*/  LOP3.LUT R0, R193, UR5, R14, 0x96, !PT ;  /* 0x00000005c1007c12 */ /* 0x000fe2000f8e960e */
[----:B------:R-:W-:Y:S02]  /*d1a0*/  UIADD3 UR26, UR40, 0x3c6ef372, URZ ;  /* 0x3c6ef372281a7890 */ /* 0x000fe4000fffe03f */
[----:B------:R-:W-:-:S02]  /*d1b0*/  IMAD.MOV.U32 R179, RZ, RZ, R96 ;  /* 0x000000ffffb37224 */ /* 0x000fc400078e0060 */
[--C-:B------:R-:W-:Y:S02]  /*d1c0*/  FFMA.FTZ R39, R39, c[0x0][0x23c], -R2.reuse ;  /* 0x00008f0027277a23 */ /* 0x100fe40000010802 */
[--C-:B------:R-:W-:Y:S02]  /*d1d0*/  FFMA.FTZ R49, R37, c[0x0][0x23c], -R2.reuse ;  /* 0x00008f0025317a23 */ /* 0x100fe40000010802 */
[--C-:B------:R-:W-:Y:S02]  /*d1e0*/  FFMA.FTZ R52, R33, c[0x0][0x23c], -R2.reuse ;  /* 0x00008f0021347a23 */ /* 0x100fe40000010802 */
[--C-:B------:R-:W-:Y:S02]  /*d1f0*/  FFMA.FTZ R96, R31, c[0x0][0x23c], -R2.reuse ;  /* 0x00008f001f607a23 */ /* 0x100fe40000010802 */
[--C-:B------:R-:W-:Y:S02]  /*d200*/  FFMA.FTZ R138, R27, c[0x0][0x23c], -R2.reuse ;  /* 0x00008f001b8a7a23 */ /* 0x100fe40000010802 */
[----:B------:R-:W-:-:S02]  /*d210*/  FFMA.FTZ R139, R25, c[0x0][0x23c], -R2 ;  /* 0x00008f00198b7a23 */ /* 0x000fc40000010802 */
[----:B------:R-:W-:Y:S01]  /*d220*/  FFMA.FTZ R186, R10, c[0x0][0x23c], -R2 ;  /* 0x00008f000aba7a23 */ /* 0x000fe20000010802 */
[----:B------:R-:W-:Y:S01]  /*d230*/  LOP3.LUT R2, R29, UR4, R16, 0x96, !PT ;  /* 0x000000041d027c12 */ /* 0x000fe2000f8e9610 */
[----:B------:R-:W-:Y:S01]  /*d240*/  IMAD.WIDE.U32 R36, R0, -0x326172a9, RZ ;  /* 0xcd9e8d5700247825 */ /* 0x000fe200078e00ff */
[----:B------:R-:W-:-:S03]  /*d250*/  UIADD3 UR15, UR41, 0x76cf5d0a, URZ ;  /* 0x76cf5d0a290f7890 */ /* 0x000fc6000fffe03f */
[----:B------:R-:W-:Y:S01]  /*d260*/  IMAD.WIDE.U32 R2, R2, -0x2daee0ad, RZ ;  /* 0xd2511f5302027825 */ /* 0x000fe200078e00ff */
[----:B------:R-:W-:Y:S01]  /*d270*/  LOP3.LUT R0, R37, UR26, R28, 0x96, !PT ;  /* 0x0000001a25007c12 */ /* 0x000fe2000f8e961c */
[----:B------:R-:W-:-:S03]  /*d280*/  UIADD3 UR13, UR41, 0x32370b8f, URZ ;  /* 0x32370b8f290d7890 */ /* 0x000fc6000fffe03f */
[----:B------:R-:W-:Y:S01]  /*d290*/  LOP3.LUT R3, R3, UR15, R192, 0x96, !PT ;  /* 0x0000000f03037c12 */ /* 0x000fe2000f8e96c0 */
[----:B------:R-:W-:Y:S01]  /*d2a0*/  IMAD.WIDE.U32 R4, R0, -0x2daee0ad, RZ ;  /* 0xd2511f5300047825 */ /* 0x000fe200078e00ff */
[----:B------:R-:W-:-:S03]  /*d2b0*/  UIADD3 UR14, UR40, -0x255992d5, URZ ;  /* 0xdaa66d2b280e7890 */ /* 0x000fc6000fffe03f */
[----:B------:R-:W-:Y:S01]  /*d2c0*/  IMAD.WIDE.U32 R8, R3, -0x326172a9, RZ ;  /* 0xcd9e8d5703087825 */ /* 0x000fe200078e00ff */
[----:B------:R-:W-:Y:S01]  /*d2d0*/  LOP3.LUT R0, R5, UR13, R2, 0x96, !PT ;  /* 0x0000000d05007c12 */ /* 0x000fe2000f8e9602 */
[----:B------:R-:W-:Y:S02]  /*d2e0*/  UIADD3 UR11, UR40, 0x78dde6e4, URZ ;  /* 0x78dde6e4280b7890 */ /* 0x000fe4000fffe03f */
[----:B------:R-:W-:Y:S01]  /*d2f0*/  IMAD.MOV.U32 R5, RZ, RZ, R7 ;  /* 0x000000ffff057224 */ /* 0x000fe200078e0007 */
[----:B------:R-:W-:Y:S01]  /*d300*/  LOP3.LUT R2, R9, UR14, R36, 0x96, !PT ;  /* 0x0000000e09027c12 */ /* 0x000fe2000f8e9624 */
[----:B------:R-:W-:Y:S01]  /*d310*/  IMAD.WIDE.U32 R6, R0, -0x326172a9, RZ ;  /* 0xcd9e8d5700067825 */ /* 0x000fe200078e00ff */
[----:B------:R-:W-:-:S03]  /*d320*/  UIADD3 UR10, UR41, -0x126145ec, URZ ;  /* 0xed9eba14290a7890 */ /* 0x000fc6000fffe03f */
[----:B------:R-:W-:Y:S01]  /*d330*/  IMAD.WIDE.U32 R2, R2, -0x2daee0ad, RZ ;  /* 0xd2511f5302027825 */ /* 0x000fe200078e00ff */
[----:B------:R-:W-:Y:S01]  /*d340*/  LOP3.LUT R0, R7, UR11, R8, 0x96, !PT ;  /* 0x0000000b07007c12 */ /* 0x000fe2000f8e9608 */
[----:B------:R-:W-:-:S03]  /*d350*/  UIADD3 UR5, UR41, -0x56f99767, URZ ;  /* 0xa906689929057890 */ /* 0x000fc6000fffe03f */
[----:B------:R-:W-:Y:S01]  /*d360*/  LOP3.LUT R3, R3, UR10, R4, 0x96, !PT ;  /* 0x0000000a03037c12 */ /* 0x000fe2000f8e9604 */
[----:B------:R-:W-:Y:S01]  /*d370*/  IMAD.WIDE.U32 R8, R0, -0x2daee0ad, RZ ;  /* 0xd2511f5300087825 */ /* 0x000fe200078e00ff */
[----:B------:R-:W-:-:S03]  /*d380*/  UIADD3 UR9, UR40, 0x1715609d, URZ ;  /* 0x1715609d28097890 */ /* 0x000fc6000fffe03f */
[----:B------:R-:W-:Y:S01]  /*d390*/  IMAD.MOV.U32 R0, RZ, RZ, R5 ;  /* 0x000000ffff007224 */ /* 0x000fe200078e0005 */
[----:B------:R-:W-:Y:S01]  /*d3a0*/  LOP3.LUT R2, R9, UR5, R2, 0x96, !PT ;  /* 0x0000000509027c12 */ /* 0x000fe2000f8e9602 */
[----:B------:R-:W-:-:S04]  /*d3b0*/  IMAD.WIDE.U32 R4, R3, -0x326172a9, RZ ;  /* 0xcd9e8d5703047825 */ /* 0x000fc800078e00ff */
[----:B------:R-:W-:Y:S01]  /*d3c0*/  IMAD.MOV.U32 R3, RZ, RZ, R13 ;  /* 0x000000ffff037224 */ /* 0x000fe200078e000d */
[----:B------:R-:W-:-:S03]  /*d3d0*/  LOP3.LUT R13, R5, UR9, R6, 0x96, !PT ;  /* 0x00000009050d7c12 */ /* 0x000fc6000f8e9606 */
[----:B------:R-:W-:Y:S02]  /*d3e0*/  IMAD.MOV.U32 R7, RZ, RZ, R3 ;  /* 0x000000ffff077224 */ /* 0x000fe400078e0003 */
[----:B------:R-:W-:Y:S01]  /*d3f0*/  IMAD.WIDE.U32 R2, R2, -0x326172a9, RZ ;  /* 0xcd9e8d5702027825 */ /* 0x000fe200078e00ff */
[----:B------:R1:W2:Y:S08]  /*d400*/  MUFU.EX2 R6, R128 ;  /* 0x0000008000067308 */ /* 0x0002b00000000800 */
[----:B------:R3:W-:Y:S01]  /*d410*/  MUFU.EX2 R5, R132 ;  /* 0x0000008400057308 */ /* 0x0007e20000000800 */
[----:B-1----:R-:W-:Y:S01]  /*d420*/  IMAD.MOV.U32 R128, RZ, RZ, R0 ;  /* 0x000000ffff807224 */ /* 0x002fe200078e0000 */
[----:B------:R-:W-:-:S04]  /*d430*/  LOP3.LUT R0, R3, UR6, R4, 0x96, !PT ;  /* 0x0000000603007c12 */ /* 0x000fc8000f8e9604 */
[C---:B------:R-:W-:Y:S01]  /*d440*/  LOP3.LUT R4, R0.reuse, 0xff, RZ, 0xc0, !PT ;  /* 0x000000ff00047812 */ /* 0x040fe200078ec0ff */
[----:B---3--:R-:W-:Y:S01]  /*d450*/  IMAD.MOV.U32 R132, RZ, RZ, R7 ;  /* 0x000000ffff847224 */ /* 0x008fe200078e0007 */
[----:B------:R-:W-:Y:S02]  /*d460*/  LOP3.LUT R7, R0, 0xffff, RZ, 0xc0, !PT ;  /* 0x0000ffff00077812 */ /* 0x000fe400078ec0ff */
[----:B------:R-:W-:Y:S02]  /*d470*/  ISETP.GE.U32.AND P0, PT, R233, R4, PT ;  /* 0x00000004e900720c */ /* 0x000fe40003f06070 */
[----:B------:R-:W1:Y:S01]  /*d480*/  MUFU.EX2 R4, R42 ;  /* 0x0000002a00047308 */ /* 0x000e620000000800 */
[----:B------:R-:W-:-:S04]  /*d490*/  SHF.R.U32.HI R7, RZ, 0x8, R7 ;  /* 0x00000008ff077819 */ /* 0x000fc80000011607 */
[----:B------:R-:W-:Y:S02]  /*d4a0*/  LOP3.LUT R7, R7, 0xffff, RZ, 0xc0, !PT ;  /* 0x0000ffff07077812 */ /* 0x000fe400078ec0ff */
[----:B------:R-:W-:Y:S02]  /*d4b0*/  PRMT R34, R64, 0x7610, R34 ;  /* 0x0000761040227816 */ /* 0x000fe40000000022 */
[----:B------:R-:W-:Y:S01]  /*d4c0*/  ISETP.GE.U32.AND P1, PT, R233, R7, PT ;  /* 0x00000007e900720c */ /* 0x000fe20003f26070 */
[----:B--2---:R-:W-:Y:S01]  /*d4d0*/  FADD.FTZ R7, R6, R57 ;  /* 0x0000003906077221 */ /* 0x004fe20000010000 */
[----:B------:R-:W-:Y:S01]  /*d4e0*/  PRMT R33, R64, 0x7632, R33 ;  /* 0x0000763240217816 */ /* 0x000fe20000000021 */
[----:B------:R-:W-:Y:S01]  /*d4f0*/  IMAD.MOV.U32 R57, RZ, RZ, R12 ;  /* 0x000000ffff397224 */ /* 0x000fe200078e000c */
[----:B------:R-:W-:Y:S01]  /*d500*/  @!P0 HADD2 R43, -R34.H0_H0, -RZ.H0_H0 ;  /* 0xa00000ff222b8230 */ /* 0x000fe20000000900 */
[C---:B-1----:R-:W-:Y:S01]  /*d510*/  FADD.FTZ R12, R4.reuse, R41 ;  /* 0x00000029040c7221 */ /* 0x042fe20000010000 */
[----:B------:R-:W-:Y:S01]  /*d520*/  F2FP.PACK_AB R9, R4, R40 ;  /* 0x000000280409723e */ /* 0x000fe200000000ff */
[----:B------:R-:W-:Y:S01]  /*d530*/  IMAD.MOV.U32 R40, RZ, RZ, R222 ;  /* 0x000000ffff287224 */ /* 0x000fe200078e00de */
[----:B------:R-:W-:-:S02]  /*d540*/  SHF.R.U32.HI R4, RZ, 0x18, R0 ;  /* 0x00000018ff047819 */ /* 0x000fc40000011600 */
[----:B------:R-:W-:Y:S02]  /*d550*/  PRMT R222, R34, 0x5410, R33 ;  /* 0x0000541022de7816 */ /* 0x000fe40000000021 */
[----:B------:R-:W-:Y:S01]  /*d560*/  SHF.R.U32.HI R0, RZ, 0x10, R0 ;  /* 0x00000010ff007819 */ /* 0x000fe20000011600 */
[----:B------:R-:W-:Y:S01]  /*d570*/  @!P1 HADD2 R46, -R33.H0_H0, -RZ.H0_H0 ;  /* 0xa00000ff212e9230 */ /* 0x000fe20000000900 */
[----:B------:R-:W-:Y:S02]  /*d580*/  @!P0 PRMT R34, R43, 0x5410, RZ ;  /* 0x000054102b228816 */ /* 0x000fe400000000ff */
[C---:B------:R-:W-:Y:S02]  /*d590*/  ISETP.GE.U32.AND P0, PT, R233.reuse, R4, PT ;  /* 0x00000004e900720c */ /* 0x040fe40003f06070 */
[----:B------:R-:W-:Y:S02]  /*d5a0*/  LOP3.LUT R0, R0, 0xff, RZ, 0xc0, !PT ;  /* 0x000000ff00007812 */ /* 0x000fe400078ec0ff */
[----:B------:R-:W-:Y:S01]  /*d5b0*/  @!P1 PRMT R33, R46, 0x5410, RZ ;  /* 0x000054102e219816 */ /* 0x000fe200000000ff */
[----:B------:R1:W2:Y:S01]  /*d5c0*/  MUFU.EX2 R4, R133 ;  /* 0x0000008500047308 */ /* 0x0002a20000000800 */
[----:B------:R-:W-:-:S02]  /*d5d0*/  ISETP.GE.U32.AND P1, PT, R233, R0, PT ;  /* 0x00000000e900720c */ /* 0x000fc40003f26070 */
[----:B------:R-:W-:Y:S01]  /*d5e0*/  PRMT R32, R9, 0x7632, R32 ;  /* 0x0000763209207816 */ /* 0x000fe20000000020 */
[----:B------:R-:W-:Y:S01]  /*d5f0*/  FADD.FTZ R7, R5, R7 ;  /* 0x0000000705077221 */ /* 0x000fe20000010000 */
[----:B------:R-:W-:-:S03]  /*d600*/  PRMT R31, R9, 0x7610, R31 ;  /* 0x00007610091f7816 */ /* 0x000fc6000000001f */
[----:B------:R-:W3:Y:S01]  /*d610*/  MUFU.EX2 R0, R172 ;  /* 0x000000ac00007308 */ /* 0x000ee20000000800 */
[----:B------:R-:W-:Y:S01]  /*d620*/  @!P0 HADD2 R47, -R32.H0_H0, -RZ.H0_H0 ;  /* 0xa00000ff202f8230 */ /* 0x000fe20000000900 */
[C---:B------:R-:W-:Y:S02]  /*d630*/  LOP3.LUT R3, R2.reuse, 0xffff, RZ, 0xc0, !PT ;  /* 0x0000ffff02037812 */ /* 0x040fe400078ec0ff */
[----:B------:R-:W-:Y:S02]  /*d640*/  F2FP.PACK_AB R10, R5, R6 ;  /* 0x00000006050a723e */ /* 0x000fe400000000ff */
[----:B------:R-:W-:Y:S01]  /*d650*/  LOP3.LUT R5, R2, 0xff, RZ, 0xc0, !PT ;  /* 0x000000ff02057812 */ /* 0x000fe200078ec0ff */
[----:B-1----:R-:W-:Y:S02]  /*d660*/  IMAD.MOV.U32 R133, RZ, RZ, R21 ;  /* 0x000000ffff857224 */ /* 0x002fe400078e0015 */
[----:B------:R-:W-:Y:S01]  /*d670*/  IMAD.MOV.U32 R21, RZ, RZ, R197 ;  /* 0x000000ffff157224 */ /* 0x000fe200078e00c5 */
[----:B------:R-:W-:Y:S01]  /*d680*/  SHF.R.U32.HI R3, RZ, 0x8, R3 ;  /* 0x00000008ff037819 */ /* 0x000fe20000011603 */
[----:B------:R-:W-:Y:S01]  /*d690*/  IMAD.MOV.U32 R197, RZ, RZ, R221 ;  /* 0x000000ffffc57224 */ /* 0x000fe200078e00dd */
[----:B------:R-:W-:Y:S01]  /*d6a0*/  PRMT R221, R31, 0x5410, R32 ;  /* 0x000054101fdd7816 */ /* 0x000fe20000000020 */
[----:B------:R-:W-:Y:S01]  /*d6b0*/  @!P1 HADD2 R48, -R31.H0_H0, -RZ.H0_H0 ;  /* 0xa00000ff1f309230 */ /* 0x000fe20000000900 */
[----:B------:R-:W-:-:S02]  /*d6c0*/  @!P0 PRMT R32, R47, 0x5410, RZ ;  /* 0x000054102f208816 */ /* 0x000fc400000000ff */
[----:B------:R-:W-:Y:S02]  /*d6d0*/  ISETP.GE.U32.AND P0, PT, R233, R5, PT ;  /* 0x00000005e900720c */ /* 0x000fe40003f06070 */
[--C-:B------:R-:W-:Y:S02]  /*d6e0*/  SHF.R.U32.HI R6, RZ, 0x10, R2.reuse ;  /* 0x00000010ff067819 */ /* 0x100fe40000011602 */
[----:B------:R-:W-:Y:S02]  /*d6f0*/  SHF.R.U32.HI R5, RZ, 0x18, R2 ;  /* 0x00000018ff057819 */ /* 0x000fe40000011602 */
[----:B------:R-:W-:Y:S01]  /*d700*/  LOP3.LUT R2, R3, 0xffff, RZ, 0xc0, !PT ;  /* 0x0000ffff03027812 */ /* 0x000fe200078ec0ff */
[----:B--2---:R-:W-:Y:S01]  /*d710*/  FADD.FTZ R3, R4, R7 ;  /* 0x0000000704037221 */ /* 0x004fe20000010000 */
[----:B------:R-:W-:Y:S01]  /*d720*/  @!P1 PRMT R31, R48, 0x5410, RZ ;  /* 0x00005410301f9816 */ /* 0x000fe200000000ff */
[----:B------:R-:W-:Y:S01]  /*d730*/  IMAD.MOV.U32 R64, RZ, RZ, R11 ;  /* 0x000000ffff407224 */ /* 0x000fe200078e000b */
[----:B------:R-:W-:Y:S01]  /*d740*/  ISETP.GE.U32.AND P1, PT, R233, R2, PT ;  /* 0x00000002e900720c */ /* 0x000fe20003f26070 */
[C---:B---3--:R-:W-:Y:S01]  /*d750*/  FADD.FTZ R11, R0.reuse, R3 ;  /* 0x00000003000b7221 */ /* 0x048fe20000010000 */
[----:B------:R-:W-:Y:S01]  /*d760*/  F2FP.PACK_AB R9, R0, R4 ;  /* 0x000000040009723e */ /* 0x000fe200000000ff */
[----:B------:R-:W-:Y:S01]  /*d770*/  MUFU.EX2 R7, R51 ;  /* 0x0000003300077308 */ /* 0x000fe20000000800 */
[----:B------:R-:W-:-:S07]  /*d780*/  PRMT R27, R10, 0x7632, R27 ;  /* 0x000076320a1b7816 */ /* 0x000fce000000001b */
[----:B------:R1:W2:Y:S01]  /*d790*/  MUFU.EX2 R0, R50 ;  /* 0x0000003200007308 */ /* 0x0002a20000000800 */
[----:B------:R-:W-:Y:S01]  /*d7a0*/  PRMT R30, R10, 0x7610, R30 ;  /* 0x000076100a1e7816 */ /* 0x000fe2000000001e */
[----:B------:R-:W-:Y:S01]  /*d7b0*/  @!P1 HADD2 R53, -R27.H0_H0, -RZ.H0_H0 ;  /* 0xa00000ff1b359230 */ /* 0x000fe20000000900 */
[----:B------:R-:W-:-:S03]  /*d7c0*/  LOP3.LUT R2, R6, 0xff, RZ, 0xc0, !PT ;  /* 0x000000ff06027812 */ /* 0x000fc600078ec0ff */
[----:B------:R-:W-:Y:S01]  /*d7d0*/  @!P0 HADD2 R54, -R30.H0_H0, -RZ.H0_H0 ;  /* 0xa00000ff1e368230 */ /* 0x000fe20000000900 */
[----:B-1----:R-:W-:Y:S01]  /*d7e0*/  IMAD.MOV.U32 R50, RZ, RZ, R185 ;  /* 0x000000ffff327224 */ /* 0x002fe200078e00b9 */
[----:B------:R-:W-:Y:S01]  /*d7f0*/  PRMT R185, R30, 0x5410, R27 ;  /* 0x000054101eb97816 */ /* 0x000fe2000000001b */
[----:B--2---:R-:W-:Y:S01]  /*d800*/  FADD.FTZ R10, R0, R12 ;  /* 0x0000000c000a7221 */ /* 0x004fe20000010000 */
[----:B------:R-:W-:Y:S02]  /*d810*/  @!P1 PRMT R27, R53, 0x5410, RZ ;  /* 0x00005410351b9816 */ /* 0x000fe400000000ff */
[----:B------:R-:W-:Y:S01]  /*d820*/  ISETP.GE.U32.AND P1, PT, R233, R2, PT ;  /* 0x00000002e900720c */ /* 0x000fe20003f26070 */
[----:B------:R-:W-:Y:S01]  /*d830*/  IMAD.WIDE.U32 R2, R13, -0x2daee0ad, RZ ;  /* 0xd2511f530d027825 */ /* 0x000fe200078e00ff */
[----:B------:R-:W-:-:S04]  /*d840*/  F2FP.PACK_AB R0, R7, R0 ;  /* 0x000000000700723e */ /* 0x000fc800000000ff */
[C---:B------:R-:W-:Y:S02]  /*d850*/  PRMT R25, R0.reuse, 0x7632, R25 ;  /* 0x0000763200197816 */ /* 0x040fe40000000019 */
[----:B------:R-:W-:Y:S02]  /*d860*/  PRMT R24, R0, 0x7610, R24 ;  /* 0x0000761000187816 */ /* 0x000fe40000000018 */
[----:B------:R-:W-:Y:S02]  /*d870*/  LOP3.LUT R0, R3, UR7, R8, 0x96, !PT ;  /* 0x0000000703007c12 */ /* 0x000fe4000f8e9608 */
[----:B------:R-:W-:Y:S02]  /*d880*/  @!P0 PRMT R30, R54, 0x5410, RZ ;  /* 0x00005410361e8816 */ /* 0x000fe400000000ff */
[----:B------:R-:W-:Y:S02]  /*d890*/  ISETP.GE.U32.AND P0, PT, R233, R5, PT ;  /* 0x00000005e900720c */ /* 0x000fe40003f06070 */
[----:B------:R-:W-:Y:S01]  /*d8a0*/  LOP3.LUT R4, R0, 0xffff, RZ, 0xc0, !PT ;  /* 0x0000ffff00047812 */ /* 0x000fe200078ec0ff */
[----:B------:R-:W-:-:S03]  /*d8b0*/  @!P1 HADD2 R56, -R24.H0_H0, -RZ.H0_H0 ;  /* 0xa00000ff18389230 */ /* 0x000fc60000000900 */
[----:B------:R-:W-:Y:S01]  /*d8c0*/  SHF.R.U32.HI R4, RZ, 0x8, R4 ;  /* 0x00000008ff047819 */ /* 0x000fe20000011604 */
[----:B------:R-:W-:Y:S01]  /*d8d0*/  IMAD.MOV.U32 R54, RZ, RZ, R197 ;  /* 0x000000ffff367224 */ /* 0x000fe200078e00c5 */
[----:B------:R-:W-:Y:S02]  /*d8e0*/  PRMT R197, R24, 0x5410, R25 ;  /* 0x0000541018c57816 */ /* 0x000fe40000000019 */
[----:B------:R-:W-:Y:S02]  /*d8f0*/  LOP3.LUT R4, R4, 0xffff, RZ, 0xc0, !PT ;  /* 0x0000ffff04047812 */ /* 0x000fe400078ec0ff */
[----:B------:R-:W-:Y:S01]  /*d900*/  @!P1 PRMT R24, R56, 0x5410, RZ ;  /* 0x0000541038189816 */ /* 0x000fe200000000ff */
[----:B------:R-:W-:Y:S01]  /*d910*/  @!P0 HADD2 R55, -R25.H0_H0, -RZ.H0_H0 ;  /* 0xa00000ff19378230 */ /* 0x000fe20000000900 */
[----:B------:R-:W-:Y:S02]  /*d920*/  ISETP.GE.U32.AND P1, PT, R233, R4, PT ;  /* 0x00000004e900720c */ /* 0x000fe40003f26070 */
[----:B------:R-:W-:Y:S01]  /*d930*/  LOP3.LUT R6, R0, 0xff, RZ, 0xc0, !PT ;  /* 0x000000ff00067812 */ /* 0x000fe200078ec0ff */
[----:B------:R-:W-:Y:S01]  /*d940*/  IMAD.MOV.U32 R172, RZ, RZ, R20 ;  /* 0x000000ffffac7224 */ /* 0x000fe200078e0014 */
[----:B------:R-:W-:Y:S01]  /*d950*/  @!P0 PRMT R25, R55, 0x5410, RZ ;  /* 0x0000541037198816 */ /* 0x000fe200000000ff */
[----:B------:R-:W-:Y:S01]  /*d960*/  MUFU.EX2 R20, R66 ;  /* 0x0000004200147308 */ /* 0x000fe20000000800 */
[----:B------:R-:W-:-:S02]  /*d970*/  ISETP.GE.U32.AND P0, PT, R233, R6, PT ;  /* 0x00000006e900720c */ /* 0x000fc40003f06070 */
[----:B------:R-:W-:Y:S02]  /*d980*/  PRMT R249, R9, 0x7632, R249 ;  /* 0x0000763209f97816 */ /* 0x000fe400000000f9 */
[----:B------:R-:W-:-:S03]  /*d990*/  SHF.R.U32.HI R8, RZ, 0x18, R0 ;  /* 0x00000018ff087819 */ /* 0x000fc60000011600 */
[----:B------:R-:W1:Y:S01]  /*d9a0*/  MUFU.EX2 R6, R65 ;  /* 0x0000004100067308 */ /* 0x000e620000000800 */
[----:B------:R-:W-:Y:S01]  /*d9b0*/  SHF.R.U32.HI R0, RZ, 0x10, R0 ;  /* 0x00000010ff007819 */ /* 0x000fe20000011600 */
[----:B------:R-:W-:Y:S01]  /*d9c0*/  @!P1 HADD2 R59, -R249.H0_H0, -RZ.H0_H0 ;  /* 0xa00000fff93b9230 */ /* 0x000fe20000000900 */
[----:B------:R-:W-:Y:S01]  /*d9d0*/  PRMT R250, R9, 0x7610, R250 ;  /* 0x0000761009fa7816 */ /* 0x000fe200000000fa */
[----:B------:R-:W-:Y:S01]  /*d9e0*/  IMAD.MOV.U32 R55, RZ, RZ, R196 ;  /* 0x000000ffff377224 */ /* 0x000fe200078e00c4 */
[----:B------:R-:W-:Y:S02]  /*d9f0*/  LOP3.LUT R0, R0, 0xff, RZ, 0xc0, !PT ;  /* 0x000000ff00007812 */ /* 0x000fe400078ec0ff */
[----:B------:R-:W-:Y:S02]  /*da00*/  PRMT R196, R250, 0x5410, R249 ;  /* 0x00005410fac47816 */ /* 0x000fe400000000f9 */
[----:B------:R-:W-:Y:S02]  /*da10*/  @!P1 PRMT R249, R59, 0x5410, RZ ;  /* 0x000054103bf99816 */ /* 0x000fe400000000ff */
[----:B------:R-:W-:Y:S01]  /*da20*/  ISETP.GE.U32.AND P1, PT, R233, R0, PT ;  /* 0x00000000e900720c */ /* 0x000fe20003f26070 */
[----:B------:R-:W-:Y:S01]  /*da30*/  @!P0 HADD2 R58, -R250.H0_H0, -RZ.H0_H0 ;  /* 0xa00000fffa3a8230 */ /* 0x000fe20000000900 */
[----:B------:R-:W2:Y:S01]  /*da40*/  MUFU.EX2 R5, R182 ;  /* 0x000000b600057308 */ /* 0x000ea20000000800 */
[----:B-1----:R-:W-:-:S03]  /*da50*/  F2FP.PACK_AB R0, R20, R6 ;  /* 0x000000061400723e */ /* 0x002fc600000000ff */
[----:B------:R-:W-:Y:S02]  /*da60*/  @!P0 PRMT R250, R58, 0x5410, RZ ;  /* 0x000054103afa8816 */ /* 0x000fe400000000ff */
[C---:B------:R-:W-:Y:S02]  /*da70*/  PRMT R247, R0.reuse, 0x7610, R247 ;  /* 0x0000761000f77816 */ /* 0x040fe400000000f7 */
[----:B------:R-:W1:Y:S01]  /*da80*/  MUFU.EX2 R4, R173 ;  /* 0x000000ad00047308 */ /* 0x000e620000000800 */
[----:B------:R-:W-:Y:S02]  /*da90*/  ISETP.GE.U32.AND P0, PT, R233, R8, PT ;  /* 0x00000008e900720c */ /* 0x000fe40003f06070 */
[----:B------:R-:W-:Y:S01]  /*daa0*/  PRMT R248, R0, 0x7632, R248 ;  /* 0x0000763200f87816 */ /* 0x000fe200000000f8 */
[----:B------:R-:W-:Y:S01]  /*dab0*/  @!P1 HADD2 R76, -R247.H0_H0, -RZ.H0_H0 ;  /* 0xa00000fff74c9230 */ /* 0x000fe20000000900 */
[C---:B------:R-:W-:Y:S01]  /*dac0*/  LOP3.LUT R0, R2.reuse, 0xffff, RZ, 0xc0, !PT ;  /* 0x0000ffff02007812 */ /* 0x040fe200078ec0ff */
[----:B------:R-:W-:Y:S01]  /*dad0*/  IMAD.MOV.U32 R56, RZ, RZ, R220 ;  /* 0x000000ffff387224 */ /* 0x000fe200078e00dc */
[----:B------:R-:W-:-:S02]  /*dae0*/  LOP3.LUT R3, R2, 0xff, RZ, 0xc0, !PT ;  /* 0x000000ff02037812 */ /* 0x000fc400078ec0ff */
[----:B------:R-:W-:Y:S02]  /*daf0*/  PRMT R220, R247, 0x5410, R248 ;  /* 0x00005410f7dc7816 */ /* 0x000fe400000000f8 */
[----:B------:R-:W-:Y:S02]  /*db00*/  @!P1 PRMT R247, R76, 0x5410, RZ ;  /* 0x000054104cf79816 */ /* 0x000fe400000000ff */
[----:B------:R-:W-:Y:S02]  /*db10*/  ISETP.GE.U32.AND P1, PT, R233, R3, PT ;  /* 0x00000003e900720c */ /* 0x000fe40003f26070 */
[----:B------:R-:W-:Y:S01]  /*db20*/  SHF.R.U32.HI R0, RZ, 0x8, R0 ;  /* 0x00000008ff007819 */ /* 0x000fe20000011600 */
[----:B--2---:R-:W-:Y:S01]  /*db30*/  FADD.FTZ R8, R5, R11 ;  /* 0x0000000b05087221 */ /* 0x004fe20000010000 */
[----:B------:R-:W-:Y:S01]  /*db40*/  @!P0 HADD2 R67, -R248.H0_H0, -RZ.H0_H0 ;  /* 0xa00000fff8438230 */ /* 0x000fe20000000900 */
[----:B-1----:R-:W-:Y:S01]  /*db50*/  F2FP.PACK_AB R5, R4, R5 ;  /* 0x000000050405723e */ /* 0x002fe200000000ff */
[----:B------:R-:W-:Y:S01]  /*db60*/  IMAD.MOV.U32 R51, RZ, RZ, R23 ;  /* 0x000000ffff337224 */ /* 0x000fe200078e0017 */
[----:B------:R-:W-:Y:S01]  /*db70*/  LOP3.LUT R0, R0, 0xffff, RZ, 0xc0, !PT ;  /* 0x0000ffff00007812 */ /* 0x000fe200078ec0ff */
[----:B------:R-:W-:Y:S01]  /*db80*/  IMAD.MOV.U32 R53, RZ, RZ, R21 ;  /* 0x000000ffff357224 */ /* 0x000fe200078e0015 */
[----:B------:R-:W-:Y:S01]  /*db90*/  MUFU.EX2 R23, R93 ;  /* 0x0000005d00177308 */ /* 0x000fe20000000800 */
[----:B------:R-:W-:-:S02]  /*dba0*/  @!P0 PRMT R248, R67, 0x5410, RZ ;  /* 0x0000541043f88816 */ /* 0x000fc400000000ff */
[----:B------:R-:W-:Y:S02]  /*dbb0*/  PRMT R246, R5, 0x7610, R246 ;  /* 0x0000761005f67816 */ /* 0x000fe400000000f6 */
[----:B------:R-:W-:-:S03]  /*dbc0*/  ISETP.GE.U32.AND P0, PT, R233, R0, PT ;  /* 0x00000000e900720c */ /* 0x000fc60003f06070 */
[----:B------:R-:W1:Y:S01]  /*dbd0*/  MUFU.EX2 R21, R92 ;  /* 0x0000005c00157308 */ /* 0x000e620000000800 */
[----:B------:R-:W-:Y:S01]  /*dbe0*/  SHF.R.U32.HI R0, RZ, 0x10, R2 ;  /* 0x00000010ff007819 */ /* 0x000fe20000011602 */
[----:B------:R-:W-:Y:S01]  /*dbf0*/  @!P1 HADD2 R78, -R246.H0_H0, -RZ.H0_H0 ;  /* 0xa00000fff64e9230 */ /* 0x000fe20000000900 */
[----:B------:R-:W-:Y:S01]  /*dc00*/  PRMT R245, R5, 0x7632, R245 ;  /* 0x0000763205f57816 */ /* 0x000fe200000000f5 */
[----:B------:R-:W-:Y:S01]  /*dc10*/  FADD.FTZ R8, R4, R8 ;  /* 0x0000000804087221 */ /* 0x000fe20000010000 */
[----:B------:R-:W-:Y:S01]  /*dc20*/  LOP3.LUT R0, R0, 0xff, RZ, 0xc0, !PT ;  /* 0x000000ff00007812 */ /* 0x000fe200078ec0ff */
[----:B------:R2:W-:Y:S01]  /*dc30*/  STL [R1+0x38], R152 ;  /* 0x0000389801007387 */ /* 0x0005e20000100800 */
[----:B------:R-:W-:Y:S01]  /*dc40*/  SHF.R.U32.HI R4, RZ, 0x18, R2 ;  /* 0x00000018ff047819 */ /* 0x000fe20000011602 */
[----:B------:R-:W-:Y:S01]  /*dc50*/  IMAD.MOV.U32 R173, RZ, RZ, R152 ;  /* 0x000000ffffad7224 */ /* 0x000fe200078e0098 */
[----:B------:R-:W3:Y:S01]  /*dc60*/  MUFU.EX2 R2, R183 ;  /* 0x000000b700027308 */ /* 0x000ee20000000800 */
[----:B------:R-:W-:Y:S01]  /*dc70*/  FADD.FTZ R3, R7, R10 ;  /* 0x0000000a07037221 */ /* 0x000fe20000010000 */
[----:B------:R-:W-:-:S03]  /*dc80*/  UIADD3 UR28, UR12, 0x1, URZ ;  /* 0x000000010c1c7890 */ /* 0x000fc6000fffe03f */
[----:B------:R-:W-:Y:S01]  /*dc90*/  FADD.FTZ R47, R6, R3 ;  /* 0x00000003062f7221 */ /* 0x000fe20000010000 */
[----:B------:R-:W-:Y:S01]  /*dca0*/  ULOP3.LUT UR28, UR28, UR41, URZ, 0x3c, !UPT ;  /* 0x000000291c1c7292 */ /* 0x000fe2000f8e3c3f */
[----:B-1----:R-:W-:Y:S01]  /*dcb0*/  F2FP.PACK_AB R3, R23, R21 ;  /* 0x000000151703723e */ /* 0x002fe200000000ff */
[----:B------:R-:W-:-:S03]  /*dcc0*/  @!P0 HADD2 R77, -R245.H0_H0, -RZ.H0_H0 ;  /* 0xa00000fff54d8230 */ /* 0x000fc60000000900 */
[C---:B------:R-:W-:Y:S02]  /*dcd0*/  PRMT R244, R3.reuse, 0x7610, R244 ;  /* 0x0000761003f47816 */ /* 0x040fe400000000f4 */
[----:B------:R-:W-:Y:S02]  /*dce0*/  PRMT R243, R3, 0x7632, R243 ;  /* 0x0000763203f37816 */ /* 0x000fe400000000f3 */
[----:B--2---:R-:W-:Y:S02]  /*dcf0*/  PRMT R152, R246, 0x5410, R245 ;  /* 0x00005410f6987816 */ /* 0x004fe400000000f5 */
[----:B------:R-:W-:Y:S02]  /*dd00*/  @!P1 PRMT R246, R78, 0x5410, RZ ;  /* 0x000054104ef69816 */ /* 0x000fe400000000ff */
[----:B------:R-:W-:Y:S02]  /*dd10*/  ISETP.GE.U32.AND P1, PT, R233, R0, PT ;  /* 0x00000000e900720c */ /* 0x000fe40003f26070 */
[----:B------:R-:W1:Y:S01]  /*dd20*/  MUFU.EX2 R0, R195 ;  /* 0x000000c300007308 */ /* 0x000e620000000800 */
[----:B------:R-:W-:-:S02]  /*dd30*/  LOP3.LUT R3, R15, UR28, RZ, 0x3c, !PT ;  /* 0x0000001c0f037c12 */ /* 0x000fc4000f8e3cff */
[----:B------:R-:W-:Y:S02]  /*dd40*/  @!P0 PRMT R245, R77, 0x5410, RZ ;  /* 0x000054104df58816 */ /* 0x000fe400000000ff */
[----:B------:R-:W-:Y:S01]  /*dd50*/  ISETP.GE.U32.AND P0, PT, R233, R4, PT ;  /* 0x00000004e900720c */ /* 0x000fe20003f06070 */
[----:B---3--:R-:W-:Y:S02]  /*dd60*/  FADD.FTZ R4, R2, R8 ;  /* 0x0000000802047221 */ /* 0x008fe40000010000 */
[----:B------:R-:W-:-:S04]  /*dd70*/  IMAD.WIDE.U32 R12, R3, -0x326172a9, RZ ;  /* 0xcd9e8d57030c7825 */ /* 0x000fc800078e00ff */
[----:B------:R-:W-:Y:S02]  /*dd80*/  IMAD.MOV.U32 R46, RZ, RZ, R19 ;  /* 0x000000ffff2e7224 */ /* 0x000fe400078e0013 */
[C---:B-1----:R-:W-:Y:S01]  /*dd90*/  FADD.FTZ R19, R0.reuse, R4 ;  /* 0x0000000400137221 */ /* 0x042fe20000010000 */
[----:B------:R-:W-:Y:S02]  /*dda0*/  F2FP.PACK_AB R18, R0, R2 ;  /* 0x000000020012723e */ /* 0x000fe400000000ff */
[----:B------:R-:W-:Y:S02]  /*ddb0*/  LOP3.LUT R0, R13, UR4, R16, 0x96, !PT ;  /* 0x000000040d007c12 */ /* 0x000fe4000f8e9610 */
[----:B------:R-:W-:-:S03]  /*ddc0*/  FSEL R2, R173, RZ, P6 ;  /* 0x000000ffad027208 */ /* 0x000fc60003000000 */
[----:B------:R-:W-:-:S04]  /*ddd0*/  IMAD.WIDE.U32 R4, R0, -0x2daee0ad, RZ ;  /* 0xd2511f5300047825 */ /* 0x000fc800078e00ff */
[----:B------:R-:W-:Y:S01]  /*dde0*/  FADD.FTZ R16, R130, -R2 ;  /* 0x8000000282107221 */ /* 0x000fe20000010000 */
[----:B------:R-:W-:Y:S02]  /*ddf0*/  FSEL R2, R189, RZ, P5 ;  /* 0x000000ffbd027208 */ /* 0x000fe40002800000 */
[----:B------:R-:W-:-:S03]  /*de00*/  LOP3.LUT R0, R5, UR15, R192, 0x96, !PT ;  /* 0x0000000f05007c12 */ /* 0x000fc6000f8e96c0 */
[----:B------:R-:W-:Y:S01]  /*de10*/  FADD.FTZ R11, R129, -R2 ;  /* 0x80000002810b7221 */ /* 0x000fe20000010000 */
[----:B------:R-:W-:Y:S01]  /*de20*/  LOP3.LUT R2, R37, UR26, R12, 0x96, !PT ;  /* 0x0000001a25027c12 */ /* 0x000fe2000f8e960c */
[----:B------:R-:W-:-:S04]  /*de30*/  IMAD.WIDE.U32 R6, R0, -0x326172a9, RZ ;  /* 0xcd9e8d5700067825 */ /* 0x000fc800078e00ff */
[----:B------:R-:W-:Y:S01]  /*de40*/  IMAD.WIDE.U32 R2, R2, -0x2daee0ad, RZ ;  /* 0xd2511f5302027825 */ /* 0x000fe200078e00ff */
[----:B------:R-:W-:-:S04]  /*de50*/  LOP3.LUT R0, R7, UR14, R36, 0x96, !PT ;  /* 0x0000000e07007c12 */ /* 0x000fc8000f8e9624 */
[----:B------:R-:W-:Y:S01]  /*de60*/  LOP3.LUT R3, R3, UR13, R4, 0x96, !PT ;  /* 0x0000000d03037c12 */ /* 0x000fe2000f8e9604 */
[----:B------:R-:W-:-:S05]  /*de70*/  IMAD.WIDE.U32 R4, R0, -0x2daee0ad, RZ ;  /* 0xd2511f5300047825 */ /* 0x000fca00078e00ff */
[----:B------:R-:W-:Y:S01]  /*de80*/  LOP3.LUT R5, R5, UR10, R2, 0x96, !PT ;  /* 0x0000000a05057c12 */ /* 0x000fe2000f8e9602 */
[----:B------:R-:W-:-:S05]  /*de90*/  IMAD.WIDE.U32 R2, R3, -0x326172a9, RZ ;  /* 0xcd9e8d5703027825 */ /* 0x000fca00078e00ff */
[----:B------:R-:W-:-:S05]  /*dea0*/  LOP3.LUT R0, R3, UR11, R6, 0x96, !PT ;  /* 0x0000000b03007c12 */ /* 0x000fca000f8e9606 */
[----:B------:R-:W-:-:S05]  /*deb0*/  IMAD.WIDE.U32 R14, R0, -0x2daee0ad, RZ ;  /* 0xd2511f53000e7825 */ /* 0x000fca00078e00ff */
[----:B------:R-:W-:Y:S01]  /*dec0*/  LOP3.LUT R3, R15, UR5, R4, 0x96, !PT ;  /* 0x000000050f037c12 */ /* 0x000fe2000f8e9604 */
[----:B------:R-:W-:Y:S01]  /*ded0*/  IMAD.WIDE.U32 R4, R5, -0x326172a9, RZ ;  /* 0xcd9e8d5705047825 */ /* 0x000fe200078e00ff */
[----:B------:R1:W-:Y:S04]  /*dee0*/  MUFU.EX2 R10, R17 ;  /* 0x00000011000a7308 */ /* 0x0003e80000000800 */
[----:B-1----:R-:W-:Y:S01]  /*def0*/  LOP3.LUT R17, R5, UR9, R2, 0x96, !PT ;  /* 0x0000000905117c12 */ /* 0x002fe2000f8e9602 */
[----:B------:R-:W-:-:S05]  /*df00*/  IMAD.WIDE.U32 R2, R3, -0x326172a9, RZ ;  /* 0xcd9e8d5703027825 */ /* 0x000fca00078e00ff */
[----:B------:R-:W-:-:S04]  /*df10*/  LOP3.LUT R5, R3, UR6, R4, 0x96, !PT ;  /* 0x0000000603057c12 */ /* 0x000fc8000f8e9604 */
[----:B------:R-:W-:Y:S01]  /*df20*/  LOP3.LUT R0, R5, 0xff, RZ, 0xc0, !PT ;  /* 0x000000ff05007812 */ /* 0x000fe200078ec0ff */
[----:B------:R-:W-:-:S03]  /*df30*/  FMUL.FTZ R4, R16, c[0x0][0x23c] ;  /* 0x00008f0010047a20 */ /* 0x000fc60000410000 */
[----:B------:R-:W-:Y:S02]  /*df40*/  ISETP.GE.U32.AND P6, PT, R233, R0, PT ;  /* 0x00000000e900720c */ /* 0x000fe40003fc6070 */
[----:B------:R-:W-:Y:S01]  /*df50*/  LOP3.LUT R0, R5, 0xffff, RZ, 0xc0, !PT ;  /* 0x0000ffff05007812 */ /* 0x000fe200078ec0ff */
[----:B------:R-:W1:Y:S03]  /*df60*/  MUFU.EX2 R4, R4 ;  /* 0x0000000400047308 */ /* 0x000e660000000800 */
[----:B------:R-:W-:Y:S01]  /*df70*/  SHF.R.U32.HI R0, RZ, 0x8, R0 ;  /* 0x00000008ff007819 */ /* 0x000fe20000011600 */
[----:B------:R-:W-:-:S03]  /*df80*/  FMUL.FTZ R6, R11, c[0x0][0x23c] ;  /* 0x00008f000b067a20 */ /* 0x000fc60000410000 */
[----:B------:R-:W-:Y:S01]  /*df90*/  LOP3.LUT R0, R0, 0xffff, RZ, 0xc0, !PT ;  /* 0x0000ffff00007812 */ /* 0x000fe200078ec0ff */
[----:B------:R-:W2:Y:S01]  /*dfa0*/  MUFU.EX2 R9, R39 ;  /* 0x0000002700097308 */ /* 0x000ea20000000800 */
[----:B------:R-:W-:Y:S02]  /*dfb0*/  IMAD.MOV.U32 R41, RZ, RZ, R57 ;  /* 0x000000ffff297224 */ /* 0x000fe400078e0039 */
[----:B------:R-:W-:Y:S01]  /*dfc0*/  IMAD.MOV.U32 R173, RZ, RZ, R55 ;  /* 0x000000ffffad7224 */ /* 0x000fe200078e0037 */
[----:B------:R-:W-:Y:S01]  /*dfd0*/  ISETP.GE.U32.AND P5, PT, R233, R0, PT ;  /* 0x00000000e900720c */ /* 0x000fe20003fa6070 */
[----:B------:R-:W-:Y:S02]  /*dfe0*/  IMAD.MOV.U32 R55, RZ, RZ, R53 ;  /* 0x000000ffff377224 */ /* 0x000fe400078e0035 */
[----:B------:R-:W-:Y:S01]  /*dff0*/  IMAD.MOV.U32 R53, RZ, RZ, R51 ;  /* 0x000000ffff357224 */ /* 0x000fe200078e0033 */
[----:B------:R-:W-:Y:S01]  /*e000*/  MUFU.EX2 R8, R35 ;  /* 0x0000002300087308 */ /* 0x000fe20000000800 */
[----:B------:R-:W-:Y:S01]  /*e010*/  IMAD.MOV.U32 R51, RZ, RZ, R172 ;  /* 0x000000ffff337224 */ /* 0x000fe200078e00ac */
[----:B------:R-:W-:Y:S01]  /*e020*/  @!P0 HADD2 R79, -R243.H0_H0, -RZ.H0_H0 ;  /* 0xa00000fff34f8230 */ /* 0x000fe20000000900 */
[----:B------:R-:W-:-:S05]  /*e030*/  IMAD.MOV.U32 R172, RZ, RZ, R133 ;  /* 0x000000ffffac7224 */ /* 0x000fca00078e0085 */
[----:B------:R3:W1:Y:S01]  /*e040*/  MUFU.EX2 R0, R6 ;  /* 0x0000000600007308 */ /* 0x0006620000000800 */
[----:B------:R-:W-:Y:S02]  /*e050*/  IMAD.MOV.U32 R133, RZ, RZ, R40 ;  /* 0x000000ffff857224 */ /* 0x000fe400078e0028 */
[----:B------:R-:W-:Y:S01]  /*e060*/  IMAD.MOV.U32 R65, RZ, RZ, R41 ;  /* 0x000000ffff417224 */ /* 0x000fe200078e0029 */
[----:B------:R-:W-:Y:S01]  /*e070*/  @!P1 HADD2 R80, -R244.H0_H0, -RZ.H0_H0 ;  /* 0xa00000fff4509230 */ /* 0x000fe20000000900 */
[----:B------:R-:W-:-:S03]  /*e080*/  IMAD.MOV.U32 R57, RZ, RZ, R132 ;  /* 0x000000ffff397224 */ /* 0x000fc600078e0084 */
[----:B------:R-:W2:Y:S01]  /*e090*/  MUFU.EX2 R7, R38 ;  /* 0x0000002600077308 */ /* 0x000ea20000000800 */
[----:B------:R-:W-:Y:S01]  /*e0a0*/  IMAD.MOV.U32 R132, RZ, RZ, R128 ;  /* 0x000000ffff847224 */ /* 0x000fe200078e0080 */
[----:B------:R-:W-:Y:S02]  /*e0b0*/  PRMT R128, R244, 0x5410, R243 ;  /* 0x00005410f4807816 */ /* 0x000fe400000000f3 */
[--C-:B---3--:R-:W-:Y:S02]  /*e0c0*/  SHF.R.U32.HI R6, RZ, 0x18, R5.reuse ;  /* 0x00000018ff067819 */ /* 0x108fe40000011605 */
[----:B------:R-:W-:Y:S02]  /*e0d0*/  SHF.R.U32.HI R5, RZ, 0x10, R5 ;  /* 0x00000010ff057819 */ /* 0x000fe40000011605 */
[----:B------:R-:W-:Y:S01]  /*e0e0*/  MUFU.EX2 R40, R124 ;  /* 0x0000007c00287308 */ /* 0x000fe20000000800 */
[----:B------:R-:W-:Y:S02]  /*e0f0*/  @!P0 PRMT R243, R79, 0x5410, RZ ;  /* 0x000054104ff38816 */ /* 0x000fe400000000ff */
[----:B------:R-:W-:Y:S01]  /*e100*/  LOP3.LUT R11, R5, 0xff, RZ, 0xc0, !PT ;  /* 0x000000ff050b7812 */ /* 0x000fe200078ec0ff */
[----:B-1----:R-:W-:-:S04]  /*e110*/  FFMA.FTZ R5, R236, R4, R10 ;  /* 0x00000004ec057223 */ /* 0x002fc8000001000a */
[----:B------:R-:W1:Y:S01]  /*e120*/  MUFU.EX2 R41, R125 ;  /* 0x0000007d00297308 */ /* 0x000e620000000800 */
[C---:B------:R-:W-:Y:S02]  /*e130*/  ISETP.GE.U32.AND P0, PT, R233.reuse, R6, PT ;  /* 0x00000006e900720c */ /* 0x040fe40003f06070 */
[----:B------:R-:W-:Y:S02]  /*e140*/  @!P1 PRMT R244, R80, 0x5410, RZ ;  /* 0x0000541050f49816 */ /* 0x000fe400000000ff */
[----:B------:R-:W-:-:S03]  /*e150*/  ISETP.GE.U32.AND P1, PT, R233, R11, PT ;  /* 0x0000000be900720c */ /* 0x000fc60003f26070 */
[----:B------:R-:W3:Y:S01]  /*e160*/  MUFU.EX2 R6, R49 ;  /* 0x0000003100067308 */ /* 0x000ee20000000800 */
[C---:B--2---:R-:W-:Y:S01]  /*e170*/  FADD.FTZ R11, R9.reuse, R5 ;  /* 0x00000005090b7221 */ /* 0x044fe20000010000 */
[----:B------:R-:W-:Y:S01]  /*e180*/  F2FP.PACK_AB R42, R9, R10 ;  /* 0x0000000a092a723e */ /* 0x000fe200000000ff */
[----:B------:R-:W-:-:S05]  /*e190*/  FFMA.FTZ R9, R237, R0, R8 ;  /* 0x00000000ed097223 */ /* 0x000fca0000010008 */
[----:B------:R-:W2:Y:S01]  /*e1a0*/  MUFU.EX2 R5, R52 ;  /* 0x0000003400057308 */ /* 0x000ea20000000800 */
[C---:B------:R-:W-:Y:S01]  /*e1b0*/  FADD.FTZ R15, R7.reuse, R9 ;  /* 0x00000009070f7221 */ /* 0x040fe20000010000 */
[----:B------:R-:W-:Y:S02]  /*e1c0*/  F2FP.PACK_AB R22, R7, R8 ;  /* 0x000000080716723e */ /* 0x000fe400000000ff */
[----:B-1----:R-:W-:Y:S02]  /*e1d0*/  F2FP.PACK_AB R7, R41, R40 ;  /* 0x000000282907723e */ /* 0x002fe400000000ff */
[----:B------:R-:W-:Y:S02]  /*e1e0*/  PRMT R241, R18, 0x7632, R241 ;  /* 0x0000763212f17816 */ /* 0x000fe400000000f1 */
[C---:B------:R-:W-:Y:S01]  /*e1f0*/  PRMT R239, R7.reuse, 0x7610, R239 ;  /* 0x0000761007ef7816 */ /* 0x040fe200000000ef */
[----:B---3--:R-:W-:Y:S01]  /*e200*/  FADD.FTZ R8, R6, R11 ;  /* 0x0000000b06087221 */ /* 0x008fe20000010000 */
[----:B------:R-:W-:Y:S01]  /*e210*/  PRMT R242, R18, 0x7610, R242 ;  /* 0x0000761012f27816 */ /* 0x000fe200000000f2 */
[----:B------:R-:W-:Y:S01]  /*e220*/  @!P5 HADD2 R110, -R241.H0_H0, -RZ.H0_H0 ;  /* 0xa00000fff16ed230 */ /* 0x000fe20000000900 */
[----:B------:R-:W-:Y:S01]  /*e230*/  PRMT R240, R7, 0x7632, R240 ;  /* 0x0000763207f07816 */ /* 0x000fe200000000f0 */
[----:B------:R-:W-:Y:S01]  /*e240*/  @!P1 HADD2 R109, -R239.H0_H0, -RZ.H0_H0 ;  /* 0xa00000ffef6d9230 */ /* 0x000fe20000000900 */
[----:B------:R-:W-:Y:S01]  /*e250*/  PRMT R124, R242, 0x5410, R241 ;  /* 0x00005410f27c7816 */ /* 0x000fe200000000f1 */
[C---:B--2---:R-:W-:Y:S01]  /*e260*/  FADD.FTZ R16, R5.reuse, R8 ;  /* 0x0000000805107221 */ /* 0x044fe20000010000 */
[----:B------:R-:W-:-:S02]  /*e270*/  F2FP.PACK_AB R43, R5, R6 ;  /* 0x00000006052b723e */ /* 0x000fc400000000ff */
[----:B------:R-:W-:Y:S02]  /*e280*/  LOP3.LUT R5, R2, 0xff, RZ, 0xc0, !PT ;  /* 0x000000ff02057812 */ /* 0x000fe400078ec0ff */
[----:B------:R-:W-:Y:S02]  /*e290*/  @!P5 PRMT R241, R110, 0x5410, RZ ;  /* 0x000054106ef1d816 */ /* 0x000fe400000000ff */
[----:B------:R-:W-:Y:S01]  /*e2a0*/  PRMT R110, R239, 0x5410, R240 ;  /* 0x00005410ef6e7816 */ /* 0x000fe200000000f0 */
[----:B------:R-:W1:Y:S01]  /*e2b0*/  MUFU.EX2 R6, R204 ;  /* 0x000000cc00067308 */ /* 0x000e620000000800 */
[----:B------:R-:W-:Y:S02]  /*e2c0*/  @!P1 PRMT R239, R109, 0x5410, RZ ;  /* 0x000054106def9816 */ /* 0x000fe400000000ff */
[----:B------:R-:W-:Y:S02]  /*e2d0*/  SHF.R.U32.HI R7, RZ, 0x10, R2 ;  /* 0x00000010ff077819 */ /* 0x000fe40000011602 */
[----:B------:R-:W-:-:S02]  /*e2e0*/  LOP3.LUT R9, R2, 0xffff, RZ, 0xc0, !PT ;  /* 0x0000ffff02097812 */ /* 0x000fc400078ec0ff */
[C---:B------:R-:W-:Y:S02]  /*e2f0*/  ISETP.GE.U32.AND P1, PT, R233.reuse, R5, PT ;  /* 0x00000005e900720c */ /* 0x040fe40003f26070 */
[----:B------:R-:W-:Y:S01]  /*e300*/  SHF.R.U32.HI R2, RZ, 0x18, R2 ;  /* 0x00000018ff027819 */ /* 0x000fe20000011602 */
[----:B------:R-:W2:Y:S03]  /*e310*/  MUFU.EX2 R5, R205 ;  /* 0x000000cd00057308 */ /* 0x000ea60000000800 */
[----:B------:R-:W-:Y:S02]  /*e320*/  ISETP.GE.U32.AND P5, PT, R233, R2, PT ;  /* 0x00000002e900720c */ /* 0x000fe40003fa6070 */
[----:B------:R-:W-:Y:S01]  /*e330*/  SHF.R.U32.HI R2, RZ, 0x8, R9 ;  /* 0x00000008ff027819 */ /* 0x000fe20000011609 */
[----:B------:R-:W-:Y:S02]  /*e340*/  @!P6 HADD2 R111, -R242.H0_H0, -RZ.H0_H0 ;  /* 0xa00000fff26fe230 */ /* 0x000fe40000000900 */
[----:B------:R-:W-:Y:S01]  /*e350*/  @!P0 HADD2 R108, -R240.H0_H0, -RZ.H0_H0 ;  /* 0xa00000fff06c8230 */ /* 0x000fe20000000900 */
[----:B------:R-:W-:-:S02]  /*e360*/  LOP3.LUT R2, R2, 0xffff, RZ, 0xc0, !PT ;  /* 0x0000ffff02027812 */ /* 0x000fc400078ec0ff */
[----:B------:R-:W-:Y:S02]  /*e370*/  LOP3.LUT R3, R7, 0xff, RZ, 0xc0, !PT ;  /* 0x000000ff07037812 */ /* 0x000fe400078ec0ff */
[----:B------:R-:W-:Y:S02]  /*e380*/  @!P6 PRMT R242, R111, 0x5410, RZ ;  /* 0x000054106ff2e816 */ /* 0x000fe400000000ff */
[C---:B------:R-:W-:Y:S02]  /*e390*/  ISETP.GE.U32.AND P6, PT, R233.reuse, R2, PT ;  /* 0x00000002e900720c */ /* 0x040fe40003fc6070 */
[----:B------:R-:W-:Y:S02]  /*e3a0*/  @!P0 PRMT R240, R108, 0x5410, RZ ;  /* 0x000054106cf08816 */ /* 0x000fe400000000ff */
[----:B------:R-:W-:Y:S01]  /*e3b0*/  ISETP.GE.U32.AND P0, PT, R233, R3, PT ;  /* 0x00000003e900720c */ /* 0x000fe20003f06070 */
[----:B-1----:R-:W-:Y:S01]  /*e3c0*/  FADD.FTZ R3, R6, R19 ;  /* 0x0000001306037221 */ /* 0x002fe20000010000 */
[----:B--2---:R-:W-:-:S04]  /*e3d0*/  F2FP.PACK_AB R6, R5, R6 ;  /* 0x000000060506723e */ /* 0x004fc800000000ff */
[C---:B------:R-:W-:Y:S02]  /*e3e0*/  PRMT R238, R6.reuse, 0x7610, R238 ;  /* 0x0000761006ee7816 */ /* 0x040fe400000000ee */
[----:B------:R-:W-:-:S03]  /*e3f0*/  PRMT R237, R6, 0x7632, R237 ;  /* 0x0000763206ed7816 */ /* 0x000fc600000000ed */
[----:B------:R-:W-:Y:S02]  /*e400*/  @!P1 HADD2 R112, -R238.H0_H0, -RZ.H0_H0 ;  /* 0xa00000ffee709230 */ /* 0x000fe40000000900 */
[----:B------:R-:W-:Y:S01]  /*e410*/  @!P6 HADD2 R113, -R237.H0_H0, -RZ.H0_H0 ;  /* 0xa00000ffed71e230 */ /* 0x000fe20000000900 */
[----:B------:R-:W-:Y:S01]  /*e420*/  PRMT R59, R238, 0x5410, R237 ;  /* 0x00005410ee3b7816 */ /* 0x000fe200000000ed */
[----:B------:R1:W-:Y:S01]  /*e430*/  STL [R1+0x1a0], R250 ;  /* 0x0001a0fa01007387 */ /* 0x0003e20000100800 */
[----:B------:R-:W-:Y:S01]  /*e440*/  @!P1 PRMT R238, R112, 0x5410, RZ ;  /* 0x0000541070ee9816 */ /* 0x000fe200000000ff */
[----:B----4-:R-:W-:Y:S01]  /*e450*/  IMAD.MOV.U32 R112, RZ, RZ, R44 ;  /* 0x000000ffff707224 */ /* 0x010fe200078e002c */
[----:B------:R-:W-:Y:S01]  /*e460*/  @!P6 PRMT R237, R113, 0x5410, RZ ;  /* 0x0000541071ede816 */ /* 0x000fe200000000ff */
[----:B------:R-:W-:Y:S02]  /*e470*/  IMAD.MOV.U32 R113, RZ, RZ, R45 ;  /* 0x000000ffff717224 */ /* 0x000fe400078e002d */
[----:B------:R-:W2:Y:S01]  /*e480*/  LDL.LU.64 R44, [R1+0x70] ;  /* 0x00007000012c7983 */ /* 0x000ea20000300a00 */
[----:B------:R-:W3:Y:S08]  /*e490*/  MUFU.EX2 R8, R206 ;  /* 0x000000ce00087308 */ /* 0x000ef00000000800 */
[----:B------:R-:W4:Y:S01]  /*e4a0*/  MUFU.EX2 R7, R207 ;  /* 0x000000cf00077308 */ /* 0x000f220000000800 */
[----:B------:R-:W-:-:S07]  /*e4b0*/  FADD.FTZ R9, R5, R3 ;  /* 0x0000000305097221 */ /* 0x000fce0000010000 */
[----:B------:R-:W-:Y:S01]  /*e4c0*/  MUFU.EX2 R37, R137 ;  /* 0x0000008900257308 */ /* 0x000fe20000000800 */
[----:B------:R-:W-:-:S07]  /*e4d0*/  IMAD.WIDE.U32 R2, R17, -0x2daee0ad, RZ ;  /* 0xd2511f5311027825 */ /* 0x000fce00078e00ff */
[----:B------:R-:W1:Y:S01]  /*e4e0*/  MUFU.EX2 R38, R140 ;  /* 0x0000008c00267308 */ /* 0x000e620000000800 */
[----:B---3--:R-:W-:Y:S01]  /*e4f0*/  FADD.FTZ R9, R8, R9 ;  /* 0x0000000908097221 */ /* 0x008fe20000010000 */
[----:B------:R-:W-:-:S03]  /*e500*/  LOP3.LUT R5, R3, UR7, R14, 0x96, !PT ;  /* 0x0000000703057c12 */ /* 0x000fc6000f8e960e */
[C---:B----4-:R-:W-:Y:S01]  /*e510*/  FADD.FTZ R10, R7.reuse, R9 ;  /* 0x00000009070a7221 */ /* 0x050fe20000010000 */
[----:B------:R-:W-:Y:S02]  /*e520*/  F2FP.PACK_AB R9, R7, R8 ;  /* 0x000000080709723e */ /* 0x000fe400000000ff */
[----:B------:R-:W-:-:S04]  /*e530*/  SHF.R.U32.HI R6, RZ, 0x10, R5 ;  /* 0x00000010ff067819 */ /* 0x000fc80000011605 */
[----:B------:R-:W-:Y:S02]  /*e540*/  LOP3.LUT R6, R6, 0xff, RZ, 0xc0, !PT ;  /* 0x000000ff06067812 */ /* 0x000fe400078ec0ff */
[----:B-1----:R-:W-:-:S04]  /*e550*/  F2FP.PACK_AB R8, R38, R37 ;  /* 0x000000252608723e */ /* 0x002fc800000000ff */
[C---:B------:R-:W-:Y:S02]  /*e560*/  PRMT R235, R8.reuse, 0x7610, R235 ;  /* 0x0000761008eb7816 */ /* 0x040fe400000000eb */
[----:B------:R-:W-:Y:S02]  /*e570*/  PRMT R234, R8, 0x7632, R234 ;  /* 0x0000763208ea7816 */ /* 0x000fe400000000ea */
[----:B------:R-:W-:Y:S01]  /*e580*/  ISETP.GE.U32.AND P1, PT, R233, R6, PT ;  /* 0x00000006e900720c */ /* 0x000fe20003f26070 */
[----:B------:R-:W-:Y:S01]  /*e590*/  @!P0 HADD2 R115, -R235.H0_H0, -RZ.H0_H0 ;  /* 0xa00000ffeb738230 */ /* 0x000fe20000000900 */
[----:B------:R-:W-:Y:S01]  /*e5a0*/  LOP3.LUT R6, R5, 0xff, RZ, 0xc0, !PT ;  /* 0x000000ff05067812 */ /* 0x000fe200078ec0ff */
[----:B------:R-:W-:Y:S01]  /*e5b0*/  @!P5 HADD2 R114, -R234.H0_H0, -RZ.H0_H0 ;  /* 0xa00000ffea72d230 */ /* 0x000fe20000000900 */
[----:B------:R-:W-:Y:S01]  /*e5c0*/  PRMT R58, R235, 0x5410, R234 ;  /* 0x00005410eb3a7816 */ /* 0x000fe200000000ea */
[----:B------:R-:W1:Y:S01]  /*e5d0*/  MUFU.EX2 R7, R81 ;  /* 0x0000005100077308 */ /* 0x000e620000000800 */
[----:B------:R-:W-:-:S02]  /*e5e0*/  ISETP.GE.U32.AND P6, PT, R233, R6, PT ;  /* 0x00000006e900720c */ /* 0x000fc40003fc6070 */
[----:B------:R-:W-:Y:S01]  /*e5f0*/  @!P0 PRMT R235, R115, 0x5410, RZ ;  /* 0x0000541073eb8816 */ /* 0x000fe200000000ff */
[----:B------:R-:W-:Y:S01]  /*e600*/  IMAD.MOV.U32 R115, RZ, RZ, R223 ;  /* 0x000000ffff737224 */ /* 0x000fe200078e00df */
[----:B------:R-:W-:Y:S01]  /*e610*/  @!P5 PRMT R234, R114, 0x5410, RZ ;  /* 0x0000541072ead816 */ /* 0x000fe200000000ff */
[----:B------:R-:W-:Y:S02]  /*e620*/  IMAD.MOV.U32 R114, RZ, RZ, R63 ;  /* 0x000000ffff727224 */ /* 0x000fe400078e003f */
[----:B------:R-:W3:Y:S01]  /*e630*/  MUFU.EX2 R6, R82 ;  /* 0x0000005200067308 */ /* 0x000ee20000000800 */
[----:B------:R-:W-:-:S07]  /*e640*/  SHF.R.U32.HI R8, RZ, 0x18, R5 ;  /* 0x00000018ff087819 */ /* 0x000fce0000011605 */
[----:B------:R-:W-:Y:S01]  /*e650*/  MUFU.EX2 R223, R141 ;  /* 0x0000008d00df7308 */ /* 0x000fe20000000800 */
[----:B------:R-:W-:-:S07]  /*e660*/  LOP3.LUT R5, R5, 0xffff, RZ, 0xc0, !PT ;  /* 0x0000ffff05057812 */ /* 0x000fce00078ec0ff */
[----:B------:R-:W4:Y:S01]  /*e670*/  MUFU.EX2 R63, R144 ;  /* 0x00000090003f7308 */ /* 0x000f220000000800 */
[----:B------:R-:W-:Y:S02]  /*e680*/  SHF.R.U32.HI R5, RZ, 0x8, R5 ;  /* 0x00000008ff057819 */ /* 0x000fe40000011605 */
[----:B------:R-:W-:Y:S01]  /*e690*/  ISETP.GE.U32.AND P0, PT, R233, R8, PT ;  /* 0x00000008e900720c */ /* 0x000fe20003f06070 */
[----:B-1----:R-:W-:Y:S01]  /*e6a0*/  FADD.FTZ R8, R7, R15 ;  /* 0x0000000f07087221 */ /* 0x002fe20000010000 */
[----:B------:R-:W-:Y:S02]  /*e6b0*/  LOP3.LUT R5, R5, 0xffff, RZ, 0xc0, !PT ;  /* 0x0000ffff05057812 */ /* 0x000fe400078ec0ff */
[----:B---3--:R-:W-:Y:S02]  /*e6c0*/  F2FP.PACK_AB R36, R6, R7 ;  /* 0x000000070624723e */ /* 0x008fe400000000ff */
[----:B------:R-:W-:Y:S02]  /*e6d0*/  PRMT R232, R9, 0x7610, R232 ;  /* 0x0000761009e87816 */ /* 0x000fe400000000e8 */
[----:B------:R-:W-:-:S02]  /*e6e0*/  ISETP.GE.U32.AND P5, PT, R233, R5, PT ;  /* 0x00000005e900720c */ /* 0x000fc40003fa6070 */
[----:B----4-:R-:W-:Y:S01]  /*e6f0*/  F2FP.PACK_AB R7, R63, R223 ;  /* 0x000000df3f07723e */ /* 0x010fe200000000ff */
[----:B------:R-:W-:Y:S01]  /*e700*/  @!P6 HADD2 R126, -R232.H0_H0, -RZ.H0_H0 ;  /* 0xa00000ffe87ee230 */ /* 0x000fe20000000900 */
[----:B------:R-:W-:Y:S01]  /*e710*/  PRMT R231, R9, 0x7632, R231 ;  /* 0x0000763209e77816 */ /* 0x000fe200000000e7 */
[----:B------:R-:W-:Y:S01]  /*e720*/  FADD.FTZ R11, R6, R8 ;  /* 0x00000008060b7221 */ /* 0x000fe20000010000 */
[C---:B------:R-:W-:Y:S01]  /*e730*/  PRMT R228, R7.reuse, 0x7632, R228 ;  /* 0x0000763207e47816 */ /* 0x040fe200000000e4 */
[----:B------:R-:W1:Y:S01]  /*e740*/  MUFU.EX2 R6, R224 ;  /* 0x000000e000067308 */ /* 0x000e620000000800 */
[----:B------:R-:W-:Y:S01]  /*e750*/  LOP3.LUT R8, R2, 0xff, RZ, 0xc0, !PT ;  /* 0x000000ff02087812 */ /* 0x000fe200078ec0ff */
[----:B------:R-:W-:Y:S01]  /*e760*/  IMAD.MOV.U32 R141, RZ, RZ, R57 ;  /* 0x000000ffff8d7224 */ /* 0x000fe200078e0039 */
[----:B------:R-:W-:Y:S01]  /*e770*/  PRMT R57, R232, 0x5410, R231 ;  /* 0x00005410e8397816 */ /* 0x000fe200000000e7 */
[----:B------:R-:W-:Y:S01]  /*e780*/  @!P0 HADD2 R127, -R228.H0_H0, -RZ.H0_H0 ;  /* 0xa00000ffe47f8230 */ /* 0x000fe20000000900 */
[----:B------:R-:W-:-:S02]  /*e790*/  PRMT R229, R7, 0x7610, R229 ;  /* 0x0000761007e57816 */ /* 0x000fc400000000e5 */
[----:B------:R-:W-:Y:S01]  /*e7a0*/  @!P6 PRMT R232, R126, 0x5410, RZ ;  /* 0x000054107ee8e816 */ /* 0x000fe200000000ff */
[----:B------:R-:W3:Y:S01]  /*e7b0*/  MUFU.EX2 R5, R225 ;  /* 0x000000e100057308 */ /* 0x000ee20000000800 */
[----:B------:R-:W-:Y:S02]  /*e7c0*/  LOP3.LUT R3, R2, 0xffff, RZ, 0xc0, !PT ;  /* 0x0000ffff02037812 */ /* 0x000fe400078ec0ff */
[----:B------:R-:W-:Y:S02]  /*e7d0*/  ISETP.GE.U32.AND P6, PT, R233, R8, PT ;  /* 0x00000008e900720c */ /* 0x000fe40003fc6070 */
[--C-:B------:R-:W-:Y:S02]  /*e7e0*/  SHF.R.U32.HI R8, RZ, 0x18, R2.reuse ;  /* 0x00000018ff087819 */ /* 0x100fe40000011602 */
[----:B------:R-:W-:Y:S01]  /*e7f0*/  SHF.R.U32.HI R9, RZ, 0x10, R2 ;  /* 0x00000010ff097819 */ /* 0x000fe20000011602 */
[----:B------:R4:W-:Y:S01]  /*e800*/  MUFU.EX2 R250, R145 ;  /* 0x0000009100fa7308 */ /* 0x0009e20000000800 */
[----:B------:R-:W-:Y:S01]  /*e810*/  SHF.R.U32.HI R3, RZ, 0x8, R3 ;  /* 0x00000008ff037819 */ /* 0x000fe20000011603 */
[----:B------:R-:W-:-:S02]  /*e820*/  @!P5 HADD2 R130, -R231.H0_H0, -RZ.H0_H0 ;  /* 0xa00000ffe782d230 */ /* 0x000fc40000000900 */
[----:B------:R-:W-:-:S04]  /*e830*/  @!P1 HADD2 R129, -R229.H0_H0, -RZ.H0_H0 ;  /* 0xa00000ffe5819230 */ /* 0x000fc80000000900 */
[----:B------:R-:W1:Y:S01]  /*e840*/  MUFU.EX2 R7, R96 ;  /* 0x0000006000077308 */ /* 0x000e620000000800 */
[----:B------:R-:W-:Y:S01]  /*e850*/  LOP3.LUT R3, R3, 0xffff, RZ, 0xc0, !PT ;  /* 0x0000ffff03037812 */ /* 0x000fe200078ec0ff */
[----:B----4-:R-:W-:Y:S01]  /*e860*/  IMAD.MOV.U32 R145, RZ, RZ, R56 ;  /* 0x000000ffff917224 */ /* 0x010fe200078e0038 */
[----:B------:R-:W-:-:S05]  /*e870*/  PRMT R56, R229, 0x5410, R228 ;  /* 0x00005410e5387816 */ /* 0x000fca00000000e4 */
[----:B------:R-:W4:Y:S01]  /*e880*/  MUFU.EX2 R2, R99 ;  /* 0x0000006300027308 */ /* 0x000f220000000800 */
[----:B------:R-:W-:Y:S02]  /*e890*/  @!P0 PRMT R228, R127, 0x5410, RZ ;  /* 0x000054107fe48816 */ /* 0x000fe400000000ff */
[----:B------:R-:W-:Y:S02]  /*e8a0*/  ISETP.GE.U32.AND P0, PT, R233, R8, PT ;  /* 0x00000008e900720c */ /* 0x000fe40003f06070 */
[----:B------:R-:W-:-:S03]  /*e8b0*/  LOP3.LUT R8, R9, 0xff, RZ, 0xc0, !PT ;  /* 0x000000ff09087812 */ /* 0x000fc600078ec0ff */
[----:B------:R-:W4:Y:S01]  /*e8c0*/  MUFU.EX2 R144, R148 ;  /* 0x0000009400907308 */ /* 0x000f220000000800 */
[----:B------:R-:W-:Y:S02]  /*e8d0*/  @!P5 PRMT R231, R130, 0x5410, RZ ;  /* 0x0000541082e7d816 */ /* 0x000fe400000000ff */
[----:B------:R-:W-:Y:S02]  /*e8e0*/  @!P1 PRMT R229, R129, 0x5410, RZ ;  /* 0x0000541081e59816 */ /* 0x000fe400000000ff */
[----:B------:R-:W-:-:S03]  /*e8f0*/  ISETP.GE.U32.AND P1, PT, R233, R8, PT ;  /* 0x00000008e900720c */ /* 0x000fc60003f26070 */
[----:B------:R-:W4:Y:S01]  /*e900*/  MUFU.EX2 R9, R83 ;  /* 0x0000005300097308 */ /* 0x000f220000000800 */
[----:B------:R-:W-:Y:S01]  /*e910*/  ISETP.GE.U32.AND P5, PT, R233, R3, PT ;  /* 0x00000003e900720c */ /* 0x000fe20003fa6070 */
[----:B-1----:R-:W-:Y:S01]  /*e920*/  FADD.FTZ R3, R6, R10 ;  /* 0x0000000a06037221 */ /* 0x002fe20000010000 */
[----:B---3--:R-:W-:Y:S01]  /*e930*/  F2FP.PACK_AB R10, R5, R6 ;  /* 0x00000006050a723e */ /* 0x008fe200000000ff */
[----:B------:R-:W-:-:S04]  /*e940*/  IMAD.MOV.U32 R130, RZ, RZ, R65 ;  /* 0x000000ffff827224 */ /* 0x000fc800078e0041 */
[----:B------:R-:W1:Y:S01]  /*e950*/  MUFU.EX2 R8, R94 ;  /* 0x0000005e00087308 */ /* 0x000e620000000800 */
[----:B------:R-:W-:Y:S02]  /*e960*/  IMAD.MOV.U32 R65, RZ, RZ, R230 ;  /* 0x000000ffff417224 */ /* 0x000fe400078e00e6 */
[----:B------:R-:W-:Y:S02]  /*e970*/  FADD.FTZ R230, R5, R3 ;  /* 0x0000000305e67221 */ /* 0x000fe40000010000 */
[----:B------:R-:W-:-:S03]  /*e980*/  FADD.FTZ R3, R7, R16 ;  /* 0x0000001007037221 */ /* 0x000fc60000010000 */
[----:B------:R3:W1:Y:S01]  /*e990*/  MUFU.EX2 R6, R26 ;  /* 0x0000001a00067308 */ /* 0x0006620000000800 */
[----:B----4-:R-:W-:-:S07]  /*e9a0*/  FADD.FTZ R14, R2, R3 ;  /* 0x00000003020e7221 */ /* 0x010fce0000010000 */
[----:B------:R-:W4:Y:S01]  /*e9b0*/  MUFU.EX2 R5, R95 ;  /* 0x0000005f00057308 */ /* 0x000f220000000800 */
[----:B---3--:R-:W-:Y:S02]  /*e9c0*/  F2FP.PACK_AB R26, R2, R7 ;  /* 0x00000007021a723e */ /* 0x008fe400000000ff */
[----:B------:R-:W-:-:S05]  /*e9d0*/  F2FP.PACK_AB R2, R250, R144 ;  /* 0x00000090fa02723e */ /* 0x000fca00000000ff */
[----:B------:R-:W3:Y:S01]  /*e9e0*/  MUFU.EX2 R3, R97 ;  /* 0x0000006100037308 */ /* 0x000ee20000000800 */
[----:B------:R-:W-:Y:S01]  /*e9f0*/  FADD.FTZ R7, R9, R11 ;  /* 0x0000000b09077221 */ /* 0x000fe20000010000 */
[C---:B------:R-:W-:Y:S02]  /*ea00*/  PRMT R225, R2.reuse, 0x7610, R225 ;  /* 0x0000761002e17816 */ /* 0x040fe400000000e1 */
[----:B------:R-:W-:Y:S01]  /*ea10*/  PRMT R224, R2, 0x7632, R224 ;  /* 0x0000763202e07816 */ /* 0x000fe200000000e0 */
[----:B-1----:R-:W-:-:S03]  /*ea20*/  FADD.FTZ R7, R8, R7 ;  /* 0x0000000708077221 */ /* 0x002fc60000010000 */
[----:B------:R-:W1:Y:S01]  /*ea30*/  MUFU.EX2 R2, R98 ;  /* 0x0000006200027308 */ /* 0x000e620000000800 */
[----:B------:R-:W-:Y:S02]  /*ea40*/  IMAD.MOV.U32 R111, RZ, RZ, R53 ;  /* 0x000000ffff6f7224 */ /* 0x000fe400078e0035 */
[----:B------:R-:W-:Y:S01]  /*ea50*/  IMAD.MOV.U32 R53, RZ, RZ, R174 ;  /* 0x000000ffff357224 */ /* 0x000fe200078e00ae */
[----:B------:R-:W-:Y:S01]  /*ea60*/  PRMT R227, R10, 0x7610, R227 ;  /* 0x000076100ae37816 */ /* 0x000fe200000000e3 */
[----:B------:R-:W-:Y:S01]  /*ea70*/  FADD.FTZ R7, R6, R7 ;  /* 0x0000000706077221 */ /* 0x000fe20000010000 */
[----:B------:R-:W-:Y:S01]  /*ea80*/  PRMT R226, R10, 0x7632, R226 ;  /* 0x000076320ae27816 */ /* 0x000fe200000000e2 */
[----:B------:R-:W-:Y:S02]  /*ea90*/  FADD.FTZ R10, R20, R47 ;  /* 0x0000002f140a7221 */ /* 0x000fe40000010000 */
[----:B------:R-:W-:Y:S01]  /*eaa0*/  IMAD.MOV.U32 R47, RZ, RZ, R53 ;  /* 0x000000ffff2f7224 */ /* 0x000fe200078e0035 */
[----:B------:R-:W-:Y:S01]  /*eab0*/  IADD3 R53, R251, 0x4, RZ ;  /* 0x00000004fb357810 */ /* 0x000fe20007ffe0ff */
[----:B----4-:R-:W-:-:S02]  /*eac0*/  FADD.FTZ R7, R5, R7 ;  /* 0x0000000705077221 */ /* 0x010fc40000010000 */
[----:B------:R-:W-:Y:S02]  /*ead0*/  IMAD.MOV.U32 R108, RZ, RZ, R50 ;  /* 0x000000ffff6c7224 */ /* 0x000fe400078e0032 */
[----:B---3--:R-:W-:Y:S02]  /*eae0*/  FADD.FTZ R7, R3, R7 ;  /* 0x0000000703077221 */ /* 0x008fe40000010000 */
[----:B------:R-:W-:Y:S01]  /*eaf0*/  IMAD R11, R53, -0x326172a9, RZ ;  /* 0xcd9e8d57350b7824 */ /* 0x000fe200078e02ff */
[C---:B-1----:R-:W-:Y:S01]  /*eb00*/  F2FP.PACK_AB R48, R2.reuse, R3 ;  /* 0x000000030230723e */ /* 0x042fe200000000ff */
[----:B------:R-:W-:Y:S02]  /*eb10*/  IMAD.MOV.U32 R50, RZ, RZ, R46 ;  /* 0x000000ffff327224 */ /* 0x000fe400078e002e */
[----:B------:R-:W-:Y:S01]  /*eb20*/  FADD.FTZ R46, R2, R7 ;  /* 0x00000007022e7221 */ /* 0x000fe20000010000 */
[----:B------:R-:W-:Y:S01]  /*eb30*/  LOP3.LUT R2, R29, UR4, R11, 0x96, !PT ;  /* 0x000000041d027c12 */ /* 0x000fe2000f8e960b */
[----:B------:R-:W-:-:S02]  /*eb40*/  @!P1 HADD2 R136, -R225.H0_H0, -RZ.H0_H0 ;  /* 0xa00000ffe1889230 */ /* 0x000fc40000000900 */
[----:B------:R-:W-:Y:S02]  /*eb50*/  @!P5 HADD2 R134, -R226.H0_H0, -RZ.H0_H0 ;  /* 0xa00000ffe286d230 */ /* 0x000fe40000000900 */
[----:B------:R-:W-:Y:S01]  /*eb60*/  @!P0 HADD2 R135, -R224.H0_H0, -RZ.H0_H0 ;  /* 0xa00000ffe0878230 */ /* 0x000fe20000000900 */
[----:B------:R-:W-:Y:S01]  /*eb70*/  IMAD.MOV.U32 R126, RZ, RZ, R55 ;  /* 0x000000ffff7e7224 */ /* 0x000fe200078e0037 */
[----:B------:R-:W-:Y:S01]  /*eb80*/  PRMT R55, R225, 0x5410, R224 ;  /* 0x00005410e1377816 */ /* 0x000fe200000000e0 */
[----:B------:R-:W-:Y:S01]  /*eb90*/  IMAD.WIDE.U32 R2, R2, -0x2daee0ad, RZ ;  /* 0xd2511f5302027825 */ /* 0x000fe200078e00ff */
[----:B------:R-:W-:Y:S01]  /*eba0*/  @!P1 PRMT R225, R136, 0x5410, RZ ;  /* 0x0000541088e19816 */ /* 0x000fe200000000ff */
[----:B------:R-:W-:Y:S02]  /*ebb0*/  @!P6 HADD2 R131, -R227.H0_H0, -RZ.H0_H0 ;  /* 0xa00000ffe383e230 */ /* 0x000fe40000000900 */
[----:B------:R-:W-:Y:S01]  /*ebc0*/  IMAD.MOV.U32 R129, RZ, RZ, R54 ;  /* 0x000000ffff817224 */ /* 0x000fe200078e0036 */
[----:B------:R-:W-:Y:S01]  /*ebd0*/  PRMT R54, R227, 0x5410, R226 ;  /* 0x00005410e3367816 */ /* 0x000fe200000000e2 */
[----:B------:R-:W-:Y:S01]  /*ebe0*/  IMAD.MOV.U32 R109, RZ, RZ, R179 ;  /* 0x000000ffff6d7224 */ /* 0x000fe200078e00b3 */
[----:B------:R-:W-:Y:S01]  /*ebf0*/  @!P5 PRMT R226, R134, 0x5410, RZ ;  /* 0x0000541086e2d816 */ /* 0x000fe200000000ff */
[----:B------:R-:W-:Y:S01]  /*ec00*/  IMAD.MOV.U32 R52, RZ, RZ, R178 ;  /* 0x000000ffff347224 */ /* 0x000fe200078e00b2 */
[----:B------:R-:W-:Y:S01]  /*ec10*/  @!P0 PRMT R224, R135, 0x5410, RZ ;  /* 0x0000541087e08816 */ /* 0x000fe200000000ff */
[----:B------:R-:W-:-:S02]  /*ec20*/  IMAD.MOV.U32 R136, RZ, RZ, R175 ;  /* 0x000000ffff887224 */ /* 0x000fc400078e00af */
[-C--:B------:R-:W-:Y:S02]  /*ec30*/  FMUL.FTZ R98, R158, R0.reuse ;  /* 0x000000009e627220 */ /* 0x080fe40000410000 */
[-C--:B------:R-:W-:Y:S02]  /*ec40*/  FMUL.FTZ R99, R159, R0.reuse ;  /* 0x000000009f637220 */ /* 0x080fe40000410000 */
[-C--:B------:R-:W-:Y:S02]  /*ec50*/  FMUL.FTZ R170, R170, R0.reuse ;  /* 0x00000000aaaa7220 */ /* 0x080fe40000410000 */
        /* <DEDUP_REMOVED lines=20> */
[----:B------:R-:W-:Y:S01]  /*eda0*/  FMUL.FTZ R179, R123, R0 ;  /* 0x000000007bb37220 */ /* 0x000fe20000410000 */
[----:B------:R-:W-:Y:S01]  /*edb0*/  LOP3.LUT R0, R3, UR15, R112, 0x96, !PT ;  /* 0x0000000f03007c12 */ /* 0x000fe2000f8e9670 */
[----:B------:R-:W-:Y:S01]  /*edc0*/  IMAD.MOV.U32 R236, RZ, RZ, R51 ;  /* 0x000000ffffec7224 */ /* 0x000fe200078e0033 */
[----:B------:R-:W-:Y:S01]  /*edd0*/  @!P6 PRMT R227, R131, 0x5410, RZ ;  /* 0x0000541083e3e816 */ /* 0x000fe200000000ff */
[----:B------:R-:W-:Y:S01]  /*ede0*/  IMAD.MOV.U32 R131, RZ, RZ, R65 ;  /* 0x000000ffff837224 */ /* 0x000fe200078e0041 */
[----:B------:R-:W-:Y:S01]  /*edf0*/  F2FP.PACK_AB R39, R5, R6 ;  /* 0x000000060527723e */ /* 0x000fe200000000ff */
[----:B------:R-:W-:-:S02]  /*ee00*/  IMAD.MOV.U32 R127, RZ, RZ, R173 ;  /* 0x000000ffff7f7224 */ /* 0x000fc400078e00ad */
[----:B------:R-:W-:Y:S02]  /*ee10*/  IMAD.MOV.U32 R125, RZ, RZ, R172 ;  /* 0x000000ffff7d7224 */ /* 0x000fe400078e00ac */
[----:B------:R-:W-:Y:S02]  /*ee20*/  IMAD.MOV.U32 R49, RZ, RZ, R133 ;  /* 0x000000ffff317224 */ /* 0x000fe400078e0085 */
[----:B------:R-:W-:Y:S02]  /*ee30*/  IMAD.MOV.U32 R148, RZ, RZ, R64 ;  /* 0x000000ffff947224 */ /* 0x000fe400078e0040 */
[----:B------:R-:W-:Y:S02]  /*ee40*/  IMAD.MOV.U32 R140, RZ, RZ, R132 ;  /* 0x000000ffff8c7224 */ /* 0x000fe400078e0084 */
[----:B------:R-:W-:Y:S01]  /*ee50*/  IMAD.MOV.U32 R51, RZ, RZ, R177 ;  /* 0x000000ffff337224 */ /* 0x000fe200078e00b1 */
[----:B--2---:R-:W-:Y:S01]  /*ee60*/  LOP3.LUT R3, R45, UR26, R28, 0x96, !PT ;  /* 0x0000001a2d037c12 */ /* 0x004fe2000f8e961c */
        /* <DEDUP_REMOVED lines=25> */
[----:B------:R-:W-:Y:S01]  /*f000*/  IMAD.WIDE.U32 R4, R3, -0x2daee0ad, RZ ;  /* 0xd2511f5303047825 */ /* 0x000fe200078e00ff */
[----:B------:R-:W-:-:S03]  /*f010*/  F2FP.PACK_AB R35, R8, R9 ;  /* 0x000000090823723e */ /* 0x000fc600000000ff */
[----:B------:R-:W-:Y:S01]  /*f020*/  IMAD.WIDE.U32 R8, R0, -0x326172a9, RZ ;  /* 0xcd9e8d5700087825 */ /* 0x000fe200078e00ff */
[----:B------:R-:W-:-:S05]  /*f030*/  LOP3.LUT R0, R5, UR13, R2, 0x96, !PT ;  /* 0x0000000d05007c12 */ /* 0x000fca000f8e9602 */
        /* <DEDUP_REMOVED lines=8> */
[----:B------:R-:W-:-:S05]  /*f0c0*/  IMAD.WIDE.U32 R2, R2, -0x326172a9, RZ ;  /* 0xcd9e8d5702027825 */ /* 0x000fca00078e00ff */
[----:B------:R-:W-:-:S04]  /*f0d0*/  LOP3.LUT R0, R3, UR6, R4, 0x96, !PT ;  /* 0x0000000603007c12 */ /* 0x000fc8000f8e9604 */
[----:B------:R-:W-:-:S04]  /*f0e0*/  LOP3.LUT R4, R0, 0xff, RZ, 0xc0, !PT ;  /* 0x000000ff00047812 */ /* 0x000fc800078ec0ff */
[----:B------:R-:W-:Y:S02]  /*f0f0*/  ISETP.GE.U32.AND P6, PT, R233, R4, PT ;  /* 0x00000004e900720c */ /* 0x000fe40003fc6070 */
[----:B------:R-:W-:-:S04]  /*f100*/  LOP3.LUT R4, R0, 0xffff, RZ, 0xc0, !PT ;  /* 0x0000ffff00047812 */ /* 0x000fc800078ec0ff */
[----:B------:R-:W-:-:S04]  /*f110*/  SHF.R.U32.HI R4, RZ, 0x8, R4 ;  /* 0x00000008ff047819 */ /* 0x000fc80000011604 */
[----:B------:R-:W-:-:S04]  /*f120*/  LOP3.LUT R4, R4, 0xffff, RZ, 0xc0, !PT ;  /* 0x0000ffff04047812 */ /* 0x000fc800078ec0ff */
[----:B------:R-:W-:Y:S02]  /*f130*/  ISETP.GE.U32.AND P5, PT, R233, R4, PT ;  /* 0x00000004e900720c */ /* 0x000fe40003fa6070 */
[----:B------:R-:W-:-:S04]  /*f140*/  SHF.R.U32.HI R4, RZ, 0x10, R0 ;  /* 0x00000010ff047819 */ /* 0x000fc80000011600 */
[----:B------:R-:W-:Y:S02]  /*f150*/  LOP3.LUT R4, R4, 0xff, RZ, 0xc0, !PT ;  /* 0x000000ff04047812 */ /* 0x000fe400078ec0ff */
[----:B------:R-:W-:Y:S01]  /*f160*/  LOP3.LUT R6, R5, UR9, R6, 0x96, !PT ;  /* 0x0000000905067c12 */ /* 0x000fe2000f8e9606 */
[----:B------:R-:W-:Y:S01]  /*f170*/  IMAD.MOV.U32 R5, RZ, RZ, R45 ;  /* 0x000000ffff057224 */ /* 0x000fe200078e002d */
[----:B------:R-:W-:Y:S01]  /*f180*/  ISETP.GE.U32.AND P1, PT, R233, R4, PT ;  /* 0x00000004e900720c */ /* 0x000fe20003f26070 */
[----:B------:R-:W-:Y:S01]  /*f190*/  IMAD.MOV.U32 R4, RZ, RZ, R44 ;  /* 0x000000ffff047224 */ /* 0x000fe200078e002c */
[----:B------:R-:W-:Y:S02]  /*f1a0*/  LOP3.LUT R9, R45, UR26, R12, 0x96, !PT ;  /* 0x0000001a2d097c12 */ /* 0x000fe4000f8e960c */
[----:B------:R-:W2:Y:S01]  /*f1b0*/  LDL.LU.64 R44, [R1+0x1b8] ;  /* 0x0001b800012c7983 */ /* 0x000ea20000300a00 */
[----:B------:R-:W-:-:S04]  /*f1c0*/  SHF.R.U32.HI R0, RZ, 0x18, R0 ;  /* 0x00000018ff007819 */ /* 0x000fc80000011600 */
[----:B------:R-:W-:Y:S02]  /*f1d0*/  ISETP.GE.U32.AND P0, PT, R233, R0, PT ;  /* 0x00000000e900720c */ /* 0x000fe40003f06070 */
[C---:B------:R-:W-:Y:S02]  /*f1e0*/  PRMT R19, R22.reuse, 0x7632, R19 ;  /* 0x0000763216137816 */ /* 0x040fe40000000013 */
[----:B------:R-:W-:Y:S01]  /*f1f0*/  PRMT R20, R22, 0x7610, R20 ;  /* 0x0000761016147816 */ /* 0x000fe20000000014 */
[----:B------:R-:W-:Y:S01]  /*f200*/  FADD.FTZ R0, R21, R10 ;  /* 0x0000000a15007221 */ /* 0x000fe20000010000 */
[C---:B------:R-:W-:Y:S02]  /*f210*/  PRMT R17, R42.reuse, 0x7632, R17 ;  /* 0x000076322a117816 */ /* 0x040fe40000000011 */
[----:B------:R-:W-:Y:S01]  /*f220*/  PRMT R18, R42, 0x7610, R18 ;  /* 0x000076102a127816 */ /* 0x000fe20000000012 */
[----:B------:R-:W-:Y:S01]  /*f230*/  @!P1 HADD2 R69, -R20.H0_H0, -RZ.H0_H0 ;  /* 0xa00000ff14459230 */ /* 0x000fe20000000900 */
[----:B------:R-:W-:-:S03]  /*f240*/  IMAD.MOV.U32 R42, RZ, RZ, R137 ;  /* 0x000000ffff2a7224 */ /* 0x000fc600078e0089 */
[----:B------:R-:W-:Y:S01]  /*f250*/  @!P0 HADD2 R68, -R19.H0_H0, -RZ.H0_H0 ;  /* 0xa00000ff13448230 */ /* 0x000fe20000000900 */
[----:B------:R-:W-:Y:S01]  /*f260*/  IMAD.MOV.U32 R137, RZ, RZ, R52 ;  /* 0x000000ffff897224 */ /* 0x000fe200078e0034 */
[----:B------:R-:W-:Y:S01]  /*f270*/  @!P5 HADD2 R70, -R17.H0_H0, -RZ.H0_H0 ;  /* 0xa00000ff1146d230 */ /* 0x000fe20000000900 */
[----:B------:R-:W-:Y:S01]  /*f280*/  FADD.FTZ R23, R23, R0 ;  /* 0x0000000017177221 */ /* 0x000fe20000010000 */
[----:B------:R-:W-:Y:S01]  /*f290*/  PRMT R52, R20, 0x5410, R19 ;  /* 0x0000541014347816 */ /* 0x000fe20000000013 */
[----:B------:R-:W-:Y:S01]  /*f2a0*/  IMAD.MOV.U32 R10, RZ, RZ, R112 ;  /* 0x000000ffff0a7224 */ /* 0x000fe200078e0070 */
[----:B------:R-:W-:Y:S01]  /*f2b0*/  @!P0 PRMT R19, R68, 0x5410, RZ ;  /* 0x0000541044138816 */ /* 0x000fe200000000ff */
[----:B------:R-:W-:Y:S01]  /*f2c0*/  IMAD.MOV.U32 R68, RZ, RZ, R4 ;  /* 0x000000ffff447224 */ /* 0x000fe200078e0004 */
[----:B------:R-:W-:Y:S01]  /*f2d0*/  LOP3.LUT R0, R2, 0xff, RZ, 0xc0, !PT ;  /* 0x000000ff02007812 */ /* 0x000fe200078ec0ff */
[----:B------:R-:W-:Y:S01]  /*f2e0*/  IMAD.MOV.U32 R112, RZ, RZ, R51 ;  /* 0x000000ffff707224 */ /* 0x000fe200078e0033 */
[----:B------:R-:W-:Y:S01]  /*f2f0*/  @!P1 PRMT R20, R69, 0x5410, RZ ;  /* 0x0000541045149816 */ /* 0x000fe200000000ff */
[----:B------:R-:W-:Y:S01]  /*f300*/  IMAD.MOV.U32 R69, RZ, RZ, R5 ;  /* 0x000000ffff457224 */ /* 0x000fe200078e0005 */
[----:B------:R-:W1:Y:S01]  /*f310*/  MUFU.EX2 R4, R138 ;  /* 0x0000008a00047308 */ /* 0x000e620000000800 */
[----:B------:R-:W-:-:S02]  /*f320*/  PRMT R51, R18, 0x5410, R17 ;  /* 0x0000541012337816 */ /* 0x000fc40000000011 */
[----:B------:R-:W-:Y:S02]  /*f330*/  LOP3.LUT R3, R2, 0xffff, RZ, 0xc0, !PT ;  /* 0x0000ffff02037812 */ /* 0x000fe400078ec0ff */
[--C-:B------:R-:W-:Y:S02]  /*f340*/  SHF.R.U32.HI R5, RZ, 0x10, R2.reuse ;  /* 0x00000010ff057819 */ /* 0x100fe40000011602 */
[----:B------:R-:W-:Y:S02]  /*f350*/  @!P5 PRMT R17, R70, 0x5410, RZ ;  /* 0x000054104611d816 */ /* 0x000fe400000000ff */
[----:B------:R-:W-:Y:S02]  /*f360*/  SHF.R.U32.HI R2, RZ, 0x18, R2 ;  /* 0x00000018ff027819 */ /* 0x000fe40000011602 */
[C---:B------:R-:W-:Y:S02]  /*f370*/  ISETP.GE.U32.AND P5, PT, R233.reuse, R0, PT ;  /* 0x00000000e900720c */ /* 0x040fe40003fa6070 */
[----:B------:R-:W3:Y:S01]  /*f380*/  MUFU.EX2 R0, R139 ;  /* 0x0000008b00007308 */ /* 0x000ee20000000800 */
[----:B------:R-:W-:-:S02]  /*f390*/  ISETP.GE.U32.AND P1, PT, R233, R2, PT ;  /* 0x00000002e900720c */ /* 0x000fc40003f26070 */
[----:B------:R-:W-:Y:S01]  /*f3a0*/  SHF.R.U32.HI R2, RZ, 0x8, R3 ;  /* 0x00000008ff027819 */ /* 0x000fe20000011603 */
[----:B------:R-:W-:-:S03]  /*f3b0*/  @!P6 HADD2 R71, -R18.H0_H0, -RZ.H0_H0 ;  /* 0xa00000ff1247e230 */ /* 0x000fc60000000900 */
[----:B------:R-:W-:Y:S02]  /*f3c0*/  LOP3.LUT R2, R2, 0xffff, RZ, 0xc0, !PT ;  /* 0x0000ffff02027812 */ /* 0x000fe400078ec0ff */
[----:B------:R-:W-:Y:S02]  /*f3d0*/  LOP3.LUT R3, R5, 0xff, RZ, 0xc0, !PT ;  /* 0x000000ff05037812 */ /* 0x000fe400078ec0ff */
[----:B------:R-:W-:Y:S01]  /*f3e0*/  ISETP.GE.U32.AND P0, PT, R233, R2, PT ;  /* 0x00000002e900720c */ /* 0x000fe20003f06070 */
[----:B-1----:R-:W-:Y:S01]  /*f3f0*/  FADD.FTZ R2, R4, R14 ;  /* 0x0000000e04027221 */ /* 0x002fe20000010000 */
[----:B------:R-:W-:Y:S02]  /*f400*/  @!P6 PRMT R18, R71, 0x5410, RZ ;  /* 0x000054104712e816 */ /* 0x000fe400000000ff */
[----:B------:R-:W-:Y:S01]  /*f410*/  ISETP.GE.U32.AND P6, PT, R233, R3, PT ;  /* 0x00000003e900720c */ /* 0x000fe20003fc6070 */
[----:B---3--:R-:W-:Y:S02]  /*f420*/  FADD.FTZ R22, R0, R2 ;  /* 0x0000000200167221 */ /* 0x008fe40000010000 */
[----:B------:R-:W-:Y:S01]  /*f430*/  IMAD.WIDE.U32 R2, R6, -0x2daee0ad, RZ ;  /* 0xd2511f5306027825 */ /* 0x000fe200078e00ff */
[----:B------:R-:W-:-:S02]  /*f440*/  PRMT R16, R43, 0x7610, R16 ;  /* 0x000076102b107816 */ /* 0x000fc40000000010 */
[----:B------:R-:W-:Y:S02]  /*f450*/  LOP3.LUT R7, R13, UR4, R11, 0x96, !PT ;  /* 0x000000040d077c12 */ /* 0x000fe4000f8e960b */
[----:B------:R-:W-:Y:S02]  /*f460*/  F2FP.PACK_AB R13, R0, R4 ;  /* 0x00000004000d723e */ /* 0x000fe400000000ff */
[----:B------:R-:W-:Y:S01]  /*f470*/  LOP3.LUT R0, R3, UR7, R8, 0x96, !PT ;  /* 0x0000000703007c12 */ /* 0x000fe2000f8e9608 */
[----:B------:R-:W-:Y:S01]  /*f480*/  @!P5 HADD2 R72, -R16.H0_H0, -RZ.H0_H0 ;  /* 0xa00000ff1048d230 */ /* 0x000fe20000000900 */
[----:B------:R-:W-:Y:S01]  /*f490*/  PRMT R15, R43, 0x7632, R15 ;  /* 0x000076322b0f7816 */ /* 0x000fe2000000000f */
[----:B------:R-:W-:Y:S01]  /*f4a0*/  IMAD.MOV.U32 R12, RZ, RZ, R136 ;  /* 0x000000ffff0c7224 */ /* 0x000fe200078e0088 */
[----:B------:R-:W-:Y:S01]  /*f4b0*/  LOP3.LUT R4, R0, 0xff, RZ, 0xc0, !PT ;  /* 0x000000ff00047812 */ /* 0x000fe200078ec0ff */
[----:B------:R-:W-:Y:S01]  /*f4c0*/  IMAD.MOV.U32 R136, RZ, RZ, R50 ;  /* 0x000000ffff887224 */ /* 0x000fe200078e0032 */
[----:B------:R-:W-:Y:S01]  /*f4d0*/  PRMT R50, R16, 0x5410, R15 ;  /* 0x0000541010327816 */ /* 0x000fe2000000000f */
[----:B------:R-:W-:Y:S01]  /*f4e0*/  @!P0 HADD2 R73, -R15.H0_H0, -RZ.H0_H0 ;  /* 0xa00000ff0f498230 */ /* 0x000fe20000000900 */
[----:B------:R-:W-:-:S02]  /*f4f0*/  @!P5 PRMT R16, R72, 0x5410, RZ ;  /* 0x000054104810d816 */ /* 0x000fc400000000ff */
[----:B------:R-:W-:Y:S02]  /*f500*/  ISETP.GE.U32.AND P5, PT, R233, R4, PT ;  /* 0x00000004e900720c */ /* 0x000fe40003fa6070 */
[--C-:B------:R-:W-:Y:S02]  /*f510*/  SHF.R.U32.HI R4, RZ, 0x18, R0.reuse ;  /* 0x00000018ff047819 */ /* 0x100fe40000011600 */
[----:B------:R-:W-:Y:S02]  /*f520*/  @!P0 PRMT R15, R73, 0x5410, RZ ;  /* 0x00005410490f8816 */ /* 0x000fe400000000ff */
[----:B------:R-:W-:Y:S02]  /*f530*/  ISETP.GE.U32.AND P0, PT, R233, R4, PT ;  /* 0x00000004e900720c */ /* 0x000fe40003f06070 */
[----:B------:R-:W-:Y:S02]  /*f540*/  SHF.R.U32.HI R4, RZ, 0x10, R0 ;  /* 0x00000010ff047819 */ /* 0x000fe40000011600 */
[----:B------:R-:W-:-:S02]  /*f550*/  LOP3.LUT R0, R0, 0xffff, RZ, 0xc0, !PT ;  /* 0x0000ffff00007812 */ /* 0x000fc400078ec0ff */
[C---:B------:R-:W-:Y:S02]  /*f560*/  PRMT R21, R36.reuse, 0x7632, R21 ;  /* 0x0000763224157816 */ /* 0x040fe40000000015 */
[----:B------:R-:W-:Y:S02]  /*f570*/  SHF.R.U32.HI R0, RZ, 0x8, R0 ;  /* 0x00000008ff007819 */ /* 0x000fe40000011600 */
[----:B------:R-:W-:Y:S01]  /*f580*/  PRMT R14, R36, 0x7610, R14 ;  /* 0x00007610240e7816 */ /* 0x000fe2000000000e */
[----:B------:R-:W-:Y:S01]  /*f590*/  @!P1 HADD2 R75, -R21.H0_H0, -RZ.H0_H0 ;  /* 0xa00000ff154b9230 */ /* 0x000fe20000000900 */
[----:B------:R-:W-:Y:S01]  /*f5a0*/  PRMT R219, R26, 0x7610, R219 ;  /* 0x000076101adb7816 */ /* 0x000fe200000000db */
[----:B------:R-:W-:Y:S01]  /*f5b0*/  IMAD.MOV.U32 R11, RZ, RZ, R113 ;  /* 0x000000ffff0b7224 */ /* 0x000fe200078e0071 */
[----:B------:R-:W-:Y:S01]  /*f5c0*/  LOP3.LUT R0, R0, 0xffff, RZ, 0xc0, !PT ;  /* 0x0000ffff00007812 */ /* 0x000fe200078ec0ff */
[----:B------:R-:W-:Y:S01]  /*f5d0*/  IMAD.MOV.U32 R71, RZ, RZ, R49 ;  /* 0x000000ffff477224 */ /* 0x000fe200078e0031 */
[----:B------:R-:W-:Y:S01]  /*f5e0*/  PRMT R49, R14, 0x5410, R21 ;  /* 0x000054100e317816 */ /* 0x000fe20000000015 */
[----:B------:R-:W-:Y:S01]  /*f5f0*/  IMAD.MOV.U32 R138, RZ, RZ, R10 ;  /* 0x000000ffff8a7224 */ /* 0x000fe200078e000a */
[----:B------:R-:W-:Y:S01]  /*f600*/  @!P1 PRMT R21, R75, 0x5410, RZ ;  /* 0x000054104b159816 */ /* 0x000fe200000000ff */
[----:B------:R-:W-:Y:S01]  /*f610*/  IMAD.MOV.U32 R139, RZ, RZ, R11 ;  /* 0x000000ffff8b7224 */ /* 0x000fe200078e000b */
[----:B------:R-:W-:Y:S01]  /*f620*/  ISETP.GE.U32.AND P1, PT, R233, R0, PT ;  /* 0x00000000e900720c */ /* 0x000fe20003f26070 */
[----:B------:R-:W-:Y:S01]  /*f630*/  @!P5 HADD2 R84, -R219.H0_H0, -RZ.H0_H0 ;  /* 0xa00000ffdb54d230 */ /* 0x000fe20000000900 */
[----:B------:R-:W-:-:S02]  /*f640*/  PRMT R218, R26, 0x7632, R218 ;  /* 0x000076321ada7816 */ /* 0x000fc400000000da */
[C---:B------:R-:W-:Y:S02]  /*f650*/  LOP3.LUT R0, R2.reuse, 0xff, RZ, 0xc0, !PT ;  /* 0x000000ff02007812 */ /* 0x040fe400078ec0ff */
[----:B------:R-:W-:Y:S02]  /*f660*/  LOP3.LUT R6, R2, 0xffff, RZ, 0xc0, !PT ;  /* 0x0000ffff02067812 */ /* 0x000fe400078ec0ff */
[--C-:B------:R-:W-:Y:S02]  /*f670*/  SHF.R.U32.HI R10, RZ, 0x10, R2.reuse ;  /* 0x00000010ff0a7819 */ /* 0x100fe40000011602 */
[----:B------:R-:W-:Y:S01]  /*f680*/  SHF.R.U32.HI R11, RZ, 0x18, R2 ;  /* 0x00000018ff0b7819 */ /* 0x000fe20000011602 */
[----:B------:R-:W-:Y:S01]  /*f690*/  IMAD.WIDE.U32 R2, R7, -0x2daee0ad, RZ ;  /* 0xd2511f5307027825 */ /* 0x000fe200078e00ff */
[----:B------:R-:W-:-:S03]  /*f6a0*/  @!P6 HADD2 R74, -R14.H0_H0, -RZ.H0_H0 ;  /* 0xa00000ff0e4ae230 */ /* 0x000fc60000000900 */
[----:B------:R-:W-:Y:S01]  /*f6b0*/  IMAD.MOV.U32 R113, RZ, RZ, R142 ;  /* 0x000000ffff717224 */ /* 0x000fe200078e008e */
[----:B------:R-:W-:Y:S02]  /*f6c0*/  PRMT R142, R219, 0x5410, R218 ;  /* 0x00005410db8e7816 */ /* 0x000fe400000000da */
[----:B------:R-:W-:Y:S02]  /*f6d0*/  @!P5 PRMT R219, R84, 0x5410, RZ ;  /* 0x0000541054dbd816 */ /* 0x000fe400000000ff */
[----:B------:R-:W-:Y:S01]  /*f6e0*/  ISETP.GE.U32.AND P5, PT, R233, R0, PT ;  /* 0x00000000e900720c */ /* 0x000fe20003fa6070 */
[----:B------:R-:W-:Y:S01]  /*f6f0*/  IMAD.WIDE.U32 R8, R9, -0x2daee0ad, RZ ;  /* 0xd2511f5309087825 */ /* 0x000fe200078e00ff */
[----:B------:R-:W-:Y:S02]  /*f700*/  LOP3.LUT R4, R4, 0xff, RZ, 0xc0, !PT ;  /* 0x000000ff04047812 */ /* 0x000fe400078ec0ff */
[----:B------:R-:W-:Y:S02]  /*f710*/  LOP3.LUT R0, R3, UR15, R138, 0x96, !PT ;  /* 0x0000000f03007c12 */ /* 0x000fe4000f8e968a */
[----:B------:R-:W-:-:S02]  /*f720*/  @!P6 PRMT R14, R74, 0x5410, RZ ;  /* 0x000054104a0ee816 */ /* 0x000fc400000000ff */
[----:B------:R-:W-:Y:S01]  /*f730*/  ISETP.GE.U32.AND P6, PT, R233, R4, PT ;  /* 0x00000004e900720c */ /* 0x000fe20003fc6070 */
[----:B------:R-:W-:Y:S01]  /*f740*/  IMAD.WIDE.U32 R4, R0, -0x326172a9, RZ ;  /* 0xcd9e8d5700047825 */ /* 0x000fe200078e00ff */
[----:B------:R-:W-:Y:S02]  /*f750*/  LOP3.LUT R2, R9, UR13, R2, 0x96, !PT ;  /* 0x0000000d09027c12 */ /* 0x000fe4000f8e9602 */
[----:B------:R-:W-:Y:S01]  /*f760*/  SHF.R.U32.HI R0, RZ, 0x8, R6 ;  /* 0x00000008ff007819 */ /* 0x000fe20000011606 */
[----:B------:R-:W-:Y:S01]  /*f770*/  @!P1 HADD2 R85, -R218.H0_H0, -RZ.H0_H0 ;  /* 0xa00000ffda559230 */ /* 0x000fe20000000900 */
[----:B------:R-:W-:Y:S01]  /*f780*/  LOP3.LUT R3, R5, UR14, R68, 0x96, !PT ;  /* 0x0000000e05037c12 */ /* 0x000fe2000f8e9644 */
[----:B------:R-:W-:Y:S01]  /*f790*/  IMAD.WIDE.U32 R6, R2, -0x326172a9, RZ ;  /* 0xcd9e8d5702067825 */ /* 0x000fe200078e00ff */
[----:B------:R-:W-:Y:S02]  /*f7a0*/  LOP3.LUT R0, R0, 0xffff, RZ, 0xc0, !PT ;  /* 0x0000ffff00007812 */ /* 0x000fe400078ec0ff */
[----:B------:R-:W-:Y:S01]  /*f7b0*/  @!P1 PRMT R218, R85, 0x5410, RZ ;  /* 0x0000541055da9816 */ /* 0x000fe200000000ff */
[----:B------:R-:W-:Y:S01]  /*f7c0*/  IMAD.WIDE.U32 R2, R3, -0x2daee0ad, RZ ;  /* 0xd2511f5303027825 */ /* 0x000fe200078e00ff */
[----:B------:R-:W-:-:S02]  /*f7d0*/  ISETP.GE.U32.AND P1, PT, R233, R0, PT ;  /* 0x00000000e900720c */ /* 0x000fc40003f26070 */
[----:B------:R-:W-:Y:S02]  /*f7e0*/  LOP3.LUT R0, R7, UR11, R4, 0x96, !PT ;  /* 0x0000000b07007c12 */ /* 0x000fe4000f8e9604 */
[----:B------:R-:W-:-:S03]  /*f7f0*/  LOP3.LUT R3, R3, UR10, R8, 0x96, !PT ;  /* 0x0000000a03037c12 */ /* 0x000fc6000f8e9608 */
[----:B------:R-:W-:-:S05]  /*f800*/  IMAD.WIDE.U32 R8, R0, -0x2daee0ad, RZ ;  /* 0xd2511f5300087825 */ /* 0x000fca00078e00ff */
[----:B------:R-:W-:Y:S01]  /*f810*/  LOP3.LUT R2, R9, UR5, R2, 0x96, !PT ;  /* 0x0000000509027c12 */ /* 0x000fe2000f8e9602 */
[----:B------:R-:W-:-:S04]  /*f820*/  IMAD.WIDE.U32 R4, R3, -0x326172a9, RZ ;  /* 0xcd9e8d5703047825 */ /* 0x000fc800078e00ff */
[----:B------:R-:W-:-:S05]  /*f830*/  IMAD.WIDE.U32 R2, R2, -0x326172a9, RZ ;  /* 0xcd9e8d5702027825 */ /* 0x000fca00078e00ff */
[----:B------:R-:W-:Y:S01]  /*f840*/  LOP3.LUT R7, R3, UR6, R4, 0x96, !PT ;  /* 0x0000000603077c12 */ /* 0x000fe2000f8e9604 */
[----:B------:R-:W-:Y:S01]  /*f850*/  FADD.FTZ R4, R40, R23 ;  /* 0x0000001728047221 */ /* 0x000fe20000010000 */
[C---:B------:R-:W-:Y:S02]  /*f860*/  PRMT R214, R13.reuse, 0x7610, R214 ;  /* 0x000076100dd67816 */ /* 0x040fe400000000d6 */
[----:B------:R-:W-:Y:S01]  /*f870*/  PRMT R213, R13, 0x7632, R213 ;  /* 0x000076320dd57816 */ /* 0x000fe200000000d5 */
[----:B------:R-:W-:Y:S02]  /*f880*/  FADD.FTZ R13, R41, R4 ;  /* 0x00000004290d7221 */ /* 0x000fe40000010000 */
[----:B------:R-:W1:Y:S01]  /*f890*/  MUFU.EX2 R4, R147 ;  /* 0x0000009300047308 */ /* 0x000e620000000800 */
[----:B------:R-:W-:Y:S02]  /*f8a0*/  IMAD.MOV.U32 R69, RZ, RZ, R42 ;  /* 0x000000ffff457224 */ /* 0x000fe400078e002a */
[----:B------:R-:W-:-:S02]  /*f8b0*/  IMAD.MOV.U32 R42, RZ, RZ, c[0x0][0x228] ;  /* 0x00008a00ff2a7624 */ /* 0x000fc400078e00ff */
[----:B------:R-:W-:Y:S02]  /*f8c0*/  IMAD.MOV.U32 R74, RZ, RZ, R130 ;  /* 0x000000ffff4a7224 */ /* 0x000fe400078e0082 */
[----:B------:R-:W-:Y:S02]  /*f8d0*/  IMAD.MOV.U32 R70, RZ, RZ, R47 ;  /* 0x000000ffff467224 */ /* 0x000fe400078e002f */
[----:B-1----:R-:W-:Y:S02]  /*f8e0*/  FADD.FTZ R130, R4, R46 ;  /* 0x0000002e04827221 */ /* 0x002fe40000010000 */
[C---:B------:R-:W-:Y:S02]  /*f8f0*/  IMAD.SHL.U32 R46, R42.reuse, 0x8, RZ ;  /* 0x000000082a2e7824 */ /* 0x040fe400078e00ff */
[----:B------:R-:W-:Y:S02]  /*f900*/  IMAD R42, R42, 0x48, RZ ;  /* 0x000000482a2a7824 */ /* 0x000fe400078e02ff */
[--C-:B------:R-:W-:Y:S01]  /*f910*/  IMAD.WIDE R46, R46, 0x2, R180.reuse ;  /* 0x000000022e2e7825 */ /* 0x100fe200078e02b4 */
[----:B------:R-:W-:Y:S03]  /*f920*/  STG.E.U16 [R180.64+-0x80], R34 ;  /* 0xffff8022b4007986 */ /* 0x000fe6000c101526 */
[----:B------:R-:W-:Y:S01]  /*f930*/  IMAD.WIDE R42, R42, 0x2, R180 ;  /* 0x000000022a2a7825 */ /* 0x000fe200078e02b4 */
[----:B------:R-:W-:Y:S04]  /*f940*/  STG.E.U16 [R180.64+-0x7e], R33 ;  /* 0xffff8221b4007986 */ /* 0x000fe8000c101526 */
[----:B------:R-:W-:Y:S04]  /*f950*/  STG.E.U16 [R46.64+-0x80], R31 ;  /* 0xffff801f2e007986 */ /* 0x000fe8000c101526 */
[----:B------:R-:W-:Y:S04]  /*f960*/  STG.E.U16 [R46.64+-0x7e], R32 ;  /* 0xffff82202e007986 */ /* 0x000fe8000c101526 */
[----:B--2---:R-:W-:Y:S04]  /*f970*/  STG.E.U16 [R44.64+-0x80], R18 ;  /* 0xffff80122c007986 */ /* 0x004fe8000c101526 */
[----:B------:R-:W-:Y:S04]  /*f980*/  STG.E.U16 [R44.64+-0x7e], R17 ;  /* 0xffff82112c007986 */ /* 0x000fe8000c101526 */
        /* <DEDUP_REMOVED lines=8> */
[----:B------:R1:W-:Y:S02]  /*fa10*/  STG.E.U16 [R42.64+-0x70], R14 ;  /* 0xffff900e2a007986 */ /* 0x0003e4000c101526 */
[----:B-1----:R-:W-:-:S02]  /*fa20*/  IMAD.WIDE.U32 R14, R188, -0x2daee0ad, RZ ;  /* 0xd2511f53bc0e7825 */ /* 0x002fc400078e00ff */
[----:B------:R-:W2:Y:S01]  /*fa30*/  LDL.LU R188, [R1+0x1b0] ;  /* 0x0001b00001bc7983 */ /* 0x000ea20000300800 */
[C---:B------:R-:W-:Y:S02]  /*fa40*/  PRMT R216, R35.reuse, 0x7610, R216 ;  /* 0x0000761023d87816 */ /* 0x040fe400000000d8 */
[----:B------:R-:W-:-:S03]  /*fa50*/  PRMT R215, R35, 0x7632, R215 ;  /* 0x0000763223d77816 */ /* 0x000fc600000000d7 */
[----:B------:R-:W-:Y:S01]  /*fa60*/  @!P6 HADD2 R86, -R216.H0_H0, -RZ.H0_H0 ;  /* 0xa00000ffd856e230 */ /* 0x000fe20000000900 */
[----:B------:R-:W-:Y:S01]  /*fa70*/  LOP3.LUT R0, R10, 0xff, RZ, 0xc0, !PT ;  /* 0x000000ff0a007812 */ /* 0x000fe200078ec0ff */
[----:B------:R-:W-:Y:S01]  /*fa80*/  IMAD.MOV.U32 R36, RZ, RZ, R141 ;  /* 0x000000ffff247224 */ /* 0x000fe200078e008d */
[----:B------:R-:W-:Y:S02]  /*fa90*/  PRMT R141, R216, 0x5410, R215 ;  /* 0x00005410d88d7816 */ /* 0x000fe400000000d7 */
[----:B------:R-:W-:Y:S02]  /*faa0*/  @!P6 PRMT R216, R86, 0x5410, RZ ;  /* 0x0000541056d8e816 */ /* 0x000fe400000000ff */
[----:B------:R-:W-:Y:S01]  /*fab0*/  ISETP.GE.U32.AND P6, PT, R233, R0, PT ;  /* 0x00000000e900720c */ /* 0x000fe20003fc6070 */
[----:B------:R-:W-:Y:S01]  /*fac0*/  @!P0 HADD2 R87, -R215.H0_H0, -RZ.H0_H0 ;  /* 0xa00000ffd7578230 */ /* 0x000fe20000000900 */
[C---:B------:R-:W-:Y:S01]  /*fad0*/  LOP3.LUT R0, R2.reuse, 0xff, RZ, 0xc0, !PT ;  /* 0x000000ff02007812 */ /* 0x040fe200078ec0ff */
[----:B------:R-:W-:Y:S01]  /*fae0*/  IMAD.MOV.U32 R68, RZ, RZ, R12 ;  /* 0x000000ffff447224 */ /* 0x000fe200078e000c */
[----:B------:R-:W-:Y:S01]  /*faf0*/  LOP3.LUT R12, R5, UR9, R6, 0x96, !PT ;  /* 0x00000009050c7c12 */ /* 0x000fe2000f8e9606 */
[----:B------:R-:W-:Y:S01]  /*fb00*/  @!P1 HADD2 R89, -R213.H0_H0, -RZ.H0_H0 ;  /* 0xa00000ffd5599230 */ /* 0x000fe20000000900 */
[----:B------:R-:W-:Y:S01]  /*fb10*/  @!P0 PRMT R215, R87, 0x5410, RZ ;  /* 0x0000541057d78816 */ /* 0x000fe200000000ff */
[----:B------:R-:W-:Y:S01]  /*fb20*/  @!P5 HADD2 R88, -R214.H0_H0, -RZ.H0_H0 ;  /* 0xa00000ffd658d230 */ /* 0x000fe20000000900 */
[----:B------:R-:W-:-:S02]  /*fb30*/  LOP3.LUT R5, R2, 0xffff, RZ, 0xc0, !PT ;  /* 0x0000ffff02057812 */ /* 0x000fc400078ec0ff */
[----:B------:R-:W-:Y:S01]  /*fb40*/  PRMT R212, R39, 0x7610, R212 ;  /* 0x0000761027d47816 */ /* 0x000fe200000000d4 */
[----:B------:R-:W-:Y:S01]  /*fb50*/  IMAD.MOV.U32 R86, RZ, RZ, R140 ;  /* 0x000000ffff567224 */ /* 0x000fe200078e008c */
[--C-:B------:R-:W-:Y:S02]  /*fb60*/  SHF.R.U32.HI R3, RZ, 0x10, R2.reuse ;  /* 0x00000010ff037819 */ /* 0x100fe40000011602 */
[----:B------:R-:W-:Y:S01]  /*fb70*/  ISETP.GE.U32.AND P0, PT, R233, R0, PT ;  /* 0x00000000e900720c */ /* 0x000fe20003f06070 */
[----:B------:R-:W-:Y:S01]  /*fb80*/  MUFU.EX2 R6, R146 ;  /* 0x0000009200067308 */ /* 0x000fe20000000800 */
[----:B------:R-:W-:Y:S02]  /*fb90*/  SHF.R.U32.HI R2, RZ, 0x18, R2 ;  /* 0x00000018ff027819 */ /* 0x000fe40000011602 */
[----:B------:R-:W-:Y:S01]  /*fba0*/  PRMT R140, R214, 0x5410, R213 ;  /* 0x00005410d68c7816 */ /* 0x000fe200000000d5 */
[----:B------:R-:W-:Y:S01]  /*fbb0*/  @!P6 HADD2 R90, -R212.H0_H0, -RZ.H0_H0 ;  /* 0xa00000ffd45ae230 */ /* 0x000fe20000000900 */
[----:B------:R-:W-:-:S03]  /*fbc0*/  @!P1 PRMT R213, R89, 0x5410, RZ ;  /* 0x0000541059d59816 */ /* 0x000fc600000000ff */
[----:B------:R-:W1:Y:S01]  /*fbd0*/  MUFU.EX2 R0, R143 ;  /* 0x0000008f00007308 */ /* 0x000e620000000800 */
[----:B------:R-:W-:Y:S02]  /*fbe0*/  @!P5 PRMT R214, R88, 0x5410, RZ ;  /* 0x0000541058d6d816 */ /* 0x000fe400000000ff */
[----:B------:R-:W-:Y:S02]  /*fbf0*/  ISETP.GE.U32.AND P1, PT, R233, R11, PT ;  /* 0x0000000be900720c */ /* 0x000fe40003f26070 */
[----:B------:R-:W-:Y:S02]  /*fc00*/  PRMT R211, R39, 0x7632, R211 ;  /* 0x0000763227d37816 */ /* 0x000fe400000000d3 */
[----:B------:R-:W-:Y:S02]  /*fc10*/  ISETP.GE.U32.AND P5, PT, R233, R2, PT ;  /* 0x00000002e900720c */ /* 0x000fe40003fa6070 */
[----:B------:R-:W-:Y:S02]  /*fc20*/  LOP3.LUT R2, R7, 0xff, RZ, 0xc0, !PT ;  /* 0x000000ff07027812 */ /* 0x000fe400078ec0ff */
[----:B------:R-:W-:-:S02]  /*fc30*/  PRMT R23, R212, 0x5410, R211 ;  /* 0x00005410d4177816 */ /* 0x000fc400000000d3 */
[----:B------:R-:W-:Y:S02]  /*fc40*/  @!P6 PRMT R212, R90, 0x5410, RZ ;  /* 0x000054105ad4e816 */ /* 0x000fe400000000ff */
[----:B------:R-:W-:Y:S02]  /*fc50*/  ISETP.GE.U32.AND P6, PT, R233, R2, PT ;  /* 0x00000002e900720c */ /* 0x000fe40003fc6070 */
[----:B------:R-:W-:Y:S01]  /*fc60*/  LOP3.LUT R2, R7, 0xffff, RZ, 0xc0, !PT ;  /* 0x0000ffff07027812 */ /* 0x000fe200078ec0ff */
[----:B------:R-:W-:Y:S01]  /*fc70*/  @!P1 HADD2 R91, -R211.H0_H0, -RZ.H0_H0 ;  /* 0xa00000ffd35b9230 */ /* 0x000fe20000000900 */
[----:B-1----:R-:W-:Y:S02]  /*fc80*/  FADD.FTZ R10, R0, R22 ;  /* 0x00000016000a7221 */ /* 0x002fe40000010000 */
[----:B------:R-:W-:Y:S02]  /*fc90*/  SHF.R.U32.HI R2, RZ, 0x8, R2 ;  /* 0x00000008ff027819 */ /* 0x000fe40000011602 */
[----:B------:R-:W-:-:S02]  /*fca0*/  F2FP.PACK_AB R0, R6, R0 ;  /* 0x000000000600723e */ /* 0x000fc400000000ff */
[----:B------:R-:W-:Y:S02]  /*fcb0*/  LOP3.LUT R2, R2, 0xffff, RZ, 0xc0, !PT ;  /* 0x0000ffff02027812 */ /* 0x000fe400078ec0ff */
[----:B------:R-:W-:Y:S02]  /*fcc0*/  @!P1 PRMT R211, R91, 0x5410, RZ ;  /* 0x000054105bd39816 */ /* 0x000fe400000000ff */
[C---:B------:R-:W-:Y:S02]  /*fcd0*/  PRMT R210, R0.reuse, 0x7610, R210 ;  /* 0x0000761000d27816 */ /* 0x040fe400000000d2 */
[----:B------:R-:W-:Y:S01]  /*fce0*/  ISETP.GE.U32.AND P1, PT, R233, R2, PT ;  /* 0x00000002e900720c */ /* 0x000fe20003f26070 */
[----:B------:R-:W-:Y:S01]  /*fcf0*/  MUFU.EX2 R9, R149 ;  /* 0x0000009500097308 */ /* 0x000fe20000000800 */
[----:B------:R-:W-:Y:S01]  /*fd00*/  PRMT R209, R0, 0x7632, R209 ;  /* 0x0000763200d17816 */ /* 0x000fe200000000d1 */
[----:B------:R-:W-:Y:S01]  /*fd10*/  @!P6 HADD2 R100, -R210.H0_H0, -RZ.H0_H0 ;  /* 0xa00000ffd264e230 */ /* 0x000fe20000000900 */
[----:B------:R-:W-:Y:S01]  /*fd20*/  IMAD.MOV.U32 R75, RZ, RZ, R115 ;  /* 0x000000ffff4b7224 */ /* 0x000fe200078e0073 */
[----:B------:R-:W-:-:S04]  /*fd30*/  LOP3.LUT R0, R3, 0xff, RZ, 0xc0, !PT ;  /* 0x000000ff03007812 */ /* 0x000fc800078ec0ff */
[----:B------:R-:W1:Y:S01]  /*fd40*/  MUFU.EX2 R11, R151 ;  /* 0x00000097000b7308 */ /* 0x000e620000000800 */
[----:B------:R-:W-:Y:S01]  /*fd50*/  IMAD.MOV.U32 R115, RZ, RZ, R191 ;  /* 0x000000ffff737224 */ /* 0x000fe200078e00bf */
[----:B------:R-:W-:Y:S02]  /*fd60*/  PRMT R191, R210, 0x5410, R209 ;  /* 0x00005410d2bf7816 */ /* 0x000fe400000000d1 */
[----:B------:R-:W-:Y:S02]  /*fd70*/  @!P6 PRMT R210, R100, 0x5410, RZ ;  /* 0x0000541064d2e816 */ /* 0x000fe400000000ff */
[----:B------:R-:W-:Y:S02]  /*fd80*/  ISETP.GE.U32.AND P6, PT, R233, R0, PT ;  /* 0x00000000e900720c */ /* 0x000fe40003fc6070 */
[----:B------:R-:W-:Y:S01]  /*fd90*/  SHF.R.U32.HI R0, RZ, 0x8, R5 ;  /* 0x00000008ff007819 */ /* 0x000fe20000011605 */
[----:B------:R-:W-:Y:S01]  /*fda0*/  @!P1 HADD2 R101, -R209.H0_H0, -RZ.H0_H0 ;  /* 0xa00000ffd1659230 */ /* 0x000fe20000000900 */
[----:B------:R-:W-:-:S02]  /*fdb0*/  IMAD.WIDE.U32 R2, R12, -0x2daee0ad, RZ ;  /* 0xd2511f530c027825 */ /* 0x000fc400078e00ff */
[----:B------:R-:W-:Y:S02]  /*fdc0*/  LOP3.LUT R0, R0, 0xffff, RZ, 0xc0, !PT ;  /* 0x0000ffff00007812 */ /* 0x000fe400078ec0ff */
[----:B------:R-:W-:Y:S01]  /*fdd0*/  @!P1 PRMT R209, R101, 0x5410, RZ ;  /* 0x0000541065d19816 */ /* 0x000fe200000000ff */
[----:B------:R-:W-:Y:S01]  /*fde0*/  IMAD.MOV.U32 R26, RZ, RZ, R114 ;  /* 0x000000ffff1a7224 */ /* 0x000fe200078e0072 */
[----:B------:R-:W-:Y:S01]  /*fdf0*/  ISETP.GE.U32.AND P1, PT, R233, R0, PT ;  /* 0x00000000e900720c */ /* 0x000fe20003f26070 */
[----:B------:R-:W-:Y:S01]  /*fe00*/  IMAD.MOV.U32 R114, RZ, RZ, R236 ;  /* 0x000000ffff727224 */ /* 0x000fe200078e00ec */
[----:B-1----:R-:W-:Y:S01]  /*fe10*/  F2FP.PACK_AB R5, R11, R9 ;  /* 0x000000090b05723e */ /* 0x002fe200000000ff */
[----:B------:R-:W1:Y:S01]  /*fe20*/  MUFU.EX2 R236, R150 ;  /* 0x0000009600ec7308 */ /* 0x000e620000000800 */
[----:B------:R-:W-:Y:S01]  /*fe30*/  LOP3.LUT R0, R3, UR7, R8, 0x96, !PT ;  /* 0x0000000703007c12 */ /* 0x000fe2000f8e9608 */
[----:B------:R-:W-:Y:S01]  /*fe40*/  IMAD.MOV.U32 R35, RZ, RZ, R112 ;  /* 0x000000ffff237224 */ /* 0x000fe200078e0070 */
[----:B------:R-:W-:-:S02]  /*fe50*/  PRMT R208, R5, 0x7610, R208 ;  /* 0x0000761005d07816 */ /* 0x000fc400000000d0 */
[----:B------:R-:W-:Y:S01]  /*fe60*/  PRMT R207, R5, 0x7632, R207 ;  /* 0x0000763205cf7816 */ /* 0x000fe200000000cf */
[----:B------:R-:W-:Y:S01]  /*fe70*/  IMAD.MOV.U32 R112, RZ, RZ, R108 ;  /* 0x000000ffff707224 */ /* 0x000fe200078e006c */
[----:B------:R-:W-:Y:S01]  /*fe80*/  LOP3.LUT R5, R0, 0xffff, RZ, 0xc0, !PT ;  /* 0x0000ffff00057812 */ /* 0x000fe200078ec0ff */
[----:B------:R-:W-:Y:S01]  /*fe90*/  IMAD.MOV.U32 R108, RZ, RZ, R194 ;  /* 0x000000ffff6c7224 */ /* 0x000fe200078e00c2 */
[----:B------:R-:W-:Y:S02]  /*fea0*/  MUFU.EX2 R154, R154 ;  /* 0x0000009a009a7308 */ /* 0x000fe40000000800 */
[----:B------:R-:W-:Y:S01]  /*feb0*/  SHF.R.U32.HI R5, RZ, 0x8, R5 ;  /* 0x00000008ff057819 */ /* 0x000fe20000011605 */
[----:B------:R-:W-:-:S05]  /*fec0*/  @!P0 HADD2 R102, -R208.H0_H0, -RZ.H0_H0 ;  /* 0xa00000ffd0668230 */ /* 0x000fca0000000900 */
[----:B------:R-:W3:Y:S01]  /*fed0*/  MUFU.EX2 R194, R153 ;  /* 0x0000009900c27308 */ /* 0x000ee20000000800 */
[----:B------:R-:W-:Y:S01]  /*fee0*/  LOP3.LUT R5, R5, 0xffff, RZ, 0xc0, !PT ;  /* 0x0000ffff05057812 */ /* 0x000fe200078ec0ff */
[----:B------:R-:W-:Y:S01]  /*fef0*/  IMAD.MOV.U32 R139, RZ, RZ, R61 ;  /* 0x000000ffff8b7224 */ /* 0x000fe200078e003d */
[----:B------:R-:W-:Y:S01]  /*ff00*/  PRMT R61, R208, 0x5410, R207 ;  /* 0x00005410d03d7816 */ /* 0x000fe200000000cf */
[----:B------:R-:W-:Y:S01]  /*ff10*/  @!P1 HADD2 R103, -R207.H0_H0, -RZ.H0_H0 ;  /* 0xa00000ffcf679230 */ /* 0x000fe20000000900 */
[----:B------:R-:W-:Y:S02]  /*ff20*/  @!P0 PRMT R208, R102, 0x5410, RZ ;  /* 0x0000541066d08816 */ /* 0x000fe400000000ff */
[----:B------:R-:W-:Y:S02]  /*ff30*/  ISETP.GE.U32.AND P0, PT, R233, R5, PT ;  /* 0x00000005e900720c */ /* 0x000fe40003f06070 */
[----:B-1----:R-:W-:Y:S02]  /*ff40*/  F2FP.PACK_AB R5, R236, R4 ;  /* 0x00000004ec05723e */ /* 0x002fe400000000ff */
[----:B------:R-:W-:-:S02]  /*ff50*/  LOP3.LUT R4, R0, 0xff, RZ, 0xc0, !PT ;  /* 0x000000ff00047812 */ /* 0x000fc400078ec0ff */
[----:B------:R-:W-:Y:S02]  /*ff60*/  @!P1 PRMT R207, R103, 0x5410, RZ ;  /* 0x0000541067cf9816 */ /* 0x000fe400000000ff */
[----:B------:R-:W-:Y:S02]  /*ff70*/  ISETP.GE.U32.AND P1, PT, R233, R4, PT ;  /* 0x00000004e900720c */ /* 0x000fe40003f26070 */
[C---:B------:R-:W-:Y:S02]  /*ff80*/  PRMT R206, R5.reuse, 0x7610, R206 ;  /* 0x0000761005ce7816 */ /* 0x040fe400000000ce */
[----:B---3--:R-:W-:Y:S02]  /*ff90*/  F2FP.PACK_AB R4, R154, R194 ;  /* 0x000000c29a04723e */ /* 0x008fe400000000ff */
[----:B------:R-:W-:Y:S01]  /*ffa0*/  PRMT R205, R5, 0x7632, R205 ;  /* 0x0000763205cd7816 */ /* 0x000fe200000000cd */
[----:B------:R-:W-:Y:S01]  /*ffb0*/  @!P6 HADD2 R104, -R206.H0_H0, -RZ.H0_H0 ;  /* 0xa00000ffce68e230 */ /* 0x000fe20000000900 */
[C---:B------:R-:W-:Y:S01]  /*ffc0*/  PRMT R203, R4.reuse, 0x7632, R203 ;  /* 0x0000763204cb7816 */ /* 0x040fe200000000cb */
[----:B------:R-:W-:Y:S01]  /*ffd0*/  IMAD.MOV.U32 R85, RZ, RZ, R113 ;  /* 0x000000ffff557224 */ /* 0x000fe200078e0071 */
[----:B------:R-:W-:Y:S01]  /*ffe0*/  PRMT R204, R4, 0x7610, R204 ;  /* 0x0000761004cc7816 */ /* 0x000fe200000000cc */
[----:B------:R-:W-:Y:S01]  /*fff0*/  IMAD.MOV.U32 R113, RZ, RZ, R111 ;  /* 0x000000ffff717224 */ /* 0x000fe200078e006f */
[----:B------:R-:W-:Y:S01]  /*10000*/  LOP3.LUT R4, R2, 0xff, RZ, 0xc0, !PT ;  /* 0x000000ff02047812 */ /* 0x000fe200078ec0ff */
[----:B------:R-:W-:Y:S01]  /*10010*/  IMAD.MOV.U32 R138, RZ, RZ, R129 ;  /* 0x000000ffff8a7224 */ /* 0x000fe200078e0081 */
[----:B------:R-:W-:Y:S01]  /*10020*/  PRMT R150, R206, 0x5410, R205 ;  /* 0x00005410ce967816 */ /* 0x000fe200000000cd */
[----:B------:R-:W-:Y:S01]  /*10030*/  IMAD.MOV.U32 R111, RZ, RZ, R60 ;  /* 0x000000ffff6f7224 */ /* 0x000fe200078e003c */
[----:B------:R-:W-:Y:S01]  /*10040*/  @!P0 HADD2 R105, -R203.H0_H0, -RZ.H0_H0 ;  /* 0xa00000ffcb698230 */ /* 0x000fe20000000900 */
[----:B------:R-:W-:Y:S01]  /*10050*/  @!P6 PRMT R206, R104, 0x5410, RZ ;  /* 0x0000541068cee816 */ /* 0x000fe200000000ff */
[----:B------:R-:W-:Y:S01]  /*10060*/  MUFU.EX2 R60, R187 ;  /* 0x000000bb003c7308 */ /* 0x000fe20000000800 */
[----:B------:R-:W-:Y:S01]  /*10070*/  ISETP.GE.U32.AND P6, PT, R233, R4, PT ;  /* 0x00000004e900720c */ /* 0x000fe20003fc6070 */
[----:B------:R-:W-:Y:S01]  /*10080*/  IMAD.MOV.U32 R88, RZ, RZ, R192 ;  /* 0x000000ffff587224 */ /* 0x000fe200078e00c0 */
[----:B------:R-:W-:-:S02]  /*10090*/  SHF.R.U32.HI R4, RZ, 0x18, R2 ;  /* 0x00000018ff047819 */ /* 0x000fc40000011602 */
[----:B------:R-:W-:-:S03]  /*100a0*/  LOP3.LUT R3, R2, 0xffff, RZ, 0xc0, !PT ;  /* 0x0000ffff02037812 */ /* 0x000fc600078ec0ff */
[----:B------:R-:W1:Y:S01]  /*100b0*/  MUFU.EX2 R129, R186 ;  /* 0x000000ba00817308 */ /* 0x000e620000000800 */
[----:B------:R-:W-:Y:S02]  /*100c0*/  PRMT R192, R204, 0x5410, R203 ;  /* 0x00005410ccc07816 */ /* 0x000fe400000000cb */
[----:B------:R-:W-:Y:S02]  /*100d0*/  @!P0 PRMT R203, R105, 0x5410, RZ ;  /* 0x0000541069cb8816 */ /* 0x000fe400000000ff */
[----:B------:R-:W-:Y:S02]  /*100e0*/  SHF.R.U32.HI R2, RZ, 0x10, R2 ;  /* 0x00000010ff027819 */ /* 0x000fe40000011602 */
[----:B------:R-:W-:Y:S02]  /*100f0*/  ISETP.GE.U32.AND P0, PT, R233, R4, PT ;  /* 0x00000004e900720c */ /* 0x000fe40003f06070 */
[----:B------:R-:W-:Y:S01]  /*10100*/  SHF.R.U32.HI R4, RZ, 0x8, R3 ;  /* 0x00000008ff047819 */ /* 0x000fe20000011603 */
[----:B------:R-:W-:Y:S01]  /*10110*/  @!P5 HADD2 R107, -R205.H0_H0, -RZ.H0_H0 ;  /* 0xa00000ffcd6bd230 */ /* 0x000fe20000000900 */
[----:B------:R-:W-:Y:S01]  /*10120*/  LOP3.LUT R3, R2, 0xff, RZ, 0xc0, !PT ;  /* 0x000000ff02037812 */ /* 0x000fe200078ec0ff */
[----:B------:R-:W-:Y:S01]  /*10130*/  IMAD.MOV.U32 R73, RZ, RZ, R131 ;  /* 0x000000ffff497224 */ /* 0x000fe200078e0083 */
[----:B------:R-:W-:Y:S01]  /*10140*/  LOP3.LUT R2, R4, 0xffff, RZ, 0xc0, !PT ;  /* 0x0000ffff04027812 */ /* 0x000fe200078ec0ff */
[----:B------:R-:W-:Y:S01]  /*10150*/  IMAD.MOV.U32 R40, RZ, RZ, R36 ;  /* 0x000000ffff287224 */ /* 0x000fe200078e0024 */
[----:B------:R-:W-:Y:S01]  /*10160*/  @!P5 PRMT R205, R107, 0x5410, RZ ;  /* 0x000054106bcdd816 */ /* 0x000fe200000000ff */
[----:B------:R-:W-:Y:S01]  /*10170*/  IMAD.MOV.U32 R36, RZ, RZ, R73 ;  /* 0x000000ffff247224 */ /* 0x000fe200078e0049 */
[----:B------:R-:W-:Y:S01]  /*10180*/  ISETP.GE.U32.AND P5, PT, R233, R2, PT ;  /* 0x00000002e900720c */ /* 0x000fe20003fa6070 */
[----:B------:R-:W-:Y:S01]  /*10190*/  IMAD.MOV.U32 R73, RZ, RZ, R138 ;  /* 0x000000ffff497224 */ /* 0x000fe200078e008a */
[----:B-1----:R-:W-:Y:S01]  /*101a0*/  F2FP.PACK_AB R2, R129, R60 ;  /* 0x0000003c8102723e */ /* 0x002fe200000000ff */
[----:B------:R-:W-:-:S02]  /*101b0*/  IMAD.MOV.U32 R138, RZ, RZ, R69 ;  /* 0x000000ffff8a7224 */ /* 0x000fc400078e0045 */
[----:B------:R-:W-:Y:S01]  /*101c0*/  IMAD.MOV.U32 R69, RZ, RZ, R68 ;  /* 0x000000ffff457224 */ /* 0x000fe200078e0044 */
[----:B------:R-:W-:Y:S01]  /*101d0*/  PRMT R202, R2, 0x7610, R202 ;  /* 0x0000761002ca7816 */ /* 0x000fe200000000ca */
[----:B------:R-:W-:Y:S02]  /*101e0*/  IMAD.MOV.U32 R68, RZ, RZ, R70 ;  /* 0x000000ffff447224 */ /* 0x000fe400078e0046 */
[----:B------:R-:W-:Y:S01]  /*101f0*/  IMAD.MOV.U32 R70, RZ, RZ, R71 ;  /* 0x000000ffff467224 */ /* 0x000fe200078e0047 */
[----:B------:R-:W-:Y:S01]  /*10200*/  MUFU.EX2 R155, R155 ;  /* 0x0000009b009b7308 */ /* 0x000fe20000000800 */
[----:B------:R-:W-:Y:S02]  /*10210*/  IMAD.MOV.U32 R72, RZ, RZ, R145 ;  /* 0x000000ffff487224 */ /* 0x000fe400078e0091 */
[----:B------:R-:W-:Y:S02]  /*10220*/  IMAD.MOV.U32 R71, RZ, RZ, R136 ;  /* 0x000000ffff477224 */ /* 0x000fe400078e0088 */
[----:B------:R-:W-:Y:S01]  /*10230*/  IMAD.MOV.U32 R136, RZ, RZ, R137 ;  /* 0x000000ffff887224 */ /* 0x000fe200078e0089 */
[----:B------:R-:W-:-:S02]  /*10240*/  @!P6 HADD2 R116, -R202.H0_H0, -RZ.H0_H0 ;  /* 0xa00000ffca74e230 */ /* 0x000fc40000000900 */
[----:B------:R-:W1:Y:S01]  /*10250*/  MUFU.EX2 R145, R184 ;  /* 0x000000b800917308 */ /* 0x000e620000000800 */
[----:B------:R-:W-:Y:S02]  /*10260*/  PRMT R201, R2, 0x7632, R201 ;  /* 0x0000763202c97816 */ /* 0x000fe400000000c9 */
[----:B------:R-:W-:Y:S02]  /*10270*/  SHF.R.U32.HI R2, RZ, 0x18, R7 ;  /* 0x00000018ff027819 */ /* 0x000fe40000011607 */
[----:B------:R-:W-:Y:S02]  /*10280*/  PRMT R187, R202, 0x5410, R201 ;  /* 0x00005410cabb7816 */ /* 0x000fe400000000c9 */
[----:B------:R-:W-:Y:S02]  /*10290*/  @!P6 PRMT R202, R116, 0x5410, RZ ;  /* 0x0000541074cae816 */ /* 0x000fe400000000ff */
[----:B------:R-:W-:Y:S01]  /*102a0*/  ISETP.GE.U32.AND P6, PT, R233, R2, PT ;  /* 0x00000002e900720c */ /* 0x000fe20003fc6070 */
[----:B------:R-:W-:Y:S01]  /*102b0*/  IMAD.MOV.U32 R84, RZ, RZ, R109 ;  /* 0x000000ffff547224 */ /* 0x000fe200078e006d */
[----:B------:R-:W-:Y:S01]  /*102c0*/  SHF.R.U32.HI R2, RZ, 0x10, R7 ;  /* 0x00000010ff027819 */ /* 0x000fe20000011607 */
[----:B------:R-:W-:Y:S01]  /*102d0*/  IMAD.MOV.U32 R109, RZ, RZ, R252 ;  /* 0x000000ffff6d7224 */ /* 0x000fe200078e00fc */
[----:B------:R-:W-:Y:S01]  /*102e0*/  @!P5 HADD2 R117, -R201.H0_H0, -RZ.H0_H0 ;  /* 0xa00000ffc975d230 */ /* 0x000fe20000000900 */
[----:B------:R-:W-:Y:S01]  /*102f0*/  IMAD.MOV.U32 R87, RZ, RZ, R251 ;  /* 0x000000ffff577224 */ /* 0x000fe200078e00fb */
[----:B------:R-:W-:Y:S01]  /*10300*/  MUFU.EX2 R252, R198 ;  /* 0x000000c600fc7308 */ /* 0x000fe20000000800 */
[----:B------:R-:W-:-:S02]  /*10310*/  LOP3.LUT R2, R2, 0xff, RZ, 0xc0, !PT ;  /* 0x000000ff02027812 */ /* 0x000fc400078ec0ff */
[----:B------:R-:W-:-:S05]  /*10320*/  @!P5 PRMT R201, R117, 0x5410, RZ ;  /* 0x0000541075c9d816 */ /* 0x000fca00000000ff */
[----:B------:R-:W3:Y:S01]  /*10330*/  MUFU.EX2 R251, R199 ;  /* 0x000000c700fb7308 */ /* 0x000ee20000000800 */
[----:B-1----:R-:W-:Y:S02]  /*10340*/  F2FP.PACK_AB R217, R145, R155 ;  /* 0x0000009b91d9723e */ /* 0x002fe400000000ff */
[----:B------:R-:W-:Y:S02]  /*10350*/  ISETP.GE.U32.AND P5, PT, R233, R2, PT ;  /* 0x00000002e900720c */ /* 0x000fe40003fa6070 */
[--C-:B------:R-:W-:Y:S02]  /*10360*/  SHF.R.U32.HI R2, RZ, 0x18, R0.reuse ;  /* 0x00000018ff027819 */ /* 0x100fe40000011600 */
[----:B------:R-:W-:Y:S01]  /*10370*/  SHF.R.U32.HI R0, RZ, 0x10, R0 ;  /* 0x00000010ff007819 */ /* 0x000fe20000011600 */
[----:B------:R-:W-:Y:S01]  /*10380*/  @!P0 HADD2 R119, -R217.H1_H1, -RZ.H0_H0 ;  /* 0xa00000ffd9778230 */ /* 0x000fe20000000d00 */
[----:B------:R-:W-:Y:S02]  /*10390*/  @P0 PRMT R62, R217, 0x7632, R62 ;  /* 0x00007632d93e0816 */ /* 0x000fe4000000003e */
[----:B------:R-:W-:Y:S01]  /*103a0*/  LOP3.LUT R0, R0, 0xff, RZ, 0xc0, !PT ;  /* 0x000000ff00007812 */ /* 0x000fe200078ec0ff */
[----:B------:R-:W-:Y:S01]  /*103b0*/  UIADD3 UR27, UR41, -0x4498517b, URZ ;  /* 0xbb67ae85291b7890 */ /* 0x000fe2000fffe03f */
[----:B------:R-:W-:Y:S01]  /*103c0*/  @!P0 PRMT R62, R119, 0x5410, RZ ;  /* 0x00005410773e8816 */ /* 0x000fe200000000ff */
[----:B------:R-:W-:Y:S01]  /*103d0*/  IMAD.MOV.U32 R89, RZ, RZ, R193 ;  /* 0x000000ffff597224 */ /* 0x000fe200078e00c1 */
[----:B------:R-:W-:-:S02]  /*103e0*/  ISETP.GE.U32.AND P0, PT, R233, R0, PT ;  /* 0x00000000e900720c */ /* 0x000fc40003f06070 */
[----:B---3--:R-:W-:-:S04]  /*103f0*/  F2FP.PACK_AB R0, R251, R252 ;  /* 0x000000fcfb00723e */ /* 0x008fc800000000ff */
[C---:B------:R-:W-:Y:S02]  /*10400*/  PRMT R183, R0.reuse, 0x7610, R183 ;  /* 0x0000761000b77816 */ /* 0x040fe400000000b7 */
[----:B------:R-:W-:Y:S02]  /*10410*/  PRMT R182, R0, 0x7632, R182 ;  /* 0x0000763200b67816 */ /* 0x000fe400000000b6 */
[----:B------:R-:W-:Y:S01]  /*10420*/  LOP3.LUT R0, R89, UR27, R14, 0x96, !PT ;  /* 0x0000001b59007c12 */ /* 0x000fe2000f8e960e */
[----:B--2---:R-:W-:Y:S02]  /*10430*/  IMAD.MOV.U32 R137, RZ, RZ, R188 ;  /* 0x000000ffff897224 */ /* 0x004fe400078e00bc */
[----:B------:R-:W2:Y:S04]  /*10440*/  LDL.LU R188, [R1+0x1ac] ;  /* 0x0001ac0001bc7983 */ /* 0x000ea80000300800 */
[----:B------:R-:W3:Y:S01]  /*10450*/  LDL R89, [R1+0x100] ;  /* 0x0001000001597983 */ /* 0x000ee20000100800 */
[----:B------:R-:W-:-:S05]  /*10460*/  @!P1 HADD2 R106, -R204.H0_H0, -RZ.H0_H0 ;  /* 0xa00000ffcc6a9230 */ /* 0x000fca0000000900 */
[----:B------:R-:W-:Y:S02]  /*10470*/  @!P1 PRMT R204, R106, 0x5410, RZ ;  /* 0x000054106acc9816 */ /* 0x000fe400000000ff */
[----:B------:R-:W-:Y:S01]  /*10480*/  ISETP.GE.U32.AND P1, PT, R233, R3, PT ;  /* 0x00000003e900720c */ /* 0x000fe20003f26070 */
[----:B------:R-:W-:Y:S01]  /*10490*/  FADD.FTZ R6, R6, R10 ;  /* 0x0000000a06067221 */ /* 0x000fe20000010000 */
[----:B------:R-:W-:-:S03]  /*104a0*/  UIADD3 UR9, UR40, -0x61c88647, URZ ;  /* 0x9e3779b928097890 */ /* 0x000fc6000fffe03f */
[----:B------:R-:W-:Y:S01]  /*104b0*/  FADD.FTZ R4, R9, R6 ;  /* 0x0000000609047221 */ /* 0x000fe20000010000 */
[----:B------:R-:W-:Y:S01]  /*104c0*/  UIADD3 UR11, UR40, 0x3c6ef372, URZ ;  /* 0x3c6ef372280b7890 */ /* 0x000fe2000fffe03f */
[----:B------:R-:W-:Y:S02]  /*104d0*/  FADD.FTZ R3, R37, R13 ;  /* 0x0000000d25037221 */ /* 0x000fe40000010000 */
[----:B------:R-:W-:Y:S02]  /*104e0*/  FADD.FTZ R143, R11, R4 ;  /* 0x000000040b8f7221 */ /* 0x000fe40000010000 */
[----:B------:R-:W-:Y:S02]  /*104f0*/  IMAD R13, R87, -0x326172a9, RZ ;  /* 0xcd9e8d57570d7824 */ /* 0x000fe400078e02ff */
[----:B------:R-:W-:Y:S01]  /*10500*/  @!P1 HADD2 R118, -R217.H0_H0, -RZ.H0_H0 ;  /* 0xa00000ffd9769230 */ /* 0x000fe20000000900 */
[----:B------:R-:W-:Y:S01]  /*10510*/  IMAD.WIDE.U32 R10, R0, -0x326172a9, RZ ;  /* 0xcd9e8d57000a7825 */ /* 0x000fe200078e00ff */
[----:B------:R-:W-:-:S03]  /*10520*/  @P1 PRMT R153, R217, 0x7610, R153 ;  /* 0x00007610d9991816 */ /* 0x000fc60000000099 */
[----:B------:R-:W-:Y:S02]  /*10530*/  @!P1 PRMT R153, R118, 0x5410, RZ ;  /* 0x0000541076999816 */ /* 0x000fe400000000ff */
[----:B------:R-:W-:Y:S02]  /*10540*/  ISETP.GE.U32.AND P1, PT, R233, R2, PT ;  /* 0x00000002e900720c */ /* 0x000fe40003f26070 */
[----:B------:R-:W-:Y:S02]  /*10550*/  LOP3.LUT R2, R29, UR9, R13, 0x96, !PT ;  /* 0x000000091d027c12 */ /* 0x000fe4000f8e960d */
[----:B------:R-:W-:Y:S01]  /*10560*/  LOP3.LUT R0, R11, UR11, R28, 0x96, !PT ;  /* 0x0000000b0b007c12 */ /* 0x000fe2000f8e961c */
[----:B------:R-:W-:Y:S01]  /*10570*/  FADD.FTZ R193, R38, R3 ;  /* 0x0000000326c17221 */ /* 0x000fe20000010000 */
[----:B------:R-:W-:Y:S01]  /*10580*/  UIADD3 UR26, UR41, 0x76cf5d0a, URZ ;  /* 0x76cf5d0a291a7890 */ /* 0x000fe2000fffe03f */
[----:B------:R-:W-:Y:S01]  /*10590*/  IMAD.WIDE.U32 R2, R2, -0x2daee0ad, RZ ;  /* 0xd2511f5302027825 */ /* 0x000fe200078e00ff */
[----:B------:R-:W-:-:S03]  /*105a0*/  UIADD3 UR10, UR41, 0x32370b8f, URZ ;  /* 0x32370b8f290a7890 */ /* 0x000fc6000fffe03f */
[----:B------:R-:W-:Y:S01]  /*105b0*/  IMAD.WIDE.U32 R4, R0, -0x2daee0ad, RZ ;  /* 0xd2511f5300047825 */ /* 0x000fe200078e00ff */
[----:B------:R-:W-:Y:S01]  /*105c0*/  LOP3.LUT R3, R3, UR26, R88, 0x96, !PT ;  /* 0x0000001a03037c12 */ /* 0x000fe2000f8e9658 */
[----:B------:R-:W-:-:S03]  /*105d0*/  UIADD3 UR15, UR40, -0x255992d5, URZ ;  /* 0xdaa66d2b280f7890 */ /* 0x000fc6000fffe03f */
[----:B------:R-:W-:Y:S01]  /*105e0*/  LOP3.LUT R0, R5, UR10, R2, 0x96, !PT ;  /* 0x0000000a05007c12 */ /* 0x000fe2000f8e9602 */
[----:B------:R-:W-:Y:S01]  /*105f0*/  IMAD.WIDE.U32 R8, R3, -0x326172a9, RZ ;  /* 0xcd9e8d5703087825 */ /* 0x000fe200078e00ff */
[----:B------:R-:W-:-:S03]  /*10600*/  UIADD3 UR14, UR40, 0x78dde6e4, URZ ;  /* 0x78dde6e4280e7890 */ /* 0x000fc6000fffe03f */
[----:B------:R-:W-:Y:S01]  /*10610*/  IMAD.WIDE.U32 R6, R0, -0x326172a9, RZ ;  /* 0xcd9e8d5700067825 */ /* 0x000fe200078e00ff */
[----:B------:R-:W-:Y:S01]  /*10620*/  LOP3.LUT R2, R9, UR15, R10, 0x96, !PT ;  /* 0x0000000f09027c12 */ /* 0x000fe2000f8e960a */
[----:B------:R-:W-:-:S03]  /*10630*/  UIADD3 UR13, UR41, -0x126145ec, URZ ;  /* 0xed9eba14290d7890 */ /* 0x000fc6000fffe03f */
[----:B------:R-:W-:Y:S01]  /*10640*/  LOP3.LUT R0, R7, UR14, R8, 0x96, !PT ;  /* 0x0000000e07007c12 */ /* 0x000fe2000f8e9608 */
[----:B------:R-:W-:Y:S01]  /*10650*/  IMAD.WIDE.U32 R2, R2, -0x2daee0ad, RZ ;  /* 0xd2511f5302027825 */ /* 0x000fe200078e00ff */
[----:B------:R-:W-:-:S03]  /*10660*/  UIADD3 UR4, UR41, -0x56f99767, URZ ;  /* 0xa906689929047890 */ /* 0x000fc6000fffe03f */
[----:B------:R-:W-:Y:S01]  /*10670*/  IMAD.WIDE.U32 R8, R0, -0x2daee0ad, RZ ;  /* 0xd2511f5300087825 */ /* 0x000fe200078e00ff */
[----:B------:R-:W-:-:S04]  /*10680*/  LOP3.LUT R3, R3, UR13, R4, 0x96, !PT ;  /* 0x0000000d03037c12 */ /* 0x000fc8000f8e9604 */
[----:B------:R-:W-:Y:S01]  /*10690*/  LOP3.LUT R2, R9, UR4, R2, 0x96, !PT ;  /* 0x0000000409027c12 */ /* 0x000fe2000f8e9602 */
[----:B------:R-:W-:-:S04]  /*106a0*/  IMAD.WIDE.U32 R4, R3, -0x326172a9, RZ ;  /* 0xcd9e8d5703047825 */ /* 0x000fc800078e00ff */
[----:B------:R-:W-:-:S05]  /*106b0*/  IMAD.WIDE.U32 R2, R2, -0x326172a9, RZ ;  /* 0xcd9e8d5702027825 */ /* 0x000fca00078e00ff */
[C---:B------:R-:W-:Y:S02]  /*106c0*/  LOP3.LUT R0, R2.reuse, 0xffff, RZ, 0xc0, !PT ;  /* 0x0000ffff02007812 */ /* 0x040fe400078ec0ff */
[----:B------:R-:W-:Y:S02]  /*106d0*/  LOP3.LUT R4, R3, UR6, R4, 0x96, !PT ;  /* 0x0000000603047c12 */ /* 0x000fe4000f8e9604 */
[----:B------:R-:W-:Y:S02]  /*106e0*/  SHF.R.U32.HI R3, RZ, 0x8, R0 ;  /* 0x00000008ff037819 */ /* 0x000fe40000011600 */
[----:B------:R-:W-:Y:S02]  /*106f0*/  LOP3.LUT R0, R2, 0xff, RZ, 0xc0, !PT ;  /* 0x000000ff02007812 */ /* 0x000fe400078ec0ff */
[----:B------:R-:W-:Y:S02]  /*10700*/  PRMT R20, R233, 0x7054, R233 ;  /* 0x00007054e9147816 */ /* 0x000fe400000000e9 */
[----:B------:R-:W-:Y:S01]  /*10710*/  PRMT R0, R0, 0x5410, R3 ;  /* 0x0000541000007816 */ /* 0x000fe20000000003 */
[----:B------:R-:W-:-:S04]  /*10720*/  UIADD3 UR5, UR40, 0x1715609d, URZ ;  /* 0x1715609d28057890 */ /* 0x000fc8000fffe03f */
[----:B------:R-:W-:-:S05]  /*10730*/  HSET2.LE.AND R0, R0, R20, PT ;  /* 0x0000001400007233 */ /* 0x000fca0003803000 */
[----:B------:R-:W-:Y:S02]  /*10740*/  LOP3.LUT R18, R0, R185, RZ, 0xc0, !PT ;  /* 0x000000b900127212 */ /* 0x000fe400078ec0ff */
[----:B------:R-:W-:Y:S02]  /*10750*/  SHF.R.U32.HI R0, RZ, 0x10, R2 ;  /* 0x00000010ff007819 */ /* 0x000fe40000011602 */
[----:B------:R-:W-:Y:S02]  /*10760*/  LOP3.LUT R6, R5, UR5, R6, 0x96, !PT ;  /* 0x0000000505067c12 */ /* 0x000fe4000f8e9606 */
[----:B------:R-:W-:Y:S02]  /*10770*/  SHF.R.U32.HI R2, RZ, 0x18, R2 ;  /* 0x00000018ff027819 */ /* 0x000fe40000011602 */
[----:B------:R-:W-:-:S04]  /*10780*/  LOP3.LUT R0, R0, 0xff, RZ, 0xc0, !PT ;  /* 0x000000ff00007812 */ /* 0x000fc800078ec0ff */
[----:B------:R-:W-:Y:S01]  /*10790*/  PRMT R12, R0, 0x5410, R2 ;  /* 0x00005410000c7816 */ /* 0x000fe20000000002 */
[----:B------:R-:W-:-:S05]  /*107a0*/  IMAD.WIDE.U32 R2, R6, -0x2daee0ad, RZ ;  /* 0xd2511f5306027825 */ /* 0x000fca00078e00ff */
[----:B------:R-:W-:Y:S02]  /*107b0*/  LOP3.LUT R0, R3, UR7, R8, 0x96, !PT ;  /* 0x0000000703007c12 */ /* 0x000fe4000f8e9608 */
[C---:B------:R-:W-:Y:S02]  /*107c0*/  LOP3.LUT R3, R2.reuse, 0xffff, RZ, 0xc0, !PT ;  /* 0x0000ffff02037812 */ /* 0x040fe400078ec0ff */
[--C-:B------:R-:W-:Y:S02]  /*107d0*/  SHF.R.U32.HI R7, RZ, 0x10, R2.reuse ;  /* 0x00000010ff077819 */ /* 0x100fe40000011602 */
[----:B------:R-:W-:Y:S02]  /*107e0*/  SHF.R.U32.HI R5, RZ, 0x8, R3 ;  /* 0x00000008ff057819 */ /* 0x000fe40000011603 */
[----:B------:R-:W-:Y:S02]  /*107f0*/  LOP3.LUT R3, R2, 0xff, RZ, 0xc0, !PT ;  /* 0x000000ff02037812 */ /* 0x000fe400078ec0ff */
[----:B------:R-:W-:-:S02]  /*10800*/  SHF.R.U32.HI R6, RZ, 0x18, R2 ;  /* 0x00000018ff067819 */ /* 0x000fc40000011602 */
[C---:B------:R-:W-:Y:S02]  /*10810*/  LOP3.LUT R2, R4.reuse, 0xffff, RZ, 0xc0, !PT ;  /* 0x0000ffff04027812 */ /* 0x040fe400078ec0ff */
[----:B------:R-:W-:Y:S02]  /*10820*/  PRMT R8, R3, 0x5410, R5 ;  /* 0x0000541003087816 */ /* 0x000fe40000000005 */
[----:B------:R-:W-:Y:S02]  /*10830*/  SHF.R.U32.HI R3, RZ, 0x8, R2 ;  /* 0x00000008ff037819 */ /* 0x000fe40000011602 */
[----:B------:R-:W-:-:S04]  /*10840*/  LOP3.LUT R2, R4, 0xff, RZ, 0xc0, !PT ;  /* 0x000000ff04027812 */ /* 0x000fc800078ec0ff */
[----:B------:R-:W-:Y:S02]  /*10850*/  PRMT R9, R2, 0x5410, R3 ;  /* 0x0000541002097816 */ /* 0x000fe40000000003 */
[--C-:B------:R-:W-:Y:S02]  /*10860*/  SHF.R.U32.HI R3, RZ, 0x10, R4.reuse ;  /* 0x00000010ff037819 */ /* 0x100fe40000011604 */
[----:B------:R-:W-:Y:S02]  /*10870*/  LOP3.LUT R2, R7, 0xff, RZ, 0xc0, !PT ;  /* 0x000000ff07027812 */ /* 0x000fe400078ec0ff */
[----:B------:R-:W-:Y:S02]  /*10880*/  SHF.R.U32.HI R4, RZ, 0x18, R4 ;  /* 0x00000018ff047819 */ /* 0x000fe40000011604 */
[----:B------:R-:W-:Y:S02]  /*10890*/  LOP3.LUT R3, R3, 0xff, RZ, 0xc0, !PT ;  /* 0x000000ff03037812 */ /* 0x000fe400078ec0ff */
[----:B------:R-:W-:-:S02]  /*108a0*/  PRMT R5, R2, 0x5410, R6 ;  /* 0x0000541002057816 */ /* 0x000fc40000000006 */
[C---:B------:R-:W-:Y:S02]  /*108b0*/  LOP3.LUT R2, R0.reuse, 0xffff, RZ, 0xc0, !PT ;  /* 0x0000ffff00027812 */ /* 0x040fe400078ec0ff */
[----:B------:R-:W-:Y:S02]  /*108c0*/  PRMT R7, R3, 0x5410, R4 ;  /* 0x0000541003077816 */ /* 0x000fe40000000004 */
[----:B------:R-:W-:Y:S02]  /*108d0*/  SHF.R.U32.HI R3, RZ, 0x8, R2 ;  /* 0x00000008ff037819 */ /* 0x000fe40000011602 */
[----:B------:R-:W-:Y:S02]  /*108e0*/  LOP3.LUT R2, R0, 0xff, RZ, 0xc0, !PT ;  /* 0x000000ff00027812 */ /* 0x000fe400078ec0ff */
[----:B------:R-:W-:Y:S02]  /*108f0*/  SHF.R.U32.HI R4, RZ, 0x18, R0 ;  /* 0x00000018ff047819 */ /* 0x000fe40000011600 */
[----:B------:R-:W-:-:S02]  /*10900*/  PRMT R6, R2, 0x5410, R3 ;  /* 0x0000541002067816 */ /* 0x000fc40000000003 */
[----:B------:R-:W-:Y:S01]  /*10910*/  SHF.R.U32.HI R2, RZ, 0x10, R0 ;  /* 0x00000010ff027819 */ /* 0x000fe20000011600 */
[----:B------:R-:W-:Y:S01]  /*10920*/  HSET2.LE.AND R0, R8, R20, PT ;  /* 0x0000001408007233 */ /* 0x000fe20003803000 */
[----:B------:R-:W-:-:S04]  /*10930*/  IMAD.MOV.U32 R87, RZ, RZ, R26 ;  /* 0x000000ffff577224 */ /* 0x000fc800078e001a */
[----:B------:R-:W-:Y:S01]  /*10940*/  LOP3.LUT R26, R0, R152, RZ, 0xc0, !PT ;  /* 0x00000098001a7212 */ /* 0x000fe200078ec0ff */
[--C-:B------:R-:W-:Y:S01]  /*10950*/  HSET2.LE.AND R0, R5, R20.reuse, PT ;  /* 0x0000001405007233 */ /* 0x100fe20003803000 */
[----:B------:R-:W-:Y:S01]  /*10960*/  LOP3.LUT R3, R2, 0xff, RZ, 0xc0, !PT ;  /* 0x000000ff02037812 */ /* 0x000fe200078ec0ff */
[----:B------:R-:W-:-:S03]  /*10970*/  HSET2.LE.AND R2, R12, R20, PT ;  /* 0x000000140c027233 */ /* 0x000fc60003803000 */
[----:B------:R-:W-:Y:S02]  /*10980*/  LOP3.LUT R27, R0, R128, RZ, 0xc0, !PT ;  /* 0x00000080001b7212 */ /* 0x000fe400078ec0ff */
[----:B------:R-:W-:Y:S02]  /*10990*/  LOP3.LUT R0, R15, UR28, RZ, 0x3c, !PT ;  /* 0x0000001c0f007c12 */ /* 0x000fe4000f8e3cff */
[----:B------:R-:W-:Y:S01]  /*109a0*/  LOP3.LUT R19, R2, R197, RZ, 0xc0, !PT ;  /* 0x000000c502137212 */ /* 0x000fe200078ec0ff */
[--C-:B------:R-:W-:Y:S02]  /*109b0*/  HSET2.LE.AND R2, R7, R20.reuse, PT ;  /* 0x0000001407027233 */ /* 0x100fe40003803000 */
[----:B------:R-:W-:Y:S01]  /*109c0*/  IMAD.WIDE.U32 R38, R0, -0x326172a9, RZ ;  /* 0xcd9e8d5700267825 */ /* 0x000fe200078e00ff */
[--C-:B------:R-:W-:Y:S01]  /*109d0*/  HSET2.LE.AND R0, R6, R20.reuse, PT ;  /* 0x0000001406007233 */ /* 0x100fe20003803000 */
[----:B------:R-:W-:Y:S01]  /*109e0*/  PRMT R12, R3, 0x5410, R4 ;  /* 0x00005410030c7816 */ /* 0x000fe20000000004 */
[----:B------:R-:W-:Y:S01]  /*109f0*/  HSET2.LE.AND R3, R9, R20, PT ;  /* 0x0000001409037233 */ /* 0x000fe20003803000 */
[----:B------:R-:W-:-:S02]  /*10a00*/  LOP3.LUT R17, R2, R221, RZ, 0xc0, !PT ;  /* 0x000000dd02117212 */ /* 0x000fc400078ec0ff */
[----:B------:R-:W-:Y:S02]  /*10a10*/  LOP3.LUT R2, R39, UR9, R13, 0x96, !PT ;  /* 0x0000000927027c12 */ /* 0x000fe4000f8e960d */
[----:B------:R-:W-:Y:S02]  /*10a20*/  LOP3.LUT R24, R0, R196, RZ, 0xc0, !PT ;  /* 0x000000c400187212 */ /* 0x000fe400078ec0ff */
[----:B------:R-:W-:Y:S02]  /*10a30*/  LOP3.LUT R0, R11, UR11, R38, 0x96, !PT ;  /* 0x0000000b0b007c12 */ /* 0x000fe4000f8e9626 */
[----:B------:R-:W-:Y:S01]  /*10a40*/  LOP3.LUT R16, R3, R222, RZ, 0xc0, !PT ;  /* 0x000000de03107212 */ /* 0x000fe200078ec0ff */
        /* <DEDUP_REMOVED lines=12> */
[----:B------:R-:W-:Y:S01]  /*10b10*/  IMAD.WIDE.U32 R4, R3, -0x326172a9, RZ ;  /* 0xcd9e8d5703047825 */ /* 0x000fe200078e00ff */
[----:B------:R-:W-:-:S03]  /*10b20*/  HSET2.LE.AND R0, R12, R20, PT ;  /* 0x000000140c007233 */ /* 0x000fc60003803000 */
[----:B------:R-:W-:Y:S01]  /*10b30*/  IMAD.WIDE.U32 R2, R2, -0x326172a9, RZ ;  /* 0xcd9e8d5702027825 */ /* 0x000fe200078e00ff */
[----:B------:R-:W-:Y:S02]  /*10b40*/  LOP3.LUT R7, R5, UR5, R6, 0x96, !PT ;  /* 0x0000000505077c12 */ /* 0x000fe4000f8e9606 */
[----:B------:R-:W-:Y:S02]  /*10b50*/  LOP3.LUT R25, R0, R220, RZ, 0xc0, !PT ;  /* 0x000000dc00197212 */ /* 0x000fe400078ec0ff */
[----:B------:R-:W-:Y:S02]  /*10b60*/  SHF.R.U32.HI R5, RZ, 0x10, R2 ;  /* 0x00000010ff057819 */ /* 0x000fe40000011602 */
[----:B------:R-:W-:Y:S02]  /*10b70*/  LOP3.LUT R0, R3, UR6, R4, 0x96, !PT ;  /* 0x0000000603007c12 */ /* 0x000fe4000f8e9604 */
[C---:B------:R-:W-:Y:S02]  /*10b80*/  LOP3.LUT R3, R2.reuse, 0xffff, RZ, 0xc0, !PT ;  /* 0x0000ffff02037812 */ /* 0x040fe400078ec0ff */
[----:B------:R-:W-:-:S02]  /*10b90*/  LOP3.LUT R6, R2, 0xff, RZ, 0xc0, !PT ;  /* 0x000000ff02067812 */ /* 0x000fc400078ec0ff */
[----:B------:R-:W-:Y:S02]  /*10ba0*/  SHF.R.U32.HI R4, RZ, 0x18, R2 ;  /* 0x00000018ff047819 */ /* 0x000fe40000011602 */
[----:B------:R-:W-:Y:S02]  /*10bb0*/  LOP3.LUT R2, R5, 0xff, RZ, 0xc0, !PT ;  /* 0x000000ff05027812 */ /* 0x000fe400078ec0ff */
[----:B------:R-:W-:Y:S02]  /*10bc0*/  SHF.R.U32.HI R3, RZ, 0x8, R3 ;  /* 0x00000008ff037819 */ /* 0x000fe40000011603 */
[----:B------:R-:W-:Y:S02]  /*10bd0*/  PRMT R10, R2, 0x5410, R4 ;  /* 0x00005410020a7816 */ /* 0x000fe40000000004 */
[----:B------:R-:W-:Y:S02]  /*10be0*/  LOP3.LUT R2, R0, 0xffff, RZ, 0xc0, !PT ;  /* 0x0000ffff00027812 */ /* 0x000fe400078ec0ff */
[----:B------:R-:W-:-:S02]  /*10bf0*/  PRMT R11, R6, 0x5410, R3 ;  /* 0x00005410060b7816 */ /* 0x000fc40000000003 */
[----:B------:R-:W-:Y:S02]  /*10c00*/  SHF.R.U32.HI R3, RZ, 0x8, R2 ;  /* 0x00000008ff037819 */ /* 0x000fe40000011602 */
[----:B------:R-:W-:Y:S02]  /*10c10*/  LOP3.LUT R2, R0, 0xff, RZ, 0xc0, !PT ;  /* 0x000000ff00027812 */ /* 0x000fe400078ec0ff */
[--C-:B------:R-:W-:Y:S02]  /*10c20*/  SHF.R.U32.HI R4, RZ, 0x10, R0.reuse ;  /* 0x00000010ff047819 */ /* 0x100fe40000011600 */
[----:B------:R-:W-:Y:S01]  /*10c30*/  PRMT R12, R2, 0x5410, R3 ;  /* 0x00005410020c7816 */ /* 0x000fe20000000003 */
[----:B------:R-:W-:Y:S01]  /*10c40*/  IMAD.WIDE.U32 R2, R7, -0x2daee0ad, RZ ;  /* 0xd2511f5307027825 */ /* 0x000fe200078e00ff */
[----:B------:R-:W-:Y:S02]  /*10c50*/  SHF.R.U32.HI R5, RZ, 0x18, R0 ;  /* 0x00000018ff057819 */ /* 0x000fe40000011600 */
[----:B------:R-:W-:-:S02]  /*10c60*/  LOP3.LUT R4, R4, 0xff, RZ, 0xc0, !PT ;  /* 0x000000ff04047812 */ /* 0x000fc400078ec0ff */
[----:B------:R-:W-:Y:S02]  /*10c70*/  LOP3.LUT R0, R3, UR7, R8, 0x96, !PT ;  /* 0x0000000703007c12 */ /* 0x000fe4000f8e9608 */
[----:B------:R-:W-:Y:S02]  /*10c80*/  PRMT R8, R4, 0x5410, R5 ;  /* 0x0000541004087816 */ /* 0x000fe40000000005 */
[----:B------:R-:W-:Y:S01]  /*10c90*/  LOP3.LUT R4, R0, 0xffff, RZ, 0xc0, !PT ;  /* 0x0000ffff00047812 */ /* 0x000fe200078ec0ff */
[----:B------:R-:W-:-:S03]  /*10ca0*/  IMAD.MOV.U32 R88, RZ, RZ, R87 ;  /* 0x000000ffff587224 */ /* 0x000fc600078e0057 */
[----:B------:R-:W-:Y:S02]  /*10cb0*/  SHF.R.U32.HI R5, RZ, 0x8, R4 ;  /* 0x00000008ff057819 */ /* 0x000fe40000011604 */
[----:B------:R-:W-:Y:S01]  /*10cc0*/  LOP3.LUT R4, R0, 0xff, RZ, 0xc0, !PT ;  /* 0x000000ff00047812 */ /* 0x000fe200078ec0ff */
[----:B------:R-:W-:Y:S02]  /*10cd0*/  IMAD.MOV.U32 R149, RZ, RZ, R72 ;  /* 0x000000ffff957224 */ /* 0x000fe400078e0048 */
[----:B------:R-:W-:Y:S01]  /*10ce0*/  IMAD.MOV.U32 R90, RZ, RZ, R88 ;  /* 0x000000ffff5a7224 */ /* 0x000fe200078e0058 */
[----:B------:R-:W-:Y:S01]  /*10cf0*/  PRMT R9, R4, 0x5410, R5 ;  /* 0x0000541004097816 */ /* 0x000fe20000000005 */
[----:B------:R-:W-:Y:S01]  /*10d00*/  IMAD.MOV.U32 R151, RZ, RZ, R73 ;  /* 0x000000ffff977224 */ /* 0x000fe200078e0049 */
[----:B------:R-:W4:Y:S01]  /*10d10*/  LDL.LU R72, [R1+0x80] ;  /* 0x0000800001487983 */ /* 0x000f220000300800 */
[----:B------:R-:W-:Y:S01]  /*10d20*/  SHF.R.U32.HI R5, RZ, 0x10, R0 ;  /* 0x00000010ff057819 */ /* 0x000fe20000011600 */
[----:B------:R-:W-:-:S02]  /*10d30*/  IMAD.MOV.U32 R88, RZ, RZ, R75 ;  /* 0x000000ffff587224 */ /* 0x000fc400078e004b */
[----:B------:R-:W-:Y:S01]  /*10d40*/  IMAD.MOV.U32 R146, RZ, RZ, R74 ;  /* 0x000000ffff927224 */ /* 0x000fe200078e004a */
[----:B------:R-:W4:Y:S01]  /*10d50*/  LDL.LU R73, [R1+0x84] ;  /* 0x0000840001497983 */ /* 0x000f220000300800 */
[----:B------:R-:W-:-:S03]  /*10d60*/  SHF.R.U32.HI R4, RZ, 0x18, R0 ;  /* 0x00000018ff047819 */ /* 0x000fc60000011600 */
[----:B------:R-:W4:Y:S01]  /*10d70*/  LDL.LU R74, [R1+0x88] ;  /* 0x00008800014a7983 */ /* 0x000f220000300800 */
[----:B------:R-:W-:Y:S01]  /*10d80*/  LOP3.LUT R0, R5, 0xff, RZ, 0xc0, !PT ;  /* 0x000000ff05007812 */ /* 0x000fe200078ec0ff */
[----:B--2---:R-:W-:Y:S02]  /*10d90*/  IMAD.MOV.U32 R75, RZ, RZ, R188 ;  /* 0x000000ffff4b7224 */ /* 0x004fe400078e00bc */
[----:B------:R-:W2:Y:S01]  /*10da0*/  LDL.LU R188, [R1+0x1a8] ;  /* 0x0001a80001bc7983 */ /* 0x000ea20000300800 */
[----:B------:R-:W-:Y:S02]  /*10db0*/  PRMT R7, R0, 0x5410, R4 ;  /* 0x0000541000077816 */ /* 0x000fe40000000004 */
[----:B------:R-:W-:-:S04]  /*10dc0*/  LOP3.LUT R0, R2, 0xffff, RZ, 0xc0, !PT ;  /* 0x0000ffff02007812 */ /* 0x000fc800078ec0ff */
[----:B------:R-:W-:Y:S02]  /*10dd0*/  SHF.R.U32.HI R3, RZ, 0x8, R0 ;  /* 0x00000008ff037819 */ /* 0x000fe40000011600 */
[----:B------:R-:W-:Y:S02]  /*10de0*/  LOP3.LUT R0, R2, 0xff, RZ, 0xc0, !PT ;  /* 0x000000ff02007812 */ /* 0x000fe400078ec0ff */
[----:B------:R-:W-:Y:S02]  /*10df0*/  PRMT R220, R233, 0x7054, R233 ;  /* 0x00007054e9dc7816 */ /* 0x000fe400000000e9 */
[----:B------:R-:W-:Y:S02]  /*10e00*/  PRMT R6, R0, 0x5410, R3 ;  /* 0x0000541000067816 */ /* 0x000fe40000000003 */
[--C-:B------:R-:W-:Y:S02]  /*10e10*/  SHF.R.U32.HI R3, RZ, 0x10, R2.reuse ;  /* 0x00000010ff037819 */ /* 0x100fe40000011602 */
[----:B------:R-:W-:Y:S01]  /*10e20*/  SHF.R.U32.HI R4, RZ, 0x18, R2 ;  /* 0x00000018ff047819 */ /* 0x000fe20000011602 */
[--C-:B------:R-:W-:Y:S01]  /*10e30*/  HSET2.LE.AND R2, R11, R220.reuse, PT ;  /* 0x000000dc0b027233 */ /* 0x100fe20003803000 */
[----:B------:R-:W-:Y:S01]  /*10e40*/  LOP3.LUT R3, R3, 0xff, RZ, 0xc0, !PT ;  /* 0x000000ff03037812 */ /* 0x000fe200078ec0ff */
[----:B------:R-:W-:-:S03]  /*10e50*/  HSET2.LE.AND R0, R10, R220, PT ;  /* 0x000000dc0a007233 */ /* 0x000fc60003803000 */
[----:B------:R-:W-:Y:S02]  /*10e60*/  PRMT R10, R3, 0x5410, R4 ;  /* 0x00005410030a7816 */ /* 0x000fe40000000004 */
[----:B------:R-:W-:Y:S01]  /*10e70*/  LOP3.LUT R34, R2, R59, RZ, 0xc0, !PT ;  /* 0x0000003b02227212 */ /* 0x000fe200078ec0ff */
[----:B------:R-:W-:-:S04]  /*10e80*/  IMAD.WIDE.U32 R2, R53, -0x326172a9, RZ ;  /* 0xcd9e8d5735027825 */ /* 0x000fc800078e00ff */
[----:B------:R-:W-:Y:S01]  /*10e90*/  IMAD.MOV.U32 R101, RZ, RZ, R127 ;  /* 0x000000ffff657224 */ /* 0x000fe200078e007f */
[----:B---3--:R-:W-:Y:S01]  /*10ea0*/  LOP3.LUT R3, R3, R89, RZ, 0x3c, !PT ;  /* 0x0000005903037212 */ /* 0x008fe200078e3cff */
        /* <DEDUP_REMOVED lines=20> */
[----:B------:R-:W3:Y:S01]  /*10ff0*/  LDL.LU R70, [R1+0x130] ;  /* 0x0001300001467983 */ /* 0x000ee20000300800 */
[----:B------:R-:W-:Y:S02]  /*11000*/  IMAD.MOV.U32 R84, RZ, RZ, R68 ;  /* 0x000000ffff547224 */ /* 0x000fe400078e0044 */
[----:B------:R-:W-:Y:S02]  /*11010*/  IMAD.MOV.U32 R138, RZ, RZ, R71 ;  /* 0x000000ffff8a7224 */ /* 0x000fe400078e0047 */
[----:B------:R-:W-:Y:S01]  /*11020*/  IMAD.MOV.U32 R69, RZ, RZ, R136 ;  /* 0x000000ffff457224 */ /* 0x000fe200078e0088 */
[----:B------:R-:W3:Y:S01]  /*11030*/  LDL.LU R71, [R1+0x134] ;  /* 0x0001340001477983 */ /* 0x000ee20000300800 */
[----:B------:R-:W-:-:S02]  /*11040*/  IMAD.MOV.U32 R68, RZ, RZ, R137 ;  /* 0x000000ffff447224 */ /* 0x000fc400078e0089 */
[----:B------:R-:W-:Y:S01]  /*11050*/  IMAD.MOV.U32 R137, RZ, RZ, R190 ;  /* 0x000000ffff897224 */ /* 0x000fe200078e00be */
[----:B------:R-:W3:Y:S04]  /*11060*/  LDL.LU R136, [R1+0x138] ;  /* 0x0001380001887983 */ /* 0x000ee80000300800 */
[----:B------:R-:W3:Y:S01]  /*11070*/  LDL.LU R190, [R1+0x1a4] ;  /* 0x0001a40001be7983 */ /* 0x000ee20000300800 */
[--C-:B------:R-:W-:Y:S01]  /*11080*/  HSET2.LE.AND R4, R12, R220.reuse, PT ;  /* 0x000000dc0c047233 */ /* 0x100fe20003803000 */
[----:B------:R-:W-:Y:S01]  /*11090*/  IMAD.WIDE.U32 R40, R3, -0x2daee0ad, RZ ;  /* 0xd2511f5303287825 */ /* 0x000fe200078e00ff */
[----:B------:R-:W-:Y:S01]  /*110a0*/  LOP3.LUT R35, R0, R58, RZ, 0xc0, !PT ;  /* 0x0000003a00237212 */ /* 0x000fe200078ec0ff */
[----:B------:R-:W-:Y:S02]  /*110b0*/  HSET2.LE.AND R0, R8, R220, PT ;  /* 0x000000dc08007233 */ /* 0x000fe40003803000 */
[----:B------:R-:W-:-:S02]  /*110c0*/  LOP3.LUT R32, R4, R124, RZ, 0xc0, !PT ;  /* 0x0000007c04207212 */ /* 0x000fc400078ec0ff */
[----:B------:R-:W-:Y:S02]  /*110d0*/  LOP3.LUT R4, R41, UR27, R14, 0x96, !PT ;  /* 0x0000001b29047c12 */ /* 0x000fe4000f8e960e */
[----:B------:R-:W-:Y:S01]  /*110e0*/  LOP3.LUT R33, R0, R110, RZ, 0xc0, !PT ;  /* 0x0000006e00217212 */ /* 0x000fe200078ec0ff */
[--C-:B------:R-:W-:Y:S02]  /*110f0*/  HSET2.LE.AND R0, R6, R220.reuse, PT ;  /* 0x000000dc06007233 */ /* 0x100fe40003803000 */
[----:B------:R-:W-:Y:S01]  /*11100*/  IMAD.WIDE.U32 R36, R4, -0x326172a9, RZ ;  /* 0xcd9e8d5704247825 */ /* 0x000fe200078e00ff */
[--C-:B------:R-:W-:Y:S01]  /*11110*/  LOP3.LUT R5, R29, UR9, R2.reuse, 0x96, !PT ;  /* 0x000000091d057c12 */ /* 0x100fe2000f8e9602 */
[--C-:B------:R-:W-:Y:S01]  /*11120*/  HSET2.LE.AND R3, R9, R220.reuse, PT ;  /* 0x000000dc09037233 */ /* 0x100fe20003803000 */
[----:B------:R-:W-:Y:S01]  /*11130*/  LOP3.LUT R39, R39, UR9, R2, 0x96, !PT ;  /* 0x0000000927277c12 */ /* 0x000fe2000f8e9602 */
[----:B------:R-:W-:Y:S01]  /*11140*/  IMAD.MOV.U32 R91, RZ, RZ, R126 ;  /* 0x000000ffff5b7224 */ /* 0x000fe200078e007e */
[----:B------:R-:W-:Y:S01]  /*11150*/  HSET2.LE.AND R2, R7, R220, PT ;  /* 0x000000dc07027233 */ /* 0x000fe20003803000 */
[----:B------:R-:W-:-:S02]  /*11160*/  LOP3.LUT R126, R0, R54, RZ, 0xc0, !PT ;  /* 0x00000036007e7212 */ /* 0x000fc400078ec0ff */
[----:B------:R-:W-:Y:S01]  /*11170*/  LOP3.LUT R0, R37, UR11, R28, 0x96, !PT ;  /* 0x0000000b25007c12 */ /* 0x000fe2000f8e961c */
[----:B------:R-:W-:Y:S01]  /*11180*/  IMAD.MOV.U32 R22, RZ, RZ, R125 ;  /* 0x000000ffff167224 */ /* 0x000fe200078e007d */
[----:B------:R-:W-:Y:S02]  /*11190*/  LOP3.LUT R124, R3, R57, RZ, 0xc0, !PT ;  /* 0x00000039037c7212 */ /* 0x000fe400078ec0ff */
        /* <DEDUP_REMOVED lines=9> */
[----:B------:R1:W-:Y:S01]  /*11230*/  STG.E.U16 [R42.64+-0x6e], R21 ;  /* 0xffff92152a007986 */ /* 0x0003e2000c101526 */
[----:B------:R-:W-:-:S05]  /*11240*/  IMAD.WIDE.U32 R2, R3, -0x2daee0ad, RZ ;  /* 0xd2511f5303027825 */ /* 0x000fca00078e00ff */
[----:B------:R-:W-:-:S05]  /*11250*/  LOP3.LUT R3, R3, UR13, R4, 0x96, !PT ;  /* 0x0000000d03037c12 */ /* 0x000fca000f8e9604 */
[----:B------:R-:W-:-:S04]  /*11260*/  IMAD.WIDE.U32 R4, R3, -0x326172a9, RZ ;  /* 0xcd9e8d5703047825 */ /* 0x000fc800078e00ff */
[----:B-1----:R-:W-:-:S05]  /*11270*/  IMAD.WIDE.U32 R20, R0, -0x2daee0ad, RZ ;  /* 0xd2511f5300147825 */ /* 0x002fca00078e00ff */
[----:B------:R-:W-:Y:S01]  /*11280*/  LOP3.LUT R2, R21, UR4, R2, 0x96, !PT ;  /* 0x0000000415027c12 */ /* 0x000fe2000f8e9602 */
[----:B------:R-:W-:-:S04]  /*11290*/  HSET2.LE.AND R0, R10, R220, PT ;  /* 0x000000dc0a007233 */ /* 0x000fc80003803000 */
        /* <DEDUP_REMOVED lines=14> */
[----:B------:R-:W-:-:S04]  /*11380*/  LOP3.LUT R2, R0, 0xff, RZ, 0xc0, !PT ;  /* 0x000000ff00027812 */ /* 0x000fc800078ec0ff */
[----:B------:R-:W-:Y:S02]  /*11390*/  PRMT R4, R2, 0x5410, R3 ;  /* 0x0000541002047816 */ /* 0x000fe40000000003 */
[--C-:B------:R-:W-:Y:S02]  /*113a0*/  SHF.R.U32.HI R3, RZ, 0x10, R0.reuse ;  /* 0x00000010ff037819 */ /* 0x100fe40000011600 */
[----:B------:R-:W-:Y:S02]  /*113b0*/  SHF.R.U32.HI R2, RZ, 0x18, R0 ;  /* 0x00000018ff027819 */ /* 0x000fe40000011600 */
[----:B------:R-:W-:-:S04]  /*113c0*/  LOP3.LUT R0, R3, 0xff, RZ, 0xc0, !PT ;  /* 0x000000ff03007812 */ /* 0x000fc800078ec0ff */
[----:B------:R-:W-:Y:S01]  /*113d0*/  PRMT R12, R0, 0x5410, R2 ;  /* 0x00005410000c7816 */ /* 0x000fe20000000002 */
[--C-:B------:R-:W-:Y:S02]  /*113e0*/  HSET2.LE.AND R0, R6, R220.reuse, PT ;  /* 0x000000dc06007233 */ /* 0x100fe40003803000 */
[--C-:B------:R-:W-:Y:S02]  /*113f0*/  HSET2.LE.AND R2, R5, R220.reuse, PT ;  /* 0x000000dc05027233 */ /* 0x100fe40003803000 */
[--C-:B------:R-:W-:Y:S01]  /*11400*/  HSET2.LE.AND R3, R4, R220.reuse, PT ;  /* 0x000000dc04037233 */ /* 0x100fe20003803000 */
[----:B------:R-:W-:Y:S01]  /*11410*/  LOP3.LUT R6, R0, R50, RZ, 0xc0, !PT ;  /* 0x0000003200067212 */ /* 0x000fe200078ec0ff */
[----:B------:R-:W-:Y:S01]  /*11420*/  HSET2.LE.AND R0, R12, R220, PT ;  /* 0x000000dc0c007233 */ /* 0x000fe20003803000 */
[----:B------:R-:W-:Y:S02]  /*11430*/  LOP3.LUT R7, R2, R49, RZ, 0xc0, !PT ;  /* 0x0000003102077212 */ /* 0x000fe400078ec0ff */
[----:B------:R-:W-:-:S02]  /*11440*/  LOP3.LUT R4, R3, R51, RZ, 0xc0, !PT ;  /* 0x0000003303047212 */ /* 0x000fc400078ec0ff */
[----:B------:R-:W-:Y:S02]  /*11450*/  LOP3.LUT R5, R0, R52, RZ, 0xc0, !PT ;  /* 0x0000003400057212 */ /* 0x000fe400078ec0ff */
[C---:B------:R-:W-:Y:S02]  /*11460*/  PRMT R200, R48.reuse, 0x7610, R200 ;  /* 0x0000761030c87816 */ /* 0x040fe400000000c8 */
[----:B------:R-:W-:Y:S01]  /*11470*/  PRMT R195, R48, 0x7632, R195 ;  /* 0x0000763230c37816 */ /* 0x000fe200000000c3 */
[----:B--2---:R-:W4:Y:S01]  /*11480*/  LDSM.16.MT88.4 R8, [R188+0x9000] ;  /* 0x00900000bc08783b */ /* 0x004f220000004200 */
[----:B------:R-:W-:Y:S01]  /*11490*/  IMAD.MOV.U32 R147, RZ, RZ, R91 ;  /* 0x000000ffff937224 */ /* 0x000fe200078e005b */
[----:B------:R-:W-:Y:S01]  /*114a0*/  @!P1 HADD2 R122, -R182.H0_H0, -RZ.H0_H0 ;  /* 0xa00000ffb67a9230 */ /* 0x000fe20000000900 */
[----:B------:R-:W-:Y:S01]  /*114b0*/  PRMT R186, R183, 0x5410, R182 ;  /* 0x00005410b7ba7816 */ /* 0x000fe200000000b6 */
[----:B------:R-:W-:Y:S01]  /*114c0*/  @!P0 HADD2 R123, -R183.H0_H0, -RZ.H0_H0 ;  /* 0xa00000ffb77b8230 */ /* 0x000fe20000000900 */
[----:B------:R-:W-:Y:S01]  /*114d0*/  LDSM.16.MT88.4 R12, [R188+0xb000] ;  /* 0x00b00000bc0c783b */ /* 0x000fe20000004200 */
[-C--:B----4-:R-:W-:Y:S08]  /*114e0*/  HMMA.16816.F32 R72, R16, R8.reuse, R72 ;  /* 0x000000081048723c */ /* 0x090ff00000001848 */
[C---:B------:R-:W-:Y:S08]  /*114f0*/  HMMA.16816.F32 R52, R4.reuse, R8, R168 ;  /* 0x000000080434723c */ /* 0x040ff000000018a8 */
[-C--:B------:R-:W-:Y:S08]  /*11500*/  HMMA.16816.F32 R48, R4, R10.reuse, R164 ;  /* 0x0000000a0430723c */ /* 0x080ff000000018a4 */
[----:B------:R-:W-:Y:S01]  /*11510*/  HMMA.16816.F32 R28, R16, R10, R104 ;  /* 0x0000000a101c723c */ /* 0x000fe20000001868 */
[----:B---3--:R-:W1:Y:S06]  /*11520*/  LDSM.16.MT88.4 R8, [R190+0x9000] ;  /* 0x00900000be08783b */ /* 0x008e6c0000004200 */
        /* <DEDUP_REMOVED lines=18> */
[----:B------:R-:W-:Y:S01]  /*11650*/  IMAD.MOV.U32 R71, RZ, RZ, R137 ;  /* 0x000000ffff477224 */ /* 0x000fe200078e0089 */
[----:B------:R-:W2:Y:S01]  /*11660*/  LDL.LU R136, [R1+0x14c] ;  /* 0x00014c0001887983 */ /* 0x000ea20000300800 */
[----:B------:R-:W-:Y:S01]  /*11670*/  IMAD.MOV.U32 R85, RZ, RZ, R138 ;  /* 0x000000ffff557224 */ /* 0x000fe200078e008a */
[----:B-1----:R-:W-:Y:S01]  /*11680*/  HMMA.16816.F32 R116, R16, R8, R104 ;  /* 0x000000081074723c */ /* 0x002fe20000001868 */
[----:B------:R-:W-:Y:S01]  /*11690*/  IMAD.MOV.U32 R84, RZ, RZ, R139 ;  /* 0x000000ffff547224 */ /* 0x000fe200078e008b */
[----:B------:R-:W2:Y:S01]  /*116a0*/  LDL.LU R137, [R1+0x150] ;  /* 0x0001500001897983 */ /* 0x000ea20000300800 */
[----:B------:R-:W-:-:S03]  /*116b0*/  IMAD.MOV.U32 R91, RZ, RZ, R89 ;  /* 0x000000ffff5b7224 */ /* 0x000fc600078e0059 */
[----:B------:R-:W2:Y:S01]  /*116c0*/  LDL.LU R138, [R1+0x154] ;  /* 0x00015400018a7983 */ /* 0x000ea20000300800 */
[----:B------:R-:W-:Y:S02]  /*116d0*/  IMAD.MOV.U32 R106, RZ, RZ, R149 ;  /* 0x000000ffff6a7224 */ /* 0x000fe400078e0095 */
[----:B------:R-:W-:Y:S01]  /*116e0*/  IMAD.MOV.U32 R149, RZ, RZ, R146 ;  /* 0x000000ffff957224 */ /* 0x000fe200078e0092 */
[----:B------:R-:W2:Y:S01]  /*116f0*/  LDL.LU R139, [R1+0x158] ;  /* 0x00015800018b7983 */ /* 0x000ea20000300800 */
[----:B------:R-:W-:Y:S02]  /*11700*/  IMAD.MOV.U32 R107, RZ, RZ, R22 ;  /* 0x000000ffff6b7224 */ /* 0x000fe400078e0016 */
[----:B------:R-:W-:Y:S01]  /*11710*/  IMAD.MOV.U32 R146, RZ, RZ, R88 ;  /* 0x000000ffff927224 */ /* 0x000fe200078e0058 */
[----:B------:R-:W3:Y:S01]  /*11720*/  LDL.LU R89, [R1+0x140] ;  /* 0x0001400001597983 */ /* 0x000ee20000300800 */
[----:B------:R-:W-:-:S03]  /*11730*/  IMAD.MOV.U32 R22, RZ, RZ, R90 ;  /* 0x000000ffff167224 */ /* 0x000fc600078e005a */
[----:B------:R-:W4:Y:S04]  /*11740*/  LDL.LU R88, [R1+0x144] ;  /* 0x0001440001587983 */ /* 0x000f280000300800 */
[----:B------:R-:W2:Y:S01]  /*11750*/  LDL.LU R90, [R1+0x13c] ;  /* 0x00013c00015a7983 */ /* 0x000ea20000300800 */
[----:B------:R-:W-:Y:S02]  /*11760*/  IMAD.MOV.U32 R184, RZ, RZ, R151 ;  /* 0x000000ffffb87224 */ /* 0x000fe400078e0097 */
[----:B------:R-:W-:Y:S02]  /*11770*/  IMAD.MOV.U32 R151, RZ, RZ, R146 ;  /* 0x000000ffff977224 */ /* 0x000fe400078e0092 */
[----:B------:R-:W2:Y:S01]  /*11780*/  LDL.LU R146, [R1+0x148] ;  /* 0x0001480001927983 */ /* 0x000ea20000300800 */
[----:B------:R-:W-:-:S02]  /*11790*/  @!P6 HADD2 R120, -R195.H0_H0, -RZ.H0_H0 ;  /* 0xa00000ffc378e230 */ /* 0x000fc40000000900 */
[----:B------:R-:W-:Y:S01]  /*117a0*/  @!P5 HADD2 R121, -R200.H0_H0, -RZ.H0_H0 ;  /* 0xa00000ffc879d230 */ /* 0x000fe20000000900 */
[----:B------:R-:W-:Y:S01]  /*117b0*/  PRMT R131, R200, 0x5410, R195 ;  /* 0x00005410c8837816 */ /* 0x000fe200000000c3 */
[----:B------:R-:W-:Y:S01]  /*117c0*/  IMAD.MOV.U32 R198, RZ, RZ, R147 ;  /* 0x000000ffffc67224 */ /* 0x000fe200078e0093 */
[----:B------:R-:W-:Y:S01]  /*117d0*/  @!P6 PRMT R195, R120, 0x5410, RZ ;  /* 0x0000541078c3e816 */ /* 0x000fe200000000ff */
[----:B------:R-:W-:Y:S01]  /*117e0*/  IMAD.MOV.U32 R120, RZ, RZ, R149 ;  /* 0x000000ffff787224 */ /* 0x000fe200078e0095 */
[----:B------:R-:W-:Y:S01]  /*117f0*/  @!P5 PRMT R200, R121, 0x5410, RZ ;  /* 0x0000541079c8d816 */ /* 0x000fe200000000ff */
[----:B------:R-:W-:Y:S02]  /*11800*/  IMAD.MOV.U32 R121, RZ, RZ, R150 ;  /* 0x000000ffff797224 */ /* 0x000fe400078e0096 */
[----:B------:R-:W-:Y:S02]  /*11810*/  IMAD.MOV.U32 R149, RZ, RZ, R22 ;  /* 0x000000ffff957224 */ /* 0x000fe400078e0016 */
[----:B------:R-:W-:-:S02]  /*11820*/  IMAD.MOV.U32 R150, RZ, RZ, R91 ;  /* 0x000000ffff967224 */ /* 0x000fc400078e005b */
[----:B------:R-:W-:Y:S01]  /*11830*/  IMAD.MOV.U32 R128, RZ, RZ, R121 ;  /* 0x000000ffff807224 */ /* 0x000fe200078e0079 */
[----:B------:R-:W-:Y:S01]  /*11840*/  @!P1 PRMT R182, R122, 0x5410, RZ ;  /* 0x000054107ab69816 */ /* 0x000fe200000000ff */
[----:B------:R-:W-:Y:S02]  /*11850*/  IMAD.MOV.U32 R104, RZ, RZ, R101 ;  /* 0x000000ffff687224 */ /* 0x000fe400078e0065 */
[----:B------:R-:W-:Y:S01]  /*11860*/  IMAD.MOV.U32 R105, RZ, RZ, R100 ;  /* 0x000000ffff697224 */ /* 0x000fe200078e0064 */
[----:B------:R-:W-:Y:S01]  /*11870*/  HMMA.16816.F32 R96, R4, R10, R96 ;  /* 0x0000000a0460723c */ /* 0x000fe20000001860 */
[----:B---3--:R-:W-:Y:S02]  /*11880*/  IMAD.MOV.U32 R22, RZ, RZ, R89 ;  /* 0x000000ffff167224 */ /* 0x008fe400078e0059 */
[----:B----4-:R-:W-:Y:S02]  /*11890*/  IMAD.MOV.U32 R91, RZ, RZ, R88 ;  /* 0x000000ffff5b7224 */ /* 0x010fe400078e0058 */
[----:B--2---:R-:W-:-:S02]  /*118a0*/  IMAD.MOV.U32 R147, RZ, RZ, R90 ;  /* 0x000000ffff937224 */ /* 0x004fc400078e005a */
[----:B------:R-:W2:Y:S04]  /*118b0*/  LDL.LU R90, [R1+0x15c] ;  /* 0x00015c00015a7983 */ /* 0x000ea80000300800 */
[----:B------:R-:W3:Y:S04]  /*118c0*/  LDL.LU R89, [R1+0x160] ;  /* 0x0001600001597983 */ /* 0x000ee80000300800 */
[----:B------:R-:W4:Y:S04]  /*118d0*/  LDL.LU R88, [R1+0x164] ;  /* 0x0001640001587983 */ /* 0x000f280000300800 */
[----:B------:R-:W4:Y:S01]  /*118e0*/  LDL.LU R121, [R1+0x168] ;  /* 0x0001680001797983 */ /* 0x000f220000300800 */
[----:B------:R-:W-:-:S03]  /*118f0*/  IMAD.MOV.U32 R122, RZ, RZ, R146 ;  /* 0x000000ffff7a7224 */ /* 0x000fc600078e0092 */
[----:B------:R-:W4:Y:S01]  /*11900*/  LDL R146, [R1+0x38] ;  /* 0x0000380001927983 */ /* 0x000f220000100800 */
[----:B------:R-:W-:Y:S08]  /*11910*/  HMMA.16816.F32 R100, R4, R8, R160 ;  /* 0x000000080464723c */ /* 0x000ff000000018a0 */
[----:B------:R-:W-:Y:S01]  /*11920*/  HMMA.16816.F32 R104, R16, R10, R104 ;  /* 0x0000000a1068723c */ /* 0x000fe20000001868 */
[----:B------:R-:W1:Y:S01]  /*11930*/  LDSM.16.MT88.4 R8, [R188+0xa000] ;  /* 0x00a00000bc08783b */ /* 0x000e620000004200 */
[----:B------:R-:W-:Y:S01]  /*11940*/  IMAD.MOV.U32 R110, RZ, RZ, R120 ;  /* 0x000000ffff6e7224 */ /* 0x000fe200078e0078 */
[----:B------:R-:W-:Y:S01]  /*11950*/  @!P0 PRMT R183, R123, 0x5410, RZ ;  /* 0x000054107bb78816 */ /* 0x000fe200000000ff */
[----:B------:R-:W-:-:S02]  /*11960*/  IMAD.MOV.U32 R185, RZ, RZ, R91 ;  /* 0x000000ffffb97224 */ /* 0x000fc400078e005b */
[----:B------:R-:W-:Y:S02]  /*11970*/  IMAD.MOV.U32 R197, RZ, RZ, R22 ;  /* 0x000000ffffc57224 */ /* 0x000fe400078e0016 */
[----:B------:R-:W-:Y:S02]  /*11980*/  IMAD.MOV.U32 R22, RZ, RZ, R250 ;  /* 0x000000ffff167224 */ /* 0x000fe400078e00fa */
[----:B------:R-:W4:Y:S01]  /*11990*/  LDL.LU R250, [R1+0x1a0] ;  /* 0x0001a00001fa7983 */ /* 0x000f220000300800 */
[-C--:B-1----:R-:W-:Y:S08]  /*119a0*/  HMMA.16816.F32 R112, R16, R8.reuse, R112 ;  /* 0x000000081070723c */ /* 0x082ff00000001870 */
[----:B------:R-:W-:Y:S08]  /*119b0*/  HMMA.16816.F32 R92, R4, R8, R92 ;  /* 0x00000008045c723c */ /* 0x000ff0000000185c */
[----:B------:R-:W-:Y:S01]  /*119c0*/  HMMA.16816.F32 R108, R16, R10, R108 ;  /* 0x0000000a106c723c */ /* 0x000fe2000000186c */
[----:B------:R-:W-:-:S02]  /*119d0*/  IMAD.MOV.U32 R2, RZ, RZ, R128 ;  /* 0x000000ffff027224 */ /* 0x000fc400078e0080 */
[----:B------:R-:W-:Y:S02]  /*119e0*/  IMAD.MOV.U32 R163, RZ, RZ, R122 ;  /* 0x000000ffffa37224 */ /* 0x000fe400078e007a */
[----:B------:R-:W-:Y:S02]  /*119f0*/  IMAD.MOV.U32 R222, RZ, RZ, R131 ;  /* 0x000000ffffde7224 */ /* 0x000fe400078e0083 */
[----:B------:R-:W-:Y:S02]  /*11a00*/  IMAD.MOV.U32 R0, RZ, RZ, R130 ;  /* 0x000000ffff007224 */ /* 0x000fe400078e0082 */
[----:B------:R-:W-:Y:S02]  /*11a10*/  IMAD.MOV.U32 R3, RZ, RZ, R129 ;  /* 0x000000ffff037224 */ /* 0x000fe400078e0081 */
[----:B------:R-:W-:Y:S02]  /*11a20*/  IMAD.MOV.U32 R152, RZ, RZ, R147 ;  /* 0x000000ffff987224 */ /* 0x000fe400078e0093 */
[----:B------:R-:W-:-:S02]  /*11a30*/  IMAD.MOV.U32 R147, RZ, RZ, R63 ;  /* 0x000000ffff937224 */ /* 0x000fc400078e003f */
[----:B------:R1:W5:Y:S01]  /*11a40*/  LDL.LU R63, [R1+0x19c] ;  /* 0x00019c00013f7983 */ /* 0x0003620000300800 */
        /* <DEDUP_REMOVED lines=13> */
[----:B--2---:R-:W-:Y:S02]  /*11b20*/  IMAD.MOV.U32 R123, RZ, RZ, R90 ;  /* 0x000000ffff7b7224 */ /* 0x004fe400078e005a */
[----:B---3--:R-:W-:Y:S02]  /*11b30*/  IMAD.MOV.U32 R199, RZ, RZ, R89 ;  /* 0x000000ffffc77224 */ /* 0x008fe400078e0059 */
[----:B----4-:R-:W-:Y:S02]  /*11b40*/  IMAD.MOV.U32 R120, RZ, RZ, R88 ;  /* 0x000000ffff787224 */ /* 0x010fe400078e0058 */
[----:B------:R-:W-:Y:S01]  /*11b50*/  HMMA.16816.F32 R88, R4, R10, R64 ;  /* 0x0000000a0458723c */ /* 0x000fe20000001840 */
[----:B------:R-:W2:Y:S01]  /*11b60*/  LDSM.16.MT88.4 R8, [R190+0xa000] ;  /* 0x00a00000be08783b */ /* 0x000ea20000004200 */
[----:B------:R-:W-:Y:S02]  /*11b70*/  IMAD.MOV.U32 R164, RZ, RZ, R123 ;  /* 0x000000ffffa47224 */ /* 0x000fe400078e007b */
[----:B------:R-:W-:-:S02]  /*11b80*/  IMAD.MOV.U32 R166, RZ, RZ, R120 ;  /* 0x000000ffffa67224 */ /* 0x000fc400078e0078 */
[----:B------:R-:W-:Y:S02]  /*11b90*/  IMAD.MOV.U32 R167, RZ, RZ, R121 ;  /* 0x000000ffffa77224 */ /* 0x000fe400078e0079 */
[----:B------:R-:W-:Y:S02]  /*11ba0*/  IMAD.MOV.U32 R165, RZ, RZ, R199 ;  /* 0x000000ffffa57224 */ /* 0x000fe400078e00c7 */
[----:B------:R-:W-:Y:S02]  /*11bb0*/  IMAD.MOV.U32 R199, RZ, RZ, R62 ;  /* 0x000000ffffc77224 */ /* 0x000fe400078e003e */
[----:B------:R1:W5:Y:S04]  /*11bc0*/  LDL.LU R62, [R1+0x198] ;  /* 0x00019800013e7983 */ /* 0x0003680000300800 */
[----:B------:R1:W5:Y:S04]  /*11bd0*/  LDL.LU R61, [R1+0x194] ;  /* 0x00019400013d7983 */ /* 0x0003680000300800 */
[----:B------:R1:W5:Y:S04]  /*11be0*/  LDL.LU R60, [R1+0x190] ;  /* 0x00019000013c7983 */ /* 0x0003680000300800 */
[----:B------:R1:W5:Y:S04]  /*11bf0*/  LDL.LU R194, [R1+0x18c] ;  /* 0x00018c0001c27983 */ /* 0x0003680000300800 */
[----:B------:R1:W5:Y:S04]  /*11c00*/  LDL.LU R193, [R1+0x188] ;  /* 0x0001880001c17983 */ /* 0x0003680000300800 */
[----:B------:R1:W5:Y:S04]  /*11c10*/  LDL.LU R192, [R1+0x184] ;  /* 0x0001840001c07983 */ /* 0x0003680000300800 */
[----:B------:R1:W5:Y:S04]  /*11c20*/  LDL.LU R191, [R1+0x180] ;  /* 0x0001800001bf7983 */ /* 0x0003680000300800 */
[----:B------:R1:W5:Y:S01]  /*11c30*/  LDL.LU R189, [R1+0x178] ;  /* 0x0001780001bd7983 */ /* 0x0003620000300800 */
[-C--:B--2---:R-:W-:Y:S08]  /*11c40*/  HMMA.16816.F32 R120, R16, R8.reuse, R84 ;  /* 0x000000081078723c */ /* 0x084ff00000001854 */
[C---:B------:R-:W-:Y:S08]  /*11c50*/  HMMA.16816.F32 R80, R4.reuse, R8, R80 ;  /* 0x000000080450723c */ /* 0x040ff00000001850 */
[-C--:B------:R-:W-:Y:S08]  /*11c60*/  HMMA.16816.F32 R76, R4, R10.reuse, R76 ;  /* 0x0000000a044c723c */ /* 0x080ff0000000184c */
[----:B------:R-:W-:Y:S01]  /*11c70*/  HMMA.16816.F32 R128, R16, R10, R68 ;  /* 0x0000000a1080723c */ /* 0x000fe20000001844 */
[----:B------:R-:W2:Y:S07]  /*11c80*/  LDSM.16.MT88.4 R8, [R190+0xb000] ;  /* 0x00b00000be08783b */ /* 0x000eae0000004200 */
[C---:B------:R-:W-:Y:S08]  /*11c90*/  HMMA.16816.F32 R68, R4.reuse, R12, R132 ;  /* 0x0000000c0444723c */ /* 0x040ff00000001884 */
[----:B------:R-:W-:Y:S08]  /*11ca0*/  HMMA.16816.F32 R64, R4, R14, R156 ;  /* 0x0000000e0440723c */ /* 0x000ff0000000189c */
[----:B------:R-:W-:Y:S01]  /*11cb0*/  HMMA.16816.F32 R132, R16, R12, R160 ;  /* 0x0000000c1084723c */ /* 0x000fe200000018a0 */
[----:B------:R-:W3:Y:S07]  /*11cc0*/  LDSM.16.MT88.4 R12, [R188+0x9400] ;  /* 0x00940000bc0c783b */ /* 0x000eee0000004200 */
[----:B--2---:R-:W-:Y:S08]  /*11cd0*/  HMMA.16816.F32 R84, R4, R8, R172 ;  /* 0x000000080454723c */ /* 0x004ff000000018ac */
[----:B------:R-:W-:Y:S07]  /*11ce0*/  HMMA.16816.F32 R172, R16, R10, R164 ;  /* 0x0000000a10ac723c */ /* 0x000fee00000018a4 */
[----:B------:R-:W-:-:S02]  /*11cf0*/  IMAD.MOV.U32 R167, RZ, RZ, R2 ;  /* 0x000000ffffa77224 */ /* 0x000fc400078e0002 */
[----:B------:R-:W-:Y:S01]  /*11d00*/  IMAD.WIDE.U32 R2, R21, -0x2daee0ad, RZ ;  /* 0xd2511f5315027825 */ /* 0x000fe200078e00ff */
[----:B------:R-:W-:Y:S04]  /*11d10*/  HMMA.16816.F32 R56, R4, R10, R176 ;  /* 0x0000000a0438723c */ /* 0x000fe800000018b0 */
[----:B------:R-:W-:Y:S02]  /*11d20*/  LOP3.LUT R0, R3, UR7, R20, 0x96, !PT ;  /* 0x0000000703007c12 */ /* 0x000fe4000f8e9614 */
[C---:B------:R-:W-:Y:S02]  /*11d30*/  LOP3.LUT R3, R2.reuse, 0xffff, RZ, 0xc0, !PT ;  /* 0x0000ffff02037812 */ /* 0x040fe400078ec0ff */
[----:B------:R-:W-:Y:S01]  /*11d40*/  HMMA.16816.F32 R148, R16, R8, R148 ;  /* 0x000000081094723c */ /* 0x000fe20000001894 */
[----:B------:R-:W-:Y:S01]  /*11d50*/  SHF.R.U32.HI R5, RZ, 0x10, R2 ;  /* 0x00000010ff057819 */ /* 0x000fe20000011602 */
[----:B------:R-:W2:Y:S01]  /*11d60*/  LDSM.16.MT88.4 R16, [R190+0xa400] ;  /* 0x00a40000be10783b */ /* 0x000ea20000004200 */
[----:B------:R-:W-:-:S02]  /*11d70*/  LOP3.LUT R6, R2, 0xff, RZ, 0xc0, !PT ;  /* 0x000000ff02067812 */ /* 0x000fc400078ec0ff */
[----:B------:R-:W-:Y:S02]  /*11d80*/  SHF.R.U32.HI R4, RZ, 0x18, R2 ;  /* 0x00000018ff047819 */ /* 0x000fe40000011602 */
[----:B------:R-:W-:Y:S02]  /*11d90*/  LOP3.LUT R2, R5, 0xff, RZ, 0xc0, !PT ;  /* 0x000000ff05027812 */ /* 0x000fe400078ec0ff */
[----:B------:R-:W-:Y:S02]  /*11da0*/  SHF.R.U32.HI R3, RZ, 0x8, R3 ;  /* 0x00000008ff037819 */ /* 0x000fe40000011603 */
[----:B------:R-:W-:Y:S02]  /*11db0*/  PRMT R8, R2, 0x5410, R4 ;  /* 0x0000541002087816 */ /* 0x000fe40000000004 */
[----:B------:R-:W-:Y:S02]  /*11dc0*/  PRMT R7, R6, 0x5410, R3 ;  /* 0x0000541006077816 */ /* 0x000fe40000000003 */
[----:B------:R-:W-:-:S02]  /*11dd0*/  LOP3.LUT R2, R0, 0xffff, RZ, 0xc0, !PT ;  /* 0x0000ffff00027812 */ /* 0x000fc400078ec0ff */
[----:B------:R-:W-:Y:S02]  /*11de0*/  SHF.R.U32.HI R3, RZ, 0x10, R0 ;  /* 0x00000010ff037819 */ /* 0x000fe40000011600 */
[----:B------:R-:W-:Y:S02]  /*11df0*/  SHF.R.U32.HI R4, RZ, 0x8, R2 ;  /* 0x00000008ff047819 */ /* 0x000fe40000011602 */
[----:B------:R-:W-:Y:S02]  /*11e00*/  LOP3.LUT R6, R0, 0xff, RZ, 0xc0, !PT ;  /* 0x000000ff00067812 */ /* 0x000fe400078ec0ff */
[----:B------:R-:W-:Y:S02]  /*11e10*/  SHF.R.U32.HI R5, RZ, 0x18, R0 ;  /* 0x00000018ff057819 */ /* 0x000fe40000011600 */
[----:B------:R-:W-:Y:S01]  /*11e20*/  LOP3.LUT R2, R3, 0xff, RZ, 0xc0, !PT ;  /* 0x000000ff03027812 */ /* 0x000fe200078ec0ff */
[----:B------:R-:W-:Y:S01]  /*11e30*/  HSET2.LE.AND R0, R7, R220, PT ;  /* 0x000000dc07007233 */ /* 0x000fe20003803000 */
[----:B------:R-:W-:-:S02]  /*11e40*/  PRMT R4, R6, 0x5410, R4 ;  /* 0x0000541006047816 */ /* 0x000fc40000000004 */
[----:B------:R-:W-:Y:S02]  /*11e50*/  PRMT R3, R2, 0x5410, R5 ;  /* 0x0000541002037816 */ /* 0x000fe40000000005 */
[----:B------:R-:W-:Y:S01]  /*11e60*/  LOP3.LUT R6, R0, R140, RZ, 0xc0, !PT ;  /* 0x0000008c00067212 */ /* 0x000fe200078ec0ff */
[--C-:B------:R-:W-:Y:S02]  /*11e70*/  HSET2.LE.AND R0, R8, R220.reuse, PT ;  /* 0x000000dc08007233 */ /* 0x100fe40003803000 */
[--C-:B------:R-:W-:Y:S02]  /*11e80*/  HSET2.LE.AND R2, R4, R220.reuse, PT ;  /* 0x000000dc04027233 */ /* 0x100fe40003803000 */
[----:B------:R-:W-:Y:S01]  /*11e90*/  HSET2.LE.AND R3, R3, R220, PT ;  /* 0x000000dc03037233 */ /* 0x000fe20003803000 */
[----:B------:R-:W-:Y:S01]  /*11ea0*/  LOP3.LUT R7, R0, R23, RZ, 0xc0, !PT ;  /* 0x0000001700077212 */ /* 0x000fe200078ec0ff */
[----:B------:R-:W-:Y:S01]  /*11eb0*/  IMAD.MOV.U32 R140, RZ, RZ, R196 ;  /* 0x000000ffff8c7224 */ /* 0x000fe200078e00c4 */
[----:B------:R-:W-:Y:S01]  /*11ec0*/  LOP3.LUT R4, R2, R142, RZ, 0xc0, !PT ;  /* 0x0000008e02047212 */ /* 0x000fe200078ec0ff */
[----:B------:R-:W4:Y:S01]  /*11ed0*/  LDSM.16.MT88.4 R8, [R188+0xa400] ;  /* 0x00a40000bc08783b */ /* 0x000f220000004200 */
[----:B------:R-:W-:Y:S01]  /*11ee0*/  LOP3.LUT R5, R3, R141, RZ, 0xc0, !PT ;  /* 0x0000008d03057212 */ /* 0x000fe200078ec0ff */
[----:B------:R-:W-:-:S02]  /*11ef0*/  IMAD.MOV.U32 R0, RZ, RZ, R221 ;  /* 0x000000ffff007224 */ /* 0x000fc400078e00dd */
[----:B------:R-:W-:Y:S02]  /*11f00*/  IMAD.MOV.U32 R2, RZ, RZ, R222 ;  /* 0x000000ffff027224 */ /* 0x000fe400078e00de */
[----:B------:R-:W-:Y:S02]  /*11f10*/  IMAD.MOV.U32 R3, RZ, RZ, R223 ;  /* 0x000000ffff037224 */ /* 0x000fe400078e00df */
[----:B---3--:R-:W-:Y:S01]  /*11f20*/  HMMA.16816.F32 R220, R24, R12, R72 ;  /* 0x0000000c18dc723c */ /* 0x008fe20000001848 */
[----:B------:R-:W-:Y:S02]  /*11f30*/  IMAD.MOV.U32 R196, RZ, RZ, R197 ;  /* 0x000000ffffc47224 */ /* 0x000fe400078e00c5 */
[----:B------:R-:W-:Y:S02]  /*11f40*/  IMAD.MOV.U32 R141, RZ, RZ, R170 ;  /* 0x000000ffff8d7224 */ /* 0x000fe400078e00aa */
[----:B------:R-:W-:Y:S02]  /*11f50*/  IMAD.MOV.U32 R142, RZ, RZ, R171 ;  /* 0x000000ffff8e7224 */ /* 0x000fe400078e00ab */
[----:B------:R-:W-:-:S02]  /*11f60*/  IMAD.MOV.U32 R74, RZ, RZ, R168 ;  /* 0x000000ffff4a7224 */ /* 0x000fc400078e00a8 */
[----:B------:R-:W-:Y:S02]  /*11f70*/  IMAD.MOV.U32 R73, RZ, RZ, R169 ;  /* 0x000000ffff497224 */ /* 0x000fe400078e00a9 */
[----:B------:R-:W-:Y:S01]  /*11f80*/  IMAD.MOV.U32 R197, RZ, RZ, R199 ;  /* 0x000000ffffc57224 */ /* 0x000fe200078e00c7 */
[----:B------:R-:W-:Y:S01]  /*11f90*/  HMMA.16816.F32 R168, R4, R12, R52 ;  /* 0x0000000c04a8723c */ /* 0x000fe20000001834 */
[----:B------:R-:W-:Y:S02]  /*11fa0*/  IMAD.MOV.U32 R199, RZ, RZ, R198 ;  /* 0x000000ffffc77224 */ /* 0x000fe400078e00c6 */
[----:B------:R-:W-:Y:S02]  /*11fb0*/  IMAD.MOV.U32 R198, RZ, RZ, R184 ;  /* 0x000000ffffc67224 */ /* 0x000fe400078e00b8 */
[----:B------:R-:W-:Y:S02]  /*11fc0*/  IMAD.MOV.U32 R75, RZ, RZ, R167 ;  /* 0x000000ffff4b7224 */ /* 0x000fe400078e00a7 */
[----:B------:R-:W-:-:S02]  /*11fd0*/  IMAD.MOV.U32 R55, RZ, RZ, R185 ;  /* 0x000000ffff377224 */ /* 0x000fc400078e00b9 */
[----:B------:R-:W-:Y:S02]  /*11fe0*/  IMAD.MOV.U32 R54, RZ, RZ, R186 ;  /* 0x000000ffff367224 */ /* 0x000fe400078e00ba */
[----:B------:R-:W-:Y:S01]  /*11ff0*/  IMAD.MOV.U32 R53, RZ, RZ, R187 ;  /* 0x000000ffff357224 */ /* 0x000fe200078e00bb */
[-C--:B------:R-:W-:Y:S08]  /*12000*/  HMMA.16816.F32 R164, R4, R14.reuse, R48 ;  /* 0x0000000e04a4723c */ /* 0x080ff00000001830 */
[----:B------:R-:W-:Y:S01]  /*12010*/  HMMA.16816.F32 R184, R24, R14, R28 ;  /* 0x0000000e18b8723c */ /* 0x000fe2000000181c */
[----:B------:R-:W-:Y:S01]  /*12020*/  IMAD.MOV.U32 R51, RZ, RZ, R147 ;  /* 0x000000ffff337224 */ /* 0x000fe200078e0093 */
[----:B------:R-:W3:Y:S05]  /*12030*/  LDSM.16.MT88.4 R12, [R190+0x9400] ;  /* 0x00940000be0c783b */ /* 0x000eea0000004200 */
[----:B------:R-:W-:-:S02]  /*12040*/  IMAD.MOV.U32 R29, RZ, RZ, R146 ;  /* 0x000000ffff1d7224 */ /* 0x000fc400078e0092 */
[----:B------:R-:W-:Y:S02]  /*12050*/  IMAD.MOV.U32 R30, RZ, RZ, R145 ;  /* 0x000000ffff1e7224 */ /* 0x000fe400078e0091 */
[----:B------:R-:W-:Y:S02]  /*12060*/  IMAD.MOV.U32 R31, RZ, RZ, R144 ;  /* 0x000000ffff1f7224 */ /* 0x000fe400078e0090 */
[----:B--2---:R-:W-:Y:S07]  /*12070*/  HMMA.16816.F32 R144, R4, R16, R80 ;  /* 0x000000100490723c */ /* 0x004fee0000001850 */
[----:B------:R-:W-:-:S02]  /*12080*/  IMAD.MOV.U32 R80, RZ, RZ, R141 ;  /* 0x000000ffff507224 */ /* 0x000fc400078e008d */
[----:B------:R-:W-:Y:S02]  /*12090*/  IMAD.MOV.U32 R81, RZ, RZ, R142 ;  /* 0x000000ffff517224 */ /* 0x000fe400078e008e */
[----:B------:R-:W-:Y:S02]  /*120a0*/  IMAD.MOV.U32 R82, RZ, RZ, R140 ;  /* 0x000000ffff527224 */ /* 0x000fe400078e008c */
[----:B------:R-:W-:Y:S02]  /*120b0*/  IMAD.MOV.U32 R83, RZ, RZ, R143 ;  /* 0x000000ffff537224 */ /* 0x000fe400078e008f */
[----:B------:R-:W-:Y:S07]  /*120c0*/  HMMA.16816.F32 R140, R4, R18, R76 ;  /* 0x00000012048c723c */ /* 0x000fee000000184c */
[----:B------:R-:W-:-:S02]  /*120d0*/  IMAD.MOV.U32 R76, RZ, RZ, R29 ;  /* 0x000000ffff4c7224 */ /* 0x000fc400078e001d */
[----:B------:R-:W-:Y:S02]  /*120e0*/  IMAD.MOV.U32 R77, RZ, RZ, R30 ;  /* 0x000000ffff4d7224 */ /* 0x000fe400078e001e */
[----:B------:R-:W-:Y:S02]  /*120f0*/  IMAD.MOV.U32 R78, RZ, RZ, R31 ;  /* 0x000000ffff4e7224 */ /* 0x000fe400078e001f */
[----:B------:R-:W2:Y:S01]  /*12100*/  LDSM.16.MT88.4 R28, [R190+0xb400] ;  /* 0x00b40000be1c783b */ /* 0x000ea20000004200 */
[----:B------:R-:W-:-:S03]  /*12110*/  IMAD.MOV.U32 R49, RZ, RZ, R22 ;  /* 0x000000ffff317224 */ /* 0x000fc600078e0016 */
[----:B------:R-:W1:Y:S01]  /*12120*/  LDSM.16.MT88.4 R20, [R188+0xb400] ;  /* 0x00b40000bc14783b */ /* 0x000e620000004200 */
[----:B----4-:R-:W-:Y:S01]  /*12130*/  HMMA.16816.F32 R156, R4, R8, R92 ;  /* 0x00000008049c723c */ /* 0x010fe2000000185c */
[----:B------:R-:W-:Y:S02]  /*12140*/  IMAD.MOV.U32 R79, RZ, RZ, R196 ;  /* 0x000000ffff4f7224 */ /* 0x000fe400078e00c4 */
[----:B------:R-:W-:Y:S02]  /*12150*/  IMAD.MOV.U32 R72, RZ, RZ, R152 ;  /* 0x000000ffff487224 */ /* 0x000fe400078e0098 */
[----:B------:R-:W-:-:S03]  /*12160*/  IMAD.MOV.U32 R52, RZ, RZ, R153 ;  /* 0x000000ffff347224 */ /* 0x000fc600078e0099 */
[----:B---3--:R-:W-:Y:S01]  /*12170*/  HMMA.16816.F32 R176, R4, R14, R96 ;  /* 0x0000000e04b0723c */ /* 0x008fe20000001860 */
[----:B------:R-:W-:Y:S02]  /*12180*/  IMAD.MOV.U32 R50, RZ, RZ, R154 ;  /* 0x000000ffff327224 */ /* 0x000fe400078e009a */
[----:B------:R-:W-:-:S05]  /*12190*/  IMAD.MOV.U32 R48, RZ, RZ, R155 ;  /* 0x000000ffff307224 */ /* 0x000fca00078e009b */
[C---:B------:R-:W-:Y:S08]  /*121a0*/  HMMA.16816.F32 R152, R4.reuse, R10, R88 ;  /* 0x0000000a0498723c */ /* 0x040ff00000001858 */
[C---:B------:R-:W-:Y:S08]  /*121b0*/  HMMA.16816.F32 R160, R4.reuse, R12, R100 ;  /* 0x0000000c04a0723c */ /* 0x040ff00000001864 */
[----:B--2---:R-:W-:Y:S08]  /*121c0*/  HMMA.16816.F32 R92, R4, R28, R84 ;  /* 0x0000001c045c723c */ /* 0x004ff00000001854 */
[----:B------:R-:W-:Y:S07]  /*121d0*/  HMMA.16816.F32 R84, R24, R14, R104 ;  /* 0x0000000e1854723c */ /* 0x000fee0000001868 */
[----:B------:R-:W-:-:S02]  /*121e0*/  IMAD.MOV.U32 R105, RZ, RZ, R80 ;  /* 0x000000ffff697224 */ /* 0x000fc400078e0050 */
[----:B------:R-:W-:Y:S02]  /*121f0*/  IMAD.MOV.U32 R104, RZ, RZ, R81 ;  /* 0x000000ffff687224 */ /* 0x000fe400078e0051 */
[----:B------:R-:W-:Y:S02]  /*12200*/  IMAD.MOV.U32 R15, RZ, RZ, R82 ;  /* 0x000000ffff0f7224 */ /* 0x000fe400078e0052 */
[----:B------:R-:W-:Y:S02]  /*12210*/  IMAD.MOV.U32 R14, RZ, RZ, R83 ;  /* 0x000000ffff0e7224 */ /* 0x000fe400078e0053 */
[----:B------:R-:W-:Y:S01]  /*12220*/  HMMA.16816.F32 R80, R24, R8, R112 ;  /* 0x000000081850723c */ /* 0x000fe20000001870 */
[----:B------:R-:W-:Y:S02]  /*12230*/  IMAD.MOV.U32 R107, RZ, RZ, R76 ;  /* 0x000000ffff6b7224 */ /* 0x000fe400078e004c */
[----:B------:R-:W-:-:S04]  /*12240*/  IMAD.MOV.U32 R106, RZ, RZ, R77 ;  /* 0x000000ffff6a7224 */ /* 0x000fc800078e004d */
[----:B------:R-:W-:Y:S02]  /*12250*/  IMAD.MOV.U32 R115, RZ, RZ, R78 ;  /* 0x000000ffff737224 */ /* 0x000fe400078e004e */
[----:B------:R-:W-:Y:S02]  /*12260*/  IMAD.MOV.U32 R114, RZ, RZ, R79 ;  /* 0x000000ffff727224 */ /* 0x000fe400078e004f */
[----:B------:R-:W-:Y:S07]  /*12270*/  HMMA.16816.F32 R76, R24, R10, R108 ;  /* 0x0000000a184c723c */ /* 0x000fee000000186c */
[----:B------:R-:W-:Y:S01]  /*12280*/  IMAD.MOV.U32 R11, RZ, RZ, R0 ;  /* 0x000000ffff0b7224 */ /* 0x000fe200078e0000 */
[----:B------:R-:W-:Y:S01]  /*12290*/  LOP3.LUT R0, R37, UR11, R38, 0x96, !PT ;  /* 0x0000000b25007c12 */ /* 0x000fe2000f8e9626 */
[----:B-1----:R-:W-:Y:S01]  /*122a0*/  HMMA.16816.F32 R100, R4, R20, R68 ;  /* 0x000000140464723c */ /* 0x002fe20000001844 */
[----:B------:R-:W-:-:S02]  /*122b0*/  IMAD.MOV.U32 R109, RZ, RZ, R3 ;  /* 0x000000ffff6d7224 */ /* 0x000fc400078e0003 */
[----:B------:R-:W-:Y:S02]  /*122c0*/  IMAD.MOV.U32 R108, RZ, RZ, R2 ;  /* 0x000000ffff6c7224 */ /* 0x000fe400078e0002 */
[----:B------:R-:W-:-:S03]  /*122d0*/  IMAD.WIDE.U32 R2, R39, -0x2daee0ad, RZ ;  /* 0xd2511f5327027825 */ /* 0x000fc600078e00ff */
[----:B------:R-:W-:Y:S02]  /*122e0*/  HMMA.16816.F32 R96, R4, R22, R64 ;  /* 0x000000160460723c */ /* 0x000fe40000001840 */
[----:B------:R-:W-:-:S06]  /*122f0*/  LOP3.LUT R3, R3, UR26, R40, 0x96, !PT ;  /* 0x0000001a03037c12 */ /* 0x000fcc000f8e9628 */
[----:B------:R-:W-:Y:S07]  /*12300*/  HMMA.16816.F32 R88, R4, R30, R56 ;  /* 0x0000001e0458723c */ /* 0x000fee0000001838 */
[----:B------:R-:W-:-:S05]  /*12310*/  IMAD.WIDE.U32 R4, R0, -0x2daee0ad, RZ ;  /* 0xd2511f5300047825 */ /* 0x000fca00078e00ff */
        /* <DEDUP_REMOVED lines=15> */
[--C-:B------:R-:W-:Y:S02]  /*12410*/  SHF.R.U32.HI R3, RZ, 0x10, R2.reuse ;  /* 0x00000010ff037819 */ /* 0x100fe40000011602 */
[----:B------:R-:W-:-:S02]  /*12420*/  SHF.R.U32.HI R7, RZ, 0x18, R2 ;  /* 0x00000018ff077819 */ /* 0x000fc40000011602 */
[----:B------:R-:W-:Y:S02]  /*12430*/  LOP3.LUT R2, R0, 0xffff, RZ, 0xc0, !PT ;  /* 0x0000ffff00027812 */ /* 0x000fe400078ec0ff */
[----:B------:R-:W-:Y:S02]  /*12440*/  PRMT R8, R4, 0x5410, R5 ;  /* 0x0000541004087816 */ /* 0x000fe40000000005 */
[----:B------:R-:W-:Y:S02]  /*12450*/  LOP3.LUT R6, R0, 0xff, RZ, 0xc0, !PT ;  /* 0x000000ff00067812 */ /* 0x000fe400078ec0ff */
[--C-:B------:R-:W-:Y:S02]  /*12460*/  SHF.R.U32.HI R4, RZ, 0x10, R0.reuse ;  /* 0x00000010ff047819 */ /* 0x100fe40000011600 */
[----:B------:R-:W-:Y:S01]  /*12470*/  SHF.R.U32.HI R5, RZ, 0x18, R0 ;  /* 0x00000018ff057819 */ /* 0x000fe20000011600 */
[----:B------:R-:W-:Y:S01]  /*12480*/  IMAD.MOV.U32 R113, RZ, RZ, R48 ;  /* 0x000000ffff717224 */ /* 0x000fe200078e0030 */
[----:B------:R-:W-:Y:S01]  /*12490*/  SHF.R.U32.HI R0, RZ, 0x8, R2 ;  /* 0x00000008ff007819 */ /* 0x000fe20000011602 */
[----:B------:R-:W-:-:S02]  /*124a0*/  IMAD.MOV.U32 R112, RZ, RZ, R49 ;  /* 0x000000ffff707224 */ /* 0x000fc400078e0031 */
[----:B------:R-:W-:Y:S02]  /*124b0*/  IMAD.MOV.U32 R9, RZ, RZ, R50 ;  /* 0x000000ffff097224 */ /* 0x000fe400078e0032 */
[----:B------:R-:W-:Y:S02]  /*124c0*/  IMAD.MOV.U32 R111, RZ, RZ, R51 ;  /* 0x000000ffff6f7224 */ /* 0x000fe400078e0033 */
[----:B------:R-:W-:Y:S02]  /*124d0*/  IMAD.MOV.U32 R51, RZ, RZ, R72 ;  /* 0x000000ffff337224 */ /* 0x000fe400078e0048 */
[----:B------:R-:W-:Y:S02]  /*124e0*/  IMAD.MOV.U32 R50, RZ, RZ, R73 ;  /* 0x000000ffff327224 */ /* 0x000fe400078e0049 */
[----:B------:R-:W-:Y:S02]  /*124f0*/  IMAD.MOV.U32 R49, RZ, RZ, R74 ;  /* 0x000000ffff317224 */ /* 0x000fe400078e004a */
[----:B------:R-:W-:Y:S01]  /*12500*/  IMAD.MOV.U32 R48, RZ, RZ, R75 ;  /* 0x000000ffff307224 */ /* 0x000fe200078e004b */
[----:B------:R-:W-:Y:S01]  /*12510*/  PRMT R0, R6, 0x5410, R0 ;  /* 0x0000541006007816 */ /* 0x000fe20000000000 */
[----:B------:R-:W-:Y:S01]  /*12520*/  HMMA.16816.F32 R72, R24, R16, R120 ;  /* 0x000000101848723c */ /* 0x000fe20000001878 */
[----:B------:R-:W-:-:S06]  /*12530*/  LOP3.LUT R2, R4, 0xff, RZ, 0xc0, !PT ;  /* 0x000000ff04027812 */ /* 0x000fcc00078ec0ff */
[----:B------:R-:W-:Y:S02]  /*12540*/  PRMT R123, R233, 0x7054, R233 ;  /* 0x00007054e97b7816 */ /* 0x000fe400000000e9 */
[----:B------:R-:W-:-:S03]  /*12550*/  PRMT R2, R2, 0x5410, R5 ;  /* 0x0000541002027816 */ /* 0x000fc60000000005 */
[--C-:B------:R-:W-:Y:S01]  /*12560*/  HSET2.LE.AND R0, R0, R123.reuse, PT ;  /* 0x0000007b00007233 */ /* 0x100fe20003803000 */
[----:B------:R-:W-:Y:S02]  /*12570*/  IMAD.MOV.U32 R70, RZ, RZ, R199 ;  /* 0x000000ffff467224 */ /* 0x000fe400078e00c7 */
[----:B------:R-:W-:Y:S02]  /*12580*/  IMAD.MOV.U32 R71, RZ, RZ, R198 ;  /* 0x000000ffff477224 */ /* 0x000fe400078e00c6 */
[----:B------:R-:W-:Y:S01]  /*12590*/  LOP3.LUT R4, R0, R11, RZ, 0xc0, !PT ;  /* 0x0000000b00047212 */ /* 0x000fe200078ec0ff */
[----:B------:R-:W-:Y:S01]  /*125a0*/  IMAD.MOV.U32 R110, RZ, RZ, R55 ;  /* 0x000000ffff6e7224 */ /* 0x000fe200078e0037 */
[--C-:B------:R-:W-:Y:S01]  /*125b0*/  HSET2.LE.AND R0, R8, R123.reuse, PT ;  /* 0x0000007b08007233 */ /* 0x100fe20003803000 */
[----:B------:R-:W-:Y:S01]  /*125c0*/  IMAD.MOV.U32 R69, RZ, RZ, R197 ;  /* 0x000000ffff457224 */ /* 0x000fe200078e00c5 */
[----:B------:R-:W-:Y:S01]  /*125d0*/  HSET2.LE.AND R2, R2, R123, PT ;  /* 0x0000007b02027233 */ /* 0x000fe20003803000 */
[----:B------:R-:W-:Y:S01]  /*125e0*/  HMMA.16816.F32 R196, R24, R12, R116 ;  /* 0x0000000c18c4723c */ /* 0x000fe20000001874 */
[----:B------:R-:W-:Y:S01]  /*125f0*/  IMAD.MOV.U32 R121, RZ, RZ, R111 ;  /* 0x000000ffff797224 */ /* 0x000fe200078e006f */
[----:B------:R-:W-:Y:S01]  /*12600*/  LOP3.LUT R6, R0, R110, RZ, 0xc0, !PT ;  /* 0x0000006e00067212 */ /* 0x000fe200078ec0ff */
[----:B------:R-:W-:Y:S01]  /*12610*/  IMAD.MOV.U32 R110, RZ, RZ, R114 ;  /* 0x000000ffff6e7224 */ /* 0x000fe200078e0072 */
[----:B------:R-:W-:Y:S01]  /*12620*/  LOP3.LUT R5, R2, R108, RZ, 0xc0, !PT ;  /* 0x0000006c02057212 */ /* 0x000fe200078ec0ff */
        /* <DEDUP_REMOVED lines=14> */
[----:B------:R-:W-:Y:S01]  /*12710*/  IMAD.MOV.U32 R116, RZ, RZ, R69 ;  /* 0x000000ffff747224 */ /* 0x000fe200078e0045 */
[----:B------:R-:W1:Y:S01]  /*12720*/  LDSM.16.MT88.4 R12, [R188+0xa800] ;  /* 0x00a80000bc0c783b */ /* 0x000e620000004200 */
[C---:B------:R-:W-:Y:S01]  /*12730*/  HMMA.16816.F32 R68, R24.reuse, R18, R128 ;  /* 0x000000121844723c */ /* 0x040fe20000001880 */
[----:B------:R-:W-:Y:S02]  /*12740*/  IMAD.MOV.U32 R117, RZ, RZ, R52 ;  /* 0x000000ffff757224 */ /* 0x000fe400078e0034 */
[----:B------:R-:W-:Y:S01]  /*12750*/  IMAD.MOV.U32 R118, RZ, RZ, R53 ;  /* 0x000000ffff767224 */ /* 0x000fe200078e0035 */
[----:B------:R-:W-:Y:S01]  /*12760*/  LDSM.16.MT88.4 R16, [R190+0x9800] ;  /* 0x00980000be10783b */ /* 0x000fe20000004200 */
[----:B------:R-:W-:Y:S02]  /*12770*/  IMAD.MOV.U32 R119, RZ, RZ, R54 ;  /* 0x000000ffff777224 */ /* 0x000fe400078e0036 */
[----:B------:R-:W-:Y:S01]  /*12780*/  IMAD.MOV.U32 R128, RZ, RZ, R48 ;  /* 0x000000ffff807224 */ /* 0x000fe200078e0030 */
[----:B------:R-:W-:Y:S01]  /*12790*/  HMMA.16816.F32 R64, R24, R20, R132 ;  /* 0x000000141840723c */ /* 0x000fe20000001884 */
[----:B------:R-:W-:-:S02]  /*127a0*/  IMAD.MOV.U32 R129, RZ, RZ, R49 ;  /* 0x000000ffff817224 */ /* 0x000fc400078e0031 */
[----:B------:R-:W-:Y:S02]  /*127b0*/  IMAD.MOV.U32 R130, RZ, RZ, R50 ;  /* 0x000000ffff827224 */ /* 0x000fe400078e0032 */
[----:B------:R-:W-:-:S03]  /*127c0*/  IMAD.MOV.U32 R131, RZ, RZ, R51 ;  /* 0x000000ffff837224 */ /* 0x000fc600078e0033 */
[----:B------:R-:W-:Y:S01]  /*127d0*/  HMMA.16816.F32 R56, R24, R22, R136 ;  /* 0x000000161838723c */ /* 0x000fe20000001888 */
[----:B------:R-:W2:Y:S01]  /*127e0*/  LDSM.16.MT88.4 R20, [R188+0xb800] ;  /* 0x00b80000bc14783b */ /* 0x000ea20000004200 */
[----:B------:R-:W-:-:S03]  /*127f0*/  IMAD.MOV.U32 R122, RZ, RZ, R9 ;  /* 0x000000ffff7a7224 */ /* 0x000fc600078e0009 */
[----:B------:R-:W-:Y:S03]  /*12800*/  LDSM.16.MT88.4 R8, [R190+0xa800] ;  /* 0x00a80000be08783b */ /* 0x000fe60000004200 */
[C---:B------:R-:W-:Y:S08]  /*12810*/  HMMA.16816.F32 R52, R24.reuse, R28, R148 ;  /* 0x0000001c1834723c */ /* 0x040ff00000001894 */
[----:B------:R-:W-:Y:S01]  /*12820*/  HMMA.16816.F32 R48, R24, R30, R172 ;  /* 0x0000001e1830723c */ /* 0x000fe200000018ac */
[----:B------:R-:W3:Y:S04]  /*12830*/  LDSM.16.MT88.4 R28, [R190+0xb800] ;  /* 0x00b80000be1c783b */ /* 0x000ee80000004200 */
[----:B------:R-:W4:Y:S01]  /*12840*/  LDSM.16.MT88.4 R24, [R188+0x9800] ;  /* 0x00980000bc18783b */ /* 0x000f220000004200 */
[----:B------:R-:W-:-:S04]  /*12850*/  LOP3.LUT R3, R3, 0xff, RZ, 0xc0, !PT ;  /* 0x000000ff03037812 */ /* 0x000fc800078ec0ff */
[----:B------:R-:W-:-:S05]  /*12860*/  PRMT R3, R3, 0x5410, R7 ;  /* 0x0000541003037816 */ /* 0x000fca0000000007 */
[----:B------:R-:W-:-:S05]  /*12870*/  HSET2.LE.AND R0, R3, R123, PT ;  /* 0x0000007b03007233 */ /* 0x000fca0003803000 */
[----:B------:R-:W-:Y:S01]  /*12880*/  LOP3.LUT R7, R0, R128, RZ, 0xc0, !PT ;  /* 0x0000008000077212 */ /* 0x000fe200078ec0ff */
[----:B------:R-:W-:Y:S02]  /*12890*/  IMAD.MOV.U32 R175, RZ, RZ, R131 ;  /* 0x000000ffffaf7224 */ /* 0x000fe400078e0083 */
[----:B------:R-:W-:Y:S02]  /*128a0*/  IMAD.MOV.U32 R174, RZ, RZ, R120 ;  /* 0x000000ffffae7224 */ /* 0x000fe400078e0078 */
[----:B------:R-:W-:Y:S02]  /*128b0*/  IMAD.MOV.U32 R2, RZ, RZ, R130 ;  /* 0x000000ffff027224 */ /* 0x000fe400078e0082 */
[----:B-1----:R-:W-:Y:S01]  /*128c0*/  HMMA.16816.F32 R132, R4, R12, R156 ;  /* 0x0000000c0484723c */ /* 0x002fe2000000189c */
[----:B------:R-:W-:Y:S02]  /*128d0*/  IMAD.MOV.U32 R150, RZ, RZ, R104 ;  /* 0x000000ffff967224 */ /* 0x000fe400078e0068 */
[----:B------:R-:W-:-:S02]  /*128e0*/  IMAD.MOV.U32 R151, RZ, RZ, R105 ;  /* 0x000000ffff977224 */ /* 0x000fc400078e0069 */
[----:B------:R-:W-:Y:S02]  /*128f0*/  IMAD.MOV.U32 R120, RZ, RZ, R106 ;  /* 0x000000ffff787224 */ /* 0x000fe400078e006a */
[----:B------:R-:W-:Y:S02]  /*12900*/  IMAD.MOV.U32 R159, RZ, RZ, R121 ;  /* 0x000000ffff9f7224 */ /* 0x000fe400078e0079 */
[----:B------:R-:W-:Y:S02]  /*12910*/  IMAD.MOV.U32 R121, RZ, RZ, R107 ;  /* 0x000000ffff797224 */ /* 0x000fe400078e006b */
[----:B------:R-:W-:Y:S01]  /*12920*/  IMAD.MOV.U32 R136, RZ, RZ, R108 ;  /* 0x000000ffff887224 */ /* 0x000fe200078e006c */
[----:B--2---:R-:W-:Y:S01]  /*12930*/  HMMA.16816.F32 R104, R4, R22, R96 ;  /* 0x000000160468723c */ /* 0x004fe20000001860 */
[----:B------:R-:W-:Y:S02]  /*12940*/  IMAD.MOV.U32 R137, RZ, RZ, R109 ;  /* 0x000000ffff897224 */ /* 0x000fe400078e006d */
[----:B------:R-:W-:-:S02]  /*12950*/  IMAD.MOV.U32 R138, RZ, RZ, R110 ;  /* 0x000000ffff8a7224 */ /* 0x000fc400078e006e */
[----:B------:R-:W-:Y:S02]  /*12960*/  IMAD.MOV.U32 R139, RZ, RZ, R111 ;  /* 0x000000ffff8b7224 */ /* 0x000fe400078e006f */
[----:B------:R-:W-:Y:S01]  /*12970*/  IMAD.MOV.U32 R158, RZ, RZ, R122 ;  /* 0x000000ffff9e7224 */ /* 0x000fe200078e007a */
        /* <DEDUP_REMOVED lines=11> */
[----:B------:R-:W-:Y:S01]  /*12a30*/  IMAD.MOV.U32 R89, RZ, RZ, R2 ;  /* 0x000000ffff597224 */ /* 0x000fe200078e0002 */
[----:B------:R-:W-:Y:S01]  /*12a40*/  LOP3.LUT R2, R37, UR5, R40, 0x96, !PT ;  /* 0x0000000525027c12 */ /* 0x000fe2000f8e9628 */
[----:B------:R-:W-:Y:S01]  /*12a50*/  IMAD.MOV.U32 R87, RZ, RZ, R136 ;  /* 0x000000ffff577224 */ /* 0x000fe200078e0088 */
[----:B------:R-:W-:Y:S01]  /*12a60*/  HMMA.16816.F32 R128, R4, R14, R152 ;  /* 0x0000000e0480723c */ /* 0x000fe20000001898 */
[----:B------:R-:W-:-:S02]  /*12a70*/  IMAD.MOV.U32 R86, RZ, RZ, R137 ;  /* 0x000000ffff567224 */ /* 0x000fc400078e0089 */
[----:B------:R-:W-:Y:S02]  /*12a80*/  IMAD.MOV.U32 R85, RZ, RZ, R138 ;  /* 0x000000ffff557224 */ /* 0x000fe400078e008a */
[----:B------:R-:W-:-:S03]  /*12a90*/  IMAD.MOV.U32 R84, RZ, RZ, R139 ;  /* 0x000000ffff547224 */ /* 0x000fc600078e008b */
[----:B------:R-:W-:Y:S01]  /*12aa0*/  HMMA.16816.F32 R136, R32, R12, R80 ;  /* 0x0000000c2088723c */ /* 0x000fe20000001850 */
[----:B------:R-:W-:Y:S02]  /*12ab0*/  IMAD.MOV.U32 R157, RZ, RZ, R112 ;  /* 0x000000ffff9d7224 */ /* 0x000fe400078e0070 */
[----:B------:R-:W-:Y:S02]  /*12ac0*/  IMAD.MOV.U32 R156, RZ, RZ, R113 ;  /* 0x000000ffff9c7224 */ /* 0x000fe400078e0071 */
[----:B------:R-:W-:-:S03]  /*12ad0*/  IMAD.MOV.U32 R88, RZ, RZ, R148 ;  /* 0x000000ffff587224 */ /* 0x000fc600078e0094 */
[----:B----4-:R-:W-:Y:S01]  /*12ae0*/  HMMA.16816.F32 R152, R32, R24, R220 ;  /* 0x000000182098723c */ /* 0x010fe200000018dc */
[----:B------:R-:W-:-:S06]  /*12af0*/  IMAD.WIDE.U32 R2, R2, -0x2daee0ad, RZ ;  /* 0xd2511f5302027825 */ /* 0x000fcc00078e00ff */
[----:B------:R-:W-:Y:S01]  /*12b00*/  IMAD.MOV.U32 R222, RZ, RZ, R120 ;  /* 0x000000ffffde7224 */ /* 0x000fe200078e0078 */
[----:B------:R-:W-:Y:S01]  /*12b10*/  HMMA.16816.F32 R80, R32, R8, R72 ;  /* 0x000000082050723c */ /* 0x000fe20000001848 */
[----:B------:R-:W-:Y:S02]  /*12b20*/  IMAD.MOV.U32 R221, RZ, RZ, R121 ;  /* 0x000000ffffdd7224 */ /* 0x000fe400078e0079 */
[----:B------:R-:W-:Y:S02]  /*12b30*/  IMAD.MOV.U32 R220, RZ, RZ, R150 ;  /* 0x000000ffffdc7224 */ /* 0x000fe400078e0096 */
[----:B------:R-:W-:Y:S02]  /*12b40*/  IMAD.MOV.U32 R223, RZ, RZ, R151 ;  /* 0x000000ffffdf7224 */ /* 0x000fe400078e0097 */
[----:B------:R-:W-:Y:S01]  /*12b50*/  IMAD.MOV.U32 R74, RZ, RZ, R122 ;  /* 0x000000ffff4a7224 */ /* 0x000fe200078e007a */
[----:B------:R-:W-:Y:S01]  /*12b60*/  HMMA.16816.F32 R168, R4, R24, R168 ;  /* 0x0000001804a8723c */ /* 0x000fe200000018a8 */
[----:B------:R-:W-:-:S02]  /*12b70*/  IMAD.MOV.U32 R75, RZ, RZ, R149 ;  /* 0x000000ffff4b7224 */ /* 0x000fc400078e0095 */
[----:B------:R-:W-:Y:S01]  /*12b80*/  IMAD.MOV.U32 R73, RZ, RZ, R108 ;  /* 0x000000ffff497224 */ /* 0x000fe200078e006c */
[----:B------:R-:W1:Y:S01]  /*12b90*/  LDSM.16.MT88.4 R148, [R188+0x9c00] ;  /* 0x009c0000bc94783b */ /* 0x000e620000004200 */
[----:B------:R-:W-:Y:S02]  /*12ba0*/  IMAD.MOV.U32 R122, RZ, RZ, R109 ;  /* 0x000000ffff7a7224 */ /* 0x000fe400078e006d */
[----:B------:R-:W-:Y:S01]  /*12bb0*/  IMAD.MOV.U32 R121, RZ, RZ, R110 ;  /* 0x000000ffff797224 */ /* 0x000fe200078e006e */
[-C--:B------:R-:W-:Y:S01]  /*12bc0*/  HMMA.16816.F32 R164, R4, R26.reuse, R164 ;  /* 0x0000001a04a4723c */ /* 0x080fe200000018a4 */
[----:B------:R-:W-:Y:S02]  /*12bd0*/  IMAD.MOV.U32 R120, RZ, RZ, R111 ;  /* 0x000000ffff787224 */ /* 0x000fe400078e006f */
[----:B------:R-:W-:Y:S05]  /*12be0*/  LDSM.16.MT88.4 R108, [R188+0xbc00] ;  /* 0x00bc0000bc6c783b */ /* 0x000fea0000004200 */
[----:B------:R-:W-:Y:S01]  /*12bf0*/  HMMA.16816.F32 R184, R32, R26, R184 ;  /* 0x0000001a20b8723c */ /* 0x000fe200000018b8 */
[----:B------:R-:W-:Y:S01]  /*12c00*/  STG.E.U16 [R180.64+-0x60], R250 ;  /* 0xffffa0fab4007986 */ /* 0x000fe2000c101526 */
[----:B------:R-:W-:-:S06]  /*12c10*/  LOP3.LUT R0, R2, 0xffff, RZ, 0xc0, !PT ;  /* 0x0000ffff02007812 */ /* 0x000fcc00078ec0ff */
[C---:B------:R-:W-:Y:S01]  /*12c20*/  HMMA.16816.F32 R112, R4.reuse, R10, R140 ;  /* 0x0000000a0470723c */ /* 0x040fe2000000188c */
[----:B------:R-:W2:Y:S07]  /*12c30*/  LDSM.16.MT88.4 R140, [R190+0x9c00] ;  /* 0x009c0000be8c783b */ /* 0x000eae0000004200 */
[----:B------:R-:W-:Y:S01]  /*12c40*/  HMMA.16816.F32 R116, R4, R28, R92 ;  /* 0x0000001c0474723c */ /* 0x000fe2000000185c */
[----:B------:R-:W-:Y:S07]  /*12c50*/  LDSM.16.MT88.4 R92, [R190+0xac00] ;  /* 0x00ac0000be5c783b */ /* 0x000fee0000004200 */
[----:B------:R-:W-:Y:S01]  /*12c60*/  HMMA.16816.F32 R24, R32, R14, R76 ;  /* 0x0000000e2018723c */ /* 0x000fe2000000184c */
[----:B------:R-:W3:Y:S04]  /*12c70*/  LDSM.16.MT88.4 R76, [R188+0xac00] ;  /* 0x00ac0000bc4c783b */ /* 0x000ee80000004200 */
[----:B------:R-:W4:Y:S04]  /*12c80*/  LDSM.16.MT88.4 R12, [R190+0xbc00] ;  /* 0x00bc0000be0c783b */ /* 0x000f280000004200 */
[----:B------:R-:W-:Y:S01]  /*12c90*/  STG.E.U16 [R180.64+-0x5e], R249 ;  /* 0xffffa2f9b4007986 */ /* 0x000fe2000c101526 */
[C---:B------:R-:W-:Y:S03]  /*12ca0*/  HMMA.16816.F32 R160, R4.reuse, R16, R160 ;  /* 0x0000001004a0723c */ /* 0x040fe600000018a0 */
[----:B------:R-:W-:Y:S04]  /*12cb0*/  STG.E.U16 [R46.64+-0x60], R247 ;  /* 0xffffa0f72e007986 */ /* 0x000fe8000c101526 */
[----:B------:R-:W-:Y:S01]  /*12cc0*/  STG.E.U16 [R46.64+-0x5e], R248 ;  /* 0xffffa2f82e007986 */ /* 0x000fe2000c101526 */
[C---:B------:R-:W-:Y:S03]  /*12cd0*/  HMMA.16816.F32 R176, R4.reuse, R18, R176 ;  /* 0x0000001204b0723c */ /* 0x040fe600000018b0 */
[----:B------:R-:W-:Y:S04]  /*12ce0*/  STG.E.U16 [R44.64+-0x60], R219 ;  /* 0xffffa0db2c007986 */ /* 0x000fe8000c101526 */
[----:B------:R-:W-:Y:S01]  /*12cf0*/  STG.E.U16 [R44.64+-0x5e], R218 ;  /* 0xffffa2da2c007986 */ /* 0x000fe2000c101526 */
[C---:B------:R-:W-:Y:S03]  /*12d00*/  HMMA.16816.F32 R144, R4.reuse, R8, R144 ;  /* 0x000000080490723c */ /* 0x040fe60000001890 */
[----:B------:R-:W-:Y:S04]  /*12d10*/  STG.E.U16 [R42.64+-0x60], R216 ;  /* 0xffffa0d82a007986 */ /* 0x000fe8000c101526 */
[----:B------:R-:W-:Y:S01]  /*12d20*/  STG.E.U16 [R42.64+-0x5e], R215 ;  /* 0xffffa2d72a007986 */ /* 0x000fe2000c101526 */
[----:B------:R-:W-:Y:S03]  /*12d30*/  HMMA.16816.F32 R100, R4, R20, R100 ;  /* 0x000000140464723c */ /* 0x000fe60000001864 */
[----:B------:R-:W-:Y:S04]  /*12d40*/  STG.E.U16 [R180.64+-0x50], R246 ;  /* 0xffffb0f6b4007986 */ /* 0x000fe8000c101526 */
[----:B------:R-:W-:Y:S01]  /*12d50*/  STG.E.U16 [R180.64+-0x4e], R245 ;  /* 0xffffb2f5b4007986 */ /* 0x000fe2000c101526 */
[----:B------:R-:W-:-:S02]  /*12d60*/  SHF.R.U32.HI R4, RZ, 0x8, R0 ;  /* 0x00000008ff047819 */ /* 0x000fc40000011600 */
[----:B------:R-:W-:Y:S01]  /*12d70*/  LOP3.LUT R5, R2, 0xff, RZ, 0xc0, !PT ;  /* 0x000000ff02057812 */ /* 0x000fe200078ec0ff */
[----:B------:R-:W-:Y:S01]  /*12d80*/  STG.E.U16 [R46.64+-0x50], R244 ;  /* 0xffffb0f42e007986 */ /* 0x000fe2000c101526 */
[----:B------:R-:W-:-:S03]  /*12d90*/  LOP3.LUT R0, R3, UR7, R38, 0x96, !PT ;  /* 0x0000000703007c12 */ /* 0x000fc6000f8e9626 */
[----:B------:R-:W-:Y:S01]  /*12da0*/  STG.E.U16 [R46.64+-0x4e], R243 ;  /* 0xffffb2f32e007986 */ /* 0x000fe2000c101526 */
[----:B------:R-:W-:-:S03]  /*12db0*/  SHF.R.U32.HI R6, RZ, 0x10, R2 ;  /* 0x00000010ff067819 */ /* 0x000fc60000011602 */
[----:B------:R-:W-:Y:S01]  /*12dc0*/  STG.E.U16 [R44.64+-0x50], R214 ;  /* 0xffffb0d62c007986 */ /* 0x000fe2000c101526 */
[----:B------:R-:W-:-:S03]  /*12dd0*/  SHF.R.U32.HI R8, RZ, 0x18, R2 ;  /* 0x00000018ff087819 */ /* 0x000fc60000011602 */
[----:B------:R-:W-:Y:S01]  /*12de0*/  STG.E.U16 [R44.64+-0x4e], R213 ;  /* 0xffffb2d52c007986 */ /* 0x000fe2000c101526 */
[----:B------:R-:W-:-:S03]  /*12df0*/  PRMT R9, R5, 0x5410, R4 ;  /* 0x0000541005097816 */ /* 0x000fc60000000004 */
[----:B------:R-:W-:Y:S01]  /*12e00*/  STG.E.U16 [R42.64+-0x50], R212 ;  /* 0xffffb0d42a007986 */ /* 0x000fe2000c101526 */
[----:B------:R-:W-:-:S03]  /*12e10*/  LOP3.LUT R2, R0, 0xffff, RZ, 0xc0, !PT ;  /* 0x0000ffff00027812 */ /* 0x000fc600078ec0ff */
[----:B------:R-:W-:Y:S01]  /*12e20*/  STG.E.U16 [R42.64+-0x4e], R211 ;  /* 0xffffb2d32a007986 */ /* 0x000fe2000c101526 */
[----:B------:R-:W-:-:S03]  /*12e30*/  LOP3.LUT R7, R0, 0xff, RZ, 0xc0, !PT ;  /* 0x000000ff00077812 */ /* 0x000fc600078ec0ff */
[----:B------:R-:W-:Y:S01]  /*12e40*/  STG.E.U16 [R180.64+-0x40], R242 ;  /* 0xffffc0f2b4007986 */ /* 0x000fe2000c101526 */
[----:B------:R-:W-:-:S03]  /*12e50*/  SHF.R.U32.HI R3, RZ, 0x10, R0 ;  /* 0x00000010ff037819 */ /* 0x000fc60000011600 */
[----:B------:R-:W-:Y:S01]  /*12e60*/  STG.E.U16 [R180.64+-0x3e], R241 ;  /* 0xffffc2f1b4007986 */ /* 0x000fe2000c101526 */
[----:B------:R-:W-:-:S03]  /*12e70*/  SHF.R.U32.HI R5, RZ, 0x18, R0 ;  /* 0x00000018ff057819 */ /* 0x000fc60000011600 */
[----:B------:R-:W-:Y:S01]  /*12e80*/  STG.E.U16 [R46.64+-0x40], R239 ;  /* 0xffffc0ef2e007986 */ /* 0x000fe2000c101526 */
[----:B------:R-:W-:-:S03]  /*12e90*/  LOP3.LUT R0, R6, 0xff, RZ, 0xc0, !PT ;  /* 0x000000ff06007812 */ /* 0x000fc600078ec0ff */
[----:B------:R-:W-:Y:S04]  /*12ea0*/  STG.E.U16 [R46.64+-0x3e], R240 ;  /* 0xffffc2f02e007986 */ /* 0x000fe8000c101526 */
[----:B------:R-:W-:Y:S04]  /*12eb0*/  STG.E.U16 [R44.64+-0x40], R210 ;  /* 0xffffc0d22c007986 */ /* 0x000fe8000c101526 */
[----:B------:R-:W-:Y:S01]  /*12ec0*/  STG.E.U16 [R44.64+-0x3e], R209 ;  /* 0xffffc2d12c007986 */ /* 0x000fe2000c101526 */
[----:B------:R-:W-:Y:S03]  /*12ed0*/  HMMA.16816.F32 R196, R32, R16, R196 ;  /* 0x0000001020c4723c */ /* 0x000fe600000018c4 */
[----:B------:R-:W-:Y:S01]  /*12ee0*/  STG.E.U16 [R42.64+-0x40], R200 ;  /* 0xffffc0c82a007986 */ /* 0x000fe2000c101526 */
[----:B------:R-:W-:-:S03]  /*12ef0*/  SHF.R.U32.HI R4, RZ, 0x8, R2 ;  /* 0x00000008ff047819 */ /* 0x000fc60000011602 */
[----:B------:R-:W-:Y:S01]  /*12f00*/  STG.E.U16 [R42.64+-0x3e], R195 ;  /* 0xffffc2c32a007986 */ /* 0x000fe2000c101526 */
[----:B------:R-:W-:Y:S03]  /*12f10*/  HMMA.16816.F32 R64, R32, R20, R64 ;  /* 0x000000142040723c */ /* 0x000fe60000001840 */
[----:B------:R-:W-:Y:S01]  /*12f20*/  STG.E.U16 [R180.64+-0x30], R238 ;  /* 0xffffd0eeb4007986 */ /* 0x000fe2000c101526 */
[----:B------:R-:W-:-:S03]  /*12f30*/  LOP3.LUT R2, R3, 0xff, RZ, 0xc0, !PT ;  /* 0x000000ff03027812 */ /* 0x000fc600078ec0ff */
[----:B------:R-:W-:Y:S01]  /*12f40*/  STG.E.U16 [R180.64+-0x2e], R237 ;  /* 0xffffd2edb4007986 */ /* 0x000fe2000c101526 */
[----:B------:R-:W-:Y:S03]  /*12f50*/  HMMA.16816.F32 R16, R32, R10, R68 ;  /* 0x0000000a2010723c */ /* 0x000fe60000001844 */
[----:B------:R-:W-:Y:S01]  /*12f60*/  STG.E.U16 [R46.64+-0x30], R235 ;  /* 0xffffd0eb2e007986 */ /* 0x000fe2000c101526 */
[----:B------:R-:W-:-:S03]  /*12f70*/  PRMT R0, R0, 0x5410, R8 ;  /* 0x0000541000007816 */ /* 0x000fc60000000008 */
[----:B------:R1:W-:Y:S01]  /*12f80*/  STG.E.U16 [R46.64+-0x2e], R234 ;  /* 0xffffd2ea2e007986 */ /* 0x0003e2000c101526 */
[C---:B------:R-:W-:Y:S03]  /*12f90*/  HMMA.16816.F32 R56, R32.reuse, R22, R56 ;  /* 0x000000162038723c */ /* 0x040fe60000001838 */
[----:B------:R-:W-:Y:S04]  /*12fa0*/  STG.E.U16 [R44.64+-0x30], R208 ;  /* 0xffffd0d02c007986 */ /* 0x000fe8000c101526 */
[----:B------:R-:W-:Y:S01]  /*12fb0*/  STG.E.U16 [R44.64+-0x2e], R207 ;  /* 0xffffd2cf2c007986 */ /* 0x000fe2000c101526 */
[----:B------:R-:W-:Y:S03]  /*12fc0*/  HMMA.16816.F32 R52, R32, R28, R52 ;  /* 0x0000001c2034723c */ /* 0x000fe60000001834 */
[----:B------:R-:W-:Y:S01]  /*12fd0*/  STG.E.U16 [R42.64+-0x30], R206 ;  /* 0xffffd0ce2a007986 */ /* 0x000fe2000c101526 */
[----:B------:R-:W-:-:S03]  /*12fe0*/  IMAD.MOV.U32 R37, RZ, RZ, R73 ;  /* 0x000000ffff257224 */ /* 0x000fc600078e0049 */
[----:B------:R-:W-:Y:S01]  /*12ff0*/  STG.E.U16 [R42.64+-0x2e], R205 ;  /* 0xffffd2cd2a007986 */ /* 0x000fe2000c101526 */
[----:B------:R-:W-:Y:S01]  /*13000*/  HMMA.16816.F32 R48, R32, R30, R48 ;  /* 0x0000001e2030723c */ /* 0x000fe20000001830 */
[----:B------:R-:W-:Y:S02]  /*13010*/  IMAD.MOV.U32 R40, RZ, RZ, R74 ;  /* 0x000000ffff287224 */ /* 0x000fe400078e004a */
[----:B------:R1:W-:Y:S01]  /*13020*/  STG.E.U16 [R180.64+-0x20], R232 ;  /* 0xffffe0e8b4007986 */ /* 0x0003e2000c101526 */
[----:B------:R-:W-:-:S03]  /*13030*/  PRMT R3, R7, 0x5410, R4 ;  /* 0x0000541007037816 */ /* 0x000fc60000000004 */
[----:B------:R1:W-:Y:S01]  /*13040*/  STG.E.U16 [R180.64+-0x1e], R231 ;  /* 0xffffe2e7b4007986 */ /* 0x0003e2000c101526 */
[----:B------:R-:W-:-:S03]  /*13050*/  PRMT R2, R2, 0x5410, R5 ;  /* 0x0000541002027816 */ /* 0x000fc60000000005 */
[----:B------:R1:W-:Y:S04]  /*13060*/  STG.E.U16 [R46.64+-0x20], R229 ;  /* 0xffffe0e52e007986 */ /* 0x0003e8000c101526 */
[----:B------:R1:W-:Y:S01]  /*13070*/  STG.E.U16 [R46.64+-0x1e], R228 ;  /* 0xffffe2e42e007986 */ /* 0x0003e2000c101526 */
[----:B------:R-:W-:-:S03]  /*13080*/  HSET2.LE.AND R0, R0, R123, PT ;  /* 0x0000007b00007233 */ /* 0x000fc60003803000 */
[----:B------:R1:W-:Y:S01]  /*13090*/  STG.E.U16 [R44.64+-0x20], R204 ;  /* 0xffffe0cc2c007986 */ /* 0x0003e2000c101526 */
[----:B------:R-:W-:-:S03]  /*130a0*/  IMAD.MOV.U32 R5, RZ, RZ, R217 ;  /* 0x000000ffff057224 */ /* 0x000fc600078e00d9 */
[----:B------:R1:W-:Y:S04]  /*130b0*/  STG.E.U16 [R44.64+-0x1e], R203 ;  /* 0xffffe2cb2c007986 */ /* 0x0003e8000c101526 */
[----:B------:R1:W-:Y:S04]  /*130c0*/  STG.E.U16 [R42.64+-0x20], R183 ;  /* 0xffffe0b72a007986 */ /* 0x0003e8000c101526 */
[----:B------:R1:W-:Y:S01]  /*130d0*/  STG.E.U16 [R42.64+-0x1e], R182 ;  /* 0xffffe2b62a007986 */ /* 0x0003e2000c101526 */
[----:B------:R-:W-:-:S03]  /*130e0*/  IMAD.MOV.U32 R31, RZ, RZ, R89 ;  /* 0x000000ffff1f7224 */ /* 0x000fc600078e0059 */
[----:B------:R1:W-:Y:S04]  /*130f0*/  STG.E.U16 [R180.64+-0x10], R227 ;  /* 0xfffff0e3b4007986 */ /* 0x0003e8000c101526 */
[----:B------:R1:W-:Y:S01]  /*13100*/  STG.E.U16 [R180.64+-0xe], R226 ;  /* 0xfffff2e2b4007986 */ /* 0x0003e2000c101526 */
[----:B------:R-:W-:-:S03]  /*13110*/  HSET2.LE.AND R3, R3, R123, PT ;  /* 0x0000007b03037233 */ /* 0x000fc60003803000 */
[----:B------:R1:W-:Y:S01]  /*13120*/  STG.E.U16 [R46.64+-0x10], R225 ;  /* 0xfffff0e12e007986 */ /* 0x0003e2000c101526 */
[----:B------:R-:W-:-:S03]  /*13130*/  HSET2.LE.AND R2, R2, R123, PT ;  /* 0x0000007b02027233 */ /* 0x000fc60003803000 */
[----:B------:R1:W-:Y:S01]  /*13140*/  STG.E.U16 [R46.64+-0xe], R224 ;  /* 0xfffff2e02e007986 */ /* 0x0003e2000c101526 */
[----:B------:R-:W-:-:S03]  /*13150*/  HSET2.LE.AND R4, R9, R123, PT ;  /* 0x0000007b09047233 */ /* 0x000fc60003803000 */
[----:B------:R1:W-:Y:S04]  /*13160*/  STG.E.U16 [R44.64+-0x10], R202 ;  /* 0xfffff0ca2c007986 */ /* 0x0003e8000c101526 */
[----:B------:R1:W-:Y:S01]  /*13170*/  STG.E.U16 [R44.64+-0xe], R201 ;  /* 0xfffff2c92c007986 */ /* 0x0003e2000c101526 */
[----:B------:R-:W-:-:S03]  /*13180*/  LOP3.LUT R123, R0, R5, RZ, 0xc0, !PT ;  /* 0x00000005007b7212 */ /* 0x000fc600078ec0ff */
[----:B------:R1:W-:Y:S04]  /*13190*/  STG.E.U16 [R42.64+-0x10], R37 ;  /* 0xfffff0252a007986 */ /* 0x0003e8000c101526 */
[----:B------:R2:W-:Y:S01]  /*131a0*/  STG.E.U16 [R42.64+-0xe], R40 ;  /* 0xfffff2282a007986 */ /* 0x0005e2000c101526 */
[----:B------:R-:W-:Y:S01]  /*131b0*/  IMAD.MOV.U32 R29, RZ, RZ, R90 ;  /* 0x000000ffff1d7224 */ /* 0x000fe200078e005a */
[----:B------:R-:W-:Y:S01]  /*131c0*/  PLOP3.LUT P0, PT, PT, PT, UP0, 0x40, 0x0 ;  /* 0x000000000000781c */ /* 0x000fe20003f0e808 */
[----:B------:R-:W-:Y:S02]  /*131d0*/  IMAD.MOV.U32 R39, RZ, RZ, R91 ;  /* 0x000000ffff277224 */ /* 0x000fe400078e005b */
[----:B------:R-:W-:Y:S02]  /*131e0*/  IMAD.MOV.U32 R38, RZ, RZ, R156 ;  /* 0x000000ffff267224 */ /* 0x000fe400078e009c */
[----:B------:R-:W-:-:S02]  /*131f0*/  IMAD.MOV.U32 R28, RZ, RZ, R157 ;  /* 0x000000ffff1c7224 */ /* 0x000fc400078e009d */
[----:B------:R-:W-:Y:S01]  /*13200*/  FADD.FTZ R0, R236, R31 ;  /* 0x0000001fec007221 */ /* 0x000fe20000010000 */
[----:B------:R-:W-:Y:S02]  /*13210*/  LOP3.LUT R120, R3, R120, RZ, 0xc0, !PT ;  /* 0x0000007803787212 */ /* 0x000fe400078ec0ff */
[----:B------:R-:W-:Y:S02]  /*13220*/  LOP3.LUT R121, R2, R121, RZ, 0xc0, !PT ;  /* 0x0000007902797212 */ /* 0x000fe400078ec0ff */
[----:B------:R-:W-:Y:S01]  /*13230*/  LOP3.LUT R122, R4, R122, RZ, 0xc0, !PT ;  /* 0x0000007a047a7212 */ /* 0x000fe200078ec0ff */
[----:B------:R-:W-:Y:S02]  /*13240*/  IMAD.MOV.U32 R23, RZ, RZ, R158 ;  /* 0x000000ffff177224 */ /* 0x000fe400078e009e */
[----:B------:R-:W-:Y:S02]  /*13250*/  IMAD.MOV.U32 R22, RZ, RZ, R159 ;  /* 0x000000ffff167224 */ /* 0x000fe400078e009f */
[----:B------:R-:W-:-:S02]  /*13260*/  FADD.FTZ R2, R39, R38 ;  /* 0x0000002627027221 */ /* 0x000fc40000010000 */
[----:B------:R-:W-:Y:S02]  /*13270*/  FADD.FTZ R236, R29, R28 ;  /* 0x0000001c1dec7221 */ /* 0x000fe40000010000 */
[----:B------:R-:W-:Y:S01]  /*13280*/  FADD.FTZ R0, R252, R0 ;  /* 0x00000000fc007221 */ /* 0x000fe20000010000 */
[C---:B-1----:R-:W-:Y:S01]  /*13290*/  HMMA.16816.F32 R168, R120.reuse, R148, R168 ;  /* 0x0000009478a8723c */ /* 0x042fe200000018a8 */
[----:B------:R-:W-:Y:S02]  /*132a0*/  IMAD.MOV.U32 R36, RZ, RZ, R75 ;  /* 0x000000ffff247224 */ /* 0x000fe400078e004b */
[----:B------:R-:W-:Y:S02]  /*132b0*/  IMAD.MOV.U32 R41, RZ, RZ, R84 ;  /* 0x000000ffff297224 */ /* 0x000fe400078e0054 */
[----:B------:R-:W-:Y:S02]  /*132c0*/  IMAD.MOV.U32 R20, RZ, RZ, R85 ;  /* 0x000000ffff147224 */ /* 0x000fe400078e0055 */
[----:B------:R-:W-:Y:S01]  /*132d0*/  IMAD.MOV.U32 R21, RZ, RZ, R86 ;  /* 0x000000ffff157224 */ /* 0x000fe200078e0056 */
[----:B------:R-:W-:Y:S01]  /*132e0*/  HMMA.16816.F32 R164, R120, R150, R164 ;  /* 0x0000009678a4723c */ /* 0x000fe200000018a4 */
[----:B------:R-:W-:-:S02]  /*132f0*/  IMAD.MOV.U32 R10, RZ, RZ, R87 ;  /* 0x000000ffff0a7224 */ /* 0x000fc400078e0057 */
[----:B------:R-:W-:Y:S02]  /*13300*/  IMAD.MOV.U32 R11, RZ, RZ, R88 ;  /* 0x000000ffff0b7224 */ /* 0x000fe400078e0058 */
[----:B------:R-:W-:Y:S02]  /*13310*/  FADD.FTZ R2, R22, R2 ;  /* 0x0000000216027221 */ /* 0x000fe40000010000 */
[----:B------:R-:W-:Y:S01]  /*13320*/  FADD.FTZ R236, R23, R236 ;  /* 0x000000ec17ec7221 */ /* 0x000fe20000010000 */
[----:B--2---:R-:W-:Y:S01]  /*13330*/  HMMA.16816.F32 R160, R120, R140, R160 ;  /* 0x0000008c78a0723c */ /* 0x004fe200000018a0 */
[----:B------:R-:W-:Y:S01]  /*13340*/  FADD.FTZ R0, R251, R0 ;  /* 0x00000000fb007221 */ /* 0x000fe20000010000 */
[----:B------:R-:W-:Y:S01]  /*13350*/  UIADD3 UR4, UR24, -0x2, URZ ;  /* 0xfffffffe18047890 */ /* 0x000fe2000fffe03f */
[----:B------:R-:W-:Y:S02]  /*13360*/  IMAD.MOV.U32 R234, RZ, RZ, R36 ;  /* 0x000000ffffea7224 */ /* 0x000fe400078e0024 */
[----:B------:R-:W-:-:S03]  /*13370*/  FADD.FTZ R232, R41, R2 ;  /* 0x0000000229e87221 */ /* 0x000fc60000010000 */
[----:B------:R-:W-:Y:S01]  /*13380*/  HMMA.16816.F32 R156, R120, R142, R176 ;  /* 0x0000008e789c723c */ /* 0x000fe200000018b0 */
[----:B------:R-:W-:Y:S02]  /*13390*/  FADD.FTZ R236, R20, R236 ;  /* 0x000000ec14ec7221 */ /* 0x000fe40000010000 */
[----:B------:R-:W-:-:S05]  /*133a0*/  FADD.FTZ R0, R21, R0 ;  /* 0x0000000015007221 */ /* 0x000fca0000010000 */
[----:B---3--:R-:W-:Y:S01]  /*133b0*/  HMMA.16816.F32 R68, R120, R76, R132 ;  /* 0x0000004c7844723c */ /* 0x008fe20000001884 */
[----:B------:R-:W-:-:S07]  /*133c0*/  FADD.FTZ R232, R10, R232 ;  /* 0x000000e80ae87221 */ /* 0x000fce0000010000 */
[----:B------:R-:W-:Y:S01]  /*133d0*/  HMMA.16816.F32 R72, R120, R78, R128 ;  /* 0x0000004e7848723c */ /* 0x000fe20000001880 */
[----:B------:R-:W-:-:S07]  /*133e0*/  IADD3 R135, P1, R180, -0x100, RZ ;  /* 0xffffff00b4877810 */ /* 0x000fce0007f3e0ff */
[----:B------:R-:W-:Y:S01]  /*133f0*/  HMMA.16816.F32 R84, R120, R92, R144 ;  /* 0x0000005c7854723c */ /* 0x000fe20000001890 */
[----:B------:R-:W-:-:S07]  /*13400*/  FADD.FTZ R236, R11, R236 ;  /* 0x000000ec0bec7221 */ /* 0x000fce0000010000 */
[----:B------:R-:W-:Y:S01]  /*13410*/  HMMA.16816.F32 R88, R120, R94, R112 ;  /* 0x0000005e7858723c */ /* 0x000fe20000001870 */
[----:B------:R-:W-:-:S07]  /*13420*/  FADD.FTZ R237, R220, R0 ;  /* 0x00000000dced7221 */ /* 0x000fce0000010000 */
[----:B------:R-:W-:Y:S01]  /*13430*/  HMMA.16816.F32 R100, R120, R108, R100 ;  /* 0x0000006c7864723c */ /* 0x000fe20000001864 */
[----:B------:R-:W-:-:S07]  /*13440*/  IADD3.X R134, R181, -0x1, RZ, P1, !PT ;  /* 0xffffffffb5867810 */ /* 0x000fce0000ffe4ff */
[----:B------:R-:W-:Y:S01]  /*13450*/  HMMA.16816.F32 R104, R120, R110, R104 ;  /* 0x0000006e7868723c */ /* 0x000fe20000001868 */
[----:B------:R-:W-:-:S07]  /*13460*/  IMAD.MOV.U32 R131, RZ, RZ, R221 ;  /* 0x000000ffff837224 */ /* 0x000fce00078e00dd */
[----:B----4-:R-:W-:Y:S01]  /*13470*/  HMMA.16816.F32 R116, R120, R12, R116 ;  /* 0x0000000c7874723c */ /* 0x010fe20000001874 */
[----:B------:R-:W-:-:S07]  /*13480*/  IMAD.MOV.U32 R128, RZ, RZ, R222 ;  /* 0x000000ffff807224 */ /* 0x000fce00078e00de */
        /* <DEDUP_REMOVED lines=16> */
[----:B------:R-:W2:Y:S04]  /*13590*/  LDL.64 R220, [R1+0x170] ;  /* 0x0001700001dc7983 */ /* 0x000ea80000100a00 */
[----:B------:R-:W3:Y:S01]  /*135a0*/  LDL.64 R222, [R1+0x128] ;  /* 0x0001280001de7983 */ /* 0x000ee20000100a00 */
        /* <DEDUP_REMOVED lines=13> */
[----:B-----5:R-:W-:Y:S04]  /*13680*/  @P4 STS [R194+0x9000], RZ ;  /* 0x009000ffc2004388 */ /* 0x020fe80000000800 */
[----:B------:R-:W-:Y:S04]  /*13690*/  @P4 STS [R194+0x9004], RZ ;  /* 0x009004ffc2004388 */ /* 0x000fe80000000800 */
[----:B------:R-:W-:Y:S01]  /*136a0*/  @P4 STS.64 [R194+0x9008], RZ ;  /* 0x009008ffc2004388 */ /* 0x000fe20000000a00 */
[----:B--2---:R-:W-:-:S04]  /*136b0*/  LEA R0, P0, R2, R220, 0x6 ;  /* 0x000000dc02007211 */ /* 0x004fc800078030ff */
[----:B------:R-:W-:Y:S02]  /*136c0*/  @!P4 LEA R14, P5, R0, c[0x0][0x170], 0x1 ;  /* 0x00005c00000eca11 */ /* 0x000fe400078a08ff */
[----:B---3--:R-:W-:Y:S02]  /*136d0*/  LEA.HI.X R3, R2, R223, R3, 0x6, P0 ;  /* 0x000000df02037211 */ /* 0x008fe400000f3403 */
        /* <DEDUP_REMOVED lines=43> */
[----:B--2---:R-:W-:Y:S04]  /*13990*/  LDSM.16.M88.4 R8, [R192] ;  /* 0x00000000c008783b */ /* 0x004fe80000000200 */
[----:B------:R-:W2:Y:S04]  /*139a0*/  LDSM.16.M88.4 R28, [R189+0x6000] ;  /* 0x00600000bd1c783b */ /* 0x000ea80000000200 */
[----:B------:R-:W-:Y:S04]  /*139b0*/  LDSM.16.M88.4 R24, [R189+0x6400] ;  /* 0x00640000bd18783b */ /* 0x000fe80000000200 */
[----:B------:R-:W-:Y:S04]  /*139c0*/  LDSM.16.M88.4 R20, [R189+0x6800] ;  /* 0x00680000bd14783b */ /* 0x000fe80000000200 */
[----:B------:R-:W4:Y:S04]  /*139d0*/  LDSM.16.M88.4 R16, [R189+0x6c00] ;  /* 0x006c0000bd10783b */ /* 0x000f280000000200 */
[----:B------:R-:W-:Y:S04]  /*139e0*/  LDSM.16.M88.4 R48, [R191+0x6000] ;  /* 0x00600000bf30783b */ /* 0x000fe80000000200 */
[----:B---3--:R-:W3:Y:S04]  /*139f0*/  LDSM.16.M88.4 R4, [R192+0x1000] ;  /* 0x00100000c004783b */ /* 0x008ee80000000200 */
[----:B-1----:R-:W-:Y:S04]  /*13a00*/  LDSM.16.M88.4 R12, [R193+0x1000] ;  /* 0x00100000c10c783b */ /* 0x002fe80000000200 */
[----:B------:R-:W-:Y:S04]  /*13a10*/  LDSM.16.M88.4 R36, [R191+0x6800] ;  /* 0x00680000bf24783b */ /* 0x000fe80000000200 */
[----:B------:R-:W-:Y:S04]  /*13a20*/  LDSM.16.M88.4 R32, [R191+0x6c00] ;  /* 0x006c0000bf20783b */ /* 0x000fe80000000200 */
[----:B------:R-:W-:Y:S01]  /*13a30*/  LDSM.16.M88.4 R40, [R191+0x6400] ;  /* 0x00640000bf28783b */ /* 0x000fe20000000200 */
[C---:B--2---:R-:W-:Y:S03]  /*13a40*/  HMMA.16816.F32 R248, R8.reuse, R28, RZ ;  /* 0x0000001c08f8723c */ /* 0x044fe600000018ff */
[----:B------:R-:W0:Y:S05]  /*13a50*/  LDGDEPBAR ;  /* 0x00000000000079af */ /* 0x000e2a0000000000 */
[C---:B------:R-:W-:Y:S08]  /*13a60*/  HMMA.16816.F32 R244, R8.reuse, R30, RZ ;  /* 0x0000001e08f4723c */ /* 0x040ff000000018ff */
[----:B----4-:R-:W-:Y:S08]  /*13a70*/  HMMA.16816.F32 R184, R8, R16, RZ ;  /* 0x0000001008b8723c */ /* 0x010ff000000018ff */
        /* <DEDUP_REMOVED lines=9> */
[C---:B------:R-:W-:Y:S08]  /*13b10*/  HMMA.16816.F32 R204, R8.reuse, R24, RZ ;  /* 0x0000001808cc723c */ /* 0x040ff000000018ff */
[C---:B------:R-:W-:Y:S01]  /*13b20*/  HMMA.16816.F32 R224, R8.reuse, R26, RZ ;  /* 0x0000001a08e0723c */ /* 0x040fe200000018ff */
[----:B------:R-:W-:Y:S07]  /*13b30*/  LDSM.16.M88.4 R24, [R189+0x7400] ;  /* 0x00740000bd18783b */ /* 0x000fee0000000200 */
[C---:B------:R-:W-:Y:S08]  /*13b40*/  HMMA.16816.F32 R196, R8.reuse, R20, RZ ;  /* 0x0000001408c4723c */ /* 0x040ff000000018ff */
[C---:B------:R-:W-:Y:S01]  /*13b50*/  HMMA.16816.F32 R220, R8.reuse, R22, RZ ;  /* 0x0000001608dc723c */ /* 0x040fe200000018ff */
[----:B------:R-:W-:Y:S07]  /*13b60*/  LDSM.16.M88.4 R20, [R189+0x7800] ;  /* 0x00780000bd14783b */ /* 0x000fee0000000200 */
[----:B------:R-:W-:Y:S01]  /*13b70*/  HMMA.16816.F32 R200, R8, R18, RZ ;  /* 0x0000001208c8723c */ /* 0x000fe200000018ff */
[----:B------:R-:W-:Y:S04]  /*13b80*/  LDSM.16.M88.4 R8, [R192+0x3000] ;  /* 0x00300000c008783b */ /* 0x000fe80000000200 */
[----:B------:R-:W2:Y:S03]  /*13b90*/  LDSM.16.M88.4 R16, [R189+0x7c00] ;  /* 0x007c0000bd10783b */ /* 0x000ea60000000200 */
[----:B-1----:R-:W-:Y:S08]  /*13ba0*/  HMMA.16816.F32 R248, R4, R48, R248 ;  /* 0x0000003004f8723c */ /* 0x002ff000000018f8 */
[C---:B------:R-:W-:Y:S08]  /*13bb0*/  HMMA.16816.F32 R216, R12.reuse, R36, R64 ;  /* 0x000000240cd8723c */ /* 0x040ff00000001840 */
[C---:B------:R-:W-:Y:S08]  /*13bc0*/  HMMA.16816.F32 R64, R12.reuse, R32, R52 ;  /* 0x000000200c40723c */ /* 0x040ff00000001834 */
        /* <DEDUP_REMOVED lines=8> */
[----:B------:R-:W-:Y:S01]  /*13c50*/  HMMA.16816.F32 R240, R12, R34, R28 ;  /* 0x000000220cf0723c */ /* 0x000fe2000000181c */
[----:B------:R-:W1:Y:S06]  /*13c60*/  LDSM.16.M88.4 R28, [R189+0x7000] ;  /* 0x00700000bd1c783b */ /* 0x000e6c0000000200 */
[----:B------:R-:W-:Y:S01]  /*13c70*/  MOV R12, R248 ;  /* 0x000000f8000c7202 */ /* 0x000fe20000000f00 */
[C---:B------:R-:W-:Y:S08]  /*13c80*/  HMMA.16816.F32 R184, R4.reuse, R32, R184 ;  /* 0x0000002004b8723c */ /* 0x040ff000000018b8 */
[C---:B------:R-:W-:Y:S08]  /*13c90*/  HMMA.16816.F32 R248, R4.reuse, R40, R204 ;  /* 0x0000002804f8723c */ /* 0x040ff000000018cc */
[C---:B------:R-:W-:Y:S08]  /*13ca0*/  HMMA.16816.F32 R196, R4.reuse, R36, R196 ;  /* 0x0000002404c4723c */ /* 0x040ff000000018c4 */
[C---:B------:R-:W-:Y:S01]  /*13cb0*/  HMMA.16816.F32 R176, R4.reuse, R50, R244 ;  /* 0x0000003204b0723c */ /* 0x040fe200000018f4 */
[----:B------:R-:W-:Y:S06]  /*13cc0*/  LDSM.16.M88.4 R48, [R191+0x7c00] ;  /* 0x007c0000bf30783b */ /* 0x000fec0000000200 */
[----:B------:R-:W-:Y:S01]  /*13cd0*/  MOV R244, R12 ;  /* 0x0000000c00f47202 */ /* 0x000fe20000000f00 */
[----:B------:R-:W-:Y:S01]  /*13ce0*/  HMMA.16816.F32 R132, R4, R42, R224 ;  /* 0x0000002a0484723c */ /* 0x000fe200000018e0 */
[----:B------:R-:W-:Y:S01]  /*13cf0*/  IMAD.MOV.U32 R245, RZ, RZ, R3 ;  /* 0x000000fffff57224 */ /* 0x000fe200078e0003 */
[----:B------:R-:W-:Y:S01]  /*13d00*/  LDSM.16.M88.4 R12, [R193+0x3000] ;  /* 0x00300000c10c783b */ /* 0x000fe20000000200 */
[----:B------:R-:W-:-:S02]  /*13d10*/  IMAD.MOV.U32 R246, RZ, RZ, R2 ;  /* 0x000000fffff67224 */ /* 0x000fc400078e0002 */
[----:B------:R-:W-:-:S03]  /*13d20*/  IMAD.MOV.U32 R247, RZ, RZ, R0 ;  /* 0x000000fffff77224 */ /* 0x000fc600078e0000 */
[C---:B------:R-:W-:Y:S08]  /*13d30*/  HMMA.16816.F32 R128, R4.reuse, R38, R220 ;  /* 0x000000260480723c */ /* 0x040ff000000018dc */
[----:B------:R-:W-:Y:S01]  /*13d40*/  HMMA.16816.F32 R32, R4, R34, R200 ;  /* 0x000000220420723c */ /* 0x000fe200000018c8 */
[----:B------:R-:W3:Y:S07]  /*13d50*/  LDSM.16.M88.4 R4, [R192+0x2000] ;  /* 0x00200000c004783b */ /* 0x000eee0000000200 */
[C---:B--2---:R-:W-:Y:S01]  /*13d60*/  HMMA.16816.F32 R224, R8.reuse, R16, R64 ;  /* 0x0000001008e0723c */ /* 0x044fe20000001840 */
[----:B------:R-:W2:Y:S07]  /*13d70*/  LDSM.16.M88.4 R64, [R191+0x7000] ;  /* 0x00700000bf40783b */ /* 0x000eae0000000200 */
[C---:B-1----:R-:W-:Y:S01]  /*13d80*/  HMMA.16816.F32 R36, R8.reuse, R30, R52 ;  /* 0x0000001e0824723c */ /* 0x042fe20000001834 */
[----:B------:R-:W-:Y:S07]  /*13d90*/  LDSM.16.M88.4 R52, [R191+0x7800] ;  /* 0x00780000bf34783b */ /* 0x000fee0000000200 */
[C---:B------:R-:W-:Y:S01]  /*13da0*/  HMMA.16816.F32 R200, R8.reuse, R22, R56 ;  /* 0x0000001608c8723c */ /* 0x040fe20000001838 */
[----:B------:R-:W1:Y:S07]  /*13db0*/  LDSM.16.M88.4 R56, [R191+0x7400] ;  /* 0x00740000bf38783b */ /* 0x000e6e0000000200 */
[C---:B------:R-:W-:Y:S08]  /*13dc0*/  HMMA.16816.F32 R40, R8.reuse, R28, R212 ;  /* 0x0000001c0828723c */ /* 0x040ff000000018d4 */
[----:B------:R-:W-:Y:S08]  /*13dd0*/  HMMA.16816.F32 R204, R8, R24, R208 ;  /* 0x0000001808cc723c */ /* 0x000ff000000018d0 */
[C---:B---3--:R-:W-:Y:S08]  /*13de0*/  HMMA.16816.F32 R176, R4.reuse, R30, R176 ;  /* 0x0000001e04b0723c */ /* 0x048ff000000018b0 */
[----:B------:R-:W-:Y:S08]  /*13df0*/  HMMA.16816.F32 R244, R4, R28, R244 ;  /* 0x0000001c04f4723c */ /* 0x000ff000000018f4 */
[C---:B------:R-:W-:Y:S08]  /*13e00*/  HMMA.16816.F32 R216, R8.reuse, R20, R216 ;  /* 0x0000001408d8723c */ /* 0x040ff000000018d8 */
[----:B------:R-:W-:Y:S01]  /*13e10*/  HMMA.16816.F32 R172, R8, R26, R172 ;  /* 0x0000001a08ac723c */ /* 0x000fe200000018ac */
[----:B------:R-:W-:Y:S01]  /*13e20*/  MOV R28, R176 ;  /* 0x000000b0001c7202 */ /* 0x000fe20000000f00 */
[----:B------:R-:W-:Y:S01]  /*13e30*/  IMAD.MOV.U32 R3, RZ, RZ, R177 ;  /* 0x000000ffff037224 */ /* 0x000fe200078e00b1 */
[----:B------:R-:W-:Y:S01]  /*13e40*/  MOV R0, R179 ;  /* 0x000000b300007202 */ /* 0x000fe20000000f00 */
[----:B------:R-:W-:-:S04]  /*13e50*/  IMAD.MOV.U32 R2, RZ, RZ, R178 ;  /* 0x000000ffff027224 */ /* 0x000fc800078e00b2 */
[----:B------:R-:W-:Y:S07]  /*13e60*/  HMMA.16816.F32 R212, R8, R18, R240 ;  /* 0x0000001208d4723c */ /* 0x000fee00000018f0 */
[----:B------:R-:W-:Y:S01]  /*13e70*/  MOV R11, R244 ;  /* 0x000000f4000b7202 */ /* 0x000fe20000000f00 */
[----:B------:R-:W-:Y:S01]  /*13e80*/  IMAD.MOV.U32 R10, RZ, RZ, R245 ;  /* 0x000000ffff0a7224 */ /* 0x000fe200078e00f5 */
[----:B------:R-:W-:Y:S01]  /*13e90*/  HMMA.16816.F32 R176, R4, R24, R248 ;  /* 0x0000001804b0723c */ /* 0x000fe200000018f8 */
[----:B------:R-:W-:-:S02]  /*13ea0*/  IMAD.MOV.U32 R9, RZ, RZ, R246 ;  /* 0x000000ffff097224 */ /* 0x000fc400078e00f6 */
[----:B------:R-:W-:-:S05]  /*13eb0*/  IMAD.MOV.U32 R8, RZ, RZ, R247 ;  /* 0x000000ffff087224 */ /* 0x000fca00078e00f7 */
[C---:B------:R-:W-:Y:S07]  /*13ec0*/  HMMA.16816.F32 R244, R4.reuse, R20, R196 ;  /* 0x0000001404f4723c */ /* 0x040fee00000018c4 */
[----:B------:R-:W-:Y:S01]  /*13ed0*/  IMAD.MOV.U32 R20, RZ, RZ, R11 ;  /* 0x000000ffff147224 */ /* 0x000fe200078e000b */
[----:B------:R-:W-:Y:S01]  /*13ee0*/  HMMA.16816.F32 R240, R4, R22, R128 ;  /* 0x0000001604f0723c */ /* 0x000fe20000001880 */
[----:B------:R-:W-:-:S06]  /*13ef0*/  MOV R21, R10 ;  /* 0x0000000a00157202 */ /* 0x000fcc0000000f00 */
[----:B------:R-:W-:Y:S01]  /*13f00*/  IMAD.MOV.U32 R22, RZ, RZ, R9 ;  /* 0x000000ffff167224 */ /* 0x000fe200078e0009 */
[----:B------:R-:W-:Y:S01]  /*13f10*/  MOV R25, R178 ;  /* 0x000000b200197202 */ /* 0x000fe20000000f00 */
[----:B------:R-:W-:Y:S01]  /*13f20*/  IMAD.MOV.U32 R23, RZ, RZ, R8 ;  /* 0x000000ffff177224 */ /* 0x000fe200078e0008 */
[C---:B------:R-:W-:Y:S01]  /*13f30*/  HMMA.16816.F32 R248, R4.reuse, R26, R132 ;  /* 0x0000001a04f8723c */ /* 0x040fe20000001884 */
[----:B------:R-:W3:Y:S01]  /*13f40*/  LDSM.16.M88.4 R8, [R193+0x2000] ;  /* 0x00200000c108783b */ /* 0x000ee20000000200 */
[----:B------:R-:W-:Y:S02]  /*13f50*/  IMAD.MOV.U32 R30, RZ, RZ, R176 ;  /* 0x000000ffff1e7224 */ /* 0x000fe400078e00b0 */
[----:B------:R-:W-:Y:S02]  /*13f60*/  IMAD.MOV.U32 R24, RZ, RZ, R179 ;  /* 0x000000ffff187224 */ /* 0x000fe400078e00b3 */
[----:B------:R-:W-:Y:S02]  /*13f70*/  IMAD.MOV.U32 R29, RZ, RZ, R177 ;  /* 0x000000ffff1d7224 */ /* 0x000fe400078e00b1 */
[C---:B------:R-:W-:Y:S08]  /*13f80*/  HMMA.16816.F32 R220, R4.reuse, R16, R184 ;  /* 0x0000001004dc723c */ /* 0x040ff000000018b8 */
[----:B------:R-:W-:Y:S01]  /*13f90*/  HMMA.16816.F32 R208, R4, R18, R32 ;  /* 0x0000001204d0723c */ /* 0x000fe20000001820 */
[----:B------:R-:W-:Y:S04]  /*13fa0*/  LDSM.16.M88.4 R4, [R192+0x5000] ;  /* 0x00500000c004783b */ /* 0x000fe80000000200 */
[----:B------:R-:W4:Y:S03]  /*13fb0*/  LDSM.16.M88.4 R16, [R189+0x8000] ;  /* 0x00800000bd10783b */ /* 0x000f260000000200 */
[C---:B--2---:R-:W-:Y:S01]  /*13fc0*/  HMMA.16816.F32 R196, R12.reuse, R64, R40 ;  /* 0x000000400cc4723c */ /* 0x044fe20000001828 */
[----:B------:R-:W2:Y:S04]  /*13fd0*/  LDSM.16.M88.4 R32, [R189+0x8400] ;  /* 0x00840000bd20783b */ /* 0x000ea80000000200 */
[----:B------:R-:W2:Y:S03]  /*13fe0*/  LDSM.16.M88.4 R40, [R189+0x8800] ;  /* 0x00880000bd28783b */ /* 0x000ea60000000200 */
[C---:B------:R-:W-:Y:S01]  /*13ff0*/  HMMA.16816.F32 R184, R12.reuse, R66, R36 ;  /* 0x000000420cb8723c */ /* 0x040fe20000001824 */
[----:B------:R-:W2:Y:S07]  /*14000*/  LDSM.16.M88.4 R36, [R189+0x8c00] ;  /* 0x008c0000bd24783b */ /* 0x000eae0000000200 */
[C---:B-1----:R-:W-:Y:S07]  /*14010*/  HMMA.16816.F32 R176, R12.reuse, R56, R204 ;  /* 0x000000380cb0723c */ /* 0x042fee00000018cc */
[----:B------:R-:W-:Y:S01]  /*14020*/  MOV R204, R30 ;  /* 0x0000001e00cc7202 */ /* 0x000fe20000000f00 */
[----:B------:R-:W-:Y:S01]  /*14030*/  HMMA.16816.F32 R132, R12, R52, R216 ;  /* 0x000000340c84723c */ /* 0x000fe200000018d8 */
[----:B------:R-:W-:Y:S01]  /*14040*/  IMAD.MOV.U32 R205, RZ, RZ, R29 ;  /* 0x000000ffffcd7224 */ /* 0x000fe200078e001d */
[----:B------:R-:W-:Y:S01]  /*14050*/  MOV R207, R24 ;  /* 0x0000001800cf7202 */ /* 0x000fe20000000f00 */
[----:B------:R-:W-:-:S04]  /*14060*/  IMAD.MOV.U32 R206, RZ, RZ, R25 ;  /* 0x000000ffffce7224 */ /* 0x000fc800078e0019 */
[----:B------:R-:W-:Y:S01]  /*14070*/  IMAD.MOV.U32 R216, RZ, RZ, R28 ;  /* 0x000000ffffd87224 */ /* 0x000fe200078e001c */
[----:B------:R-:W-:Y:S01]  /*14080*/  HMMA.16816.F32 R172, R12, R58, R172 ;  /* 0x0000003a0cac723c */ /* 0x000fe200000018ac */
[----:B------:R-:W-:Y:S01]  /*14090*/  IMAD.MOV.U32 R217, RZ, RZ, R3 ;  /* 0x000000ffffd97224 */ /* 0x000fe200078e0003 */
[----:B------:R-:W-:Y:S01]  /*140a0*/  MOV R218, R2 ;  /* 0x0000000200da7202 */ /* 0x000fe20000000f00 */
[----:B------:R-:W-:-:S05]  /*140b0*/  IMAD.MOV.U32 R219, RZ, RZ, R0 ;  /* 0x000000ffffdb7224 */ /* 0x000fca00078e0000 */
[C---:B------:R-:W-:Y:S08]  /*140c0*/  HMMA.16816.F32 R128, R12.reuse, R54, R200 ;  /* 0x000000360c80723c */ /* 0x040ff000000018c8 */
[C---:B------:R-:W-:Y:S08]  /*140d0*/  HMMA.16816.F32 R28, R12.reuse, R48, R224 ;  /* 0x000000300c1c723c */ /* 0x040ff000000018e0 */
[----:B------:R-:W-:Y:S01]  /*140e0*/  HMMA.16816.F32 R24, R12, R50, R212 ;  /* 0x000000320c18723c */ /* 0x000fe200000018d4 */
[----:B------:R-:W1:Y:S07]  /*140f0*/  LDSM.16.M88.4 R12, [R192+0x4000] ;  /* 0x00400000c00c783b */ /* 0x000e6e0000000200 */
[C---:B---3--:R-:W-:Y:S08]  /*14100*/  HMMA.16816.F32 R20, R8.reuse, R64, R20 ;  /* 0x000000400814723c */ /* 0x048ff00000001814 */
        /* <DEDUP_REMOVED lines=8> */
[C---:B----4-:R-:W-:Y:S08]  /*14190*/  HMMA.16816.F32 R208, R4.reuse, R16, R196 ;  /* 0x0000001004d0723c */ /* 0x050ff000000018c4 */
[C---:B------:R-:W-:Y:S08]  /*141a0*/  HMMA.16816.F32 R204, R4.reuse, R18, R184 ;  /* 0x0000001204cc723c */ /* 0x040ff000000018b8 */
[C---:B--2---:R-:W-:Y:S08]  /*141b0*/  HMMA.16816.F32 R200, R4.reuse, R32, R176 ;  /* 0x0000002004c8723c */ /* 0x044ff000000018b0 */
[C---:B------:R-:W-:Y:S08]  /*141c0*/  HMMA.16816.F32 R196, R4.reuse, R34, R172 ;  /* 0x0000002204c4723c */ /* 0x040ff000000018ac */
[C---:B------:R-:W-:Y:S08]  /*141d0*/  HMMA.16816.F32 R184, R4.reuse, R40, R132 ;  /* 0x0000002804b8723c */ /* 0x040ff00000001884 */
[C---:B------:R-:W-:Y:S08]  /*141e0*/  HMMA.16816.F32 R176, R4.reuse, R42, R128 ;  /* 0x0000002a04b0723c */ /* 0x040ff00000001880 */
[C---:B------:R-:W-:Y:S01]  /*141f0*/  HMMA.16816.F32 R172, R4.reuse, R36, R28 ;  /* 0x0000002404ac723c */ /* 0x040fe2000000181c */
[----:B------:R-:W-:Y:S07]  /*14200*/  LDSM.16.M88.4 R28, [R191+0x8000] ;  /* 0x00800000bf1c783b */ /* 0x000fee0000000200 */
[----:B------:R-:W-:Y:S01]  /*14210*/  HMMA.16816.F32 R132, R4, R38, R24 ;  /* 0x000000260484723c */ /* 0x000fe20000001818 */
[----:B------:R-:W2:Y:S04]  /*14220*/  LDSM.16.M88.4 R4, [R193+0x5000] ;  /* 0x00500000c104783b */ /* 0x000ea80000000200 */
[----:B------:R-:W3:Y:S03]  /*14230*/  LDSM.16.M88.4 R24, [R191+0x8400] ;  /* 0x00840000bf18783b */ /* 0x000ee60000000200 */
[C---:B-1----:R-:W-:Y:S01]  /*14240*/  HMMA.16816.F32 R128, R12.reuse, R16, R20 ;  /* 0x000000100c80723c */ /* 0x042fe20000001814 */
[----:B------:R-:W1:Y:S07]  /*14250*/  LDSM.16.M88.4 R20, [R191+0x8800] ;  /* 0x00880000bf14783b */ /* 0x000e6e0000000200 */
[----:B------:R-:W-:Y:S01]  /*14260*/  HMMA.16816.F32 R64, R12, R18, R64 ;  /* 0x000000120c40723c */ /* 0x000fe20000001840 */
[----:B------:R-:W4:Y:S01]  /*14270*/  LDSM.16.M88.4 R16, [R191+0x8c00] ;  /* 0x008c0000bf10783b */ /* 0x000f220000000200 */
[----:B------:R-:W-:-:S06]  /*14280*/  DEPBAR.LE SB0, 0x0 ;  /* 0x000080000000791a */ /* 0x000fcc0000000000 */
[C---:B------:R-:W-:Y:S08]  /*14290*/  HMMA.16816.F32 R56, R12.reuse, R32, R216 ;  /* 0x000000200c38723c */ /* 0x040ff000000018d8 */
[C---:B------:R-:W-:Y:S08]  /*142a0*/  HMMA.16816.F32 R52, R12.reuse, R34, R248 ;  /* 0x000000220c34723c */ /* 0x040ff000000018f8 */
[C---:B------:R-:W-:Y:S08]  /*142b0*/  HMMA.16816.F32 R48, R12.reuse, R40, R244 ;  /* 0x000000280c30723c */ /* 0x040ff000000018f4 */
[C---:B------:R-:W-:Y:S08]  /*142c0*/  HMMA.16816.F32 R40, R12.reuse, R42, R240 ;  /* 0x0000002a0c28723c */ /* 0x040ff000000018f0 */
[C---:B------:R-:W-:Y:S08]  /*142d0*/  HMMA.16816.F32 R32, R12.reuse, R36, R220 ;  /* 0x000000240c20723c */ /* 0x040ff000000018dc */
[----:B------:R-:W-:Y:S08]  /*142e0*/  HMMA.16816.F32 R12, R12, R38, R212 ;  /* 0x000000260c0c723c */ /* 0x000ff000000018d4 */
[C---:B--2---:R-:W-:Y:S08]  /*142f0*/  HMMA.16816.F32 R208, R4.reuse, R28, R208 ;  /* 0x0000001c04d0723c */ /* 0x044ff000000018d0 */
[----:B------:R-:W-:Y:S08]  /*14300*/  HMMA.16816.F32 R204, R4, R30, R204 ;  /* 0x0000001e04cc723c */ /* 0x000ff000000018cc */
[C---:B------:R-:W-:Y:S08]  /*14310*/  HMMA.16816.F32 R128, R8.reuse, R28, R128 ;  /* 0x0000001c0880723c */ /* 0x040ff00000001880 */
[----:B------:R-:W-:Y:S08]  /*14320*/  HMMA.16816.F32 R64, R8, R30, R64 ;  /* 0x0000001e0840723c */ /* 0x000ff00000001840 */
[C---:B---3--:R-:W-:Y:S08]  /*14330*/  HMMA.16816.F32 R200, R4.reuse, R24, R200 ;  /* 0x0000001804c8723c */ /* 0x048ff000000018c8 */
[----:B------:R-:W-:Y:S08]  /*14340*/  HMMA.16816.F32 R196, R4, R26, R196 ;  /* 0x0000001a04c4723c */ /* 0x000ff000000018c4 */
[C---:B------:R-:W-:Y:S08]  /*14350*/  HMMA.16816.F32 R56, R8.reuse, R24, R56 ;  /* 0x000000180838723c */ /* 0x040ff00000001838 */
[----:B------:R-:W-:Y:S08]  /*14360*/  HMMA.16816.F32 R28, R8, R26, R52 ;  /* 0x0000001a081c723c */ /* 0x000ff00000001834 */
[C---:B-1----:R-:W-:Y:S08]  /*14370*/  HMMA.16816.F32 R184, R4.reuse, R20, R184 ;  /* 0x0000001404b8723c */ /* 0x042ff000000018b8 */
[C---:B------:R-:W-:Y:S08]  /*14380*/  HMMA.16816.F32 R212, R4.reuse, R22, R176 ;  /* 0x0000001604d4723c */ /* 0x040ff000000018b0 */
[----:B----4-:R-:W-:Y:S08]  /*14390*/  HMMA.16816.F32 R216, R4, R18, R132 ;  /* 0x0000001204d8723c */ /* 0x010ff00000001884 */
[----:B------:R-:W-:Y:S08]  /*143a0*/  HMMA.16816.F32 R24, R8, R20, R48 ;  /* 0x000000140818723c */ /* 0x000ff00000001830 */
[----:B------:R-:W-:Y:S08]  /*143b0*/  HMMA.16816.F32 R220, R4, R16, R172 ;  /* 0x0000001004dc723c */ /* 0x000ff000000018ac */
[C---:B------:R-:W-:Y:S08]  /*143c0*/  HMMA.16816.F32 R20, R8.reuse, R22, R40 ;  /* 0x000000160814723c */ /* 0x040ff00000001828 */
[C---:B------:R-:W-:Y:S08]  /*143d0*/  HMMA.16816.F32 R132, R8.reuse, R16, R32 ;  /* 0x000000100884723c */ /* 0x040ff00000001820 */
[----:B------:R-:W-:Y:S01]  /*143e0*/  HMMA.16816.F32 R52, R8, R18, R12 ;  /* 0x000000120834723c */ /* 0x000fe2000000180c */
[----:B------:R-:W-:Y:S06]  /*143f0*/  BAR.SYNC.DEFER_BLOCKING 0x0 ;  /* 0x0000000000007b1d */ /* 0x000fec0000010000 */
[----:B------:R-:W-:Y:S05]  /*14400*/  @!P0 BRA `(.L_x_476) ;  /* 0x0000040000008947 */ /* 0x000fea0003800000 */
[----:B------:R-:W2:Y:S04]  /*14410*/  LDL.64 R228, [R1+0x118] ;  /* 0x0001180001e47983 */ /* 0x000ea80000100a00 */
[----:B------:R-:W3:Y:S01]  /*14420*/  LDL.64 R238, [R1+0x110] ;  /* 0x0001100001ee7983 */ /* 0x000ee20000100a00 */
[----:B------:R-:W-:-:S02]  /*14430*/  UIADD3 UR14, UR24, -0x4, URZ ;  /* 0xfffffffc180e7890 */ /* 0x000fc4000fffe03f */
[----:B------:R-:W-:Y:S02]  /*14440*/  ULDC.64 UR4, c[0x0][0x198] ;  /* 0x0000660000047ab9 */ /* 0x000fe40000000a00 */
[----:B------:R-:W-:-:S04]  /*14450*/  USHF.R.S32.HI UR13, URZ, 0x1f, UR14 ;  /* 0x0000001f3f0d7899 */ /* 0x000fc8000801140e */
[----:B------:R-:W-:Y:S02]  /*14460*/  UIMAD UR13, UR13, UR4, URZ ;  /* 0x000000040d0d72a4 */ /* 0x000fe4000f8e023f */
[----:B------:R-:W-:Y:S02]  /*14470*/  UIMAD.WIDE.U32 UR26, UR14, UR4, URZ ;  /* 0x000000040e1a72a5 */ /* 0x000fe4000f8e003f */
[----:B------:R-:W-:-:S04]  /*14480*/  UIMAD UR5, UR14, UR5, UR13 ;  /* 0x000000050e0572a4 */ /* 0x000fc8000f8e020d */
[----:B------:R-:W-:Y:S01]  /*14490*/  UIADD3 UR5, UR27, UR5, URZ ;  /* 0x000000051b057290 */ /* 0x000fe2000fffe03f */
[----:B------:R-:W-:Y:S02]  /*144a0*/  IMAD.U32 R0, RZ, RZ, UR26 ;  /* 0x0000001aff007e24 */ /* 0x000fe4000f8e00ff */
[----:B------:R-:W-:-:S03]  /*144b0*/  IMAD.U32 R2, RZ, RZ, UR26 ;  /* 0x0000001aff027e24 */ /* 0x000fc6000f8e00ff */
[----:B------:R-:W-:Y:S01]  /*144c0*/  IMAD.U32 R3, RZ, RZ, UR5 ;  /* 0x00000005ff037e24 */ /* 0x000fe2000f8e00ff */
[----:B------:R1:W-:Y:S04]  /*144d0*/  @P4 STS [R194+0x6000], RZ ;  /* 0x006000ffc2004388 */ /* 0x0003e80000000800 */
[----:B------:R1:W-:Y:S04]  /*144e0*/  @P4 STS [R194+0x6004], RZ ;  /* 0x006004ffc2004388 */ /* 0x0003e80000000800 */
[----:B------:R1:W-:Y:S01]  /*144f0*/  @P4 STS.64 [R194+0x6008], RZ ;  /* 0x006008ffc2004388 */ /* 0x0003e20000000a00 */
[----:B------:R-:W-:Y:S01]  /*14500*/  BSSY B0, `(.L_x_477) ;  /* 0x000002f000007945 */ /* 0x000fe20003800000 */
        /* <DEDUP_REMOVED lines=12> */
[----:B------:R-:W-:Y:S02]  /*145d0*/  @!P2 LEA.HI.X R7, R0, c[0x0][0x16c], R3, 0x1, P1 ;  /* 0x00005b000007aa11 */ /* 0x000fe400008f0c03 */
[C---:B------:R-:W-:Y:S02]  /*145e0*/  @!P4 LEA R10, P5, R2.reuse, c[0x0][0x168], 0x1 ;  /* 0x00005a00020aca11 */ /* 0x040fe400078a08ff */
[----:B------:R-:W-:Y:S02]  /*145f0*/  IADD3.X R3, R3, UR18, RZ, P6, !PT ;  /* 0x0000001203037c10 */ /* 0x000fe4000b7fe4ff */
[C---:B------:R-:W-:Y:S01]  /*14600*/  @!P3 LEA R4, P1, R2.reuse, c[0x0][0x168], 0x1 ;  /* 0x00005a000204ba11 */ /* 0x040fe200078208ff */
        /* <DEDUP_REMOVED lines=30> */
.L_x_478:
[----:B------:R-:W-:Y:S05]  /*147f0*/  BSYNC B0 ;  /* 0x0000000000007941 */ /* 0x000fea0003800000 */
.L_x_477:
[----:B------:R-:W0:Y:S02]  /*14800*/  LDGDEPBAR ;  /* 0x00000000000079af */ /* 0x000e240000000000 */
.L_x_476:
[----:B------:R-:W-:Y:S04]  /*14810*/  STL.64 [R1+0x1e8], R118 ;  /* 0x0001e87601007387 */ /* 0x000fe80000100a00 */
[----:B------:R-:W-:Y:S04]  /*14820*/  STL [R1+0x1e0], R123 ;  /* 0x0001e07b01007387 */ /* 0x000fe80000100800 */
[----:B------:R-:W-:Y:S04]  /*14830*/  STL [R1+0x1c4], R180 ;  /* 0x0001c4b401007387 */ /* 0x000fe80000100800 */
[----:B------:R-:W-:Y:S04]  /*14840*/  STL [R1+0x1c0], R181 ;  /* 0x0001c0b501007387 */ /* 0x000fe80000100800 */
[----:B------:R-:W-:Y:S04]  /*14850*/  STL [R1+0x1bc], R44 ;  /* 0x0001bc2c01007387 */ /* 0x000fe80000100800 */
[----:B------:R-:W-:Y:S04]  /*14860*/  STL [R1+0x1b8], R45 ;  /* 0x0001b82d01007387 */ /* 0x000fe80000100800 */
[----:B------:R2:W-:Y:S04]  /*14870*/  STL [R1+0x1b0], R188 ;  /* 0x0001b0bc01007387 */ /* 0x0005e80000100800 */
[----:B--2---:R-:W2:Y:S04]  /*14880*/  LDL R188, [R1+0x78] ;  /* 0x0000780001bc7983 */ /* 0x004ea80000100800 */
[----:B------:R3:W-:Y:S04]  /*14890*/  STL [R1+0x1ac], R190 ;  /* 0x0001acbe01007387 */ /* 0x0007e80000100800 */
[----:B------:R-:W4:Y:S04]  /*148a0*/  LDL R44, [R1+0x104] ;  /* 0x00010400012c7983 */ /* 0x000f280000100800 */
[----:B------:R-:W2:Y:S04]  /*148b0*/  LDL.LU R181, [R1+0x34] ;  /* 0x0000340001b57983 */ /* 0x000ea80000300800 */
[----:B------:R-:W4:Y:S04]  /*148c0*/  LDL.LU R180, [R1+0x30] ;  /* 0x0000300001b47983 */ /* 0x000f280000300800 */
[----:B------:R-:W4:Y:S04]  /*148d0*/  LDL.64 R118, [R1+0x50] ;  /* 0x0000500001767983 */ /* 0x000f280000100a00 */
[----:B------:R-:W4:Y:S04]  /*148e0*/  LDL.LU R123, [R1+0x38] ;  /* 0x00003800017b7983 */ /* 0x000f280000300800 */
[----:B------:R-:W1:Y:S01]  /*148f0*/  S2R R2, SR_TID.X ;  /* 0x0000000000027919 */ /* 0x000e620000002100 */
[----:B------:R-:W-:Y:S01]  /*14900*/  UIADD3 UR4, UR24, -0x3, URZ ;  /* 0xfffffffd18047890 */ /* 0x000fe2000fffe03f */
[----:B---3--:R-:W-:-:S05]  /*14910*/  IMAD.MOV.U32 R190, RZ, RZ, R234 ;  /* 0x000000ffffbe7224 */ /* 0x008fca00078e00ea */
[----:B------:R-:W-:Y:S02]  /*14920*/  IMAD.U32 R0, RZ, RZ, UR4 ;  /* 0x00000004ff007e24 */ /* 0x000fe4000f8e00ff */
[----:B-1----:R-:W-:-:S05]  /*14930*/  IMAD.SHL.U32 R2, R2, 0x2, RZ ;  /* 0x0000000202027824 */ /* 0x002fca00078e00ff */
[----:B------:R-:W-:-:S05]  /*14940*/  LOP3.LUT R2, R2, 0x6, RZ, 0xc0, !PT ;  /* 0x0000000602027812 */ /* 0x000fca00078ec0ff */
[----:B------:R-:W-:-:S05]  /*14950*/  IMAD R0, R0, 0x40, R2 ;  /* 0x0000004000007824 */ /* 0x000fca00078e0202 */
[C---:B------:R-:W-:Y:S02]  /*14960*/  IADD3 R15, R0.reuse, 0x1, RZ ;  /* 0x00000001000f7810 */ /* 0x040fe40007ffe0ff */
[-C--:B------:R-:W-:Y:S02]  /*14970*/  ISETP.GE.AND P1, PT, R0, R61.reuse, PT ;  /* 0x0000003d0000720c */ /* 0x080fe40003f26270 */
[C---:B------:R-:W-:Y:S02]  /*14980*/  ISETP.GE.AND P2, PT, R15.reuse, R60, PT ;  /* 0x0000003c0f00720c */ /* 0x040fe40003f46270 */
[----:B------:R-:W-:Y:S02]  /*14990*/  FSEL R17, R130, -INF , !P1 ;  /* 0xff80000082117808 */ /* 0x000fe40004800000 */
[----:B------:R-:W-:Y:S02]  /*149a0*/  IADD3 R14, R0, 0x8, RZ ;  /* 0x00000008000e7810 */ /* 0x000fe40007ffe0ff */
[----:B------:R-:W-:-:S02]  /*149b0*/  ISETP.GE.AND P1, PT, R15, R61, PT ;  /* 0x0000003d0f00720c */ /* 0x000fc40003f26270 */
[C---:B------:R-:W-:Y:S02]  /*149c0*/  IADD3 R13, R0.reuse, 0x9, RZ ;  /* 0x00000009000d7810 */ /* 0x040fe40007ffe0ff */
[----:B------:R-:W-:Y:S02]  /*149d0*/  FSEL R48, R129, -INF , !P2 ;  /* 0xff80000081307808 */ /* 0x000fe40005000000 */
[----:B------:R-:W-:Y:S02]  /*149e0*/  ISETP.GE.AND P3, PT, R0, R60, PT ;  /* 0x0000003c0000720c */ /* 0x000fe40003f66270 */
[----:B------:R-:W-:Y:S02]  /*149f0*/  ISETP.GE.AND P2, PT, R14, R61, PT ;  /* 0x0000003d0e00720c */ /* 0x000fe40003f46270 */
[----:B------:R-:W-:Y:S02]  /*14a00*/  FSEL R37, R131, -INF , !P1 ;  /* 0xff80000083257808 */ /* 0x000fe40004800000 */
[----:B------:R-:W-:-:S02]  /*14a10*/  IADD3 R12, R0, 0x10, RZ ;  /* 0x00000010000c7810 */ /* 0x000fc40007ffe0ff */
[CC--:B------:R-:W-:Y:S02]  /*14a20*/  ISETP.GE.AND P1, PT, R13.reuse, R61.reuse, PT ;  /* 0x0000003d0d00720c */ /* 0x0c0fe40003f26270 */
[----:B------:R-:W-:Y:S02]  /*14a30*/  IADD3 R11, R0, 0x11, RZ ;  /* 0x00000011000b7810 */ /* 0x000fe40007ffe0ff */
[----:B------:R-:W-:Y:S02]  /*14a40*/  FSEL R18, R128, -INF , !P3 ;  /* 0xff80000080127808 */ /* 0x000fe40005800000 */
[----:B------:R-:W-:Y:S02]  /*14a50*/  FSEL R36, R66, -INF , !P2 ;  /* 0xff80000042247808 */ /* 0x000fe40005000000 */
[----:B------:R-:W-:Y:S02]  /*14a60*/  ISETP.GE.AND P3, PT, R13, R60, PT ;  /* 0x0000003c0d00720c */ /* 0x000fe40003f66270 */
[----:B------:R-:W-:-:S02]  /*14a70*/  ISETP.GE.AND P2, PT, R12, R61, PT ;  /* 0x0000003d0c00720c */ /* 0x000fc40003f46270 */
[----:B------:R-:W-:Y:S02]  /*14a80*/  FSEL R35, R67, -INF , !P1 ;  /* 0xff80000043237808 */ /* 0x000fe40004800000 */
        /* <DEDUP_REMOVED lines=8> */
[----:B------:R-:W-:Y:S02]  /*14b10*/  FSEL R47, R64, -INF , !P4 ;  /* 0xff800000402f7808 */ /* 0x000fe40006000000 */
[----:B------:R-:W-:Y:S02]  /*14b20*/  FSEL R33, R59, -INF , !P1 ;  /* 0xff8000003b217808 */ /* 0x000fe40004800000 */
[----:B------:R-:W-:-:S02]  /*14b30*/  IADD3 R8, R0, 0x20, RZ ;  /* 0x0000002000087810 */ /* 0x000fc40007ffe0ff */
[-C--:B------:R-:W-:Y:S02]  /*14b40*/  ISETP.GE.AND P4, PT, R12, R60.reuse, PT ;  /* 0x0000003c0c00720c */ /* 0x080fe40003f86270 */
[----:B------:R-:W-:Y:S02]  /*14b50*/  ISETP.GE.AND P1, PT, R9, R61, PT ;  /* 0x0000003d0900720c */ /* 0x000fe40003f26270 */
[----:B------:R-:W-:Y:S02]  /*14b60*/  IADD3 R7, R0, 0x21, RZ ;  /* 0x0000002100077810 */ /* 0x000fe40007ffe0ff */
[----:B------:R-:W-:Y:S02]  /*14b70*/  FSEL R42, R57, -INF , !P3 ;  /* 0xff800000392a7808 */ /* 0x000fe40005800000 */
[----:B------:R-:W-:Y:S02]  /*14b80*/  FSEL R32, R30, -INF , !P2 ;  /* 0xff8000001e207808 */ /* 0x000fe40005000000 */
[----:B------:R-:W-:-:S02]  /*14b90*/  ISETP.GE.AND P3, PT, R9, R60, PT ;  /* 0x0000003c0900720c */ /* 0x000fc40003f66270 */
[-C--:B------:R-:W-:Y:S02]  /*14ba0*/  ISETP.GE.AND P2, PT, R8, R61.reuse, PT ;  /* 0x0000003d0800720c */ /* 0x080fe40003f46270 */
[----:B------:R-:W-:Y:S02]  /*14bb0*/  FSEL R43, R56, -INF , !P4 ;  /* 0xff800000382b7808 */ /* 0x000fe40006000000 */
[----:B------:R-:W-:Y:S02]  /*14bc0*/  FSEL R31, R31, -INF , !P1 ;  /* 0xff8000001f1f7808 */ /* 0x000fe40004800000 */
[----:B------:R-:W-:Y:S02]  /*14bd0*/  IADD3 R5, R0, 0x29, RZ ;  /* 0x0000002900057810 */ /* 0x000fe40007ffe0ff */
[----:B------:R-:W-:Y:S02]  /*14be0*/  ISETP.GE.AND P4, PT, R10, R60, PT ;  /* 0x0000003c0a00720c */ /* 0x000fe40003f86270 */
[----:B------:R-:W-:-:S02]  /*14bf0*/  ISETP.GE.AND P1, PT, R7, R61, PT ;  /* 0x0000003d0700720c */ /* 0x000fc40003f26270 */
[----:B------:R-:W-:Y:S02]  /*14c00*/  IADD3 R4, R0, 0x30, RZ ;  /* 0x0000003000047810 */ /* 0x000fe40007ffe0ff */
[----:B------:R-:W-:Y:S02]  /*14c10*/  FSEL R40, R29, -INF , !P3 ;  /* 0xff8000001d287808 */ /* 0x000fe40005800000 */
[----:B------:R-:W-:Y:S02]  /*14c20*/  FSEL R30, R26, -INF , !P2 ;  /* 0xff8000001a1e7808 */ /* 0x000fe40005000000 */
[-C--:B------:R-:W-:Y:S02]  /*14c30*/  ISETP.GE.AND P3, PT, R7, R60.reuse, PT ;  /* 0x0000003c0700720c */ /* 0x080fe40003f66270 */
[----:B------:R-:W-:Y:S02]  /*14c40*/  IADD3 R6, R0, 0x28, RZ ;  /* 0x0000002800067810 */ /* 0x000fe40007ffe0ff */
[----:B------:R-:W-:-:S02]  /*14c50*/  ISETP.GE.AND P2, PT, R5, R60, PT ;  /* 0x0000003c0500720c */ /* 0x000fc40003f46270 */
[----:B------:R-:W-:Y:S02]  /*14c60*/  FSEL R41, R28, -INF , !P4 ;  /* 0xff8000001c297808 */ /* 0x000fe40006000000 */
[----:B------:R-:W-:Y:S02]  /*14c70*/  FSEL R29, R27, -INF , !P1 ;  /* 0xff8000001b1d7808 */ /* 0x000fe40004800000 */
[-C--:B------:R-:W-:Y:S02]  /*14c80*/  ISETP.GE.AND P4, PT, R8, R60.reuse, PT ;  /* 0x0000003c0800720c */ /* 0x080fe40003f86270 */
[----:B------:R-:W-:Y:S02]  /*14c90*/  ISETP.GE.AND P1, PT, R4, R60, PT ;  /* 0x0000003c0400720c */ /* 0x000fe40003f26270 */
[----:B------:R-:W-:Y:S02]  /*14ca0*/  IADD3 R2, R0, 0x38, RZ ;  /* 0x0000003800027810 */ /* 0x000fe40007ffe0ff */
[----:B------:R-:W-:-:S02]  /*14cb0*/  FSEL R38, R25, -INF , !P3 ;  /* 0xff80000019267808 */ /* 0x000fc40005800000 */
[----:B------:R-:W-:Y:S02]  /*14cc0*/  FSEL R27, R21, -INF , !P2 ;  /* 0xff800000151b7808 */ /* 0x000fe40005000000 */
[CC--:B------:R-:W-:Y:S02]  /*14cd0*/  ISETP.GE.AND P5, PT, R6.reuse, R61.reuse, PT ;  /* 0x0000003d0600720c */ /* 0x0c0fe40003fa6270 */
[----:B------:R-:W-:Y:S02]  /*14ce0*/  ISETP.GE.AND P3, PT, R6, R60, PT ;  /* 0x0000003c0600720c */ /* 0x000fe40003f66270 */
[----:B------:R-:W-:Y:S02]  /*14cf0*/  ISETP.GE.AND P2, PT, R5, R61, PT ;  /* 0x0000003d0500720c */ /* 0x000fe40003f46270 */
[----:B------:R-:W-:Y:S02]  /*14d00*/  FSEL R39, R24, -INF , !P4 ;  /* 0xff80000018277808 */ /* 0x000fe40006000000 */
[----:B------:R-:W-:-:S02]  /*14d10*/  IADD3 R3, R0, 0x31, RZ ;  /* 0x0000003100037810 */ /* 0x000fc40007ffe0ff */
[----:B------:R-:W-:Y:S02]  /*14d20*/  FSEL R26, R132, -INF , !P1 ;  /* 0xff800000841a7808 */ /* 0x000fe40004800000 */
[C---:B------:R-:W-:Y:S02]  /*14d30*/  ISETP.GE.AND P6, PT, R0.reuse, R62, PT ;  /* 0x0000003e0000720c */ /* 0x040fe40003fc6270 */
[----:B------:R-:W-:Y:S02]  /*14d40*/  ISETP.GE.AND P4, PT, R0, R63, PT ;  /* 0x0000003f0000720c */ /* 0x000fe40003f86270 */
[----:B------:R-:W-:Y:S02]  /*14d50*/  ISETP.GE.AND P1, PT, R2, R60, PT ;  /* 0x0000003c0200720c */ /* 0x000fe40003f26270 */
[----:B------:R-:W-:Y:S02]  /*14d60*/  IADD3 R0, R0, 0x39, RZ ;  /* 0x0000003900007810 */ /* 0x000fe40007ffe0ff */
[----:B------:R-:W-:-:S02]  /*14d70*/  FSEL R25, R22, -INF , !P5 ;  /* 0xff80000016197808 */ /* 0x000fc40006800000 */
[----:B------:R-:W-:Y:S02]  /*14d80*/  FSEL R28, R20, -INF , !P3 ;  /* 0xff800000141c7808 */ /* 0x000fe40005800000 */
        /* <DEDUP_REMOVED lines=11> */
[----:B------:R-:W-:Y:S02]  /*14e40*/  FSEL R20, R53, -INF , !P5 ;  /* 0xff80000035147808 */ /* 0x000fe40006800000 */
[CC--:B------:R-:W-:Y:S02]  /*14e50*/  ISETP.GE.AND P5, PT, R15.reuse, R62.reuse, PT ;  /* 0x0000003e0f00720c */ /* 0x0c0fe40003fa6270 */
[----:B------:R-:W-:Y:S02]  /*14e60*/  ISETP.GE.AND P1, PT, R15, R63, PT ;  /* 0x0000003f0f00720c */ /* 0x000fe40003f26270 */
[----:B------:R-:W-:Y:S02]  /*14e70*/  FSEL R16, R54, -INF , !P3 ;  /* 0xff80000036107808 */ /* 0x000fe40005800000 */
[----:B------:R-:W-:Y:S02]  /*14e80*/  FSEL R15, R55, -INF , !P2 ;  /* 0xff800000370f7808 */ /* 0x000fe40005000000 */
[----:B------:R-:W-:-:S02]  /*14e90*/  ISETP.GE.AND P3, PT, R14, R62, PT ;  /* 0x0000003e0e00720c */ /* 0x000fc40003f66270 */
[-C--:B------:R-:W-:Y:S02]  /*14ea0*/  ISETP.GE.AND P2, PT, R14, R63.reuse, PT ;  /* 0x0000003f0e00720c */ /* 0x080fe40003f46270 */
[----:B------:R-:W-:Y:S02]  /*14eb0*/  FSEL R174, R209, -INF , !P5 ;  /* 0xff800000d1ae7808 */ /* 0x000fe40006800000 */
[----:B------:R-:W-:Y:S02]  /*14ec0*/  FSEL R177, R211, -INF , !P1 ;  /* 0xff800000d3b17808 */ /* 0x000fe40004800000 */
[C---:B------:R-:W-:Y:S02]  /*14ed0*/  ISETP.GE.AND P5, PT, R12.reuse, R62, PT ;  /* 0x0000003e0c00720c */ /* 0x040fe40003fa6270 */
        /* <DEDUP_REMOVED lines=9> */
[----:B--2---:R-:W-:Y:S02]  /*14f70*/  FMNMX.FTZ R12, R181, R18, !PT ;  /* 0x00000012b50c7209 */ /* 0x004fe40007810000 */
[----:B----4-:R-:W-:Y:S02]  /*14f80*/  FMNMX.FTZ R11, R180, R17, !PT ;  /* 0x00000011b40b7209 */ /* 0x010fe40007810000 */
        /* <DEDUP_REMOVED lines=29> */
[----:B------:R-:W-:Y:S02]  /*15160*/  FSEL R65, R205, -INF , !P6 ;  /* 0xff800000cd417808 */ /* 0x000fe40007000000 */
[----:B------:R-:W-:Y:S02]  /*15170*/  FMNMX.FTZ R12, R15, R12, !PT ;  /* 0x0000000c0f0c7209 */ /* 0x000fe40007810000 */
[----:B------:R-:W-:Y:S02]  /*15180*/  FSEL R135, R207, -INF , !P4 ;  /* 0xff800000cf877808 */ /* 0x000fe40006000000 */
[----:B------:R-:W-:-:S02]  /*15190*/  ISETP.GE.AND P6, PT, R10, R62, PT ;  /* 0x0000003e0a00720c */ /* 0x000fc40003fc6270 */
[----:B------:R-:W-:Y:S02]  /*151a0*/  ISETP.GE.AND P4, PT, R10, R63, PT ;  /* 0x0000003f0a00720c */ /* 0x000fe40003f86270 */
[----:B------:R-:W1:Y:S04]  /*151b0*/  SHFL.BFLY PT, R10, R11, 0x2, 0x1f ;  /* 0x0c401f000b0a7f89 */ /* 0x000e6800000e0000 */
[----:B------:R-:W2:Y:S01]  /*151c0*/  SHFL.BFLY PT, R13, R12, 0x2, 0x1f ;  /* 0x0c401f000c0d7f89 */ /* 0x000ea200000e0000 */
        /* <DEDUP_REMOVED lines=10> */
[----:B------:R-:W-:Y:S02]  /*15270*/  FSEL R55, R184, -INF , !P3 ;  /* 0xff800000b8377808 */ /* 0x000fe40005800000 */
[----:B------:R-:W-:Y:S02]  /*15280*/  FSEL R66, R186, -INF , !P2 ;  /* 0xff800000ba427808 */ /* 0x000fe40005000000 */
[CC--:B------:R-:W-:Y:S02]  /*15290*/  ISETP.GE.AND P6, PT, R7.reuse, R62.reuse, PT ;  /* 0x0000003e0700720c */ /* 0x0c0fe40003fc6270 */
[----:B------:R-:W-:Y:S02]  /*152a0*/  ISETP.GE.AND P4, PT, R7, R63, PT ;  /* 0x0000003f0700720c */ /* 0x000fe40003f86270 */
[----:B------:R-:W-:-:S02]  /*152b0*/  ISETP.GE.AND P3, PT, R5, R62, PT ;  /* 0x0000003e0500720c */ /* 0x000fc40003f66270 */
[-C--:B------:R-:W-:Y:S02]  /*152c0*/  ISETP.GE.AND P2, PT, R5, R63.reuse, PT ;  /* 0x0000003f0500720c */ /* 0x080fe40003f46270 */
[----:B-1----:R-:W-:Y:S02]  /*152d0*/  FMNMX.FTZ R5, R11, R10, !PT ;  /* 0x0000000a0b057209 */ /* 0x002fe40007810000 */
[----:B------:R-:W-:Y:S02]  /*152e0*/  FSEL R56, R197, -INF , !P5 ;  /* 0xff800000c5387808 */ /* 0x000fe40006800000 */
[----:B------:R-:W-:Y:S02]  /*152f0*/  FSEL R67, R199, -INF , !P1 ;  /* 0xff800000c7437808 */ /* 0x000fe40004800000 */
[C---:B------:R-:W-:Y:S02]  /*15300*/  ISETP.GE.AND P1, PT, R6.reuse, R62, PT ;  /* 0x0000003e0600720c */ /* 0x040fe40003f26270 */
[----:B------:R-:W-:-:S02]  /*15310*/  ISETP.GE.AND P5, PT, R6, R63, PT ;  /* 0x0000003f0600720c */ /* 0x000fc40003fa6270 */
[----:B--2---:R-:W-:Y:S02]  /*15320*/  FMNMX.FTZ R6, R12, R13, !PT ;  /* 0x0000000d0c067209 */ /* 0x004fe40007810000 */
[----:B------:R-:W-:Y:S02]  /*15330*/  FSEL R54, R185, -INF , !P6 ;  /* 0xff800000b9367808 */ /* 0x000fe40007000000 */
[----:B------:R-:W-:Y:S02]  /*15340*/  FSEL R64, R187, -INF , !P4 ;  /* 0xff800000bb407808 */ /* 0x000fe40006000000 */
[C---:B------:R-:W-:Y:S02]  /*15350*/  ISETP.GE.AND P4, PT, R4.reuse, R62, PT ;  /* 0x0000003e0400720c */ /* 0x040fe40003f86270 */
[----:B------:R-:W-:Y:S02]  /*15360*/  ISETP.GE.AND P6, PT, R4, R63, PT ;  /* 0x0000003f0400720c */ /* 0x000fe40003fc6270 */
[----:B------:R-:W1:Y:S04]  /*15370*/  SHFL.BFLY PT, R4, R5, 0x1, 0x1f ;  /* 0x0c201f0005047f89 */ /* 0x000e6800000e0000 */
[----:B------:R-:W2:Y:S01]  /*15380*/  SHFL.BFLY PT, R7, R6, 0x1, 0x1f ;  /* 0x0c201f0006077f89 */ /* 0x000ea200000e0000 */
[----:B------:R-:W-:-:S02]  /*15390*/  FSEL R52, R213, -INF , !P3 ;  /* 0xff800000d5347808 */ /* 0x000fc40005800000 */
[----:B------:R-:W-:Y:S02]  /*153a0*/  FSEL R51, R220, -INF , !P4 ;  /* 0xff800000dc337808 */ /* 0x000fe40006000000 */
[C---:B------:R-:W-:Y:S02]  /*153b0*/  ISETP.GE.AND P3, PT, R2.reuse, R62, PT ;  /* 0x0000003e0200720c */ /* 0x040fe40003f66270 */
[----:B------:R-:W-:Y:S02]  /*153c0*/  ISETP.GE.AND P4, PT, R2, R63, PT ;  /* 0x0000003f0200720c */ /* 0x000fe40003f86270 */
[----:B------:R-:W-:Y:S02]  /*153d0*/  FMNMX.FTZ R2, R123, R172, !PT ;  /* 0x000000ac7b027209 */ /* 0x000fe40007810000 */
[----:B------:R-:W-:Y:S02]  /*153e0*/  FSEL R53, R212, -INF , !P1 ;  /* 0xff800000d4357808 */ /* 0x000fe40004800000 */
[----:B------:R-:W-:-:S02]  /*153f0*/  ISETP.GE.AND P1, PT, R3, R62, PT ;  /* 0x0000003e0300720c */ /* 0x000fc40003f26270 */
[----:B------:R-:W-:Y:S02]  /*15400*/  FMNMX.FTZ R2, R174, R2, !PT ;  /* 0x00000002ae027209 */ /* 0x000fe40007810000 */
[----:B------:R-:W-:Y:S02]  /*15410*/  FSEL R60, R215, -INF , !P2 ;  /* 0xff800000d73c7808 */ /* 0x000fe40005000000 */
[----:B------:R-:W-:Y:S02]  /*15420*/  FSEL R50, R221, -INF , !P1 ;  /* 0xff800000dd327808 */ /* 0x000fe40004800000 */
[C---:B------:R-:W-:Y:S02]  /*15430*/  ISETP.GE.AND P2, PT, R0.reuse, R62, PT ;  /* 0x0000003e0000720c */ /* 0x040fe40003f46270 */
[----:B------:R-:W-:Y:S02]  /*15440*/  ISETP.GE.AND P1, PT, R0, R63, PT ;  /* 0x0000003f0000720c */ /* 0x000fe40003f26270 */
[----:B-1----:R-:W-:-:S02]  /*15450*/  FMNMX.FTZ R128, R5, R4, !PT ;  /* 0x0000000405807209 */ /* 0x002fc40007810000 */
[----:B------:R-:W-:Y:S02]  /*15460*/  FMNMX.FTZ R0, R173, R2, !PT ;  /* 0x00000002ad007209 */ /* 0x000fe40007810000 */
[----:B--2---:R-:W-:Y:S01]  /*15470*/  FMNMX.FTZ R131, R6, R7, !PT ;  /* 0x0000000706837209 */ /* 0x004fe20007810000 */
[----:B------:R-:W-:Y:S01]  /*15480*/  FMUL.FTZ R2, R128, c[0x0][0x23c] ;  /* 0x00008f0080027a20 */ /* 0x000fe20000410000 */
[----:B------:R-:W-:Y:S02]  /*15490*/  FMNMX.FTZ R0, R65, R0, !PT ;  /* 0x0000000041007209 */ /* 0x000fe40007810000 */
[----:B------:R-:W-:Y:S02]  /*154a0*/  FSEL R49, R216, -INF , !P3 ;  /* 0xff800000d8317808 */ /* 0x000fe40005800000 */
[----:B------:R-:W-:Y:S01]  /*154b0*/  FSETP.NEU.FTZ.AND P3, PT, R128, -INF , PT ;  /* 0xff8000008000780b */ /* 0x000fe20003f7d000 */
[----:B------:R-:W-:Y:S01]  /*154c0*/  FMUL.FTZ R4, R131, c[0x0][0x23c] ;  /* 0x00008f0083047a20 */ /* 0x000fe20000410000 */
[----:B------:R-:W-:-:S02]  /*154d0*/  FSEL R11, R217, -INF , !P2 ;  /* 0xff800000d90b7808 */ /* 0x000fc40005000000 */
[----:B------:R-:W-:Y:S02]  /*154e0*/  FMNMX.FTZ R0, R59, R0, !PT ;  /* 0x000000003b007209 */ /* 0x000fe40007810000 */
[----:B------:R-:W-:Y:S02]  /*154f0*/  FSETP.NEU.FTZ.AND P2, PT, R131, -INF , PT ;  /* 0xff8000008300780b */ /* 0x000fe40003f5d000 */
[----:B------:R-:W-:Y:S02]  /*15500*/  FSEL R61, R214, -INF , !P5 ;  /* 0xff800000d63d7808 */ /* 0x000fe40006800000 */
[----:B------:R-:W-:Y:S02]  /*15510*/  FSEL R2, R2, RZ, P3 ;  /* 0x000000ff02027208 */ /* 0x000fe40001800000 */
[----:B------:R-:W-:Y:S02]  /*15520*/  ISETP.GE.AND P5, PT, R3, R63, PT ;  /* 0x0000003f0300720c */ /* 0x000fe40003fa6270 */
[----:B------:R-:W-:-:S02]  /*15530*/  FMNMX.FTZ R3, R58, R0, !PT ;  /* 0x000000003a037209 */ /* 0x000fc40007810000 */
[----:B------:R-:W-:Y:S01]  /*15540*/  FSEL R0, R4, RZ, P2 ;  /* 0x000000ff04007208 */ /* 0x000fe20001000000 */
        /* <DEDUP_REMOVED lines=16> */
[----:B------:R-:W-:Y:S01]  /*15650*/  FMNMX.FTZ R2, R57, R3, !PT ;  /* 0x0000000339027209 */ /* 0x000fe20007810000 */
[----:B------:R-:W-:Y:S01]  /*15660*/  USHF.L.U32 UR13, UR4, 0x1, URZ ;  /* 0x00000001040d7899 */ /* 0x000fe2000800063f */
        /* <DEDUP_REMOVED lines=15> */
[----:B------:R-:W-:Y:S01]  /*15760*/  FFMA.FTZ R221, R15, c[0x0][0x23c], -R0 ;  /* 0x00008f000fdd7a23 */ /* 0x000fe20000010800 */
[----:B------:R-:W-:Y:S01]  /*15770*/  FMNMX.FTZ R0, R190, R175, !PT ;  /* 0x000000afbe007209 */ /* 0x000fe20007810000 */
[----:B------:R-:W-:Y:S01]  /*15780*/  ULOP3.LUT UR13, UR13, UR41, URZ, 0x3c, !UPT ;  /* 0x000000290d0d7292 */ /* 0x000fe2000f8e3c3f */
[----:B------:R-:W-:Y:S01]  /*15790*/  FMNMX.FTZ R2, R56, R2, !PT ;  /* 0x0000000238027209 */ /* 0x000fe20007810000 */
[----:B------:R-:W-:Y:S01]  /*157a0*/  IMAD.WIDE.U32 R44, R44, -0x2daee0ad, RZ ;  /* 0xd2511f532c2c7825 */ /* 0x000fe200078e00ff */
[----:B------:R-:W-:Y:S02]  /*157b0*/  FMNMX.FTZ R0, R177, R0, !PT ;  /* 0x00000000b1007209 */ /* 0x000fe40007810000 */
[----:B------:R-:W-:Y:S02]  /*157c0*/  FMNMX.FTZ R2, R55, R2, !PT ;  /* 0x0000000237027209 */ /* 0x000fe40007810000 */
[----:B------:R-:W-:-:S02]  /*157d0*/  FMNMX.FTZ R3, R176, R0, !PT ;  /* 0x00000000b0037209 */ /* 0x000fc40007810000 */
[----:B------:R-:W-:Y:S02]  /*157e0*/  LOP3.LUT R20, R45, UR13, RZ, 0x3c, !PT ;  /* 0x0000000d2d147c12 */ /* 0x000fe4000f8e3cff */
[----:B------:R-:W-:Y:S01]  /*157f0*/  FMNMX.FTZ R0, R54, R2, !PT ;  /* 0x0000000236007209 */ /* 0x000fe20007810000 */
[----:B------:R-:W-:Y:S01]  /*15800*/  UIADD3 UR5, UR41, -0x4498517b, URZ ;  /* 0xbb67ae8529057890 */ /* 0x000fe2000fffe03f */
[----:B------:R-:W-:Y:S02]  /*15810*/  IMAD R4, R188, -0x326172a9, RZ ;  /* 0xcd9e8d57bc047824 */ /* 0x000fe400078e02ff */
[----:B------:R-:W-:Y:S01]  /*15820*/  FMNMX.FTZ R0, R53, R0, !PT ;  /* 0x0000000035007209 */ /* 0x000fe20007810000 */
[----:B------:R-:W-:Y:S01]  /*15830*/  IMAD.WIDE.U32 R20, R20, -0x326172a9, RZ ;  /* 0xcd9e8d5714147825 */ /* 0x000fe200078e00ff */
[----:B------:R-:W-:Y:S02]  /*15840*/  FMNMX.FTZ R3, R135, R3, !PT ;  /* 0x0000000387037209 */ /* 0x000fe40007810000 */
[----:B------:R-:W-:-:S02]  /*15850*/  LOP3.LUT R8, R119, UR5, R44, 0x96, !PT ;  /* 0x0000000577087c12 */ /* 0x000fc4000f8e962c */
[----:B------:R-:W-:Y:S02]  /*15860*/  FMNMX.FTZ R2, R52, R0, !PT ;  /* 0x0000000034027209 */ /* 0x000fe40007810000 */
[----:B------:R-:W-:Y:S01]  /*15870*/  LOP3.LUT R0, R21, UR9, R4, 0x96, !PT ;  /* 0x0000000915007c12 */ /* 0x000fe2000f8e9604 */
[----:B------:R-:W-:Y:S01]  /*15880*/  STL [R1+0x18c], R194 ;  /* 0x00018cc201007387 */ /* 0x000fe20000100800 */
[----:B------:R-:W-:Y:S01]  /*15890*/  FMNMX.FTZ R3, R134, R3, !PT ;  /* 0x0000000386037209 */ /* 0x000fe20007810000 */
[----:B------:R-:W-:Y:S01]  /*158a0*/  IMAD.WIDE.U32 R8, R8, -0x326172a9, RZ ;  /* 0xcd9e8d5708087825 */ /* 0x000fe200078e00ff */
[----:B------:R-:W-:Y:S01]  /*158b0*/  FMNMX.FTZ R2, R51, R2, !PT ;  /* 0x0000000233027209 */ /* 0x000fe20007810000 */
[----:B------:R-:W-:Y:S02]  /*158c0*/  STL [R1+0x188], R193 ;  /* 0x000188c101007387 */ /* 0x000fe40000100800 */
[----:B------:R-:W-:Y:S02]  /*158d0*/  IMAD.WIDE.U32 R38, R0, -0x2daee0ad, RZ ;  /* 0xd2511f5300267825 */ /* 0x000fe400078e00ff */
[----:B------:R-:W-:Y:S01]  /*158e0*/  STL [R1+0x184], R192 ;  /* 0x000184c001007387 */ /* 0x000fe20000100800 */
[----:B------:R-:W-:-:S03]  /*158f0*/  FMNMX.FTZ R0, R133, R3, !PT ;  /* 0x0000000385007209 */ /* 0x000fc60007810000 */
[----:B------:R-:W-:Y:S01]  /*15900*/  STL [R1+0x180], R191 ;  /* 0x000180bf01007387 */ /* 0x000fe20000100800 */
[----:B------:R-:W-:-:S03]  /*15910*/  FMNMX.FTZ R3, R50, R2, !PT ;  /* 0x0000000232037209 */ /* 0x000fc60007810000 */
[----:B------:R-:W-:Y:S04]  /*15920*/  STL [R1+0x178], R189 ;  /* 0x000178bd01007387 */ /* 0x000fe80000100800 */
[----:B------:R-:W-:Y:S01]  /*15930*/  STL.64 [R1+0xc8], R44 ;  /* 0x0000c82c01007387 */ /* 0x000fe20000100a00 */
[----:B------:R-:W-:-:S03]  /*15940*/  FMNMX.FTZ R130, R49, R3, !PT ;  /* 0x0000000331827209 */ /* 0x000fc60007810000 */
[----:B------:R1:W-:Y:S01]  /*15950*/  STL [R1+0xec], R4 ;  /* 0x0000ec0401007387 */ /* 0x0003e20000100800 */
[----:B------:R-:W-:Y:S01]  /*15960*/  FMNMX.FTZ R0, R132, R0, !PT ;  /* 0x0000000084007209 */ /* 0x000fe20007810000 */
[----:B------:R-:W-:Y:S01]  /*15970*/  UIADD3 UR26, UR41, 0x76cf5d0a, URZ ;  /* 0x76cf5d0a291a7890 */ /* 0x000fe2000fffe03f */
[----:B------:R-:W-:Y:S02]  /*15980*/  FMNMX.FTZ R130, R11, R130, !PT ;  /* 0x000000820b827209 */ /* 0x000fe40007810000 */
[----:B------:R-:W-:-:S03]  /*15990*/  FMNMX.FTZ R0, R67, R0, !PT ;  /* 0x0000000043007209 */ /* 0x000fc60007810000 */
[----:B------:R-:W-:Y:S02]  /*159a0*/  LOP3.LUT R2, R39, UR26, R118, 0x96, !PT ;  /* 0x0000001a27027c12 */ /* 0x000fe4000f8e9676 */
[----:B------:R-:W-:Y:S02]  /*159b0*/  FMNMX.FTZ R0, R66, R0, !PT ;  /* 0x0000000042007209 */ /* 0x000fe40007810000 */
[----:B-1----:R-:W-:-:S05]  /*159c0*/  LOP3.LUT R4, R9, UR11, R20, 0x96, !PT ;  /* 0x0000000b09047c12 */ /* 0x002fca000f8e9614 */
[----:B------:R-:W-:-:S05]  /*159d0*/  IMAD.WIDE.U32 R4, R4, -0x2daee0ad, RZ ;  /* 0xd2511f5304047825 */ /* 0x000fca00078e00ff */
[----:B------:R-:W-:Y:S02]  /*159e0*/  LOP3.LUT R6, R5, UR10, R38, 0x96, !PT ;  /* 0x0000000a05067c12 */ /* 0x000fe4000f8e9626 */
[----:B------:R-:W1:Y:S01]  /*159f0*/  SHFL.BFLY PT, R5, R130, 0x2, 0x1f ;  /* 0x0c401f0082057f89 */ /* 0x000e6200000e0000 */
[----:B------:R-:W-:Y:S01]  /*15a00*/  FMNMX.FTZ R0, R64, R0, !PT ;  /* 0x0000000040007209 */ /* 0x000fe20007810000 */
[----:B------:R-:W-:Y:S01]  /*15a10*/  UIADD3 UR28, UR40, 0x78dde6e4, URZ ;  /* 0x78dde6e4281c7890 */ /* 0x000fe2000fffe03f */
[----:B------:R-:W-:Y:S01]  /*15a20*/  IMAD.WIDE.U32 R2, R2, -0x326172a9, RZ ;  /* 0xcd9e8d5702027825 */ /* 0x000fe200078e00ff */
[----:B------:R-:W-:Y:S01]  /*15a30*/  UIADD3 UR14, UR40, -0x255992d5, URZ ;  /* 0xdaa66d2b280e7890 */ /* 0x000fe2000fffe03f */
[----:B------:R-:W-:Y:S02]  /*15a40*/  FMNMX.FTZ R0, R61, R0, !PT ;  /* 0x000000003d007209 */ /* 0x000fe40007810000 */
[----:B------:R-:W-:Y:S02]  /*15a50*/  IMAD.WIDE.U32 R6, R6, -0x326172a9, RZ ;  /* 0xcd9e8d5706067825 */ /* 0x000fe400078e00ff */
[----:B------:R-:W-:-:S02]  /*15a60*/  FMNMX.FTZ R0, R60, R0, !PT ;  /* 0x000000003c007209 */ /* 0x000fc40007810000 */
[----:B------:R-:W-:Y:S02]  /*15a70*/  LOP3.LUT R3, R3, UR14, R8, 0x96, !PT ;  /* 0x0000000e03037c12 */ /* 0x000fe4000f8e9608 */
[----:B------:R-:W-:Y:S02]  /*15a80*/  LOP3.LUT R12, R7, UR28, R2, 0x96, !PT ;  /* 0x0000001c070c7c12 */ /* 0x000fe4000f8e9602 */
[----:B------:R-:W-:Y:S01]  /*15a90*/  FSEL R7, R222, -INF , !P6 ;  /* 0xff800000de077808 */ /* 0x000fe20007000000 */
[----:B------:R-:W-:Y:S01]  /*15aa0*/  UIADD3 UR27, UR41, -0x126145ec, URZ ;  /* 0xed9eba14291b7890 */ /* 0x000fe2000fffe03f */
[----:B------:R-:W-:Y:S01]  /*15ab0*/  FSEL R15, R223, -INF , !P5 ;  /* 0xff800000df0f7808 */ /* 0x000fe20006800000 */
[----:B------:R-:W-:Y:S01]  /*15ac0*/  IMAD.WIDE.U32 R2, R3, -0x2daee0ad, RZ ;  /* 0xd2511f5303027825 */ /* 0x000fe200078e00ff */
[----:B------:R-:W-:Y:S01]  /*15ad0*/  FMNMX.FTZ R0, R7, R0, !PT ;  /* 0x0000000007007209 */ /* 0x000fe20007810000 */
[----:B------:R-:W-:Y:S02]  /*15ae0*/  UIADD3 UR13, UR41, -0x56f99767, URZ ;  /* 0xa9066899290d7890 */ /* 0x000fe4000fffe03f */
[----:B------:R-:W-:Y:S01]  /*15af0*/  IMAD.WIDE.U32 R12, R12, -0x2daee0ad, RZ ;  /* 0xd2511f530c0c7825 */ /* 0x000fe200078e00ff */
[----:B------:R-:W-:-:S02]  /*15b00*/  FSEL R14, R218, -INF , !P4 ;  /* 0xff800000da0e7808 */ /* 0x000fc40006000000 */
[----:B------:R-:W-:Y:S02]  /*15b10*/  FMNMX.FTZ R0, R15, R0, !PT ;  /* 0x000000000f007209 */ /* 0x000fe40007810000 */
[----:B------:R-:W-:Y:S02]  /*15b20*/  LOP3.LUT R4, R3, UR27, R4, 0x96, !PT ;  /* 0x0000001b03047c12 */ /* 0x000fe4000f8e9604 */
[----:B------:R-:W-:Y:S02]  /*15b30*/  LOP3.LUT R2, R13, UR13, R2, 0x96, !PT ;  /* 0x0000000d0d027c12 */ /* 0x000fe4000f8e9602 */
[----:B------:R-:W-:Y:S02]  /*15b40*/  FSEL R13, R219, -INF , !P1 ;  /* 0xff800000db0d7808 */ /* 0x000fe40004800000 */
[----:B------:R-:W-:Y:S02]  /*15b50*/  FMNMX.FTZ R129, R14, R0, !PT ;  /* 0x000000000e817209 */ /* 0x000fe40007810000 */
[----:B-1----:R-:W-:Y:S01]  /*15b60*/  FMNMX.FTZ R130, R130, R5, !PT ;  /* 0x0000000582827209 */ /* 0x002fe20007810000 */
[----:B------:R-:W-:Y:S01]  /*15b70*/  UIADD3 UR15, UR40, 0x1715609d, URZ ;  /* 0x1715609d280f7890 */ /* 0x000fe2000fffe03f */
[----:B------:R-:W-:Y:S01]  /*15b80*/  IMAD.WIDE.U32 R4, R4, -0x326172a9, RZ ;  /* 0xcd9e8d5704047825 */ /* 0x000fe200078e00ff */
[----:B------:R-:W-:-:S02]  /*15b90*/  FMNMX.FTZ R129, R13, R129, !PT ;  /* 0x000000810d817209 */ /* 0x000fc40007810000 */
[----:B------:R-:W1:Y:S01]  /*15ba0*/  SHFL.BFLY PT, R10, R130, 0x1, 0x1f ;  /* 0x0c201f00820a7f89 */ /* 0x000e6200000e0000 */
[----:B------:R-:W-:Y:S01]  /*15bb0*/  IMAD.WIDE.U32 R2, R2, -0x326172a9, RZ ;  /* 0xcd9e8d5702027825 */ /* 0x000fe200078e00ff */
[----:B------:R-:W-:Y:S02]  /*15bc0*/  LOP3.LUT R16, R5, UR15, R6, 0x96, !PT ;  /* 0x0000000f05107c12 */ /* 0x000fe4000f8e9606 */
[----:B------:R-:W2:Y:S02]  /*15bd0*/  SHFL.BFLY PT, R5, R129, 0x2, 0x1f ;  /* 0x0c401f0081057f89 */ /* 0x000ea400000e0000 */
[----:B------:R-:W-:-:S04]  /*15be0*/  LOP3.LUT R4, R3, UR6, R4, 0x96, !PT ;  /* 0x0000000603047c12 */ /* 0x000fc8000f8e9604 */
[----:B------:R-:W-:-:S04]  /*15bf0*/  LOP3.LUT R0, R4, 0xffff, RZ, 0xc0, !PT ;  /* 0x0000ffff04007812 */ /* 0x000fc800078ec0ff */
[----:B------:R-:W-:-:S04]  /*15c00*/  SHF.R.U32.HI R0, RZ, 0x8, R0 ;  /* 0x00000008ff007819 */ /* 0x000fc80000011600 */
[----:B------:R-:W-:-:S04]  /*15c10*/  LOP3.LUT R0, R0, 0xffff, RZ, 0xc0, !PT ;  /* 0x0000ffff00007812 */ /* 0x000fc800078ec0ff */
[----:B------:R-:W-:Y:S02]  /*15c20*/  ISETP.GE.U32.AND P4, PT, R233, R0, PT ;  /* 0x00000000e900720c */ /* 0x000fe40003f86070 */
[----:B-1----:R-:W-:Y:S02]  /*15c30*/  FMNMX.FTZ R130, R130, R10, !PT ;  /* 0x0000000a82827209 */ /* 0x002fe40007810000 */
[----:B------:R-:W-:Y:S02]  /*15c40*/  LOP3.LUT R0, R4, 0xff, RZ, 0xc0, !PT ;  /* 0x000000ff04007812 */ /* 0x000fe400078ec0ff */
[----:B--2---:R-:W-:Y:S01]  /*15c50*/  FMNMX.FTZ R129, R129, R5, !PT ;  /* 0x0000000581817209 */ /* 0x004fe20007810000 */
[----:B------:R-:W-:Y:S01]  /*15c60*/  FMUL.FTZ R5, R130, c[0x0][0x23c] ;  /* 0x00008f0082057a20 */ /* 0x000fe20000410000 */
[----:B------:R-:W-:Y:S02]  /*15c70*/  ISETP.GE.U32.AND P5, PT, R233, R0, PT ;  /* 0x00000000e900720c */ /* 0x000fe40003fa6070 */
[----:B------:R-:W-:-:S02]  /*15c80*/  SHF.R.U32.HI R0, RZ, 0x18, R4 ;  /* 0x00000018ff007819 */ /* 0x000fc40000011604 */
[----:B------:R-:W-:Y:S02]  /*15c90*/  FSETP.NEU.FTZ.AND P6, PT, R130, -INF , PT ;  /* 0xff8000008200780b */ /* 0x000fe40003fdd000 */
[----:B------:R-:W-:Y:S02]  /*15ca0*/  ISETP.GE.U32.AND P1, PT, R233, R0, PT ;  /* 0x00000000e900720c */ /* 0x000fe40003f26070 */
[----:B------:R-:W-:Y:S02]  /*15cb0*/  FSEL R0, R5, RZ, P6 ;  /* 0x000000ff05007208 */ /* 0x000fe40003000000 */
[----:B------:R-:W1:Y:S01]  /*15cc0*/  SHFL.BFLY PT, R5, R129, 0x1, 0x1f ;  /* 0x0c201f0081057f89 */ /* 0x000e6200000e0000 */
[----:B------:R-:W-:Y:S02]  /*15cd0*/  SHF.R.U32.HI R4, RZ, 0x10, R4 ;  /* 0x00000010ff047819 */ /* 0x000fe40000011604 */
[--C-:B------:R-:W-:Y:S01]  /*15ce0*/  FFMA.FTZ R172, R172, c[0x0][0x23c], -R0.reuse ;  /* 0x00008f00acac7a23 */ /* 0x100fe20000010800 */
[----:B------:R2:W-:Y:S01]  /*15cf0*/  STL [R1+0x1cc], R38 ;  /* 0x0001cc2601007387 */ /* 0x0005e20000100800 */
        /* <DEDUP_REMOVED lines=12> */
[----:B--2---:R-:W-:-:S02]  /*15dc0*/  FFMA.FTZ R38, R51, c[0x0][0x23c], -R0 ;  /* 0x00008f0033267a23 */ /* 0x004fc40000010800 */
[--C-:B------:R-:W-:Y:S02]  /*15dd0*/  FFMA.FTZ R194, R49, c[0x0][0x23c], -R0.reuse ;  /* 0x00008f0031c27a23 */ /* 0x100fe40000010800 */
[----:B------:R-:W-:Y:S01]  /*15de0*/  FFMA.FTZ R19, R11, c[0x0][0x23c], -R0 ;  /* 0x00008f000b137a23 */ /* 0x000fe20000010800 */
[----:B------:R-:W-:Y:S02]  /*15df0*/  LOP3.LUT R0, R4, 0xff, RZ, 0xc0, !PT ;  /* 0x000000ff04007812 */ /* 0x000fe400078ec0ff */
[----:B------:R-:W-:Y:S01]  /*15e00*/  FSEL R4, R128, RZ, P3 ;  /* 0x000000ff80047208 */ /* 0x000fe20001800000 */
[----:B------:R-:W-:Y:S01]  /*15e10*/  STL [R1+0x1c8], R39 ;  /* 0x0001c82701007387 */ /* 0x000fe20000100800 */
[----:B-1----:R-:W-:-:S03]  /*15e20*/  FMNMX.FTZ R129, R129, R5, !PT ;  /* 0x0000000581817209 */ /* 0x002fc60007810000 */
[----:B------:R1:W-:Y:S01]  /*15e30*/  STL [R1+0x58], R6 ;  /* 0x0000580601007387 */ /* 0x0003e20000100800 */
[----:B------:R-:W-:Y:S01]  /*15e40*/  ISETP.GE.U32.AND P3, PT, R233, R0, PT ;  /* 0x00000000e900720c */ /* 0x000fe20003f66070 */
[----:B------:R-:W-:Y:S01]  /*15e50*/  FMUL.FTZ R0, R129, c[0x0][0x23c] ;  /* 0x00008f0081007a20 */ /* 0x000fe20000410000 */
[----:B------:R-:W-:Y:S02]  /*15e60*/  FSEL R5, R131, RZ, P2 ;  /* 0x000000ff83057208 */ /* 0x000fe40001000000 */
[----:B------:R-:W-:Y:S01]  /*15e70*/  FSETP.NEU.FTZ.AND P2, PT, R129, -INF , PT ;  /* 0xff8000008100780b */ /* 0x000fe20003f5d000 */
[----:B------:R-:W-:Y:S03]  /*15e80*/  MUFU.EX2 R11, R48 ;  /* 0x00000030000b7308 */ /* 0x000fe60000000800 */
[----:B------:R-:W-:Y:S01]  /*15e90*/  FSEL R0, R0, RZ, P2 ;  /* 0x000000ff00007208 */ /* 0x000fe20001000000 */
[----:B-1----:R-:W-:-:S04]  /*15ea0*/  FADD.FTZ R6, R181, -R4 ;  /* 0x80000004b5067221 */ /* 0x002fc80000010000 */
[----:B------:R-:W-:Y:S01]  /*15eb0*/  FMUL.FTZ R6, R6, c[0x0][0x23c] ;  /* 0x00008f0006067a20 */ /* 0x000fe20000410000 */
[----:B------:R-:W-:Y:S01]  /*15ec0*/  MUFU.EX2 R4, R18 ;  /* 0x0000001200047308 */ /* 0x000fe20000000800 */
[----:B------:R-:W-:-:S07]  /*15ed0*/  FFMA.FTZ R44, R7, c[0x0][0x23c], -R0 ;  /* 0x00008f00072c7a23 */ /* 0x000fce0000010800 */
[----:B------:R-:W1:Y:S08]  /*15ee0*/  MUFU.EX2 R6, R6 ;  /* 0x0000000600067308 */ /* 0x000e700000000800 */
[----:B------:R-:W-:Y:S08]  /*15ef0*/  MUFU.EX2 R10, R17 ;  /* 0x00000011000a7308 */ /* 0x000ff00000000800 */
[----:B------:R-:W2:Y:S01]  /*15f00*/  MUFU.EX2 R7, R37 ;  /* 0x0000002500077308 */ /* 0x000ea20000000800 */
        /* <DEDUP_REMOVED lines=12> */
[----:B---3--:R-:W-:Y:S02]  /*15fd0*/  FFMA.FTZ R38, R15, c[0x0][0x23c], -R0 ;  /* 0x00008f000f267a23 */ /* 0x008fe40000010800 */
[----:B-1----:R-:W-:Y:S01]  /*15fe0*/  FFMA.FTZ R15, R230, R6, R4 ;  /* 0x00000006e60f7223 */ /* 0x002fe20000010004 */
[----:B------:R-:W-:Y:S01]  /*15ff0*/  F2FP.PACK_AB R4, R11, R4 ;  /* 0x000000040b04723e */ /* 0x000fe200000000ff */
[----:B------:R-:W-:-:S02]  /*16000*/  FFMA.FTZ R60, R60, c[0x0][0x23c], -R0 ;  /* 0x00008f003c3c7a23 */ /* 0x000fc40000010800 */
[--C-:B------:R-:W-:Y:S02]  /*16010*/  FFMA.FTZ R181, R14, c[0x0][0x23c], -R0.reuse ;  /* 0x00008f000eb57a23 */ /* 0x100fe40000010800 */
[----:B------:R-:W-:Y:S01]  /*16020*/  FFMA.FTZ R39, R13, c[0x0][0x23c], -R0 ;  /* 0x00008f000d277a23 */ /* 0x000fe20000010800 */
[----:B--2---:R-:W-:Y:S02]  /*16030*/  F2FP.PACK_AB R0, R7, R10 ;  /* 0x0000000a0700723e */ /* 0x004fe400000000ff */
[C---:B------:R-:W-:Y:S02]  /*16040*/  PRMT R31, R4.reuse, 0x7610, R31 ;  /* 0x00007610041f7816 */ /* 0x040fe4000000001f */
[----:B------:R-:W-:Y:S02]  /*16050*/  PRMT R29, R4, 0x7632, R29 ;  /* 0x00007632041d7816 */ /* 0x000fe4000000001d */
[C---:B------:R-:W-:Y:S02]  /*16060*/  PRMT R32, R0.reuse, 0x7632, R32 ;  /* 0x0000763200207816 */ /* 0x040fe40000000020 */
[----:B------:R-:W-:Y:S01]  /*16070*/  PRMT R30, R0, 0x7610, R30 ;  /* 0x00007610001e7816 */ /* 0x000fe2000000001e */
[----:B------:R1:W-:Y:S01]  /*16080*/  STL [R1+0x190], R128 ;  /* 0x0001908001007387 */ /* 0x0003e20000100800 */
[----:B------:R-:W-:Y:S01]  /*16090*/  PRMT R0, R31, 0x5410, R29 ;  /* 0x000054101f007816 */ /* 0x000fe2000000001d */
[----:B------:R-:W-:-:S02]  /*160a0*/  @!P5 HADD2 R178, -R31.H0_H0, -RZ.H0_H0 ;  /* 0xa00000ff1fb2d230 */ /* 0x000fc40000000900 */
[----:B------:R-:W-:Y:S01]  /*160b0*/  @!P4 HADD2 R179, -R29.H0_H0, -RZ.H0_H0 ;  /* 0xa00000ff1db3c230 */ /* 0x000fe20000000900 */
[----:B------:R-:W-:Y:S02]  /*160c0*/  STL [R1+0x194], R131 ;  /* 0x0001948301007387 */ /* 0x000fe40000100800 */
[----:B------:R-:W-:Y:S02]  /*160d0*/  @!P5 PRMT R31, R178, 0x5410, RZ ;  /* 0x00005410b21fd816 */ /* 0x000fe400000000ff */
[----:B------:R-:W-:Y:S01]  /*160e0*/  @!P4 PRMT R29, R179, 0x5410, RZ ;  /* 0x00005410b31dc816 */ /* 0x000fe200000000ff */
[----:B-1----:R-:W2:Y:S04]  /*160f0*/  LDL.LU R128, [R1+0xec] ;  /* 0x0000ec0001807983 */ /* 0x002ea80000300800 */
[----:B------:R-:W-:Y:S04]  /*16100*/  STL [R1+0x1dc], R44 ;  /* 0x0001dc2c01007387 */ /* 0x000fe80000100800 */
[----:B------:R-:W-:Y:S04]  /*16110*/  STL [R1+0x9c], R0 ;  /* 0x00009c0001007387 */ /* 0x000fe80000100800 */
[----:B------:R1:W-:Y:S04]  /*16120*/  STL.64 [R1+0x1d0], R178 ;  /* 0x0001d0b201007387 */ /* 0x0003e80000100a00 */
[----:B-1----:R-:W3:Y:S01]  /*16130*/  LDL.LU.64 R178, [R1+0xc8] ;  /* 0x0000c80001b27983 */ /* 0x002ee20000300a00 */
[----:B------:R-:W-:-:S04]  /*16140*/  FADD.FTZ R5, R180, -R5 ;  /* 0x80000005b4057221 */ /* 0x000fc80000010000 */
[----:B------:R-:W-:-:S06]  /*16150*/  FMUL.FTZ R5, R5, c[0x0][0x23c] ;  /* 0x00008f0005057a20 */ /* 0x000fcc0000410000 */
[----:B------:R-:W1:Y:S01]  /*16160*/  MUFU.EX2 R5, R5 ;  /* 0x0000000500057308 */ /* 0x000e620000000800 */
[----:B------:R-:W-:-:S05]  /*16170*/  PRMT R0, R30, 0x5410, R32 ;  /* 0x000054101e007816 */ /* 0x000fca0000000020 */
[----:B------:R4:W-:Y:S01]  /*16180*/  STL [R1+0x98], R0 ;  /* 0x0000980001007387 */ /* 0x0009e20000100800 */
[----:B------:R-:W-:Y:S01]  /*16190*/  SHF.R.U32.HI R4, RZ, 0x18, R2 ;  /* 0x00000018ff047819 */ /* 0x000fe20000011602 */
[----:B------:R-:W-:Y:S01]  /*161a0*/  MUFU.EX2 R14, R46 ;  /* 0x0000002e000e7308 */ /* 0x000fe20000000800 */
[----:B------:R-:W-:Y:S01]  /*161b0*/  @!P3 HADD2 R63, -R30.H0_H0, -RZ.H0_H0 ;  /* 0xa00000ff1e3fb230 */ /* 0x000fe20000000900 */
[----:B-1----:R-:W-:-:S06]  /*161c0*/  FFMA.FTZ R232, R232, R5, R10 ;  /* 0x00000005e8e87223 */ /* 0x002fcc000001000a */
[----:B------:R-:W1:Y:S01]  /*161d0*/  MUFU.EX2 R10, R47 ;  /* 0x0000002f000a7308 */ /* 0x000e620000000800 */
[----:B----4-:R-:W-:-:S04]  /*161e0*/  LOP3.LUT R0, R2, 0xff, RZ, 0xc0, !PT ;  /* 0x000000ff02007812 */ /* 0x010fc800078ec0ff */
[----:B------:R-:W-:Y:S02]  /*161f0*/  ISETP.GE.U32.AND P4, PT, R233, R0, PT ;  /* 0x00000000e900720c */ /* 0x000fe40003f86070 */
[----:B------:R-:W-:Y:S02]  /*16200*/  LOP3.LUT R0, R2, 0xffff, RZ, 0xc0, !PT ;  /* 0x0000ffff02007812 */ /* 0x000fe400078ec0ff */
[----:B------:R-:W-:Y:S02]  /*16210*/  SHF.R.U32.HI R2, RZ, 0x10, R2 ;  /* 0x00000010ff027819 */ /* 0x000fe40000011602 */
[----:B------:R-:W-:Y:S02]  /*16220*/  SHF.R.U32.HI R0, RZ, 0x8, R0 ;  /* 0x00000008ff007819 */ /* 0x000fe40000011600 */
[----:B------:R-:W-:Y:S01]  /*16230*/  LOP3.LUT R2, R2, 0xff, RZ, 0xc0, !PT ;  /* 0x000000ff02027812 */ /* 0x000fe200078ec0ff */
[----:B------:R-:W-:Y:S01]  /*16240*/  @!P1 HADD2 R62, -R32.H0_H0, -RZ.H0_H0 ;  /* 0xa00000ff203e9230 */ /* 0x000fe20000000900 */
[----:B------:R-:W-:-:S02]  /*16250*/  @!P3 PRMT R30, R63, 0x5410, RZ ;  /* 0x000054103f1eb816 */ /* 0x000fc400000000ff */
[----:B------:R-:W-:Y:S01]  /*16260*/  ISETP.GE.U32.AND P3, PT, R233, R2, PT ;  /* 0x00000002e900720c */ /* 0x000fe20003f66070 */
[----:B------:R-:W-:Y:S01]  /*16270*/  IMAD.WIDE.U32 R2, R16, -0x2daee0ad, RZ ;  /* 0xd2511f5310027825 */ /* 0x000fe200078e00ff */
[----:B------:R-:W-:Y:S02]  /*16280*/  LOP3.LUT R0, R0, 0xffff, RZ, 0xc0, !PT ;  /* 0x0000ffff00007812 */ /* 0x000fe400078ec0ff */
[----:B------:R-:W-:Y:S01]  /*16290*/  @!P1 PRMT R32, R62, 0x5410, RZ ;  /* 0x000054103e209816 */ /* 0x000fe200000000ff */
[----:B------:R-:W-:Y:S01]  /*162a0*/  FADD.FTZ R15, R11, R15 ;  /* 0x0000000f0b0f7221 */ /* 0x000fe20000010000 */
[C---:B------:R-:W-:Y:S02]  /*162b0*/  ISETP.GE.U32.AND P5, PT, R233.reuse, R0, PT ;  /* 0x00000000e900720c */ /* 0x040fe40003fa6070 */
[----:B------:R-:W-:Y:S02]  /*162c0*/  ISETP.GE.U32.AND P1, PT, R233, R4, PT ;  /* 0x00000004e900720c */ /* 0x000fe40003f26070 */
[----:B------:R-:W-:Y:S01]  /*162d0*/  LOP3.LUT R0, R3, UR7, R12, 0x96, !PT ;  /* 0x0000000703007c12 */ /* 0x000fe2000f8e960c */
[----:B------:R-:W-:Y:S01]  /*162e0*/  MUFU.EX2 R4, R36 ;  /* 0x0000002400047308 */ /* 0x000fe20000000800 */
[----:B-1----:R-:W-:Y:S01]  /*162f0*/  F2FP.PACK_AB R11, R14, R10 ;  /* 0x0000000a0e0b723e */ /* 0x002fe200000000ff */
[----:B------:R-:W-:Y:S01]  /*16300*/  FADD.FTZ R232, R7, R232 ;  /* 0x000000e807e87221 */ /* 0x000fe20000010000 */
[----:B------:R-:W-:-:S05]  /*16310*/  LOP3.LUT R7, R0, 0xffff, RZ, 0xc0, !PT ;  /* 0x0000ffff00077812 */ /* 0x000fca00078ec0ff */
[----:B------:R-:W1:Y:S01]  /*16320*/  MUFU.EX2 R12, R35 ;  /* 0x00000023000c7308 */ /* 0x000e620000000800 */
[C---:B------:R-:W-:Y:S02]  /*16330*/  PRMT R28, R11.reuse, 0x7610, R28 ;  /* 0x000076100b1c7816 */ /* 0x040fe4000000001c */
[----:B------:R-:W-:Y:S02]  /*16340*/  SHF.R.U32.HI R7, RZ, 0x8, R7 ;  /* 0x00000008ff077819 */ /* 0x000fe40000011607 */
[----:B------:R-:W-:Y:S01]  /*16350*/  PRMT R27, R11, 0x7632, R27 ;  /* 0x000076320b1b7816 */ /* 0x000fe2000000001b */
[----:B------:R-:W-:Y:S01]  /*16360*/  @!P4 HADD2 R182, -R28.H0_H0, -RZ.H0_H0 ;  /* 0xa00000ff1cb6c230 */ /* 0x000fe20000000900 */
[----:B------:R-:W-:Y:S02]  /*16370*/  LOP3.LUT R7, R7, 0xffff, RZ, 0xc0, !PT ;  /* 0x0000ffff07077812 */ /* 0x000fe400078ec0ff */
[----:B------:R-:W-:Y:S02]  /*16380*/  PRMT R45, R28, 0x5410, R27 ;  /* 0x000054101c2d7816 */ /* 0x000fe4000000001b */
[----:B------:R-:W-:Y:S01]  /*16390*/  @!P4 PRMT R28, R182, 0x5410, RZ ;  /* 0x00005410b61cc816 */ /* 0x000fe200000000ff */
[----:B------:R-:W-:Y:S01]  /*163a0*/  MUFU.EX2 R13, R43 ;  /* 0x0000002b000d7308 */ /* 0x000fe20000000800 */
[----:B------:R-:W-:-:S02]  /*163b0*/  ISETP.GE.U32.AND P4, PT, R233, R7, PT ;  /* 0x00000007e900720c */ /* 0x000fc40003f86070 */
[----:B-1----:R-:W-:-:S05]  /*163c0*/  F2FP.PACK_AB R7, R12, R4 ;  /* 0x000000040c07723e */ /* 0x002fca00000000ff */
[----:B------:R-:W1:Y:S01]  /*163d0*/  MUFU.EX2 R11, R42 ;  /* 0x0000002a000b7308 */ /* 0x000e620000000800 */
[----:B------:R-:W-:Y:S01]  /*163e0*/  @!P5 HADD2 R183, -R27.H0_H0, -RZ.H0_H0 ;  /* 0xa00000ff1bb7d230 */ /* 0x000fe20000000900 */
[----:B------:R-:W-:Y:S01]  /*163f0*/  PRMT R244, R7, 0x7632, R244 ;  /* 0x0000763207f47816 */ /* 0x000fe200000000f4 */
[----:B------:R-:W-:Y:S01]  /*16400*/  FADD.FTZ R232, R4, R232 ;  /* 0x000000e804e87221 */ /* 0x000fe20000010000 */
[----:B------:R-:W-:Y:S02]  /*16410*/  LOP3.LUT R4, R0, 0xff, RZ, 0xc0, !PT ;  /* 0x000000ff00047812 */ /* 0x000fe400078ec0ff */
[----:B------:R-:W-:Y:S01]  /*16420*/  @!P5 PRMT R27, R183, 0x5410, RZ ;  /* 0x00005410b71bd816 */ /* 0x000fe200000000ff */
[----:B------:R-:W-:Y:S01]  /*16430*/  @!P1 HADD2 R184, -R244.H0_H0, -RZ.H0_H0 ;  /* 0xa00000fff4b89230 */ /* 0x000fe20000000900 */
[----:B------:R-:W-:Y:S02]  /*16440*/  PRMT R34, R7, 0x7610, R34 ;  /* 0x0000761007227816 */ /* 0x000fe40000000022 */
[----:B------:R-:W-:-:S02]  /*16450*/  ISETP.GE.U32.AND P5, PT, R233, R4, PT ;  /* 0x00000004e900720c */ /* 0x000fc40003fa6070 */
[----:B------:R-:W-:Y:S02]  /*16460*/  SHF.R.U32.HI R4, RZ, 0x18, R0 ;  /* 0x00000018ff047819 */ /* 0x000fe40000011600 */
[----:B------:R-:W-:Y:S02]  /*16470*/  PRMT R180, R34, 0x5410, R244 ;  /* 0x0000541022b47816 */ /* 0x000fe400000000f4 */
[----:B------:R-:W-:Y:S02]  /*16480*/  @!P1 PRMT R244, R184, 0x5410, RZ ;  /* 0x00005410b8f49816 */ /* 0x000fe400000000ff */
[----:B------:R-:W-:Y:S02]  /*16490*/  ISETP.GE.U32.AND P1, PT, R233, R4, PT ;  /* 0x00000004e900720c */ /* 0x000fe40003f26070 */
[----:B-1----:R-:W-:Y:S01]  /*164a0*/  F2FP.PACK_AB R4, R11, R13 ;  /* 0x0000000d0b04723e */ /* 0x002fe200000000ff */
[----:B------:R-:W-:Y:S02]  /*164b0*/  FADD.FTZ R15, R10, R15 ;  /* 0x0000000f0a0f7221 */ /* 0x000fe40000010000 */
[----:B------:R-:W-:Y:S01]  /*164c0*/  MUFU.EX2 R10, R23 ;  /* 0x00000017000a7308 */ /* 0x000fe20000000800 */
[----:B------:R-:W-:-:S02]  /*164d0*/  PRMT R243, R4, 0x7610, R243 ;  /* 0x0000761004f37816 */ /* 0x000fc400000000f3 */
[----:B------:R-:W-:Y:S02]  /*164e0*/  PRMT R242, R4, 0x7632, R242 ;  /* 0x0000763204f27816 */ /* 0x000fe400000000f2 */
[----:B------:R-:W-:-:S03]  /*164f0*/  SHF.R.U32.HI R0, RZ, 0x10, R0 ;  /* 0x00000010ff007819 */ /* 0x000fc60000011600 */
[----:B------:R-:W1:Y:S01]  /*16500*/  MUFU.EX2 R4, R33 ;  /* 0x0000002100047308 */ /* 0x000e620000000800 */
[----:B------:R-:W-:Y:S01]  /*16510*/  @!P3 HADD2 R187, -R34.H0_H0, -RZ.H0_H0 ;  /* 0xa00000ff22bbb230 */ /* 0x000fe20000000900 */
[----:B------:R-:W-:Y:S01]  /*16520*/  LOP3.LUT R0, R0, 0xff, RZ, 0xc0, !PT ;  /* 0x000000ff00007812 */ /* 0x000fe200078ec0ff */
[----:B------:R-:W-:-:S03]  /*16530*/  @!P5 HADD2 R186, -R243.H0_H0, -RZ.H0_H0 ;  /* 0xa00000fff3bad230 */ /* 0x000fc60000000900 */
[----:B------:R-:W-:Y:S02]  /*16540*/  @!P3 PRMT R34, R187, 0x5410, RZ ;  /* 0x00005410bb22b816 */ /* 0x000fe400000000ff */
[----:B------:R-:W-:Y:S02]  /*16550*/  ISETP.GE.U32.AND P3, PT, R233, R0, PT ;  /* 0x00000000e900720c */ /* 0x000fe40003f66070 */
[----:B------:R-:W-:Y:S01]  /*16560*/  LOP3.LUT R0, R2, 0xff, RZ, 0xc0, !PT ;  /* 0x000000ff02007812 */ /* 0x000fe200078ec0ff */
[----:B------:R-:W-:Y:S01]  /*16570*/  FADD.FTZ R17, R14, R15 ;  /* 0x0000000f0e117221 */ /* 0x000fe20000010000 */
[----:B------:R-:W-:Y:S01]  /*16580*/  PRMT R189, R243, 0x5410, R242 ;  /* 0x00005410f3bd7816 */ /* 0x000fe200000000f2 */
[----:B------:R-:W-:Y:S01]  /*16590*/  MUFU.EX2 R7, R41 ;  /* 0x0000002900077308 */ /* 0x000fe20000000800 */
[----:B------:R-:W-:Y:S02]  /*165a0*/  @!P5 PRMT R243, R186, 0x5410, RZ ;  /* 0x00005410baf3d816 */ /* 0x000fe400000000ff */
[----:B------:R-:W-:-:S02]  /*165b0*/  ISETP.GE.U32.AND P5, PT, R233, R0, PT ;  /* 0x00000000e900720c */ /* 0x000fc40003fa6070 */
[----:B-1----:R-:W-:-:S03]  /*165c0*/  F2FP.PACK_AB R0, R4, R10 ;  /* 0x0000000a0400723e */ /* 0x002fc600000000ff */
[----:B------:R-:W1:Y:S01]  /*165d0*/  MUFU.EX2 R15, R40 ;  /* 0x00000028000f7308 */ /* 0x000e620000000800 */
[C---:B------:R-:W-:Y:S02]  /*165e0*/  PRMT R240, R0.reuse, 0x7632, R240 ;  /* 0x0000763200f07816 */ /* 0x040fe400000000f0 */
[----:B------:R-:W-:Y:S02]  /*165f0*/  PRMT R239, R0, 0x7610, R239 ;  /* 0x0000761000ef7816 */ /* 0x000fe400000000ef */
[----:B------:R-:W-:Y:S01]  /*16600*/  LOP3.LUT R0, R2, 0xffff, RZ, 0xc0, !PT ;  /* 0x0000ffff02007812 */ /* 0x000fe200078ec0ff */
[----:B------:R-:W-:-:S03]  /*16610*/  UIADD3 UR12, UR12, -0x1, URZ ;  /* 0xffffffff0c0c7890 */ /* 0x000fc6000fffe03f */
[----:B------:R-:W-:Y:S01]  /*16620*/  SHF.R.U32.HI R0, RZ, 0x8, R0 ;  /* 0x00000008ff007819 */ /* 0x000fe20000011600 */
[----:B------:R-:W-:Y:S01]  /*16630*/  @!P4 HADD2 R185, -R242.H0_H0, -RZ.H0_H0 ;  /* 0xa00000fff2b9c230 */ /* 0x000fe20000000900 */
[--C-:B------:R-:W-:Y:S01]  /*16640*/  SHF.R.U32.HI R16, RZ, 0x10, R2.reuse ;  /* 0x00000010ff107819 */ /* 0x100fe20000011602 */
[----:B------:R-:W-:Y:S01]  /*16650*/  ULOP3.LUT UR12, UR12, UR41, URZ, 0x3c, !UPT ;  /* 0x000000290c0c7292 */ /* 0x000fe2000f8e3c3f */
[----:B------:R-:W-:Y:S02]  /*16660*/  LOP3.LUT R0, R0, 0xffff, RZ, 0xc0, !PT ;  /* 0x0000ffff00007812 */ /* 0x000fe400078ec0ff */
[----:B------:R-:W-:Y:S02]  /*16670*/  SHF.R.U32.HI R3, RZ, 0x18, R2 ;  /* 0x00000018ff037819 */ /* 0x000fe40000011602 */
[----:B-1----:R-:W-:Y:S02]  /*16680*/  F2FP.PACK_AB R2, R15, R7 ;  /* 0x000000070f02723e */ /* 0x002fe400000000ff */
[----:B------:R-:W-:Y:S01]  /*16690*/  @!P4 PRMT R242, R185, 0x5410, RZ ;  /* 0x00005410b9f2c816 */ /* 0x000fe200000000ff */
[----:B------:R-:W-:Y:S01]  /*166a0*/  MUFU.EX2 R14, R26 ;  /* 0x0000001a000e7308 */ /* 0x000fe20000000800 */
[----:B------:R-:W-:-:S02]  /*166b0*/  ISETP.GE.U32.AND P4, PT, R233, R0, PT ;  /* 0x00000000e900720c */ /* 0x000fc40003f86070 */
[C---:B------:R-:W-:Y:S02]  /*166c0*/  PRMT R238, R2.reuse, 0x7610, R238 ;  /* 0x0000761002ee7816 */ /* 0x040fe400000000ee */
[----:B------:R-:W-:Y:S02]  /*166d0*/  PRMT R235, R2, 0x7632, R235 ;  /* 0x0000763202eb7816 */ /* 0x000fe400000000eb */
[----:B------:R-:W-:Y:S01]  /*166e0*/  LOP3.LUT R2, R16, 0xff, RZ, 0xc0, !PT ;  /* 0x000000ff10027812 */ /* 0x000fe200078ec0ff */
[----:B------:R-:W1:Y:S01]  /*166f0*/  MUFU.EX2 R0, R24 ;  /* 0x0000001800007308 */ /* 0x000e620000000800 */
[----:B------:R-:W-:Y:S02]  /*16700*/  FADD.FTZ R12, R12, R232 ;  /* 0x000000e80c0c7221 */ /* 0x000fe40000010000 */
[----:B------:R-:W-:Y:S02]  /*16710*/  FADD.FTZ R13, R13, R17 ;  /* 0x000000110d0d7221 */ /* 0x000fe40000010000 */
[----:B------:R-:W-:Y:S01]  /*16720*/  FADD.FTZ R10, R10, R12 ;  /* 0x0000000c0a0a7221 */ /* 0x000fe20000010000 */
[----:B------:R-:W-:Y:S01]  /*16730*/  @!P3 HADD2 R196, -R239.H0_H0, -RZ.H0_H0 ;  /* 0xa00000ffefc4b230 */ /* 0x000fe20000000900 */
[----:B------:R-:W-:Y:S01]  /*16740*/  FADD.FTZ R11, R11, R13 ;  /* 0x0000000d0b0b7221 */ /* 0x000fe20000010000 */
[----:B------:R-:W-:Y:S01]  /*16750*/  @!P1 HADD2 R195, -R240.H0_H0, -RZ.H0_H0 ;  /* 0xa00000fff0c39230 */ /* 0x000fe20000000900 */
[----:B------:R-:W-:Y:S01]  /*16760*/  FADD.FTZ R4, R4, R10 ;  /* 0x0000000a04047221 */ /* 0x000fe20000010000 */
[----:B------:R4:W-:Y:S01]  /*16770*/  STL [R1+0x198], R244 ;  /* 0x000198f401007387 */ /* 0x0009e20000100800 */
[----:B------:R-:W-:-:S03]  /*16780*/  FADD.FTZ R23, R7, R11 ;  /* 0x0000000b07177221 */ /* 0x000fc60000010000 */
[----:B------:R-:W-:Y:S01]  /*16790*/  STL [R1+0x19c], R189 ;  /* 0x00019cbd01007387 */ /* 0x000fe20000100800 */
[----:B-1----:R-:W-:-:S03]  /*167a0*/  FADD.FTZ R24, R0, R4 ;  /* 0x0000000400187221 */ /* 0x002fc60000010000 */
[----:B------:R1:W-:Y:S04]  /*167b0*/  STL [R1+0x1a0], R243 ;  /* 0x0001a0f301007387 */ /* 0x0003e80000100800 */
[----:B------:R-:W-:Y:S01]  /*167c0*/  STL [R1+0x1a4], R242 ;  /* 0x0001a4f201007387 */ /* 0x000fe20000100800 */
[----:B----4-:R-:W-:Y:S02]  /*167d0*/  PRMT R244, R239, 0x5410, R240 ;  /* 0x00005410eff47816 */ /* 0x010fe400000000f0 */
[----:B------:R-:W-:Y:S02]  /*167e0*/  @!P3 PRMT R239, R196, 0x5410, RZ ;  /* 0x00005410c4efb816 */ /* 0x000fe400000000ff */
[----:B------:R-:W-:Y:S02]  /*167f0*/  @!P1 PRMT R240, R195, 0x5410, RZ ;  /* 0x00005410c3f09816 */ /* 0x000fe400000000ff */
[----:B------:R-:W-:-:S02]  /*16800*/  ISETP.GE.U32.AND P3, PT, R233, R2, PT ;  /* 0x00000002e900720c */ /* 0x000fc40003f66070 */
[----:B------:R-:W-:Y:S02]  /*16810*/  F2FP.PACK_AB R2, R14, R0 ;  /* 0x000000000e02723e */ /* 0x000fe400000000ff */
[----:B------:R-:W-:Y:S01]  /*16820*/  FSEL R0, R130, RZ, P6 ;  /* 0x000000ff82007208 */ /* 0x000fe20003000000 */
[----:B------:R4:W-:Y:S04]  /*16830*/  STL [R1+0x1a8], R240 ;  /* 0x0001a8f001007387 */ /* 0x0009e80000100800 */
[----:B------:R2:W-:Y:S01]  /*16840*/  STL [R1+0x1b4], R239 ;  /* 0x0001b4ef01007387 */ /* 0x0005e20000100800 */
[----:B------:R-:W-:Y:S02]  /*16850*/  FADD.FTZ R18, R123, -R0 ;  /* 0x800000007b127221 */ /* 0x000fe40000010000 */
[----:B-1----:R-:W-:Y:S01]  /*16860*/  IMAD.MOV.U32 R243, RZ, RZ, R38 ;  /* 0x000000fffff37224 */ /* 0x002fe200078e0026 */
[----:B------:R-:W-:-:S02]  /*16870*/  PRMT R232, R2, 0x7632, R232 ;  /* 0x0000763202e87816 */ /* 0x000fc400000000e8 */
[----:B------:R-:W-:Y:S02]  /*16880*/  PRMT R231, R2, 0x7610, R231 ;  /* 0x0000761002e77816 */ /* 0x000fe400000000e7 */
[----:B---3--:R-:W-:-:S05]  /*16890*/  LOP3.LUT R16, R179, UR12, RZ, 0x3c, !PT ;  /* 0x0000000cb3107c12 */ /* 0x008fca000f8e3cff */
[----:B------:R-:W-:-:S05]  /*168a0*/  IMAD.WIDE.U32 R16, R16, -0x326172a9, RZ ;  /* 0xcd9e8d5710107825 */ /* 0x000fca00078e00ff */
[----:B--2---:R-:W-:-:S05]  /*168b0*/  LOP3.LUT R10, R17, UR9, R128, 0x96, !PT ;  /* 0x00000009110a7c12 */ /* 0x004fca000f8e9680 */
[----:B------:R-:W-:-:S05]  /*168c0*/  IMAD.WIDE.U32 R10, R10, -0x2daee0ad, RZ ;  /* 0xd2511f530a0a7825 */ /* 0x000fca00078e00ff */
[----:B------:R-:W-:Y:S02]  /*168d0*/  LOP3.LUT R12, R11, UR26, R118, 0x96, !PT ;  /* 0x0000001a0b0c7c12 */ /* 0x000fe4000f8e9676 */
[----:B------:R-:W2:Y:S04]  /*168e0*/  LDL.LU.64 R118, [R1+0x1e8] ;  /* 0x0001e80001767983 */ /* 0x000ea80000300a00 */
[----:B------:R-:W3:Y:S04]  /*168f0*/  LDL.LU R123, [R1+0x1e0] ;  /* 0x0001e000017b7983 */ /* 0x000ee80000300800 */
[----:B------:R-:W2:Y:S01]  /*16900*/  LDL R38, [R1+0x100] ;  /* 0x0001000001267983 */ /* 0x000ea20000100800 */
[----:B------:R-:W-:Y:S01]  /*16910*/  IMAD.WIDE.U32 R12, R12, -0x326172a9, RZ ;  /* 0xcd9e8d570c0c7825 */ /* 0x000fe200078e00ff */
[----:B------:R-:W-:-:S02]  /*16920*/  LOP3.LUT R2, R9, UR11, R16, 0x96, !PT ;  /* 0x0000000b09027c12 */ /* 0x000fc4000f8e9610 */
[----:B------:R-:W-:Y:S02]  /*16930*/  ISETP.GE.U32.AND P1, PT, R233, R3, PT ;  /* 0x00000003e900720c */ /* 0x000fe40003f26070 */
[----:B------:R-:W-:Y:S01]  /*16940*/  LOP3.LUT R8, R13, UR14, R8, 0x96, !PT ;  /* 0x0000000e0d087c12 */ /* 0x000fe2000f8e9608 */
[----:B------:R-:W-:-:S04]  /*16950*/  IMAD.WIDE.U32 R2, R2, -0x2daee0ad, RZ ;  /* 0xd2511f5302027825 */ /* 0x000fc800078e00ff */
[----:B------:R-:W-:Y:S01]  /*16960*/  IMAD.WIDE.U32 R8, R8, -0x2daee0ad, RZ ;  /* 0xd2511f5308087825 */ /* 0x000fe200078e00ff */
[----:B------:R-:W-:-:S04]  /*16970*/  LOP3.LUT R3, R3, UR10, R10, 0x96, !PT ;  /* 0x0000000a03037c12 */ /* 0x000fc8000f8e960a */
[----:B------:R-:W-:Y:S01]  /*16980*/  LOP3.LUT R9, R9, UR27, R2, 0x96, !PT ;  /* 0x0000001b09097c12 */ /* 0x000fe2000f8e9602 */
[----:B------:R-:W-:-:S05]  /*16990*/  IMAD.WIDE.U32 R2, R3, -0x326172a9, RZ ;  /* 0xcd9e8d5703027825 */ /* 0x000fca00078e00ff */
[----:B------:R-:W-:-:S05]  /*169a0*/  LOP3.LUT R10, R3, UR28, R12, 0x96, !PT ;  /* 0x0000001c030a7c12 */ /* 0x000fca000f8e960c */
[----:B------:R-:W-:-:S05]  /*169b0*/  IMAD.WIDE.U32 R10, R10, -0x2daee0ad, RZ ;  /* 0xd2511f530a0a7825 */ /* 0x000fca00078e00ff */
[----:B------:R-:W-:Y:S01]  /*169c0*/  LOP3.LUT R3, R11, UR13, R8, 0x96, !PT ;  /* 0x0000000d0b037c12 */ /* 0x000fe2000f8e9608 */
[----:B------:R-:W-:-:S05]  /*169d0*/  IMAD.WIDE.U32 R8, R9, -0x326172a9, RZ ;  /* 0xcd9e8d5709087825 */ /* 0x000fca00078e00ff */
[----:B------:R-:W-:Y:S01]  /*169e0*/  LOP3.LUT R13, R9, UR15, R2, 0x96, !PT ;  /* 0x0000000f090d7c12 */ /* 0x000fe2000f8e9602 */
[----:B------:R-:W-:Y:S01]  /*169f0*/  IMAD.WIDE.U32 R2, R3, -0x326172a9, RZ ;  /* 0xcd9e8d5703027825 */ /* 0x000fe200078e00ff */
[----:B------:R-:W-:-:S04]  /*16a00*/  @!P5 HADD2 R200, -R238.H0_H0, -RZ.H0_H0 ;  /* 0xa00000ffeec8d230 */ /* 0x000fc80000000900 */
[----:B------:R-:W-:Y:S02]  /*16a10*/  LOP3.LUT R0, R3, UR6, R8, 0x96, !PT ;  /* 0x0000000603007c12 */ /* 0x000fe4000f8e9608 */
[----:B------:R-:W-:Y:S02]  /*16a20*/  PRMT R192, R238, 0x5410, R235 ;  /* 0x00005410eec07816 */ /* 0x000fe400000000eb */
[----:B------:R-:W-:Y:S02]  /*16a30*/  LOP3.LUT R4, R0, 0xff, RZ, 0xc0, !PT ;  /* 0x000000ff00047812 */ /* 0x000fe400078ec0ff */
[----:B------:R-:W-:Y:S02]  /*16a40*/  @!P5 PRMT R238, R200, 0x5410, RZ ;  /* 0x00005410c8eed816 */ /* 0x000fe400000000ff */
[----:B------:R-:W-:Y:S02]  /*16a50*/  ISETP.GE.U32.AND P5, PT, R233, R4, PT ;  /* 0x00000004e900720c */ /* 0x000fe40003fa6070 */
[----:B------:R-:W-:-:S04]  /*16a60*/  LOP3.LUT R4, R0, 0xffff, RZ, 0xc0, !PT ;  /* 0x0000ffff00047812 */ /* 0x000fc800078ec0ff */
[----:B------:R-:W-:Y:S01]  /*16a70*/  SHF.R.U32.HI R4, RZ, 0x8, R4 ;  /* 0x00000008ff047819 */ /* 0x000fe20000011604 */
[----:B------:R-:W-:-:S03]  /*16a80*/  IMAD.MOV.U32 R131, RZ, RZ, R22 ;  /* 0x000000ffff837224 */ /* 0x000fc600078e0016 */
[----:B------:R-:W-:Y:S01]  /*16a90*/  LOP3.LUT R4, R4, 0xffff, RZ, 0xc0, !PT ;  /* 0x0000ffff04047812 */ /* 0x000fe200078ec0ff */
[----:B------:R-:W-:Y:S01]  /*16aa0*/  IMAD.MOV.U32 R44, RZ, RZ, R19 ;  /* 0x000000ffff2c7224 */ /* 0x000fe200078e0013 */
[----:B------:R-:W-:Y:S02]  /*16ab0*/  MUFU.EX2 R22, R201 ;  /* 0x000000c900167308 */ /* 0x000fe40000000800 */
[----:B------:R-:W-:Y:S02]  /*16ac0*/  ISETP.GE.U32.AND P6, PT, R233, R4, PT ;  /* 0x00000004e900720c */ /* 0x000fe40003fc6070 */
[----:B------:R-:W-:Y:S01]  /*16ad0*/  SHF.R.U32.HI R4, RZ, 0x10, R0 ;  /* 0x00000010ff047819 */ /* 0x000fe20000011600 */
[----:B------:R-:W-:-:S03]  /*16ae0*/  @!P1 HADD2 R197, -R232.H0_H0, -RZ.H0_H0 ;  /* 0xa00000ffe8c59230 */ /* 0x000fc60000000900 */
[----:B------:R-:W1:Y:S01]  /*16af0*/  MUFU.EX2 R19, R202 ;  /* 0x000000ca00137308 */ /* 0x000e620000000800 */
[----:B------:R-:W-:Y:S02]  /*16b00*/  SHF.R.U32.HI R9, RZ, 0x18, R0 ;  /* 0x00000018ff097819 */ /* 0x000fe40000011600 */
[----:B------:R-:W-:Y:S01]  /*16b10*/  LOP3.LUT R0, R4, 0xff, RZ, 0xc0, !PT ;  /* 0x000000ff04007812 */ /* 0x000fe200078ec0ff */
[----:B------:R-:W-:Y:S01]  /*16b20*/  @!P3 HADD2 R199, -R231.H0_H0, -RZ.H0_H0 ;  /* 0xa00000ffe7c7b230 */ /* 0x000fe20000000900 */
[----:B------:R-:W-:Y:S02]  /*16b30*/  PRMT R193, R231, 0x5410, R232 ;  /* 0x00005410e7c17816 */ /* 0x000fe400000000e8 */
[----:B------:R-:W-:Y:S02]  /*16b40*/  @!P1 PRMT R232, R197, 0x5410, RZ ;  /* 0x00005410c5e89816 */ /* 0x000fe400000000ff */
[----:B------:R-:W-:Y:S02]  /*16b50*/  ISETP.GE.U32.AND P1, PT, R233, R0, PT ;  /* 0x00000000e900720c */ /* 0x000fe40003f26070 */
[----:B------:R-:W-:Y:S01]  /*16b60*/  LOP3.LUT R0, R2, 0xff, RZ, 0xc0, !PT ;  /* 0x000000ff02007812 */ /* 0x000fe200078ec0ff */
[----:B------:R-:W-:Y:S01]  /*16b70*/  FMUL.FTZ R18, R18, c[0x0][0x23c] ;  /* 0x00008f0012127a20 */ /* 0x000fe20000410000 */
[----:B------:R-:W-:Y:S01]  /*16b80*/  @!P4 HADD2 R198, -R235.H0_H0, -RZ.H0_H0 ;  /* 0xa00000ffebc6c230 */ /* 0x000fe20000000900 */
[----:B------:R-:W-:Y:S01]  /*16b90*/  @!P3 PRMT R231, R199, 0x5410, RZ ;  /* 0x00005410c7e7b816 */ /* 0x000fe200000000ff */
[----:B------:R-:W-:Y:S01]  /*16ba0*/  FADD.FTZ R36, R15, R23 ;  /* 0x000000170f247221 */ /* 0x000fe20000010000 */
[----:B------:R-:W-:-:S02]  /*16bb0*/  ISETP.GE.U32.AND P3, PT, R233, R0, PT ;  /* 0x00000000e900720c */ /* 0x000fc40003f66070 */
[----:B------:R-:W-:Y:S01]  /*16bc0*/  LOP3.LUT R15, R2, 0xffff, RZ, 0xc0, !PT ;  /* 0x0000ffff020f7812 */ /* 0x000fe200078ec0ff */
[----:B------:R-:W-:Y:S01]  /*16bd0*/  MUFU.EX2 R8, R172 ;  /* 0x000000ac00087308 */ /* 0x000fe20000000800 */
[--C-:B------:R-:W-:Y:S02]  /*16be0*/  SHF.R.U32.HI R0, RZ, 0x18, R2.reuse ;  /* 0x00000018ff007819 */ /* 0x100fe40000011602 */
[----:B------:R-:W-:Y:S02]  /*16bf0*/  SHF.R.U32.HI R3, RZ, 0x10, R2 ;  /* 0x00000010ff037819 */ /* 0x000fe40000011602 */
[----:B-1----:R-:W-:-:S03]  /*16c00*/  F2FP.PACK_AB R2, R19, R22 ;  /* 0x000000161302723e */ /* 0x002fc600000000ff */
[----:B------:R-:W1:Y:S01]  /*16c10*/  MUFU.EX2 R4, R18 ;  /* 0x0000001200047308 */ /* 0x000e620000000800 */
[----:B------:R-:W-:Y:S02]  /*16c20*/  @!P4 PRMT R235, R198, 0x5410, RZ ;  /* 0x00005410c6ebc816 */ /* 0x000fe400000000ff */
[----:B------:R-:W-:Y:S02]  /*16c30*/  ISETP.GE.U32.AND P4, PT, R233, R9, PT ;  /* 0x00000009e900720c */ /* 0x000fe40003f86070 */
[----:B------:R-:W-:-:S03]  /*16c40*/  FSEL R9, R129, RZ, P2 ;  /* 0x000000ff81097208 */ /* 0x000fc60001000000 */
[----:B------:R-:W1:Y:S01]  /*16c50*/  MUFU.EX2 R7, R174 ;  /* 0x000000ae00077308 */ /* 0x000e620000000800 */
[C---:B------:R-:W-:Y:S02]  /*16c60*/  PRMT R230, R2.reuse, 0x7610, R230 ;  /* 0x0000761002e67816 */ /* 0x040fe400000000e6 */
[----:B------:R-:W-:Y:S02]  /*16c70*/  ISETP.GE.U32.AND P2, PT, R233, R0, PT ;  /* 0x00000000e900720c */ /* 0x000fe40003f46070 */
[----:B------:R-:W-:-:S03]  /*16c80*/  PRMT R229, R2, 0x7632, R229 ;  /* 0x0000763202e57816 */ /* 0x000fc600000000e5 */
[----:B------:R-:W4:Y:S01]  /*16c90*/  MUFU.EX2 R0, R208 ;  /* 0x000000d000007308 */ /* 0x000f220000000800 */
[----:B------:R-:W-:Y:S01]  /*16ca0*/  @!P5 HADD2 R212, -R230.H0_H0, -RZ.H0_H0 ;  /* 0xa00000ffe6d4d230 */ /* 0x000fe20000000900 */
[----:B------:R-:W-:-:S06]  /*16cb0*/  LOP3.LUT R2, R3, 0xff, RZ, 0xc0, !PT ;  /* 0x000000ff03027812 */ /* 0x000fcc00078ec0ff */
[----:B------:R-:W4:Y:S01]  /*16cc0*/  MUFU.EX2 R12, R209 ;  /* 0x000000d1000c7308 */ /* 0x000f220000000800 */
[----:B------:R-:W-:Y:S01]  /*16cd0*/  IMAD.MOV.U32 R63, RZ, RZ, R39 ;  /* 0x000000ffff3f7224 */ /* 0x000fe200078e0027 */
[----:B------:R-:W-:Y:S01]  /*16ce0*/  PRMT R39, R230, 0x5410, R229 ;  /* 0x00005410e6277816 */ /* 0x000fe200000000e5 */
[----:B------:R-:W-:Y:S01]  /*16cf0*/  IMAD.MOV.U32 R37, RZ, RZ, R190 ;  /* 0x000000ffff257224 */ /* 0x000fe200078e00be */
[----:B------:R-:W-:Y:S01]  /*16d00*/  @!P5 PRMT R230, R212, 0x5410, RZ ;  /* 0x00005410d4e6d816 */ /* 0x000fe200000000ff */
[----:B-1----:R-:W-:Y:S01]  /*16d10*/  FFMA.FTZ R236, R236, R4, R8 ;  /* 0x00000004ecec7223 */ /* 0x002fe20000010008 */
[----:B------:R-:W-:Y:S01]  /*16d20*/  ISETP.GE.U32.AND P5, PT, R233, R2, PT ;  /* 0x00000002e900720c */ /* 0x000fe20003fa6070 */
[----:B------:R-:W-:Y:S01]  /*16d30*/  IMAD.WIDE.U32 R2, R13, -0x2daee0ad, RZ ;  /* 0xd2511f530d027825 */ /* 0x000fe200078e00ff */
[----:B------:R-:W-:-:S03]  /*16d40*/  F2FP.PACK_AB R40, R7, R8 ;  /* 0x000000080728723e */ /* 0x000fc600000000ff */
[----:B------:R-:W-:Y:S02]  /*16d50*/  FADD.FTZ R14, R14, R24 ;  /* 0x000000180e0e7221 */ /* 0x000fe40000010000 */
[----:B------:R-:W-:Y:S01]  /*16d60*/  FADD.FTZ R8, R37, -R9 ;  /* 0x8000000925087221 */ /* 0x000fe20000010000 */
[----:B------:R-:W-:Y:S01]  /*16d70*/  LOP3.LUT R23, R2, 0xffff, RZ, 0xc0, !PT ;  /* 0x0000ffff02177812 */ /* 0x000fe200078ec0ff */
[----:B------:R-:W-:Y:S01]  /*16d80*/  FADD.FTZ R236, R7, R236 ;  /* 0x000000ec07ec7221 */ /* 0x000fe20000010000 */
[----:B------:R-:W-:Y:S01]  /*16d90*/  LOP3.LUT R7, R3, UR7, R10, 0x96, !PT ;  /* 0x0000000703077c12 */ /* 0x000fe2000f8e960a */
[----:B----4-:R-:W-:Y:S01]  /*16da0*/  FADD.FTZ R14, R0, R14 ;  /* 0x0000000e000e7221 */ /* 0x010fe20000010000 */
[----:B------:R-:W-:Y:S01]  /*16db0*/  F2FP.PACK_AB R3, R12, R0 ;  /* 0x000000000c03723e */ /* 0x000fe200000000ff */
[----:B------:R-:W-:Y:S01]  /*16dc0*/  FMUL.FTZ R0, R8, c[0x0][0x23c] ;  /* 0x00008f0008007a20 */ /* 0x000fe20000410000 */
[----:B------:R-:W-:Y:S01]  /*16dd0*/  MUFU.EX2 R9, R175 ;  /* 0x000000af00097308 */ /* 0x000fe20000000800 */
[----:B------:R-:W-:-:S02]  /*16de0*/  LOP3.LUT R13, R2, 0xff, RZ, 0xc0, !PT ;  /* 0x000000ff020d7812 */ /* 0x000fc400078ec0ff */
[--C-:B------:R-:W-:Y:S02]  /*16df0*/  SHF.R.U32.HI R18, RZ, 0x10, R2.reuse ;  /* 0x00000010ff127819 */ /* 0x100fe40000011602 */
[----:B------:R-:W-:-:S03]  /*16e00*/  SHF.R.U32.HI R10, RZ, 0x18, R2 ;  /* 0x00000018ff0a7819 */ /* 0x000fc60000011602 */
[----:B------:R-:W1:Y:S01]  /*16e10*/  MUFU.EX2 R0, R0 ;  /* 0x0000000000007308 */ /* 0x000e620000000800 */
[----:B------:R-:W-:Y:S02]  /*16e20*/  SHF.R.U32.HI R8, RZ, 0x8, R15 ;  /* 0x00000008ff087819 */ /* 0x000fe4000001160f */
[C---:B------:R-:W-:Y:S02]  /*16e30*/  PRMT R228, R3.reuse, 0x7632, R228 ;  /* 0x0000763203e47816 */ /* 0x040fe400000000e4 */
[----:B------:R-:W-:-:S03]  /*16e40*/  PRMT R227, R3, 0x7610, R227 ;  /* 0x0000761003e37816 */ /* 0x000fc600000000e3 */
[----:B------:R-:W4:Y:S01]  /*16e50*/  MUFU.EX2 R2, R177 ;  /* 0x000000b100027308 */ /* 0x000f220000000800 */
[----:B------:R-:W-:-:S07]  /*16e60*/  LOP3.LUT R3, R8, 0xffff, RZ, 0xc0, !PT ;  /* 0x0000ffff08037812 */ /* 0x000fce00078ec0ff */
[----:B------:R-:W1:Y:S08]  /*16e70*/  MUFU.EX2 R11, R173 ;  /* 0x000000ad000b7308 */ /* 0x000e700000000800 */
[----:B------:R-:W-:Y:S08]  /*16e80*/  MUFU.EX2 R25, R203 ;  /* 0x000000cb00197308 */ /* 0x000ff00000000800 */
[----:B------:R-:W4:Y:S01]  /*16e90*/  MUFU.EX2 R35, R204 ;  /* 0x000000cc00237308 */ /* 0x000f220000000800 */
[----:B------:R-:W-:-:S07]  /*16ea0*/  @!P6 HADD2 R215, -R229.H0_H0, -RZ.H0_H0 ;  /* 0xa00000ffe5d7e230 */ /* 0x000fce0000000900 */
[----:B------:R-:W4:Y:S01]  /*16eb0*/  MUFU.EX2 R8, R65 ;  /* 0x0000004100087308 */ /* 0x000f220000000800 */
[----:B-1----:R-:W-:Y:S01]  /*16ec0*/  FFMA.FTZ R237, R237, R0, R9 ;  /* 0x00000000eded7223 */ /* 0x002fe20000010009 */
[----:B------:R-:W-:Y:S01]  /*16ed0*/  @!P1 HADD2 R217, -R227.H0_H0, -RZ.H0_H0 ;  /* 0xa00000ffe3d99230 */ /* 0x000fe20000000900 */
[C---:B----4-:R-:W-:Y:S02]  /*16ee0*/  F2FP.PACK_AB R50, R2.reuse, R9 ;  /* 0x000000090232723e */ /* 0x050fe400000000ff */
[----:B------:R-:W-:Y:S01]  /*16ef0*/  FADD.FTZ R237, R2, R237 ;  /* 0x000000ed02ed7221 */ /* 0x000fe20000010000 */
[----:B------:R-:W-:Y:S01]  /*16f00*/  @!P6 PRMT R229, R215, 0x5410, RZ ;  /* 0x00005410d7e5e816 */ /* 0x000fe200000000ff */
[----:B------:R-:W-:Y:S01]  /*16f10*/  FADD.FTZ R2, R11, R236 ;  /* 0x000000ec0b027221 */ /* 0x000fe20000010000 */
[----:B------:R-:W-:Y:S02]  /*16f20*/  ISETP.GE.U32.AND P6, PT, R233, R3, PT ;  /* 0x00000003e900720c */ /* 0x000fe40003fc6070 */
[----:B------:R-:W-:Y:S01]  /*16f30*/  PRMT R208, R227, 0x5410, R228 ;  /* 0x00005410e3d07816 */ /* 0x000fe200000000e4 */
[----:B------:R-:W1:Y:S01]  /*16f40*/  MUFU.EX2 R3, R176 ;  /* 0x000000b000037308 */ /* 0x000e620000000800 */
[----:B------:R-:W-:-:S02]  /*16f50*/  @!P1 PRMT R227, R217, 0x5410, RZ ;  /* 0x00005410d9e39816 */ /* 0x000fc400000000ff */
[----:B------:R-:W-:Y:S02]  /*16f60*/  ISETP.GE.U32.AND P1, PT, R233, R10, PT ;  /* 0x0000000ae900720c */ /* 0x000fe40003f26070 */
[----:B------:R-:W-:Y:S01]  /*16f70*/  F2FP.PACK_AB R9, R35, R25 ;  /* 0x000000192309723e */ /* 0x000fe200000000ff */
[C---:B------:R-:W-:Y:S01]  /*16f80*/  FADD.FTZ R10, R8.reuse, R2 ;  /* 0x00000002080a7221 */ /* 0x040fe20000010000 */
[----:B------:R-:W-:Y:S01]  /*16f90*/  F2FP.PACK_AB R51, R8, R11 ;  /* 0x0000000b0833723e */ /* 0x000fe200000000ff */
[----:B------:R-:W4:Y:S01]  /*16fa0*/  MUFU.EX2 R2, R135 ;  /* 0x0000008700027308 */ /* 0x000f220000000800 */
[----:B------:R-:W-:Y:S02]  /*16fb0*/  LOP3.LUT R8, R7, 0xffff, RZ, 0xc0, !PT ;  /* 0x0000ffff07087812 */ /* 0x000fe400078ec0ff */
[----:B------:R-:W-:Y:S02]  /*16fc0*/  PRMT R226, R9, 0x7610, R226 ;  /* 0x0000761009e27816 */ /* 0x000fe400000000e2 */
[----:B------:R-:W-:-:S02]  /*16fd0*/  SHF.R.U32.HI R8, RZ, 0x8, R8 ;  /* 0x00000008ff087819 */ /* 0x000fc40000011608 */
[----:B------:R-:W-:Y:S01]  /*16fe0*/  PRMT R225, R9, 0x7632, R225 ;  /* 0x0000763209e17816 */ /* 0x000fe200000000e1 */
[----:B------:R-:W-:Y:S01]  /*16ff0*/  @!P3 HADD2 R218, -R226.H0_H0, -RZ.H0_H0 ;  /* 0xa00000ffe2dab230 */ /* 0x000fe20000000900 */
[----:B------:R-:W-:Y:S01]  /*17000*/  MUFU.EX2 R26, R211 ;  /* 0x000000d3001a7308 */ /* 0x000fe20000000800 */
[----:B------:R-:W-:Y:S01]  /*17010*/  LOP3.LUT R8, R8, 0xffff, RZ, 0xc0, !PT ;  /* 0x0000ffff08087812 */ /* 0x000fe200078ec0ff */
[----:B------:R-:W-:Y:S01]  /*17020*/  IMAD.MOV.U32 R62, RZ, RZ, R191 ;  /* 0x000000ffff3e7224 */ /* 0x000fe200078e00bf */
[----:B------:R-:W-:-:S05]  /*17030*/  PRMT R191, R226, 0x5410, R225 ;  /* 0x00005410e2bf7816 */ /* 0x000fca00000000e1 */
[----:B------:R-:W4:Y:S01]  /*17040*/  MUFU.EX2 R33, R213 ;  /* 0x000000d500217308 */ /* 0x000f220000000800 */
[----:B------:R-:W-:Y:S01]  /*17050*/  @!P3 PRMT R226, R218, 0x5410, RZ ;  /* 0x00005410dae2b816 */ /* 0x000fe200000000ff */
[----:B-1----:R-:W-:Y:S01]  /*17060*/  FADD.FTZ R9, R3, R237 ;  /* 0x000000ed03097221 */ /* 0x002fe20000010000 */
[----:B------:R-:W-:Y:S02]  /*17070*/  ISETP.GE.U32.AND P3, PT, R233, R8, PT ;  /* 0x00000008e900720c */ /* 0x000fe40003f66070 */
[----:B----4-:R-:W-:-:S03]  /*17080*/  F2FP.PACK_AB R49, R2, R3 ;  /* 0x000000030231723e */ /* 0x010fc600000000ff */
[----:B------:R-:W1:Y:S01]  /*17090*/  MUFU.EX2 R8, R59 ;  /* 0x0000003b00087308 */ /* 0x000e620000000800 */
[----:B------:R-:W-:-:S07]  /*170a0*/  FADD.FTZ R11, R2, R9 ;  /* 0x00000009020b7221 */ /* 0x000fce0000010000 */
[----:B------:R-:W4:Y:S01]  /*170b0*/  MUFU.EX2 R2, R58 ;  /* 0x0000003a00027308 */ /* 0x000f220000000800 */
[----:B------:R-:W-:Y:S01]  /*170c0*/  F2FP.PACK_AB R3, R33, R26 ;  /* 0x0000001a2103723e */ /* 0x000fe200000000ff */
[----:B------:R-:W-:-:S03]  /*170d0*/  @!P4 HADD2 R216, -R228.H0_H0, -RZ.H0_H0 ;  /* 0xa00000ffe4d8c230 */ /* 0x000fc60000000900 */
[C---:B------:R-:W-:Y:S02]  /*170e0*/  PRMT R219, R3.reuse, 0x7632, R219 ;  /* 0x0000763203db7816 */ /* 0x040fe400000000db */
[----:B------:R-:W-:Y:S01]  /*170f0*/  PRMT R224, R3, 0x7610, R224 ;  /* 0x0000761003e07816 */ /* 0x000fe200000000e0 */
[----:B------:R-:W-:Y:S01]  /*17100*/  MUFU.EX2 R41, R205 ;  /* 0x000000cd00297308 */ /* 0x000fe20000000800 */
[----:B-1----:R-:W-:Y:S01]  /*17110*/  FADD.FTZ R3, R8, R10 ;  /* 0x0000000a08037221 */ /* 0x002fe20000010000 */
[----:B------:R-:W-:Y:S01]  /*17120*/  @!P4 PRMT R228, R216, 0x5410, RZ ;  /* 0x00005410d8e4c816 */ /* 0x000fe200000000ff */
[----:B------:R-:W-:Y:S01]  /*17130*/  @!P2 HADD2 R222, -R219.H0_H0, -RZ.H0_H0 ;  /* 0xa00000ffdbdea230 */ /* 0x000fe20000000900 */
[----:B------:R-:W-:-:S04]  /*17140*/  ISETP.GE.U32.AND P4, PT, R233, R13, PT ;  /* 0x0000000de900720c */ /* 0x000fc80003f86070 */
[----:B------:R-:W1:Y:S01]  /*17150*/  MUFU.EX2 R240, R207 ;  /* 0x000000cf00f07308 */ /* 0x000e620000000800 */
[C---:B----4-:R-:W-:Y:S01]  /*17160*/  FADD.FTZ R13, R2.reuse, R3 ;  /* 0x00000003020d7221 */ /* 0x050fe20000010000 */
[----:B------:R-:W-:Y:S02]  /*17170*/  F2FP.PACK_AB R48, R2, R8 ;  /* 0x000000080230723e */ /* 0x000fe400000000ff */
[----:B------:R-:W-:Y:S01]  /*17180*/  LOP3.LUT R2, R7, 0xff, RZ, 0xc0, !PT ;  /* 0x000000ff07027812 */ /* 0x000fe200078ec0ff */
[----:B------:R-:W-:Y:S01]  /*17190*/  @!P5 HADD2 R223, -R224.H0_H0, -RZ.H0_H0 ;  /* 0xa00000ffe0dfd230 */ /* 0x000fe20000000900 */
[----:B------:R-:W-:Y:S02]  /*171a0*/  PRMT R189, R224, 0x5410, R219 ;  /* 0x00005410e0bd7816 */ /* 0x000fe400000000db */
[----:B------:R-:W-:Y:S02]  /*171b0*/  @!P2 PRMT R219, R222, 0x5410, RZ ;  /* 0x00005410dedba816 */ /* 0x000fe400000000ff */
[----:B------:R-:W-:-:S02]  /*171c0*/  ISETP.GE.U32.AND P2, PT, R233, R2, PT ;  /* 0x00000002e900720c */ /* 0x000fc40003f46070 */
[----:B------:R-:W-:Y:S02]  /*171d0*/  SHF.R.U32.HI R2, RZ, 0x18, R7 ;  /* 0x00000018ff027819 */ /* 0x000fe40000011607 */
[----:B------:R-:W-:Y:S02]  /*171e0*/  @!P5 PRMT R224, R223, 0x5410, RZ ;  /* 0x00005410dfe0d816 */ /* 0x000fe400000000ff */
[----:B------:R-:W-:Y:S02]  /*171f0*/  ISETP.GE.U32.AND P5, PT, R233, R2, PT ;  /* 0x00000002e900720c */ /* 0x000fe40003fa6070 */
[----:B-1----:R-:W-:Y:S01]  /*17200*/  F2FP.PACK_AB R2, R240, R41 ;  /* 0x00000029f002723e */ /* 0x002fe200000000ff */
[----:B------:R-:W1:Y:S03]  /*17210*/  MUFU.EX2 R3, R134 ;  /* 0x0000008600037308 */ /* 0x000e660000000800 */
[----:B------:R-:W-:-:S02]  /*17220*/  PRMT R218, R2, 0x7610, R218 ;  /* 0x0000761002da7816 */ /* 0x000fc400000000da */
[----:B------:R-:W-:Y:S01]  /*17230*/  PRMT R217, R2, 0x7632, R217 ;  /* 0x0000763202d97816 */ /* 0x000fe200000000d9 */
[----:B------:R-:W-:Y:S02]  /*17240*/  @!P6 HADD2 R241, -R225.H0_H0, -RZ.H0_H0 ;  /* 0xa00000ffe1f1e230 */ /* 0x000fe40000000900 */
[----:B------:R-:W4:Y:S01]  /*17250*/  MUFU.EX2 R2, R133 ;  /* 0x0000008500027308 */ /* 0x000f220000000800 */
[----:B------:R-:W-:Y:S01]  /*17260*/  SHF.R.U32.HI R7, RZ, 0x10, R7 ;  /* 0x00000010ff077819 */ /* 0x000fe20000011607 */
[----:B------:R-:W-:-:S06]  /*17270*/  @!P2 HADD2 R246, -R218.H0_H0, -RZ.H0_H0 ;  /* 0xa00000ffdaf6a230 */ /* 0x000fcc0000000900 */
[----:B------:R-:W-:Y:S01]  /*17280*/  MUFU.EX2 R37, R214 ;  /* 0x000000d600257308 */ /* 0x000fe20000000800 */
[----:B------:R-:W-:-:S07]  /*17290*/  @!P6 PRMT R225, R241, 0x5410, RZ ;  /* 0x00005410f1e1e816 */ /* 0x000fce00000000ff */
[----:B------:R-:W2:Y:S01]  /*172a0*/  MUFU.EX2 R242, R220 ;  /* 0x000000dc00f27308 */ /* 0x000ea20000000800 */
[----:B------:R-:W-:Y:S01]  /*172b0*/  IMAD.MOV.U32 R241, RZ, RZ, R63 ;  /* 0x000000fffff17224 */ /* 0x000fe200078e003f */
[----:B------:R-:W-:Y:S01]  /*172c0*/  LOP3.LUT R8, R18, 0xff, RZ, 0xc0, !PT ;  /* 0x000000ff12087812 */ /* 0x000fe200078ec0ff */
[----:B------:R-:W-:Y:S01]  /*172d0*/  IMAD.MOV.U32 R63, RZ, RZ, R194 ;  /* 0x000000ffff3f7224 */ /* 0x000fe200078e00c2 */
[----:B------:R-:W-:Y:S02]  /*172e0*/  LOP3.LUT R7, R7, 0xff, RZ, 0xc0, !PT ;  /* 0x000000ff07077812 */ /* 0x000fe400078ec0ff */
[----:B------:R-:W-:Y:S02]  /*172f0*/  PRMT R194, R218, 0x5410, R217 ;  /* 0x00005410dac27816 */ /* 0x000fe400000000d9 */
[----:B------:R-:W3:Y:S01]  /*17300*/  MUFU.EX2 R9, R57 ;  /* 0x0000003900097308 */ /* 0x000ee20000000800 */
[----:B------:R-:W-:Y:S02]  /*17310*/  @!P2 PRMT R218, R246, 0x5410, RZ ;  /* 0x00005410f6daa816 */ /* 0x000fe400000000ff */
[----:B------:R-:W-:Y:S01]  /*17320*/  ISETP.GE.U32.AND P2, PT, R233, R8, PT ;  /* 0x00000008e900720c */ /* 0x000fe20003f46070 */
[----:B-1----:R-:W-:Y:S01]  /*17330*/  FADD.FTZ R8, R3, R11 ;  /* 0x0000000b03087221 */ /* 0x002fe20000010000 */
[----:B------:R-:W-:-:S02]  /*17340*/  ISETP.GE.U32.AND P6, PT, R233, R7, PT ;  /* 0x00000007e900720c */ /* 0x000fc40003fc6070 */
[C---:B----4-:R-:W-:Y:S01]  /*17350*/  F2FP.PACK_AB R47, R2.reuse, R3 ;  /* 0x00000003022f723e */ /* 0x050fe200000000ff */
[----:B------:R-:W1:Y:S01]  /*17360*/  MUFU.EX2 R7, R56 ;  /* 0x0000003800077308 */ /* 0x000e620000000800 */
[----:B------:R-:W-:Y:S01]  /*17370*/  FADD.FTZ R11, R2, R8 ;  /* 0x00000008020b7221 */ /* 0x000fe20000010000 */
[----:B--2---:R-:W-:Y:S02]  /*17380*/  F2FP.PACK_AB R3, R242, R37 ;  /* 0x00000025f203723e */ /* 0x004fe400000000ff */
[----:B------:R-:W-:-:S04]  /*17390*/  SHF.R.U32.HI R8, RZ, 0x8, R23 ;  /* 0x00000008ff087819 */ /* 0x000fc80000011617 */
[----:B------:R-:W-:Y:S01]  /*173a0*/  MUFU.EX2 R53, R206 ;  /* 0x000000ce00357308 */ /* 0x000fe20000000800 */
[----:B------:R-:W-:Y:S01]  /*173b0*/  @!P3 HADD2 R245, -R217.H0_H0, -RZ.H0_H0 ;  /* 0xa00000ffd9f5b230 */ /* 0x000fe20000000900 */
[----:B------:R-:W-:-:S06]  /*173c0*/  PRMT R216, R3, 0x7610, R216 ;  /* 0x0000761003d87816 */ /* 0x000fcc00000000d8 */
[----:B------:R-:W2:Y:S01]  /*173d0*/  MUFU.EX2 R190, R210 ;  /* 0x000000d200be7308 */ /* 0x000ea20000000800 */
[----:B------:R-:W-:Y:S02]  /*173e0*/  PRMT R215, R3, 0x7632, R215 ;  /* 0x0000763203d77816 */ /* 0x000fe400000000d7 */
[----:B------:R-:W-:-:S05]  /*173f0*/  LOP3.LUT R3, R8, 0xffff, RZ, 0xc0, !PT ;  /* 0x0000ffff08037812 */ /* 0x000fca00078ec0ff */
[----:B------:R-:W4:Y:S01]  /*17400*/  MUFU.EX2 R10, R132 ;  /* 0x00000084000a7308 */ /* 0x000f220000000800 */
[----:B------:R-:W-:Y:S01]  /*17410*/  @!P3 PRMT R217, R245, 0x5410, RZ ;  /* 0x00005410f5d9b816 */ /* 0x000fe200000000ff */
[----:B------:R-:W-:Y:S01]  /*17420*/  IMAD.MOV.U32 R15, RZ, RZ, R62 ;  /* 0x000000ffff0f7224 */ /* 0x000fe200078e003e */
[----:B------:R-:W-:Y:S01]  /*17430*/  ISETP.GE.U32.AND P3, PT, R233, R3, PT ;  /* 0x00000003e900720c */ /* 0x000fe20003f66070 */
[----:B------:R-:W-:-:S04]  /*17440*/  IMAD.MOV.U32 R239, RZ, RZ, R44 ;  /* 0x000000ffffef7224 */ /* 0x000fc800078e002c */
[----:B------:R-:W4:Y:S01]  /*17450*/  MUFU.EX2 R2, R67 ;  /* 0x0000004300027308 */ /* 0x000f220000000800 */
[----:B---3--:R-:W-:Y:S01]  /*17460*/  FADD.FTZ R3, R9, R13 ;  /* 0x0000000d09037221 */ /* 0x008fe20000010000 */
[----:B-1----:R-:W-:-:S03]  /*17470*/  F2FP.PACK_AB R46, R7, R9 ;  /* 0x00000009072e723e */ /* 0x002fc600000000ff */
[----:B------:R-:W-:-:S03]  /*17480*/  FADD.FTZ R13, R7, R3 ;  /* 0x00000003070d7221 */ /* 0x000fc60000010000 */
[----:B------:R-:W-:Y:S01]  /*17490*/  MUFU.EX2 R62, R234 ;  /* 0x000000ea003e7308 */ /* 0x000fe20000000800 */
[----:B--2---:R-:W-:-:S07]  /*174a0*/  F2FP.PACK_AB R3, R190, R53 ;  /* 0x00000035be03723e */ /* 0x004fce00000000ff */
[----:B------:R-:W1:Y:S01]  /*174b0*/  MUFU.EX2 R44, R221 ;  /* 0x000000dd002c7308 */ /* 0x000e620000000800 */
[----:B----4-:R-:W-:-:S07]  /*174c0*/  FADD.FTZ R9, R10, R11 ;  /* 0x0000000b0a097221 */ /* 0x010fce0000010000 */
[----:B------:R-:W2:Y:S01]  /*174d0*/  MUFU.EX2 R8, R66 ;  /* 0x0000004200087308 */ /* 0x000ea20000000800 */
[C---:B------:R-:W-:Y:S02]  /*174e0*/  PRMT R214, R3.reuse, 0x7610, R214 ;  /* 0x0000761003d67816 */ /* 0x040fe400000000d6 */
[----:B------:R-:W-:-:S05]  /*174f0*/  PRMT R213, R3, 0x7632, R213 ;  /* 0x0000763203d57816 */ /* 0x000fca00000000d5 */
[----:B------:R-:W3:Y:S01]  /*17500*/  MUFU.EX2 R7, R64 ;  /* 0x0000004000077308 */ /* 0x000ee20000000800 */
[C---:B------:R-:W-:Y:S01]  /*17510*/  FADD.FTZ R11, R2.reuse, R9 ;  /* 0x00000009020b7221 */ /* 0x040fe20000010000 */
[----:B------:R-:W-:-:S06]  /*17520*/  F2FP.PACK_AB R42, R2, R10 ;  /* 0x0000000a022a723e */ /* 0x000fcc00000000ff */
[----:B------:R-:W4:Y:S01]  /*17530*/  MUFU.EX2 R3, R61 ;  /* 0x0000003d00037308 */ /* 0x000f220000000800 */
[----:B-1----:R-:W-:Y:S01]  /*17540*/  F2FP.PACK_AB R9, R44, R62 ;  /* 0x0000003e2c09723e */ /* 0x002fe200000000ff */
[----:B--2---:R-:W-:-:S06]  /*17550*/  FADD.FTZ R10, R8, R11 ;  /* 0x0000000b080a7221 */ /* 0x004fcc0000010000 */
[----:B------:R-:W1:Y:S01]  /*17560*/  MUFU.EX2 R2, R60 ;  /* 0x0000003c00027308 */ /* 0x000e620000000800 */
[C---:B------:R-:W-:Y:S02]  /*17570*/  PRMT R212, R9.reuse, 0x7610, R212 ;  /* 0x0000761009d47816 */ /* 0x040fe400000000d4 */
[----:B------:R-:W-:Y:S01]  /*17580*/  PRMT R207, R9, 0x7632, R207 ;  /* 0x0000763209cf7816 */ /* 0x000fe200000000cf */
[C---:B---3--:R-:W-:Y:S01]  /*17590*/  FADD.FTZ R9, R7.reuse, R10 ;  /* 0x0000000a07097221 */ /* 0x048fe20000010000 */
[----:B------:R-:W-:Y:S02]  /*175a0*/  @!P6 HADD2 R248, -R216.H0_H0, -RZ.H0_H0 ;  /* 0xa00000ffd8f8e230 */ /* 0x000fe40000000900 */
[----:B------:R-:W-:Y:S02]  /*175b0*/  @!P5 HADD2 R247, -R215.H0_H0, -RZ.H0_H0 ;  /* 0xa00000ffd7f7d230 */ /* 0x000fe40000000900 */
[----:B------:R-:W-:Y:S01]  /*175c0*/  @!P3 HADD2 R249, -R213.H0_H0, -RZ.H0_H0 ;  /* 0xa00000ffd5f9b230 */ /* 0x000fe20000000900 */
[----:B------:R-:W-:Y:S01]  /*175d0*/  F2FP.PACK_AB R52, R7, R8 ;  /* 0x000000080734723e */ /* 0x000fe200000000ff */
[----:B------:R-:W-:Y:S01]  /*175e0*/  @!P4 HADD2 R250, -R214.H0_H0, -RZ.H0_H0 ;  /* 0xa00000ffd6fac230 */ /* 0x000fe20000000900 */
[----:B------:R-:W-:Y:S01]  /*175f0*/  IMAD.MOV.U32 R234, RZ, RZ, R243 ;  /* 0x000000ffffea7224 */ /* 0x000fe200078e00f3 */
[----:B------:R-:W-:Y:S01]  /*17600*/  @!P2 HADD2 R252, -R212.H0_H0, -RZ.H0_H0 ;  /* 0xa00000ffd4fca230 */ /* 0x000fe20000000900 */
[----:B------:R-:W-:Y:S01]  /*17610*/  IMAD.MOV.U32 R237, RZ, RZ, R131 ;  /* 0x000000ffffed7224 */ /* 0x000fe200078e0083 */
[----:B------:R-:W-:Y:S01]  /*17620*/  @!P1 HADD2 R251, -R207.H0_H0, -RZ.H0_H0 ;  /* 0xa00000ffcffb9230 */ /* 0x000fe20000000900 */
[----:B----4-:R-:W-:Y:S01]  /*17630*/  FADD.FTZ R7, R3, R9 ;  /* 0x0000000903077221 */ /* 0x010fe20000010000 */
[----:B------:R-:W-:Y:S01]  /*17640*/  PRMT R243, R216, 0x5410, R215 ;  /* 0x00005410d8f37816 */ /* 0x000fe200000000d7 */
[-C--:B------:R-:W-:Y:S01]  /*17650*/  FMUL.FTZ R18, R92, R6.reuse ;  /* 0x000000065c127220 */ /* 0x080fe20000410000 */
[----:B------:R-:W-:Y:S01]  /*17660*/  PRMT R131, R214, 0x5410, R213 ;  /* 0x00005410d6837816 */ /* 0x000fe200000000d5 */
[-C--:B------:R-:W-:Y:S01]  /*17670*/  FMUL.FTZ R56, R124, R6.reuse ;  /* 0x000000067c387220 */ /* 0x080fe20000410000 */
[----:B------:R-:W-:Y:S01]  /*17680*/  @!P6 PRMT R216, R248, 0x5410, RZ ;  /* 0x00005410f8d8e816 */ /* 0x000fe200000000ff */
[----:B------:R-:W-:Y:S01]  /*17690*/  IMAD.MOV.U32 R246, RZ, RZ, R239 ;  /* 0x000000fffff67224 */ /* 0x000fe200078e00ef */
[----:B------:R-:W-:Y:S01]  /*176a0*/  @!P5 PRMT R215, R247, 0x5410, RZ ;  /* 0x00005410f7d7d816 */ /* 0x000fe200000000ff */
[----:B------:R-:W-:Y:S01]  /*176b0*/  IMAD.MOV.U32 R245, RZ, RZ, R63 ;  /* 0x000000fffff57224 */ /* 0x000fe200078e003f */
[----:B------:R-:W-:Y:S01]  /*176c0*/  @!P3 PRMT R213, R249, 0x5410, RZ ;  /* 0x00005410f9d5b816 */ /* 0x000fe200000000ff */
[----:B------:R-:W-:Y:S01]  /*176d0*/  IMAD.MOV.U32 R11, RZ, RZ, R62 ;  /* 0x000000ffff0b7224 */ /* 0x000fe200078e003e */
[----:B------:R-:W-:Y:S01]  /*176e0*/  PRMT R63, R212, 0x5410, R207 ;  /* 0x00005410d43f7816 */ /* 0x000fe200000000cf */
[-C--:B------:R-:W-:Y:S01]  /*176f0*/  FMUL.FTZ R132, R140, R6.reuse ;  /* 0x000000068c847220 */ /* 0x080fe20000410000 */
[----:B-1----:R-:W-:Y:S01]  /*17700*/  F2FP.PACK_AB R43, R2, R3 ;  /* 0x00000003022b723e */ /* 0x002fe200000000ff */
[----:B------:R-:W-:Y:S01]  /*17710*/  IMAD.MOV.U32 R10, RZ, RZ, R53 ;  /* 0x000000ffff0a7224 */ /* 0x000fe200078e0035 */
[----:B------:R-:W-:Y:S01]  /*17720*/  @!P4 PRMT R214, R250, 0x5410, RZ ;  /* 0x00005410fad6c816 */ /* 0x000fe200000000ff */
[-C--:B------:R-:W-:Y:S01]  /*17730*/  FMUL.FTZ R152, R152, R6.reuse ;  /* 0x0000000698987220 */ /* 0x080fe20000410000 */
[----:B------:R-:W-:Y:S01]  /*17740*/  @!P2 PRMT R212, R252, 0x5410, RZ ;  /* 0x00005410fcd4a816 */ /* 0x000fe200000000ff */
[-C--:B------:R-:W-:Y:S01]  /*17750*/  FMUL.FTZ R153, R153, R6.reuse ;  /* 0x0000000699997220 */ /* 0x080fe20000410000 */
[----:B------:R-:W-:Y:S01]  /*17760*/  @!P1 PRMT R207, R251, 0x5410, RZ ;  /* 0x00005410fbcf9816 */ /* 0x000fe200000000ff */
        /* <DEDUP_REMOVED lines=20> */
[----:B------:R-:W-:Y:S02]  /*178b0*/  FADD.FTZ R53, R2, R7 ;  /* 0x0000000702357221 */ /* 0x000fe40000010000 */
[----:B------:R-:W-:Y:S02]  /*178c0*/  IMAD.MOV.U32 R6, RZ, RZ, R56 ;  /* 0x000000ffff067224 */ /* 0x000fe400078e0038 */
[----:B------:R-:W-:Y:S02]  /*178d0*/  IMAD.MOV.U32 R236, RZ, RZ, R181 ;  /* 0x000000ffffec7224 */ /* 0x000fe400078e00b5 */
[----:B------:R-:W-:Y:S02]  /*178e0*/  IMAD.MOV.U32 R142, RZ, RZ, R18 ;  /* 0x000000ffff8e7224 */ /* 0x000fe400078e0012 */
        /* <DEDUP_REMOVED lines=22> */
[----:B------:R-:W-:Y:S02]  /*17a50*/  FMUL.FTZ R56, R127, R5 ;  /* 0x000000057f387220 */ /* 0x000fe40000410000 */
[----:B------:R-:W1:Y:S01]  /*17a60*/  MUFU.EX2 R5, R55 ;  /* 0x0000003700057308 */ /* 0x000e620000000800 */
[----:B------:R-:W-:-:S07]  /*17a70*/  IMAD.MOV.U32 R126, RZ, RZ, R3 ;  /* 0x000000ffff7e7224 */ /* 0x000fce00078e0003 */
[----:B------:R2:W3:Y:S01]  /*17a80*/  MUFU.EX2 R3, R54 ;  /* 0x0000003600037308 */ /* 0x0004e20000000800 */
[----:B------:R-:W-:Y:S02]  /*17a90*/  IMAD.MOV.U32 R127, RZ, RZ, R2 ;  /* 0x000000ffff7f7224 */ /* 0x000fe400078e0002 */
[----:B------:R-:W-:Y:S02]  /*17aa0*/  FADD.FTZ R2, R22, R36 ;  /* 0x0000002416027221 */ /* 0x000fe40000010000 */
[----:B------:R-:W-:Y:S02]  /*17ab0*/  IMAD.MOV.U32 R36, RZ, RZ, R63 ;  /* 0x000000ffff247224 */ /* 0x000fe400078e003f */
[----:B------:R-:W-:Y:S02]  /*17ac0*/  IMAD.MOV.U32 R124, RZ, RZ, R62 ;  /* 0x000000ffff7c7224 */ /* 0x000fe400078e003e */
        /* <DEDUP_REMOVED lines=24> */
[----:B-1----:R-:W-:Y:S02]  /*17c50*/  FADD.FTZ R0, R5, R13 ;  /* 0x0000000d05007221 */ /* 0x002fe40000010000 */
[----:B--2---:R-:W-:-:S02]  /*17c60*/  IMAD.MOV.U32 R54, RZ, RZ, R23 ;  /* 0x000000ffff367224 */ /* 0x004fc400078e0017 */
[----:B------:R-:W-:Y:S02]  /*17c70*/  FADD.FTZ R2, R19, R2 ;  /* 0x0000000213027221 */ /* 0x000fe40000010000 */
[----:B------:R-:W-:Y:S02]  /*17c80*/  IMAD.MOV.U32 R22, RZ, RZ, R18 ;  /* 0x000000ffff167224 */ /* 0x000fe400078e0012 */
[----:B---3--:R-:W-:Y:S01]  /*17c90*/  FADD.FTZ R23, R3, R0 ;  /* 0x0000000003177221 */ /* 0x008fe20000010000 */
[----:B------:R-:W-:Y:S01]  /*17ca0*/  IADD3 R0, R188, 0x4, RZ ;  /* 0x00000004bc007810 */ /* 0x000fe20007ffe0ff */
[----:B------:R-:W-:Y:S02]  /*17cb0*/  FADD.FTZ R18, R25, R2 ;  /* 0x0000000219127221 */ /* 0x000fe40000010000 */
[----:B------:R-:W-:Y:S02]  /*17cc0*/  FMUL.FTZ R209, R121, R4 ;  /* 0x0000000479d17220 */ /* 0x000fe40000410000 */
[----:B------:R-:W-:-:S02]  /*17cd0*/  IMAD.MOV.U32 R25, RZ, RZ, R22 ;  /* 0x000000ffff197224 */ /* 0x000fc400078e0016 */
[----:B------:R-:W-:Y:S02]  /*17ce0*/  IMAD.MOV.U32 R121, RZ, RZ, R9 ;  /* 0x000000ffff797224 */ /* 0x000fe400078e0009 */
[----:B------:R-:W-:Y:S02]  /*17cf0*/  IMAD.MOV.U32 R22, RZ, RZ, R8 ;  /* 0x000000ffff167224 */ /* 0x000fe400078e0008 */
[----:B------:R-:W-:-:S05]  /*17d00*/  IMAD.WIDE.U32 R8, R0, -0x326172a9, RZ ;  /* 0xcd9e8d5700087825 */ /* 0x000fca00078e00ff */
[----:B------:R-:W-:Y:S01]  /*17d10*/  LOP3.LUT R0, R9, R38, RZ, 0x3c, !PT ;  /* 0x0000002609007212 */ /* 0x000fe200078e3cff */
[----:B------:R-:W-:Y:S02]  /*17d20*/  IMAD.MOV.U32 R57, RZ, RZ, R208 ;  /* 0x000000ffff397224 */ /* 0x000fe400078e00d0 */
[----:B------:R-:W-:Y:S02]  /*17d30*/  FMUL.FTZ R208, R120, R4 ;  /* 0x0000000478d07220 */ /* 0x000fe40000410000 */
[----:B------:R-:W-:Y:S02]  /*17d40*/  IMAD.MOV.U32 R123, RZ, RZ, R6 ;  /* 0x000000ffff7b7224 */ /* 0x000fe400078e0006 */
[----:B------:R-:W-:Y:S02]  /*17d50*/  IMAD.MOV.U32 R120, RZ, RZ, R7 ;  /* 0x000000ffff787224 */ /* 0x000fe400078e0007 */
[----:B------:R-:W-:Y:S01]  /*17d60*/  IMAD.WIDE.U32 R6, R0, -0x2daee0ad, RZ ;  /* 0xd2511f5300067825 */ /* 0x000fe200078e00ff */
[----:B------:R-:W-:-:S04]  /*17d70*/  LOP3.LUT R2, R21, UR9, R8, 0x96, !PT ;  /* 0x0000000915027c12 */ /* 0x000fc8000f8e9608 */
[----:B------:R-:W-:Y:S01]  /*17d80*/  LOP3.LUT R0, R7, UR5, R178, 0x96, !PT ;  /* 0x0000000507007c12 */ /* 0x000fe2000f8e96b2 */
[----:B------:R-:W-:Y:S01]  /*17d90*/  IMAD.MOV.U32 R125, RZ, RZ, R61 ;  /* 0x000000ffff7d7224 */ /* 0x000fe200078e003d */
[----:B------:R-:W-:Y:S01]  /*17da0*/  F2FP.PACK_AB R24, R3, R5 ;  /* 0x000000050318723e */ /* 0x000fe200000000ff */
[----:B------:R-:W-:Y:S02]  /*17db0*/  IMAD.MOV.U32 R55, RZ, RZ, R60 ;  /* 0x000000ffff377224 */ /* 0x000fe400078e003c */
        /* <DEDUP_REMOVED lines=22> */
[----:B------:R-:W-:-:S04]  /*17f20*/  IMAD.WIDE.U32 R2, R2, -0x2daee0ad, RZ ;  /* 0xd2511f5302027825 */ /* 0x000fc800078e00ff */
[----:B------:R-:W-:Y:S01]  /*17f30*/  IMAD.WIDE.U32 R4, R0, -0x326172a9, RZ ;  /* 0xcd9e8d5700047825 */ /* 0x000fe200078e00ff */
[----:B------:R-:W-:-:S03]  /*17f40*/  LOP3.LUT R0, R3, UR26, R6, 0x96, !PT ;  /* 0x0000001a03007c12 */ /* 0x000fc6000f8e9606 */
[----:B------:R-:W-:Y:S01]  /*17f50*/  FADD.FTZ R19, R12, R14 ;  /* 0x0000000e0c137221 */ /* 0x000fe20000010000 */
[----:B------:R-:W-:Y:S01]  /*17f60*/  LOP3.LUT R3, R5, UR11, R20, 0x96, !PT ;  /* 0x0000000b05037c12 */ /* 0x000fe2000f8e9614 */
[----:B------:R-:W-:Y:S02]  /*17f70*/  IMAD.MOV.U32 R12, RZ, RZ, R127 ;  /* 0x000000ffff0c7224 */ /* 0x000fe400078e007f */
[----:B------:R-:W-:Y:S02]  /*17f80*/  IMAD.MOV.U32 R122, RZ, RZ, R141 ;  /* 0x000000ffff7a7224 */ /* 0x000fe400078e008d */
[----:B------:R-:W-:Y:S02]  /*17f90*/  IMAD.MOV.U32 R127, RZ, RZ, R140 ;  /* 0x000000ffff7f7224 */ /* 0x000fe400078e008c */
[----:B------:R-:W-:Y:S02]  /*17fa0*/  IMAD.MOV.U32 R140, RZ, RZ, R10 ;  /* 0x000000ffff8c7224 */ /* 0x000fe400078e000a */
[----:B------:R-:W-:-:S02]  /*17fb0*/  IMAD.MOV.U32 R141, RZ, RZ, R11 ;  /* 0x000000ffff8d7224 */ /* 0x000fc400078e000b */
[----:B------:R-:W-:-:S04]  /*17fc0*/  IMAD.WIDE.U32 R10, R3, -0x2daee0ad, RZ ;  /* 0xd2511f53030a7825 */ /* 0x000fc800078e00ff */
[----:B------:R-:W-:Y:S02]  /*17fd0*/  IMAD.MOV.U32 R7, RZ, RZ, R15 ;  /* 0x000000ffff077224 */ /* 0x000fe400078e000f */
[----:B------:R-:W-:Y:S01]  /*17fe0*/  IMAD.WIDE.U32 R14, R0, -0x326172a9, RZ ;  /* 0xcd9e8d57000e7825 */ /* 0x000fe200078e00ff */
[----:B------:R-:W-:-:S03]  /*17ff0*/  LOP3.LUT R0, R11, UR10, R2, 0x96, !PT ;  /* 0x0000000a0b007c12 */ /* 0x000fc6000f8e9602 */
[----:B------:R-:W-:Y:S02]  /*18000*/  IMAD.MOV.U32 R11, RZ, RZ, R12 ;  /* 0x000000ffff0b7224 */ /* 0x000fe400078e000c */
        /* <DEDUP_REMOVED lines=8> */
[----:B------:R-:W-:Y:S01]  /*18090*/  IMAD.WIDE.U32 R10, R3, -0x326172a9, RZ ;  /* 0xcd9e8d57030a7825 */ /* 0x000fe200078e00ff */
[----:B------:R-:W-:-:S03]  /*180a0*/  LOP3.LUT R8, R17, UR9, R8, 0x96, !PT ;  /* 0x0000000911087c12 */ /* 0x000fc6000f8e9608 */
[----:B------:R-:W-:Y:S01]  /*180b0*/  IMAD.WIDE.U32 R2, R2, -0x326172a9, RZ ;  /* 0xcd9e8d5702027825 */ /* 0x000fe200078e00ff */
[----:B------:R-:W-:-:S03]  /*180c0*/  LOP3.LUT R9, R5, UR11, R16, 0x96, !PT ;  /* 0x0000000b05097c12 */ /* 0x000fc6000f8e9610 */
[----:B------:R-:W-:Y:S01]  /*180d0*/  IMAD.MOV.U32 R16, RZ, RZ, R44 ;  /* 0x000000ffff107224 */ /* 0x000fe200078e002c */
[----:B------:R-:W-:Y:S01]  /*180e0*/  LOP3.LUT R0, R3, UR6, R10, 0x96, !PT ;  /* 0x0000000603007c12 */ /* 0x000fe2000f8e960a */
[----:B------:R-:W-:Y:S01]  /*180f0*/  IMAD.MOV.U32 R17, RZ, RZ, R15 ;  /* 0x000000ffff117224 */ /* 0x000fe200078e000f */
[----:B------:R-:W2:Y:S01]  /*18100*/  LDL.LU R44, [R1+0x1dc] ;  /* 0x0001dc00012c7983 */ /* 0x000ea20000300800 */
[----:B------:R-:W-:-:S03]  /*18110*/  LOP3.LUT R15, R2, 0xffff, RZ, 0xc0, !PT ;  /* 0x0000ffff020f7812 */ /* 0x000fc600078ec0ff */
[----:B------:R-:W3:Y:S01]  /*18120*/  LDL.LU R3, [R1+0x58] ;  /* 0x0000580001037983 */ /* 0x000ee20000300800 */
[----:B------:R-:W-:Y:S01]  /*18130*/  IMAD.MOV.U32 R10, RZ, RZ, R7 ;  /* 0x000000ffff0a7224 */ /* 0x000fe200078e0007 */
[----:B------:R-:W-:-:S04]  /*18140*/  LOP3.LUT R7, R0, 0xff, RZ, 0xc0, !PT ;  /* 0x000000ff00077812 */ /* 0x000fc800078ec0ff */
[----:B------:R-:W-:Y:S02]  /*18150*/  ISETP.GE.U32.AND P3, PT, R233, R7, PT ;  /* 0x00000007e900720c */ /* 0x000fe40003f66070 */
[----:B------:R-:W-:Y:S02]  /*18160*/  LOP3.LUT R7, R0, 0xffff, RZ, 0xc0, !PT ;  /* 0x0000ffff00077812 */ /* 0x000fe400078ec0ff */
[--C-:B------:R-:W-:Y:S02]  /*18170*/  SHF.R.U32.HI R5, RZ, 0x10, R0.reuse ;  /* 0x00000010ff057819 */ /* 0x100fe40000011600 */
[----:B------:R-:W-:Y:S02]  /*18180*/  PRMT R13, R40, 0x7610, R13 ;  /* 0x00007610280d7816 */ /* 0x000fe4000000000d */
[----:B------:R-:W-:Y:S02]  /*18190*/  SHF.R.U32.HI R0, RZ, 0x18, R0 ;  /* 0x00000018ff007819 */ /* 0x000fe40000011600 */
[----:B------:R-:W-:-:S02]  /*181a0*/  LOP3.LUT R11, R11, UR15, R12, 0x96, !PT ;  /* 0x0000000f0b0b7c12 */ /* 0x000fc4000f8e960c */
[----:B------:R-:W-:Y:S01]  /*181b0*/  ISETP.GE.U32.AND P1, PT, R233, R0, PT ;  /* 0x00000000e900720c */ /* 0x000fe20003f26070 */
[----:B------:R-:W-:Y:S01]  /*181c0*/  @!P3 HADD2 R68, -R13.H0_H0, -RZ.H0_H0 ;  /* 0xa00000ff0d44b230 */ /* 0x000fe20000000900 */
[----:B------:R-:W-:Y:S02]  /*181d0*/  PRMT R12, R40, 0x7632, R12 ;  /* 0x00007632280c7816 */ /* 0x000fe4000000000c */
[----:B------:R-:W-:Y:S02]  /*181e0*/  LOP3.LUT R5, R5, 0xff, RZ, 0xc0, !PT ;  /* 0x000000ff05057812 */ /* 0x000fe400078ec0ff */
[----:B------:R-:W-:Y:S02]  /*181f0*/  LOP3.LUT R0, R2, 0xff, RZ, 0xc0, !PT ;  /* 0x000000ff02007812 */ /* 0x000fe400078ec0ff */
[----:B------:R-:W-:Y:S02]  /*18200*/  SHF.R.U32.HI R7, RZ, 0x8, R7 ;  /* 0x00000008ff077819 */ /* 0x000fe40000011607 */
[----:B------:R-:W-:-:S02]  /*18210*/  PRMT R40, R13, 0x5410, R12 ;  /* 0x000054100d287816 */ /* 0x000fc4000000000c */
[C---:B------:R-:W-:Y:S02]  /*18220*/  ISETP.GE.U32.AND P5, PT, R233.reuse, R5, PT ;  /* 0x00000005e900720c */ /* 0x040fe40003fa6070 */
[----:B------:R-:W-:Y:S02]  /*18230*/  ISETP.GE.U32.AND P6, PT, R233, R0, PT ;  /* 0x00000000e900720c */ /* 0x000fe40003fc6070 */
[----:B------:R-:W-:Y:S02]  /*18240*/  @!P3 PRMT R13, R68, 0x5410, RZ ;  /* 0x00005410440db816 */ /* 0x000fe400000000ff */
[--C-:B------:R-:W-:Y:S02]  /*18250*/  SHF.R.U32.HI R5, RZ, 0x18, R2.reuse ;  /* 0x00000018ff057819 */ /* 0x100fe40000011602 */
[----:B------:R-:W-:Y:S02]  /*18260*/  SHF.R.U32.HI R0, RZ, 0x10, R2 ;  /* 0x00000010ff007819 */ /* 0x000fe40000011602 */
[----:B------:R-:W-:-:S02]  /*18270*/  LOP3.LUT R7, R7, 0xffff, RZ, 0xc0, !PT ;  /* 0x0000ffff07077812 */ /* 0x000fc400078ec0ff */
[----:B------:R-:W-:Y:S02]  /*18280*/  LOP3.LUT R0, R0, 0xff, RZ, 0xc0, !PT ;  /* 0x000000ff00007812 */ /* 0x000fe400078ec0ff */
[C---:B------:R-:W-:Y:S02]  /*18290*/  ISETP.GE.U32.AND P4, PT, R233.reuse, R7, PT ;  /* 0x00000007e900720c */ /* 0x040fe40003f86070 */
[C---:B------:R-:W-:Y:S02]  /*182a0*/  ISETP.GE.U32.AND P3, PT, R233.reuse, R0, PT ;  /* 0x00000000e900720c */ /* 0x040fe40003f66070 */
[----:B------:R-:W-:Y:S01]  /*182b0*/  ISETP.GE.U32.AND P2, PT, R233, R5, PT ;  /* 0x00000005e900720c */ /* 0x000fe20003f46070 */
[----:B------:R-:W-:Y:S02]  /*182c0*/  FADD.FTZ R19, R26, R19 ;  /* 0x000000131a137221 */ /* 0x000fe40000010000 */
[----:B------:R-:W-:Y:S02]  /*182d0*/  IMAD.MOV.U32 R26, RZ, RZ, R10 ;  /* 0x000000ffff1a7224 */ /* 0x000fe400078e000a */
[----:B------:R-:W-:-:S02]  /*182e0*/  IMAD.MOV.U32 R10, RZ, RZ, R22 ;  /* 0x000000ffff0a7224 */ /* 0x000fc400078e0016 */
[----:B------:R-:W-:Y:S02]  /*182f0*/  FADD.FTZ R22, R35, R18 ;  /* 0x0000001223167221 */ /* 0x000fe40000010000 */
[----:B------:R-:W-:Y:S01]  /*18300*/  @!P4 HADD2 R69, -R12.H0_H0, -RZ.H0_H0 ;  /* 0xa00000ff0c45c230 */ /* 0x000fe20000000900 */
[----:B------:R-:W-:-:S04]  /*18310*/  IMAD.MOV.U32 R35, RZ, RZ, R16 ;  /* 0x000000ffff237224 */ /* 0x000fc800078e0010 */
[----:B------:R-:W-:Y:S02]  /*18320*/  @!P4 PRMT R12, R69, 0x5410, RZ ;  /* 0x00005410450cc816 */ /* 0x000fe400000000ff */
[----:B------:R-:W-:Y:S01]  /*18330*/  PRMT R206, R51, 0x7610, R206 ;  /* 0x0000761033ce7816 */ /* 0x000fe200000000ce */
[----:B---3--:R-:W-:Y:S02]  /*18340*/  IMAD.MOV.U32 R68, RZ, RZ, R3 ;  /* 0x000000ffff447224 */ /* 0x008fe400078e0003 */
[----:B------:R-:W-:-:S05]  /*18350*/  IMAD.WIDE.U32 R2, R8, -0x2daee0ad, RZ ;  /* 0xd2511f5308027825 */ /* 0x000fca00078e00ff */
[----:B------:R-:W-:Y:S01]  /*18360*/  LOP3.LUT R3, R3, UR26, R6, 0x96, !PT ;  /* 0x0000001a03037c12 */ /* 0x000fe2000f8e9606 */
[----:B------:R-:W-:-:S05]  /*18370*/  IMAD.WIDE.U32 R6, R9, -0x2daee0ad, RZ ;  /* 0xd2511f5309067825 */ /* 0x000fca00078e00ff */
[----:B------:R-:W-:Y:S01]  /*18380*/  LOP3.LUT R0, R7, UR10, R2, 0x96, !PT ;  /* 0x0000000a07007c12 */ /* 0x000fe2000f8e9602 */
[----:B------:R-:W-:-:S04]  /*18390*/  IMAD.WIDE.U32 R2, R3, -0x326172a9, RZ ;  /* 0xcd9e8d5703027825 */ /* 0x000fc800078e00ff */
[----:B------:R-:W-:Y:S01]  /*183a0*/  IMAD.WIDE.U32 R8, R0, -0x326172a9, RZ ;  /* 0xcd9e8d5700087825 */ /* 0x000fe200078e00ff */
[----:B------:R-:W-:-:S04]  /*183b0*/  LOP3.LUT R3, R3, UR14, R4, 0x96, !PT ;  /* 0x0000000e03037c12 */ /* 0x000fc8000f8e9604 */
[----:B------:R-:W-:Y:S01]  /*183c0*/  LOP3.LUT R2, R9, UR28, R2, 0x96, !PT ;  /* 0x0000001c09027c12 */ /* 0x000fe2000f8e9602 */
[----:B------:R-:W-:-:S05]  /*183d0*/  IMAD.WIDE.U32 R4, R3, -0x2daee0ad, RZ ;  /* 0xd2511f5303047825 */ /* 0x000fca00078e00ff */
[----:B------:R-:W-:Y:S01]  /*183e0*/  LOP3.LUT R5, R5, UR27, R6, 0x96, !PT ;  /* 0x0000001b05057c12 */ /* 0x000fe2000f8e9606 */
[----:B------:R-:W-:-:S04]  /*183f0*/  IMAD.WIDE.U32 R6, R2, -0x2daee0ad, RZ ;  /* 0xd2511f5302067825 */ /* 0x000fc800078e00ff */
[----:B------:R-:W-:Y:S01]  /*18400*/  IMAD.WIDE.U32 R2, R11, -0x2daee0ad, RZ ;  /* 0xd2511f530b027825 */ /* 0x000fe200078e00ff */
[----:B------:R-:W-:-:S03]  /*18410*/  LOP3.LUT R7, R7, UR13, R4, 0x96, !PT ;  /* 0x0000000d07077c12 */ /* 0x000fc6000f8e9604 */
[----:B------:R-:W-:Y:S01]  /*18420*/  IMAD.MOV.U32 R11, RZ, RZ, R10 ;  /* 0x000000ffff0b7224 */ /* 0x000fe200078e000a */
[----:B------:R-:W-:Y:S01]  /*18430*/  LOP3.LUT R0, R3, UR7, R14, 0x96, !PT ;  /* 0x0000000703007c12 */ /* 0x000fe2000f8e960e */
[----:B------:R-:W-:Y:S01]  /*18440*/  IMAD.WIDE.U32 R4, R5, -0x326172a9, RZ ;  /* 0xcd9e8d5705047825 */ /* 0x000fe200078e00ff */
[C---:B------:R-:W-:Y:S02]  /*18450*/  LOP3.LUT R10, R2.reuse, 0xff, RZ, 0xc0, !PT ;  /* 0x000000ff020a7812 */ /* 0x040fe400078ec0ff */
[----:B------:R-:W-:Y:S02]  /*18460*/  LOP3.LUT R14, R2, 0xffff, RZ, 0xc0, !PT ;  /* 0x0000ffff020e7812 */ /* 0x000fe400078ec0ff */
[--C-:B------:R-:W-:Y:S02]  /*18470*/  SHF.R.U32.HI R16, RZ, 0x10, R2.reuse ;  /* 0x00000010ff107819 */ /* 0x100fe40000011602 */
[----:B------:R-:W-:Y:S01]  /*18480*/  SHF.R.U32.HI R18, RZ, 0x18, R2 ;  /* 0x00000018ff127819 */ /* 0x000fe20000011602 */
[----:B------:R-:W-:Y:S01]  /*18490*/  IMAD.WIDE.U32 R2, R7, -0x326172a9, RZ ;  /* 0xcd9e8d5707027825 */ /* 0x000fe200078e00ff */
[----:B------:R-:W-:-:S03]  /*184a0*/  PRMT R9, R50, 0x7610, R9 ;  /* 0x0000761032097816 */ /* 0x000fc60000000009 */
[----:B------:R-:W-:Y:S01]  /*184b0*/  IMAD.MOV.U32 R69, RZ, RZ, R11 ;  /* 0x000000ffff457224 */ /* 0x000fe200078e000b */
[--C-:B------:R-:W-:Y:S02]  /*184c0*/  LOP3.LUT R11, R5, UR15, R8.reuse, 0x96, !PT ;  /* 0x0000000f050b7c12 */ /* 0x100fe4000f8e9608 */
[----:B------:R-:W-:Y:S01]  /*184d0*/  PRMT R8, R50, 0x7632, R8 ;  /* 0x0000763232087816 */ /* 0x000fe20000000008 */
[----:B------:R-:W-:Y:S01]  /*184e0*/  IMAD.MOV.U32 R50, RZ, RZ, R17 ;  /* 0x000000ffff327224 */ /* 0x000fe200078e0011 */
[----:B------:R-:W-:Y:S02]  /*184f0*/  LOP3.LUT R7, R3, UR6, R4, 0x96, !PT ;  /* 0x0000000603077c12 */ /* 0x000fe4000f8e9604 */
[----:B------:R-:W-:Y:S02]  /*18500*/  SHF.R.U32.HI R4, RZ, 0x8, R15 ;  /* 0x00000008ff047819 */ /* 0x000fe4000001160f */
[C---:B------:R-:W-:Y:S02]  /*18510*/  LOP3.LUT R17, R2.reuse, 0xffff, RZ, 0xc0, !PT ;  /* 0x0000ffff02117812 */ /* 0x040fe400078ec0ff */
[----:B------:R-:W-:-:S02]  /*18520*/  LOP3.LUT R5, R2, 0xff, RZ, 0xc0, !PT ;  /* 0x000000ff02057812 */ /* 0x000fc400078ec0ff */
[--C-:B------:R-:W-:Y:S02]  /*18530*/  SHF.R.U32.HI R15, RZ, 0x10, R2.reuse ;  /* 0x00000010ff0f7819 */ /* 0x100fe40000011602 */
[----:B------:R-:W-:Y:S01]  /*18540*/  SHF.R.U32.HI R3, RZ, 0x18, R2 ;  /* 0x00000018ff037819 */ /* 0x000fe20000011602 */
[----:B------:R-:W-:Y:S02]  /*18550*/  IMAD.MOV.U32 R2, RZ, RZ, R38 ;  /* 0x000000ffff027224 */ /* 0x000fe400078e0026 */
[----:B------:R-:W3:Y:S01]  /*18560*/  LDL.LU R38, [R1+0x1d8] ;  /* 0x0001d80001267983 */ /* 0x000ee20000300800 */
[----:B------:R-:W-:Y:S01]  /*18570*/  LOP3.LUT R4, R4, 0xffff, RZ, 0xc0, !PT ;  /* 0x0000ffff04047812 */ /* 0x000fe200078ec0ff */
[----:B------:R-:W-:-:S03]  /*18580*/  @!P1 HADD2 R70, -R8.H0_H0, -RZ.H0_H0 ;  /* 0xa00000ff08469230 */ /* 0x000fc60000000900 */
[----:B------:R-:W-:Y:S01]  /*18590*/  ISETP.GE.U32.AND P4, PT, R233, R4, PT ;  /* 0x00000004e900720c */ /* 0x000fe20003f86070 */
[----:B------:R-:W-:Y:S01]  /*185a0*/  IMAD.MOV.U32 R4, RZ, RZ, R36 ;  /* 0x000000ffff047224 */ /* 0x000fe200078e0024 */
[----:B------:R-:W-:Y:S01]  /*185b0*/  PRMT R36, R9, 0x5410, R8 ;  /* 0x0000541009247816 */ /* 0x000fe20000000008 */
[----:B------:R-:W-:Y:S01]  /*185c0*/  @!P5 HADD2 R71, -R9.H0_H0, -RZ.H0_H0 ;  /* 0xa00000ff0947d230 */ /* 0x000fe20000000900 */
[----:B------:R-:W-:Y:S01]  /*185d0*/  @!P1 PRMT R8, R70, 0x5410, RZ ;  /* 0x0000541046089816 */ /* 0x000fe200000000ff */
[----:B------:R-:W-:Y:S01]  /*185e0*/  IMAD.MOV.U32 R70, RZ, RZ, R2 ;  /* 0x000000ffff467224 */ /* 0x000fe200078e0002 */
[----:B------:R-:W-:Y:S01]  /*185f0*/  ISETP.GE.U32.AND P1, PT, R233, R10, PT ;  /* 0x0000000ae900720c */ /* 0x000fe20003f26070 */
[----:B------:R-:W-:Y:S01]  /*18600*/  IMAD.MOV.U32 R10, RZ, RZ, R50 ;  /* 0x000000ffff0a7224 */ /* 0x000fe200078e0032 */
[----:B------:R-:W-:Y:S02]  /*18610*/  SHF.R.U32.HI R2, RZ, 0x10, R0 ;  /* 0x00000010ff027819 */ /* 0x000fe40000011600 */
[----:B------:R-:W-:Y:S01]  /*18620*/  @!P5 PRMT R9, R71, 0x5410, RZ ;  /* 0x000054104709d816 */ /* 0x000fe200000000ff */
[----:B------:R-:W-:Y:S01]  /*18630*/  IMAD.MOV.U32 R71, RZ, RZ, R10 ;  /* 0x000000ffff477224 */ /* 0x000fe200078e000a */
[----:B------:R-:W-:Y:S01]  /*18640*/  LOP3.LUT R2, R2, 0xff, RZ, 0xc0, !PT ;  /* 0x000000ff02027812 */ /* 0x000fe200078ec0ff */
[----:B------:R-:W-:Y:S01]  /*18650*/  IMAD.MOV.U32 R10, RZ, RZ, R70 ;  /* 0x000000ffff0a7224 */ /* 0x000fe200078e0046 */
[----:B------:R-:W-:Y:S01]  /*18660*/  @!P6 HADD2 R72, -R206.H0_H0, -RZ.H0_H0 ;  /* 0xa00000ffce48e230 */ /* 0x000fe20000000900 */
[----:B------:R-:W-:Y:S01]  /*18670*/  PRMT R205, R51, 0x7632, R205 ;  /* 0x0000763233cd7816 */ /* 0x000fe200000000cd */
[----:B------:R-:W-:Y:S01]  /*18680*/  IMAD.MOV.U32 R70, RZ, RZ, R4 ;  /* 0x000000ffff467224 */ /* 0x000fe200078e0004 */
[----:B------:R-:W-:Y:S01]  /*18690*/  ISETP.GE.U32.AND P5, PT, R233, R2, PT ;  /* 0x00000002e900720c */ /* 0x000fe20003fa6070 */
[----:B------:R-:W-:Y:S01]  /*186a0*/  IMAD.MOV.U32 R4, RZ, RZ, R68 ;  /* 0x000000ffff047224 */ /* 0x000fe200078e0044 */
[----:B------:R-:W-:Y:S01]  /*186b0*/  LOP3.LUT R2, R0, 0xff, RZ, 0xc0, !PT ;  /* 0x000000ff00027812 */ /* 0x000fe200078ec0ff */
[----:B------:R-:W-:Y:S01]  /*186c0*/  IMAD.MOV.U32 R68, RZ, RZ, R26 ;  /* 0x000000ffff447224 */ /* 0x000fe200078e001a */
[----:B------:R-:W-:Y:S01]  /*186d0*/  PRMT R203, R49, 0x7610, R203 ;  /* 0x0000761031cb7816 */ /* 0x000fe200000000cb */
[----:B------:R-:W-:Y:S01]  /*186e0*/  IMAD.MOV.U32 R26, RZ, RZ, R25 ;  /* 0x000000ffff1a7224 */ /* 0x000fe200078e0019 */
[----:B------:R-:W-:-:S02]  /*186f0*/  PRMT R25, R206, 0x5410, R205 ;  /* 0x00005410ce197816 */ /* 0x000fc400000000cd */
[----:B------:R-:W-:Y:S02]  /*18700*/  PRMT R204, R49, 0x7632, R204 ;  /* 0x0000763231cc7816 */ /* 0x000fe400000000cc */
[C---:B------:R-:W-:Y:S02]  /*18710*/  PRMT R202, R48.reuse, 0x7610, R202 ;  /* 0x0000761030ca7816 */ /* 0x040fe400000000ca */
[----:B------:R-:W-:Y:S01]  /*18720*/  PRMT R201, R48, 0x7632, R201 ;  /* 0x0000763230c97816 */ /* 0x000fe200000000c9 */
[----:B------:R-:W-:Y:S01]  /*18730*/  FADD.FTZ R19, R33, R19 ;  /* 0x0000001321137221 */ /* 0x000fe20000010000 */
[----:B------:R-:W-:Y:S01]  /*18740*/  @!P6 PRMT R206, R72, 0x5410, RZ ;  /* 0x0000541048cee816 */ /* 0x000fe200000000ff */
[----:B------:R-:W4:Y:S01]  /*18750*/  LDL.LU.64 R50, [R1+0x50] ;  /* 0x0000500001327983 */ /* 0x000f220000300a00 */
[----:B------:R-:W-:Y:S02]  /*18760*/  ISETP.GE.U32.AND P6, PT, R233, R2, PT ;  /* 0x00000002e900720c */ /* 0x000fe40003fc6070 */
[----:B------:R-:W-:-:S02]  /*18770*/  SHF.R.U32.HI R2, RZ, 0x18, R0 ;  /* 0x00000018ff027819 */ /* 0x000fc40000011600 */
[----:B------:R-:W-:Y:S01]  /*18780*/  LOP3.LUT R0, R0, 0xffff, RZ, 0xc0, !PT ;  /* 0x0000ffff00007812 */ /* 0x000fe200078ec0ff */
[----:B------:R-:W-:Y:S01]  /*18790*/  IMAD.MOV.U32 R72, RZ, RZ, R71 ;  /* 0x000000ffff487224 */ /* 0x000fe200078e0047 */
[----:B------:R-:W-:Y:S02]  /*187a0*/  @!P3 HADD2 R75, -R203.H0_H0, -RZ.H0_H0 ;  /* 0xa00000ffcb4bb230 */ /* 0x000fe40000000900 */
[----:B------:R-:W-:Y:S01]  /*187b0*/  SHF.R.U32.HI R0, RZ, 0x8, R0 ;  /* 0x00000008ff007819 */ /* 0x000fe20000011600 */
[----:B------:R-:W-:Y:S02]  /*187c0*/  IMAD.MOV.U32 R71, RZ, RZ, R70 ;  /* 0x000000ffff477224 */ /* 0x000fe400078e0046 */
[----:B------:R-:W-:Y:S01]  /*187d0*/  IMAD.MOV.U32 R70, RZ, RZ, R4 ;  /* 0x000000ffff467224 */ /* 0x000fe200078e0004 */
[----:B------:R-:W-:Y:S01]  /*187e0*/  LOP3.LUT R0, R0, 0xffff, RZ, 0xc0, !PT ;  /* 0x0000ffff00007812 */ /* 0x000fe200078ec0ff */
[----:B------:R-:W-:Y:S02]  /*187f0*/  IMAD.MOV.U32 R4, RZ, RZ, R68 ;  /* 0x000000ffff047224 */ /* 0x000fe400078e0044 */
[----:B------:R-:W-:Y:S01]  /*18800*/  IMAD.MOV.U32 R68, RZ, RZ, R26 ;  /* 0x000000ffff447224 */ /* 0x000fe200078e001a */
[----:B------:R-:W-:-:S02]  /*18810*/  PRMT R26, R203, 0x5410, R204 ;  /* 0x00005410cb1a7816 */ /* 0x000fc400000000cc */
[----:B------:R-:W-:Y:S02]  /*18820*/  @!P3 PRMT R203, R75, 0x5410, RZ ;  /* 0x000054104bcbb816 */ /* 0x000fe400000000ff */
[----:B------:R-:W-:Y:S01]  /*18830*/  ISETP.GE.U32.AND P3, PT, R233, R0, PT ;  /* 0x00000000e900720c */ /* 0x000fe20003f66070 */
[----:B------:R-:W-:Y:S02]  /*18840*/  @!P4 HADD2 R73, -R205.H0_H0, -RZ.H0_H0 ;  /* 0xa00000ffcd49c230 */ /* 0x000fe40000000900 */
[----:B------:R-:W-:Y:S01]  /*18850*/  @!P6 HADD2 R76, -R202.H0_H0, -RZ.H0_H0 ;  /* 0xa00000ffca4ce230 */ /* 0x000fe20000000900 */
[----:B------:R-:W-:Y:S02]  /*18860*/  IMAD.MOV.U32 R49, RZ, RZ, R70 ;  /* 0x000000ffff317224 */ /* 0x000fe400078e0046 */
[----:B------:R-:W-:Y:S01]  /*18870*/  IMAD.MOV.U32 R70, RZ, RZ, R143 ;  /* 0x000000ffff467224 */ /* 0x000fe200078e008f */
[----:B------:R-:W-:Y:S01]  /*18880*/  PRMT R143, R202, 0x5410, R201 ;  /* 0x00005410ca8f7816 */ /* 0x000fe200000000c9 */
[----:B------:R-:W-:Y:S01]  /*18890*/  @!P2 HADD2 R74, -R204.H0_H0, -RZ.H0_H0 ;  /* 0xa00000ffcc4aa230 */ /* 0x000fe20000000900 */
[----:B------:R-:W-:-:S02]  /*188a0*/  @!P4 PRMT R205, R73, 0x5410, RZ ;  /* 0x0000541049cdc816 */ /* 0x000fc400000000ff */
[----:B------:R-:W-:Y:S02]  /*188b0*/  @!P6 PRMT R202, R76, 0x5410, RZ ;  /* 0x000054104ccae816 */ /* 0x000fe400000000ff */
[C---:B------:R-:W-:Y:S02]  /*188c0*/  ISETP.GE.U32.AND P4, PT, R233.reuse, R2, PT ;  /* 0x00000002e900720c */ /* 0x040fe40003f86070 */
[----:B------:R-:W-:Y:S01]  /*188d0*/  ISETP.GE.U32.AND P6, PT, R233, R3, PT ;  /* 0x00000003e900720c */ /* 0x000fe20003fc6070 */
[----:B------:R-:W-:Y:S01]  /*188e0*/  IMAD.WIDE.U32 R2, R11, -0x2daee0ad, RZ ;  /* 0xd2511f530b027825 */ /* 0x000fe200078e00ff */
[----:B------:R-:W-:Y:S01]  /*188f0*/  SHF.R.U32.HI R0, RZ, 0x8, R14 ;  /* 0x00000008ff007819 */ /* 0x000fe2000001160e */
[----:B------:R-:W-:Y:S01]  /*18900*/  @!P3 HADD2 R77, -R201.H0_H0, -RZ.H0_H0 ;  /* 0xa00000ffc94db230 */ /* 0x000fe20000000900 */
[----:B------:R-:W-:Y:S01]  /*18910*/  PRMT R199, R47, 0x7610, R199 ;  /* 0x000076102fc77816 */ /* 0x000fe200000000c7 */
[----:B------:R-:W-:Y:S01]  /*18920*/  IMAD.MOV.U32 R73, RZ, RZ, R4 ;  /* 0x000000ffff497224 */ /* 0x000fe200078e0004 */
[----:B------:R-:W-:Y:S01]  /*18930*/  @!P2 PRMT R204, R74, 0x5410, RZ ;  /* 0x000054104acca816 */ /* 0x000fe200000000ff */
[----:B------:R-:W-:Y:S01]  /*18940*/  IMAD.MOV.U32 R33, RZ, RZ, R10 ;  /* 0x000000ffff217224 */ /* 0x000fe200078e000a */
[----:B------:R-:W-:-:S02]  /*18950*/  LOP3.LUT R0, R0, 0xffff, RZ, 0xc0, !PT ;  /* 0x0000ffff00007812 */ /* 0x000fc400078ec0ff */
[----:B------:R-:W-:Y:S02]  /*18960*/  ISETP.GE.U32.AND P2, PT, R233, R5, PT ;  /* 0x00000005e900720c */ /* 0x000fe40003f46070 */
[C---:B------:R-:W-:Y:S02]  /*18970*/  LOP3.LUT R4, R2.reuse, 0xff, RZ, 0xc0, !PT ;  /* 0x000000ff02047812 */ /* 0x040fe400078ec0ff */
[----:B------:R-:W-:Y:S02]  /*18980*/  LOP3.LUT R11, R2, 0xffff, RZ, 0xc0, !PT ;  /* 0x0000ffff020b7812 */ /* 0x000fe400078ec0ff */
[--C-:B------:R-:W-:Y:S02]  /*18990*/  SHF.R.U32.HI R10, RZ, 0x10, R2.reuse ;  /* 0x00000010ff0a7819 */ /* 0x100fe40000011602 */
[----:B------:R-:W-:Y:S01]  /*189a0*/  SHF.R.U32.HI R5, RZ, 0x18, R2 ;  /* 0x00000018ff057819 */ /* 0x000fe20000011602 */
[----:B------:R-:W-:Y:S01]  /*189b0*/  @!P5 HADD2 R79, -R199.H0_H0, -RZ.H0_H0 ;  /* 0xa00000ffc74fd230 */ /* 0x000fe20000000900 */
[----:B------:R-:W-:Y:S01]  /*189c0*/  @!P3 PRMT R201, R77, 0x5410, RZ ;  /* 0x000054104dc9b816 */ /* 0x000fe200000000ff */
[----:B------:R1:W1:Y:S01]  /*189d0*/  MUFU.EX2 R2, R49 ;  /* 0x0000003100027308 */ /* 0x0002620000000800 */
[----:B------:R-:W-:-:S02]  /*189e0*/  PRMT R200, R47, 0x7632, R200 ;  /* 0x000076322fc87816 */ /* 0x000fc400000000c8 */
[----:B------:R-:W-:Y:S02]  /*189f0*/  ISETP.GE.U32.AND P3, PT, R233, R0, PT ;  /* 0x00000000e900720c */ /* 0x000fe40003f66070 */
[----:B------:R-:W-:Y:S02]  /*18a00*/  LOP3.LUT R6, R3, UR7, R6, 0x96, !PT ;  /* 0x0000000703067c12 */ /* 0x000fe4000f8e9606 */
[----:B------:R-:W-:Y:S01]  /*18a10*/  LOP3.LUT R3, R16, 0xff, RZ, 0xc0, !PT ;  /* 0x000000ff10037812 */ /* 0x000fe200078ec0ff */
[----:B-1----:R-:W-:Y:S02]  /*18a20*/  IMAD.MOV.U32 R49, RZ, RZ, R73 ;  /* 0x000000ffff317224 */ /* 0x002fe400078e0049 */
[----:B------:R-:W-:Y:S02]  /*18a30*/  IMAD.MOV.U32 R73, RZ, RZ, R72 ;  /* 0x000000ffff497224 */ /* 0x000fe400078e0048 */
[----:B------:R-:W-:Y:S01]  /*18a40*/  IMAD.MOV.U32 R72, RZ, RZ, R142 ;  /* 0x000000ffff487224 */ /* 0x000fe200078e008e */
[----:B------:R-:W-:Y:S01]  /*18a50*/  PRMT R142, R199, 0x5410, R200 ;  /* 0x00005410c78e7816 */ /* 0x000fe200000000c8 */
[----:B------:R1:W1:Y:S01]  /*18a60*/  MUFU.EX2 R0, R49 ;  /* 0x0000003100007308 */ /* 0x0002620000000800 */
[----:B------:R-:W-:-:S02]  /*18a70*/  @!P5 PRMT R199, R79, 0x5410, RZ ;  /* 0x000054104fc7d816 */ /* 0x000fc400000000ff */
[----:B------:R-:W-:Y:S02]  /*18a80*/  ISETP.GE.U32.AND P5, PT, R233, R3, PT ;  /* 0x00000003e900720c */ /* 0x000fe40003fa6070 */
[C---:B------:R-:W-:Y:S01]  /*18a90*/  PRMT R197, R46.reuse, 0x7632, R197 ;  /* 0x000076322ec57816 */ /* 0x040fe200000000c5 */
[----:B------:R-:W-:Y:S01]  /*18aa0*/  IMAD.MOV.U32 R75, RZ, RZ, R179 ;  /* 0x000000ffff4b7224 */ /* 0x000fe200078e00b3 */
[----:B------:R-:W-:Y:S02]  /*18ab0*/  PRMT R198, R46, 0x7610, R198 ;  /* 0x000076102ec67816 */ /* 0x000fe400000000c6 */
[----:B------:R-:W-:Y:S01]  /*18ac0*/  PRMT R196, R42, 0x7610, R196 ;  /* 0x000076102ac47816 */ /* 0x000fe200000000c4 */
[----:B------:R-:W-:Y:S01]  /*18ad0*/  @!P3 HADD2 R88, -R197.H0_H0, -RZ.H0_H0 ;  /* 0xa00000ffc558b230 */ /* 0x000fe20000000900 */
[----:B------:R-:W-:Y:S01]  /*18ae0*/  FADD.FTZ R3, R2, R23 ;  /* 0x0000001702037221 */ /* 0x000fe20000010000 */
[----:B------:R-:W-:Y:S01]  /*18af0*/  PRMT R195, R42, 0x7632, R195 ;  /* 0x000076322ac37816 */ /* 0x000fe200000000c3 */
[----:B-1----:R-:W-:-:S02]  /*18b00*/  IMAD.MOV.U32 R49, RZ, RZ, R75 ;  /* 0x000000ffff317224 */ /* 0x002fc400078e004b */
[----:B------:R-:W-:Y:S01]  /*18b10*/  IMAD.MOV.U32 R75, RZ, RZ, R141 ;  /* 0x000000ffff4b7224 */ /* 0x000fe200078e008d */
[----:B------:R-:W-:Y:S01]  /*18b20*/  PRMT R141, R198, 0x5410, R197 ;  /* 0x00005410c68d7816 */ /* 0x000fe200000000c5 */
[----:B------:R-:W-:Y:S01]  /*18b30*/  @!P5 HADD2 R90, -R196.H0_H0, -RZ.H0_H0 ;  /* 0xa00000ffc45ad230 */ /* 0x000fe20000000900 */
[----:B------:R-:W-:Y:S01]  /*18b40*/  @!P3 PRMT R197, R88, 0x5410, RZ ;  /* 0x0000541058c5b816 */ /* 0x000fe200000000ff */
[C---:B------:R-:W-:Y:S01]  /*18b50*/  FADD.FTZ R3, R0.reuse, R3 ;  /* 0x0000000300037221 */ /* 0x040fe20000010000 */
[----:B------:R-:W-:Y:S02]  /*18b60*/  ISETP.GE.U32.AND P3, PT, R233, R18, PT ;  /* 0x00000012e900720c */ /* 0x000fe40003f66070 */
[----:B------:R-:W-:Y:S01]  /*18b70*/  F2FP.PACK_AB R2, R0, R2 ;  /* 0x000000020002723e */ /* 0x000fe200000000ff */
[----:B------:R-:W-:Y:S01]  /*18b80*/  IMAD.MOV.U32 R76, RZ, RZ, R140 ;  /* 0x000000ffff4c7224 */ /* 0x000fe200078e008c */
[----:B------:R-:W-:Y:S02]  /*18b90*/  LOP3.LUT R0, R7, 0xff, RZ, 0xc0, !PT ;  /* 0x000000ff07007812 */ /* 0x000fe400078ec0ff */
[----:B------:R-:W-:-:S02]  /*18ba0*/  PRMT R140, R196, 0x5410, R195 ;  /* 0x00005410c48c7816 */ /* 0x000fc400000000c3 */
[----:B------:R-:W-:Y:S02]  /*18bb0*/  @!P5 PRMT R196, R90, 0x5410, RZ ;  /* 0x000054105ac4d816 */ /* 0x000fe400000000ff */
[----:B------:R-:W-:Y:S02]  /*18bc0*/  ISETP.GE.U32.AND P5, PT, R233, R0, PT ;  /* 0x00000000e900720c */ /* 0x000fe40003fa6070 */
[----:B------:R-:W-:Y:S01]  /*18bd0*/  LOP3.LUT R0, R7, 0xffff, RZ, 0xc0, !PT ;  /* 0x0000ffff07007812 */ /* 0x000fe200078ec0ff */
[----:B------:R-:W-:-:S03]  /*18be0*/  @!P3 HADD2 R91, -R195.H0_H0, -RZ.H0_H0 ;  /* 0xa00000ffc35bb230 */ /* 0x000fc60000000900 */
[----:B------:R-:W-:-:S04]  /*18bf0*/  SHF.R.U32.HI R0, RZ, 0x8, R0 ;  /* 0x00000008ff007819 */ /* 0x000fc80000011600 */
[----:B------:R-:W-:Y:S02]  /*18c00*/  LOP3.LUT R0, R0, 0xffff, RZ, 0xc0, !PT ;  /* 0x0000ffff00007812 */ /* 0x000fe400078ec0ff */
[----:B------:R-:W-:Y:S02]  /*18c10*/  @!P3 PRMT R195, R91, 0x5410, RZ ;  /* 0x000054105bc3b816 */ /* 0x000fe400000000ff */
[C---:B------:R-:W-:Y:S02]  /*18c20*/  PRMT R187, R24.reuse, 0x7610, R187 ;  /* 0x0000761018bb7816 */ /* 0x040fe400000000bb */
[----:B------:R-:W-:Y:S02]  /*18c30*/  ISETP.GE.U32.AND P3, PT, R233, R0, PT ;  /* 0x00000000e900720c */ /* 0x000fe40003f66070 */
[----:B------:R-:W-:Y:S01]  /*18c40*/  PRMT R186, R24, 0x7632, R186 ;  /* 0x0000763218ba7816 */ /* 0x000fe200000000ba */
[----:B------:R-:W-:Y:S01]  /*18c50*/  @!P5 HADD2 R100, -R187.H0_H0, -RZ.H0_H0 ;  /* 0xa00000ffbb64d230 */ /* 0x000fe20000000900 */
[----:B------:R-:W-:-:S02]  /*18c60*/  LOP3.LUT R0, R15, 0xff, RZ, 0xc0, !PT ;  /* 0x000000ff0f007812 */ /* 0x000fc400078ec0ff */
[----:B------:R-:W-:Y:S02]  /*18c70*/  PRMT R42, R187, 0x5410, R186 ;  /* 0x00005410bb2a7816 */ /* 0x000fe400000000ba */
[----:B------:R-:W-:Y:S02]  /*18c80*/  @!P5 PRMT R187, R100, 0x5410, RZ ;  /* 0x0000541064bbd816 */ /* 0x000fe400000000ff */
[----:B------:R-:W-:Y:S02]  /*18c90*/  ISETP.GE.U32.AND P5, PT, R233, R0, PT ;  /* 0x00000000e900720c */ /* 0x000fe40003fa6070 */
[----:B------:R-:W-:Y:S01]  /*18ca0*/  SHF.R.U32.HI R0, RZ, 0x8, R17 ;  /* 0x00000008ff007819 */ /* 0x000fe20000011611 */
[----:B------:R-:W-:Y:S01]  /*18cb0*/  @!P3 HADD2 R101, -R186.H0_H0, -RZ.H0_H0 ;  /* 0xa00000ffba65b230 */ /* 0x000fe20000000900 */
[----:B------:R-:W-:Y:S02]  /*18cc0*/  PRMT R185, R2, 0x7610, R185 ;  /* 0x0000761002b97816 */ /* 0x000fe400000000b9 */
[----:B------:R-:W-:-:S02]  /*18cd0*/  LOP3.LUT R0, R0, 0xffff, RZ, 0xc0, !PT ;  /* 0x0000ffff00007812 */ /* 0x000fc400078ec0ff */
[----:B------:R-:W-:Y:S01]  /*18ce0*/  @!P3 PRMT R186, R101, 0x5410, RZ ;  /* 0x0000541065bab816 */ /* 0x000fe200000000ff */
[----:B------:R-:W-:Y:S01]  /*18cf0*/  IMAD.MOV.U32 R74, RZ, RZ, R178 ;  /* 0x000000ffff4a7224 */ /* 0x000fe200078e00b2 */
[----:B------:R-:W-:Y:S01]  /*18d00*/  ISETP.GE.U32.AND P3, PT, R233, R0, PT ;  /* 0x00000000e900720c */ /* 0x000fe20003f66070 */
[----:B------:R-:W-:Y:S01]  /*18d10*/  @!P2 HADD2 R102, -R185.H0_H0, -RZ.H0_H0 ;  /* 0xa00000ffb966a230 */ /* 0x000fe20000000900 */
[----:B------:R-:W-:Y:S01]  /*18d20*/  PRMT R184, R2, 0x7632, R184 ;  /* 0x0000763202b87816 */ /* 0x000fe200000000b8 */
[----:B------:R-:W-:Y:S01]  /*18d30*/  IMAD.MOV.U32 R48, RZ, RZ, R74 ;  /* 0x000000ffff307224 */ /* 0x000fe200078e004a */
[----:B------:R-:W-:Y:S01]  /*18d40*/  LOP3.LUT R0, R10, 0xff, RZ, 0xc0, !PT ;  /* 0x000000ff0a007812 */ /* 0x000fe200078ec0ff */
[----:B------:R-:W-:Y:S01]  /*18d50*/  IMAD.MOV.U32 R74, RZ, RZ, R244 ;  /* 0x000000ffff4a7224 */ /* 0x000fe200078e00f4 */
[----:B------:R-:W-:Y:S01]  /*18d60*/  PRMT R244, R185, 0x5410, R184 ;  /* 0x00005410b9f47816 */ /* 0x000fe200000000b8 */
[----:B------:R-:W-:Y:S01]  /*18d70*/  @!P4 HADD2 R78, -R200.H0_H0, -RZ.H0_H0 ;  /* 0xa00000ffc84ec230 */ /* 0x000fe20000000900 */
[----:B------:R-:W-:Y:S01]  /*18d80*/  @!P2 PRMT R185, R102, 0x5410, RZ ;  /* 0x0000541066b9a816 */ /* 0x000fe200000000ff */
[----:B------:R-:W4:Y:S01]  /*18d90*/  LDL.LU.64 R178, [R1+0x1d0] ;  /* 0x0001d00001b27983 */ /* 0x000f220000300a00 */
[----:B------:R-:W-:-:S02]  /*18da0*/  ISETP.GE.U32.AND P2, PT, R233, R0, PT ;  /* 0x00000000e900720c */ /* 0x000fc40003f46070 */
[----:B------:R-:W-:Y:S01]  /*18db0*/  SHF.R.U32.HI R0, RZ, 0x8, R11 ;  /* 0x00000008ff007819 */ /* 0x000fe2000001160b */
[----:B------:R-:W-:-:S03]  /*18dc0*/  @!P3 HADD2 R103, -R184.H0_H0, -RZ.H0_H0 ;  /* 0xa00000ffb867b230 */ /* 0x000fc60000000900 */
[----:B------:R-:W-:Y:S02]  /*18dd0*/  LOP3.LUT R0, R0, 0xffff, RZ, 0xc0, !PT ;  /* 0x0000ffff00007812 */ /* 0x000fe400078ec0ff */
[----:B------:R-:W-:Y:S02]  /*18de0*/  @!P3 PRMT R184, R103, 0x5410, RZ ;  /* 0x0000541067b8b816 */ /* 0x000fe400000000ff */
[----:B------:R-:W-:Y:S02]  /*18df0*/  ISETP.GE.U32.AND P3, PT, R233, R0, PT ;  /* 0x00000000e900720c */ /* 0x000fe40003f66070 */
[----:B------:R-:W-:Y:S01]  /*18e00*/  @!P4 PRMT R200, R78, 0x5410, RZ ;  /* 0x000054104ec8c816 */ /* 0x000fe200000000ff */
[----:B---3--:R-:W-:Y:S02]  /*18e10*/  IMAD.MOV.U32 R14, RZ, RZ, R38 ;  /* 0x000000ffff0e7224 */ /* 0x008fe400078e0026 */
[----:B------:R-:W3:Y:S02]  /*18e20*/  LDL.LU R38, [R1+0x1cc] ;  /* 0x0001cc0001267983 */ /* 0x000ee40000300800 */
[----:B------:R1:W-:Y:S02]  /*18e30*/  MUFU.EX2 R0, R14 ;  /* 0x0000000e00007308 */ /* 0x0003e40000000800 */
[----:B-1----:R-:W-:-:S04]  /*18e40*/  IMAD.MOV.U32 R14, RZ, RZ, R75 ;  /* 0x000000ffff0e7224 */ /* 0x002fc800078e004b */
        /* <DEDUP_REMOVED lines=22> */
[----:B------:R-:W-:Y:S01]  /*18fb0*/  LOP3.LUT R2, R6, 0xffff, RZ, 0xc0, !PT ;  /* 0x0000ffff06027812 */ /* 0x000fe200078ec0ff */
[----:B------:R-:W1:Y:S01]  /*18fc0*/  MUFU.EX2 R237, R237 ;  /* 0x000000ed00ed7308 */ /* 0x000e620000000800 */
[----:B------:R-:W-:Y:S02]  /*18fd0*/  PRMT R183, R43, 0x7610, R183 ;  /* 0x000076102bb77816 */ /* 0x000fe400000000b7 */
[----:B------:R-:W-:-:S02]  /*18fe0*/  SHF.R.U32.HI R2, RZ, 0x8, R2 ;  /* 0x00000008ff027819 */ /* 0x000fc40000011602 */
[----:B------:R-:W-:-:S03]  /*18ff0*/  PRMT R182, R43, 0x7632, R182 ;  /* 0x000076322bb67816 */ /* 0x000fc600000000b6 */
[----:B------:R-:W-:Y:S01]  /*19000*/  MUFU.EX2 R236, R236 ;  /* 0x000000ec00ec7308 */ /* 0x000fe20000000800 */
[----:B------:R-:W-:Y:S01]  /*19010*/  @!P5 HADD2 R104, -R183.H0_H0, -RZ.H0_H0 ;  /* 0xa00000ffb768d230 */ /* 0x000fe20000000900 */
[----:B------:R-:W-:-:S06]  /*19020*/  LOP3.LUT R2, R2, 0xffff, RZ, 0xc0, !PT ;  /* 0x0000ffff02027812 */ /* 0x000fcc00078ec0ff */
[----:B------:R-:W2:Y:S01]  /*19030*/  MUFU.EX2 R241, R241 ;  /* 0x000000f100f17308 */ /* 0x000ea20000000800 */
[----:B------:R-:W-:Y:S01]  /*19040*/  PRMT R252, R183, 0x5410, R182 ;  /* 0x00005410b7fc7816 */ /* 0x000fe200000000b6 */
[----:B------:R-:W-:Y:S01]  /*19050*/  @!P6 HADD2 R105, -R182.H0_H0, -RZ.H0_H0 ;  /* 0xa00000ffb669e230 */ /* 0x000fe20000000900 */
[----:B------:R-:W-:Y:S02]  /*19060*/  @!P5 PRMT R183, R104, 0x5410, RZ ;  /* 0x0000541068b7d816 */ /* 0x000fe400000000ff */
[----:B------:R-:W-:Y:S01]  /*19070*/  ISETP.GE.U32.AND P5, PT, R233, R2, PT ;  /* 0x00000002e900720c */ /* 0x000fe20003fa6070 */
[----:B------:R-:W-:Y:S01]  /*19080*/  @!P1 HADD2 R89, -R198.H0_H0, -RZ.H0_H0 ;  /* 0xa00000ffc6599230 */ /* 0x000fe20000000900 */
[----:B------:R-:W-:Y:S01]  /*19090*/  LOP3.LUT R2, R6, 0xff, RZ, 0xc0, !PT ;  /* 0x000000ff06027812 */ /* 0x000fe200078ec0ff */
[----:B------:R-:W-:Y:S01]  /*190a0*/  IMAD.MOV.U32 R16, RZ, RZ, R78 ;  /* 0x000000ffff107224 */ /* 0x000fe200078e004e */
[----:B------:R-:W-:Y:S01]  /*190b0*/  @!P6 PRMT R182, R105, 0x5410, RZ ;  /* 0x0000541069b6e816 */ /* 0x000fe200000000ff */
[----:B------:R-:W-:Y:S01]  /*190c0*/  IMAD.MOV.U32 R78, RZ, RZ, R123 ;  /* 0x000000ffff4e7224 */ /* 0x000fe200078e007b */
[----:B------:R-:W-:Y:S01]  /*190d0*/  ISETP.GE.U32.AND P6, PT, R233, R2, PT ;  /* 0x00000002e900720c */ /* 0x000fe20003fc6070 */
[----:B------:R-:W-:Y:S01]  /*190e0*/  IMAD.MOV.U32 R123, RZ, RZ, R240 ;  /* 0x000000ffff7b7224 */ /* 0x000fe200078e00f0 */
[----:B-1----:R-:W-:Y:S01]  /*190f0*/  F2FP.PACK_AB R2, R237, R0 ;  /* 0x00000000ed02723e */ /* 0x002fe200000000ff */
[----:B------:R-:W-:Y:S01]  /*19100*/  FADD.FTZ R240, R0, R3 ;  /* 0x0000000300f07221 */ /* 0x000fe20000010000 */
[----:B------:R-:W-:-:S02]  /*19110*/  @!P1 PRMT R198, R89, 0x5410, RZ ;  /* 0x0000541059c69816 */ /* 0x000fc400000000ff */
[----:B--2---:R-:W-:Y:S02]  /*19120*/  F2FP.PACK_AB R0, R241, R236 ;  /* 0x000000ecf100723e */ /* 0x004fe400000000ff */
[----:B------:R-:W-:Y:S02]  /*19130*/  ISETP.GE.U32.AND P1, PT, R233, R5, PT ;  /* 0x00000005e900720c */ /* 0x000fe40003f26070 */
[C---:B------:R-:W-:Y:S02]  /*19140*/  PRMT R175, R0.reuse, 0x7610, R175 ;  /* 0x0000761000af7816 */ /* 0x040fe400000000af */
[----:B------:R-:W-:Y:S02]  /*19150*/  PRMT R174, R0, 0x7632, R174 ;  /* 0x0000763200ae7816 */ /* 0x000fe400000000ae */
[----:B------:R-:W-:Y:S01]  /*19160*/  SHF.R.U32.HI R0, RZ, 0x10, R7 ;  /* 0x00000010ff007819 */ /* 0x000fe20000011607 */
[----:B------:R-:W-:Y:S01]  /*19170*/  @!P2 HADD2 R110, -R175.H0_H0, -RZ.H0_H0 ;  /* 0xa00000ffaf6ea230 */ /* 0x000fe20000000900 */
[----:B------:R-:W-:-:S02]  /*19180*/  IMAD.MOV.U32 R89, RZ, RZ, R122 ;  /* 0x000000ffff597224 */ /* 0x000fc400078e007a */
[----:B------:R-:W-:Y:S01]  /*19190*/  LOP3.LUT R0, R0, 0xff, RZ, 0xc0, !PT ;  /* 0x000000ff00007812 */ /* 0x000fe200078ec0ff */
[----:B------:R-:W-:Y:S01]  /*191a0*/  IMAD.MOV.U32 R122, RZ, RZ, R243 ;  /* 0x000000ffff7a7224 */ /* 0x000fe200078e00f3 */
[----:B------:R-:W-:Y:S01]  /*191b0*/  PRMT R243, R175, 0x5410, R174 ;  /* 0x00005410aff37816 */ /* 0x000fe200000000ae */
[----:B------:R-:W-:Y:S01]  /*191c0*/  @!P1 HADD2 R109, -R174.H0_H0, -RZ.H0_H0 ;  /* 0xa00000ffae6d9230 */ /* 0x000fe20000000900 */
[----:B------:R-:W-:Y:S02]  /*191d0*/  @!P2 PRMT R175, R110, 0x5410, RZ ;  /* 0x000054106eafa816 */ /* 0x000fe400000000ff */
[C---:B------:R-:W-:Y:S02]  /*191e0*/  ISETP.GE.U32.AND P2, PT, R233.reuse, R0, PT ;  /* 0x00000000e900720c */ /* 0x040fe40003f46070 */
[----:B------:R-:W-:Y:S01]  /*191f0*/  SHF.R.U32.HI R0, RZ, 0x18, R7 ;  /* 0x00000018ff007819 */ /* 0x000fe20000011607 */
[----:B------:R-:W-:Y:S01]  /*19200*/  IMAD.MOV.U32 R5, RZ, RZ, R44 ;  /* 0x000000ffff057224 */ /* 0x000fe200078e002c */
[----:B------:R-:W-:Y:S01]  /*19210*/  ISETP.GE.U32.AND P4, PT, R233, R4, PT ;  /* 0x00000004e900720c */ /* 0x000fe20003f86070 */
[----:B------:R-:W-:Y:S01]  /*19220*/  IMAD.MOV.U32 R4, RZ, RZ, R77 ;  /* 0x000000ffff047224 */ /* 0x000fe200078e004d */
[----:B------:R-:W-:Y:S01]  /*19230*/  @!P1 PRMT R174, R109, 0x5410, RZ ;  /* 0x000054106dae9816 */ /* 0x000fe200000000ff */
[----:B------:R-:W-:Y:S01]  /*19240*/  MUFU.EX2 R245, R245 ;  /* 0x000000f500f57308 */ /* 0x000fe20000000800 */
[----:B------:R-:W-:Y:S01]  /*19250*/  IMAD.MOV.U32 R77, RZ, RZ, R14 ;  /* 0x000000ffff4d7224 */ /* 0x000fe200078e000e */
[----:B------:R-:W-:Y:S01]  /*19260*/  ISETP.GE.U32.AND P1, PT, R233, R0, PT ;  /* 0x00000000e900720c */ /* 0x000fe20003f26070 */
[----:B------:R-:W-:-:S05]  /*19270*/  IMAD.MOV.U32 R14, RZ, RZ, R75 ;  /* 0x000000ffff0e7224 */ /* 0x000fca00078e004b */
[----:B------:R-:W-:Y:S01]  /*19280*/  MUFU.EX2 R246, R246 ;  /* 0x000000f600f67308 */ /* 0x000fe20000000800 */
[----:B------:R-:W-:Y:S01]  /*19290*/  IMAD.MOV.U32 R23, RZ, RZ, R14 ;  /* 0x000000ffff177224 */ /* 0x000fe200078e000e */
[----:B------:R-:W-:-:S06]  /*192a0*/  PRMT R172, R52, 0x7632, R172 ;  /* 0x0000763234ac7816 */ /* 0x000fcc00000000ac */
[----:B------:R-:W-:Y:S01]  /*192b0*/  MUFU.EX2 R234, R234 ;  /* 0x000000ea00ea7308 */ /* 0x000fe20000000800 */
[----:B------:R-:W-:Y:S01]  /*192c0*/  PRMT R173, R52, 0x7610, R173 ;  /* 0x0000761034ad7816 */ /* 0x000fe200000000ad */
[----:B------:R-:W-:Y:S02]  /*192d0*/  IMAD.MOV.U32 R46, RZ, RZ, c[0x0][0x228] ;  /* 0x00008a00ff2e7624 */ /* 0x000fe400078e00ff */
[----:B------:R-:W-:Y:S01]  /*192e0*/  IMAD.MOV.U32 R79, RZ, RZ, R56 ;  /* 0x000000ffff4f7224 */ /* 0x000fe200078e0038 */
[----:B------:R-:W-:Y:S02]  /*192f0*/  UIADD3 UR15, UR41, 0x76cf5d0a, URZ ;  /* 0x76cf5d0a290f7890 */ /* 0x000fe4000fffe03f */
[----:B------:R-:W-:Y:S01]  /*19300*/  UIADD3 UR11, UR40, 0x3c6ef372, URZ ;  /* 0x3c6ef372280b7890 */ /* 0x000fe2000fffe03f */
[----:B------:R1:W2:Y:S01]  /*19310*/  MUFU.EX2 R0, R5 ;  /* 0x0000000500007308 */ /* 0x0002a20000000800 */
[----:B------:R-:W-:Y:S01]  /*19320*/  @!P1 HADD2 R117, -R172.H0_H0, -RZ.H0_H0 ;  /* 0xa00000ffac759230 */ /* 0x000fe20000000900 */
[----:B------:R-:W-:-:S02]  /*19330*/  IMAD.SHL.U32 R56, R46, 0x8, RZ ;  /* 0x000000082e387824 */ /* 0x000fc400078e00ff */
[----:B------:R-:W-:Y:S01]  /*19340*/  FADD.FTZ R41, R41, R22 ;  /* 0x0000001629297221 */ /* 0x000fe20000010000 */
[----:B------:R-:W-:Y:S01]  /*19350*/  PRMT R43, R233, 0x7054, R233 ;  /* 0x00007054e92b7816 */ /* 0x000fe200000000e9 */
[----:B------:R-:W-:Y:S01]  /*19360*/  IMAD.MOV.U32 R100, RZ, RZ, R45 ;  /* 0x000000ffff647224 */ /* 0x000fe200078e002d */
[----:B------:R-:W-:Y:S01]  /*19370*/  UIADD3 UR26, UR40, 0x1715609d, URZ ;  /* 0x1715609d281a7890 */ /* 0x000fe2000fffe03f */
[----:B------:R-:W3:Y:S01]  /*19380*/  LDL.LU R44, [R1+0x1bc] ;  /* 0x0001bc00012c7983 */ /* 0x000ee20000300800 */
[----:B------:R-:W-:Y:S02]  /*19390*/  IMAD.MOV.U32 R14, RZ, RZ, R33 ;  /* 0x000000ffff0e7224 */ /* 0x000fe400078e0021 */
[----:B-1----:R-:W-:Y:S01]  /*193a0*/  IMAD.MOV.U32 R5, RZ, RZ, R23 ;  /* 0x000000ffff057224 */ /* 0x002fe200078e0017 */
[----:B------:R-:W-:Y:S01]  /*193b0*/  @!P2 HADD2 R116, -R173.H0_H0, -RZ.H0_H0 ;  /* 0xa00000ffad74a230 */ /* 0x000fe20000000900 */
[----:B------:R-:W-:Y:S01]  /*193c0*/  IMAD.MOV.U32 R23, RZ, RZ, R16 ;  /* 0x000000ffff177224 */ /* 0x000fe200078e0010 */
[----:B------:R-:W3:Y:S01]  /*193d0*/  LDL.LU R45, [R1+0x1b8] ;  /* 0x0001b800012d7983 */ /* 0x000ee20000300800 */
[----:B------:R-:W-:-:S02]  /*193e0*/  IMAD.MOV.U32 R16, RZ, RZ, R4 ;  /* 0x000000ffff107224 */ /* 0x000fc400078e0004 */
[----:B------:R-:W-:Y:S02]  /*193f0*/  IMAD.MOV.U32 R4, RZ, RZ, R47 ;  /* 0x000000ffff047224 */ /* 0x000fe400078e002f */
[----:B------:R-:W-:Y:S02]  /*19400*/  IMAD.MOV.U32 R47, RZ, RZ, R71 ;  /* 0x000000ffff2f7224 */ /* 0x000fe400078e0047 */
[----:B------:R-:W-:Y:S02]  /*19410*/  IMAD.MOV.U32 R71, RZ, RZ, R70 ;  /* 0x000000ffff477224 */ /* 0x000fe400078e0046 */
[----:B------:R-:W-:Y:S02]  /*19420*/  IMAD.MOV.U32 R70, RZ, RZ, R68 ;  /* 0x000000ffff467224 */ /* 0x000fe400078e0044 */
[----:B------:R-:W-:Y:S01]  /*19430*/  IMAD.MOV.U32 R68, RZ, RZ, R247 ;  /* 0x000000ffff447224 */ /* 0x000fe200078e00f7 */
[----:B------:R-:W-:Y:S02]  /*19440*/  PRMT R247, R173, 0x5410, R172 ;  /* 0x00005410adf77816 */ /* 0x000fe400000000ac */
[----:B------:R-:W-:Y:S01]  /*19450*/  @!P1 PRMT R172, R117, 0x5410, RZ ;  /* 0x0000541075ac9816 */ /* 0x000fe200000000ff */
[----:B--2---:R-:W-:Y:S01]  /*19460*/  FADD.FTZ R117, R0, R53 ;  /* 0x0000003500757221 */ /* 0x004fe20000010000 */
[----:B------:R-:W-:Y:S01]  /*19470*/  F2FP.PACK_AB R0, R234, R0 ;  /* 0x00000000ea00723e */ /* 0x000fe200000000ff */
[----:B------:R-:W-:Y:S01]  /*19480*/  IMAD.MOV.U32 R33, RZ, RZ, R57 ;  /* 0x000000ffff217224 */ /* 0x000fe200078e0039 */
[----:B----4-:R-:W-:-:S02]  /*19490*/  PRMT R179, R2, 0x7610, R179 ;  /* 0x0000761002b37816 */ /* 0x010fc400000000b3 */
[----:B------:R-:W-:Y:S02]  /*194a0*/  PRMT R178, R2, 0x7632, R178 ;  /* 0x0000763202b27816 */ /* 0x000fe400000000b2 */
[----:B------:R-:W-:-:S04]  /*194b0*/  F2FP.PACK_AB R2, R246, R245 ;  /* 0x000000f5f602723e */ /* 0x000fc800000000ff */
[C---:B------:R-:W-:Y:S02]  /*194c0*/  PRMT R177, R2.reuse, 0x7610, R177 ;  /* 0x0000761002b17816 */ /* 0x040fe400000000b1 */
[----:B------:R-:W-:Y:S02]  /*194d0*/  PRMT R176, R2, 0x7632, R176 ;  /* 0x0000763202b07816 */ /* 0x000fe400000000b0 */
[----:B------:R-:W-:Y:S02]  /*194e0*/  SHF.R.U32.HI R2, RZ, 0x10, R6 ;  /* 0x00000010ff027819 */ /* 0x000fe40000011606 */
[C---:B------:R-:W-:Y:S02]  /*194f0*/  PRMT R59, R0.reuse, 0x7610, R59 ;  /* 0x00007610003b7816 */ /* 0x040fe4000000003b */
[----:B------:R-:W-:Y:S02]  /*19500*/  PRMT R58, R0, 0x7632, R58 ;  /* 0x00007632003a7816 */ /* 0x000fe4000000003a */
[----:B------:R-:W-:-:S02]  /*19510*/  LOP3.LUT R2, R2, 0xff, RZ, 0xc0, !PT ;  /* 0x000000ff02027812 */ /* 0x000fc400078ec0ff */
[----:B------:R-:W-:Y:S01]  /*19520*/  LOP3.LUT R0, R51, UR5, R48, 0x96, !PT ;  /* 0x0000000533007c12 */ /* 0x000fe2000f8e9630 */
[----:B------:R-:W-:Y:S01]  /*19530*/  IMAD.MOV.U32 R90, RZ, RZ, R16 ;  /* 0x000000ffff5a7224 */ /* 0x000fe200078e0010 */
[----:B------:R-:W-:Y:S01]  /*19540*/  @!P2 PRMT R173, R116, 0x5410, RZ ;  /* 0x0000541074ada816 */ /* 0x000fe200000000ff */
[----:B------:R-:W-:Y:S01]  /*19550*/  IMAD.MOV.U32 R16, RZ, RZ, R33 ;  /* 0x000000ffff107224 */ /* 0x000fe200078e0021 */
[C---:B------:R-:W-:Y:S02]  /*19560*/  ISETP.GE.U32.AND P2, PT, R233.reuse, R2, PT ;  /* 0x00000002e900720c */ /* 0x040fe40003f46070 */
[----:B------:R-:W-:Y:S01]  /*19570*/  SHF.R.U32.HI R2, RZ, 0x18, R6 ;  /* 0x00000018ff027819 */ /* 0x000fe20000011606 */
[----:B------:R-:W-:Y:S02]  /*19580*/  IMAD.MOV.U32 R91, RZ, RZ, R5 ;  /* 0x000000ffff5b7224 */ /* 0x000fe400078e0005 */
[----:B------:R-:W-:Y:S01]  /*19590*/  IMAD.MOV.U32 R18, RZ, RZ, R4 ;  /* 0x000000ffff127224 */ /* 0x000fe200078e0004 */
[----:B------:R-:W-:Y:S01]  /*195a0*/  ISETP.GE.U32.AND P1, PT, R233, R2, PT ;  /* 0x00000002e900720c */ /* 0x000fe20003f26070 */
[----:B------:R-:W-:-:S02]  /*195b0*/  IMAD.MOV.U32 R15, RZ, RZ, R23 ;  /* 0x000000ffff0f7224 */ /* 0x000fc400078e0017 */
[----:B---3--:R-:W-:Y:S01]  /*195c0*/  IMAD.WIDE R56, R56, 0x2, R180 ;  /* 0x0000000238387825 */ /* 0x008fe200078e02b4 */
[----:B------:R-:W-:Y:S04]  /*195d0*/  STG.E.U16 [R180.64+-0x100], R31 ;  /* 0xffff001fb4007986 */ /* 0x000fe8000c101526 */
[----:B------:R-:W-:Y:S04]  /*195e0*/  STG.E.U16 [R180.64+-0xfe], R29 ;  /* 0xffff021db4007986 */ /* 0x000fe8000c101526 */
[----:B------:R1:W-:Y:S02]  /*195f0*/  STG.E.U16 [R56.64+-0xfe], R32 ;  /* 0xffff022038007986 */ /* 0x0003e4000c101526 */
[----:B-1----:R-:W-:Y:S01]  /*19600*/  IMAD.WIDE.U32 R32, R0, -0x326172a9, RZ ;  /* 0xcd9e8d5700207825 */ /* 0x002fe200078e00ff */
[----:B------:R-:W-:-:S04]  /*19610*/  LOP3.LUT R0, R39, UR15, R50, 0x96, !PT ;  /* 0x0000000f27007c12 */ /* 0x000fc8000f8e9632 */
        /* <DEDUP_REMOVED lines=11> */
[----:B------:R-:W-:-:S04]  /*196d0*/  IMAD.WIDE.U32 R4, R3, -0x326172a9, RZ ;  /* 0xcd9e8d5703047825 */ /* 0x000fc800078e00ff */
[----:B------:R-:W-:-:S05]  /*196e0*/  IMAD.WIDE.U32 R2, R2, -0x326172a9, RZ ;  /* 0xcd9e8d5702027825 */ /* 0x000fca00078e00ff */
[----:B------:R-:W-:Y:S02]  /*196f0*/  LOP3.LUT R0, R3, UR6, R4, 0x96, !PT ;  /* 0x0000000603007c12 */ /* 0x000fe4000f8e9604 */
[----:B------:R-:W-:-:S04]  /*19700*/  LOP3.LUT R3, R2, 0xffff, RZ, 0xc0, !PT ;  /* 0x0000ffff02037812 */ /* 0x000fc800078ec0ff */
[----:B------:R-:W-:Y:S02]  /*19710*/  SHF.R.U32.HI R4, RZ, 0x8, R3 ;  /* 0x00000008ff047819 */ /* 0x000fe40000011603 */
[----:B------:R-:W-:-:S04]  /*19720*/  LOP3.LUT R3, R2, 0xff, RZ, 0xc0, !PT ;  /* 0x000000ff02037812 */ /* 0x000fc800078ec0ff */
[----:B------:R-:W-:Y:S02]  /*19730*/  PRMT R3, R3, 0x5410, R4 ;  /* 0x0000541003037816 */ /* 0x000fe40000000004 */
[----:B------:R-:W-:-:S03]  /*19740*/  SHF.R.U32.HI R4, RZ, 0x10, R2 ;  /* 0x00000010ff047819 */ /* 0x000fc60000011602 */
[----:B------:R-:W-:-:S05]  /*19750*/  HSET2.LE.AND R3, R3, R43, PT ;  /* 0x0000002b03037233 */ /* 0x000fca0003803000 */
[----:B------:R-:W-:Y:S02]  /*19760*/  LOP3.LUT R10, R3, R100, RZ, 0xc0, !PT ;  /* 0x00000064030a7212 */ /* 0x000fe400078ec0ff */
[----:B------:R-:W-:Y:S02]  /*19770*/  SHF.R.U32.HI R3, RZ, 0x18, R2 ;  /* 0x00000018ff037819 */ /* 0x000fe40000011602 */
[----:B------:R-:W-:Y:S02]  /*19780*/  LOP3.LUT R2, R4, 0xff, RZ, 0xc0, !PT ;  /* 0x000000ff04027812 */ /* 0x000fe400078ec0ff */
[----:B------:R-:W-:Y:S02]  /*19790*/  LOP3.LUT R23, R5, UR26, R6, 0x96, !PT ;  /* 0x0000001a05177c12 */ /* 0x000fe4000f8e9606 */
[----:B------:R-:W-:Y:S02]  /*197a0*/  PRMT R5, R2, 0x5410, R3 ;  /* 0x0000541002057816 */ /* 0x000fe40000000003 */
[----:B------:R-:W-:-:S04]  /*197b0*/  LOP3.LUT R2, R0, 0xffff, RZ, 0xc0, !PT ;  /* 0x0000ffff00027812 */ /* 0x000fc800078ec0ff */
[----:B------:R-:W-:Y:S02]  /*197c0*/  SHF.R.U32.HI R3, RZ, 0x8, R2 ;  /* 0x00000008ff037819 */ /* 0x000fe40000011602 */
[----:B------:R-:W-:-:S04]  /*197d0*/  LOP3.LUT R2, R0, 0xff, RZ, 0xc0, !PT ;  /* 0x000000ff00027812 */ /* 0x000fc800078ec0ff */
[----:B------:R-:W-:Y:S02]  /*197e0*/  PRMT R4, R2, 0x5410, R3 ;  /* 0x0000541002047816 */ /* 0x000fe40000000003 */
[--C-:B------:R-:W-:Y:S02]  /*197f0*/  SHF.R.U32.HI R3, RZ, 0x10, R0.reuse ;  /* 0x00000010ff037819 */ /* 0x100fe40000011600 */
[----:B------:R-:W-:Y:S02]  /*19800*/  SHF.R.U32.HI R2, RZ, 0x18, R0 ;  /* 0x00000018ff027819 */ /* 0x000fe40000011600 */
[----:B------:R-:W-:Y:S01]  /*19810*/  LOP3.LUT R0, R3, 0xff, RZ, 0xc0, !PT ;  /* 0x000000ff03007812 */ /* 0x000fe200078ec0ff */
[----:B------:R-:W-:-:S03]  /*19820*/  IMAD.MOV.U32 R100, RZ, RZ, R15 ;  /* 0x000000ffff647224 */ /* 0x000fc600078e000f */
[----:B------:R-:W-:Y:S01]  /*19830*/  PRMT R3, R0, 0x5410, R2 ;  /* 0x0000541000037816 */ /* 0x000fe20000000002 */
[----:B------:R-:W-:Y:S01]  /*19840*/  HSET2.LE.AND R0, R5, R43, PT ;  /* 0x0000002b05007233 */ /* 0x000fe20003803000 */
[----:B------:R-:W-:Y:S02]  /*19850*/  IMAD.MOV.U32 R15, RZ, RZ, R91 ;  /* 0x000000ffff0f7224 */ /* 0x000fe400078e005b */
[----:B------:R-:W-:Y:S02]  /*19860*/  IMAD.MOV.U32 R91, RZ, RZ, R239 ;  /* 0x000000ffff5b7224 */ /* 0x000fe400078e00ef */
[----:B------:R-:W2:Y:S01]  /*19870*/  LDL.LU R239, [R1+0x1b4] ;  /* 0x0001b40001ef7983 */ /* 0x000ea20000300800 */
[----:B------:R-:W-:-:S03]  /*19880*/  LOP3.LUT R11, R0, R100, RZ, 0xc0, !PT ;  /* 0x00000064000b7212 */ /* 0x000fc600078ec0ff */
[----:B------:R-:W3:Y:S01]  /*19890*/  LDL.LU R100, [R1+0x9c] ;  /* 0x00009c0001647983 */ /* 0x000ee20000300800 */
[----:B------:R-:W-:Y:S02]  /*198a0*/  IMAD R46, R46, 0x48, RZ ;  /* 0x000000482e2e7824 */ /* 0x000fe400078e02ff */
[----:B------:R-:W-:Y:S01]  /*198b0*/  IMAD.MOV.U32 R88, RZ, RZ, R47 ;  /* 0x000000ffff587224 */ /* 0x000fe200078e002f */
[----:B------:R-:W-:Y:S01]  /*198c0*/  HSET2.LE.AND R2, R4, R43, PT ;  /* 0x0000002b04027233 */ /* 0x000fe20003803000 */
[----:B------:R-:W-:Y:S01]  /*198d0*/  IMAD.WIDE R46, R46, 0x2, R180 ;  /* 0x000000022e2e7825 */ /* 0x000fe200078e02b4 */
[----:B------:R-:W-:Y:S04]  /*198e0*/  STG.E.U16 [R56.64+-0x100], R30 ;  /* 0xffff001e38007986 */ /* 0x000fe8000c101526 */
[----:B------:R-:W-:Y:S04]  /*198f0*/  STG.E.U16 [R44.64+-0x100], R13 ;  /* 0xffff000d2c007986 */ /* 0x000fe8000c101526 */
[----:B------:R-:W-:Y:S04]  /*19900*/  STG.E.U16 [R44.64+-0xfe], R12 ;  /* 0xffff020c2c007986 */ /* 0x000fe8000c101526 */
[----:B------:R3:W-:Y:S01]  /*19910*/  STG.E.U16 [R46.64+-0xfe], R8 ;  /* 0xffff02082e007986 */ /* 0x0007e2000c101526 */
[----:B------:R-:W-:-:S02]  /*19920*/  IADD3 R0, R188, 0x4, RZ ;  /* 0x00000004bc007810 */ /* 0x000fc40007ffe0ff */
[----:B---3--:R-:W-:Y:S02]  /*19930*/  LOP3.LUT R8, R2, R100, RZ, 0xc0, !PT ;  /* 0x0000006402087212 */ /* 0x008fe400078ec0ff */
[----:B------:R-:W3:Y:S04]  /*19940*/  LDL.LU R100, [R1+0x98] ;  /* 0x0000980001647983 */ /* 0x000ee80000300800 */
[----:B------:R-:W4:Y:S01]  /*19950*/  LDL.LU R188, [R1+0x1b0] ;  /* 0x0001b00001bc7983 */ /* 0x000f220000300800 */
[----:B------:R-:W-:-:S03]  /*19960*/  HSET2.LE.AND R3, R3, R43, PT ;  /* 0x0000002b03037233 */ /* 0x000fc60003803000 */
[----:B------:R3:W-:Y:S01]  /*19970*/  STG.E.U16 [R46.64+-0x100], R9 ;  /* 0xffff00092e007986 */ /* 0x0007e2000c101526 */
[----:B------:R-:W-:-:S03]  /*19980*/  IMAD.WIDE.U32 R30, R0, -0x326172a9, RZ ;  /* 0xcd9e8d57001e7825 */ /* 0x000fc600078e00ff */
[----:B------:R-:W-:Y:S01]  /*19990*/  STG.E.U16 [R180.64+-0xf0], R28 ;  /* 0xffff101cb4007986 */ /* 0x000fe2000c101526 */
[----:B------:R-:W-:-:S03]  /*199a0*/  IMAD.MOV.U32 R102, RZ, RZ, R35 ;  /* 0x000000ffff667224 */ /* 0x000fc600078e0023 */
[----:B------:R-:W-:Y:S04]  /*199b0*/  STG.E.U16 [R180.64+-0xee], R27 ;  /* 0xffff121bb4007986 */ /* 0x000fe8000c101526 */
[----:B------:R1:W-:Y:S01]  /*199c0*/  STG.E.U16 [R56.64+-0xf0], R34 ;  /* 0xffff102238007986 */ /* 0x0003e2000c101526 */
[----:B------:R-:W-:Y:S01]  /*199d0*/  LOP3.LUT R2, R21, UR9, R30, 0x96, !PT ;  /* 0x0000000915027c12 */ /* 0x000fe2000f8e961e */
[----:B------:R-:W-:Y:S02]  /*199e0*/  IMAD.MOV.U32 R75, RZ, RZ, R72 ;  /* 0x000000ffff4b7224 */ /* 0x000fe400078e0048 */
[----:B------:R-:W-:Y:S01]  /*199f0*/  FADD.FTZ R72, R37, R19 ;  /* 0x0000001325487221 */ /* 0x000fe20000010000 */
[----:B---3--:R-:W-:Y:S01]  /*19a00*/  LOP3.LUT R9, R3, R100, RZ, 0xc0, !PT ;  /* 0x0000006403097212 */ /* 0x008fe200078ec0ff */
[----:B------:R-:W-:-:S02]  /*19a10*/  IMAD.MOV.U32 R100, RZ, RZ, R15 ;  /* 0x000000ffff647224 */ /* 0x000fc400078e000f */
[----:B------:R-:W-:Y:S02]  /*19a20*/  IMAD.MOV.U32 R15, RZ, RZ, R90 ;  /* 0x000000ffff0f7224 */ /* 0x000fe400078e005a */
[----:B------:R-:W-:Y:S02]  /*19a30*/  IMAD.MOV.U32 R90, RZ, RZ, R18 ;  /* 0x000000ffff5a7224 */ /* 0x000fe400078e0012 */
[----:B------:R-:W-:Y:S02]  /*19a40*/  IMAD.MOV.U32 R18, RZ, RZ, R88 ;  /* 0x000000ffff127224 */ /* 0x000fe400078e0058 */
[----:B------:R-:W-:Y:S02]  /*19a50*/  IMAD.MOV.U32 R88, RZ, RZ, R16 ;  /* 0x000000ffff587224 */ /* 0x000fe400078e0010 */
[----:B------:R-:W-:Y:S02]  /*19a60*/  IMAD.MOV.U32 R16, RZ, RZ, R190 ;  /* 0x000000ffff107224 */ /* 0x000fe400078e00be */
[----:B------:R-:W3:Y:S01]  /*19a70*/  LDL.LU R190, [R1+0x1ac] ;  /* 0x0001ac0001be7983 */ /* 0x000ee20000300800 */
[----:B------:R-:W-:-:S05]  /*19a80*/  LOP3.LUT R0, R31, R100, RZ, 0x3c, !PT ;  /* 0x000000641f007212 */ /* 0x000fca00078e3cff */
[----:B-1----:R-:W-:-:S05]  /*19a90*/  IMAD.WIDE.U32 R34, R0, -0x2daee0ad, RZ ;  /* 0xd2511f5300227825 */ /* 0x002fca00078e00ff */
[----:B------:R-:W-:-:S05]  /*19aa0*/  LOP3.LUT R0, R35, UR5, R48, 0x96, !PT ;  /* 0x0000000523007c12 */ /* 0x000fca000f8e9630 */
[----:B------:R-:W-:-:S05]  /*19ab0*/  IMAD.WIDE.U32 R28, R0, -0x326172a9, RZ ;  /* 0xcd9e8d57001c7825 */ /* 0x000fca00078e00ff */
        /* <DEDUP_REMOVED lines=8> */
[----:B------:R-:W-:Y:S01]  /*19b40*/  IMAD.WIDE.U32 R18, R0, -0x326172a9, RZ ;  /* 0xcd9e8d5700127825 */ /* 0x000fe200078e00ff */
[----:B------:R-:W-:-:S04]  /*19b50*/  LOP3.LUT R2, R5, UR14, R28, 0x96, !PT ;  /* 0x0000000e05027c12 */ /* 0x000fc8000f8e961c */
[----:B------:R-:W-:Y:S01]  /*19b60*/  LOP3.LUT R0, R19, UR28, R4, 0x96, !PT ;  /* 0x0000001c13007c12 */ /* 0x000fe2000f8e9604 */
[----:B------:R-:W-:-:S04]  /*19b70*/  IMAD.WIDE.U32 R2, R2, -0x2daee0ad, RZ ;  /* 0xd2511f5302027825 */ /* 0x000fc800078e00ff */
[----:B------:R-:W-:Y:S01]  /*19b80*/  IMAD.WIDE.U32 R20, R0, -0x2daee0ad, RZ ;  /* 0xd2511f5300147825 */ /* 0x000fe200078e00ff */
[----:B------:R-:W-:-:S04]  /*19b90*/  LOP3.LUT R7, R3, UR27, R6, 0x96, !PT ;  /* 0x0000001b03077c12 */ /* 0x000fc8000f8e9606 */
[----:B------:R-:W-:-:S05]  /*19ba0*/  LOP3.LUT R2, R21, UR13, R2, 0x96, !PT ;  /* 0x0000000d15027c12 */ /* 0x000fca000f8e9602 */
[----:B------:R-:W-:-:S05]  /*19bb0*/  IMAD.WIDE.U32 R2, R2, -0x326172a9, RZ ;  /* 0xcd9e8d5702027825 */ /* 0x000fca00078e00ff */
[----:B------:R-:W-:-:S04]  /*19bc0*/  LOP3.LUT R0, R2, 0xffff, RZ, 0xc0, !PT ;  /* 0x0000ffff02007812 */ /* 0x000fc800078ec0ff */
[----:B------:R-:W-:Y:S02]  /*19bd0*/  SHF.R.U32.HI R4, RZ, 0x8, R0 ;  /* 0x00000008ff047819 */ /* 0x000fe40000011600 */
[----:B------:R-:W-:-:S04]  /*19be0*/  LOP3.LUT R0, R2, 0xff, RZ, 0xc0, !PT ;  /* 0x000000ff02007812 */ /* 0x000fc800078ec0ff */
[----:B------:R-:W-:Y:S01]  /*19bf0*/  PRMT R0, R0, 0x5410, R4 ;  /* 0x0000541000007816 */ /* 0x000fe20000000004 */
[----:B------:R-:W-:Y:S02]  /*19c00*/  IMAD.MOV.U32 R101, RZ, RZ, R16 ;  /* 0x000000ffff657224 */ /* 0x000fe400078e0010 */
[----:B------:R-:W-:Y:S02]  /*19c10*/  IMAD.WIDE.U32 R16, R7, -0x326172a9, RZ ;  /* 0xcd9e8d5707107825 */ /* 0x000fe400078e00ff */
[----:B------:R-:W-:Y:S01]  /*19c20*/  HSET2.LE.AND R0, R0, R43, PT ;  /* 0x0000002b00007233 */ /* 0x000fe20003803000 */
[----:B------:R-:W-:-:S04]  /*19c30*/  SHF.R.U32.HI R4, RZ, 0x10, R2 ;  /* 0x00000010ff047819 */ /* 0x000fc80000011602 */
[----:B------:R-:W-:Y:S02]  /*19c40*/  LOP3.LUT R6, R0, R25, RZ, 0xc0, !PT ;  /* 0x0000001900067212 */ /* 0x000fe400078ec0ff */
[----:B------:R-:W-:Y:S02]  /*19c50*/  LOP3.LUT R0, R3, UR6, R16, 0x96, !PT ;  /* 0x0000000603007c12 */ /* 0x000fe4000f8e9610 */
[----:B------:R-:W-:Y:S02]  /*19c60*/  SHF.R.U32.HI R3, RZ, 0x18, R2 ;  /* 0x00000018ff037819 */ /* 0x000fe40000011602 */
[----:B------:R-:W-:-:S04]  /*19c70*/  LOP3.LUT R2, R4, 0xff, RZ, 0xc0, !PT ;  /* 0x000000ff04027812 */ /* 0x000fc800078ec0ff */
[----:B------:R-:W-:-:S05]  /*19c80*/  PRMT R2, R2, 0x5410, R3 ;  /* 0x0000541002027816 */ /* 0x000fca0000000003 */
[----:B------:R-:W-:-:S05]  /*19c90*/  HSET2.LE.AND R2, R2, R43, PT ;  /* 0x0000002b02027233 */ /* 0x000fca0003803000 */
[----:B------:R-:W-:Y:S02]  /*19ca0*/  LOP3.LUT R7, R2, R26, RZ, 0xc0, !PT ;  /* 0x0000001a02077212 */ /* 0x000fe400078ec0ff */
        /* <DEDUP_REMOVED lines=8> */
[----:B------:R-:W-:-:S04]  /*19d30*/  LOP3.LUT R0, R3, 0xff, RZ, 0xc0, !PT ;  /* 0x000000ff03007812 */ /* 0x000fc800078ec0ff */
[----:B------:R-:W-:Y:S01]  /*19d40*/  PRMT R0, R0, 0x5410, R2 ;  /* 0x0000541000007816 */ /* 0x000fe20000000002 */
[----:B------:R-:W-:-:S04]  /*19d50*/  IMAD.MOV.U32 R104, RZ, RZ, R15 ;  /* 0x000000ffff687224 */ /* 0x000fc800078e000f */
[----:B------:R-:W-:Y:S01]  /*19d60*/  HSET2.LE.AND R0, R0, R43, PT ;  /* 0x0000002b00007233 */ /* 0x000fe20003803000 */
[----:B------:R-:W-:Y:S02]  /*19d70*/  IMAD.MOV.U32 R43, RZ, RZ, R91 ;  /* 0x000000ffff2b7224 */ /* 0x000fe400078e005b */
[----:B------:R-:W-:Y:S02]  /*19d80*/  IMAD.MOV.U32 R91, RZ, RZ, R14 ;  /* 0x000000ffff5b7224 */ /* 0x000fe400078e000e */
[----:B----4-:R-:W1:Y:S01]  /*19d90*/  LDSM.16.MT88.4 R12, [R188+0x9000] ;  /* 0x00900000bc0c783b */ /* 0x010e620000004200 */
[----:B------:R-:W-:Y:S02]  /*19da0*/  @!P2 HADD2 R119, -R59.H0_H0, -RZ.H0_H0 ;  /* 0xa00000ff3b77a230 */ /* 0x000fe40000000900 */
[----:B------:R-:W-:Y:S01]  /*19db0*/  @!P1 HADD2 R118, -R58.H0_H0, -RZ.H0_H0 ;  /* 0xa00000ff3a769230 */ /* 0x000fe20000000900 */
[----:B------:R-:W-:Y:S02]  /*19dc0*/  LOP3.LUT R5, R0, R36, RZ, 0xc0, !PT ;  /* 0x0000002400057212 */ /* 0x000fe400078ec0ff */
[----:B------:R-:W-:-:S02]  /*19dd0*/  PRMT R24, R177, 0x5410, R176 ;  /* 0x00005410b1187816 */ /* 0x000fc400000000b0 */
[----:B------:R-:W-:Y:S01]  /*19de0*/  PRMT R116, R59, 0x5410, R58 ;  /* 0x000054103b747816 */ /* 0x000fe2000000003a */
[----:B------:R-:W-:Y:S01]  /*19df0*/  IMAD.MOV.U32 R105, RZ, RZ, R100 ;  /* 0x000000ffff697224 */ /* 0x000fe200078e0064 */
[----:B------:R-:W-:Y:S01]  /*19e00*/  @!P2 PRMT R59, R119, 0x5410, RZ ;  /* 0x00005410773ba816 */ /* 0x000fe200000000ff */
[----:B------:R-:W-:Y:S01]  /*19e10*/  IMAD.MOV.U32 R119, RZ, RZ, R102 ;  /* 0x000000ffff777224 */ /* 0x000fe200078e0066 */
[----:B------:R-:W-:Y:S01]  /*19e20*/  @!P1 PRMT R58, R118, 0x5410, RZ ;  /* 0x00005410763a9816 */ /* 0x000fe200000000ff */
[----:B------:R-:W-:Y:S01]  /*19e30*/  IMAD.MOV.U32 R118, RZ, RZ, R101 ;  /* 0x000000ffff767224 */ /* 0x000fe200078e0065 */
[----:B------:R-:W-:Y:S01]  /*19e40*/  PRMT R37, R179, 0x5410, R178 ;  /* 0x00005410b3257816 */ /* 0x000fe200000000b2 */
[----:B------:R-:W-:Y:S01]  /*19e50*/  IMAD.MOV.U32 R103, RZ, RZ, R89 ;  /* 0x000000ffff677224 */ /* 0x000fe200078e0059 */
[----:B------:R-:W-:Y:S01]  /*19e60*/  @!P5 HADD2 R108, -R178.H0_H0, -RZ.H0_H0 ;  /* 0xa00000ffb26cd230 */ /* 0x000fe20000000900 */
[----:B------:R-:W-:Y:S01]  /*19e70*/  IMAD.MOV.U32 R102, RZ, RZ, R79 ;  /* 0x000000ffff667224 */ /* 0x000fe200078e004f */
[----:B------:R-:W-:Y:S01]  /*19e80*/  @!P3 HADD2 R111, -R176.H0_H0, -RZ.H0_H0 ;  /* 0xa00000ffb06fb230 */ /* 0x000fe20000000900 */
[----:B------:R-:W-:-:S02]  /*19e90*/  IMAD.MOV.U32 R101, RZ, RZ, R78 ;  /* 0x000000ffff657224 */ /* 0x000fc400078e004e */
[----:B------:R-:W-:Y:S02]  /*19ea0*/  IMAD.MOV.U32 R100, RZ, RZ, R77 ;  /* 0x000000ffff647224 */ /* 0x000fe400078e004d */
[----:B------:R-:W-:Y:S01]  /*19eb0*/  IMAD.MOV.U32 R89, RZ, RZ, R76 ;  /* 0x000000ffff597224 */ /* 0x000fe200078e004c */
[----:B------:R-:W-:Y:S01]  /*19ec0*/  @!P5 PRMT R178, R108, 0x5410, RZ ;  /* 0x000054106cb2d816 */ /* 0x000fe200000000ff */
[----:B------:R-:W-:Y:S01]  /*19ed0*/  IMAD.MOV.U32 R0, RZ, RZ, R122 ;  /* 0x000000ffff007224 */ /* 0x000fe200078e007a */
[----:B------:R-:W-:Y:S01]  /*19ee0*/  @!P3 PRMT R176, R111, 0x5410, RZ ;  /* 0x000054106fb0b816 */ /* 0x000fe200000000ff */
[----:B-1----:R-:W-:Y:S07]  /*19ef0*/  HMMA.16816.F32 R76, R8, R12, R152 ;  /* 0x0000000c084c723c */ /* 0x002fee0000001898 */
[----:B------:R-:W-:-:S02]  /*19f00*/  IMAD.MOV.U32 R153, RZ, RZ, R24 ;  /* 0x000000ffff997224 */ /* 0x000fc400078e0018 */
[----:B------:R-:W-:Y:S07]  /*19f10*/  HMMA.16816.F32 R24, R4, R12, R168 ;  /* 0x0000000c0418723c */ /* 0x000fee00000018a8 */
[----:B------:R-:W-:Y:S02]  /*19f20*/  IMAD.MOV.U32 R171, RZ, RZ, R37 ;  /* 0x000000ffffab7224 */ /* 0x000fe400078e0025 */
[----:B------:R-:W-:Y:S01]  /*19f30*/  IMAD.MOV.U32 R37, RZ, RZ, R43 ;  /* 0x000000ffff257224 */ /* 0x000fe200078e002b */
[----:B------:R-:W-:Y:S01]  /*19f40*/  HMMA.16816.F32 R108, R8, R14, R148 ;  /* 0x0000000e086c723c */ /* 0x000fe20000001894 */
[----:B------:R-:W-:-:S02]  /*19f50*/  IMAD.MOV.U32 R43, RZ, RZ, R123 ;  /* 0x000000ffff2b7224 */ /* 0x000fc400078e007b */
[----:B------:R-:W-:Y:S02]  /*19f60*/  IMAD.MOV.U32 R168, RZ, RZ, R121 ;  /* 0x000000ffffa87224 */ /* 0x000fe400078e0079 */
[----:B------:R-:W-:-:S03]  /*19f70*/  IMAD.MOV.U32 R169, RZ, RZ, R120 ;  /* 0x000000ffffa97224 */ /* 0x000fc600078e0078 */
[----:B------:R-:W-:Y:S01]  /*19f80*/  HMMA.16816.F32 R120, R4, R14, R164 ;  /* 0x0000000e0478723c */ /* 0x000fe200000018a4 */
[----:B------:R-:W-:Y:S02]  /*19f90*/  @!P6 HADD2 R106, -R179.H0_H0, -RZ.H0_H0 ;  /* 0xa00000ffb36ae230 */ /* 0x000fe40000000900 */
[----:B------:R-:W-:Y:S01]  /*19fa0*/  @!P4 HADD2 R107, -R177.H0_H0, -RZ.H0_H0 ;  /* 0xa00000ffb16bc230 */ /* 0x000fe20000000900 */
[----:B------:R-:W-:-:S03]  /*19fb0*/  IMAD.MOV.U32 R151, RZ, RZ, R55 ;  /* 0x000000ffff977224 */ /* 0x000fc600078e0037 */
[----:B------:R-:W-:Y:S01]  /*19fc0*/  IMAD.MOV.U32 R164, RZ, RZ, R71 ;  /* 0x000000ffffa47224 */ /* 0x000fe200078e0047 */
[----:B------:R-:W-:Y:S01]  /*19fd0*/  @!P6 PRMT R179, R106, 0x5410, RZ ;  /* 0x000054106ab3e816 */ /* 0x000fe200000000ff */
[----:B------:R-:W-:Y:S01]  /*19fe0*/  IMAD.MOV.U32 R167, RZ, RZ, R68 ;  /* 0x000000ffffa77224 */ /* 0x000fe200078e0044 */
[----:B------:R-:W-:Y:S01]  /*19ff0*/  @!P4 PRMT R177, R107, 0x5410, RZ ;  /* 0x000054106bb1c816 */ /* 0x000fe200000000ff */
        /* <DEDUP_REMOVED lines=10> */
[----:B------:R-:W-:Y:S01]  /*1a0a0*/  IMAD.MOV.U32 R148, RZ, RZ, R167 ;  /* 0x000000ffff947224 */ /* 0x000fe200078e00a7 */
[----:B---3--:R-:W1:Y:S02]  /*1a0b0*/  LDSM.16.MT88.4 R12, [R190+0x9000] ;  /* 0x00900000be0c783b */ /* 0x008e640000004200 */
[----:B-1----:R-:W-:Y:S07]  /*1a0c0*/  HMMA.16816.F32 R104, R8, R12, R144 ;  /* 0x0000000c0868723c */ /* 0x002fee0000001890 */
[----:B------:R-:W-:Y:S01]  /*1a0d0*/  IMAD.MOV.U32 R145, RZ, RZ, R164 ;  /* 0x000000ffff917224 */ /* 0x000fe200078e00a4 */
        /* <DEDUP_REMOVED lines=14> */
[----:B------:R-:W-:-:S02]  /*1a1c0*/  IMAD.MOV.U32 R148, RZ, RZ, R151 ;  /* 0x000000ffff947224 */ /* 0x000fc400078e0097 */
[----:B------:R-:W-:Y:S02]  /*1a1d0*/  IMAD.MOV.U32 R151, RZ, RZ, R166 ;  /* 0x000000ffff977224 */ /* 0x000fe400078e00a6 */
[----:B------:R-:W-:Y:S02]  /*1a1e0*/  IMAD.MOV.U32 R170, RZ, RZ, R242 ;  /* 0x000000ffffaa7224 */ /* 0x000fe400078e00f2 */
[----:B------:R-:W-:Y:S01]  /*1a1f0*/  IMAD.MOV.U32 R166, RZ, RZ, R169 ;  /* 0x000000ffffa67224 */ /* 0x000fe200078e00a9 */
[----:B------:R-:W4:Y:S01]  /*1a200*/  LDL.LU R242, [R1+0x1a4] ;  /* 0x0001a40001f27983 */ /* 0x000f220000300800 */
[----:B------:R-:W-:Y:S02]  /*1a210*/  IMAD.MOV.U32 R169, RZ, RZ, R153 ;  /* 0x000000ffffa97224 */ /* 0x000fe400078e0099 */
[----:B------:R-:W-:Y:S01]  /*1a220*/  IMAD.MOV.U32 R153, RZ, RZ, R189 ;  /* 0x000000ffff997224 */ /* 0x000fe200078e00bd */
[----:B------:R-:W2:Y:S04]  /*1a230*/  LDL.LU R243, [R1+0x1a0] ;  /* 0x0001a00001f37983 */ /* 0x000ea80000300800 */
[----:B------:R-:W2:Y:S01]  /*1a240*/  LDL.LU R189, [R1+0x19c] ;  /* 0x00019c0001bd7983 */ /* 0x000ea20000300800 */
        /* <DEDUP_REMOVED lines=8> */
[----:B------:R-:W-:Y:S01]  /*1a2d0*/  HMMA.16816.F32 R72, R8, R14, R132 ;  /* 0x0000000e0848723c */ /* 0x000fe20000001884 */
[----:B------:R-:W1:Y:S01]  /*1a2e0*/  LDSM.16.MT88.4 R12, [R188+0xa000] ;  /* 0x00a00000bc0c783b */ /* 0x000e620000004200 */
[----:B------:R-:W-:-:S06]  /*1a2f0*/  IMAD.MOV.U32 R149, RZ, RZ, R168 ;  /* 0x000000ffff957224 */ /* 0x000fcc00078e00a8 */
[-C--:B-1----:R-:W-:Y:S08]  /*1a300*/  HMMA.16816.F32 R68, R8, R12.reuse, R220 ;  /* 0x0000000c0844723c */ /* 0x082ff000000018dc */
[C---:B------:R-:W-:Y:S08]  /*1a310*/  HMMA.16816.F32 R52, R4.reuse, R12, R60 ;  /* 0x0000000c0434723c */ /* 0x040ff0000000183c */
[-C--:B------:R-:W-:Y:S08]  /*1a320*/  HMMA.16816.F32 R136, R4, R14.reuse, R136 ;  /* 0x0000000e0488723c */ /* 0x080ff00000001888 */
[----:B------:R-:W-:Y:S01]  /*1a330*/  HMMA.16816.F32 R132, R8, R14, R248 ;  /* 0x0000000e0884723c */ /* 0x000fe200000018f8 */
[----:B------:R-:W1:Y:S01]  /*1a340*/  LDSM.16.MT88.4 R12, [R190+0xa000] ;  /* 0x00a00000be0c783b */ /* 0x000e620000004200 */
[----:B------:R-:W-:-:S02]  /*1a350*/  IMAD.MOV.U32 R164, RZ, RZ, R171 ;  /* 0x000000ffffa47224 */ /* 0x000fc400078e00ab */
[----:B------:R-:W-:Y:S02]  /*1a360*/  IMAD.MOV.U32 R167, RZ, RZ, R119 ;  /* 0x000000ffffa77224 */ /* 0x000fe400078e0077 */
[----:B------:R-:W-:Y:S02]  /*1a370*/  IMAD.MOV.U32 R168, RZ, RZ, R117 ;  /* 0x000000ffffa87224 */ /* 0x000fe400078e0075 */
[----:B------:R-:W-:Y:S01]  /*1a380*/  IMAD.MOV.U32 R171, RZ, RZ, R116 ;  /* 0x000000ffffab7224 */ /* 0x000fe200078e0074 */
        /* <DEDUP_REMOVED lines=8> */
[----:B------:R-:W-:Y:S02]  /*1a410*/  IMAD.MOV.U32 R144, RZ, RZ, R147 ;  /* 0x000000ffff907224 */ /* 0x000fe400078e0093 */
[----:B------:R-:W-:Y:S02]  /*1a420*/  IMAD.MOV.U32 R147, RZ, RZ, R150 ;  /* 0x000000ffff937224 */ /* 0x000fe400078e0096 */
[----:B------:R-:W-:Y:S01]  /*1a430*/  IMAD.MOV.U32 R146, RZ, RZ, R149 ;  /* 0x000000ffff927224 */ /* 0x000fe200078e0095 */
[-C--:B-1----:R-:W-:Y:S08]  /*1a440*/  HMMA.16816.F32 R84, R4, R12.reuse, R64 ;  /* 0x0000000c0454723c */ /* 0x082ff00000001840 */
[----:B------:R-:W-:Y:S08]  /*1a450*/  HMMA.16816.F32 R96, R8, R12, R96 ;  /* 0x0000000c0860723c */ /* 0x000ff00000001860 */
        /* <DEDUP_REMOVED lines=20> */
[----:B------:R-:W3:Y:S01]  /*1a5a0*/  LDL.LU R244, [R1+0x198] ;  /* 0x0001980001f47983 */ /* 0x000ee20000300800 */
[----:B------:R-:W-:Y:S02]  /*1a5b0*/  IMAD.MOV.U32 R151, RZ, RZ, R165 ;  /* 0x000000ffff977224 */ /* 0x000fe400078e00a5 */
[----:B------:R-:W-:Y:S01]  /*1a5c0*/  IMAD.MOV.U32 R164, RZ, RZ, R166 ;  /* 0x000000ffffa47224 */ /* 0x000fe200078e00a6 */
[----:B------:R-:W-:Y:S01]  /*1a5d0*/  PRMT R250, R233, 0x7054, R233 ;  /* 0x00007054e9fa7816 */ /* 0x000fe200000000e9 */
[----:B------:R-:W-:-:S02]  /*1a5e0*/  IMAD.MOV.U32 R156, RZ, RZ, R144 ;  /* 0x000000ffff9c7224 */ /* 0x000fc400078e0090 */
[----:B------:R-:W-:Y:S01]  /*1a5f0*/  IMAD.MOV.U32 R157, RZ, RZ, R145 ;  /* 0x000000ffff9d7224 */ /* 0x000fe200078e0091 */
[----:B-1----:R-:W-:Y:S01]  /*1a600*/  HMMA.16816.F32 R36, R8, R14, R36 ;  /* 0x0000000e0824723c */ /* 0x002fe20000001824 */
[----:B------:R-:W-:Y:S01]  /*1a610*/  IMAD.MOV.U32 R165, RZ, RZ, R167 ;  /* 0x000000ffffa57224 */ /* 0x000fe200078e00a7 */
[----:B------:R1:W5:Y:S01]  /*1a620*/  LDL.LU R131, [R1+0x194] ;  /* 0x0001940001837983 */ /* 0x0003620000300800 */
        /* <DEDUP_REMOVED lines=38> */
[----:B------:R-:W-:Y:S01]  /*1a890*/  IMAD.MOV.U32 R42, RZ, RZ, R194 ;  /* 0x000000ffff2a7224 */ /* 0x000fe200078e00c2 */
[----:B------:R1:W5:Y:S01]  /*1a8a0*/  LDL.LU R128, [R1+0x190] ;  /* 0x0001900001807983 */ /* 0x0003620000300800 */
[----:B------:R-:W-:Y:S02]  /*1a8b0*/  IMAD.MOV.U32 R248, RZ, RZ, R154 ;  /* 0x000000fffff87224 */ /* 0x000fe400078e009a */
[----:B------:R-:W-:Y:S01]  /*1a8c0*/  IMAD.MOV.U32 R163, RZ, RZ, R2 ;  /* 0x000000ffffa37224 */ /* 0x000fe200078e0002 */
[----:B------:R1:W5:Y:S01]  /*1a8d0*/  LDL.LU R194, [R1+0x18c] ;  /* 0x00018c0001c27983 */ /* 0x0003620000300800 */
[----:B------:R-:W-:Y:S02]  /*1a8e0*/  IMAD.MOV.U32 R153, RZ, RZ, R3 ;  /* 0x000000ffff997224 */ /* 0x000fe400078e0003 */
[----:B------:R-:W-:Y:S01]  /*1a8f0*/  IMAD.MOV.U32 R154, RZ, RZ, R0 ;  /* 0x000000ffff9a7224 */ /* 0x000fe200078e0000 */
[----:B------:R-:W-:Y:S01]  /*1a900*/  LOP3.LUT R0, R17, UR26, R18, 0x96, !PT ;  /* 0x0000001a11007c12 */ /* 0x000fe2000f8e9612 */
[----:B------:R-:W-:Y:S01]  /*1a910*/  IMAD.WIDE.U32 R2, R23, -0x2daee0ad, RZ ;  /* 0xd2511f5317027825 */ /* 0x000fe200078e00ff */
[----:B------:R-:W1:Y:S03]  /*1a920*/  LDSM.16.MT88.4 R16, [R188+0x9400] ;  /* 0x00940000bc10783b */ /* 0x000e660000004200 */
[----:B------:R-:W-:Y:S01]  /*1a930*/  IMAD.MOV.U32 R223, RZ, RZ, R155 ;  /* 0x000000ffffdf7224 */ /* 0x000fe200078e009b */
[----:B------:R1:W5:Y:S01]  /*1a940*/  LDL.LU R193, [R1+0x188] ;  /* 0x0001880001c17983 */ /* 0x0003620000300800 */
[----:B------:R-:W-:-:S02]  /*1a950*/  IMAD.MOV.U32 R221, RZ, RZ, R40 ;  /* 0x000000ffffdd7224 */ /* 0x000fc400078e0028 */
[----:B------:R-:W-:Y:S02]  /*1a960*/  IMAD.MOV.U32 R220, RZ, RZ, R41 ;  /* 0x000000ffffdc7224 */ /* 0x000fe400078e0029 */
[----:B------:R-:W-:Y:S01]  /*1a970*/  IMAD.MOV.U32 R251, RZ, RZ, R43 ;  /* 0x000000fffffb7224 */ /* 0x000fe200078e002b */
[----:B------:R-:W-:Y:S01]  /*1a980*/  LOP3.LUT R10, R2, 0xff, RZ, 0xc0, !PT ;  /* 0x000000ff020a7812 */ /* 0x000fe200078ec0ff */
[----:B------:R-:W-:Y:S01]  /*1a990*/  IMAD.MOV.U32 R155, RZ, RZ, R42 ;  /* 0x000000ffff9b7224 */ /* 0x000fe200078e002a */
[--C-:B------:R-:W-:Y:S01]  /*1a9a0*/  SHF.R.U32.HI R9, RZ, 0x10, R2.reuse ;  /* 0x00000010ff097819 */ /* 0x100fe20000011602 */
[----:B------:R-:W-:Y:S01]  /*1a9b0*/  HMMA.16816.F32 R40, R4, R14, R208 ;  /* 0x0000000e0428723c */ /* 0x000fe200000018d0 */
[----:B------:R-:W-:Y:S01]  /*1a9c0*/  SHF.R.U32.HI R8, RZ, 0x18, R2 ;  /* 0x00000018ff087819 */ /* 0x000fe20000011602 */
[----:B--2---:R-:W-:Y:S01]  /*1a9d0*/  IMAD.MOV.U32 R162, RZ, RZ, R189 ;  /* 0x000000ffffa27224 */ /* 0x004fe200078e00bd */
[----:B------:R2:W5:Y:S04]  /*1a9e0*/  LDL.LU R192, [R1+0x184] ;  /* 0x0001840001c07983 */ /* 0x0005680000300800 */
[----:B------:R-:W-:-:S02]  /*1a9f0*/  LOP3.LUT R4, R3, UR7, R22, 0x96, !PT ;  /* 0x0000000703047c12 */ /* 0x000fc4000f8e9616 */
[----:B------:R-:W-:Y:S01]  /*1aa00*/  LOP3.LUT R5, R2, 0xffff, RZ, 0xc0, !PT ;  /* 0x0000ffff02057812 */ /* 0x000fe200078ec0ff */
[----:B------:R-:W-:Y:S01]  /*1aa10*/  IMAD.WIDE.U32 R2, R0, -0x2daee0ad, RZ ;  /* 0xd2511f5300027825 */ /* 0x000fe200078e00ff */
[----:B------:R2:W5:Y:S04]  /*1aa20*/  LDL.LU R191, [R1+0x180] ;  /* 0x0001800001bf7983 */ /* 0x0005680000300800 */
[C---:B------:R-:W-:Y:S01]  /*1aa30*/  LOP3.LUT R6, R2.reuse, 0xffff, RZ, 0xc0, !PT ;  /* 0x0000ffff02067812 */ /* 0x040fe200078ec0ff */
[----:B------:R-:W-:Y:S01]  /*1aa40*/  IMAD.MOV.U32 R208, RZ, RZ, R153 ;  /* 0x000000ffffd07224 */ /* 0x000fe200078e0099 */
[----:B------:R-:W-:Y:S01]  /*1aa50*/  LOP3.LUT R7, R2, 0xff, RZ, 0xc0, !PT ;  /* 0x000000ff02077812 */ /* 0x000fe200078ec0ff */
[----:B------:R2:W5:Y:S01]  /*1aa60*/  LDL.LU R189, [R1+0x178] ;  /* 0x0001780001bd7983 */ /* 0x0005620000300800 */
[----:B------:R-:W-:-:S02]  /*1aa70*/  SHF.R.U32.HI R11, RZ, 0x10, R2 ;  /* 0x00000010ff0b7819 */ /* 0x000fc40000011602 */
[----:B------:R-:W-:Y:S02]  /*1aa80*/  SHF.R.U32.HI R12, RZ, 0x18, R2 ;  /* 0x00000018ff0c7819 */ /* 0x000fe40000011602 */
[----:B------:R-:W-:Y:S02]  /*1aa90*/  SHF.R.U32.HI R5, RZ, 0x8, R5 ;  /* 0x00000008ff057819 */ /* 0x000fe40000011605 */
[----:B------:R-:W-:Y:S02]  /*1aaa0*/  SHF.R.U32.HI R2, RZ, 0x8, R6 ;  /* 0x00000008ff027819 */ /* 0x000fe40000011606 */
[----:B------:R-:W-:Y:S02]  /*1aab0*/  LOP3.LUT R0, R3, UR7, R20, 0x96, !PT ;  /* 0x0000000703007c12 */ /* 0x000fe4000f8e9614 */
[----:B------:R-:W-:Y:S02]  /*1aac0*/  PRMT R14, R10, 0x5410, R5 ;  /* 0x000054100a0e7816 */ /* 0x000fe40000000005 */
[----:B------:R-:W-:-:S02]  /*1aad0*/  LOP3.LUT R3, R9, 0xff, RZ, 0xc0, !PT ;  /* 0x000000ff09037812 */ /* 0x000fc400078ec0ff */
[----:B------:R-:W-:Y:S02]  /*1aae0*/  PRMT R10, R7, 0x5410, R2 ;  /* 0x00005410070a7816 */ /* 0x000fe40000000002 */
[C---:B------:R-:W-:Y:S02]  /*1aaf0*/  LOP3.LUT R2, R4.reuse, 0xffff, RZ, 0xc0, !PT ;  /* 0x0000ffff04027812 */ /* 0x040fe400078ec0ff */
[----:B------:R-:W-:Y:S02]  /*1ab00*/  PRMT R13, R3, 0x5410, R8 ;  /* 0x00005410030d7816 */ /* 0x000fe40000000008 */
[----:B------:R-:W-:Y:S02]  /*1ab10*/  SHF.R.U32.HI R6, RZ, 0x10, R4 ;  /* 0x00000010ff067819 */ /* 0x000fe40000011604 */
[----:B------:R-:W-:Y:S02]  /*1ab20*/  LOP3.LUT R7, R4, 0xff, RZ, 0xc0, !PT ;  /* 0x000000ff04077812 */ /* 0x000fe400078ec0ff */
[----:B------:R-:W-:-:S02]  /*1ab30*/  SHF.R.U32.HI R3, RZ, 0x8, R2 ;  /* 0x00000008ff037819 */ /* 0x000fc40000011602 */
[----:B------:R-:W-:Y:S02]  /*1ab40*/  SHF.R.U32.HI R5, RZ, 0x18, R4 ;  /* 0x00000018ff057819 */ /* 0x000fe40000011604 */
[----:B------:R-:W-:Y:S02]  /*1ab50*/  LOP3.LUT R2, R6, 0xff, RZ, 0xc0, !PT ;  /* 0x000000ff06027812 */ /* 0x000fe400078ec0ff */
[----:B------:R-:W-:Y:S02]  /*1ab60*/  PRMT R7, R7, 0x5410, R3 ;  /* 0x0000541007077816 */ /* 0x000fe40000000003 */
[----:B------:R-:W-:Y:S02]  /*1ab70*/  PRMT R9, R2, 0x5410, R5 ;  /* 0x0000541002097816 */ /* 0x000fe40000000005 */
[----:B------:R-:W-:Y:S02]  /*1ab80*/  LOP3.LUT R2, R0, 0xffff, RZ, 0xc0, !PT ;  /* 0x0000ffff00027812 */ /* 0x000fe400078ec0ff */
[----:B------:R-:W-:-:S02]  /*1ab90*/  SHF.R.U32.HI R3, RZ, 0x10, R0 ;  /* 0x00000010ff037819 */ /* 0x000fc40000011600 */
[----:B------:R-:W-:Y:S02]  /*1aba0*/  LOP3.LUT R6, R0, 0xff, RZ, 0xc0, !PT ;  /* 0x000000ff00067812 */ /* 0x000fe400078ec0ff */
[----:B------:R-:W-:Y:S01]  /*1abb0*/  SHF.R.U32.HI R5, RZ, 0x18, R0 ;  /* 0x00000018ff057819 */ /* 0x000fe20000011600 */
[----:B------:R-:W-:Y:S01]  /*1abc0*/  HSET2.LE.AND R0, R7, R250, PT ;  /* 0x000000fa07007233 */ /* 0x000fe20003803000 */
[----:B------:R-:W-:-:S04]  /*1abd0*/  LOP3.LUT R4, R11, 0xff, RZ, 0xc0, !PT ;  /* 0x000000ff0b047812 */ /* 0x000fc800078ec0ff */
[----:B------:R-:W-:Y:S02]  /*1abe0*/  PRMT R12, R4, 0x5410, R12 ;  /* 0x00005410040c7816 */ /* 0x000fe4000000000c */
[----:B------:R-:W-:Y:S01]  /*1abf0*/  LOP3.LUT R8, R0, R162, RZ, 0xc0, !PT ;  /* 0x000000a200087212 */ /* 0x000fe200078ec0ff */
[--C-:B------:R-:W-:Y:S01]  /*1ac00*/  HSET2.LE.AND R0, R9, R250.reuse, PT ;  /* 0x000000fa09007233 */ /* 0x100fe20003803000 */
[----:B------:R-:W-:Y:S02]  /*1ac10*/  SHF.R.U32.HI R4, RZ, 0x8, R2 ;  /* 0x00000008ff047819 */ /* 0x000fe40000011602 */
[----:B------:R-:W-:Y:S01]  /*1ac20*/  LOP3.LUT R2, R3, 0xff, RZ, 0xc0, !PT ;  /* 0x000000ff03027812 */ /* 0x000fe200078ec0ff */
[--C-:B------:R-:W-:Y:S01]  /*1ac30*/  HSET2.LE.AND R3, R10, R250.reuse, PT ;  /* 0x000000fa0a037233 */ /* 0x100fe20003803000 */
[----:B------:R-:W-:Y:S01]  /*1ac40*/  LOP3.LUT R9, R0, R163, RZ, 0xc0, !PT ;  /* 0x000000a300097212 */ /* 0x000fe200078ec0ff */
[--C-:B------:R-:W-:Y:S01]  /*1ac50*/  HSET2.LE.AND R0, R14, R250.reuse, PT ;  /* 0x000000fa0e007233 */ /* 0x100fe20003803000 */
[----:B------:R-:W-:Y:S01]  /*1ac60*/  PRMT R5, R2, 0x5410, R5 ;  /* 0x0000541002057816 */ /* 0x000fe20000000005 */
[----:B------:R-:W-:Y:S01]  /*1ac70*/  HSET2.LE.AND R2, R13, R250, PT ;  /* 0x000000fa0d027233 */ /* 0x000fe20003803000 */
[----:B------:R-:W-:-:S02]  /*1ac80*/  PRMT R4, R6, 0x5410, R4 ;  /* 0x0000541006047816 */ /* 0x000fc40000000004 */
[----:B------:R-:W-:Y:S01]  /*1ac90*/  LOP3.LUT R10, R0, R248, RZ, 0xc0, !PT ;  /* 0x000000f8000a7212 */ /* 0x000fe200078ec0ff */
[--C-:B------:R-:W-:Y:S01]  /*1aca0*/  HSET2.LE.AND R0, R12, R250.reuse, PT ;  /* 0x000000fa0c007233 */ /* 0x100fe20003803000 */
[----:B------:R-:W-:Y:S01]  /*1acb0*/  LOP3.LUT R11, R2, R249, RZ, 0xc0, !PT ;  /* 0x000000f9020b7212 */ /* 0x000fe200078ec0ff */
[--C-:B------:R-:W-:Y:S01]  /*1acc0*/  HSET2.LE.AND R2, R4, R250.reuse, PT ;  /* 0x000000fa04027233 */ /* 0x100fe20003803000 */
[----:B------:R-:W-:Y:S01]  /*1acd0*/  LOP3.LUT R6, R3, R141, RZ, 0xc0, !PT ;  /* 0x0000008d03067212 */ /* 0x000fe200078ec0ff */
[----:B------:R-:W-:Y:S01]  /*1ace0*/  HSET2.LE.AND R3, R5, R250, PT ;  /* 0x000000fa05037233 */ /* 0x000fe20003803000 */
[----:B------:R-:W-:Y:S01]  /*1acf0*/  LOP3.LUT R7, R0, R140, RZ, 0xc0, !PT ;  /* 0x0000008c00077212 */ /* 0x000fe200078ec0ff */
[----:B------:R-:W-:Y:S01]  /*1ad00*/  IMAD.MOV.U32 R248, RZ, RZ, R152 ;  /* 0x000000fffff87224 */ /* 0x000fe200078e0098 */
[----:B------:R-:W-:Y:S01]  /*1ad10*/  LOP3.LUT R4, R2, R143, RZ, 0xc0, !PT ;  /* 0x0000008f02047212 */ /* 0x000fe200078ec0ff */
[----:B------:R-:W2:Y:S01]  /*1ad20*/  LDSM.16.MT88.4 R12, [R190+0x9400] ;  /* 0x00940000be0c783b */ /* 0x000ea20000004200 */
[----:B------:R-:W-:Y:S01]  /*1ad30*/  LOP3.LUT R5, R3, R142, RZ, 0xc0, !PT ;  /* 0x0000008e03057212 */ /* 0x000fe200078ec0ff */
[----:B------:R-:W-:-:S02]  /*1ad40*/  IMAD.MOV.U32 R2, RZ, RZ, R154 ;  /* 0x000000ffff027224 */ /* 0x000fc400078e009a */
[----:B------:R-:W-:Y:S02]  /*1ad50*/  IMAD.MOV.U32 R3, RZ, RZ, R155 ;  /* 0x000000ffff037224 */ /* 0x000fe400078e009b */
[----:B-1----:R-:W-:Y:S07]  /*1ad60*/  HMMA.16816.F32 R152, R8, R16, R76 ;  /* 0x000000100898723c */ /* 0x002fee000000184c */
[----:B------:R-:W-:Y:S02]  /*1ad70*/  IMAD.MOV.U32 R76, RZ, RZ, R168 ;  /* 0x000000ffff4c7224 */ /* 0x000fe400078e00a8 */
[----:B------:R-:W-:-:S02]  /*1ad80*/  IMAD.MOV.U32 R77, RZ, RZ, R169 ;  /* 0x000000ffff4d7224 */ /* 0x000fc400078e00a9 */
[----:B------:R-:W-:Y:S02]  /*1ad90*/  IMAD.MOV.U32 R78, RZ, RZ, R170 ;  /* 0x000000ffff4e7224 */ /* 0x000fe400078e00aa */
[----:B------:R-:W-:Y:S02]  /*1ada0*/  IMAD.MOV.U32 R79, RZ, RZ, R171 ;  /* 0x000000ffff4f7224 */ /* 0x000fe400078e00ab */
[----:B------:R-:W-:Y:S01]  /*1adb0*/  HMMA.16816.F32 R168, R4, R16, R24 ;  /* 0x0000001004a8723c */ /* 0x000fe20000001818 */
[----:B------:R-:W1:Y:S01]  /*1adc0*/  LDSM.16.MT88.4 R24, [R188+0xa400] ;  /* 0x00a40000bc18783b */ /* 0x000e620000004200 */
[----:B------:R-:W-:Y:S02]  /*1add0*/  IMAD.MOV.U32 R211, RZ, RZ, R220 ;  /* 0x000000ffffd37224 */ /* 0x000fe400078e00dc */
[----:B------:R-:W-:Y:S02]  /*1ade0*/  IMAD.MOV.U32 R210, RZ, RZ, R221 ;  /* 0x000000ffffd27224 */ /* 0x000fe400078e00dd */
[----:B------:R-:W-:-:S02]  /*1adf0*/  IMAD.MOV.U32 R209, RZ, RZ, R222 ;  /* 0x000000ffffd17224 */ /* 0x000fc400078e00de */
[----:B------:R-:W-:Y:S01]  /*1ae00*/  IMAD.MOV.U32 R160, RZ, RZ, R223 ;  /* 0x000000ffffa07224 */ /* 0x000fe200078e00df */
[-C--:B------:R-:W-:Y:S08]  /*1ae10*/  HMMA.16816.F32 R120, R4, R18.reuse, R120 ;  /* 0x000000120478723c */ /* 0x080ff00000001878 */
[----:B------:R-:W-:Y:S01]  /*1ae20*/  HMMA.16816.F32 R220, R8, R18, R108 ;  /* 0x0000001208dc723c */ /* 0x000fe2000000186c */
[----:B------:R-:W4:Y:S01]  /*1ae30*/  LDSM.16.MT88.4 R16, [R190+0xa400] ;  /* 0x00a40000be10783b */ /* 0x000f220000004200 */
        /* <DEDUP_REMOVED lines=10> */
[----:B------:R-:W-:Y:S01]  /*1aee0*/  HMMA.16816.F32 R92, R4, R12, R92 ;  /* 0x0000000c045c723c */ /* 0x000fe2000000185c */
[----:B------:R-:W-:Y:S02]  /*1aef0*/  IMAD.MOV.U32 R107, RZ, RZ, R148 ;  /* 0x000000ffff6b7224 */ /* 0x000fe400078e0094 */
[----:B------:R-:W-:Y:S02]  /*1af00*/  IMAD.MOV.U32 R106, RZ, RZ, R149 ;  /* 0x000000ffff6a7224 */ /* 0x000fe400078e0095 */
[----:B------:R-:W-:-:S03]  /*1af10*/  IMAD.MOV.U32 R105, RZ, RZ, R150 ;  /* 0x000000ffff697224 */ /* 0x000fc600078e0096 */
[----:B-1----:R-:W-:Y:S01]  /*1af20*/  HMMA.16816.F32 R140, R8, R24, R68 ;  /* 0x00000018088c723c */ /* 0x002fe20000001844 */
[----:B------:R-:W-:-:S07]  /*1af30*/  IMAD.MOV.U32 R104, RZ, RZ, R151 ;  /* 0x000000ffff687224 */ /* 0x000fce00078e0097 */
[C---:B------:R-:W-:Y:S07]  /*1af40*/  HMMA.16816.F32 R68, R4.reuse, R24, R52 ;  /* 0x000000180444723c */ /* 0x040fee0000001834 */
[----:B------:R-:W-:Y:S01]  /*1af50*/  IMAD.MOV.U32 R25, RZ, RZ, R22 ;  /* 0x000000ffff197224 */ /* 0x000fe200078e0016 */
[-C--:B------:R-:W-:Y:S01]  /*1af60*/  HMMA.16816.F32 R156, R4, R14.reuse, R88 ;  /* 0x0000000e049c723c */ /* 0x080fe20000001858 */
[----:B------:R-:W-:Y:S02]  /*1af70*/  IMAD.MOV.U32 R24, RZ, RZ, R23 ;  /* 0x000000ffff187224 */ /* 0x000fe400078e0017 */
[----:B------:R-:W1:Y:S05]  /*1af80*/  LDSM.16.MT88.4 R20, [R190+0xb400] ;  /* 0x00b40000be14783b */ /* 0x000e6a0000004200 */
[----:B------:R-:W-:Y:S01]  /*1af90*/  HMMA.16816.F32 R148, R8, R14, R72 ;  /* 0x0000000e0894723c */ /* 0x000fe20000001848 */
[----:B------:R-:W2:Y:S07]  /*1afa0*/  LDSM.16.MT88.4 R12, [R188+0xb400] ;  /* 0x00b40000bc0c783b */ /* 0x000eae0000004200 */
[C---:B----4-:R-:W-:Y:S07]  /*1afb0*/  HMMA.16816.F32 R88, R4.reuse, R18, R112 ;  /* 0x000000120458723c */ /* 0x050fee0000001870 */
[----:B------:R-:W-:Y:S01]  /*1afc0*/  IMAD.MOV.U32 R115, RZ, RZ, R79 ;  /* 0x000000ffff737224 */ /* 0x000fe200078e004f */
[----:B------:R-:W-:Y:S07]  /*1afd0*/  HMMA.16816.F32 R72, R4, R26, R136 ;  /* 0x0000001a0448723c */ /* 0x000fee0000001888 */
[----:B------:R-:W-:-:S02]  /*1afe0*/  IMAD.MOV.U32 R139, RZ, RZ, R77 ;  /* 0x000000ffff8b7224 */ /* 0x000fc400078e004d */
[----:B------:R-:W-:Y:S01]  /*1aff0*/  IMAD.MOV.U32 R137, RZ, RZ, R2 ;  /* 0x000000ffff897224 */ /* 0x000fe200078e0002 */
[----:B------:R-:W-:Y:S01]  /*1b000*/  LOP3.LUT R2, R115, UR12, RZ, 0x3c, !PT ;  /* 0x0000000c73027c12 */ /* 0x000fe2000f8e3cff */
[----:B------:R-:W-:Y:S02]  /*1b010*/  IMAD.MOV.U32 R113, RZ, RZ, R139 ;  /* 0x000000ffff717224 */ /* 0x000fe400078e008b */
[----:B------:R-:W-:Y:S02]  /*1b020*/  IMAD.MOV.U32 R139, RZ, RZ, R104 ;  /* 0x000000ffff8b7224 */ /* 0x000fe400078e0068 */
[----:B------:R-:W-:Y:S02]  /*1b030*/  IMAD.MOV.U32 R104, RZ, RZ, R3 ;  /* 0x000000ffff687224 */ /* 0x000fe400078e0003 */
[----:B------:R-:W-:Y:S01]  /*1b040*/  IMAD.WIDE.U32 R2, R2, -0x326172a9, RZ ;  /* 0xcd9e8d5702027825 */ /* 0x000fe200078e00ff */
[----:B------:R-:W-:Y:S03]  /*1b050*/  HMMA.16816.F32 R116, R4, R16, R116 ;  /* 0x000000100474723c */ /* 0x000fe60000001874 */
[----:B------:R-:W-:-:S02]  /*1b060*/  IMAD.MOV.U32 R138, RZ, RZ, R76 ;  /* 0x000000ffff8a7224 */ /* 0x000fc400078e004c */
[----:B------:R-:W-:Y:S01]  /*1b070*/  IMAD.MOV.U32 R114, RZ, RZ, R78 ;  /* 0x000000ffff727224 */ /* 0x000fe200078e004e */
[----:B------:R-:W-:Y:S02]  /*1b080*/  LOP3.LUT R0, R3, UR9, R0, 0x96, !PT ;  /* 0x0000000903007c12 */ /* 0x000fe4000f8e9600 */
[----:B-1----:R-:W-:Y:S01]  /*1b090*/  HMMA.16816.F32 R76, R4, R20, R48 ;  /* 0x00000014044c723c */ /* 0x002fe20000001830 */
[----:B------:R-:W-:-:S07]  /*1b0a0*/  IMAD.MOV.U32 R112, RZ, RZ, R138 ;  /* 0x000000ffff707224 */ /* 0x000fce00078e008a */
[C---:B--2---:R-:W-:Y:S08]  /*1b0b0*/  HMMA.16816.F32 R52, R4.reuse, R12, R84 ;  /* 0x0000000c0434723c */ /* 0x044ff00000001854 */
[C---:B------:R-:W-:Y:S08]  /*1b0c0*/  HMMA.16816.F32 R80, R4.reuse, R14, R80 ;  /* 0x0000000e0450723c */ /* 0x040ff00000001850 */
[----:B------:R-:W-:Y:S07]  /*1b0d0*/  HMMA.16816.F32 R48, R4, R22, R40 ;  /* 0x000000160430723c */ /* 0x000fee0000001828 */
[----:B------:R-:W-:Y:S01]  /*1b0e0*/  LOP3.LUT R6, R33, UR11, R2, 0x96, !PT ;  /* 0x0000000b21067c12 */ /* 0x000fe2000f8e9602 */
[----:B------:R-:W-:Y:S01]  /*1b0f0*/  HMMA.16816.F32 R96, R8, R12, R96 ;  /* 0x0000000c0860723c */ /* 0x000fe20000001860 */
[----:B------:R-:W-:Y:S01]  /*1b100*/  IMAD.WIDE.U32 R4, R0, -0x2daee0ad, RZ ;  /* 0xd2511f5300047825 */ /* 0x000fe200078e00ff */
[----:B------:R-:W-:-:S05]  /*1b110*/  LOP3.LUT R0, R3, UR9, R30, 0x96, !PT ;  /* 0x0000000903007c12 */ /* 0x000fca000f8e961e */
[----:B------:R-:W-:Y:S01]  /*1b120*/  IMAD.WIDE.U32 R12, R6, -0x2daee0ad, RZ ;  /* 0xd2511f53060c7825 */ /* 0x000fe200078e00ff */
[----:B------:R-:W-:-:S04]  /*1b130*/  LOP3.LUT R5, R5, UR15, R112, 0x96, !PT ;  /* 0x0000000f05057c12 */ /* 0x000fc8000f8e9670 */
[----:B------:R-:W-:Y:S01]  /*1b140*/  LOP3.LUT R3, R13, UR10, R4, 0x96, !PT ;  /* 0x0000000a0d037c12 */ /* 0x000fe2000f8e9604 */
[----:B------:R-:W-:Y:S01]  /*1b150*/  HMMA.16816.F32 R64, R8, R14, R64 ;  /* 0x0000000e0840723c */ /* 0x000fe20000001840 */
[----:B------:R-:W-:Y:S01]  /*1b160*/  IMAD.WIDE.U32 R4, R5, -0x326172a9, RZ ;  /* 0xcd9e8d5705047825 */ /* 0x000fe200078e00ff */
[----:B------:R-:W-:-:S03]  /*1b170*/  LOP3.LUT R2, R29, UR11, R2, 0x96, !PT ;  /* 0x0000000b1d027c12 */ /* 0x000fc6000f8e9602 */
[----:B------:R-:W-:-:S04]  /*1b180*/  IMAD.WIDE.U32 R6, R0, -0x2daee0ad, RZ ;  /* 0xd2511f5300067825 */ /* 0x000fc800078e00ff */
[----:B------:R-:W-:Y:S01]  /*1b190*/  IMAD.WIDE.U32 R14, R3, -0x326172a9, RZ ;  /* 0xcd9e8d57030e7825 */ /* 0x000fe200078e00ff */
[----:B------:R-:W-:-:S03]  /*1b1a0*/  LOP3.LUT R3, R5, UR14, R32, 0x96, !PT ;  /* 0x0000000e05037c12 */ /* 0x000fc6000f8e9620 */
[----:B------:R-:W-:Y:S02]  /*1b1b0*/  IMAD.MOV.U32 R138, RZ, RZ, R105 ;  /* 0x000000ffff8a7224 */ /* 0x000fe400078e0069 */
[----:B------:R-:W-:Y:S02]  /*1b1c0*/  IMAD.MOV.U32 R136, RZ, RZ, R137 ;  /* 0x000000ffff887224 */ /* 0x000fe400078e0089 */
[----:B------:R-:W-:Y:S01]  /*1b1d0*/  IMAD.MOV.U32 R105, RZ, RZ, R107 ;  /* 0x000000ffff697224 */ /* 0x000fe200078e006b */
[C---:B------:R-:W-:Y:S01]  /*1b1e0*/  HMMA.16816.F32 R132, R8.reuse, R26, R132 ;  /* 0x0000001a0884723c */ /* 0x040fe20000001884 */
[----:B------:R-:W-:Y:S01]  /*1b1f0*/  IMAD.MOV.U32 R107, RZ, RZ, R208 ;  /* 0x000000ffff6b7224 */ /* 0x000fe200078e00d0 */
[----:B------:R-:W-:Y:S01]  /*1b200*/  LOP3.LUT R0, R7, UR15, R34, 0x96, !PT ;  /* 0x0000000f07007c12 */ /* 0x000fe2000f8e9622 */
[----:B------:R-:W-:Y:S01]  /*1b210*/  IMAD.MOV.U32 R137, RZ, RZ, R209 ;  /* 0x000000ffff897224 */ /* 0x000fe200078e00d1 */
[----:B------:R-:W-:Y:S01]  /*1b220*/  LOP3.LUT R4, R15, UR28, R4, 0x96, !PT ;  /* 0x0000001c0f047c12 */ /* 0x000fe2000f8e9604 */
[----:B------:R-:W-:Y:S01]  /*1b230*/  IMAD.MOV.U32 R115, RZ, RZ, R210 ;  /* 0x000000ffff737224 */ /* 0x000fe200078e00d2 */
[----:B------:R-:W-:Y:S01]  /*1b240*/  LDSM.16.MT88.4 R32, [R190+0xb800] ;  /* 0x00b80000be20783b */ /* 0x000fe20000004200 */
[----:B------:R-:W-:Y:S01]  /*1b250*/  IMAD.MOV.U32 R114, RZ, RZ, R211 ;  /* 0x000000ffff727224 */ /* 0x000fe200078e00d3 */
[----:B------:R-:W-:Y:S01]  /*1b260*/  HMMA.16816.F32 R124, R8, R16, R124 ;  /* 0x00000010087c723c */ /* 0x000fe2000000187c */
[----:B------:R-:W-:-:S07]  /*1b270*/  IMAD.WIDE.U32 R42, R4, -0x2daee0ad, RZ ;  /* 0xd2511f53042a7825 */ /* 0x000fce00078e00ff */
[C---:B------:R-:W-:Y:S08]  /*1b280*/  HMMA.16816.F32 R108, R8.reuse, R18, R100 ;  /* 0x00000012086c723c */ /* 0x040ff00000001864 */
[----:B------:R-:W-:Y:S01]  /*1b290*/  HMMA.16816.F32 R60, R8, R20, R60 ;  /* 0x00000014083c723c */ /* 0x000fe2000000183c */
[----:B------:R-:W-:-:S07]  /*1b2a0*/  IMAD.MOV.U32 R113, RZ, RZ, R136 ;  /* 0x000000ffff717224 */ /* 0x000fce00078e0088 */
[----:B------:R-:W-:Y:S01]  /*1b2b0*/  HMMA.16816.F32 R208, R8, R22, R36 ;  /* 0x0000001608d0723c */ /* 0x000fe20000001824 */
[----:B------:R-:W-:Y:S01]  /*1b2c0*/  PRMT R136, R233, 0x7054, R233 ;  /* 0x00007054e9887816 */ /* 0x000fe200000000e9 */
[----:B------:R-:W1:Y:S04]  /*1b2d0*/  LDSM.16.MT88.4 R20, [R188+0x9800] ;  /* 0x00980000bc14783b */ /* 0x000e680000004200 */
[----:B------:R-:W2:Y:S01]  /*1b2e0*/  LDSM.16.MT88.4 R16, [R190+0x9800] ;  /* 0x00980000be10783b */ /* 0x000ea20000004200 */
[----:B------:R-:W-:-:S04]  /*1b2f0*/  IMAD.WIDE.U32 R10, R2, -0x2daee0ad, RZ ;  /* 0xd2511f53020a7825 */ /* 0x000fc800078e00ff */
[----:B------:R-:W-:-:S04]  /*1b300*/  IMAD.WIDE.U32 R2, R3, -0x2daee0ad, RZ ;  /* 0xd2511f5303027825 */ /* 0x000fc800078e00ff */
[----:B------:R-:W-:Y:S01]  /*1b310*/  IMAD.WIDE.U32 R8, R0, -0x326172a9, RZ ;  /* 0xcd9e8d5700087825 */ /* 0x000fe200078e00ff */
[----:B------:R-:W-:Y:S02]  /*1b320*/  LOP3.LUT R0, R11, UR10, R6, 0x96, !PT ;  /* 0x0000000a0b007c12 */ /* 0x000fe4000f8e9606 */
[----:B------:R-:W-:Y:S02]  /*1b330*/  LOP3.LUT R3, R3, UR27, R12, 0x96, !PT ;  /* 0x0000001b03037c12 */ /* 0x000fe4000f8e960c */
[----:B------:R-:W-:Y:S01]  /*1b340*/  LOP3.LUT R2, R43, UR13, R2, 0x96, !PT ;  /* 0x0000000d2b027c12 */ /* 0x000fe2000f8e9602 */
[----:B------:R-:W-:Y:S01]  /*1b350*/  IMAD.WIDE.U32 R40, R0, -0x326172a9, RZ ;  /* 0xcd9e8d5700287825 */ /* 0x000fe200078e00ff */
[----:B------:R-:W-:Y:S02]  /*1b360*/  LOP3.LUT R6, R9, UR14, R28, 0x96, !PT ;  /* 0x0000000e09067c12 */ /* 0x000fe4000f8e961c */
[----:B------:R-:W-:Y:S01]  /*1b370*/  LDSM.16.MT88.4 R28, [R188+0xb800] ;  /* 0x00b80000bc1c783b */ /* 0x000fe20000004200 */
[----:B------:R-:W-:Y:S01]  /*1b380*/  IMAD.WIDE.U32 R4, R3, -0x326172a9, RZ ;  /* 0xcd9e8d5703047825 */ /* 0x000fe200078e00ff */
[----:B------:R-:W-:-:S03]  /*1b390*/  LOP3.LUT R8, R41, UR28, R8, 0x96, !PT ;  /* 0x0000001c29087c12 */ /* 0x000fc6000f8e9608 */
[----:B------:R-:W-:-:S04]  /*1b3a0*/  IMAD.WIDE.U32 R2, R2, -0x326172a9, RZ ;  /* 0xcd9e8d5702027825 */ /* 0x000fc800078e00ff */
[----:B------:R-:W-:Y:S01]  /*1b3b0*/  IMAD.WIDE.U32 R6, R6, -0x2daee0ad, RZ ;  /* 0xd2511f5306067825 */ /* 0x000fe200078e00ff */
[----:B------:R-:W-:Y:S02]  /*1b3c0*/  LOP3.LUT R0, R3, UR6, R4, 0x96, !PT ;  /* 0x0000000603007c12 */ /* 0x000fe4000f8e9604 */
[----:B------:R-:W-:Y:S01]  /*1b3d0*/  LOP3.LUT R3, R2, 0xffff, RZ, 0xc0, !PT ;  /* 0x0000ffff02037812 */ /* 0x000fe200078ec0ff */
[----:B------:R-:W-:Y:S01]  /*1b3e0*/  IMAD.WIDE.U32 R38, R8, -0x2daee0ad, RZ ;  /* 0xd2511f5308267825 */ /* 0x000fe200078e00ff */
[----:B------:R-:W-:Y:S02]  /*1b3f0*/  LOP3.LUT R10, R7, UR27, R10, 0x96, !PT ;  /* 0x0000001b070a7c12 */ /* 0x000fe4000f8e960a */
[----:B------:R-:W-:Y:S02]  /*1b400*/  LOP3.LUT R43, R5, UR26, R14, 0x96, !PT ;  /* 0x0000001a052b7c12 */ /* 0x000fe4000f8e960e */
[----:B------:R-:W-:Y:S02]  /*1b410*/  LOP3.LUT R9, R2, 0xff, RZ, 0xc0, !PT ;  /* 0x000000ff02097812 */ /* 0x000fe400078ec0ff */
[----:B------:R-:W-:-:S02]  /*1b420*/  SHF.R.U32.HI R8, RZ, 0x18, R2 ;  /* 0x00000018ff087819 */ /* 0x000fc40000011602 */
[----:B------:R-:W-:Y:S01]  /*1b430*/  SHF.R.U32.HI R7, RZ, 0x8, R3 ;  /* 0x00000008ff077819 */ /* 0x000fe20000011603 */
[----:B------:R-:W-:Y:S01]  /*1b440*/  IMAD.WIDE.U32 R36, R10, -0x326172a9, RZ ;  /* 0xcd9e8d570a247825 */ /* 0x000fe200078e00ff */
[----:B------:R-:W-:Y:S01]  /*1b450*/  SHF.R.U32.HI R5, RZ, 0x10, R2 ;  /* 0x00000010ff057819 */ /* 0x000fe20000011602 */
[----:B------:R-:W-:Y:S01]  /*1b460*/  LDSM.16.MT88.4 R12, [R188+0xa800] ;  /* 0x00a80000bc0c783b */ /* 0x000fe20000004200 */
[C---:B------:R-:W-:Y:S02]  /*1b470*/  LOP3.LUT R3, R0.reuse, 0xffff, RZ, 0xc0, !PT ;  /* 0x0000ffff00037812 */ /* 0x040fe400078ec0ff */
[----:B------:R-:W-:Y:S02]  /*1b480*/  LOP3.LUT R2, R39, UR13, R6, 0x96, !PT ;  /* 0x0000000d27027c12 */ /* 0x000fe4000f8e9606 */
[----:B------:R-:W-:Y:S02]  /*1b490*/  LOP3.LUT R6, R0, 0xff, RZ, 0xc0, !PT ;  /* 0x000000ff00067812 */ /* 0x000fe400078ec0ff */
[----:B------:R-:W-:Y:S01]  /*1b4a0*/  SHF.R.U32.HI R4, RZ, 0x8, R3 ;  /* 0x00000008ff047819 */ /* 0x000fe20000011603 */
[----:B------:R-:W-:Y:S01]  /*1b4b0*/  IMAD.WIDE.U32 R2, R2, -0x326172a9, RZ ;  /* 0xcd9e8d5702027825 */ /* 0x000fe200078e00ff */
[----:B------:R-:W-:-:S02]  /*1b4c0*/  LOP3.LUT R5, R5, 0xff, RZ, 0xc0, !PT ;  /* 0x000000ff05057812 */ /* 0x000fc400078ec0ff */
[----:B------:R-:W-:Y:S02]  /*1b4d0*/  PRMT R39, R6, 0x5410, R4 ;  /* 0x0000541006277816 */ /* 0x000fe40000000004 */
[----:B------:R-:W-:Y:S02]  /*1b4e0*/  PRMT R41, R5, 0x5410, R8 ;  /* 0x0000541005297816 */ /* 0x000fe40000000008 */
[----:B------:R-:W-:Y:S02]  /*1b4f0*/  SHF.R.U32.HI R6, RZ, 0x10, R0 ;  /* 0x00000010ff067819 */ /* 0x000fe40000011600 */
[----:B------:R-:W-:Y:S02]  /*1b500*/  LOP3.LUT R4, R2, 0xffff, RZ, 0xc0, !PT ;  /* 0x0000ffff02047812 */ /* 0x000fe400078ec0ff */
[----:B------:R-:W-:Y:S02]  /*1b510*/  SHF.R.U32.HI R5, RZ, 0x10, R2 ;  /* 0x00000010ff057819 */ /* 0x000fe40000011602 */
[----:B------:R-:W-:-:S02]  /*1b520*/  PRMT R9, R9, 0x5410, R7 ;  /* 0x0000541009097816 */ /* 0x000fc40000000007 */
[----:B------:R-:W-:Y:S02]  /*1b530*/  SHF.R.U32.HI R8, RZ, 0x18, R0 ;  /* 0x00000018ff087819 */ /* 0x000fe40000011600 */
[----:B------:R-:W-:Y:S02]  /*1b540*/  LOP3.LUT R7, R6, 0xff, RZ, 0xc0, !PT ;  /* 0x000000ff06077812 */ /* 0x000fe400078ec0ff */
[----:B------:R-:W-:Y:S02]  /*1b550*/  SHF.R.U32.HI R6, RZ, 0x8, R4 ;  /* 0x00000008ff067819 */ /* 0x000fe40000011604 */
[----:B------:R-:W-:Y:S02]  /*1b560*/  LOP3.LUT R0, R5, 0xff, RZ, 0xc0, !PT ;  /* 0x000000ff05007812 */ /* 0x000fe400078ec0ff */
[----:B------:R-:W-:Y:S02]  /*1b570*/  LOP3.LUT R5, R2, 0xff, RZ, 0xc0, !PT ;  /* 0x000000ff02057812 */ /* 0x000fe400078ec0ff */
[----:B------:R-:W-:-:S02]  /*1b580*/  SHF.R.U32.HI R4, RZ, 0x18, R2 ;  /* 0x00000018ff047819 */ /* 0x000fc40000011602 */
[----:B------:R-:W-:Y:S02]  /*1b590*/  LOP3.LUT R2, R3, UR6, R36, 0x96, !PT ;  /* 0x0000000603027c12 */ /* 0x000fe4000f8e9624 */
[----:B------:R-:W-:Y:S02]  /*1b5a0*/  PRMT R11, R7, 0x5410, R8 ;  /* 0x00005410070b7816 */ /* 0x000fe40000000008 */
[----:B------:R-:W-:Y:S02]  /*1b5b0*/  PRMT R7, R0, 0x5410, R4 ;  /* 0x0000541000077816 */ /* 0x000fe40000000004 */
[----:B------:R-:W-:Y:S02]  /*1b5c0*/  LOP3.LUT R0, R2, 0xffff, RZ, 0xc0, !PT ;  /* 0x0000ffff02007812 */ /* 0x000fe400078ec0ff */
[----:B------:R-:W-:Y:S02]  /*1b5d0*/  PRMT R8, R5, 0x5410, R6 ;  /* 0x0000541005087816 */ /* 0x000fe40000000006 */
[----:B------:R-:W-:-:S02]  /*1b5e0*/  SHF.R.U32.HI R3, RZ, 0x10, R2 ;  /* 0x00000010ff037819 */ /* 0x000fc40000011602 */
[----:B------:R-:W-:Y:S02]  /*1b5f0*/  LOP3.LUT R6, R2, 0xff, RZ, 0xc0, !PT ;  /* 0x000000ff02067812 */ /* 0x000fe400078ec0ff */
[----:B------:R-:W-:Y:S01]  /*1b600*/  SHF.R.U32.HI R4, RZ, 0x8, R0 ;  /* 0x00000008ff047819 */ /* 0x000fe20000011600 */
[----:B------:R-:W-:Y:S01]  /*1b610*/  HSET2.LE.AND R0, R9, R136, PT ;  /* 0x0000008809007233 */ /* 0x000fe20003803000 */
[----:B------:R-:W-:Y:S02]  /*1b620*/  SHF.R.U32.HI R5, RZ, 0x18, R2 ;  /* 0x00000018ff057819 */ /* 0x000fe40000011602 */
[----:B------:R-:W-:Y:S02]  /*1b630*/  LOP3.LUT R2, R3, 0xff, RZ, 0xc0, !PT ;  /* 0x000000ff03027812 */ /* 0x000fe400078ec0ff */
[----:B------:R-:W-:Y:S02]  /*1b640*/  PRMT R3, R6, 0x5410, R4 ;  /* 0x0000541006037816 */ /* 0x000fe40000000004 */
[----:B------:R-:W-:-:S03]  /*1b650*/  LOP3.LUT R10, R0, R113, RZ, 0xc0, !PT ;  /* 0x00000071000a7212 */ /* 0x000fc600078ec0ff */
[----:B------:R-:W-:Y:S01]  /*1b660*/  HSET2.LE.AND R0, R3, R136, PT ;  /* 0x0000008803007233 */ /* 0x000fe20003803000 */
[----:B------:R-:W-:-:S04]  /*1b670*/  IMAD.MOV.U32 R113, RZ, RZ, R25 ;  /* 0x000000ffff717224 */ /* 0x000fc800078e0019 */
[----:B------:R-:W-:Y:S01]  /*1b680*/  LOP3.LUT R4, R0, R114, RZ, 0xc0, !PT ;  /* 0x0000007200047212 */ /* 0x000fe200078ec0ff */
[----:B------:R-:W-:Y:S02]  /*1b690*/  IMAD.MOV.U32 R114, RZ, RZ, R24 ;  /* 0x000000ffff727224 */ /* 0x000fe400078e0018 */
[----:B------:R-:W4:Y:S01]  /*1b6a0*/  LDSM.16.MT88.4 R24, [R190+0xa800] ;  /* 0x00a80000be18783b */ /* 0x000f220000004200 */
[----:B------:R-:W-:Y:S01]  /*1b6b0*/  PRMT R2, R2, 0x5410, R5 ;  /* 0x0000541002027816 */ /* 0x000fe20000000005 */
[----:B------:R-:W-:-:S04]  /*1b6c0*/  HSET2.LE.AND R3, R8, R136, PT ;  /* 0x0000008808037233 */ /* 0x000fc80003803000 */
[----:B------:R-:W-:Y:S01]  /*1b6d0*/  HSET2.LE.AND R2, R2, R136, PT ;  /* 0x0000008802027233 */ /* 0x000fe20003803000 */
[----:B------:R-:W-:Y:S01]  /*1b6e0*/  LOP3.LUT R6, R3, R138, RZ, 0xc0, !PT ;  /* 0x0000008a03067212 */ /* 0x000fe200078ec0ff */
[----:B------:R-:W-:-:S03]  /*1b6f0*/  IMAD.MOV.U32 R138, RZ, RZ, R166 ;  /* 0x000000ffff8a7224 */ /* 0x000fc600078e00a6 */
[----:B------:R-:W-:Y:S01]  /*1b700*/  LOP3.LUT R5, R2, R247, RZ, 0xc0, !PT ;  /* 0x000000f702057212 */ /* 0x000fe200078ec0ff */
[--C-:B------:R-:W-:Y:S01]  /*1b710*/  HSET2.LE.AND R2, R39, R136.reuse, PT ;  /* 0x0000008827027233 */ /* 0x100fe20003803000 */
[----:B------:R-:W-:Y:S01]  /*1b720*/  IMAD.MOV.U32 R86, RZ, RZ, R115 ;  /* 0x000000ffff567224 */ /* 0x000fe200078e0073 */
[--C-:B------:R-:W-:Y:S01]  /*1b730*/  HSET2.LE.AND R7, R7, R136.reuse, PT ;  /* 0x0000008807077233 */ /* 0x100fe20003803000 */
[----:B------:R-:W-:Y:S01]  /*1b740*/  IMAD.MOV.U32 R115, RZ, RZ, R139 ;  /* 0x000000ffff737224 */ /* 0x000fe200078e008b */
[--C-:B------:R-:W-:Y:S01]  /*1b750*/  HSET2.LE.AND R3, R11, R136.reuse, PT ;  /* 0x000000880b037233 */ /* 0x100fe20003803000 */
[----:B------:R-:W-:Y:S01]  /*1b760*/  IMAD.MOV.U32 R87, RZ, RZ, R137 ;  /* 0x000000ffff577224 */ /* 0x000fe200078e0089 */
[----:B------:R-:W-:Y:S01]  /*1b770*/  LOP3.LUT R8, R2, R138, RZ, 0xc0, !PT ;  /* 0x0000008a02087212 */ /* 0x000fe200078ec0ff */
[----:B------:R-:W-:Y:S01]  /*1b780*/  IMAD.MOV.U32 R139, RZ, RZ, R165 ;  /* 0x000000ffff8b7224 */ /* 0x000fe200078e00a5 */
[----:B------:R-:W-:Y:S01]  /*1b790*/  HSET2.LE.AND R0, R41, R136, PT ;  /* 0x0000008829007233 */ /* 0x000fe20003803000 */
[----:B------:R-:W-:Y:S01]  /*1b7a0*/  IMAD.MOV.U32 R137, RZ, RZ, R167 ;  /* 0x000000ffff897224 */ /* 0x000fe200078e00a7 */
[----:B------:R-:W-:-:S02]  /*1b7b0*/  LOP3.LUT R2, R37, UR26, R40, 0x96, !PT ;  /* 0x0000001a25027c12 */ /* 0x000fc4000f8e9628 */
[----:B------:R-:W-:Y:S02]  /*1b7c0*/  LOP3.LUT R7, R7, R252, RZ, 0xc0, !PT ;  /* 0x000000fc07077212 */ /* 0x000fe400078ec0ff */
[----:B------:R-:W-:Y:S01]  /*1b7d0*/  LOP3.LUT R9, R3, R139, RZ, 0xc0, !PT ;  /* 0x0000008b03097212 */ /* 0x000fe200078ec0ff */
[----:B------:R-:W-:Y:S01]  /*1b7e0*/  IMAD.WIDE.U32 R2, R2, -0x2daee0ad, RZ ;  /* 0xd2511f5302027825 */ /* 0x000fe200078e00ff */
[----:B------:R-:W-:-:S03]  /*1b7f0*/  LOP3.LUT R11, R0, R137, RZ, 0xc0, !PT ;  /* 0x00000089000b7212 */ /* 0x000fc600078ec0ff */
[----:B------:R-:W-:Y:S02]  /*1b800*/  IMAD.MOV.U32 R112, RZ, RZ, R164 ;  /* 0x000000ffff707224 */ /* 0x000fe400078e00a4 */
[----:B-1----:R-:W-:Y:S01]  /*1b810*/  HMMA.16816.F32 R164, R4, R22, R120 ;  /* 0x0000001604a4723c */ /* 0x002fe20000001878 */
[----:B------:R-:W-:Y:S01]  /*1b820*/  IMAD.MOV.U32 R252, RZ, RZ, R162 ;  /* 0x000000fffffc7224 */ /* 0x000fe200078e00a2 */
[----:B------:R-:W-:Y:S01]  /*1b830*/  LOP3.LUT R0, R3, UR7, R38, 0x96, !PT ;  /* 0x0000000703007c12 */ /* 0x000fe2000f8e9626 */
[----:B------:R-:W-:-:S04]  /*1b840*/  IMAD.MOV.U32 R247, RZ, RZ, R163 ;  /* 0x000000fffff77224 */ /* 0x000fc800078e00a3 */
[----:B------:R-:W-:Y:S02]  /*1b850*/  IMAD.MOV.U32 R121, RZ, RZ, R160 ;  /* 0x000000ffff797224 */ /* 0x000fe400078e00a0 */
[----:B------:R-:W-:Y:S02]  /*1b860*/  IMAD.MOV.U32 R120, RZ, RZ, R161 ;  /* 0x000000ffff787224 */ /* 0x000fe400078e00a1 */
[----:B------:R-:W-:Y:S01]  /*1b870*/  IMAD.MOV.U32 R123, RZ, RZ, R86 ;  /* 0x000000ffff7b7224 */ /* 0x000fe200078e0056 */
[----:B--2---:R-:W-:Y:S01]  /*1b880*/  HMMA.16816.F32 R160, R4, R16, R92 ;  /* 0x0000001004a0723c */ /* 0x004fe2000000185c */
[----:B------:R-:W-:Y:S01]  /*1b890*/  IMAD.MOV.U32 R122, RZ, RZ, R87 ;  /* 0x000000ffff7a7224 */ /* 0x000fe200078e0057 */
[----:B------:R-:W-:-:S05]  /*1b8a0*/  LOP3.LUT R3, R2, 0xffff, RZ, 0xc0, !PT ;  /* 0x0000ffff02037812 */ /* 0x000fca00078ec0ff */
[----:B------:R-:W-:Y:S01]  /*1b8b0*/  IMAD.MOV.U32 R92, RZ, RZ, R104 ;  /* 0x000000ffff5c7224 */ /* 0x000fe200078e0068 */
[----:B----4-:R-:W-:Y:S01]  /*1b8c0*/  HMMA.16816.F32 R84, R4, R24, R116 ;  /* 0x000000180454723c */ /* 0x010fe20000001874 */
[----:B------:R-:W-:Y:S02]  /*1b8d0*/  IMAD.MOV.U32 R93, RZ, RZ, R105 ;  /* 0x000000ffff5d7224 */ /* 0x000fe400078e0069 */
[----:B------:R-:W-:Y:S02]  /*1b8e0*/  IMAD.MOV.U32 R94, RZ, RZ, R106 ;  /* 0x000000ffff5e7224 */ /* 0x000fe400078e006a */
[----:B------:R-:W-:-:S03]  /*1b8f0*/  IMAD.MOV.U32 R95, RZ, RZ, R107 ;  /* 0x000000ffff5f7224 */ /* 0x000fc600078e006b */
[C---:B------:R-:W-:Y:S08]  /*1b900*/  HMMA.16816.F32 R168, R4.reuse, R20, R168 ;  /* 0x0000001404a8723c */ /* 0x040ff000000018a8 */
[C---:B------:R-:W-:Y:S08]  /*1b910*/  HMMA.16816.F32 R156, R4.reuse, R18, R156 ;  /* 0x00000012049c723c */ /* 0x040ff0000000189c */
[C---:B------:R-:W-:Y:S08]  /*1b920*/  HMMA.16816.F32 R68, R4.reuse, R12, R68 ;  /* 0x0000000c0444723c */ /* 0x040ff00000001844 */
[C---:B------:R-:W-:Y:S08]  /*1b930*/  HMMA.16816.F32 R72, R4.reuse, R14, R72 ;  /* 0x0000000e0448723c */ /* 0x040ff00000001848 */
[C---:B------:R-:W-:Y:S08]  /*1b940*/  HMMA.16816.F32 R88, R4.reuse, R26, R88 ;  /* 0x0000001a0458723c */ /* 0x040ff00000001858 */
[C---:B------:R-:W-:Y:S08]  /*1b950*/  HMMA.16816.F32 R100, R4.reuse, R28, R52 ;  /* 0x0000001c0464723c */ /* 0x040ff00000001834 */
[C---:B------:R-:W-:Y:S08]  /*1b960*/  HMMA.16816.F32 R104, R4.reuse, R30, R80 ;  /* 0x0000001e0468723c */ /* 0x040ff00000001850 */
[C---:B------:R-:W-:Y:S01]  /*1b970*/  HMMA.16816.F32 R116, R4.reuse, R32, R76 ;  /* 0x000000200474723c */ /* 0x040fe2000000184c */
[----:B---3--:R-:W-:Y:S04]  /*1b980*/  STG.E.U16 [R56.64+-0xee], R244 ;  /* 0xffff12f438007986 */ /* 0x008fe8000c101526 */
[----:B------:R-:W-:Y:S03]  /*1b990*/  LDSM.16.MT88.4 R76, [R188+0xac00] ;  /* 0x00ac0000bc4c783b */ /* 0x000fe60000004200 */
[----:B------:R-:W-:Y:S07]  /*1b9a0*/  HMMA.16816.F32 R48, R4, R34, R48 ;  /* 0x000000220430723c */ /* 0x000fee0000001830 */
[----:B------:R-:W-:Y:S01]  /*1b9b0*/  LOP3.LUT R5, R2, 0xff, RZ, 0xc0, !PT ;  /* 0x000000ff02057812 */ /* 0x000fe200078ec0ff */
[----:B------:R-:W-:Y:S01]  /*1b9c0*/  HMMA.16816.F32 R136, R8, R12, R140 ;  /* 0x0000000c0888723c */ /* 0x000fe2000000188c */
[----:B------:R-:W-:Y:S01]  /*1b9d0*/  SHF.R.U32.HI R6, RZ, 0x10, R2 ;  /* 0x00000010ff067819 */ /* 0x000fe20000011602 */
[----:B------:R-:W-:Y:S01]  /*1b9e0*/  LDSM.16.MT88.4 R140, [R190+0x9c00] ;  /* 0x009c0000be8c783b */ /* 0x000fe20000004200 */
[----:B------:R-:W-:-:S04]  /*1b9f0*/  SHF.R.U32.HI R4, RZ, 0x8, R3 ;  /* 0x00000008ff047819 */ /* 0x000fc80000011603 */
[----:B------:R-:W-:Y:S02]  /*1ba00*/  SHF.R.U32.HI R12, RZ, 0x18, R2 ;  /* 0x00000018ff0c7819 */ /* 0x000fe40000011602 */
[----:B------:R-:W-:-:S04]  /*1ba10*/  LOP3.LUT R2, R0, 0xffff, RZ, 0xc0, !PT ;  /* 0x0000ffff00027812 */ /* 0x000fc800078ec0ff */
[----:B------:R-:W-:Y:S02]  /*1ba20*/  SHF.R.U32.HI R3, RZ, 0x8, R2 ;  /* 0x00000008ff037819 */ /* 0x000fe40000011602 */
[----:B------:R-:W-:Y:S01]  /*1ba30*/  LOP3.LUT R2, R0, 0xff, RZ, 0xc0, !PT ;  /* 0x000000ff00027812 */ /* 0x000fe200078ec0ff */
[C---:B------:R-:W-:Y:S03]  /*1ba40*/  HMMA.16816.F32 R52, R8.reuse, R14, R132 ;  /* 0x0000000e0834723c */ /* 0x040fe60000001884 */
[----:B------:R-:W-:Y:S02]  /*1ba50*/  PRMT R3, R2, 0x5410, R3 ;  /* 0x0000541002037816 */ /* 0x000fe40000000003 */
[----:B------:R-:W-:Y:S02]  /*1ba60*/  SHF.R.U32.HI R2, RZ, 0x10, R0 ;  /* 0x00000010ff027819 */ /* 0x000fe40000011600 */
[----:B------:R-:W-:Y:S01]  /*1ba70*/  PRMT R134, R233, 0x7054, R233 ;  /* 0x00007054e9867816 */ /* 0x000fe200000000e9 */
[----:B------:R-:W-:Y:S01]  /*1ba80*/  HMMA.16816.F32 R152, R8, R20, R152 ;  /* 0x000000140898723c */ /* 0x000fe20000001898 */
[----:B------:R-:W-:-:S02]  /*1ba90*/  PRMT R7, R5, 0x5410, R4 ;  /* 0x0000541005077816 */ /* 0x000fc40000000004 */
[----:B------:R-:W-:Y:S02]  /*1baa0*/  SHF.R.U32.HI R5, RZ, 0x18, R0 ;  /* 0x00000018ff057819 */ /* 0x000fe40000011600 */
[----:B------:R-:W-:Y:S02]  /*1bab0*/  LOP3.LUT R2, R2, 0xff, RZ, 0xc0, !PT ;  /* 0x000000ff02027812 */ /* 0x000fe400078ec0ff */
[----:B------:R-:W-:Y:S01]  /*1bac0*/  LOP3.LUT R4, R6, 0xff, RZ, 0xc0, !PT ;  /* 0x000000ff06047812 */ /* 0x000fe200078ec0ff */
[----:B------:R-:W-:Y:S01]  /*1bad0*/  HMMA.16816.F32 R20, R8, R22, R220 ;  /* 0x000000160814723c */ /* 0x000fe200000018dc */
[----:B------:R-:W-:Y:S01]  /*1bae0*/  HSET2.LE.AND R0, R3, R134, PT ;  /* 0x0000008603007233 */ /* 0x000fe20003803000 */
[----:B------:R-:W-:Y:S02]  /*1baf0*/  PRMT R2, R2, 0x5410, R5 ;  /* 0x0000541002027816 */ /* 0x000fe40000000005 */
[----:B------:R-:W-:-:S03]  /*1bb00*/  PRMT R3, R4, 0x5410, R12 ;  /* 0x0000541004037816 */ /* 0x000fc6000000000c */
[----:B------:R-:W-:Y:S02]  /*1bb10*/  IMAD.MOV.U32 R223, RZ, RZ, R120 ;  /* 0x000000ffffdf7224 */ /* 0x000fe400078e0078 */
[----:B------:R-:W-:Y:S01]  /*1bb20*/  IMAD.MOV.U32 R120, RZ, RZ, R114 ;  /* 0x000000ffff787224 */ /* 0x000fe200078e0072 */
[--C-:B------:R-:W-:Y:S01]  /*1bb30*/  HSET2.LE.AND R3, R3, R134.reuse, PT ;  /* 0x0000008603037233 */ /* 0x100fe20003803000 */
[----:B------:R-:W-:Y:S02]  /*1bb40*/  IMAD.MOV.U32 R221, RZ, RZ, R122 ;  /* 0x000000ffffdd7224 */ /* 0x000fe400078e007a */
[----:B------:R-:W-:Y:S01]  /*1bb50*/  IMAD.MOV.U32 R220, RZ, RZ, R123 ;  /* 0x000000ffffdc7224 */ /* 0x000fe200078e007b */
[----:B------:R-:W-:Y:S01]  /*1bb60*/  LOP3.LUT R120, R0, R120, RZ, 0xc0, !PT ;  /* 0x0000007800787212 */ /* 0x000fe200078ec0ff */
[--C-:B------:R-:W-:Y:S01]  /*1bb70*/  HSET2.LE.AND R0, R2, R134.reuse, PT ;  /* 0x0000008602007233 */ /* 0x100fe20003803000 */
[----:B------:R-:W-:Y:S01]  /*1bb80*/  IMAD.MOV.U32 R123, RZ, RZ, R112 ;  /* 0x000000ffff7b7224 */ /* 0x000fe200078e0070 */
[----:B------:R-:W-:Y:S01]  /*1bb90*/  HSET2.LE.AND R2, R7, R134, PT ;  /* 0x0000008607027233 */ /* 0x000fe20003803000 */
[----:B------:R-:W-:-:S02]  /*1bba0*/  IMAD.MOV.U32 R122, RZ, RZ, R113 ;  /* 0x000000ffff7a7224 */ /* 0x000fc400078e0071 */
[----:B------:R-:W-:Y:S01]  /*1bbb0*/  IMAD.MOV.U32 R222, RZ, RZ, R121 ;  /* 0x000000ffffde7224 */ /* 0x000fe200078e0079 */
[----:B------:R-:W-:Y:S01]  /*1bbc0*/  LOP3.LUT R123, R3, R123, RZ, 0xc0, !PT ;  /* 0x0000007b037b7212 */ /* 0x000fe200078ec0ff */
[----:B------:R-:W-:Y:S01]  /*1bbd0*/  IMAD.MOV.U32 R121, RZ, RZ, R115 ;  /* 0x000000ffff797224 */ /* 0x000fe200078e0073 */
[----:B------:R-:W-:Y:S01]  /*1bbe0*/  LOP3.LUT R122, R2, R122, RZ, 0xc0, !PT ;  /* 0x0000007a027a7212 */ /* 0x000fe200078ec0ff */
[----:B------:R-:W-:Y:S01]  /*1bbf0*/  IMAD.WIDE.U32 R2, R43, -0x2daee0ad, RZ ;  /* 0xd2511f532b027825 */ /* 0x000fe200078e00ff */
[C---:B------:R-:W-:Y:S02]  /*1bc00*/  HMMA.16816.F32 R144, R8.reuse, R16, R144 ;  /* 0x000000100890723c */ /* 0x040fe40000001890 */
[----:B------:R-:W-:Y:S01]  /*1bc10*/  LOP3.LUT R121, R0, R121, RZ, 0xc0, !PT ;  /* 0x0000007900797212 */ /* 0x000fe200078ec0ff */
[----:B------:R-:W-:Y:S01]  /*1bc20*/  IMAD.MOV.U32 R132, RZ, RZ, R92 ;  /* 0x000000ffff847224 */ /* 0x000fe200078e005c */
[----:B------:R-:W-:Y:S01]  /*1bc30*/  LOP3.LUT R0, R3, UR7, R42, 0x96, !PT ;  /* 0x0000000703007c12 */ /* 0x000fe2000f8e962a */
[----:B------:R-:W-:Y:S01]  /*1bc40*/  IMAD.MOV.U32 R133, RZ, RZ, R93 ;  /* 0x000000ffff857224 */ /* 0x000fe200078e005d */
[C---:B------:R-:W-:Y:S01]  /*1bc50*/  LOP3.LUT R3, R2.reuse, 0xffff, RZ, 0xc0, !PT ;  /* 0x0000ffff02037812 */ /* 0x040fe200078ec0ff */
[----:B------:R-:W-:Y:S01]  /*1bc60*/  IMAD.MOV.U32 R135, RZ, RZ, R94 ;  /* 0x000000ffff877224 */ /* 0x000fe200078e005e */
[----:B------:R-:W-:Y:S01]  /*1bc70*/  HMMA.16816.F32 R80, R8, R24, R124 ;  /* 0x000000180850723c */ /* 0x000fe2000000187c */
[----:B------:R-:W-:Y:S01]  /*1bc80*/  IMAD.MOV.U32 R13, RZ, RZ, R95 ;  /* 0x000000ffff0d7224 */ /* 0x000fe200078e005f */
[----:B------:R-:W-:Y:S01]  /*1bc90*/  STG.E.U16 [R44.64+-0xf0], R206 ;  /* 0xffff10ce2c007986 */ /* 0x000fe2000c101526 */
[----:B------:R-:W-:-:S03]  /*1bca0*/  LOP3.LUT R5, R2, 0xff, RZ, 0xc0, !PT ;  /* 0x000000ff02057812 */ /* 0x000fc600078ec0ff */
[----:B------:R-:W-:Y:S02]  /*1bcb0*/  LDSM.16.MT88.4 R92, [R190+0xac00] ;  /* 0x00ac0000be5c783b */ /* 0x000fe40000004200 */
[----:B------:R-:W-:Y:S02]  /*1bcc0*/  HMMA.16816.F32 R16, R8, R18, R148 ;  /* 0x000000120810723c */ /* 0x000fe40000001894 */
[----:B------:R-:W1:Y:S01]  /*1bcd0*/  LDSM.16.MT88.4 R148, [R188+0x9c00] ;  /* 0x009c0000bc94783b */ /* 0x000e620000004200 */
[----:B------:R-:W-:-:S03]  /*1bce0*/  SHF.R.U32.HI R4, RZ, 0x10, R2 ;  /* 0x00000010ff047819 */ /* 0x000fc60000011602 */
[----:B------:R-:W-:Y:S02]  /*1bcf0*/  STG.E.U16 [R44.64+-0xee], R205 ;  /* 0xffff12cd2c007986 */ /* 0x000fe4000c101526 */
[----:B------:R-:W-:Y:S02]  /*1bd00*/  HMMA.16816.F32 R24, R8, R26, R108 ;  /* 0x0000001a0818723c */ /* 0x000fe4000000186c */
[----:B------:R-:W2:Y:S01]  /*1bd10*/  LDSM.16.MT88.4 R108, [R188+0xbc00] ;  /* 0x00bc0000bc6c783b */ /* 0x000ea20000004200 */
[----:B------:R-:W-:-:S03]  /*1bd20*/  SHF.R.U32.HI R6, RZ, 0x18, R2 ;  /* 0x00000018ff067819 */ /* 0x000fc60000011602 */
[----:B------:R-:W-:Y:S02]  /*1bd30*/  STG.E.U16 [R46.64+-0xf0], R203 ;  /* 0xffff10cb2e007986 */ /* 0x000fe4000c101526 */
[----:B------:R-:W-:Y:S02]  /*1bd40*/  HMMA.16816.F32 R96, R8, R28, R96 ;  /* 0x0000001c0860723c */ /* 0x000fe40000001860 */
[----:B------:R-:W-:Y:S01]  /*1bd50*/  STG.E.U16 [R46.64+-0xee], R204 ;  /* 0xffff12cc2e007986 */ /* 0x000fe2000c101526 */
[----:B------:R-:W-:-:S05]  /*1bd60*/  SHF.R.U32.HI R2, RZ, 0x8, R3 ;  /* 0x00000008ff027819 */ /* 0x000fca0000011603 */
[C---:B------:R-:W-:Y:S01]  /*1bd70*/  HMMA.16816.F32 R112, R8.reuse, R32, R60 ;  /* 0x000000200870723c */ /* 0x040fe2000000183c */
[----:B------:R-:W-:Y:S04]  /*1bd80*/  STG.E.U16 [R180.64+-0xe0], R243 ;  /* 0xffff20f3b4007986 */ /* 0x000fe8000c101526 */
[----:B------:R-:W-:Y:S03]  /*1bd90*/  STG.E.U16 [R180.64+-0xde], R242 ;  /* 0xffff22f2b4007986 */ /* 0x000fe6000c101526 */
[C---:B------:R-:W-:Y:S01]  /*1bda0*/  HMMA.16816.F32 R28, R8.reuse, R30, R64 ;  /* 0x0000001e081c723c */ /* 0x040fe20000001840 */
[----:B------:R-:W-:Y:S04]  /*1bdb0*/  STG.E.U16 [R56.64+-0xe0], R239 ;  /* 0xffff20ef38007986 */ /* 0x000fe8000c101526 */
[----:B------:R-:W-:Y:S03]  /*1bdc0*/  STG.E.U16 [R56.64+-0xde], R240 ;  /* 0xffff22f038007986 */ /* 0x000fe6000c101526 */
[----:B------:R-:W-:Y:S01]  /*1bdd0*/  HMMA.16816.F32 R32, R8, R34, R208 ;  /* 0x000000220820723c */ /* 0x000fe200000018d0 */
[----:B------:R-:W3:Y:S01]  /*1bde0*/  LDSM.16.MT88.4 R8, [R190+0xbc00] ;  /* 0x00bc0000be08783b */ /* 0x000ee20000004200 */
[----:B------:R-:W-:-:S03]  /*1bdf0*/  LOP3.LUT R3, R4, 0xff, RZ, 0xc0, !PT ;  /* 0x000000ff04037812 */ /* 0x000fc600078ec0ff */
[----:B------:R-:W-:Y:S01]  /*1be00*/  STG.E.U16 [R44.64+-0xe0], R202 ;  /* 0xffff20ca2c007986 */ /* 0x000fe2000c101526 */
[----:B------:R-:W-:-:S03]  /*1be10*/  PRMT R7, R5, 0x5410, R2 ;  /* 0x0000541005077816 */ /* 0x000fc60000000002 */
[----:B------:R-:W-:Y:S01]  /*1be20*/  STG.E.U16 [R44.64+-0xde], R201 ;  /* 0xffff22c92c007986 */ /* 0x000fe2000c101526 */
[----:B------:R-:W-:-:S03]  /*1be30*/  LOP3.LUT R2, R0, 0xffff, RZ, 0xc0, !PT ;  /* 0x0000ffff00027812 */ /* 0x000fc600078ec0ff */
[----:B------:R-:W-:Y:S04]  /*1be40*/  STG.E.U16 [R46.64+-0xe0], R199 ;  /* 0xffff20c72e007986 */ /* 0x000fe8000c101526 */
[----:B------:R-:W-:Y:S01]  /*1be50*/  STG.E.U16 [R46.64+-0xde], R200 ;  /* 0xffff22c82e007986 */ /* 0x000fe2000c101526 */
[----:B------:R-:W-:-:S03]  /*1be60*/  SHF.R.U32.HI R4, RZ, 0x10, R0 ;  /* 0x00000010ff047819 */ /* 0x000fc60000011600 */
[----:B------:R-:W-:Y:S04]  /*1be70*/  STG.E.U16 [R180.64+-0xd0], R238 ;  /* 0xffff30eeb4007986 */ /* 0x000fe8000c101526 */
[----:B------:R-:W-:Y:S04]  /*1be80*/  STG.E.U16 [R180.64+-0xce], R235 ;  /* 0xffff32ebb4007986 */ /* 0x000fe8000c101526 */
[----:B------:R-:W-:Y:S04]  /*1be90*/  STG.E.U16 [R56.64+-0xd0], R231 ;  /* 0xffff30e738007986 */ /* 0x000fe8000c101526 */
[----:B------:R-:W-:Y:S01]  /*1bea0*/  STG.E.U16 [R56.64+-0xce], R232 ;  /* 0xffff32e838007986 */ /* 0x000fe2000c101526 */
[----:B------:R-:W-:-:S03]  /*1beb0*/  PRMT R6, R3, 0x5410, R6 ;  /* 0x0000541003067816 */ /* 0x000fc60000000006 */
[----:B------:R-:W-:Y:S04]  /*1bec0*/  STG.E.U16 [R44.64+-0xd0], R198 ;  /* 0xffff30c62c007986 */ /* 0x000fe8000c101526 */
[----:B------:R-:W-:Y:S01]  /*1bed0*/  STG.E.U16 [R44.64+-0xce], R197 ;  /* 0xffff32c52c007986 */ /* 0x000fe2000c101526 */
[----:B------:R-:W-:-:S03]  /*1bee0*/  LOP3.LUT R5, R0, 0xff, RZ, 0xc0, !PT ;  /* 0x000000ff00057812 */ /* 0x000fc600078ec0ff */
[----:B------:R-:W-:Y:S01]  /*1bef0*/  STG.E.U16 [R46.64+-0xd0], R196 ;  /* 0xffff30c42e007986 */ /* 0x000fe2000c101526 */
[----:B------:R-:W-:-:S03]  /*1bf00*/  SHF.R.U32.HI R3, RZ, 0x18, R0 ;  /* 0x00000018ff037819 */ /* 0x000fc60000011600 */
[----:B------:R-:W-:Y:S01]  /*1bf10*/  STG.E.U16 [R46.64+-0xce], R195 ;  /* 0xffff32c32e007986 */ /* 0x000fe2000c101526 */
[----:B------:R-:W-:-:S03]  /*1bf20*/  SHF.R.U32.HI R2, RZ, 0x8, R2 ;  /* 0x00000008ff027819 */ /* 0x000fc60000011602 */
[----:B------:R4:W-:Y:S01]  /*1bf30*/  STG.E.U16 [R180.64+-0xc0], R230 ;  /* 0xffff40e6b4007986 */ /* 0x0009e2000c101526 */
[----:B------:R-:W-:-:S03]  /*1bf40*/  LOP3.LUT R0, R4, 0xff, RZ, 0xc0, !PT ;  /* 0x000000ff04007812 */ /* 0x000fc600078ec0ff */
[----:B------:R1:W-:Y:S04]  /*1bf50*/  STG.E.U16 [R180.64+-0xbe], R229 ;  /* 0xffff42e5b4007986 */ /* 0x0003e8000c101526 */
[----:B------:R1:W-:Y:S04]  /*1bf60*/  STG.E.U16 [R56.64+-0xc0], R227 ;  /* 0xffff40e338007986 */ /* 0x0003e8000c101526 */
[----:B------:R1:W-:Y:S04]  /*1bf70*/  STG.E.U16 [R56.64+-0xbe], R228 ;  /* 0xffff42e438007986 */ /* 0x0003e8000c101526 */
[----:B------:R1:W-:Y:S04]  /*1bf80*/  STG.E.U16 [R44.64+-0xc0], R187 ;  /* 0xffff40bb2c007986 */ /* 0x0003e8000c101526 */
[----:B------:R1:W-:Y:S01]  /*1bf90*/  STG.E.U16 [R44.64+-0xbe], R186 ;  /* 0xffff42ba2c007986 */ /* 0x0003e2000c101526 */
[----:B------:R-:W-:-:S03]  /*1bfa0*/  PRMT R5, R5, 0x5410, R2 ;  /* 0x0000541005057816 */ /* 0x000fc60000000002 */
[----:B------:R1:W-:Y:S04]  /*1bfb0*/  STG.E.U16 [R46.64+-0xc0], R173 ;  /* 0xffff40ad2e007986 */ /* 0x0003e8000c101526 */
[----:B------:R1:W-:Y:S01]  /*1bfc0*/  STG.E.U16 [R46.64+-0xbe], R172 ;  /* 0xffff42ac2e007986 */ /* 0x0003e2000c101526 */
[----:B------:R-:W-:-:S03]  /*1bfd0*/  PRMT R2, R0, 0x5410, R3 ;  /* 0x0000541000027816 */ /* 0x000fc60000000003 */
[----:B------:R1:W-:Y:S04]  /*1bfe0*/  STG.E.U16 [R180.64+-0xb0], R226 ;  /* 0xffff50e2b4007986 */ /* 0x0003e8000c101526 */
        /* <DEDUP_REMOVED lines=8> */
[----:B------:R1:W-:Y:S01]  /*1c070*/  STG.E.U16 [R180.64+-0x9e], R217 ;  /* 0xffff62d9b4007986 */ /* 0x0003e2000c101526 */
[----:B------:R-:W-:-:S03]  /*1c080*/  HSET2.LE.AND R0, R5, R134, PT ;  /* 0x0000008605007233 */ /* 0x000fc60003803000 */
[----:B------:R1:W-:Y:S01]  /*1c090*/  STG.E.U16 [R56.64+-0xa0], R216 ;  /* 0xffff60d838007986 */ /* 0x0003e2000c101526 */
[----:B------:R-:W-:-:S03]  /*1c0a0*/  HSET2.LE.AND R2, R2, R134, PT ;  /* 0x0000008602027233 */ /* 0x000fc60003803000 */
        /* <DEDUP_REMOVED lines=9> */
[----:B------:R-:W-:-:S03]  /*1c140*/  LOP3.LUT R124, R0, R132, RZ, 0xc0, !PT ;  /* 0x00000084007c7212 */ /* 0x000fc600078ec0ff */
[----:B------:R2:W-:Y:S01]  /*1c150*/  STG.E.U16 [R44.64+-0x90], R177 ;  /* 0xffff70b12c007986 */ /* 0x0005e2000c101526 */
[----:B------:R-:W-:-:S03]  /*1c160*/  LOP3.LUT R125, R2, R133, RZ, 0xc0, !PT ;  /* 0x00000085027d7212 */ /* 0x000fc600078ec0ff */
[----:B------:R2:W-:Y:S01]  /*1c170*/  STG.E.U16 [R44.64+-0x8e], R176 ;  /* 0xffff72b02c007986 */ /* 0x0005e2000c101526 */
[----:B------:R-:W-:-:S03]  /*1c180*/  HSET2.LE.AND R0, R7, R134, PT ;  /* 0x0000008607007233 */ /* 0x000fc60003803000 */
[----:B------:R2:W-:Y:S01]  /*1c190*/  STG.E.U16 [R46.64+-0x90], R175 ;  /* 0xffff70af2e007986 */ /* 0x0005e2000c101526 */
[----:B------:R-:W-:-:S03]  /*1c1a0*/  HSET2.LE.AND R2, R6, R134, PT ;  /* 0x0000008606027233 */ /* 0x000fc60003803000 */
[----:B------:R2:W-:Y:S01]  /*1c1b0*/  STG.E.U16 [R46.64+-0x8e], R174 ;  /* 0xffff72ae2e007986 */ /* 0x0005e2000c101526 */
[----:B------:R-:W-:Y:S02]  /*1c1c0*/  LOP3.LUT R126, R0, R135, RZ, 0xc0, !PT ;  /* 0x00000087007e7212 */ /* 0x000fe400078ec0ff */
[----:B------:R-:W-:Y:S01]  /*1c1d0*/  LOP3.LUT R127, R2, R13, RZ, 0xc0, !PT ;  /* 0x0000000d027f7212 */ /* 0x000fe200078ec0ff */
[----:B------:R-:W-:Y:S02]  /*1c1e0*/  FADD.FTZ R4, R221, R220 ;  /* 0x000000dcdd047221 */ /* 0x000fe40000010000 */
[----:B------:R-:W-:Y:S02]  /*1c1f0*/  FADD.FTZ R3, R223, R222 ;  /* 0x000000dedf037221 */ /* 0x000fe40000010000 */
[----:B------:R-:W-:Y:S02]  /*1c200*/  FADD.FTZ R2, R237, R252 ;  /* 0x000000fced027221 */ /* 0x000fe40000010000 */
[----:B------:R-:W-:Y:S01]  /*1c210*/  FADD.FTZ R0, R234, R247 ;  /* 0x000000f7ea007221 */ /* 0x000fe20000010000 */
[----:B-1----:R-:W-:Y:S01]  /*1c220*/  HMMA.16816.F32 R168, R120, R148, R168 ;  /* 0x0000009478a8723c */ /* 0x002fe200000018a8 */
[----:B------:R-:W-:Y:S01]  /*1c230*/  FADD.FTZ R4, R248, R4 ;  /* 0x00000004f8047221 */ /* 0x000fe20000010000 */
[----:B------:R-:W-:Y:S01]  /*1c240*/  IADD3 R135, P1, R180, -0x180, RZ ;  /* 0xfffffe80b4877810 */ /* 0x000fe20007f3e0ff */
[----:B------:R-:W-:Y:S01]  /*1c250*/  FADD.FTZ R3, R249, R3 ;  /* 0x00000003f9037221 */ /* 0x000fe20000010000 */
[----:B------:R-:W-:Y:S01]  /*1c260*/  @UP0 UIADD3 UR24, UR24, -0x4, URZ ;  /* 0xfffffffc18180890 */ /* 0x000fe2000fffe03f */
[----:B------:R-:W-:-:S02]  /*1c270*/  FADD.FTZ R2, R245, R2 ;  /* 0x00000002f5027221 */ /* 0x000fc40000010000 */
[----:B------:R-:W-:Y:S01]  /*1c280*/  FADD.FTZ R0, R236, R0 ;  /* 0x00000000ec007221 */ /* 0x000fe20000010000 */
[----:B------:R-:W-:Y:S01]  /*1c290*/  HMMA.16816.F32 R164, R120, R150, R164 ;  /* 0x0000009678a4723c */ /* 0x000fe200000018a4 */
[----:B----4-:R-:W-:Y:S01]  /*1c2a0*/  FADD.FTZ R230, R250, R4 ;  /* 0x00000004fae67221 */ /* 0x010fe20000010000 */
[----:B------:R-:W-:Y:S01]  /*1c2b0*/  IADD3.X R134, R181, -0x1, RZ, P1, !PT ;  /* 0xffffffffb5867810 */ /* 0x000fe20000ffe4ff */
[----:B------:R-:W-:-:S05]  /*1c2c0*/  FADD.FTZ R232, R251, R3 ;  /* 0x00000003fbe87221 */ /* 0x000fca0000010000 */
        /* <DEDUP_REMOVED lines=8> */
[C---:B--2---:R-:W-:Y:S08]  /*1c350*/  HMMA.16816.F32 R100, R120.reuse, R108, R100 ;  /* 0x0000006c7864723c */ /* 0x044ff00000001864 */
[----:B------:R-:W-:Y:S08]  /*1c360*/  HMMA.16816.F32 R104, R120, R110, R104 ;  /* 0x0000006e7868723c */ /* 0x000ff00000001868 */
[C---:B------:R-:W-:Y:S08]  /*1c370*/  HMMA.16816.F32 R152, R124.reuse, R148, R152 ;  /* 0x000000947c98723c */ /* 0x040ff00000001898 */
[C---:B------:R-:W-:Y:S08]  /*1c380*/  HMMA.16816.F32 R144, R124.reuse, R140, R144 ;  /* 0x0000008c7c90723c */ /* 0x040ff00000001890 */
[C---:B------:R-:W-:Y:S08]  /*1c390*/  HMMA.16816.F32 R136, R124.reuse, R76, R136 ;  /* 0x0000004c7c88723c */ /* 0x040ff00000001888 */
[C---:B------:R-:W-:Y:S08]  /*1c3a0*/  HMMA.16816.F32 R80, R124.reuse, R92, R80 ;  /* 0x0000005c7c50723c */ /* 0x040ff00000001850 */
[----:B------:R-:W-:Y:S08]  /*1c3b0*/  HMMA.16816.F32 R96, R124, R108, R96 ;  /* 0x0000006c7c60723c */ /* 0x000ff00000001860 */
[----:B---3--:R-:W-:Y:S08]  /*1c3c0*/  HMMA.16816.F32 R116, R120, R8, R116 ;  /* 0x000000087874723c */ /* 0x008ff00000001874 */
        /* <DEDUP_REMOVED lines=9> */
.L_x_472:
[----:B------:R-:W-:-:S12]  /*1c460*/  UIADD3 UR24, UR4, -0x1, URZ ;  /* 0xffffffff04187890 */ /* 0x000fd8000fffe03f */
.L_x_479:
[----:B------:R-:W-:-:S13]  /*1c470*/  ISETP.LE.AND P0, PT, RZ, UR24, PT ;  /* 0x00000018ff007c0c */ /* 0x000fda000bf03270 */
[----:B------:R-:W-:Y:S05]  /*1c480*/  @!P0 BRA `(.L_x_480) ;  /* 0x0000707000008947 */ /* 0x000fea0003800000 */
[----:B------:R-:W2:Y:S01]  /*1c490*/  LDL.LU R10, [R1+0x78] ;  /* 0x00007800010a7983 */ /* 0x000ea20000300800 */
[----:B------:R-:W-:Y:S01]  /*1c4a0*/  ULDC UR4, c[0x0][0x228] ;  /* 0x00008a0000047ab9 */ /* 0x000fe20000000800 */
[----:B-----5:R-:W-:Y:S01]  /*1c4b0*/  IMAD.MOV.U32 R3, RZ, RZ, R131 ;  /* 0x000000ffff037224 */ /* 0x020fe200078e0083 */
[----:B------:R-:W-:Y:S01]  /*1c4c0*/  USHF.L.U32 UR9, UR4, 0x3, URZ ;  /* 0x0000000304097899 */ /* 0x000fe2000800063f */
[----:B------:R-:W3:Y:S01]  /*1c4d0*/  LDL.64 R16, [R1+0x108] ;  /* 0x0001080001107983 */ /* 0x000ee20000100a00 */
[----:B------:R-:W-:Y:S01]  /*1c4e0*/  UIMAD UR14, UR4, 0x48, URZ ;  /* 0x00000048040e78a4 */ /* 0x000fe2000f8e023f */
[----:B------:R-:W-:Y:S01]  /*1c4f0*/  MOV R0, R128 ;  /* 0x0000008000007202 */ /* 0x000fe20000000f00 */
[----:B------:R-:W-:Y:S01]  /*1c500*/  USHF.R.S32.HI UR11, URZ, 0x1f, UR4 ;  /* 0x0000001f3f0b7899 */ /* 0x000fe20008011404 */
[----:B------:R-:W4:Y:S01]  /*1c510*/  LDL R15, [R1+0x120] ;  /* 0x00012000010f7983 */ /* 0x000f220000100800 */
[----:B------:R-:W-:Y:S01]  /*1c520*/  UIMAD.WIDE.U32 UR26, UR4, 0x70, URZ ;  /* 0x00000070041a78a5 */ /* 0x000fe2000f8e003f */
[----:B------:R-:W-:Y:S01]  /*1c530*/  IMAD.MOV.U32 R133, RZ, RZ, R129 ;  /* 0x000000ffff857224 */ /* 0x000fe200078e0081 */
[----:B------:R-:W-:Y:S01]  /*1c540*/  UIMAD UR4, UR4, 0x38, UR9 ;  /* 0x00000038040478a4 */ /* 0x000fe2000f8e0209 */
[----:B------:R-:W3:Y:S01]  /*1c550*/  LDL R14, [R1+0x124] ;  /* 0x00012400010e7983 */ /* 0x000ee20000100800 */
[----:B------:R-:W-:Y:S01]  /*1c560*/  USHF.R.S32.HI UR12, URZ, 0x1f, UR9 ;  /* 0x0000001f3f0c7899 */ /* 0x000fe20008011409 */
[----:B------:R-:W-:Y:S01]  /*1c570*/  MOV R132, R130 ;  /* 0x0000008200847202 */ /* 0x000fe20000000f00 */
[----:B------:R-:W-:Y:S01]  /*1c580*/  UIADD3 UR4, UR4, 0x1, URZ ;  /* 0x0000000104047890 */ /* 0x000fe2000fffe03f */
[----:B------:R-:W3:Y:S01]  /*1c590*/  LDL.LU R9, [R1+0x100] ;  /* 0x0001000001097983 */ /* 0x000ee20000300800 */
[----:B------:R-:W-:-:S02]  /*1c5a0*/  USHF.L.U32 UR10, UR9, 0x1, URZ ;  /* 0x00000001090a7899 */ /* 0x000fc4000800063f */
[----:B------:R-:W-:Y:S01]  /*1c5b0*/  USHF.L.U64.HI UR9, UR9, 0x1, UR12 ;  /* 0x0000000109097899 */ /* 0x000fe2000801020c */
[----:B------:R-:W3:Y:S01]  /*1c5c0*/  LDL.LU R8, [R1+0x104] ;  /* 0x0001040001087983 */ /* 0x000ee20000300800 */
[----:B------:R-:W-:Y:S02]  /*1c5d0*/  USHF.R.S32.HI UR5, URZ, 0x1f, UR14 ;  /* 0x0000001f3f057899 */ /* 0x000fe4000801140e */
[----:B------:R-:W-:Y:S01]  /*1c5e0*/  UIMAD UR11, UR11, 0x70, URZ ;  /* 0x000000700b0b78a4 */ /* 0x000fe2000f8e023f */
[----:B------:R-:W3:Y:S01]  /*1c5f0*/  LDL.LU.64 R6, [R1+0x128] ;  /* 0x0001280001067983 */ /* 0x000ee20000300a00 */
[----:B------:R-:W-:Y:S02]  /*1c600*/  USHF.R.S32.HI UR12, URZ, 0x1f, UR4 ;  /* 0x0000001f3f0c7899 */ /* 0x000fe40008011404 */
[----:B------:R-:W-:Y:S01]  /*1c610*/  USHF.L.U32 UR15, UR14, 0x1, URZ ;  /* 0x000000010e0f7899 */ /* 0x000fe2000800063f */
[----:B------:R-:W3:Y:S01]  /*1c620*/  LDL.LU.64 R4, [R1+0x170] ;  /* 0x0001700001047983 */ /* 0x000ee20000300a00 */
[----:B------:R-:W-:-:S02]  /*1c630*/  UIADD3 UR11, UR27, UR11, URZ ;  /* 0x0000000b1b0b7290 */ /* 0x000fc4000fffe03f */
[----:B------:R-:W-:Y:S02]  /*1c640*/  USHF.L.U64.HI UR14, UR14, 0x1, UR5 ;  /* 0x000000010e0e7899 */ /* 0x000fe40008010205 */
[----:B------:R-:W-:Y:S02]  /*1c650*/  USHF.L.U32 UR13, UR4, 0x1, URZ ;  /* 0x00000001040d7899 */ /* 0x000fe4000800063f */
[----:B------:R-:W-:Y:S01]  /*1c660*/  USHF.L.U64.HI UR12, UR4, 0x1, UR12 ;  /* 0x00000001040c7899 */ /* 0x000fe2000801020c */
[C---:B--2---:R-:W-:Y:S01]  /*1c670*/  IADD3 R2, R10.reuse, 0x4, RZ ;  /* 0x000000040a027810 */ /* 0x044fe20007ffe0ff */
[----:B------:R-:W-:-:S04]  /*1c680*/  IMAD.WIDE.U32 R12, R10, -0x326172a9, RZ ;  /* 0xcd9e8d570a0c7825 */ /* 0x000fc800078e00ff */
[----:B------:R-:W-:Y:S01]  /*1c690*/  IMAD.WIDE.U32 R10, R2, -0x326172a9, RZ ;  /* 0xcd9e8d57020a7825 */ /* 0x000fe200078e00ff */
[----:B------:R1:W-:Y:S04]  /*1c6a0*/  STL.64 [R1+0xf8], R12 ;  /* 0x0000f80c01007387 */ /* 0x0003e80000100a00 */
[----:B------:R1:W-:Y:S01]  /*1c6b0*/  STL.64 [R1+0xf0], R10 ;  /* 0x0000f00a01007387 */ /* 0x0003e20000100a00 */
[----:B---3--:R-:W-:-:S05]  /*1c6c0*/  IMAD.MOV.U32 R5, RZ, RZ, R7 ;  /* 0x000000ffff057224 */ /* 0x008fca00078e0007 */
[----:B------:R1:W-:Y:S01]  /*1c6d0*/  STL.64 [R1+0x100], R4 ;  /* 0x0001000401007387 */ /* 0x0003e20000100a00 */
[-C--:B------:R-:W-:Y:S02]  /*1c6e0*/  LOP3.LUT R240, R13, R9.reuse, RZ, 0x3c, !PT ;  /* 0x000000090df07212 */ /* 0x080fe400078e3cff */
[----:B------:R-:W-:Y:S01]  /*1c6f0*/  LOP3.LUT R246, R11, R9, RZ, 0x3c, !PT ;  /* 0x000000090bf67212 */ /* 0x000fe200078e3cff */
[----:B------:R-:W-:Y:S01]  /*1c700*/  IMAD.WIDE.U32 R234, R8, -0x2daee0ad, RZ ;  /* 0xd2511f5308ea7825 */ /* 0x000fe200078e00ff */
[----:B------:R-:W-:Y:S02]  /*1c710*/  ISETP.GE.AND P2, PT, R16, c[0x0][0x220], PT ;  /* 0x0000880010007a0c */ /* 0x000fe40003f46270 */
[----:B----4-:R-:W-:Y:S01]  /*1c720*/  ISETP.GE.AND P1, PT, R15, c[0x0][0x220], PT ;  /* 0x000088000f007a0c */ /* 0x010fe20003f26270 */
[----:B------:R-:W-:Y:S01]  /*1c730*/  IMAD.WIDE.U32 R240, R240, -0x2daee0ad, RZ ;  /* 0xd2511f53f0f07825 */ /* 0x000fe200078e00ff */
[----:B------:R-:W-:Y:S02]  /*1c740*/  ISETP.GE.AND P0, PT, R14, c[0x0][0x220], PT ;  /* 0x000088000e007a0c */ /* 0x000fe40003f06270 */
[----:B------:R-:W-:Y:S01]  /*1c750*/  PRMT R2, R233, 0x7054, R233 ;  /* 0x00007054e9027816 */ /* 0x000fe200000000e9 */
[----:B------:R-:W-:Y:S01]  /*1c760*/  IMAD.WIDE.U32 R246, R246, -0x2daee0ad, RZ ;  /* 0xd2511f53f6f67825 */ /* 0x000fe200078e00ff */
[----:B------:R-:W-:Y:S05]  /*1c770*/  BRA `(.L_x_481) ;  /* 0x000003e000007947 */ /* 0x000fea0003800000 */
.L_x_483:
        /* <DEDUP_REMOVED lines=62> */
.L_x_481:
[----:B-1----:R-:W2:Y:S01]  /*1cb60*/  LDL.64 R4, [R1+0x100] ;  /* 0x0001000001047983 */ /* 0x002ea20000100a00 */
[----:B------:R-:W-:Y:S04]  /*1cb70*/  DEPBAR.LE SB0, 0x0 ;  /* 0x000080000000791a */ /* 0x000fe80000000000 */
[----:B------:R-:W-:Y:S01]  /*1cb80*/  USHF.R.S32.HI UR5, URZ, 0x1f, UR24 ;  /* 0x0000001f3f057899 */ /* 0x000fe20008011418 */
[----:B------:R-:W-:Y:S01]  /*1cb90*/  BAR.SYNC.DEFER_BLOCKING 0x0 ;  /* 0x0000000000007b1d */ /* 0x000fe20000010000 */
[----:B------:R-:W-:Y:S01]  /*1cba0*/  UIMAD UR4, UR16, UR24, URZ ;  /* 0x00000018100472a4 */ /* 0x000fe2000f8e023f */
[----:B------:R-:W-:Y:S01]  /*1cbb0*/  IMAD.U32 R2, RZ, RZ, UR17 ;  /* 0x00000011ff027e24 */ /* 0x000fe2000f8e00ff */
[----:B------:R-:W-:Y:S02]  /*1cbc0*/  UISETP.GE.AND UP0, UPT, UR24, 0x1, UPT ;  /* 0x000000011800788c */ /* 0x000fe4000bf06270 */
        /* <DEDUP_REMOVED lines=27> */
[C---:B------:R-:W-:Y:S03]  /*1cd80*/  @!P0 LEA R8, P3, R2.reuse, c[0x0][0x170], 0x1 ;  /* 0x00005c0002088a11 */ /* 0x040fe600078608ff */
[----:B------:R-:W-:Y:S01]  /*1cd90*/  @P0 STS.128 [R194+0xb000], RZ ;  /* 0x00b000ffc2000388 */ /* 0x000fe20000000c00 */
[----:B------:R-:W-:Y:S02]  /*1cda0*/  @!P0 LEA.HI.X R9, R2, c[0x0][0x174], R6, 0x1, P3 ;  /* 0x00005d0002098a11 */ /* 0x000fe400018f0c06 */
[----:B------:R-:W-:Y:S03]  /*1cdb0*/  PLOP3.LUT P3, PT, PT, PT, UP0, 0x80, 0x0 ;  /* 0x000000000000781c */ /* 0x000fe60003f6f008 */
        /* <DEDUP_REMOVED lines=24> */
[----:B------:R-:W5:Y:S06]  /*1cf40*/  LDSM.16.M88.4 R48, [R189+0x6800] ;  /* 0x00680000bd30783b */ /* 0x000f6c0000000200 */
[----:B------:R-:W4:Y:S06]  /*1cf50*/  LDSM.16.M88.4 R128, [R189+0x6c00] ;  /* 0x006c0000bd80783b */ /* 0x000f2c0000000200 */
[----:B------:R-:W-:Y:S01]  /*1cf60*/  LDSM.16.M88.4 R172, [R193] ;  /* 0x00000000c1ac783b */ /* 0x000fe20000000200 */
[-C--:B-1----:R-:W-:Y:S05]  /*1cf70*/  HMMA.16816.F32 R4, R64, R16.reuse, RZ ;  /* 0x000000104004723c */ /* 0x082fea00000018ff */
[----:B------:R-:W1:Y:S03]  /*1cf80*/  LDSM.16.M88.4 R176, [R191+0x6000] ;  /* 0x00600000bfb0783b */ /* 0x000e660000000200 */
[C---:B---3--:R-:W-:Y:S03]  /*1cf90*/  HMMA.16816.F32 R8, R60.reuse, R16, RZ ;  /* 0x000000103c08723c */ /* 0x048fe600000018ff */
[----:B------:R-:W3:Y:S06]  /*1cfa0*/  LDSM.16.M88.4 R180, [R193+0x1000] ;  /* 0x00100000c1b4783b */ /* 0x000eec0000000200 */
[----:B------:R-:W1:Y:S01]  /*1cfb0*/  LDSM.16.M88.4 R184, [R191+0x6400] ;  /* 0x00640000bfb8783b */ /* 0x000e620000000200 */
[-C--:B--2---:R-:W-:Y:S08]  /*1cfc0*/  HMMA.16816.F32 R12, R60, R18.reuse, RZ ;  /* 0x000000123c0c723c */ /* 0x084ff000000018ff */
[C---:B------:R-:W-:Y:S08]  /*1cfd0*/  HMMA.16816.F32 R16, R64.reuse, R18, RZ ;  /* 0x000000124010723c */ /* 0x040ff000000018ff */
[-C--:B----4-:R-:W-:Y:S08]  /*1cfe0*/  HMMA.16816.F32 R20, R64, R32.reuse, RZ ;  /* 0x000000204014723c */ /* 0x090ff000000018ff */
[C---:B------:R-:W-:Y:S08]  /*1cff0*/  HMMA.16816.F32 R24, R60.reuse, R32, RZ ;  /* 0x000000203c18723c */ /* 0x040ff000000018ff */
[-C--:B------:R-:W-:Y:S08]  /*1d000*/  HMMA.16816.F32 R28, R60, R34.reuse, RZ ;  /* 0x000000223c1c723c */ /* 0x080ff000000018ff */
        /* <DEDUP_REMOVED lines=9> */
[----:B------:R-:W2:Y:S07]  /*1d0a0*/  LDSM.16.M88.4 R128, [R191+0x6800] ;  /* 0x00680000bf80783b */ /* 0x000eae0000000200 */
        /* <DEDUP_REMOVED lines=15> */
[-C--:B-1----:R-:W-:Y:S08]  /*1d1a0*/  HMMA.16816.F32 R52, R172, R176.reuse, R52 ;  /* 0x000000b0ac34723c */ /* 0x082ff00000001834 */
[C---:B------:R-:W-:Y:S08]  /*1d1b0*/  HMMA.16816.F32 R56, R180.reuse, R176, R56 ;  /* 0x000000b0b438723c */ /* 0x040ff00000001838 */
[-C--:B------:R-:W-:Y:S01]  /*1d1c0*/  HMMA.16816.F32 R60, R180, R178.reuse, R60 ;  /* 0x000000b2b43c723c */ /* 0x080fe2000000183c */
[----:B------:R-:W1:Y:S07]  /*1d1d0*/  LDSM.16.M88.4 R180, [R189+0x7000] ;  /* 0x00700000bdb4783b */ /* 0x000e6e0000000200 */
[----:B------:R-:W-:Y:S01]  /*1d1e0*/  HMMA.16816.F32 R64, R172, R178, R64 ;  /* 0x000000b2ac40723c */ /* 0x000fe20000001840 */
[----:B------:R-:W2:Y:S06]  /*1d1f0*/  LDSM.16.M88.4 R172, [R189+0x7400] ;  /* 0x00740000bdac783b */ /* 0x000eac0000000200 */
[----:B------:R-:W3:Y:S01]  /*1d200*/  LDSM.16.M88.4 R176, [R189+0x7800] ;  /* 0x00780000bdb0783b */ /* 0x000ee20000000200 */
        /* <DEDUP_REMOVED lines=14> */
[----:B------:R-:W2:Y:S07]  /*1d2f0*/  LDSM.16.M88.4 R176, [R191+0x7000] ;  /* 0x00700000bfb0783b */ /* 0x000eae0000000200 */
[-C--:B-1----:R-:W-:Y:S08]  /*1d300*/  HMMA.16816.F32 R52, R128, R180.reuse, R52 ;  /* 0x000000b48034723c */ /* 0x082ff00000001834 */
[C---:B------:R-:W-:Y:S08]  /*1d310*/  HMMA.16816.F32 R56, R184.reuse, R180, R56 ;  /* 0x000000b4b838723c */ /* 0x040ff00000001838 */
[-C--:B------:R-:W-:Y:S01]  /*1d320*/  HMMA.16816.F32 R60, R184, R182.reuse, R60 ;  /* 0x000000b6b83c723c */ /* 0x080fe2000000183c */
[----:B------:R-:W1:Y:S07]  /*1d330*/  LDSM.16.M88.4 R184, [R193+0x3000] ;  /* 0x00300000c1b8783b */ /* 0x000e6e0000000200 */
[----:B------:R-:W-:Y:S01]  /*1d340*/  HMMA.16816.F32 R64, R128, R182, R64 ;  /* 0x000000b68040723c */ /* 0x000fe20000001840 */
[----:B------:R-:W3:Y:S06]  /*1d350*/  LDSM.16.M88.4 R128, [R191+0x7400] ;  /* 0x00740000bf80783b */ /* 0x000eec0000000200 */
[----:B------:R-:W-:Y:S01]  /*1d360*/  LDSM.16.M88.4 R180, [R191+0x7c00] ;  /* 0x007c0000bfb4783b */ /* 0x000fe20000000200 */
[-C--:B--2---:R-:W-:Y:S08]  /*1d370*/  HMMA.16816.F32 R4, R172, R176.reuse, R4 ;  /* 0x000000b0ac04723c */ /* 0x084ff00000001804 */
[C---:B-1----:R-:W-:Y:S08]  /*1d380*/  HMMA.16816.F32 R8, R184.reuse, R176, R8 ;  /* 0x000000b0b808723c */ /* 0x042ff00000001808 */
        /* <DEDUP_REMOVED lines=15> */
[-C--:B------:R-:W-:Y:S01]  /*1d480*/  HMMA.16816.F32 R60, R184, R182.reuse, R60 ;  /* 0x000000b6b83c723c */ /* 0x080fe2000000183c */
[----:B------:R-:W2:Y:S07]  /*1d490*/  LDSM.16.M88.4 R184, [R192+0x5000] ;  /* 0x00500000c0b8783b */ /* 0x000eae0000000200 */
[----:B------:R-:W-:Y:S01]  /*1d4a0*/  HMMA.16816.F32 R64, R172, R182, R64 ;  /* 0x000000b6ac40723c */ /* 0x000fe20000001840 */
[----:B------:R-:W3:Y:S06]  /*1d4b0*/  LDSM.16.M88.4 R172, [R189+0x8400] ;  /* 0x00840000bdac783b */ /* 0x000eec0000000200 */
[----:B------:R-:W-:Y:S01]  /*1d4c0*/  LDSM.16.M88.4 R180, [R189+0x8c00] ;  /* 0x008c0000bdb4783b */ /* 0x000fe20000000200 */
[-C--:B-1----:R-:W-:Y:S08]  /*1d4d0*/  HMMA.16816.F32 R4, R128, R176.reuse, R4 ;  /* 0x000000b08004723c */ /* 0x082ff00000001804 */
[C---:B--2---:R-:W-:Y:S08]  /*1d4e0*/  HMMA.16816.F32 R8, R184.reuse, R176, R8 ;  /* 0x000000b0b808723c */ /* 0x044ff00000001808 */
        /* <DEDUP_REMOVED lines=24> */
[----:B------:R-:W1:Y:S01]  /*1d670*/  LDSM.16.M88.4 R176, [R191+0x8800] ;  /* 0x00880000bfb0783b */ /* 0x000e620000000200 */
[----:B------:R-:W-:Y:S05]  /*1d680*/  DEPBAR.LE SB0, 0x0 ;  /* 0x000080000000791a */ /* 0x000fea0000000000 */
[----:B------:R-:W-:Y:S01]  /*1d690*/  BAR.SYNC.DEFER_BLOCKING 0x0 ;  /* 0x0000000000007b1d */ /* 0x000fe20000010000 */
[-C--:B---3--:R-:W-:Y:S08]  /*1d6a0*/  HMMA.16816.F32 R20, R172, R128.reuse, R20 ;  /* 0x00000080ac14723c */ /* 0x088ff00000001814 */
        /* <DEDUP_REMOVED lines=10> */
[----:B------:R-:W-:Y:S07]  /*1d750*/  HMMA.16816.F32 R64, R172, R182, R64 ;  /* 0x000000b6ac40723c */ /* 0x000fee0000001840 */
[----:B------:R-:W-:Y:S02]  /*1d760*/  IMAD.MOV.U32 R174, RZ, RZ, R135 ;  /* 0x000000ffffae7224 */ /* 0x000fe400078e0087 */
[----:B------:R-:W-:Y:S01]  /*1d770*/  IMAD.MOV.U32 R175, RZ, RZ, R134 ;  /* 0x000000ffffaf7224 */ /* 0x000fe200078e0086 */
[----:B------:R-:W-:-:S05]  /*1d780*/  @P3 BRA `(.L_x_483) ;  /* 0xffffeff000003947 */ /* 0x000fca000383ffff */
.L_x_482:
[----:B------:R-:W-:Y:S01]  /*1d790*/  FMNMX.FTZ R2, R4, R0, !PT ;  /* 0x0000000004027209 */ /* 0x000fe20007810000 */
[----:B------:R-:W2:Y:S01]  /*1d7a0*/  LDL.64 R186, [R1+0xf8] ;  /* 0x0000f80001ba7983 */ /* 0x000ea20000100a00 */
[----:B-1----:R-:W-:Y:S01]  /*1d7b0*/  IADD3 R176, P5, R174, UR10, RZ ;  /* 0x0000000aaeb07c10 */ /* 0x002fe2000ffbe0ff */
[----:B------:R-:W-:Y:S01]  /*1d7c0*/  UIADD3 UR29, UR40, -0x61c88647, URZ ;  /* 0x9e3779b9281d7890 */ /* 0x000fe2000fffe03f */
[----:B------:R-:W-:Y:S01]  /*1d7d0*/  FMNMX.FTZ R2, R5, R2, !PT ;  /* 0x0000000205027209 */ /* 0x000fe20007810000 */
[----:B------:R-:W-:Y:S01]  /*1d7e0*/  UIADD3 UR33, UR40, 0x3c6ef372, URZ ;  /* 0x3c6ef37228217890 */ /* 0x000fe2000fffe03f */
[----:B------:R-:W-:Y:S01]  /*1d7f0*/  IADD3.X R177, R175, UR9, RZ, P5, !PT ;  /* 0x00000009afb17c10 */ /* 0x000fe2000affe4ff */
[----:B------:R-:W-:Y:S01]  /*1d800*/  UIADD3 UR30, UR40, -0x255992d5, URZ ;  /* 0xdaa66d2b281e7890 */ /* 0x000fe2000fffe03f */
[----:B------:R-:W-:Y:S01]  /*1d810*/  FMNMX.FTZ R2, R16, R2, !PT ;  /* 0x0000000210027209 */ /* 0x000fe20007810000 */
[----:B------:R-:W-:Y:S01]  /*1d820*/  UIADD3 UR5, UR40, 0x1715609d, URZ ;  /* 0x1715609d28057890 */ /* 0x000fe2000fffe03f */
[----:B------:R-:W-:Y:S01]  /*1d830*/  LOP3.LUT R229, R229, 0xfffffffb, RZ, 0xc0, !PT ;  /* 0xfffffffbe5e57812 */ /* 0x000fe200078ec0ff */
[----:B------:R-:W-:Y:S01]  /*1d840*/  UIADD3 UR31, UR41, -0x4498517b, URZ ;  /* 0xbb67ae85291f7890 */ /* 0x000fe2000fffe03f */
[----:B------:R-:W-:Y:S01]  /*1d850*/  FMNMX.FTZ R2, R17, R2, !PT ;  /* 0x0000000211027209 */ /* 0x000fe20007810000 */
[----:B------:R-:W-:Y:S01]  /*1d860*/  UIADD3 UR28, UR41, 0x32370b8f, URZ ;  /* 0x32370b8f291c7890 */ /* 0x000fe2000fffe03f */
[----:B------:R-:W-:Y:S01]  /*1d870*/  @P0 LOP3.LUT R229, R229, 0x4, RZ, 0xfc, !PT ;  /* 0x00000004e5e50812 */ /* 0x000fe200078efcff */
[----:B------:R-:W-:Y:S01]  /*1d880*/  UIADD3 UR32, UR40, 0x78dde6e4, URZ ;  /* 0x78dde6e428207890 */ /* 0x000fe2000fffe03f */
[----:B------:R-:W-:Y:S01]  /*1d890*/  FMNMX.FTZ R2, R20, R2, !PT ;  /* 0x0000000214027209 */ /* 0x000fe20007810000 */
[----:B------:R-:W-:Y:S01]  /*1d8a0*/  UIADD3 UR35, UR41, -0x126145ec, URZ ;  /* 0xed9eba1429237890 */ /* 0x000fe2000fffe03f */
[----:B------:R-:W-:Y:S01]  /*1d8b0*/  LOP3.LUT R128, R241, UR31, R234, 0x96, !PT ;  /* 0x0000001ff1807c12 */ /* 0x000fe2000f8e96ea */
[----:B------:R-:W-:Y:S01]  /*1d8c0*/  UIADD3 UR34, UR41, -0x56f99767, URZ ;  /* 0xa906689929227890 */ /* 0x000fe2000fffe03f */
[----:B------:R-:W-:Y:S01]  /*1d8d0*/  FMNMX.FTZ R2, R21, R2, !PT ;  /* 0x0000000215027209 */ /* 0x000fe20007810000 */
[----:B------:R-:W-:Y:S02]  /*1d8e0*/  USHF.L.U32 UR36, UR24, 0x1, URZ ;  /* 0x0000000118247899 */ /* 0x000fe4000800063f */
[----:B------:R-:W-:Y:S01]  /*1d8f0*/  IMAD.WIDE.U32 R182, R128, -0x326172a9, RZ ;  /* 0xcd9e8d5780b67825 */ /* 0x000fe200078e00ff */
[----:B------:R-:W-:Y:S01]  /*1d900*/  FMNMX.FTZ R2, R32, R2, !PT ;  /* 0x0000000220027209 */ /* 0x000fe20007810000 */
[----:B------:R-:W-:Y:S03]  /*1d910*/  ULOP3.LUT UR4, UR36, UR41, URZ, 0x3c, !UPT ;  /* 0x0000002924047292 */ /* 0x000fe6000f8e3c3f */
[----:B------:R-:W-:Y:S03]  /*1d920*/  FMNMX.FTZ R2, R33, R2, !PT ;  /* 0x0000000221027209 */ /* 0x000fe60007810000 */
[----:B------:R-:W-:Y:S01]  /*1d930*/  LOP3.LUT R129, R235, UR4, RZ, 0x3c, !PT ;  /* 0x00000004eb817c12 */ /* 0x000fe2000f8e3cff */
[----:B------:R-:W-:Y:S01]  /*1d940*/  UIADD3 UR4, UR41, 0x76cf5d0a, URZ ;  /* 0x76cf5d0a29047890 */ /* 0x000fe2000fffe03f */
[----:B------:R-:W-:Y:S03]  /*1d950*/  FMNMX.FTZ R2, R36, R2, !PT ;  /* 0x0000000224027209 */ /* 0x000fe60007810000 */
[----:B------:R-:W-:Y:S01]  /*1d960*/  IMAD.WIDE.U32 R212, R129, -0x326172a9, RZ ;  /* 0xcd9e8d5781d47825 */ /* 0x000fe200078e00ff */
[----:B------:R-:W-:Y:S04]  /*1d970*/  FMNMX.FTZ R2, R37, R2, !PT ;  /* 0x0000000225027209 */ /* 0x000fe80007810000 */
[----:B------:R-:W-:Y:S02]  /*1d980*/  FMNMX.FTZ R2, R48, R2, !PT ;  /* 0x0000000230027209 */ /* 0x000fe40007810000 */
[----:B------:R-:W-:Y:S02]  /*1d990*/  LOP3.LUT R130, R183, UR33, R212, 0x96, !PT ;  /* 0x00000021b7827c12 */ /* 0x000fe4000f8e96d4 */
[----:B------:R-:W-:Y:S03]  /*1d9a0*/  FMNMX.FTZ R2, R49, R2, !PT ;  /* 0x0000000231027209 */ /* 0x000fe60007810000 */
[----:B------:R-:W-:Y:S01]  /*1d9b0*/  IMAD.WIDE.U32 R130, R130, -0x2daee0ad, RZ ;  /* 0xd2511f5382827825 */ /* 0x000fe200078e00ff */
[----:B------:R-:W-:Y:S04]  /*1d9c0*/  FMNMX.FTZ R2, R52, R2, !PT ;  /* 0x0000000234027209 */ /* 0x000fe80007810000 */
[----:B------:R-:W-:Y:S04]  /*1d9d0*/  FMNMX.FTZ R2, R53, R2, !PT ;  /* 0x0000000235027209 */ /* 0x000fe80007810000 */
[----:B------:R-:W-:Y:S04]  /*1d9e0*/  FMNMX.FTZ R2, R64, R2, !PT ;  /* 0x0000000240027209 */ /* 0x000fe80007810000 */
[----:B------:R-:W-:Y:S05]  /*1d9f0*/  FMNMX.FTZ R2, R65, R2, !PT ;  /* 0x0000000241027209 */ /* 0x000fea0007810000 */
[----:B------:R-:W1:Y:S01]  /*1da00*/  SHFL.BFLY PT, R173, R2, 0x2, 0x1f ;  /* 0x0c401f0002ad7f89 */ /* 0x000e6200000e0000 */
[----:B--2---:R-:W-:Y:S05]  /*1da10*/  LOP3.LUT R128, R213, UR29, R186, 0x96, !PT ;  /* 0x0000001dd5807c12 */ /* 0x004fea000f8e96ba */
[----:B------:R-:W-:Y:S05]  /*1da20*/  IMAD.WIDE.U32 R128, R128, -0x2daee0ad, RZ ;  /* 0xd2511f5380807825 */ /* 0x000fea00078e00ff */
[----:B------:R-:W-:Y:S02]  /*1da30*/  LOP3.LUT R129, R129, UR4, R240, 0x96, !PT ;  /* 0x0000000481817c12 */ /* 0x000fe4000f8e96f0 */
[----:B------:R-:W-:Y:S02]  /*1da40*/  LOP3.LUT R134, R131, UR28, R128, 0x96, !PT ;  /* 0x0000001c83867c12 */ /* 0x000fe4000f8e9680 */
[----:B------:R-:W-:Y:S01]  /*1da50*/  FMNMX.FTZ R131, R6, R3, !PT ;  /* 0x0000000306837209 */ /* 0x000fe20007810000 */
[----:B------:R-:W-:Y:S03]  /*1da60*/  IMAD.WIDE.U32 R128, R129, -0x326172a9, RZ ;  /* 0xcd9e8d5781807825 */ /* 0x000fe600078e00ff */
[----:B------:R-:W-:Y:S01]  /*1da70*/  FMNMX.FTZ R131, R7, R131, !PT ;  /* 0x0000008307837209 */ /* 0x000fe20007810000 */
[----:B------:R-:W-:Y:S01]  /*1da80*/  IMAD.WIDE.U32 R134, R134, -0x326172a9, RZ ;  /* 0xcd9e8d5786867825 */ /* 0x000fe200078e00ff */
[----:B------:R-:W-:Y:S04]  /*1da90*/  LOP3.LUT R129, R129, UR30, R182, 0x96, !PT ;  /* 0x0000001e81817c12 */ /* 0x000fe8000f8e96b6 */
[----:B------:R-:W-:Y:S01]  /*1daa0*/  LOP3.LUT R135, R135, UR32, R128, 0x96, !PT ;  /* 0x0000002087877c12 */ /* 0x000fe2000f8e9680 */
[----:B------:R-:W-:Y:S04]  /*1dab0*/  IMAD.WIDE.U32 R128, R129, -0x2daee0ad, RZ ;  /* 0xd2511f5381807825 */ /* 0x000fe800078e00ff */
[----:B------:R-:W-:Y:S01]  /*1dac0*/  IMAD.WIDE.U32 R200, R135, -0x2daee0ad, RZ ;  /* 0xd2511f5387c87825 */ /* 0x000fe200078e00ff */
[----:B------:R-:W-:Y:S02]  /*1dad0*/  LOP3.LUT R130, R129, UR35, R130, 0x96, !PT ;  /* 0x0000002381827c12 */ /* 0x000fe4000f8e9682 */
[----:B------:R-:W-:Y:S02]  /*1dae0*/  FMNMX.FTZ R129, R18, R131, !PT ;  /* 0x0000008312817209 */ /* 0x000fe40007810000 */
[----:B------:R-:W-:Y:S01]  /*1daf0*/  LOP3.LUT R172, R201, UR34, R128, 0x96, !PT ;  /* 0x00000022c9ac7c12 */ /* 0x000fe2000f8e9680 */
[----:B------:R-:W-:Y:S01]  /*1db00*/  IMAD.WIDE.U32 R184, R130, -0x326172a9, RZ ;  /* 0xcd9e8d5782b87825 */ /* 0x000fe200078e00ff */
[----:B------:R-:W-:Y:S02]  /*1db10*/  FMNMX.FTZ R129, R19, R129, !PT ;  /* 0x0000008113817209 */ /* 0x000fe40007810000 */
[----:B-1----:R-:W-:Y:S01]  /*1db20*/  FMNMX.FTZ R128, R2, R173, !PT ;  /* 0x000000ad02807209 */ /* 0x002fe20007810000 */
[----:B------:R-:W-:Y:S01]  /*1db30*/  IMAD.WIDE.U32 R172, R172, -0x326172a9, RZ ;  /* 0xcd9e8d57acac7825 */ /* 0x000fe200078e00ff */
[----:B------:R-:W-:Y:S02]  /*1db40*/  FMNMX.FTZ R129, R22, R129, !PT ;  /* 0x0000008116817209 */ /* 0x000fe40007810000 */
[----:B------:R-:W-:Y:S01]  /*1db50*/  FMNMX.FTZ R130, R8, R132, !PT ;  /* 0x0000008408827209 */ /* 0x000fe20007810000 */
[----:B------:R-:W1:Y:S01]  /*1db60*/  SHFL.BFLY PT, R135, R128, 0x1, 0x1f ;  /* 0x0c201f0080877f89 */ /* 0x000e6200000e0000 */
[----:B------:R-:W-:Y:S02]  /*1db70*/  LOP3.LUT R2, R173, UR6, R184, 0x96, !PT ;  /* 0x00000006ad027c12 */ /* 0x000fe4000f8e96b8 */
[----:B------:R-:W-:Y:S02]  /*1db80*/  FMNMX.FTZ R129, R23, R129, !PT ;  /* 0x0000008117817209 */ /* 0x000fe40007810000 */
[----:B------:R-:W-:Y:S02]  /*1db90*/  LOP3.LUT R131, R2, 0xff, RZ, 0xc0, !PT ;  /* 0x000000ff02837812 */ /* 0x000fe400078ec0ff */
[----:B------:R-:W-:Y:S02]  /*1dba0*/  FMNMX.FTZ R129, R34, R129, !PT ;  /* 0x0000008122817209 */ /* 0x000fe40007810000 */
[----:B------:R-:W-:Y:S02]  /*1dbb0*/  FMNMX.FTZ R130, R9, R130, !PT ;  /* 0x0000008209827209 */ /* 0x000fe40007810000 */
[----:B------:R-:W-:Y:S02]  /*1dbc0*/  ISETP.GE.U32.AND P6, PT, R233, R131, PT ;  /* 0x00000083e900720c */ /* 0x000fe40003fc6070 */
[----:B------:R-:W-:Y:S02]  /*1dbd0*/  FMNMX.FTZ R131, R35, R129, !PT ;  /* 0x0000008123837209 */ /* 0x000fe40007810000 */
[----:B------:R-:W-:Y:S02]  /*1dbe0*/  SHF.R.U32.HI R129, RZ, 0x10, R2 ;  /* 0x00000010ff817819 */ /* 0x000fe40000011602 */
[----:B------:R-:W-:Y:S02]  /*1dbf0*/  FMNMX.FTZ R130, R12, R130, !PT ;  /* 0x000000820c827209 */ /* 0x000fe40007810000 */
[----:B------:R-:W-:Y:S02]  /*1dc00*/  FMNMX.FTZ R131, R38, R131, !PT ;  /* 0x0000008326837209 */ /* 0x000fe40007810000 */
[----:B------:R-:W-:Y:S02]  /*1dc10*/  LOP3.LUT R225, R185, UR5, R134, 0x96, !PT ;  /* 0x00000005b9e17c12 */ /* 0x000fe4000f8e9686 */
[----:B------:R-:W-:Y:S02]  /*1dc20*/  SHF.R.U32.HI R134, RZ, 0x18, R2 ;  /* 0x00000018ff867819 */ /* 0x000fe40000011602 */
[----:B------:R-:W-:Y:S02]  /*1dc30*/  LOP3.LUT R129, R129, 0xff, RZ, 0xc0, !PT ;  /* 0x000000ff81817812 */ /* 0x000fe400078ec0ff */
[----:B------:R-:W-:Y:S02]  /*1dc40*/  FMNMX.FTZ R130, R13, R130, !PT ;  /* 0x000000820d827209 */ /* 0x000fe40007810000 */
[----:B------:R-:W-:Y:S02]  /*1dc50*/  FMNMX.FTZ R131, R39, R131, !PT ;  /* 0x0000008327837209 */ /* 0x000fe40007810000 */
[C---:B------:R-:W-:Y:S02]  /*1dc60*/  ISETP.GE.U32.AND P3, PT, R233.reuse, R134, PT ;  /* 0x00000086e900720c */ /* 0x040fe40003f66070 */
[----:B------:R-:W-:Y:S02]  /*1dc70*/  ISETP.GE.U32.AND P4, PT, R233, R129, PT ;  /* 0x00000081e900720c */ /* 0x000fe40003f86070 */
        /* <DEDUP_REMOVED lines=8> */
[----:B------:R-:W-:Y:S02]  /*1dd00*/  LOP3.LUT R2, R2, 0xffff, RZ, 0xc0, !PT ;  /* 0x0000ffff02027812 */ /* 0x000fe400078ec0ff */
[----:B------:R-:W-:Y:S02]  /*1dd10*/  FMNMX.FTZ R131, R14, R129, !PT ;  /* 0x000000810e837209 */ /* 0x000fe40007810000 */
[----:B------:R-:W-:Y:S02]  /*1dd20*/  FMNMX.FTZ R129, R29, R130, !PT ;  /* 0x000000821d817209 */ /* 0x000fe40007810000 */
[----:B------:R-:W-:Y:S02]  /*1dd30*/  FMNMX.FTZ R130, R55, R134, !PT ;  /* 0x0000008637827209 */ /* 0x000fe40007810000 */
[----:B-1----:R-:W-:Y:S02]  /*1dd40*/  FMNMX.FTZ R128, R128, R135, !PT ;  /* 0x0000008780807209 */ /* 0x002fe40007810000 */
[----:B------:R-:W-:Y:S02]  /*1dd50*/  SHF.R.U32.HI R2, RZ, 0x8, R2 ;  /* 0x00000008ff027819 */ /* 0x000fe40000011602 */
[----:B------:R-:W-:Y:S01]  /*1dd60*/  FMNMX.FTZ R134, R40, R129, !PT ;  /* 0x0000008128867209 */ /* 0x000fe20007810000 */
[----:B------:R-:W-:Y:S01]  /*1dd70*/  FADD.FTZ R0, -R128, R0 ;  /* 0x0000000080007221 */ /* 0x000fe20000010100 */
[----:B------:R-:W-:Y:S02]  /*1dd80*/  FMNMX.FTZ R129, R66, R130, !PT ;  /* 0x0000008242817209 */ /* 0x000fe40007810000 */
[----:B------:R-:W-:Y:S01]  /*1dd90*/  FMNMX.FTZ R135, R15, R131, !PT ;  /* 0x000000830f877209 */ /* 0x000fe20007810000 */
[C---:B------:R-:W-:Y:S01]  /*1dda0*/  FMUL.FTZ R131, R128.reuse, c[0x0][0x23c] ;  /* 0x00008f0080837a20 */ /* 0x040fe20000410000 */
[----:B------:R-:W-:Y:S02]  /*1ddb0*/  FSETP.NEU.FTZ.AND P5, PT, R128, -INF , PT ;  /* 0xff8000008000780b */ /* 0x000fe40003fbd000 */
[----:B------:R-:W-:Y:S02]  /*1ddc0*/  LOP3.LUT R130, R2, 0xffff, RZ, 0xc0, !PT ;  /* 0x0000ffff02827812 */ /* 0x000fe400078ec0ff */
[----:B------:R-:W-:Y:S02]  /*1ddd0*/  FMNMX.FTZ R129, R67, R129, !PT ;  /* 0x0000008143817209 */ /* 0x000fe40007810000 */
[----:B------:R-:W-:Y:S02]  /*1dde0*/  FMNMX.FTZ R134, R41, R134, !PT ;  /* 0x0000008629867209 */ /* 0x000fe40007810000 */
[----:B------:R-:W-:Y:S02]  /*1ddf0*/  FSEL R2, R131, RZ, P5 ;  /* 0x000000ff83027208 */ /* 0x000fe40002800000 */
[----:B------:R-:W-:Y:S02]  /*1de00*/  ISETP.GE.U32.AND P5, PT, R233, R130, PT ;  /* 0x00000082e900720c */ /* 0x000fe40003fa6070 */
[----:B------:R-:W-:Y:S01]  /*1de10*/  FMNMX.FTZ R130, R26, R135, !PT ;  /* 0x000000871a827209 */ /* 0x000fe20007810000 */
[--C-:B------:R-:W-:Y:S01]  /*1de20*/  FFMA.FTZ R196, R21, c[0x0][0x23c], -R2.reuse ;  /* 0x00008f0015c47a23 */ /* 0x100fe20000010802 */
[----:B------:R-:W-:Y:S01]  /*1de30*/  FMNMX.FTZ R131, R44, R134, !PT ;  /* 0x000000862c837209 */ /* 0x000fe20007810000 */
[----:B------:R-:W1:Y:S01]  /*1de40*/  SHFL.BFLY PT, R135, R129, 0x2, 0x1f ;  /* 0x0c401f0081877f89 */ /* 0x000e6200000e0000 */
[----:B------:R-:W-:Y:S01]  /*1de50*/  FMNMX.FTZ R130, R27, R130, !PT ;  /* 0x000000821b827209 */ /* 0x000fe20007810000 */
[--C-:B------:R-:W-:Y:S01]  /*1de60*/  FFMA.FTZ R180, R17, c[0x0][0x23c], -R2.reuse ;  /* 0x00008f0011b47a23 */ /* 0x100fe20000010802 */
        /* <DEDUP_REMOVED lines=9> */
[----:B------:R-:W-:Y:S01]  /*1df00*/  IMAD.MOV.U32 R17, RZ, RZ, R187 ;  /* 0x000000ffff117224 */ /* 0x000fe200078e00bb */
[----:B------:R-:W-:Y:S01]  /*1df10*/  FMNMX.FTZ R130, R42, R130, !PT ;  /* 0x000000822a827209 */ /* 0x000fe20007810000 */
[--C-:B------:R-:W-:Y:S01]  /*1df20*/  FFMA.FTZ R5, R5, c[0x0][0x23c], -R2.reuse ;  /* 0x00008f0005057a23 */ /* 0x100fe20000010802 */
[----:B------:R-:W-:Y:S01]  /*1df30*/  FMNMX.FTZ R131, R60, R131, !PT ;  /* 0x000000833c837209 */ /* 0x000fe20007810000 */
[----:B------:R-:W-:Y:S01]  /*1df40*/  FFMA.FTZ R178, R16, c[0x0][0x23c], -R2 ;  /* 0x00008f0010b27a23 */ /* 0x000fe20000010802 */
[----:B------:R-:W-:Y:S01]  /*1df50*/  FMNMX.FTZ R134, R43, R130, !PT ;  /* 0x000000822b867209 */ /* 0x000fe20007810000 */
[----:B------:R-:W-:Y:S01]  /*1df60*/  IMAD.MOV.U32 R16, RZ, RZ, R186 ;  /* 0x000000ffff107224 */ /* 0x000fe200078e00ba */
[----:B------:R-:W-:Y:S01]  /*1df70*/  FMNMX.FTZ R130, R61, R131, !PT ;  /* 0x000000833d827209 */ /* 0x000fe20007810000 */
[--C-:B------:R-:W-:Y:S02]  /*1df80*/  FFMA.FTZ R197, R20, c[0x0][0x23c], -R2.reuse ;  /* 0x00008f0014c57a23 */ /* 0x100fe40000010802 */
[----:B------:R-:W-:Y:S01]  /*1df90*/  MUFU.EX2 R178, R178 ;  /* 0x000000b200b27308 */ /* 0x000fe20000000800 */
[--C-:B------:R-:W-:Y:S01]  /*1dfa0*/  FFMA.FTZ R208, R36, c[0x0][0x23c], -R2.reuse ;  /* 0x00008f0024d07a23 */ /* 0x100fe20000010802 */
[----:B-1----:R-:W-:Y:S01]  /*1dfb0*/  FMNMX.FTZ R131, R129, R135, !PT ;  /* 0x0000008781837209 */ /* 0x002fe20007810000 */
[--C-:B------:R-:W-:Y:S01]  /*1dfc0*/  FFMA.FTZ R135, R4, c[0x0][0x23c], -R2.reuse ;  /* 0x00008f0004877a23 */ /* 0x100fe20000010802 */
[----:B------:R-:W-:Y:S01]  /*1dfd0*/  FMNMX.FTZ R129, R46, R134, !PT ;  /* 0x000000862e817209 */ /* 0x000fe20007810000 */
[--C-:B------:R-:W-:Y:S01]  /*1dfe0*/  FFMA.FTZ R210, R37, c[0x0][0x23c], -R2.reuse ;  /* 0x00008f0025d27a23 */ /* 0x100fe20000010802 */
[----:B------:R-:W1:Y:S01]  /*1dff0*/  SHFL.BFLY PT, R134, R130, 0x2, 0x1f ;  /* 0x0c401f0082867f89 */ /* 0x000e6200000e0000 */
[--C-:B------:R-:W-:Y:S01]  /*1e000*/  FFMA.FTZ R220, R48, c[0x0][0x23c], -R2.reuse ;  /* 0x00008f0030dc7a23 */ /* 0x100fe20000010802 */
[----:B------:R-:W-:Y:S01]  /*1e010*/  FMNMX.FTZ R129, R47, R129, !PT ;  /* 0x000000812f817209 */ /* 0x000fe20007810000 */
[--C-:B------:R-:W-:Y:S01]  /*1e020*/  FFMA.FTZ R221, R49, c[0x0][0x23c], -R2.reuse ;  /* 0x00008f0031dd7a23 */ /* 0x100fe20000010802 */
[----:B------:R-:W-:Y:S01]  /*1e030*/  MUFU.EX2 R135, R135 ;  /* 0x0000008700877308 */ /* 0x000fe20000000800 */
[--C-:B------:R-:W-:Y:S01]  /*1e040*/  FFMA.FTZ R238, R64, c[0x0][0x23c], -R2.reuse ;  /* 0x00008f0040ee7a23 */ /* 0x100fe20000010802 */
[----:B------:R-:W-:Y:S01]  /*1e050*/  FMNMX.FTZ R129, R58, R129, !PT ;  /* 0x000000813a817209 */ /* 0x000fe20007810000 */
[----:B------:R-:W-:Y:S02]  /*1e060*/  FFMA.FTZ R239, R65, c[0x0][0x23c], -R2 ;  /* 0x00008f0041ef7a23 */ /* 0x000fe40000010802 */
[----:B------:R-:W-:Y:S01]  /*1e070*/  FMUL.FTZ R2, R0, c[0x0][0x23c] ;  /* 0x00008f0000027a20 */ /* 0x000fe20000410000 */
[----:B------:R-:W-:Y:S04]  /*1e080*/  FMNMX.FTZ R129, R59, R129, !PT ;  /* 0x000000813b817209 */ /* 0x000fe80007810000 */
[----:B------:R-:W-:Y:S01]  /*1e090*/  FMNMX.FTZ R129, R62, R129, !PT ;  /* 0x000000813e817209 */ /* 0x000fe20007810000 */
[----:B------:R-:W2:Y:S03]  /*1e0a0*/  MUFU.EX2 R2, R2 ;  /* 0x0000000200027308 */ /* 0x000ea60000000800 */
[----:B------:R-:W-:Y:S02]  /*1e0b0*/  FMNMX.FTZ R129, R63, R129, !PT ;  /* 0x000000813f817209 */ /* 0x000fe40007810000 */
[----:B-1----:R-:W-:Y:S03]  /*1e0c0*/  FMNMX.FTZ R130, R130, R134, !PT ;  /* 0x0000008682827209 */ /* 0x002fe60007810000 */
[----:B------:R-:W1:Y:S01]  /*1e0d0*/  SHFL.BFLY PT, R134, R129, 0x2, 0x1f ;  /* 0x0c401f0081867f89 */ /* 0x000e6200000e0000 */
[C---:B--2---:R-:W-:Y:S02]  /*1e0e0*/  FMUL.FTZ R32, R2.reuse, R144 ;  /* 0x0000009002207220 */ /* 0x044fe40000410000 */
[C---:B------:R-:W-:Y:S05]  /*1e0f0*/  FMUL.FTZ R33, R2.reuse, R145 ;  /* 0x0000009102217220 */ /* 0x040fea0000410000 */
[----:B------:R-:W2:Y:S01]  /*1e100*/  LDL.64 R144, [R1+0xf0] ;  /* 0x0000f00001907983 */ /* 0x000ea20000100a00 */
[C---:B------:R-:W-:Y:S02]  /*1e110*/  FMUL.FTZ R21, R2.reuse, R149 ;  /* 0x0000009502157220 */ /* 0x040fe40000410000 */
[C---:B------:R-:W-:Y:S02]  /*1e120*/  FMUL.FTZ R53, R2.reuse, R141 ;  /* 0x0000008d02357220 */ /* 0x040fe40000410000 */
[C---:B------:R-:W-:Y:S01]  /*1e130*/  FMUL.FTZ R52, R2.reuse, R140 ;  /* 0x0000008c02347220 */ /* 0x040fe20000410000 */
[----:B------:R3:W4:Y:S01]  /*1e140*/  LDL.S16 R149, [R1+0x6c] ;  /* 0x00006c0001957983 */ /* 0x0007220000100600 */
[----:B-1----:R-:W-:Y:S01]  /*1e150*/  FMNMX.FTZ R129, R129, R134, !PT ;  /* 0x0000008681817209 */ /* 0x002fe20007810000 */
[C---:B------:R-:W-:Y:S02]  /*1e160*/  FMUL.FTZ R20, R2.reuse, R148 ;  /* 0x0000009402147220 */ /* 0x040fe40000410000 */
[----:B------:R-:W1:Y:S01]  /*1e170*/  SHFL.BFLY PT, R134, R131, 0x1, 0x1f ;  /* 0x0c201f0083867f89 */ /* 0x000e6200000e0000 */
[C---:B------:R-:W-:Y:S02]  /*1e180*/  FMUL.FTZ R64, R2.reuse, R136 ;  /* 0x0000008802407220 */ /* 0x040fe40000410000 */
[C---:B------:R-:W-:Y:S02]  /*1e190*/  FMUL.FTZ R65, R2.reuse, R137 ;  /* 0x0000008902417220 */ /* 0x040fe40000410000 */
[C---:B------:R-:W-:Y:S02]  /*1e1a0*/  FMUL.FTZ R76, R2.reuse, R76 ;  /* 0x0000004c024c7220 */ /* 0x040fe40000410000 */
[C---:B------:R-:W-:Y:S01]  /*1e1b0*/  FMUL.FTZ R77, R2.reuse, R77 ;  /* 0x0000004d024d7220 */ /* 0x040fe20000410000 */
[----:B------:R3:W5:Y:S01]  /*1e1c0*/  LDL.S16 R141, [R1+0x7c] ;  /* 0x00007c00018d7983 */ /* 0x0007620000100600 */
[C---:B------:R-:W-:Y:S02]  /*1e1d0*/  FMUL.FTZ R80, R2.reuse, R80 ;  /* 0x0000005002507220 */ /* 0x040fe40000410000 */
[C---:B------:R-:W-:Y:S01]  /*1e1e0*/  FMUL.FTZ R81, R2.reuse, R81 ;  /* 0x0000005102517220 */ /* 0x040fe20000410000 */
[----:B------:R3:W3:Y:S01]  /*1e1f0*/  LDL.S16 R140, [R1+0x78] ;  /* 0x00007800018c7983 */ /* 0x0006e20000100600 */
[C---:B------:R-:W-:Y:S02]  /*1e200*/  FMUL.FTZ R92, R2.reuse, R92 ;  /* 0x0000005c025c7220 */ /* 0x040fe40000410000 */
[C---:B------:R-:W-:Y:S02]  /*1e210*/  FMUL.FTZ R93, R2.reuse, R93 ;  /* 0x0000005d025d7220 */ /* 0x040fe40000410000 */
[C---:B------:R-:W-:Y:S02]  /*1e220*/  FMUL.FTZ R124, R2.reuse, R124 ;  /* 0x0000007c027c7220 */ /* 0x040fe40000410000 */
[C---:B------:R-:W-:Y:S02]  /*1e230*/  FMUL.FTZ R125, R2.reuse, R125 ;  /* 0x0000007d027d7220 */ /* 0x040fe40000410000 */
[C---:B------:R-:W-:Y:S02]  /*1e240*/  FMUL.FTZ R96, R2.reuse, R96 ;  /* 0x0000006002607220 */ /* 0x040fe40000410000 */
[C---:B------:R-:W-:Y:S01]  /*1e250*/  FMUL.FTZ R97, R2.reuse, R97 ;  /* 0x0000006102617220 */ /* 0x040fe20000410000 */
[----:B-1----:R-:W-:Y:S01]  /*1e260*/  FMNMX.FTZ R131, R131, R134, !PT ;  /* 0x0000008683837209 */ /* 0x002fe20007810000 */
[C---:B------:R-:W-:Y:S01]  /*1e270*/  FMUL.FTZ R108, R2.reuse, R108 ;  /* 0x0000006c026c7220 */ /* 0x040fe20000410000 */
[----:B------:R-:W1:Y:S01]  /*1e280*/  SHFL.BFLY PT, R134, R130, 0x1, 0x1f ;  /* 0x0c201f0082867f89 */ /* 0x000e6200000e0000 */
[C---:B------:R-:W-:Y:S01]  /*1e290*/  FMUL.FTZ R109, R2.reuse, R109 ;  /* 0x0000006d026d7220 */ /* 0x040fe20000410000 */
[C---:B------:R-:W-:Y:S01]  /*1e2a0*/  FSETP.NEU.FTZ.AND P0, PT, R131.reuse, -INF , PT ;  /* 0xff8000008300780b */ /* 0x040fe20003f1d000 */
[----:B------:R-:W-:Y:S02]  /*1e2b0*/  FADD.FTZ R0, -R131, R3 ;  /* 0x0000000383007221 */ /* 0x000fe40000010100 */
[----:B------:R-:W-:Y:S02]  /*1e2c0*/  FMUL.FTZ R112, R2, R112 ;  /* 0x0000007002707220 */ /* 0x000fe40000410000 */
[----:B------:R-:W-:Y:S02]  /*1e2d0*/  FMUL.FTZ R0, R0, c[0x0][0x23c] ;  /* 0x00008f0000007a20 */ /* 0x000fe40000410000 */
[----:B------:R-:W-:Y:S02]  /*1e2e0*/  FMUL.FTZ R113, R2, R113 ;  /* 0x0000007102717220 */ /* 0x000fe40000410000 */
[----:B------:R-:W1:Y:S02]  /*1e2f0*/  MUFU.EX2 R3, R0 ;  /* 0x0000000000037308 */ /* 0x000e640000000800 */
[----:B-1----:R-:W-:Y:S02]  /*1e300*/  FMNMX.FTZ R130, R130, R134, !PT ;  /* 0x0000008682827209 */ /* 0x002fe40007810000 */
[----:B------:R-:W1:Y:S03]  /*1e310*/  SHFL.BFLY PT, R134, R129, 0x1, 0x1f ;  /* 0x0c201f0081867f89 */ /* 0x000e6600000e0000 */
[C---:B------:R-:W-:Y:S02]  /*1e320*/  FMUL.FTZ R4, R130.reuse, c[0x0][0x23c] ;  /* 0x00008f0082047a20 */ /* 0x040fe40000410000 */
[C---:B------:R-:W-:Y:S02]  /*1e330*/  FMUL.FTZ R78, R3.reuse, R78 ;  /* 0x0000004e034e7220 */ /* 0x040fe40000410000 */
[C---:B------:R-:W-:Y:S02]  /*1e340*/  FMUL.FTZ R79, R3.reuse, R79 ;  /* 0x0000004f034f7220 */ /* 0x040fe40000410000 */
[C---:B------:R-:W-:Y:S02]  /*1e350*/  FMUL.FTZ R82, R3.reuse, R82 ;  /* 0x0000005203527220 */ /* 0x040fe40000410000 */
[C---:B------:R-:W-:Y:S02]  /*1e360*/  FMUL.FTZ R83, R3.reuse, R83 ;  /* 0x0000005303537220 */ /* 0x040fe40000410000 */
[C---:B------:R-:W-:Y:S02]  /*1e370*/  FMUL.FTZ R94, R3.reuse, R94 ;  /* 0x0000005e035e7220 */ /* 0x040fe40000410000 */
[C---:B------:R-:W-:Y:S02]  /*1e380*/  FMUL.FTZ R95, R3.reuse, R95 ;  /* 0x0000005f035f7220 */ /* 0x040fe40000410000 */
[C---:B------:R-:W-:Y:S02]  /*1e390*/  FMUL.FTZ R126, R3.reuse, R126 ;  /* 0x0000007e037e7220 */ /* 0x040fe40000410000 */
[----:B------:R-:W-:Y:S01]  /*1e3a0*/  FMUL.FTZ R127, R3, R127 ;  /* 0x0000007f037f7220 */ /* 0x000fe20000410000 */
[----:B-1----:R-:W-:Y:S01]  /*1e3b0*/  FMNMX.FTZ R129, R129, R134, !PT ;  /* 0x0000008681817209 */ /* 0x002fe20007810000 */
[----:B------:R-:W-:Y:S02]  /*1e3c0*/  FMUL.FTZ R134, R131, c[0x0][0x23c] ;  /* 0x00008f0083867a20 */ /* 0x000fe40000410000 */
[----:B------:R-:W-:Y:S02]  /*1e3d0*/  FADD.FTZ R0, -R130, R132 ;  /* 0x0000008482007221 */ /* 0x000fe40000010100 */
[C---:B------:R-:W-:Y:S01]  /*1e3e0*/  FMUL.FTZ R98, R3.reuse, R98 ;  /* 0x0000006203627220 */ /* 0x040fe20000410000 */
[----:B------:R-:W-:Y:S01]  /*1e3f0*/  FSEL R134, R134, RZ, P0 ;  /* 0x000000ff86867208 */ /* 0x000fe20000000000 */
[C---:B------:R-:W-:Y:S01]  /*1e400*/  FMUL.FTZ R99, R3.reuse, R99 ;  /* 0x0000006303637220 */ /* 0x040fe20000410000 */
[----:B------:R-:W-:Y:S01]  /*1e410*/  FSETP.NEU.FTZ.AND P0, PT, R130, -INF , PT ;  /* 0xff8000008200780b */ /* 0x000fe20003f1d000 */
[----:B------:R-:W-:Y:S02]  /*1e420*/  FMUL.FTZ R0, R0, c[0x0][0x23c] ;  /* 0x00008f0000007a20 */ /* 0x000fe40000410000 */
[--C-:B------:R-:W-:Y:S01]  /*1e430*/  FFMA.FTZ R224, R54, c[0x0][0x23c], -R134.reuse ;  /* 0x00008f0036e07a23 */ /* 0x100fe20000010886 */
[----:B------:R-:W-:Y:S01]  /*1e440*/  FSEL R4, R4, RZ, P0 ;  /* 0x000000ff04047208 */ /* 0x000fe20000000000 */
[----:B------:R-:W-:Y:S01]  /*1e450*/  FMUL.FTZ R54, R3, R142 ;  /* 0x0000008e03367220 */ /* 0x000fe20000410000 */
[----:B------:R-:W-:Y:S01]  /*1e460*/  FSETP.NEU.FTZ.AND P0, PT, R129, -INF , PT ;  /* 0xff8000008100780b */ /* 0x000fe20003f1d000 */
[----:B------:R1:W3:Y:S01]  /*1e470*/  LDL.S16 R142, [R1+0x74] ;  /* 0x00007400018e7983 */ /* 0x0002e20000100600 */
[--C-:B------:R-:W-:Y:S02]  /*1e480*/  FFMA.FTZ R202, R34, c[0x0][0x23c], -R134.reuse ;  /* 0x00008f0022ca7a23 */ /* 0x100fe40000010886 */
[----:B------:R-:W-:Y:S02]  /*1e490*/  FMUL.FTZ R34, R3, R146 ;  /* 0x0000009203227220 */ /* 0x000fe40000410000 */
[----:B------:R1:W5:Y:S01]  /*1e4a0*/  LDL.S16 R146, [R1+0x70] ;  /* 0x0000700001927983 */ /* 0x0003620000100600 */
[--C-:B------:R-:W-:Y:S02]  /*1e4b0*/  FFMA.FTZ R6, R6, c[0x0][0x23c], -R134.reuse ;  /* 0x00008f0006067a23 */ /* 0x100fe40000010886 */
[----:B------:R-:W-:Y:S02]  /*1e4c0*/  FFMA.FTZ R179, R18, c[0x0][0x23c], -R134 ;  /* 0x00008f0012b37a23 */ /* 0x000fe40000010886 */
[----:B------:R1:W-:Y:S01]  /*1e4d0*/  MUFU.EX2 R211, R6 ;  /* 0x0000000600d37308 */ /* 0x0003e20000000800 */
[----:B------:R-:W-:Y:S02]  /*1e4e0*/  FFMA.FTZ R195, R28, c[0x0][0x23c], -R4 ;  /* 0x00008f001cc37a23 */ /* 0x000fe40000010804 */
[----:B------:R-:W-:Y:S02]  /*1e4f0*/  FFMA.FTZ R7, R7, c[0x0][0x23c], -R134 ;  /* 0x00008f0007077a23 */ /* 0x000fe40000010886 */
[--C-:B------:R-:W-:Y:S02]  /*1e500*/  FFMA.FTZ R222, R56, c[0x0][0x23c], -R4.reuse ;  /* 0x00008f0038de7a23 */ /* 0x100fe40000010804 */
[--C-:B------:R-:W-:Y:S02]  /*1e510*/  FFMA.FTZ R186, R24, c[0x0][0x23c], -R4.reuse ;  /* 0x00008f0018ba7a23 */ /* 0x100fe40000010804 */
[--C-:B------:R-:W-:Y:S01]  /*1e520*/  FFMA.FTZ R187, R29, c[0x0][0x23c], -R4.reuse ;  /* 0x00008f001dbb7a23 */ /* 0x100fe20000010804 */
[----:B------:R-:W1:Y:S01]  /*1e530*/  MUFU.EX2 R18, R0 ;  /* 0x0000000000127308 */ /* 0x000e620000000800 */
[----:B------:R-:W-:Y:S02]  /*1e540*/  FFMA.FTZ R132, R12, c[0x0][0x23c], -R4 ;  /* 0x00008f000c847a23 */ /* 0x000fe40000010804 */
[----:B------:R-:W-:Y:S02]  /*1e550*/  FFMA.FTZ R24, R2, R230, R135 ;  /* 0x000000e602187223 */ /* 0x000fe40000010087 */
[--C-:B------:R-:W-:Y:S02]  /*1e560*/  FFMA.FTZ R201, R35, c[0x0][0x23c], -R134.reuse ;  /* 0x00008f0023c97a23 */ /* 0x100fe40000010886 */
[--C-:B------:R-:W-:Y:S02]  /*1e570*/  FFMA.FTZ R226, R55, c[0x0][0x23c], -R134.reuse ;  /* 0x00008f0037e27a23 */ /* 0x100fe40000010886 */
[C---:B------:R-:W-:Y:S01]  /*1e580*/  FMUL.FTZ R55, R3.reuse, R143 ;  /* 0x0000008f03377220 */ /* 0x040fe20000410000 */
[----:B------:R1:W-:Y:S01]  /*1e590*/  MUFU.EX2 R28, R5 ;  /* 0x00000005001c7308 */ /* 0x0003e20000000800 */
[----:B------:R-:W-:Y:S02]  /*1e5a0*/  FMUL.FTZ R35, R3, R147 ;  /* 0x0000009303237220 */ /* 0x000fe40000410000 */
[----:B------:R-:W-:Y:S01]  /*1e5b0*/  FFMA.FTZ R181, R19, c[0x0][0x23c], -R134 ;  /* 0x00008f0013b57a23 */ /* 0x000fe20000010886 */
[----:B-1----:R-:W-:Y:S01]  /*1e5c0*/  LOP3.LUT R6, R247, UR31, R234, 0x96, !PT ;  /* 0x0000001ff7067c12 */ /* 0x002fe2000f8e96ea */
[--C-:B------:R-:W-:Y:S01]  /*1e5d0*/  FFMA.FTZ R8, R8, c[0x0][0x23c], -R4.reuse ;  /* 0x00008f0008087a23 */ /* 0x100fe20000010804 */
[----:B------:R-:W-:Y:S01]  /*1e5e0*/  UIADD3 UR31, UR36, 0x1, URZ ;  /* 0x00000001241f7890 */ /* 0x000fe2000fffe03f */
[--C-:B------:R-:W-:Y:S02]  /*1e5f0*/  FFMA.FTZ R9, R9, c[0x0][0x23c], -R4.reuse ;  /* 0x00008f0009097a23 */ /* 0x100fe40000010804 */
[----:B------:R-:W-:Y:S01]  /*1e600*/  IMAD.WIDE.U32 R230, R6, -0x326172a9, RZ ;  /* 0xcd9e8d5706e67825 */ /* 0x000fe200078e00ff */
[----:B------:R1:W-:Y:S01]  /*1e610*/  MUFU.EX2 R56, R7 ;  /* 0x0000000700387308 */ /* 0x0003e20000000800 */
[----:B------:R-:W-:Y:S02]  /*1e620*/  ULOP3.LUT UR31, UR31, UR41, URZ, 0x3c, !UPT ;  /* 0x000000291f1f7292 */ /* 0x000fe4000f8e3c3f */
[C---:B------:R-:W-:Y:S02]  /*1e630*/  FMUL.FTZ R6, R3.reuse, R154 ;  /* 0x0000009a03067220 */ /* 0x040fe40000410000 */
[C---:B------:R-:W-:Y:S02]  /*1e640*/  FMUL.FTZ R36, R18.reuse, R160 ;  /* 0x000000a012247220 */ /* 0x040fe40000410000 */
[C---:B------:R-:W-:Y:S02]  /*1e650*/  FMUL.FTZ R37, R18.reuse, R161 ;  /* 0x000000a112257220 */ /* 0x040fe40000410000 */
[C---:B------:R-:W-:Y:S01]  /*1e660*/  FMUL.FTZ R48, R18.reuse, R156 ;  /* 0x0000009c12307220 */ /* 0x040fe20000410000 */
[----:B------:R1:W1:Y:S01]  /*1e670*/  MUFU.EX2 R216, R8 ;  /* 0x0000000800d87308 */ /* 0x0002620000000800 */
[C---:B------:R-:W-:Y:S02]  /*1e680*/  FMUL.FTZ R49, R18.reuse, R157 ;  /* 0x0000009d12317220 */ /* 0x040fe40000410000 */
[----:B------:R-:W-:Y:S02]  /*1e690*/  FMUL.FTZ R68, R18, R68 ;  /* 0x0000004412447220 */ /* 0x000fe40000410000 */
[----:B------:R-:W-:Y:S02]  /*1e6a0*/  FMUL.FTZ R5, R2, R153 ;  /* 0x0000009902057220 */ /* 0x000fe40000410000 */
[----:B------:R-:W-:Y:S02]  /*1e6b0*/  IMAD.MOV.U32 R153, RZ, RZ, R17 ;  /* 0x000000ffff997224 */ /* 0x000fe400078e0011 */
[C---:B------:R-:W-:Y:S02]  /*1e6c0*/  FMUL.FTZ R17, R18.reuse, R165 ;  /* 0x000000a512117220 */ /* 0x040fe40000410000 */
[C---:B------:R-:W-:Y:S02]  /*1e6d0*/  FMUL.FTZ R69, R18.reuse, R69 ;  /* 0x0000004512457220 */ /* 0x040fe40000410000 */
[C---:B------:R-:W-:Y:S02]  /*1e6e0*/  FMUL.FTZ R72, R18.reuse, R72 ;  /* 0x0000004812487220 */ /* 0x040fe40000410000 */
[----:B-1----:R-:W-:Y:S02]  /*1e6f0*/  FMUL.FTZ R7, R3, R155 ;  /* 0x0000009b03077220 */ /* 0x002fe40000410000 */
[C---:B------:R-:W-:Y:S02]  /*1e700*/  FMUL.FTZ R73, R18.reuse, R73 ;  /* 0x0000004912497220 */ /* 0x040fe40000410000 */
        /* <DEDUP_REMOVED lines=12> */
[----:B------:R-:W-:Y:S02]  /*1e7d0*/  FMUL.FTZ R121, R18, R121 ;  /* 0x0000007912797220 */ /* 0x000fe40000410000 */
[--C-:B------:R-:W-:Y:S02]  /*1e7e0*/  FFMA.FTZ R185, R25, c[0x0][0x23c], -R4.reuse ;  /* 0x00008f0019b97a23 */ /* 0x100fe40000010804 */
[--C-:B------:R-:W-:Y:S02]  /*1e7f0*/  FFMA.FTZ R205, R40, c[0x0][0x23c], -R4.reuse ;  /* 0x00008f0028cd7a23 */ /* 0x100fe40000010804 */
[--C-:B------:R-:W-:Y:S02]  /*1e800*/  FFMA.FTZ R206, R41, c[0x0][0x23c], -R4.reuse ;  /* 0x00008f0029ce7a23 */ /* 0x100fe40000010804 */
[----:B------:R-:W-:Y:S02]  /*1e810*/  FFMA.FTZ R214, R44, c[0x0][0x23c], -R4 ;  /* 0x00008f002cd67a23 */ /* 0x000fe40000010804 */
[----:B------:R-:W-:Y:S02]  /*1e820*/  FFMA.FTZ R44, R18, R236, R216 ;  /* 0x000000ec122c7223 */ /* 0x000fe400000100d8 */
[--C-:B------:R-:W-:Y:S02]  /*1e830*/  FFMA.FTZ R215, R45, c[0x0][0x23c], -R4.reuse ;  /* 0x00008f002dd77a23 */ /* 0x100fe40000010804 */
[--C-:B------:R-:W-:Y:S01]  /*1e840*/  FFMA.FTZ R223, R57, c[0x0][0x23c], -R4.reuse ;  /* 0x00008f0039df7a23 */ /* 0x100fe20000010804 */
[----:B------:R1:W-:Y:S01]  /*1e850*/  MUFU.EX2 R45, R9 ;  /* 0x00000009002d7308 */ /* 0x0003e20000000800 */
[--C-:B------:R-:W-:Y:S02]  /*1e860*/  FFMA.FTZ R242, R60, c[0x0][0x23c], -R4.reuse ;  /* 0x00008f003cf27a23 */ /* 0x100fe40000010804 */
[----:B------:R-:W-:Y:S02]  /*1e870*/  FFMA.FTZ R244, R61, c[0x0][0x23c], -R4 ;  /* 0x00008f003df47a23 */ /* 0x000fe40000010804 */
[--C-:B------:R-:W-:Y:S02]  /*1e880*/  FFMA.FTZ R199, R22, c[0x0][0x23c], -R134.reuse ;  /* 0x00008f0016c77a23 */ /* 0x100fe40000010886 */
[----:B------:R-:W-:Y:S02]  /*1e890*/  FMUL.FTZ R22, R3, R150 ;  /* 0x0000009603167220 */ /* 0x000fe40000410000 */
[--C-:B------:R-:W-:Y:S01]  /*1e8a0*/  FFMA.FTZ R198, R23, c[0x0][0x23c], -R134.reuse ;  /* 0x00008f0017c67a23 */ /* 0x100fe20000010886 */
[----:B------:R-:W-:Y:S01]  /*1e8b0*/  MUFU.EX2 R57, R179 ;  /* 0x000000b300397308 */ /* 0x000fe20000000800 */
[C---:B------:R-:W-:Y:S02]  /*1e8c0*/  FMUL.FTZ R23, R3.reuse, R151 ;  /* 0x0000009703177220 */ /* 0x040fe40000410000 */
[--C-:B------:R-:W-:Y:S02]  /*1e8d0*/  FFMA.FTZ R243, R66, c[0x0][0x23c], -R134.reuse ;  /* 0x00008f0042f37a23 */ /* 0x100fe40000010886 */
[----:B------:R-:W-:Y:S02]  /*1e8e0*/  FMUL.FTZ R66, R3, R138 ;  /* 0x0000008a03427220 */ /* 0x000fe40000410000 */
[--C-:B------:R-:W-:Y:S02]  /*1e8f0*/  FFMA.FTZ R245, R67, c[0x0][0x23c], -R134.reuse ;  /* 0x00008f0043f57a23 */ /* 0x100fe40000010886 */
[C---:B------:R-:W-:Y:S01]  /*1e900*/  FMUL.FTZ R67, R3.reuse, R139 ;  /* 0x0000008b03437220 */ /* 0x040fe20000410000 */
[----:B------:R-:W-:Y:S01]  /*1e910*/  MUFU.EX2 R60, R180 ;  /* 0x000000b4003c7308 */ /* 0x000fe20000000800 */
[C---:B------:R-:W-:Y:S02]  /*1e920*/  FMUL.FTZ R110, R3.reuse, R110 ;  /* 0x0000006e036e7220 */ /* 0x040fe40000410000 */
[C---:B------:R-:W-:Y:S02]  /*1e930*/  FMUL.FTZ R111, R3.reuse, R111 ;  /* 0x0000006f036f7220 */ /* 0x040fe40000410000 */
[----:B-1----:R-:W-:Y:S02]  /*1e940*/  FMUL.FTZ R9, R18, R169 ;  /* 0x000000a912097220 */ /* 0x002fe40000410000 */
[C---:B------:R-:W-:Y:S02]  /*1e950*/  FMUL.FTZ R114, R3.reuse, R114 ;  /* 0x0000007203727220 */ /* 0x040fe40000410000 */
[C---:B------:R-:W-:Y:S02]  /*1e960*/  FMUL.FTZ R115, R3.reuse, R115 ;  /* 0x0000007303737220 */ /* 0x040fe40000410000 */
[----:B------:R-:W-:Y:S02]  /*1e970*/  FFMA.FTZ R29, R3, R232, R211 ;  /* 0x000000e8031d7223 */ /* 0x000fe400000100d3 */
[--C-:B------:R-:W-:Y:S02]  /*1e980*/  FFMA.FTZ R207, R38, c[0x0][0x23c], -R134.reuse ;  /* 0x00008f0026cf7a23 */ /* 0x100fe40000010886 */
[--C-:B------:R-:W-:Y:S02]  /*1e990*/  FFMA.FTZ R209, R39, c[0x0][0x23c], -R134.reuse ;  /* 0x00008f0027d17a23 */ /* 0x100fe40000010886 */
[--C-:B------:R-:W-:Y:S02]  /*1e9a0*/  FFMA.FTZ R218, R50, c[0x0][0x23c], -R134.reuse ;  /* 0x00008f0032da7a23 */ /* 0x100fe40000010886 */
[----:B------:R-:W-:Y:S02]  /*1e9b0*/  FFMA.FTZ R219, R51, c[0x0][0x23c], -R134 ;  /* 0x00008f0033db7a23 */ /* 0x000fe40000010886 */
[C---:B------:R-:W-:Y:S02]  /*1e9c0*/  FMUL.FTZ R134, R129.reuse, c[0x0][0x23c] ;  /* 0x00008f0081867a20 */ /* 0x040fe40000410000 */
[----:B------:R-:W-:Y:S02]  /*1e9d0*/  FADD.FTZ R0, -R129, R133 ;  /* 0x0000008581007221 */ /* 0x000fe40000010100 */
[----:B------:R-:W-:Y:S01]  /*1e9e0*/  FFMA.FTZ R133, R13, c[0x0][0x23c], -R4 ;  /* 0x00008f000d857a23 */ /* 0x000fe20000010804 */
[----:B------:R-:W-:Y:S01]  /*1e9f0*/  FSEL R134, R134, RZ, P0 ;  /* 0x000000ff86867208 */ /* 0x000fe20000000000 */
[----:B------:R-:W-:Y:S01]  /*1ea00*/  FMUL.FTZ R4, R2, R152 ;  /* 0x0000009802047220 */ /* 0x000fe20000410000 */
[----:B------:R-:W-:Y:S01]  /*1ea10*/  LOP3.LUT R2, R231, UR33, R212, 0x96, !PT ;  /* 0x00000021e7027c12 */ /* 0x000fe2000f8e96d4 */
[----:B------:R-:W-:Y:S01]  /*1ea20*/  IMAD.MOV.U32 R152, RZ, RZ, R16 ;  /* 0x000000ffff987224 */ /* 0x000fe200078e0010 */
[----:B------:R-:W-:Y:S01]  /*1ea30*/  LOP3.LUT P0, RZ, R229, 0x4, RZ, 0xc0, !PT ;  /* 0x00000004e5ff7812 */ /* 0x000fe2000780c0ff */
[----:B------:R-:W-:Y:S01]  /*1ea40*/  MUFU.EX2 R133, R133 ;  /* 0x0000008500857308 */ /* 0x000fe20000000800 */
[--C-:B------:R-:W-:Y:S02]  /*1ea50*/  FFMA.FTZ R10, R10, c[0x0][0x23c], -R134.reuse ;  /* 0x00008f000a0a7a23 */ /* 0x100fe40000010886 */
[--C-:B------:R-:W-:Y:S02]  /*1ea60*/  FFMA.FTZ R11, R11, c[0x0][0x23c], -R134.reuse ;  /* 0x00008f000b0b7a23 */ /* 0x100fe40000010886 */
[----:B------:R-:W-:Y:S02]  /*1ea70*/  FMUL.FTZ R16, R18, R164 ;  /* 0x000000a412107220 */ /* 0x000fe40000410000 */
[--C-:B------:R-:W-:Y:S02]  /*1ea80*/  FFMA.FTZ R14, R14, c[0x0][0x23c], -R134.reuse ;  /* 0x00008f000e0e7a23 */ /* 0x100fe40000010886 */
[--C-:B------:R-:W-:Y:S01]  /*1ea90*/  FFMA.FTZ R15, R15, c[0x0][0x23c], -R134.reuse ;  /* 0x00008f000f0f7a23 */ /* 0x100fe20000010886 */
[----:B------:R-:W-:Y:S01]  /*1eaa0*/  MUFU.EX2 R217, R10 ;  /* 0x0000000a00d97308 */ /* 0x000fe20000000800 */
[--C-:B------:R-:W-:Y:S02]  /*1eab0*/  FFMA.FTZ R27, R27, c[0x0][0x23c], -R134.reuse ;  /* 0x00008f001b1b7a23 */ /* 0x100fe40000010886 */
[--C-:B------:R-:W-:Y:S02]  /*1eac0*/  FFMA.FTZ R26, R26, c[0x0][0x23c], -R134.reuse ;  /* 0x00008f001a1a7a23 */ /* 0x100fe40000010886 */
[--C-:B------:R-:W-:Y:S02]  /*1ead0*/  FFMA.FTZ R31, R31, c[0x0][0x23c], -R134.reuse ;  /* 0x00008f001f1f7a23 */ /* 0x100fe40000010886 */
[--C-:B------:R-:W-:Y:S02]  /*1eae0*/  FFMA.FTZ R30, R30, c[0x0][0x23c], -R134.reuse ;  /* 0x00008f001e1e7a23 */ /* 0x100fe40000010886 */
[----:B------:R-:W-:Y:S01]  /*1eaf0*/  FFMA.FTZ R212, R63, c[0x0][0x23c], -R134 ;  /* 0x00008f003fd47a23 */ /* 0x000fe20000010886 */
[----:B------:R-:W-:Y:S01]  /*1eb00*/  MUFU.EX2 R61, R11 ;  /* 0x0000000b003d7308 */ /* 0x000fe20000000800 */
[----:B------:R-:W-:Y:S04]  /*1eb10*/  IMAD.WIDE.U32 R2, R2, -0x2daee0ad, RZ ;  /* 0xd2511f5302027825 */ /* 0x000fe800078e00ff */
[----:B------:R-:W-:Y:S05]  /*1eb20*/  FMUL.FTZ R0, R0, c[0x0][0x23c] ;  /* 0x00008f0000007a20 */ /* 0x000fea0000410000 */
[----:B------:R-:W-:Y:S01]  /*1eb30*/  MUFU.EX2 R63, R201 ;  /* 0x000000c9003f7308 */ /* 0x000fe20000000800 */
[--C-:B--2---:R-:W-:Y:S09]  /*1eb40*/  LOP3.LUT R12, R213, UR29, R144.reuse, 0x96, !PT ;  /* 0x0000001dd50c7c12 */ /* 0x104ff2000f8e9690 */
[----:B------:R-:W1:Y:S01]  /*1eb50*/  MUFU.EX2 R0, R0 ;  /* 0x0000000000007308 */ /* 0x000e620000000800 */
[----:B------:R-:W-:Y:S02]  /*1eb60*/  IMAD.MOV.U32 R164, RZ, RZ, R144 ;  /* 0x000000ffffa47224 */ /* 0x000fe400078e0090 */
[----:B------:R-:W-:Y:S02]  /*1eb70*/  IMAD.MOV.U32 R165, RZ, RZ, R145 ;  /* 0x000000ffffa57224 */ /* 0x000fe400078e0091 */
[----:B------:R-:W-:Y:S05]  /*1eb80*/  IMAD.WIDE.U32 R12, R12, -0x2daee0ad, RZ ;  /* 0xd2511f530c0c7825 */ /* 0x000fea00078e00ff */
[----:B------:R-:W-:Y:S01]  /*1eb90*/  LOP3.LUT R40, R13, UR4, R246, 0x96, !PT ;  /* 0x000000040d287c12 */ /* 0x000fe2000f8e96f6 */
[----:B------:R-:W-:Y:S01]  /*1eba0*/  MUFU.EX2 R145, R208 ;  /* 0x000000d000917308 */ /* 0x000fe20000000800 */
[----:B------:R-:W-:Y:S01]  /*1ebb0*/  LOP3.LUT R3, R3, UR28, R12, 0x96, !PT ;  /* 0x0000001c03037c12 */ /* 0x000fe2000f8e960c */
[C---:B------:R-:W-:Y:S01]  /*1ebc0*/  FADD.FTZ R13, R28.reuse, R24 ;  /* 0x000000181c0d7221 */ /* 0x040fe20000010000 */
[----:B------:R-:W-:Y:S01]  /*1ebd0*/  F2FP.PACK_AB R12, R28, R135 ;  /* 0x000000871c0c723e */ /* 0x000fe200000000ff */
[----:B------:R-:W-:Y:S01]  /*1ebe0*/  IMAD.WIDE.U32 R40, R40, -0x326172a9, RZ ;  /* 0xcd9e8d5728287825 */ /* 0x000fe200078e00ff */
[----:B------:R-:W-:Y:S03]  /*1ebf0*/  F2FP.PACK_AB R24, R56, R211 ;  /* 0x000000d33818723e */ /* 0x000fe600000000ff */
[----:B------:R-:W-:Y:S01]  /*1ec00*/  FADD.FTZ R13, R178, R13 ;  /* 0x0000000db20d7221 */ /* 0x000fe20000010000 */
[----:B------:R-:W-:Y:S01]  /*1ec10*/  LOP3.LUT R28, R41, UR30, R230, 0x96, !PT ;  /* 0x0000001e291c7c12 */ /* 0x000fe2000f8e96e6 */
[----:B------:R-:W-:Y:S01]  /*1ec20*/  FADD.FTZ R41, R56, R29 ;  /* 0x0000001d38297221 */ /* 0x000fe20000010000 */
[----:B----4-:R-:W-:Y:S01]  /*1ec30*/  @!P4 HADD2 R149, -R24.H0_H0, -RZ.H0_H0 ;  /* 0xa00000ff1895c230 */ /* 0x010fe20000000900 */
[----:B------:R-:W2:Y:S01]  /*1ec40*/  MUFU.EX2 R56, R132 ;  /* 0x0000008400387308 */ /* 0x000ea20000000800 */
[----:B-1----:R-:W-:Y:S02]  /*1ec50*/  FMUL.FTZ R10, R0, R170 ;  /* 0x000000aa000a7220 */ /* 0x002fe40000410000 */
[----:B------:R-:W-:Y:S01]  /*1ec60*/  IMAD.WIDE.U32 R28, R28, -0x2daee0ad, RZ ;  /* 0xd2511f531c1c7825 */ /* 0x000fe200078e00ff */
[----:B------:R-:W-:Y:S03]  /*1ec70*/  PRMT R136, R149, 0x7610, R136 ;  /* 0x0000761095887816 */ /* 0x000fe60000000088 */
[----:B------:R-:W-:Y:S01]  /*1ec80*/  FMUL.FTZ R11, R0, R171 ;  /* 0x000000ab000b7220 */ /* 0x000fe20000410000 */
[----:B------:R-:W-:Y:S01]  /*1ec90*/  LOP3.LUT R154, R29, UR35, R2, 0x96, !PT ;  /* 0x000000231d9a7c12 */ /* 0x000fe2000f8e9602 */
[----:B------:R-:W-:Y:S01]  /*1eca0*/  IMAD.WIDE.U32 R2, R3, -0x326172a9, RZ ;  /* 0xcd9e8d5703027825 */ /* 0x000fe200078e00ff */
[----:B------:R-:W1:Y:S03]  /*1ecb0*/  MUFU.EX2 R132, R181 ;  /* 0x000000b500847308 */ /* 0x000e660000000800 */
[----:B------:R-:W-:Y:S01]  /*1ecc0*/  IMAD.WIDE.U32 R154, R154, -0x326172a9, RZ ;  /* 0xcd9e8d579a9a7825 */ /* 0x000fe200078e00ff */
[----:B------:R-:W-:Y:S02]  /*1ecd0*/  LOP3.LUT R40, R3, UR32, R40, 0x96, !PT ;  /* 0x0000002003287c12 */ /* 0x000fe4000f8e9628 */
[----:B------:R-:W-:Y:S01]  /*1ece0*/  F2FP.PACK_AB R3, R60, R178 ;  /* 0x000000b23c03723e */ /* 0x000fe200000000ff */
[C---:B------:R-:W-:Y:S01]  /*1ecf0*/  FMUL.FTZ R18, R0.reuse, R166 ;  /* 0x000000a600127220 */ /* 0x040fe20000410000 */
[--C-:B------:R-:W-:Y:S01]  /*1ed00*/  LOP3.LUT R150, R155, UR5, R2.reuse, 0x96, !PT ;  /* 0x000000059b967c12 */ /* 0x100fe2000f8e9602 */
[----:B------:R-:W-:Y:S01]  /*1ed10*/  FMUL.FTZ R19, R0, R167 ;  /* 0x000000a700137220 */ /* 0x000fe20000410000 */
[----:B------:R-:W-:Y:S01]  /*1ed20*/  PRMT R2, R12, 0x7632, R2 ;  /* 0x000076320c027816 */ /* 0x000fe20000000002 */
[----:B------:R-:W-:Y:S01]  /*1ed30*/  IMAD.WIDE.U32 R160, R40, -0x2daee0ad, RZ ;  /* 0xd2511f5328a07825 */ /* 0x000fe200078e00ff */
[----:B------:R-:W-:Y:S03]  /*1ed40*/  MUFU.EX2 R14, R14 ;  /* 0x0000000e000e7308 */ /* 0x000fe60000000800 */
[----:B------:R-:W-:Y:S01]  /*1ed50*/  FADD.FTZ R40, R57, R41 ;  /* 0x0000002939287221 */ /* 0x000fe20000010000 */
[----:B------:R-:W-:Y:S01]  /*1ed60*/  LOP3.LUT R148, R161, UR34, R28, 0x96, !PT ;  /* 0x00000022a1947c12 */ /* 0x000fe2000f8e961c */
[----:B------:R-:W-:Y:S01]  /*1ed70*/  FADD.FTZ R28, R45, R44 ;  /* 0x0000002c2d1c7221 */ /* 0x000fe20000010000 */
[----:B------:R-:W-:Y:S01]  /*1ed80*/  PRMT R41, R12, 0x5410, R2 ;  /* 0x000054100c297816 */ /* 0x000fe20000000002 */
[----:B------:R-:W-:Y:S01]  /*1ed90*/  FADD.FTZ R60, R60, R13 ;  /* 0x0000000d3c3c7221 */ /* 0x000fe20000010000 */
[C---:B--2---:R-:W-:Y:S01]  /*1eda0*/  F2FP.PACK_AB R13, R133.reuse, R56 ;  /* 0x00000038850d723e */ /* 0x044fe200000000ff */
[----:B------:R-:W-:Y:S02]  /*1edb0*/  FADD.FTZ R28, R56, R28 ;  /* 0x0000001c381c7221 */ /* 0x000fe40000010000 */
[----:B------:R-:W-:Y:S01]  /*1edc0*/  FFMA.FTZ R25, R0, R237, R217 ;  /* 0x000000ed00197223 */ /* 0x000fe200000100d9 */
[----:B-1----:R-:W-:Y:S01]  /*1edd0*/  F2FP.PACK_AB R29, R132, R57 ;  /* 0x00000039841d723e */ /* 0x002fe200000000ff */
[----:B------:R-:W-:Y:S02]  /*1ede0*/  FADD.FTZ R133, R133, R28 ;  /* 0x0000001c85857221 */ /* 0x000fe40000010000 */
        /* <DEDUP_REMOVED lines=20> */
[----:B------:R-:W-:Y:S01]  /*1ef30*/  F2FP.PACK_AB R0, R45, R216 ;  /* 0x000000d82d00723e */ /* 0x000fe200000000ff */
[----:B---3--:R-:W-:Y:S01]  /*1ef40*/  @!P6 HADD2 R142, -R12.H0_H0, -RZ.H0_H0 ;  /* 0xa00000ff0c8ee230 */ /* 0x008fe20000000900 */
[----:B------:R-:W-:Y:S01]  /*1ef50*/  F2FP.PACK_AB R45, R61, R217 ;  /* 0x000000d93d2d723e */ /* 0x000fe200000000ff */
[----:B------:R-:W-:Y:S02]  /*1ef60*/  IMAD.MOV.U32 R163, RZ, RZ, R153 ;  /* 0x000000ffffa37224 */ /* 0x000fe400078e0099 */
[----:B------:R-:W-:Y:S01]  /*1ef70*/  IMAD.MOV.U32 R162, RZ, RZ, R152 ;  /* 0x000000ffffa27224 */ /* 0x000fe200078e0098 */
[----:B------:R-:W-:Y:S01]  /*1ef80*/  PRMT R137, R142, 0x7610, R137 ;  /* 0x000076108e897816 */ /* 0x000fe20000000089 */
[----:B-----5:R-:W-:Y:S01]  /*1ef90*/  @!P5 HADD2 R146, -R2.H0_H0, -RZ.H0_H0 ;  /* 0xa00000ff0292d230 */ /* 0x020fe20000000900 */
[----:B------:R-:W-:Y:S01]  /*1efa0*/  @!P6 STL.S16 [R1+0x74], R142 ;  /* 0x0000748e0100e387 */ /* 0x000fe20000100600 */
[----:B------:R-:W-:Y:S01]  /*1efb0*/  FADD.FTZ R132, R132, R40 ;  /* 0x0000002884847221 */ /* 0x000fe20000010000 */
[----:B------:R-:W-:Y:S01]  /*1efc0*/  @!P6 PRMT R12, R137, 0x5410, RZ ;  /* 0x00005410890ce816 */ /* 0x000fe200000000ff */
[----:B------:R-:W-:Y:S01]  /*1efd0*/  FFMA.FTZ R158, R58, c[0x0][0x23c], -R134 ;  /* 0x00008f003a9e7a23 */ /* 0x000fe20000010886 */
[----:B------:R-:W-:Y:S01]  /*1efe0*/  PRMT R44, R146, 0x7610, R44 ;  /* 0x00007610922c7816 */ /* 0x000fe2000000002c */
[----:B------:R-:W-:Y:S01]  /*1eff0*/  @!P5 STL.S16 [R1+0x70], R146 ;  /* 0x000070920100d387 */ /* 0x000fe20000100600 */
[----:B------:R-:W-:Y:S01]  /*1f000*/  PRMT R40, R0, 0x7632, R40 ;  /* 0x0000763200287816 */ /* 0x000fe20000000028 */
[----:B------:R-:W-:Y:S01]  /*1f010*/  MUFU.EX2 R137, R187 ;  /* 0x000000bb00897308 */ /* 0x000fe20000000800 */
[----:B------:R-:W-:Y:S01]  /*1f020*/  @!P5 PRMT R2, R44, 0x5410, RZ ;  /* 0x000054102c02d816 */ /* 0x000fe200000000ff */
[----:B------:R1:W-:Y:S01]  /*1f030*/  @!P4 STL.S16 [R1+0x6c], R149 ;  /* 0x00006c950100c387 */ /* 0x0003e20000100600 */
[----:B------:R-:W-:Y:S01]  /*1f040*/  PRMT R139, R0, 0x5410, R40 ;  /* 0x00005410008b7816 */ /* 0x000fe20000000028 */
[--C-:B------:R-:W-:Y:S01]  /*1f050*/  FADD.FTZ R61, R61, R25.reuse ;  /* 0x000000193d3d7221 */ /* 0x100fe20000010000 */
[----:B------:R-:W-:Y:S01]  /*1f060*/  PRMT R25, R24, 0x7632, R25 ;  /* 0x0000763218197816 */ /* 0x000fe20000000019 */
[----:B------:R2:W3:Y:S01]  /*1f070*/  LDL.S16 R28, [R1+0x80] ;  /* 0x00008000011c7983 */ /* 0x0004e20000100600 */
[--C-:B------:R-:W-:Y:S02]  /*1f080*/  FFMA.FTZ R211, R62, c[0x0][0x23c], -R134.reuse ;  /* 0x00008f003ed37a23 */ /* 0x100fe40000010886 */
[----:B------:R-:W-:Y:S01]  /*1f090*/  PRMT R44, R24, 0x5410, R25 ;  /* 0x00005410182c7816 */ /* 0x000fe20000000019 */
[----:B------:R4:W-:Y:S01]  /*1f0a0*/  STG.E.U16 [R174.64+0x2], R2 ;  /* 0x00000202ae007986 */ /* 0x0009e2000c101526 */
[----:B------:R-:W-:Y:S01]  /*1f0b0*/  @!P4 PRMT R24, R136, 0x5410, RZ ;  /* 0x000054108818c816 */ /* 0x000fe200000000ff */
[----:B------:R-:W-:Y:S01]  /*1f0c0*/  @!P3 HADD2 R141, -R25.H0_H0, -RZ.H0_H0 ;  /* 0xa00000ff198db230 */ /* 0x000fe20000000900 */
[----:B------:R-:W-:Y:S01]  /*1f0d0*/  IADD3 R56, P4, R176, UR26, RZ ;  /* 0x0000001ab0387c10 */ /* 0x000fe2000ff9e0ff */
[----:B------:R5:W-:Y:S01]  /*1f0e0*/  STG.E.U16 [R174.64], R12 ;  /* 0x0000000cae007986 */ /* 0x000be2000c101526 */
[----:B------:R-:W-:Y:S01]  /*1f0f0*/  MUFU.EX2 R58, R26 ;  /* 0x0000001a003a7308 */ /* 0x000fe20000000800 */
[----:B------:R-:W-:Y:S01]  /*1f100*/  FFMA.FTZ R159, R59, c[0x0][0x23c], -R134 ;  /* 0x00008f003b9f7a23 */ /* 0x000fe20000010886 */
[----:B------:R-:W-:Y:S01]  /*1f110*/  PRMT R135, R141, 0x7610, R135 ;  /* 0x000076108d877816 */ /* 0x000fe20000000087 */
[----:B------:R-:W-:Y:S01]  /*1f120*/  @!P3 STL.S16 [R1+0x7c], R141 ;  /* 0x00007c8d0100b387 */ /* 0x000fe20000100600 */
[----:B------:R-:W-:Y:S01]  /*1f130*/  IADD3.X R57, R177, UR11, RZ, P4, !PT ;  /* 0x0000000bb1397c10 */ /* 0x000fe2000a7fe4ff */
[----:B------:R-:W-:Y:S01]  /*1f140*/  IMAD.MOV.U32 R163, RZ, RZ, R165 ;  /* 0x000000ffffa37224 */ /* 0x000fe200078e00a5 */
[----:B------:R-:W-:Y:S01]  /*1f150*/  @!P3 PRMT R25, R135, 0x5410, RZ ;  /* 0x000054108719b816 */ /* 0x000fe200000000ff */
[----:B------:R2:W-:Y:S01]  /*1f160*/  STG.E.U16 [R176.64], R24 ;  /* 0x00000018b0007986 */ /* 0x0005e2000c101526 */
[----:B------:R-:W-:Y:S02]  /*1f170*/  IADD3 R180, P3, R174, UR13, RZ ;  /* 0x0000000daeb47c10 */ /* 0x000fe4000ff7e0ff */
[----:B------:R-:W-:Y:S01]  /*1f180*/  MUFU.EX2 R59, R202 ;  /* 0x000000ca003b7308 */ /* 0x000fe20000000800 */
[----:B------:R2:W-:Y:S01]  /*1f190*/  STG.E.U16 [R176.64+0x2], R25 ;  /* 0x00000219b0007986 */ /* 0x0005e2000c101526 */
[C---:B------:R-:W-:Y:S01]  /*1f1a0*/  IADD3.X R181, R175.reuse, UR12, RZ, P3, !PT ;  /* 0x0000000cafb57c10 */ /* 0x040fe20009ffe4ff */
[----:B-1----:R-:W-:Y:S01]  /*1f1b0*/  IMAD.WIDE.U32 R148, R148, -0x326172a9, RZ ;  /* 0xcd9e8d5794947825 */ /* 0x002fe200078e00ff */
[----:B------:R-:W-:Y:S04]  /*1f1c0*/  IADD3 R178, P3, R174, UR15, RZ ;  /* 0x0000000faeb27c10 */ /* 0x000fe8000ff7e0ff */
[----:B------:R-:W-:Y:S02]  /*1f1d0*/  IADD3.X R179, R175, UR14, RZ, P3, !PT ;  /* 0x0000000eafb37c10 */ /* 0x000fe40009ffe4ff */
[----:B------:R-:W-:Y:S01]  /*1f1e0*/  MUFU.EX2 R62, R204 ;  /* 0x000000cc003e7308 */ /* 0x000fe20000000800 */
[----:B----4-:R-:W-:Y:S04]  /*1f1f0*/  LOP3.LUT R2, R149, UR6, R154, 0x96, !PT ;  /* 0x0000000695027c12 */ /* 0x010fe8000f8e969a */
[----:B-----5:R-:W-:Y:S04]  /*1f200*/  LOP3.LUT R12, R2, 0xff, RZ, 0xc0, !PT ;  /* 0x000000ff020c7812 */ /* 0x020fe800078ec0ff */
[----:B------:R-:W-:Y:S02]  /*1f210*/  ISETP.GE.U32.AND P5, PT, R233, R12, PT ;  /* 0x0000000ce900720c */ /* 0x000fe40003fa6070 */
[----:B--2---:R-:W-:Y:S01]  /*1f220*/  PRMT R24, R45, 0x7632, R24 ;  /* 0x000076322d187816 */ /* 0x004fe20000000018 */
[----:B------:R-:W1:Y:S10]  /*1f230*/  MUFU.EX2 R25, R197 ;  /* 0x000000c500197308 */ /* 0x000e740000000800 */
[----:B------:R-:W-:Y:S05]  /*1f240*/  @!P5 HADD2 R140, -R0.H0_H0, -RZ.H0_H0 ;  /* 0xa00000ff008cd230 */ /* 0x000fea0000000900 */
[----:B------:R-:W-:Y:S01]  /*1f250*/  PRMT R12, R140, 0x7610, R12 ;  /* 0x000076108c0c7816 */ /* 0x000fe2000000000c */
[----:B------:R2:W-:Y:S03]  /*1f260*/  @!P5 STL.S16 [R1+0x78], R140 ;  /* 0x0000788c0100d387 */ /* 0x0005e60000100600 */
[----:B------:R-:W-:Y:S01]  /*1f270*/  @!P5 PRMT R0, R12, 0x5410, RZ ;  /* 0x000054100c00d816 */ /* 0x000fe200000000ff */
[----:B------:R4:W5:Y:S01]  /*1f280*/  LDL.S16 R136, [R1+0xa8] ;  /* 0x0000a80001887983 */ /* 0x0009620000100600 */
[----:B------:R-:W-:Y:S03]  /*1f290*/  LOP3.LUT R12, R172, 0xff, RZ, 0xc0, !PT ;  /* 0x000000ffac0c7812 */ /* 0x000fe600078ec0ff */
[----:B------:R4:W4:Y:S04]  /*1f2a0*/  LDL.S16 R135, [R1+0xa4] ;  /* 0x0000a40001877983 */ /* 0x0009280000100600 */
[----:B------:R1:W-:Y:S01]  /*1f2b0*/  STG.E.U16 [R56.64], R0 ;  /* 0x0000000038007986 */ /* 0x0003e2000c101526 */
[----:B--2---:R-:W-:Y:S02]  /*1f2c0*/  FFMA.FTZ R140, R47, c[0x0][0x23c], -R134 ;  /* 0x00008f002f8c7a23 */ /* 0x004fe40000010886 */
[----:B------:R-:W-:Y:S01]  /*1f2d0*/  MUFU.EX2 R47, R203 ;  /* 0x000000cb002f7308 */ /* 0x000fe20000000800 */
[----:B-1----:R-:W-:Y:S09]  /*1f2e0*/  LOP3.LUT R0, R2, 0xffff, RZ, 0xc0, !PT ;  /* 0x0000ffff02007812 */ /* 0x002ff200078ec0ff */
[----:B------:R-:W1:Y:S01]  /*1f2f0*/  MUFU.EX2 R56, R196 ;  /* 0x000000c400387308 */ /* 0x000e620000000800 */
[----:B------:R-:W-:Y:S02]  /*1f300*/  SHF.R.U32.HI R57, RZ, 0x18, R172 ;  /* 0x00000018ff397819 */ /* 0x000fe400000116ac */
[----:B------:R-:W-:Y:S04]  /*1f310*/  SHF.R.U32.HI R0, RZ, 0x8, R0 ;  /* 0x00000008ff007819 */ /* 0x000fe80000011600 */
[----:B------:R-:W-:Y:S04]  /*1f320*/  LOP3.LUT R0, R0, 0xffff, RZ, 0xc0, !PT ;  /* 0x0000ffff00007812 */ /* 0x000fe800078ec0ff */
[C---:B------:R-:W-:Y:S02]  /*1f330*/  ISETP.GE.U32.AND P6, PT, R233.reuse, R0, PT ;  /* 0x00000000e900720c */ /* 0x040fe40003fc6070 */
[--C-:B------:R-:W-:Y:S02]  /*1f340*/  SHF.R.U32.HI R0, RZ, 0x18, R2.reuse ;  /* 0x00000018ff007819 */ /* 0x100fe40000011602 */
[----:B------:R-:W-:Y:S02]  /*1f350*/  SHF.R.U32.HI R2, RZ, 0x10, R2 ;  /* 0x00000010ff027819 */ /* 0x000fe40000011602 */
[C---:B------:R-:W-:Y:S02]  /*1f360*/  ISETP.GE.U32.AND P4, PT, R233.reuse, R0, PT ;  /* 0x00000000e900720c */ /* 0x040fe40003f86070 */
[----:B------:R-:W-:Y:S04]  /*1f370*/  LOP3.LUT R2, R2, 0xff, RZ, 0xc0, !PT ;  /* 0x000000ff02027812 */ /* 0x000fe800078ec0ff */
[----:B------:R-:W-:Y:S01]  /*1f380*/  ISETP.GE.U32.AND P5, PT, R233, R2, PT ;  /* 0x00000002e900720c */ /* 0x000fe20003fa6070 */
[----:B------:R-:W-:Y:S01]  /*1f390*/  FADD.FTZ R2, R25, R60 ;  /* 0x0000003c19027221 */ /* 0x000fe20000010000 */
[----:B-1----:R-:W-:Y:S01]  /*1f3a0*/  F2FP.PACK_AB R25, R56, R25 ;  /* 0x000000193819723e */ /* 0x002fe200000000ff */
[----:B------:R-:W-:Y:S02]  /*1f3b0*/  FFMA.FTZ R60, R42, c[0x0][0x23c], -R134 ;  /* 0x00008f002a3c7a23 */ /* 0x000fe40000010886 */
[----:B------:R-:W-:Y:S01]  /*1f3c0*/  FADD.FTZ R56, R56, R2 ;  /* 0x0000000238387221 */ /* 0x000fe20000010000 */
[----:B------:R-:W-:Y:S01]  /*1f3d0*/  LOP3.LUT R2, R172, 0xffff, RZ, 0xc0, !PT ;  /* 0x0000ffffac027812 */ /* 0x000fe200078ec0ff */
[----:B------:R-:W-:Y:S01]  /*1f3e0*/  MUFU.EX2 R42, R198 ;  /* 0x000000c6002a7308 */ /* 0x000fe20000000800 */
[----:B---3--:R-:W-:Y:S05]  /*1f3f0*/  @!P6 HADD2 R28, -R40.H0_H0, -RZ.H0_H0 ;  /* 0xa00000ff281ce230 */ /* 0x008fea0000000900 */
[----:B------:R-:W-:Y:S01]  /*1f400*/  PRMT R0, R28, 0x7610, R0 ;  /* 0x000076101c007816 */ /* 0x000fe20000000000 */
[----:B------:R1:W-:Y:S03]  /*1f410*/  @!P6 STL.S16 [R1+0x80], R28 ;  /* 0x0000801c0100e387 */ /* 0x0003e60000100600 */
[----:B------:R-:W-:Y:S01]  /*1f420*/  @!P6 PRMT R40, R0, 0x5410, RZ ;  /* 0x000054100028e816 */ /* 0x000fe200000000ff */
[----:B------:R-:W-:Y:S02]  /*1f430*/  FADD.FTZ R0, R14, R61 ;  /* 0x0000003d0e007221 */ /* 0x000fe40000010000 */
[----:B------:R-:W-:Y:S02]  /*1f440*/  FFMA.FTZ R61, R43, c[0x0][0x23c], -R134 ;  /* 0x00008f002b3d7a23 */ /* 0x000fe40000010886 */
[----:B------:R-:W-:Y:S01]  /*1f450*/  MUFU.EX2 R43, R186 ;  /* 0x000000ba002b7308 */ /* 0x000fe20000000800 */
[----:B------:R-:W-:Y:S09]  /*1f460*/  STG.E.U16 [R180.64], R40 ;  /* 0x00000028b4007986 */ /* 0x000ff2000c101526 */
[----:B------:R-:W-:Y:S10]  /*1f470*/  MUFU.EX2 R61, R61 ;  /* 0x0000003d003d7308 */ /* 0x000ff40000000800 */
[----:B-1----:R-:W1:Y:S02]  /*1f480*/  MUFU.EX2 R28, R15 ;  /* 0x0000000f001c7308 */ /* 0x002e640000000800 */
[C---:B-1----:R-:W-:Y:S01]  /*1f490*/  F2FP.PACK_AB R15, R28.reuse, R14 ;  /* 0x0000000e1c0f723e */ /* 0x042fe200000000ff */
[----:B------:R-:W-:Y:S01]  /*1f4a0*/  FADD.FTZ R28, R28, R0 ;  /* 0x000000001c1c7221 */ /* 0x000fe20000010000 */
[----:B------:R-:W-:Y:S02]  /*1f4b0*/  PRMT R14, R45, 0x7610, R14 ;  /* 0x000076102d0e7816 */ /* 0x000fe4000000000e */
[----:B------:R-:W-:Y:S04]  /*1f4c0*/  SHF.R.U32.HI R0, RZ, 0x10, R172 ;  /* 0x00000010ff007819 */ /* 0x000fe800000116ac */
[----:B------:R-:W-:Y:S01]  /*1f4d0*/  MUFU.EX2 R45, R185 ;  /* 0x000000b9002d7308 */ /* 0x000fe20000000800 */
[----:B------:R-:W-:Y:S01]  /*1f4e0*/  PRMT R138, R14, 0x5410, R24 ;  /* 0x000054100e8a7816 */ /* 0x000fe20000000018 */
[----:B-----5:R-:W-:Y:S01]  /*1f4f0*/  @!P5 HADD2 R136, -R14.H0_H0, -RZ.H0_H0 ;  /* 0xa00000ff0e88d230 */ /* 0x020fe20000000900 */
[----:B------:R-:W-:Y:S01]  /*1f500*/  LOP3.LUT R0, R0, 0xff, RZ, 0xc0, !PT ;  /* 0x000000ff00007812 */ /* 0x000fe200078ec0ff */
[----:B----4-:R-:W-:Y:S03]  /*1f510*/  @!P4 HADD2 R135, -R24.H0_H0, -RZ.H0_H0 ;  /* 0xa00000ff1887c230 */ /* 0x010fe60000000900 */
[C---:B------:R-:W-:Y:S01]  /*1f520*/  ISETP.GE.U32.AND P3, PT, R233.reuse, R0, PT ;  /* 0x00000000e900720c */ /* 0x040fe20003f66070 */
[----:B------:R-:W-:Y:S01]  /*1f530*/  @!P5 STL.S16 [R1+0xa8], R136 ;  /* 0x0000a8880100d387 */ /* 0x000fe20000100600 */
[--C-:B------:R-:W-:Y:S02]  /*1f540*/  SHF.R.U32.HI R0, RZ, 0x8, R2.reuse ;  /* 0x00000008ff007819 */ /* 0x100fe40000011602 */
[----:B------:R-:W-:Y:S01]  /*1f550*/  PRMT R2, R136, 0x7610, R2 ;  /* 0x0000761088027816 */ /* 0x000fe20000000002 */
[----:B------:R1:W-:Y:S01]  /*1f560*/  @!P4 STL.S16 [R1+0xa4], R135 ;  /* 0x0000a4870100c387 */ /* 0x0003e20000100600 */
[----:B------:R-:W-:Y:S02]  /*1f570*/  LOP3.LUT R0, R0, 0xffff, RZ, 0xc0, !PT ;  /* 0x0000ffff00007812 */ /* 0x000fe400078ec0ff */
[----:B------:R-:W-:Y:S01]  /*1f580*/  @!P5 PRMT R14, R2, 0x5410, RZ ;  /* 0x00005410020ed816 */ /* 0x000fe200000000ff */
[----:B------:R2:W3:Y:S01]  /*1f590*/  LDL.S16 R141, [R1+0x84] ;  /* 0x00008400018d7983 */ /* 0x0004e20000100600 */
[----:B------:R-:W-:Y:S01]  /*1f5a0*/  ISETP.GE.U32.AND P5, PT, R233, R12, PT ;  /* 0x0000000ce900720c */ /* 0x000fe20003fa6070 */
[----:B------:R-:W-:Y:S01]  /*1f5b0*/  FADD.FTZ R12, R43, R133 ;  /* 0x000000852b0c7221 */ /* 0x000fe20000010000 */
[----:B------:R-:W-:Y:S01]  /*1f5c0*/  ISETP.GE.U32.AND P6, PT, R233, R0, PT ;  /* 0x00000000e900720c */ /* 0x000fe20003fc6070 */
[----:B------:R2:W4:Y:S01]  /*1f5d0*/  LDL.S16 R144, [R1+0x94] ;  /* 0x0000940001907983 */ /* 0x0005220000100600 */
[----:B------:R-:W-:Y:S01]  /*1f5e0*/  PRMT R0, R135, 0x7610, R0 ;  /* 0x0000761087007816 */ /* 0x000fe20000000000 */
[----:B------:R5:W2:Y:S02]  /*1f5f0*/  MUFU.EX2 R2, R199 ;  /* 0x000000c700027308 */ /* 0x000aa40000000800 */
[----:B------:R2:W4:Y:S01]  /*1f600*/  LDL.S16 R143, [R1+0x90] ;  /* 0x00009000018f7983 */ /* 0x0005220000100600 */
[----:B------:R-:W-:Y:S03]  /*1f610*/  @!P4 PRMT R24, R0, 0x5410, RZ ;  /* 0x000054100018c816 */ /* 0x000fe600000000ff */
[----:B------:R2:W-:Y:S04]  /*1f620*/  STG.E.U16 [R178.64], R14 ;  /* 0x0000000eb2007986 */ /* 0x0005e8000c101526 */
[----:B------:R-:W-:Y:S01]  /*1f630*/  MUFU.EX2 R133, R31 ;  /* 0x0000001f00857308 */ /* 0x000fe20000000800 */
[----:B------:R-:W-:Y:S01]  /*1f640*/  STG.E.U16 [R178.64+0x2], R24 ;  /* 0x00000218b2007986 */ /* 0x000fe2000c101526 */
[----:B-1----:R-:W-:Y:S08]  /*1f650*/  FFMA.FTZ R135, R46, c[0x0][0x23c], -R134 ;  /* 0x00008f002e877a23 */ /* 0x002ff00000010886 */
[----:B------:R1:W1:Y:S01]  /*1f660*/  MUFU.EX2 R46, R27 ;  /* 0x0000001b002e7308 */ /* 0x0002620000000800 */
[----:B-----5:R-:W-:Y:S01]  /*1f670*/  PRMT R199, R233, 0x7054, R233 ;  /* 0x00007054e9c77816 */ /* 0x020fe200000000e9 */
[----:B--2---:R-:W-:Y:S01]  /*1f680*/  FADD.FTZ R0, R2, R132 ;  /* 0x0000008402007221 */ /* 0x004fe20000010000 */
[----:B------:R-:W-:Y:S07]  /*1f690*/  F2FP.PACK_AB R132, R63, R59 ;  /* 0x0000003b3f84723e */ /* 0x000fee00000000ff */
[----:B------:R2:W-:Y:S01]  /*1f6a0*/  MUFU.EX2 R136, R30 ;  /* 0x0000001e00887308 */ /* 0x0005e20000000800 */
[----:B------:R-:W-:Y:S09]  /*1f6b0*/  PRMT R14, R15, 0x7632, R14 ;  /* 0x000076320f0e7816 */ /* 0x000ff2000000000e */
[----:B------:R-:W5:Y:S01]  /*1f6c0*/  MUFU.EX2 R134, R195 ;  /* 0x000000c300867308 */ /* 0x000f620000000800 */
[C---:B-1----:R-:W-:Y:S01]  /*1f6d0*/  F2FP.PACK_AB R27, R42.reuse, R2 ;  /* 0x000000022a1b723e */ /* 0x042fe200000000ff */
[----:B------:R-:W-:Y:S01]  /*1f6e0*/  FADD.FTZ R42, R42, R0 ;  /* 0x000000002a2a7221 */ /* 0x000fe20000010000 */
[----:B------:R-:W-:Y:S02]  /*1f6f0*/  PRMT R2, R3, 0x7632, R2 ;  /* 0x0000763203027816 */ /* 0x000fe40000000002 */
[C---:B------:R-:W-:Y:S01]  /*1f700*/  F2FP.PACK_AB R0, R45.reuse, R43 ;  /* 0x0000002b2d00723e */ /* 0x040fe200000000ff */
[----:B------:R-:W-:Y:S01]  /*1f710*/  FADD.FTZ R45, R45, R12 ;  /* 0x0000000c2d2d7221 */ /* 0x000fe20000010000 */
[C---:B------:R-:W-:Y:S02]  /*1f720*/  LOP3.LUT R12, R148.reuse, 0xff, RZ, 0xc0, !PT ;  /* 0x000000ff940c7812 */ /* 0x040fe400078ec0ff */
[----:B--2---:R-:W-:Y:S02]  /*1f730*/  PRMT R30, R3, 0x5410, R2 ;  /* 0x00005410031e7816 */ /* 0x004fe40000000002 */
[----:B------:R-:W-:Y:S02]  /*1f740*/  ISETP.GE.U32.AND P4, PT, R233, R12, PT ;  /* 0x0000000ce900720c */ /* 0x000fe40003f86070 */
[----:B------:R-:W-:Y:S04]  /*1f750*/  LOP3.LUT R12, R148, 0xffff, RZ, 0xc0, !PT ;  /* 0x0000ffff940c7812 */ /* 0x000fe800078ec0ff */
[----:B------:R-:W-:Y:S04]  /*1f760*/  SHF.R.U32.HI R12, RZ, 0x8, R12 ;  /* 0x00000008ff0c7819 */ /* 0x000fe8000001160c */
[----:B------:R-:W-:Y:S01]  /*1f770*/  LOP3.LUT R12, R12, 0xffff, RZ, 0xc0, !PT ;  /* 0x0000ffff0c0c7812 */ /* 0x000fe200078ec0ff */
[----:B---3--:R-:W-:Y:S02]  /*1f780*/  @!P5 HADD2 R141, -R3.H0_H0, -RZ.H0_H0 ;  /* 0xa00000ff038dd230 */ /* 0x008fe40000000900 */
[----:B----4-:R-:W-:Y:S03]  /*1f790*/  @!P6 HADD2 R144, -R2.H0_H0, -RZ.H0_H0 ;  /* 0xa00000ff0290e230 */ /* 0x010fe60000000900 */
[----:B------:R-:W-:Y:S01]  /*1f7a0*/  PRMT R26, R141, 0x7610, R26 ;  /* 0x000076108d1a7816 */ /* 0x000fe2000000001a */
[----:B------:R1:W-:Y:S01]  /*1f7b0*/  @!P5 STL.S16 [R1+0x84], R141 ;  /* 0x0000848d0100d387 */ /* 0x0003e20000100600 */
[----:B------:R-:W-:Y:S01]  /*1f7c0*/  @!P3 HADD2 R143, -R29.H0_H0, -RZ.H0_H0 ;  /* 0xa00000ff1d8fb230 */ /* 0x000fe20000000900 */
[----:B------:R-:W-:Y:S02]  /*1f7d0*/  PRMT R31, R144, 0x7610, R31 ;  /* 0x00007610901f7816 */ /* 0x000fe4000000001f */
[----:B------:R2:W3:Y:S01]  /*1f7e0*/  LDL.S16 R142, [R1+0x8c] ;  /* 0x00008c00018e7983 */ /* 0x0004e20000100600 */
[----:B------:R-:W-:Y:S01]  /*1f7f0*/  @!P5 PRMT R3, R26, 0x5410, RZ ;  /* 0x000054101a03d816 */ /* 0x000fe200000000ff */
[--C-:B------:R-:W-:Y:S01]  /*1f800*/  FADD.FTZ R26, R58, R28.reuse ;  /* 0x0000001c3a1a7221 */ /* 0x100fe20000010000 */
[----:B------:R-:W-:Y:S02]  /*1f810*/  @!P6 PRMT R2, R31, 0x5410, RZ ;  /* 0x000054101f02e816 */ /* 0x000fe400000000ff */
[----:B------:R-:W-:Y:S01]  /*1f820*/  PRMT R28, R29, 0x7632, R28 ;  /* 0x000076321d1c7816 */ /* 0x000fe2000000001c */
[----:B------:R-:W-:Y:S01]  /*1f830*/  FADD.FTZ R43, R46, R26 ;  /* 0x0000001a2e2b7221 */ /* 0x000fe20000010000 */
[----:B------:R-:W-:Y:S01]  /*1f840*/  ISETP.GE.U32.AND P5, PT, R233, R12, PT ;  /* 0x0000000ce900720c */ /* 0x000fe20003fa6070 */
[----:B------:R-:W-:Y:S01]  /*1f850*/  FADD.FTZ R26, R62, R56 ;  /* 0x000000383e1a7221 */ /* 0x000fe20000010000 */
[----:B------:R-:W-:Y:S01]  /*1f860*/  SHF.R.U32.HI R12, RZ, 0x10, R148 ;  /* 0x00000010ff0c7819 */ /* 0x000fe20000011694 */
[----:B------:R-:W-:Y:S01]  /*1f870*/  STG.E.U16 [R174.64+0x10], R3 ;  /* 0x00001003ae007986 */ /* 0x000fe2000c101526 */
[----:B------:R-:W-:Y:S01]  /*1f880*/  PRMT R31, R29, 0x5410, R28 ;  /* 0x000054101d1f7816 */ /* 0x000fe2000000001c */
[----:B------:R-:W-:Y:S01]  /*1f890*/  FADD.FTZ R56, R47, R26 ;  /* 0x0000001a2f387221 */ /* 0x000fe20000010000 */
[----:B------:R-:W-:Y:S01]  /*1f8a0*/  F2FP.PACK_AB R58, R46, R58 ;  /* 0x0000003a2e3a723e */ /* 0x000fe200000000ff */
[----:B------:R-:W-:Y:S01]  /*1f8b0*/  FADD.FTZ R26, R59, R42 ;  /* 0x0000002a3b1a7221 */ /* 0x000fe20000010000 */
[----:B------:R-:W-:Y:S01]  /*1f8c0*/  PRMT R46, R143, 0x7610, R46 ;  /* 0x000076108f2e7816 */ /* 0x000fe2000000002e */
[----:B------:R4:W-:Y:S01]  /*1f8d0*/  STG.E.U16 [R174.64+0x12], R2 ;  /* 0x00001202ae007986 */ /* 0x0009e2000c101526 */
[----:B------:R-:W-:Y:S02]  /*1f8e0*/  LOP3.LUT R12, R12, 0xff, RZ, 0xc0, !PT ;  /* 0x000000ff0c0c7812 */ /* 0x000fe400078ec0ff */
[----:B------:R-:W-:Y:S02]  /*1f8f0*/  @!P3 PRMT R29, R46, 0x5410, RZ ;  /* 0x000054102e1db816 */ /* 0x000fe400000000ff */
[----:B------:R-:W-:Y:S01]  /*1f900*/  F2FP.PACK_AB R62, R47, R62 ;  /* 0x0000003e2f3e723e */ /* 0x000fe200000000ff */
[----:B-1----:R2:W2:Y:S01]  /*1f910*/  LDL.S16 R141, [R1+0x88] ;  /* 0x00008800018d7983 */ /* 0x0024a20000100600 */
[----:B------:R-:W-:Y:S03]  /*1f920*/  IMAD.WIDE.U32 R46, R225, -0x2daee0ad, RZ ;  /* 0xd2511f53e12e7825 */ /* 0x000fe600078e00ff */
[----:B------:R1:W-:Y:S01]  /*1f930*/  @!P6 STL.S16 [R1+0x94], R144 ;  /* 0x000094900100e387 */ /* 0x0003e20000100600 */
[----:B------:R-:W-:Y:S01]  /*1f940*/  ISETP.GE.U32.AND P6, PT, R233, R57, PT ;  /* 0x00000039e900720c */ /* 0x000fe20003fc6070 */
[----:B------:R-:W-:Y:S02]  /*1f950*/  FADD.FTZ R57, R63, R26 ;  /* 0x0000001a3f397221 */ /* 0x000fe40000010000 */
[----:B------:R1:W-:Y:S01]  /*1f960*/  @!P3 STL.S16 [R1+0x90], R143 ;  /* 0x0000908f0100b387 */ /* 0x0003e20000100600 */
[----:B------:R-:W-:Y:S01]  /*1f970*/  ISETP.GE.U32.AND P3, PT, R233, R12, PT ;  /* 0x0000000ce900720c */ /* 0x000fe20003f66070 */
[----:B-----5:R-:W-:Y:S01]  /*1f980*/  FADD.FTZ R26, R134, R45 ;  /* 0x0000002d861a7221 */ /* 0x020fe20000010000 */
[----:B------:R-:W-:Y:S01]  /*1f990*/  SHF.R.U32.HI R12, RZ, 0x18, R148 ;  /* 0x00000018ff0c7819 */ /* 0x000fe20000011694 */
[----:B------:R2:W5:Y:S01]  /*1f9a0*/  LDL.S16 R155, [R1+0xc0] ;  /* 0x0000c000019b7983 */ /* 0x0005620000100600 */
[----:B------:R-:W-:Y:S03]  /*1f9b0*/  F2FP.PACK_AB R134, R137, R134 ;  /* 0x000000868986723e */ /* 0x000fe600000000ff */
[----:B------:R-:W-:Y:S01]  /*1f9c0*/  STG.E.U16 [R176.64+0x10], R29 ;  /* 0x0000101db0007986 */ /* 0x000fe2000c101526 */
[----:B----4-:R-:W-:Y:S01]  /*1f9d0*/  LOP3.LUT R2, R46, 0xff, RZ, 0xc0, !PT ;  /* 0x000000ff2e027812 */ /* 0x010fe200078ec0ff */
[----:B-1----:R-:W1:Y:S10]  /*1f9e0*/  MUFU.EX2 R144, R210 ;  /* 0x000000d200907308 */ /* 0x002e740000000800 */
[----:B------:R-:W-:Y:S01]  /*1f9f0*/  MUFU.EX2 R143, R207 ;  /* 0x000000cf008f7308 */ /* 0x000fe20000000800 */
[----:B-1----:R-:W-:Y:S01]  /*1fa00*/  F2FP.PACK_AB R161, R144, R145 ;  /* 0x0000009190a1723e */ /* 0x002fe200000000ff */
[----:B---3--:R-:W-:Y:S05]  /*1fa10*/  @!P6 HADD2 R142, -R28.H0_H0, -RZ.H0_H0 ;  /* 0xa00000ff1c8ee230 */ /* 0x008fea0000000900 */
[----:B------:R-:W-:Y:S01]  /*1fa20*/  PRMT R42, R142, 0x7610, R42 ;  /* 0x000076108e2a7816 */ /* 0x000fe2000000002a */
[----:B------:R1:W-:Y:S03]  /*1fa30*/  @!P6 STL.S16 [R1+0x8c], R142 ;  /* 0x00008c8e0100e387 */ /* 0x0003e60000100600 */
[----:B------:R-:W-:Y:S01]  /*1fa40*/  @!P6 PRMT R28, R42, 0x5410, RZ ;  /* 0x000054102a1ce816 */ /* 0x000fe200000000ff */
[----:B------:R3:W4:Y:S01]  /*1fa50*/  LDL.S16 R63, [R1+0xbc] ;  /* 0x0000bc00013f7983 */ /* 0x0007220000100600 */
[----:B------:R-:W-:Y:S01]  /*1fa60*/  ISETP.GE.U32.AND P6, PT, R233, R12, PT ;  /* 0x0000000ce900720c */ /* 0x000fe20003fc6070 */
[----:B------:R-:W-:Y:S01]  /*1fa70*/  FADD.FTZ R42, R136, R43 ;  /* 0x0000002b882a7221 */ /* 0x000fe20000010000 */
[----:B------:R-:W-:Y:S01]  /*1fa80*/  F2FP.PACK_AB R136, R133, R136 ;  /* 0x000000888588723e */ /* 0x000fe200000000ff */
[----:B------:R3:W3:Y:S01]  /*1fa90*/  LDL.S16 R146, [R1+0xa0] ;  /* 0x0000a00001927983 */ /* 0x0006e20000100600 */
[----:B------:R-:W-:Y:S01]  /*1faa0*/  PRMT R12, R13, 0x7632, R12 ;  /* 0x000076320d0c7816 */ /* 0x000fe2000000000c */
[----:B------:R-:W-:Y:S02]  /*1fab0*/  FADD.FTZ R59, R133, R42 ;  /* 0x0000002a853b7221 */ /* 0x000fe40000010000 */
[----:B------:R-:W-:Y:S01]  /*1fac0*/  FADD.FTZ R43, R137, R26 ;  /* 0x0000001a892b7221 */ /* 0x000fe20000010000 */
[----:B------:R-:W-:Y:S01]  /*1fad0*/  LOP3.LUT R26, R47, UR7, R200, 0x96, !PT ;  /* 0x000000072f1a7c12 */ /* 0x000fe2000f8e96c8 */
[----:B------:R-:W-:Y:S01]  /*1fae0*/  STG.E.U16 [R176.64+0x12], R28 ;  /* 0x0000121cb0007986 */ /* 0x000fe2000c101526 */
[----:B------:R-:W-:Y:S01]  /*1faf0*/  PRMT R40, R13, 0x5410, R12 ;  /* 0x000054100d287816 */ /* 0x000fe2000000000c */
[----:B--2---:R-:W-:Y:S01]  /*1fb00*/  @!P4 HADD2 R141, -R13.H0_H0, -RZ.H0_H0 ;  /* 0xa00000ff0d8dc230 */ /* 0x004fe20000000900 */
[C---:B------:R-:W-:Y:S01]  /*1fb10*/  LOP3.LUT R42, R26.reuse, 0xff, RZ, 0xc0, !PT ;  /* 0x000000ff1a2a7812 */ /* 0x040fe200078ec0ff */
[----:B------:R-:W-:Y:S01]  /*1fb20*/  MUFU.EX2 R137, R206 ;  /* 0x000000ce00897308 */ /* 0x000fe20000000800 */
[--C-:B------:R-:W-:Y:S02]  /*1fb30*/  SHF.R.U32.HI R24, RZ, 0x18, R26.reuse ;  /* 0x00000018ff187819 */ /* 0x100fe4000001161a */
[----:B------:R-:W-:Y:S01]  /*1fb40*/  PRMT R157, R141, 0x7610, R157 ;  /* 0x000076108d9d7816 */ /* 0x000fe2000000009d */
[----:B------:R2:W-:Y:S03]  /*1fb50*/  @!P4 STL.S16 [R1+0x88], R141 ;  /* 0x0000888d0100c387 */ /* 0x0005e60000100600 */
[----:B------:R-:W-:Y:S01]  /*1fb60*/  @!P4 PRMT R13, R157, 0x5410, RZ ;  /* 0x000054109d0dc816 */ /* 0x000fe200000000ff */
[----:B------:R3:W3:Y:S01]  /*1fb70*/  LDL.S16 R133, [R1+0xb0] ;  /* 0x0000b00001857983 */ /* 0x0006e20000100600 */
[----:B------:R-:W-:Y:S01]  /*1fb80*/  ISETP.GE.U32.AND P4, PT, R233, R42, PT ;  /* 0x0000002ae900720c */ /* 0x000fe20003f86070 */
[----:B-----5:R-:W-:Y:S01]  /*1fb90*/  @!P5 HADD2 R155, -R12.H0_H0, -RZ.H0_H0 ;  /* 0xa00000ff0c9bd230 */ /* 0x020fe20000000900 */
[----:B------:R-:W-:Y:S01]  /*1fba0*/  LOP3.LUT R42, R26, 0xffff, RZ, 0xc0, !PT ;  /* 0x0000ffff1a2a7812 */ /* 0x000fe200078ec0ff */
[----:B------:R-:W-:Y:S01]  /*1fbb0*/  STG.E.U16 [R180.64+0xe], R13 ;  /* 0x00000e0db4007986 */ /* 0x000fe2000c101526 */
[----:B------:R-:W-:Y:S01]  /*1fbc0*/  SHF.R.U32.HI R26, RZ, 0x10, R26 ;  /* 0x00000010ff1a7819 */ /* 0x000fe2000001161a */
[----:B-1----:R-:W1:Y:S01]  /*1fbd0*/  MUFU.EX2 R142, R209 ;  /* 0x000000d1008e7308 */ /* 0x002e620000000800 */
[----:B------:R-:W-:Y:S01]  /*1fbe0*/  PRMT R45, R155, 0x7610, R45 ;  /* 0x000076109b2d7816 */ /* 0x000fe2000000002d */
[----:B------:R5:W-:Y:S01]  /*1fbf0*/  @!P5 STL.S16 [R1+0xc0], R155 ;  /* 0x0000c09b0100d387 */ /* 0x000be20000100600 */
[----:B------:R-:W-:Y:S02]  /*1fc00*/  SHF.R.U32.HI R42, RZ, 0x8, R42 ;  /* 0x00000008ff2a7819 */ /* 0x000fe4000001162a */
[----:B------:R-:W-:Y:S02]  /*1fc10*/  @!P5 PRMT R12, R45, 0x5410, RZ ;  /* 0x000054102d0cd816 */ /* 0x000fe400000000ff */
[----:B------:R-:W-:Y:S02]  /*1fc20*/  LOP3.LUT R42, R42, 0xffff, RZ, 0xc0, !PT ;  /* 0x0000ffff2a2a7812 */ /* 0x000fe400078ec0ff */
[----:B------:R-:W-:Y:S01]  /*1fc30*/  PRMT R45, R15, 0x5410, R14 ;  /* 0x000054100f2d7816 */ /* 0x000fe2000000000e */
[----:B------:R-:W-:Y:S01]  /*1fc40*/  STG.E.U16 [R180.64+0x10], R12 ;  /* 0x0000100cb4007986 */ /* 0x000fe2000c101526 */
[----:B------:R-:W-:Y:S02]  /*1fc50*/  ISETP.GE.U32.AND P5, PT, R233, R42, PT ;  /* 0x0000002ae900720c */ /* 0x000fe40003fa6070 */
[----:B------:R-:W-:Y:S01]  /*1fc60*/  LOP3.LUT R26, R26, 0xff, RZ, 0xc0, !PT ;  /* 0x000000ff1a1a7812 */ /* 0x000fe200078ec0ff */
[----:B--2---:R-:W2:Y:S01]  /*1fc70*/  MUFU.EX2 R141, R205 ;  /* 0x000000cd008d7308 */ /* 0x004ea20000000800 */
[----:B-1----:R-:W-:Y:S02]  /*1fc80*/  F2FP.PACK_AB R166, R142, R143 ;  /* 0x0000008f8ea6723e */ /* 0x002fe400000000ff */
[----:B--2---:R-:W-:Y:S01]  /*1fc90*/  F2FP.PACK_AB R167, R137, R141 ;  /* 0x0000008d89a7723e */ /* 0x004fe200000000ff */
[----:B------:R-:W-:Y:S04]  /*1fca0*/  FADD.FTZ R43, R141, R43 ;  /* 0x0000002b8d2b7221 */ /* 0x000fe80000010000 */
[----:B------:R-:W-:Y:S01]  /*1fcb0*/  FADD.FTZ R137, R137, R43 ;  /* 0x0000002b89897221 */ /* 0x000fe20000010000 */
[----:B----4-:R-:W-:Y:S02]  /*1fcc0*/  @!P3 HADD2 R63, -R15.H0_H0, -RZ.H0_H0 ;  /* 0xa00000ff0f3fb230 */ /* 0x010fe40000000900 */
[----:B---3--:R-:W-:Y:S03]  /*1fcd0*/  @!P6 HADD2 R146, -R14.H0_H0, -RZ.H0_H0 ;  /* 0xa00000ff0e92e230 */ /* 0x008fe60000000900 */
[----:B------:R-:W-:Y:S01]  /*1fce0*/  PRMT R151, R63, 0x7610, R151 ;  /* 0x000076103f977816 */ /* 0x000fe20000000097 */
[----:B------:R1:W-:Y:S01]  /*1fcf0*/  @!P3 STL.S16 [R1+0xbc], R63 ;  /* 0x0000bc3f0100b387 */ /* 0x0003e20000100600 */
[----:B------:R-:W-:Y:S03]  /*1fd00*/  PRMT R42, R146, 0x7610, R42 ;  /* 0x00007610922a7816 */ /* 0x000fe6000000002a */
[----:B------:R2:W3:Y:S01]  /*1fd10*/  LDL.S16 R153, [R1+0xd8] ;  /* 0x0000d80001997983 */ /* 0x0004e20000100600 */
[----:B------:R-:W-:Y:S01]  /*1fd20*/  @!P3 PRMT R15, R151, 0x5410, RZ ;  /* 0x00005410970fb816 */ /* 0x000fe200000000ff */
[----:B------:R-:W-:Y:S01]  /*1fd30*/  IMAD.WIDE.U32 R150, R150, -0x2daee0ad, RZ ;  /* 0xd2511f5396967825 */ /* 0x000fe200078e00ff */
[----:B------:R-:W-:Y:S01]  /*1fd40*/  ISETP.GE.U32.AND P3, PT, R233, R24, PT ;  /* 0x00000018e900720c */ /* 0x000fe20003f66070 */
[----:B------:R4:W-:Y:S01]  /*1fd50*/  @!P6 STL.S16 [R1+0xa0], R146 ;  /* 0x0000a0920100e387 */ /* 0x0009e20000100600 */
[----:B------:R-:W-:Y:S01]  /*1fd60*/  @!P6 PRMT R14, R42, 0x5410, RZ ;  /* 0x000054102a0ee816 */ /* 0x000fe200000000ff */
[----:B------:R-:W-:Y:S01]  /*1fd70*/  FADD.FTZ R24, R145, R56 ;  /* 0x0000003891187221 */ /* 0x000fe20000010000 */
[----:B------:R-:W-:Y:S01]  /*1fd80*/  ISETP.GE.U32.AND P6, PT, R233, R26, PT ;  /* 0x0000001ae900720c */ /* 0x000fe20003fc6070 */
[----:B-----5:R2:W5:Y:S01]  /*1fd90*/  LDL.S16 R155, [R1+0xd4] ;  /* 0x0000d400019b7983 */ /* 0x0205620000100600 */
[----:B------:R-:W-:Y:S01]  /*1fda0*/  LOP3.LUT R42, R151, UR7, R160, 0x96, !PT ;  /* 0x00000007972a7c12 */ /* 0x000fe2000f8e96a0 */
[----:B------:R-:W-:Y:S01]  /*1fdb0*/  FADD.FTZ R26, R143, R57 ;  /* 0x000000398f1a7221 */ /* 0x000fe20000010000 */
[----:B------:R-:W-:Y:S01]  /*1fdc0*/  PRMT R56, R0, 0x7632, R56 ;  /* 0x0000763200387816 */ /* 0x000fe20000000038 */
[----:B------:R2:W2:Y:S01]  /*1fdd0*/  LDL.S16 R152, [R1+0xd0] ;  /* 0x0000d00001987983 */ /* 0x0004a20000100600 */
[----:B------:R-:W-:Y:S03]  /*1fde0*/  @!P4 HADD2 R133, -R25.H0_H0, -RZ.H0_H0 ;  /* 0xa00000ff1985c230 */ /* 0x000fe60000000900 */
[----:B------:R-:W-:Y:S02]  /*1fdf0*/  STG.E.U16 [R178.64+0x12], R14 ;  /* 0x0000120eb2007986 */ /* 0x000fe4000c101526 */
[----:B------:R-:W-:Y:S02]  /*1fe00*/  PRMT R145, R133, 0x7610, R145 ;  /* 0x0000761085917816 */ /* 0x000fe40000000091 */
[----:B------:R4:W-:Y:S01]  /*1fe10*/  @!P4 STL.S16 [R1+0xb0], R133 ;  /* 0x0000b0850100c387 */ /* 0x0009e20000100600 */
[----:B-1----:R-:W1:Y:S03]  /*1fe20*/  MUFU.EX2 R63, R60 ;  /* 0x0000003c003f7308 */ /* 0x002e660000000800 */
[----:B------:R-:W-:Y:S04]  /*1fe30*/  STG.E.U16 [R178.64+0x10], R15 ;  /* 0x0000100fb2007986 */ /* 0x000fe8000c101526 */
[----:B----4-:R4:W4:Y:S01]  /*1fe40*/  LDL.S16 R146, [R1+0xb8] ;  /* 0x0000b80001927983 */ /* 0x0109220000100600 */
[----:B-1----:R-:W-:Y:S01]  /*1fe50*/  F2FP.PACK_AB R57, R61, R63 ;  /* 0x0000003f3d39723e */ /* 0x002fe200000000ff */
[--C-:B------:R-:W-:Y:S01]  /*1fe60*/  FADD.FTZ R60, R144, R24.reuse ;  /* 0x00000018903c7221 */ /* 0x100fe20000010000 */
[----:B------:R-:W-:Y:S01]  /*1fe70*/  PRMT R24, R25, 0x7632, R24 ;  /* 0x0000763219187816 */ /* 0x000fe20000000018 */
[----:B------:R-:W-:Y:S01]  /*1fe80*/  FADD.FTZ R133, R142, R26 ;  /* 0x0000001a8e857221 */ /* 0x000fe20000010000 */
[C---:B------:R-:W-:Y:S01]  /*1fe90*/  LOP3.LUT R26, R42.reuse, 0xff, RZ, 0xc0, !PT ;  /* 0x000000ff2a1a7812 */ /* 0x040fe200078ec0ff */
[----:B------:R-:W-:Y:S01]  /*1fea0*/  FADD.FTZ R43, R63, R59 ;  /* 0x0000003b3f2b7221 */ /* 0x000fe20000010000 */
[----:B------:R-:W-:Y:S01]  /*1feb0*/  PRMT R143, R25, 0x5410, R24 ;  /* 0x00005410198f7816 */ /* 0x000fe20000000018 */
[----:B------:R-:W-:Y:S01]  /*1fec0*/  MUFU.EX2 R59, R221 ;  /* 0x000000dd003b7308 */ /* 0x000fe20000000800 */
[----:B------:R-:W-:Y:S01]  /*1fed0*/  @!P4 PRMT R25, R145, 0x5410, RZ ;  /* 0x000054109119c816 */ /* 0x000fe200000000ff */
[----:B------:R-:W-:Y:S01]  /*1fee0*/  FADD.FTZ R141, R61, R43 ;  /* 0x0000002b3d8d7221 */ /* 0x000fe20000010000 */
[----:B------:R-:W-:Y:S02]  /*1fef0*/  ISETP.GE.U32.AND P4, PT, R233, R26, PT ;  /* 0x0000001ae900720c */ /* 0x000fe40003f86070 */
[----:B------:R-:W-:Y:S01]  /*1ff00*/  LOP3.LUT R26, R42, 0xffff, RZ, 0xc0, !PT ;  /* 0x0000ffff2a1a7812 */ /* 0x000fe200078ec0ff */
[----:B------:R-:W-:Y:S01]  /*1ff10*/  STG.E.U16 [R174.64+0x20], R25 ;  /* 0x00002019ae007986 */ /* 0x000fe2000c101526 */
[----:B------:R-:W-:Y:S02]  /*1ff20*/  SHF.R.U32.HI R43, RZ, 0x10, R42 ;  /* 0x00000010ff2b7819 */ /* 0x000fe4000001162a */
[----:B------:R-:W-:Y:S02]  /*1ff30*/  SHF.R.U32.HI R26, RZ, 0x8, R26 ;  /* 0x00000008ff1a7819 */ /* 0x000fe4000001161a */
[----:B------:R-:W-:Y:S02]  /*1ff40*/  LOP3.LUT R43, R43, 0xff, RZ, 0xc0, !PT ;  /* 0x000000ff2b2b7812 */ /* 0x000fe400078ec0ff */
[----:B------:R-:W-:Y:S02]  /*1ff50*/  LOP3.LUT R26, R26, 0xffff, RZ, 0xc0, !PT ;  /* 0x0000ffff1a1a7812 */ /* 0x000fe400078ec0ff */
[----:B------:R-:W-:Y:S02]  /*1ff60*/  SHF.R.U32.HI R42, RZ, 0x18, R42 ;  /* 0x00000018ff2a7819 */ /* 0x000fe4000001162a */
[----:B------:R-:W-:Y:S02]  /*1ff70*/  PRMT R61, R58, 0x7632, R61 ;  /* 0x000076323a3d7816 */ /* 0x000fe4000000003d */
[----:B------:R-:W-:Y:S01]  /*1ff80*/  PRMT R63, R62, 0x7632, R63 ;  /* 0x000076323e3f7816 */ /* 0x000fe2000000003f */
[----:B---3--:R-:W-:Y:S05]  /*1ff90*/  @!P5 HADD2 R153, -R24.H0_H0, -RZ.H0_H0 ;  /* 0xa00000ff1899d230 */ /* 0x008fea0000000900 */
[----:B------:R-:W-:Y:S01]  /*1ffa0*/  PRMT R142, R153, 0x7610, R142 ;  /* 0x00007610998e7816 */ /* 0x000fe2000000008e */
[----:B------:R1:W-:Y:S01]  /*1ffb0*/  @!P5 STL.S16 [R1+0xd8], R153 ;  /* 0x0000d8990100d387 */ /* 0x0003e20000100600 */
[----:B-----5:R-:W-:Y:S02]  /*1ffc0*/  @!P6 HADD2 R155, -R27.H0_H0, -RZ.H0_H0 ;  /* 0xa00000ff1b9be230 */ /* 0x020fe40000000900 */
[----:B------:R-:W-:Y:S01]  /*1ffd0*/  @!P5 PRMT R24, R142, 0x5410, RZ ;  /* 0x000054108e18d816 */ /* 0x000fe200000000ff */
[----:B------:R3:W5:Y:S01]  /*1ffe0*/  LDL.S16 R145, [R1+0xb4] ;  /* 0x0000b40001917983 */ /* 0x0007620000100600 */
[----:B------:R-:W-:Y:S02]  /*1fff0*/  ISETP.GE.U32.AND P5, PT, R233, R26, PT ;  /* 0x0000001ae900720c */ /* 0x000fe40003fa6070 */
[----:B------:R-:W-:Y:S01]  /*20000*/  PRMT R144, R155, 0x7610, R144 ;  /* 0x000076109b907816 */ /* 0x000fe20000000090 */
[----:B------:R-:W-:Y:S01]  /*20010*/  @!P6 STL.S16 [R1+0xd4], R155 ;  /* 0x0000d49b0100e387 */ /* 0x000fe20000100600 */
[C---:B------:R-:W-:Y:S03]  /*20020*/  PRMT R26, R27.reuse, 0x7632, R26 ;  /* 0x000076321b1a7816 */ /* 0x040fe6000000001a */
[----:B------:R-:W-:Y:S01]  /*20030*/  STG.E.U16 [R174.64+0x22], R24 ;  /* 0x00002218ae007986 */ /* 0x000fe2000c101526 */
[----:B------:R-:W-:Y:S01]  /*20040*/  PRMT R142, R27, 0x5410, R26 ;  /* 0x000054101b8e7816 */ /* 0x000fe2000000001a */
[----:B--2---:R-:W-:Y:S01]  /*20050*/  @!P3 HADD2 R152, -R26.H0_H0, -RZ.H0_H0 ;  /* 0xa00000ff1a98b230 */ /* 0x004fe20000000900 */
[----:B------:R-:W-:Y:S02]  /*20060*/  @!P6 PRMT R27, R144, 0x5410, RZ ;  /* 0x00005410901be816 */ /* 0x000fe400000000ff */
[----:B------:R-:W-:Y:S01]  /*20070*/  ISETP.GE.U32.AND P6, PT, R233, R43, PT ;  /* 0x0000002be900720c */ /* 0x000fe20003fc6070 */
[----:B------:R3:W2:Y:S01]  /*20080*/  LDL.S16 R144, [R1+0x9c] ;  /* 0x00009c0001907983 */ /* 0x0006a20000100600 */
[----:B------:R-:W-:Y:S03]  /*20090*/  PRMT R43, R152, 0x7610, R43 ;  /* 0x00007610982b7816 */ /* 0x000fe6000000002b */
[----:B------:R3:W-:Y:S01]  /*200a0*/  @!P3 STL.S16 [R1+0xd0], R152 ;  /* 0x0000d0980100b387 */ /* 0x0007e20000100600 */
[----:B------:R-:W-:Y:S01]  /*200b0*/  @!P3 PRMT R26, R43, 0x5410, RZ ;  /* 0x000054102b1ab816 */ /* 0x000fe200000000ff */
[----:B----4-:R-:W-:Y:S01]  /*200c0*/  @!P4 HADD2 R146, -R0.H0_H0, -RZ.H0_H0 ;  /* 0xa00000ff0092c230 */ /* 0x010fe20000000900 */
[----:B------:R-:W-:Y:S01]  /*200d0*/  ISETP.GE.U32.AND P3, PT, R233, R2, PT ;  /* 0x00000002e900720c */ /* 0x000fe20003f66070 */
[----:B------:R4:W4:Y:S01]  /*200e0*/  LDL.S16 R157, [R1+0x98] ;  /* 0x00009800019d7983 */ /* 0x0009220000100600 */
[----:B------:R-:W-:Y:S01]  /*200f0*/  LOP3.LUT R2, R46, 0xffff, RZ, 0xc0, !PT ;  /* 0x0000ffff2e027812 */ /* 0x000fe200078ec0ff */
[----:B-1----:R-:W1:Y:S01]  /*20100*/  MUFU.EX2 R153, R220 ;  /* 0x000000dc00997308 */ /* 0x002e620000000800 */
[----:B------:R-:W-:Y:S01]  /*20110*/  PRMT R3, R146, 0x7610, R3 ;  /* 0x0000761092037816 */ /* 0x000fe20000000003 */
[----:B------:R1:W-:Y:S01]  /*20120*/  @!P4 STL.S16 [R1+0xb8], R146 ;  /* 0x0000b8920100c387 */ /* 0x0003e20000100600 */
[----:B------:R-:W-:Y:S03]  /*20130*/  SHF.R.U32.HI R2, RZ, 0x8, R2 ;  /* 0x00000008ff027819 */ /* 0x000fe60000011602 */
[----:B------:R-:W-:Y:S01]  /*20140*/  STG.E.U16 [R176.64+0x20], R27 ;  /* 0x0000201bb0007986 */ /* 0x000fe2000c101526 */
[----:B------:R-:W-:Y:S03]  /*20150*/  LOP3.LUT R2, R2, 0xffff, RZ, 0xc0, !PT ;  /* 0x0000ffff02027812 */ /* 0x000fe600078ec0ff */
[----:B------:R-:W-:Y:S01]  /*20160*/  STG.E.U16 [R176.64+0x22], R26 ;  /* 0x0000221ab0007986 */ /* 0x000fe2000c101526 */
[----:B------:R-:W-:Y:S10]  /*20170*/  MUFU.EX2 R43, R219 ;  /* 0x000000db002b7308 */ /* 0x000ff40000000800 */
[----:B---3--:R-:W3:Y:S01]  /*20180*/  MUFU.EX2 R152, R218 ;  /* 0x000000da00987308 */ /* 0x008ee20000000800 */
[----:B-1----:R-:W-:Y:S02]  /*20190*/  PRMT R146, R0, 0x5410, R56 ;  /* 0x0000541000927816 */ /* 0x002fe40000000038 */
[----:B------:R-:W-:Y:S02]  /*201a0*/  @!P4 PRMT R0, R3, 0x5410, RZ ;  /* 0x000054100300c816 */ /* 0x000fe400000000ff */
[----:B------:R-:W-:Y:S01]  /*201b0*/  ISETP.GE.U32.AND P4, PT, R233, R42, PT ;  /* 0x0000002ae900720c */ /* 0x000fe20003f86070 */
[----:B------:R1:W3:Y:S04]  /*201c0*/  LDL.S16 R3, [R1+0xac] ;  /* 0x0000ac0001037983 */ /* 0x0002e80000100600 */
[----:B------:R-:W-:Y:S01]  /*201d0*/  STG.E.U16 [R180.64+0x1e], R0 ;  /* 0x00001e00b4007986 */ /* 0x000fe2000c101526 */
[----:B-----5:R-:W-:Y:S05]  /*201e0*/  @!P5 HADD2 R145, -R56.H0_H0, -RZ.H0_H0 ;  /* 0xa00000ff3891d230 */ /* 0x020fea0000000900 */
[----:B------:R-:W-:Y:S01]  /*201f0*/  PRMT R147, R145, 0x7610, R147 ;  /* 0x0000761091937816 */ /* 0x000fe20000000093 */
[----:B------:R-:W-:Y:S03]  /*20200*/  @!P5 STL.S16 [R1+0xb4], R145 ;  /* 0x0000b4910100d387 */ /* 0x000fe60000100600 */
[----:B------:R-:W-:Y:S01]  /*20210*/  @!P5 PRMT R56, R147, 0x5410, RZ ;  /* 0x000054109338d816 */ /* 0x000fe200000000ff */
[----:B------:R1:W5:Y:S01]  /*20220*/  LDL.S16 R155, [R1+0xcc] ;  /* 0x0000cc00019b7983 */ /* 0x0003620000100600 */
[----:B------:R-:W-:Y:S02]  /*20230*/  PRMT R147, R58, 0x5410, R61 ;  /* 0x000054103a937816 */ /* 0x000fe4000000003d */
[C---:B------:R-:W-:Y:S01]  /*20240*/  ISETP.GE.U32.AND P5, PT, R233.reuse, R2, PT ;  /* 0x00000002e900720c */ /* 0x040fe20003fa6070 */
[----:B--2---:R-:W-:Y:S01]  /*20250*/  @!P6 HADD2 R144, -R58.H0_H0, -RZ.H0_H0 ;  /* 0xa00000ff3a90e230 */ /* 0x004fe20000000900 */
[----:B------:R-:W-:Y:S01]  /*20260*/  SHF.R.U32.HI R2, RZ, 0x10, R46 ;  /* 0x00000010ff027819 */ /* 0x000fe2000001162e */
[----:B------:R2:W-:Y:S03]  /*20270*/  STG.E.U16 [R180.64+0x20], R56 ;  /* 0x00002038b4007986 */ /* 0x0005e6000c101526 */
[----:B------:R-:W-:Y:S01]  /*20280*/  PRMT R42, R144, 0x7610, R42 ;  /* 0x00007610902a7816 */ /* 0x000fe2000000002a */
[----:B------:R-:W-:Y:S01]  /*20290*/  @!P6 STL.S16 [R1+0x9c], R144 ;  /* 0x00009c900100e387 */ /* 0x000fe20000100600 */
[----:B------:R-:W-:Y:S01]  /*202a0*/  LOP3.LUT R2, R2, 0xff, RZ, 0xc0, !PT ;  /* 0x000000ff02027812 */ /* 0x000fe200078ec0ff */
[----:B----4-:R-:W-:Y:S01]  /*202b0*/  @!P4 HADD2 R157, -R61.H0_H0, -RZ.H0_H0 ;  /* 0xa00000ff3d9dc230 */ /* 0x010fe20000000900 */
[----:B------:R-:W-:Y:S01]  /*202c0*/  @!P6 PRMT R58, R42, 0x5410, RZ ;  /* 0x000054102a3ae816 */ /* 0x000fe200000000ff */
[----:B------:R1:W4:Y:S01]  /*202d0*/  LDL.S16 R28, [R1+0xc8] ;  /* 0x0000c800011c7983 */ /* 0x0003220000100600 */
[----:B------:R-:W-:Y:S01]  /*202e0*/  ISETP.GE.U32.AND P6, PT, R233, R2, PT ;  /* 0x00000002e900720c */ /* 0x000fe20003fc6070 */
[----:B------:R1:W-:Y:S01]  /*202f0*/  MUFU.EX2 R42, R135 ;  /* 0x00000087002a7308 */ /* 0x0003e20000000800 */
[----:B------:R-:W-:Y:S01]  /*20300*/  PRMT R29, R157, 0x7610, R29 ;  /* 0x000076109d1d7816 */ /* 0x000fe2000000001d */
[----:B------:R3:W-:Y:S01]  /*20310*/  @!P4 STL.S16 [R1+0x98], R157 ;  /* 0x0000989d0100c387 */ /* 0x0007e20000100600 */
[----:B------:R-:W-:Y:S01]  /*20320*/  FADD.FTZ R2, R153, R60 ;  /* 0x0000003c99027221 */ /* 0x000fe20000010000 */
[----:B------:R-:W-:Y:S02]  /*20330*/  F2FP.PACK_AB R60, R59, R153 ;  /* 0x000000993b3c723e */ /* 0x000fe400000000ff */
[----:B------:R-:W-:Y:S01]  /*20340*/  @!P4 PRMT R61, R29, 0x5410, RZ ;  /* 0x000054101d3dc816 */ /* 0x000fe200000000ff */
[----:B------:R-:W-:Y:S03]  /*20350*/  STG.E.U16 [R178.64+0x20], R58 ;  /* 0x0000203ab2007986 */ /* 0x000fe6000c101526 */
[----:B------:R3:W-:Y:S01]  /*20360*/  MUFU.EX2 R29, R140 ;  /* 0x0000008c001d7308 */ /* 0x0007e20000000800 */
[----:B------:R-:W-:Y:S01]  /*20370*/  STG.E.U16 [R178.64+0x22], R61 ;  /* 0x0000223db2007986 */ /* 0x000fe2000c101526 */
[----:B--2---:R-:W-:Y:S08]  /*20380*/  PRMT R56, R161, 0x7632, R56 ;  /* 0x00007632a1387816 */ /* 0x004ff00000000038 */
[----:B------:R-:W-:Y:S01]  /*20390*/  MUFU.EX2 R145, R214 ;  /* 0x000000d600917308 */ /* 0x000fe20000000800 */
[----:B-1----:R-:W-:Y:S01]  /*203a0*/  FADD.FTZ R135, R59, R2 ;  /* 0x000000023b877221 */ /* 0x002fe20000010000 */
[----:B------:R-:W-:Y:S02]  /*203b0*/  SHF.R.U32.HI R2, RZ, 0x18, R46 ;  /* 0x00000018ff027819 */ /* 0x000fe4000001162e */
[----:B---3--:R-:W-:Y:S01]  /*203c0*/  F2FP.PACK_AB R59, R43, R152 ;  /* 0x000000982b3b723e */ /* 0x008fe200000000ff */
[----:B------:R1:W2:Y:S01]  /*203d0*/  LDL.S16 R157, [R1+0xc4] ;  /* 0x0000c400019d7983 */ /* 0x0002a20000100600 */
[----:B------:R-:W-:Y:S01]  /*203e0*/  ISETP.GE.U32.AND P4, PT, R233, R2, PT ;  /* 0x00000002e900720c */ /* 0x000fe20003f86070 */
[----:B------:R-:W-:Y:S01]  /*203f0*/  @!P3 HADD2 R3, -R62.H0_H0, -RZ.H0_H0 ;  /* 0xa00000ff3e03b230 */ /* 0x000fe20000000900 */
[--C-:B------:R-:W-:Y:S01]  /*20400*/  FADD.FTZ R2, R152, R133.reuse ;  /* 0x0000008598027221 */ /* 0x100fe20000010000 */
[----:B------:R-:W-:Y:S01]  /*20410*/  PRMT R133, R132, 0x7632, R133 ;  /* 0x0000763284857816 */ /* 0x000fe20000000085 */
[----:B------:R-:W3:Y:S01]  /*20420*/  MUFU.EX2 R144, R215 ;  /* 0x000000d700907308 */ /* 0x000ee20000000800 */
[----:B------:R-:W-:Y:S01]  /*20430*/  PRMT R140, R62, 0x5410, R63 ;  /* 0x000054103e8c7816 */ /* 0x000fe2000000003f */
[----:B------:R1:W-:Y:S01]  /*20440*/  @!P3 STL.S16 [R1+0xac], R3 ;  /* 0x0000ac030100b387 */ /* 0x0003e20000100600 */
[----:B------:R-:W-:Y:S01]  /*20450*/  PRMT R153, R3, 0x7610, R153 ;  /* 0x0000761003997816 */ /* 0x000fe20000000099 */
[----:B------:R-:W-:Y:S01]  /*20460*/  FADD.FTZ R43, R43, R2 ;  /* 0x000000022b2b7221 */ /* 0x000fe20000010000 */
[----:B------:R-:W-:Y:S02]  /*20470*/  LOP3.LUT R2, R150, 0xffff, RZ, 0xc0, !PT ;  /* 0x0000ffff96027812 */ /* 0x000fe400078ec0ff */
[----:B------:R-:W-:Y:S02]  /*20480*/  @!P3 PRMT R62, R153, 0x5410, RZ ;  /* 0x00005410993eb816 */ /* 0x000fe400000000ff */
[----:B------:R-:W-:Y:S01]  /*20490*/  SHF.R.U32.HI R2, RZ, 0x8, R2 ;  /* 0x00000008ff027819 */ /* 0x000fe20000011602 */
[----:B------:R-:W-:Y:S02]  /*204a0*/  MUFU.EX2 R153, R224 ;  /* 0x000000e000997308 */ /* 0x000fe40000000800 */
[----:B------:R1:W-:Y:S01]  /*204b0*/  STG.E.U16 [R174.64+0x30], R62 ;  /* 0x0000303eae007986 */ /* 0x0003e2000c101526 */
[----:B------:R-:W-:Y:S02]  /*204c0*/  LOP3.LUT R2, R2, 0xffff, RZ, 0xc0, !PT ;  /* 0x0000ffff02027812 */ /* 0x000fe400078ec0ff */
[----:B---3--:R-:W-:Y:S02]  /*204d0*/  F2FP.PACK_AB R168, R144, R145 ;  /* 0x0000009190a8723e */ /* 0x008fe400000000ff */
[----:B-1----:R-:W-:Y:S04]  /*204e0*/  LOP3.LUT R3, R150, 0xff, RZ, 0xc0, !PT ;  /* 0x000000ff96037812 */ /* 0x002fe800078ec0ff */
[----:B------:R-:W-:Y:S01]  /*204f0*/  ISETP.GE.U32.AND P3, PT, R233, R3, PT ;  /* 0x00000003e900720c */ /* 0x000fe20003f66070 */
[----:B------:R-:W-:Y:S04]  /*20500*/  FADD.FTZ R3, R145, R137 ;  /* 0x0000008991037221 */ /* 0x000fe80000010000 */
[----:B------:R-:W-:Y:S01]  /*20510*/  FADD.FTZ R144, R144, R3 ;  /* 0x0000000390907221 */ /* 0x000fe20000010000 */
[----:B------:R-:W-:Y:S02]  /*20520*/  F2FP.PACK_AB R3, R29, R42 ;  /* 0x0000002a1d03723e */ /* 0x000fe400000000ff */
[----:B------:R-:W-:Y:S01]  /*20530*/  PRMT R62, R59, 0x7632, R62 ;  /* 0x000076323b3e7816 */ /* 0x000fe2000000003e */
[----:B-----5:R-:W-:Y:S05]  /*20540*/  @!P5 HADD2 R155, -R63.H0_H0, -RZ.H0_H0 ;  /* 0xa00000ff3f9bd230 */ /* 0x020fea0000000900 */
[----:B------:R-:W-:Y:S01]  /*20550*/  PRMT R152, R155, 0x7610, R152 ;  /* 0x000076109b987816 */ /* 0x000fe20000000098 */
[----:B------:R1:W-:Y:S03]  /*20560*/  @!P5 STL.S16 [R1+0xcc], R155 ;  /* 0x0000cc9b0100d387 */ /* 0x0003e60000100600 */
[----:B------:R-:W-:Y:S02]  /*20570*/  @!P5 PRMT R63, R152, 0x5410, RZ ;  /* 0x00005410983fd816 */ /* 0x000fe400000000ff */
[----:B------:R-:W-:Y:S01]  /*20580*/  ISETP.GE.U32.AND P5, PT, R233, R2, PT ;  /* 0x00000002e900720c */ /* 0x000fe20003fa6070 */
[----:B------:R-:W-:Y:S01]  /*20590*/  MUFU.EX2 R152, R228 ;  /* 0x000000e400987308 */ /* 0x000fe20000000800 */
[----:B------:R-:W-:Y:S01]  /*205a0*/  SHF.R.U32.HI R2, RZ, 0x10, R150 ;  /* 0x00000010ff027819 */ /* 0x000fe20000011696 */
[----:B----4-:R-:W-:Y:S01]  /*205b0*/  @!P6 HADD2 R28, -R132.H0_H0, -RZ.H0_H0 ;  /* 0xa00000ff841ce230 */ /* 0x010fe20000000900 */
[----:B------:R3:W-:Y:S02]  /*205c0*/  STG.E.U16 [R174.64+0x32], R63 ;  /* 0x0000323fae007986 */ /* 0x0007e4000c101526 */
[----:B------:R-:W-:Y:S02]  /*205d0*/  LOP3.LUT R2, R2, 0xff, RZ, 0xc0, !PT ;  /* 0x000000ff02027812 */ /* 0x000fe400078ec0ff */
[----:B------:R-:W-:Y:S01]  /*205e0*/  PRMT R156, R28, 0x7610, R156 ;  /* 0x000076101c9c7816 */ /* 0x000fe2000000009c */
[----:B------:R4:W-:Y:S02]  /*205f0*/  @!P6 STL.S16 [R1+0xc8], R28 ;  /* 0x0000c81c0100e387 */ /* 0x0009e40000100600 */
[----:B-1----:R-:W1:Y:S01]  /*20600*/  MUFU.EX2 R155, R227 ;  /* 0x000000e3009b7308 */ /* 0x002e620000000800 */
[----:B---3--:R-:W-:Y:S01]  /*20610*/  PRMT R63, R60, 0x7632, R63 ;  /* 0x000076323c3f7816 */ /* 0x008fe2000000003f */
[----:B--2---:R-:W-:Y:S01]  /*20620*/  @!P4 HADD2 R157, -R133.H0_H0, -RZ.H0_H0 ;  /* 0xa00000ff859dc230 */ /* 0x004fe20000000900 */
[----:B----4-:R-:W-:Y:S01]  /*20630*/  FADD.FTZ R28, R42, R141 ;  /* 0x0000008d2a1c7221 */ /* 0x010fe20000010000 */
[----:B------:R-:W-:Y:S02]  /*20640*/  PRMT R141, R132, 0x5410, R133 ;  /* 0x00005410848d7816 */ /* 0x000fe40000000085 */
[----:B------:R-:W-:Y:S01]  /*20650*/  @!P6 PRMT R132, R156, 0x5410, RZ ;  /* 0x000054109c84e816 */ /* 0x000fe200000000ff */
[----:B------:R2:W-:Y:S01]  /*20660*/  @!P4 STL.S16 [R1+0xc4], R157 ;  /* 0x0000c49d0100c387 */ /* 0x0005e20000100600 */
[----:B------:R-:W-:Y:S01]  /*20670*/  PRMT R145, R157, 0x7610, R145 ;  /* 0x000076109d917816 */ /* 0x000fe20000000091 */
[----:B------:R-:W-:Y:S01]  /*20680*/  FADD.FTZ R137, R29, R28 ;  /* 0x0000001c1d897221 */ /* 0x000fe20000010000 */
[----:B------:R-:W-:Y:S01]  /*20690*/  ISETP.GE.U32.AND P6, PT, R233, R2, PT ;  /* 0x00000002e900720c */ /* 0x000fe20003fc6070 */
[----:B------:R3:W4:Y:S01]  /*206a0*/  LDL.S16 R196, [R1+0xe8] ;  /* 0x0000e80001c47983 */ /* 0x0007220000100600 */
[----:B------:R-:W-:Y:S01]  /*206b0*/  SHF.R.U32.HI R2, RZ, 0x18, R150 ;  /* 0x00000018ff027819 */ /* 0x000fe20000011696 */
[----:B-1----:R-:W-:Y:S01]  /*206c0*/  FADD.FTZ R12, R155, R135 ;  /* 0x000000879b0c7221 */ /* 0x002fe20000010000 */
[----:B------:R-:W-:Y:S01]  /*206d0*/  @!P4 PRMT R133, R145, 0x5410, RZ ;  /* 0x000054109185c816 */ /* 0x000fe200000000ff */
[----:B------:R3:W5:Y:S01]  /*206e0*/  LDL.S16 R195, [R1+0xe4] ;  /* 0x0000e40001c37983 */ /* 0x0007620000100600 */
[----:B------:R-:W-:Y:S01]  /*206f0*/  ISETP.GE.U32.AND P4, PT, R233, R2, PT ;  /* 0x00000002e900720c */ /* 0x000fe20003f86070 */
[C---:B------:R-:W-:Y:S01]  /*20700*/  FADD.FTZ R185, R152.reuse, R12 ;  /* 0x0000000c98b97221 */ /* 0x040fe20000010000 */
[----:B------:R-:W-:Y:S01]  /*20710*/  LOP3.LUT R2, R235, UR31, RZ, 0x3c, !PT ;  /* 0x0000001feb027c12 */ /* 0x000fe2000f8e3cff */
[----:B------:R3:W3:Y:S01]  /*20720*/  LDL.S16 R187, [R1+0xe0] ;  /* 0x0000e00001bb7983 */ /* 0x0006e20000100600 */
[----:B------:R-:W-:Y:S01]  /*20730*/  F2FP.PACK_AB R169, R152, R155 ;  /* 0x0000009b98a9723e */ /* 0x000fe200000000ff */
[----:B------:R-:W1:Y:S02]  /*20740*/  MUFU.EX2 R145, R226 ;  /* 0x000000e200917308 */ /* 0x000e640000000800 */
[----:B------:R3:W3:Y:S04]  /*20750*/  LDL.S16 R186, [R1+0xdc] ;  /* 0x0000dc0001ba7983 */ /* 0x0006e80000100600 */
[----:B------:R-:W-:Y:S04]  /*20760*/  STG.E.U16 [R176.64+0x32], R133 ;  /* 0x00003285b0007986 */ /* 0x000fe8000c101526 */
[----:B------:R-:W1:Y:S01]  /*20770*/  MUFU.EX2 R135, R222 ;  /* 0x000000de00877308 */ /* 0x000e620000000800 */
[----:B--2---:R-:W-:Y:S01]  /*20780*/  IMAD.WIDE.U32 R156, R2, -0x326172a9, RZ ;  /* 0xcd9e8d57029c7825 */ /* 0x004fe200078e00ff */
[----:B------:R-:W-:Y:S03]  /*20790*/  STG.E.U16 [R176.64+0x30], R132 ;  /* 0x00003084b0007986 */ /* 0x000fe6000c101526 */
[----:B------:R-:W-:Y:S01]  /*207a0*/  FADD.FTZ R2, R153, R43 ;  /* 0x0000002b99027221 */ /* 0x000fe20000010000 */
[----:B------:R-:W-:Y:S01]  /*207b0*/  LOP3.LUT R28, R157, UR29, R162, 0x96, !PT ;  /* 0x0000001d9d1c7c12 */ /* 0x000fe2000f8e96a2 */
[----:B------:R-:W-:Y:S01]  /*207c0*/  IMAD.MOV.U32 R162, RZ, RZ, R164 ;  /* 0x000000ffffa27224 */ /* 0x000fe200078e00a4 */
[----:B------:R-:W-:Y:S03]  /*207d0*/  LOP3.LUT R12, R183, UR33, R156, 0x96, !PT ;  /* 0x00000021b70c7c12 */ /* 0x000fe6000f8e969c */
[----:B------:R-:W-:Y:S01]  /*207e0*/  IMAD.WIDE.U32 R28, R28, -0x2daee0ad, RZ ;  /* 0xd2511f531c1c7825 */ /* 0x000fe200078e00ff */
[C---:B-1----:R-:W-:Y:S03]  /*207f0*/  F2FP.PACK_AB R170, R145.reuse, R153 ;  /* 0x0000009991aa723e */ /* 0x042fe600000000ff */
[----:B------:R-:W-:Y:S01]  /*20800*/  FADD.FTZ R198, R145, R2 ;  /* 0x0000000291c67221 */ /* 0x000fe20000010000 */
[----:B------:R-:W-:Y:S01]  /*20810*/  LOP3.LUT R42, R29, UR4, R240, 0x96, !PT ;  /* 0x000000041d2a7c12 */ /* 0x000fe2000f8e96f0 */
[----:B------:R-:W-:Y:S01]  /*20820*/  IMAD.WIDE.U32 R12, R12, -0x2daee0ad, RZ ;  /* 0xd2511f530c0c7825 */ /* 0x000fe200078e00ff */
[----:B------:R-:W1:Y:S03]  /*20830*/  MUFU.EX2 R29, R223 ;  /* 0x000000df001d7308 */ /* 0x000e660000000800 */
[----:B------:R-:W-:Y:S01]  /*20840*/  IMAD.WIDE.U32 R42, R42, -0x326172a9, RZ ;  /* 0xcd9e8d572a2a7825 */ /* 0x000fe200078e00ff */
[----:B------:R-:W-:Y:S04]  /*20850*/  LOP3.LUT R13, R13, UR28, R28, 0x96, !PT ;  /* 0x0000001c0d0d7c12 */ /* 0x000fe8000f8e961c */
[----:B------:R-:W-:Y:S02]  /*20860*/  LOP3.LUT R14, R43, UR30, R182, 0x96, !PT ;  /* 0x0000001e2b0e7c12 */ /* 0x000fe4000f8e96b6 */
[----:B------:R-:W-:Y:S03]  /*20870*/  MUFU.EX2 R28, R158 ;  /* 0x0000009e001c7308 */ /* 0x000fe60000000800 */
[----:B------:R-:W-:Y:S05]  /*20880*/  IMAD.WIDE.U32 R14, R14, -0x2daee0ad, RZ ;  /* 0xd2511f530e0e7825 */ /* 0x000fea00078e00ff */
[----:B------:R-:W-:Y:S01]  /*20890*/  LOP3.LUT R2, R15, UR35, R12, 0x96, !PT ;  /* 0x000000230f027c12 */ /* 0x000fe2000f8e960c */
[----:B------:R-:W-:Y:S01]  /*208a0*/  IMAD.WIDE.U32 R12, R13, -0x326172a9, RZ ;  /* 0xcd9e8d570d0c7825 */ /* 0x000fe200078e00ff */
[----:B------:R-:W2:Y:S04]  /*208b0*/  MUFU.EX2 R15, R159 ;  /* 0x0000009f000f7308 */ /* 0x000ea80000000800 */
[----:B------:R-:W-:Y:S01]  /*208c0*/  LOP3.LUT R42, R13, UR32, R42, 0x96, !PT ;  /* 0x000000200d2a7c12 */ /* 0x000fe2000f8e962a */
[----:B------:R-:W-:Y:S04]  /*208d0*/  FADD.FTZ R13, R135, R144 ;  /* 0x00000090870d7221 */ /* 0x000fe80000010000 */
[----:B------:R-:W-:Y:S04]  /*208e0*/  IMAD.WIDE.U32 R164, R42, -0x2daee0ad, RZ ;  /* 0xd2511f532aa47825 */ /* 0x000fe800078e00ff */
[----:B-1----:R-:W-:Y:S01]  /*208f0*/  FADD.FTZ R197, R29, R13 ;  /* 0x0000000d1dc57221 */ /* 0x002fe20000010000 */
[----:B------:R-:W-:Y:S05]  /*20900*/  LOP3.LUT R152, R165, UR34, R14, 0x96, !PT ;  /* 0x00000022a5987c12 */ /* 0x000fea000f8e960e */
[----:B------:R-:W-:Y:S01]  /*20910*/  IMAD.WIDE.U32 R152, R152, -0x326172a9, RZ ;  /* 0xcd9e8d5798987825 */ /* 0x000fe200078e00ff */
[----:B--2---:R-:W-:Y:S03]  /*20920*/  F2FP.PACK_AB R171, R15, R28 ;  /* 0x0000001c0fab723e */ /* 0x004fe600000000ff */
[----:B------:R-:W-:Y:S01]  /*20930*/  IMAD.WIDE.U32 R158, R2, -0x326172a9, RZ ;  /* 0xcd9e8d57029e7825 */ /* 0x000fe200078e00ff */
[----:B------:R-:W-:Y:S02]  /*20940*/  F2FP.PACK_AB R2, R29, R135 ;  /* 0x000000871d02723e */ /* 0x000fe400000000ff */
[----:B------:R-:W-:Y:S02]  /*20950*/  PRMT R135, R134, 0x7632, R135 ;  /* 0x0000763286877816 */ /* 0x000fe40000000087 */
[----:B------:R-:W-:Y:S01]  /*20960*/  LOP3.LUT R165, R159, UR5, R12, 0x96, !PT ;  /* 0x000000059fa57c12 */ /* 0x000fe2000f8e960c */
[----:B------:R-:W-:Y:S01]  /*20970*/  FADD.FTZ R12, R28, R137 ;  /* 0x000000891c0c7221 */ /* 0x000fe20000010000 */
[----:B------:R-:W-:Y:S02]  /*20980*/  PRMT R144, R134, 0x5410, R135 ;  /* 0x0000541086907816 */ /* 0x000fe40000000087 */
[C---:B------:R-:W-:Y:S04]  /*20990*/  PRMT R137, R136.reuse, 0x7632, R137 ;  /* 0x0000763288897816 */ /* 0x040fe80000000089 */
[----:B------:R-:W-:Y:S01]  /*209a0*/  PRMT R145, R136, 0x5410, R137 ;  /* 0x0000541088917816 */ /* 0x000fe20000000089 */
[----:B----4-:R-:W-:Y:S02]  /*209b0*/  @!P3 HADD2 R196, -R134.H0_H0, -RZ.H0_H0 ;  /* 0xa00000ff86c4b230 */ /* 0x010fe40000000900 */
[----:B-----5:R-:W-:Y:S03]  /*209c0*/  @!P5 HADD2 R195, -R135.H0_H0, -RZ.H0_H0 ;  /* 0xa00000ff87c3d230 */ /* 0x020fe60000000900 */
[----:B------:R1:W-:Y:S01]  /*209d0*/  @!P3 STL.S16 [R1+0xe8], R196 ;  /* 0x0000e8c40100b387 */ /* 0x0003e20000100600 */
[----:B------:R-:W-:Y:S01]  /*209e0*/  PRMT R29, R196, 0x7610, R29 ;  /* 0x00007610c41d7816 */ /* 0x000fe2000000001d */
[----:B---3--:R-:W-:Y:S02]  /*209f0*/  @!P6 HADD2 R187, -R136.H0_H0, -RZ.H0_H0 ;  /* 0xa00000ff88bbe230 */ /* 0x008fe40000000900 */
[----:B------:R2:W-:Y:S01]  /*20a00*/  @!P5 STL.S16 [R1+0xe4], R195 ;  /* 0x0000e4c30100d387 */ /* 0x0005e20000100600 */
[----:B------:R-:W-:Y:S02]  /*20a10*/  @!P3 PRMT R134, R29, 0x5410, RZ ;  /* 0x000054101d86b816 */ /* 0x000fe400000000ff */
[----:B------:R-:W-:Y:S01]  /*20a20*/  PRMT R24, R195, 0x7610, R24 ;  /* 0x00007610c3187816 */ /* 0x000fe20000000018 */
[----:B------:R3:W-:Y:S01]  /*20a30*/  @!P6 STL.S16 [R1+0xe0], R187 ;  /* 0x0000e0bb0100e387 */ /* 0x0007e20000100600 */
[----:B------:R-:W-:Y:S01]  /*20a40*/  PRMT R14, R187, 0x7610, R14 ;  /* 0x00007610bb0e7816 */ /* 0x000fe2000000000e */
[----:B------:R-:W-:Y:S01]  /*20a50*/  @!P4 HADD2 R186, -R137.H0_H0, -RZ.H0_H0 ;  /* 0xa00000ff89bac230 */ /* 0x000fe20000000900 */
[----:B------:R-:W-:Y:S01]  /*20a60*/  @!P5 PRMT R135, R24, 0x5410, RZ ;  /* 0x000054101887d816 */ /* 0x000fe200000000ff */
[----:B------:R-:W-:Y:S01]  /*20a70*/  STG.E.U16 [R180.64+0x2e], R134 ;  /* 0x00002e86b4007986 */ /* 0x000fe2000c101526 */
[----:B------:R-:W-:Y:S02]  /*20a80*/  @!P6 PRMT R136, R14, 0x5410, RZ ;  /* 0x000054100e88e816 */ /* 0x000fe400000000ff */
[----:B------:R-:W-:Y:S01]  /*20a90*/  LOP3.LUT R24, R231, UR33, R156, 0x96, !PT ;  /* 0x00000021e7187c12 */ /* 0x000fe2000f8e969c */
[----:B------:R4:W-:Y:S04]  /*20aa0*/  @!P4 STL.S16 [R1+0xdc], R186 ;  /* 0x0000dcba0100c387 */ /* 0x0009e80000100600 */
[----:B------:R-:W-:Y:S01]  /*20ab0*/  IMAD.WIDE.U32 R24, R24, -0x2daee0ad, RZ ;  /* 0xd2511f5318187825 */ /* 0x000fe200078e00ff */
[----:B------:R4:W5:Y:S03]  /*20ac0*/  LDL.S16 R183, [R1+0x68] ;  /* 0x0000680001b77983 */ /* 0x0009660000100600 */
[----:B-1----:R-:W-:Y:S01]  /*20ad0*/  FADD.FTZ R196, R15, R12 ;  /* 0x0000000c0fc47221 */ /* 0x002fe20000010000 */
[----:B------:R-:W-:Y:S01]  /*20ae0*/  LOP3.LUT R12, R153, UR6, R158, 0x96, !PT ;  /* 0x00000006990c7c12 */ /* 0x000fe2000f8e969e */
[----:B------:R1:W5:Y:S01]  /*20af0*/  LDL.S16 R182, [R1+0x58] ;  /* 0x0000580001b67983 */ /* 0x0003620000100600 */
[----:B------:R-:W-:Y:S01]  /*20b00*/  PRMT R15, R186, 0x7610, R15 ;  /* 0x00007610ba0f7816 */ /* 0x000fe2000000000f */
[----:B--2---:R-:W-:Y:S01]  /*20b10*/  MUFU.EX2 R195, R239 ;  /* 0x000000ef00c37308 */ /* 0x004fe20000000800 */
[C---:B------:R-:W-:Y:S01]  /*20b20*/  LOP3.LUT R13, R12.reuse, 0xff, RZ, 0xc0, !PT ;  /* 0x000000ff0c0d7812 */ /* 0x040fe200078ec0ff */
[----:B------:R-:W-:Y:S01]  /*20b30*/  STG.E.U16 [R180.64+0x30], R135 ;  /* 0x00003087b4007986 */ /* 0x000fe2000c101526 */
[----:B------:R-:W-:Y:S02]  /*20b40*/  @!P4 PRMT R137, R15, 0x5410, RZ ;  /* 0x000054100f89c816 */ /* 0x000fe400000000ff */
[----:B------:R-:W-:Y:S01]  /*20b50*/  ISETP.GE.U32.AND P3, PT, R233, R13, PT ;  /* 0x0000000de900720c */ /* 0x000fe20003f66070 */
[----:B---3--:R1:W2:Y:S01]  /*20b60*/  LDL.S16 R187, [R1+0x64] ;  /* 0x0000640001bb7983 */ /* 0x0082a20000100600 */
[----:B------:R-:W-:Y:S03]  /*20b70*/  LOP3.LUT R13, R12, 0xffff, RZ, 0xc0, !PT ;  /* 0x0000ffff0c0d7812 */ /* 0x000fe600078ec0ff */
[----:B------:R3:W-:Y:S01]  /*20b80*/  STG.E.U16 [R178.64+0x30], R136 ;  /* 0x00003088b2007986 */ /* 0x0007e2000c101526 */
[----:B------:R-:W-:Y:S03]  /*20b90*/  SHF.R.U32.HI R13, RZ, 0x8, R13 ;  /* 0x00000008ff0d7819 */ /* 0x000fe6000001160d */
[----:B----4-:R1:W4:Y:S01]  /*20ba0*/  LDL.S16 R186, [R1+0x60] ;  /* 0x0000600001ba7983 */ /* 0x0103220000100600 */
[----:B------:R-:W-:Y:S03]  /*20bb0*/  LOP3.LUT R13, R13, 0xffff, RZ, 0xc0, !PT ;  /* 0x0000ffff0d0d7812 */ /* 0x000fe600078ec0ff */
[----:B------:R-:W-:Y:S01]  /*20bc0*/  STG.E.U16 [R178.64+0x32], R137 ;  /* 0x00003289b2007986 */ /* 0x000fe2000c101526 */
[C---:B------:R-:W-:Y:S02]  /*20bd0*/  ISETP.GE.U32.AND P5, PT, R233.reuse, R13, PT ;  /* 0x0000000de900720c */ /* 0x040fe40003fa6070 */
[--C-:B------:R-:W-:Y:S04]  /*20be0*/  SHF.R.U32.HI R13, RZ, 0x18, R12.reuse ;  /* 0x00000018ff0d7819 */ /* 0x100fe8000001160c */
[----:B------:R-:W-:Y:S02]  /*20bf0*/  ISETP.GE.U32.AND P6, PT, R233, R13, PT ;  /* 0x0000000de900720c */ /* 0x000fe40003fc6070 */
[----:B------:R-:W-:Y:S02]  /*20c00*/  SHF.R.U32.HI R13, RZ, 0x10, R12 ;  /* 0x00000010ff0d7819 */ /* 0x000fe4000001160c */
[----:B------:R-:W-:Y:S02]  /*20c10*/  LOP3.LUT R12, R157, UR29, R162, 0x96, !PT ;  /* 0x0000001d9d0c7c12 */ /* 0x000fe4000f8e96a2 */
[----:B------:R-:W-:Y:S03]  /*20c20*/  LOP3.LUT R14, R13, 0xff, RZ, 0xc0, !PT ;  /* 0x000000ff0d0e7812 */ /* 0x000fe600078ec0ff */
[----:B------:R-:W-:Y:S01]  /*20c30*/  IMAD.WIDE.U32 R12, R12, -0x2daee0ad, RZ ;  /* 0xd2511f530c0c7825 */ /* 0x000fe200078e00ff */
[----:B------:R-:W-:Y:S02]  /*20c40*/  ISETP.GE.U32.AND P4, PT, R233, R14, PT ;  /* 0x0000000ee900720c */ /* 0x000fe40003f86070 */
[----:B---3--:R-:W-:Y:S02]  /*20c50*/  LOP3.LUT R136, R152, 0xffff, RZ, 0xc0, !PT ;  /* 0x0000ffff98887812 */ /* 0x008fe400078ec0ff */
[----:B------:R-:W-:Y:S02]  /*20c60*/  LOP3.LUT R13, R13, UR4, R246, 0x96, !PT ;  /* 0x000000040d0d7c12 */ /* 0x000fe4000f8e96f6 */
[----:B------:R-:W-:Y:S02]  /*20c70*/  LOP3.LUT R0, R25, UR28, R12, 0x96, !PT ;  /* 0x0000001c19007c12 */ /* 0x000fe4000f8e960c */
[----:B------:R-:W-:Y:S01]  /*20c80*/  SHF.R.U32.HI R136, RZ, 0x8, R136 ;  /* 0x00000008ff887819 */ /* 0x000fe20000011688 */
[----:B------:R-:W-:Y:S04]  /*20c90*/  IMAD.WIDE.U32 R12, R13, -0x326172a9, RZ ;  /* 0xcd9e8d570d0c7825 */ /* 0x000fe800078e00ff */
[----:B------:R-:W-:Y:S01]  /*20ca0*/  IMAD.WIDE.U32 R156, R0, -0x326172a9, RZ ;  /* 0xcd9e8d57009c7825 */ /* 0x000fe200078e00ff */
[----:B------:R-:W-:Y:S02]  /*20cb0*/  LOP3.LUT R0, R173, UR6, R184, 0x96, !PT ;  /* 0x00000006ad007c12 */ /* 0x000fe4000f8e96b8 */
[----:B------:R-:W-:Y:S01]  /*20cc0*/  LOP3.LUT R14, R13, UR30, R230, 0x96, !PT ;  /* 0x0000001e0d0e7c12 */ /* 0x000fe2000f8e96e6 */
[----:B------:R-:W-:Y:S01]  /*20cd0*/  MUFU.EX2 R184, R244 ;  /* 0x000000f400b87308 */ /* 0x000fe20000000800 */
[----:B------:R-:W-:Y:S02]  /*20ce0*/  LOP3.LUT R12, R157, UR32, R12, 0x96, !PT ;  /* 0x000000209d0c7c12 */ /* 0x000fe4000f8e960c */
[----:B------:R-:W-:Y:S01]  /*20cf0*/  LOP3.LUT R13, R0, 0xffff, RZ, 0xc0, !PT ;  /* 0x0000ffff000d7812 */ /* 0x000fe200078ec0ff */
[----:B------:R-:W-:Y:S03]  /*20d00*/  IMAD.WIDE.U32 R14, R14, -0x2daee0ad, RZ ;  /* 0xd2511f530e0e7825 */ /* 0x000fe600078e00ff */
[----:B------:R-:W-:Y:S01]  /*20d10*/  SHF.R.U32.HI R13, RZ, 0x8, R13 ;  /* 0x00000008ff0d7819 */ /* 0x000fe2000001160d */
[----:B------:R-:W-:Y:S01]  /*20d20*/  IMAD.WIDE.U32 R162, R12, -0x2daee0ad, RZ ;  /* 0xd2511f530ca27825 */ /* 0x000fe200078e00ff */
[----:B------:R-:W-:Y:S02]  /*20d30*/  LOP3.LUT R12, R0, 0xff, RZ, 0xc0, !PT ;  /* 0x000000ff000c7812 */ /* 0x000fe400078ec0ff */
[----:B------:R-:W-:Y:S02]  /*20d40*/  LOP3.LUT R159, R15, UR35, R24, 0x96, !PT ;  /* 0x000000230f9f7c12 */ /* 0x000fe4000f8e9618 */
[----:B------:R-:W-:Y:S02]  /*20d50*/  PRMT R24, R12, 0x5410, R13 ;  /* 0x000054100c187816 */ /* 0x000fe4000000000d */
[C---:B------:R-:W-:Y:S02]  /*20d60*/  LOP3.LUT R12, R172.reuse, 0xffff, RZ, 0xc0, !PT ;  /* 0x0000ffffac0c7812 */ /* 0x040fe400078ec0ff */
[----:B------:R-:W-:Y:S02]  /*20d70*/  LOP3.LUT R13, R172, 0xff, RZ, 0xc0, !PT ;  /* 0x000000ffac0d7812 */ /* 0x000fe400078ec0ff */
[----:B------:R-:W-:Y:S02]  /*20d80*/  SHF.R.U32.HI R12, RZ, 0x8, R12 ;  /* 0x00000008ff0c7819 */ /* 0x000fe4000001160c */
[----:B------:R-:W-:Y:S02]  /*20d90*/  LOP3.LUT R155, R163, UR34, R14, 0x96, !PT ;  /* 0x00000022a39b7c12 */ /* 0x000fe4000f8e960e */
[----:B------:R-:W-:Y:S02]  /*20da0*/  PRMT R28, R13, 0x5410, R12 ;  /* 0x000054100d1c7816 */ /* 0x000fe4000000000c */
[----:B------:R-:W-:Y:S02]  /*20db0*/  SHF.R.U32.HI R12, RZ, 0x10, R0 ;  /* 0x00000010ff0c7819 */ /* 0x000fe40000011600 */
[----:B------:R-:W-:Y:S02]  /*20dc0*/  SHF.R.U32.HI R14, RZ, 0x10, R172 ;  /* 0x00000010ff0e7819 */ /* 0x000fe400000116ac */
[----:B------:R-:W-:Y:S02]  /*20dd0*/  SHF.R.U32.HI R15, RZ, 0x18, R0 ;  /* 0x00000018ff0f7819 */ /* 0x000fe40000011600 */
[----:B------:R-:W-:Y:S02]  /*20de0*/  LOP3.LUT R13, R12, 0xff, RZ, 0xc0, !PT ;  /* 0x000000ff0c0d7812 */ /* 0x000fe400078ec0ff */
[----:B------:R-:W-:Y:S02]  /*20df0*/  LOP3.LUT R12, R148, 0xffff, RZ, 0xc0, !PT ;  /* 0x0000ffff940c7812 */ /* 0x000fe400078ec0ff */
[----:B------:R-:W-:Y:S02]  /*20e00*/  LOP3.LUT R14, R14, 0xff, RZ, 0xc0, !PT ;  /* 0x000000ff0e0e7812 */ /* 0x000fe400078ec0ff */
[----:B------:R-:W-:Y:S02]  /*20e10*/  SHF.R.U32.HI R172, RZ, 0x18, R172 ;  /* 0x00000018ffac7819 */ /* 0x000fe400000116ac */
[----:B------:R-:W-:Y:S02]  /*20e20*/  PRMT R27, R13, 0x5410, R15 ;  /* 0x000054100d1b7816 */ /* 0x000fe4000000000f */
[----:B------:R-:W-:Y:S02]  /*20e30*/  LOP3.LUT R0, R149, UR6, R154, 0x96, !PT ;  /* 0x0000000695007c12 */ /* 0x000fe4000f8e969a */
[----:B------:R-:W-:Y:S02]  /*20e40*/  LOP3.LUT R15, R148, 0xff, RZ, 0xc0, !PT ;  /* 0x000000ff940f7812 */ /* 0x000fe400078ec0ff */
[----:B------:R-:W-:Y:S01]  /*20e50*/  SHF.R.U32.HI R13, RZ, 0x8, R12 ;  /* 0x00000008ff0d7819 */ /* 0x000fe2000001160c */
[--C-:B------:R-:W-:Y:S01]  /*20e60*/  HSET2.LE.AND R12, R24, R199.reuse, PT ;  /* 0x000000c7180c7233 */ /* 0x100fe20003803000 */
[----:B------:R-:W-:Y:S02]  /*20e70*/  PRMT R172, R14, 0x5410, R172 ;  /* 0x000054100eac7816 */ /* 0x000fe400000000ac */
[----:B------:R-:W-:Y:S02]  /*20e80*/  SHF.R.U32.HI R14, RZ, 0x10, R148 ;  /* 0x00000010ff0e7819 */ /* 0x000fe40000011694 */
[----:B------:R-:W-:Y:S02]  /*20e90*/  PRMT R42, R15, 0x5410, R13 ;  /* 0x000054100f2a7816 */ /* 0x000fe4000000000d */
[----:B------:R-:W-:Y:S02]  /*20ea0*/  LOP3.LUT R25, R14, 0xff, RZ, 0xc0, !PT ;  /* 0x000000ff0e197812 */ /* 0x000fe400078ec0ff */
[C---:B------:R-:W-:Y:S02]  /*20eb0*/  LOP3.LUT R13, R0.reuse, 0xffff, RZ, 0xc0, !PT ;  /* 0x0000ffff000d7812 */ /* 0x040fe400078ec0ff */
[--C-:B------:R-:W-:Y:S02]  /*20ec0*/  SHF.R.U32.HI R14, RZ, 0x10, R0.reuse ;  /* 0x00000010ff0e7819 */ /* 0x100fe40000011600 */
[----:B------:R-:W-:Y:S02]  /*20ed0*/  LOP3.LUT R26, R0, 0xff, RZ, 0xc0, !PT ;  /* 0x000000ff001a7812 */ /* 0x000fe400078ec0ff */
[----:B------:R-:W-:Y:S02]  /*20ee0*/  SHF.R.U32.HI R24, RZ, 0x18, R0 ;  /* 0x00000018ff187819 */ /* 0x000fe40000011600 */
[----:B------:R-:W-:Y:S02]  /*20ef0*/  SHF.R.U32.HI R148, RZ, 0x18, R148 ;  /* 0x00000018ff947819 */ /* 0x000fe40000011694 */
[----:B------:R-:W-:Y:S01]  /*20f00*/  SHF.R.U32.HI R15, RZ, 0x8, R13 ;  /* 0x00000008ff0f7819 */ /* 0x000fe2000001160d */
[--C-:B------:R-:W-:Y:S01]  /*20f10*/  HSET2.LE.AND R13, R27, R199.reuse, PT ;  /* 0x000000c71b0d7233 */ /* 0x100fe20003803000 */
[----:B------:R-:W-:Y:S01]  /*20f20*/  LOP3.LUT R0, R14, 0xff, RZ, 0xc0, !PT ;  /* 0x000000ff0e007812 */ /* 0x000fe200078ec0ff */
[--C-:B------:R-:W-:Y:S01]  /*20f30*/  HSET2.LE.AND R14, R28, R199.reuse, PT ;  /* 0x000000c71c0e7233 */ /* 0x100fe20003803000 */
[----:B------:R-:W-:Y:S02]  /*20f40*/  PRMT R148, R25, 0x5410, R148 ;  /* 0x0000541019947816 */ /* 0x000fe40000000094 */
[----:B------:R-:W-:Y:S01]  /*20f50*/  PRMT R28, R26, 0x5410, R15 ;  /* 0x000054101a1c7816 */ /* 0x000fe2000000000f */
[--C-:B------:R-:W-:Y:S01]  /*20f60*/  HSET2.LE.AND R15, R172, R199.reuse, PT ;  /* 0x000000c7ac0f7233 */ /* 0x100fe20003803000 */
[----:B------:R-:W-:Y:S02]  /*20f70*/  PRMT R0, R0, 0x5410, R24 ;  /* 0x0000541000007816 */ /* 0x000fe40000000018 */
[----:B------:R-:W3:Y:S01]  /*20f80*/  LDSM.16.MT88.4 R24, [R188+0x9000] ;  /* 0x00900000bc18783b */ /* 0x000ee20000004200 */
[----:B------:R-:W-:Y:S01]  /*20f90*/  LOP3.LUT R14, R14, R30, RZ, 0xc0, !PT ;  /* 0x0000001e0e0e7212 */ /* 0x000fe200078ec0ff */
[--C-:B------:R-:W-:Y:S01]  /*20fa0*/  HSET2.LE.AND R30, R42, R199.reuse, PT ;  /* 0x000000c72a1e7233 */ /* 0x100fe20003803000 */
[----:B------:R-:W-:Y:S01]  /*20fb0*/  LOP3.LUT R12, R12, R41, RZ, 0xc0, !PT ;  /* 0x000000290c0c7212 */ /* 0x000fe200078ec0ff */
[--C-:B------:R-:W-:Y:S01]  /*20fc0*/  HSET2.LE.AND R29, R0, R199.reuse, PT ;  /* 0x000000c7001d7233 */ /* 0x100fe20003803000 */
[----:B------:R-:W-:Y:S01]  /*20fd0*/  LOP3.LUT R13, R13, R44, RZ, 0xc0, !PT ;  /* 0x0000002c0d0d7212 */ /* 0x000fe200078ec0ff */
[--C-:B------:R-:W-:Y:S01]  /*20fe0*/  HSET2.LE.AND R28, R28, R199.reuse, PT ;  /* 0x000000c71c1c7233 */ /* 0x100fe20003803000 */
[----:B------:R-:W-:Y:S02]  /*20ff0*/  LOP3.LUT R30, R30, R40, RZ, 0xc0, !PT ;  /* 0x000000281e1e7212 */ /* 0x000fe400078ec0ff */
[----:B------:R-:W1:Y:S01]  /*21000*/  LDSM.16.MT88.4 R40, [R190+0x9000] ;  /* 0x00900000be28783b */ /* 0x000e620000004200 */
[----:B------:R-:W-:Y:S01]  /*21010*/  LOP3.LUT R15, R15, R31, RZ, 0xc0, !PT ;  /* 0x0000001f0f0f7212 */ /* 0x000fe200078ec0ff */
[--C-:B------:R-:W-:Y:S01]  /*21020*/  HSET2.LE.AND R31, R148, R199.reuse, PT ;  /* 0x000000c7941f7233 */ /* 0x100fe20003803000 */
[----:B------:R-:W-:Y:S02]  /*21030*/  LOP3.LUT R29, R29, R138, RZ, 0xc0, !PT ;  /* 0x0000008a1d1d7212 */ /* 0x000fe400078ec0ff */
[----:B------:R-:W-:Y:S02]  /*21040*/  LOP3.LUT R28, R28, R139, RZ, 0xc0, !PT ;  /* 0x0000008b1c1c7212 */ /* 0x000fe400078ec0ff */
[----:B------:R-:W-:Y:S02]  /*21050*/  LOP3.LUT R31, R31, R45, RZ, 0xc0, !PT ;  /* 0x0000002d1f1f7212 */ /* 0x000fe400078ec0ff */
[----:B------:R-:W-:Y:S02]  /*21060*/  SHF.R.U32.HI R45, RZ, 0x10, R46 ;  /* 0x00000010ff2d7819 */ /* 0x000fe4000001162e */
[C---:B------:R-:W-:Y:S02]  /*21070*/  LOP3.LUT R44, R46.reuse, 0xffff, RZ, 0xc0, !PT ;  /* 0x0000ffff2e2c7812 */ /* 0x040fe400078ec0ff */
[----:B------:R-:W-:Y:S02]  /*21080*/  LOP3.LUT R0, R47, UR7, R200, 0x96, !PT ;  /* 0x000000072f007c12 */ /* 0x000fe4000f8e96c8 */
[----:B------:R-:W-:Y:S02]  /*21090*/  LOP3.LUT R47, R46, 0xff, RZ, 0xc0, !PT ;  /* 0x000000ff2e2f7812 */ /* 0x000fe400078ec0ff */
[----:B------:R-:W-:Y:S01]  /*210a0*/  SHF.R.U32.HI R46, RZ, 0x18, R46 ;  /* 0x00000018ff2e7819 */ /* 0x000fe2000001162e */
[-C--:B---3--:R-:W-:Y:S08]  /*210b0*/  HMMA.16816.F32 R4, R12, R24.reuse, R4 ;  /* 0x000000180c04723c */ /* 0x088ff00000001804 */
[C---:B------:R-:W-:Y:S08]  /*210c0*/  HMMA.16816.F32 R8, R28.reuse, R24, R8 ;  /* 0x000000181c08723c */ /* 0x040ff00000001808 */
[-C--:B------:R-:W-:Y:S08]  /*210d0*/  HMMA.16816.F32 R16, R28, R26.reuse, R16 ;  /* 0x0000001a1c10723c */ /* 0x080ff00000001810 */
[C---:B------:R-:W-:Y:S01]  /*210e0*/  HMMA.16816.F32 R20, R12.reuse, R26, R20 ;  /* 0x0000001a0c14723c */ /* 0x040fe20000001814 */
[----:B------:R-:W3:Y:S07]  /*210f0*/  LDSM.16.MT88.4 R24, [R188+0xa000] ;  /* 0x00a00000bc18783b */ /* 0x000eee0000004200 */
[-C--:B-1----:R-:W-:Y:S08]  /*21100*/  HMMA.16816.F32 R32, R12, R40.reuse, R32 ;  /* 0x000000280c20723c */ /* 0x082ff00000001820 */
        /* <DEDUP_REMOVED lines=15> */
[C---:B------:R-:W-:Y:S07]  /*21200*/  HMMA.16816.F32 R100, R28.reuse, R24, R100 ;  /* 0x000000181c64723c */ /* 0x040fee0000001864 */
[C---:B------:R-:W-:Y:S01]  /*21210*/  LOP3.LUT R25, R150.reuse, 0xffff, RZ, 0xc0, !PT ;  /* 0x0000ffff96197812 */ /* 0x040fe200078ec0ff */
[-C--:B------:R-:W-:Y:S01]  /*21220*/  HMMA.16816.F32 R104, R28, R26.reuse, R104 ;  /* 0x0000001a1c68723c */ /* 0x080fe20000001868 */
[----:B----4-:R-:W-:Y:S03]  /*21230*/  @!P5 HADD2 R186, -R56.H0_H0, -RZ.H0_H0 ;  /* 0xa00000ff38bad230 */ /* 0x010fe60000000900 */
[----:B------:R-:W-:Y:S02]  /*21240*/  LOP3.LUT R24, R151, UR7, R160, 0x96, !PT ;  /* 0x0000000797187c12 */ /* 0x000fe4000f8e96a0 */
[----:B------:R-:W-:Y:S02]  /*21250*/  SHF.R.U32.HI R151, RZ, 0x10, R150 ;  /* 0x00000010ff977819 */ /* 0x000fe40000011696 */
[C---:B------:R-:W-:Y:S07]  /*21260*/  HMMA.16816.F32 R108, R12.reuse, R26, R108 ;  /* 0x0000001a0c6c723c */ /* 0x040fee000000186c */
[----:B------:R-:W-:Y:S01]  /*21270*/  SHF.R.U32.HI R26, RZ, 0x8, R44 ;  /* 0x00000008ff1a7819 */ /* 0x000fe2000001162c */
[-C--:B-1----:R-:W-:Y:S01]  /*21280*/  HMMA.16816.F32 R112, R12, R40.reuse, R112 ;  /* 0x000000280c70723c */ /* 0x082fe20000001870 */
[----:B------:R-:W-:Y:S03]  /*21290*/  LOP3.LUT R44, R150, 0xff, RZ, 0xc0, !PT ;  /* 0x000000ff962c7812 */ /* 0x000fe600078ec0ff */
[----:B------:R-:W-:Y:S02]  /*212a0*/  LOP3.LUT R27, R45, 0xff, RZ, 0xc0, !PT ;  /* 0x000000ff2d1b7812 */ /* 0x000fe400078ec0ff */
[----:B------:R-:W-:Y:S02]  /*212b0*/  PRMT R148, R47, 0x5410, R26 ;  /* 0x000054102f947816 */ /* 0x000fe4000000001a */
[C---:B------:R-:W-:Y:S01]  /*212c0*/  HMMA.16816.F32 R116, R28.reuse, R40, R116 ;  /* 0x000000281c74723c */ /* 0x040fe20000001874 */
[----:B------:R-:W-:Y:S03]  /*212d0*/  SHF.R.U32.HI R26, RZ, 0x8, R25 ;  /* 0x00000008ff1a7819 */ /* 0x000fe60000011619 */
[----:B------:R-:W-:Y:S02]  /*212e0*/  PRMT R139, R27, 0x5410, R46 ;  /* 0x000054101b8b7816 */ /* 0x000fe4000000002e */
[----:B------:R-:W-:Y:S02]  /*212f0*/  PRMT R149, R44, 0x5410, R26 ;  /* 0x000054102c957816 */ /* 0x000fe4000000001a */
[-C--:B------:R-:W-:Y:S01]  /*21300*/  HMMA.16816.F32 R120, R28, R42.reuse, R120 ;  /* 0x0000002a1c78723c */ /* 0x080fe20000001878 */
[----:B------:R-:W1:Y:S03]  /*21310*/  LDSM.16.MT88.4 R44, [R188+0x9400] ;  /* 0x00940000bc2c783b */ /* 0x000e660000004200 */
[C---:B------:R-:W-:Y:S02]  /*21320*/  LOP3.LUT R25, R0.reuse, 0xffff, RZ, 0xc0, !PT ;  /* 0x0000ffff00197812 */ /* 0x040fe400078ec0ff */
[----:B------:R-:W-:Y:S02]  /*21330*/  LOP3.LUT R27, R0, 0xff, RZ, 0xc0, !PT ;  /* 0x000000ff001b7812 */ /* 0x000fe400078ec0ff */
[----:B------:R-:W-:Y:S01]  /*21340*/  HMMA.16816.F32 R124, R12, R42, R124 ;  /* 0x0000002a0c7c723c */ /* 0x000fe2000000187c */
[----:B------:R-:W-:Y:S03]  /*21350*/  SHF.R.U32.HI R25, RZ, 0x8, R25 ;  /* 0x00000008ff197819 */ /* 0x000fe60000011619 */
[--C-:B------:R-:W-:Y:S02]  /*21360*/  SHF.R.U32.HI R40, RZ, 0x18, R0.reuse ;  /* 0x00000018ff287819 */ /* 0x100fe40000011600 */
[----:B------:R-:W-:Y:S01]  /*21370*/  PRMT R138, R27, 0x5410, R25 ;  /* 0x000054101b8a7816 */ /* 0x000fe20000000019 */
[--C-:B------:R-:W-:Y:S01]  /*21380*/  HSET2.LE.AND R14, R149, R199.reuse, PT ;  /* 0x000000c7950e7233 */ /* 0x100fe20003803000 */
[C---:B------:R-:W-:Y:S04]  /*21390*/  LOP3.LUT R25, R24.reuse, 0xffff, RZ, 0xc0, !PT ;  /* 0x0000ffff18197812 */ /* 0x040fe800078ec0ff */
[----:B------:R-:W-:Y:S02]  /*213a0*/  SHF.R.U32.HI R27, RZ, 0x10, R0 ;  /* 0x00000010ff1b7819 */ /* 0x000fe40000011600 */
[----:B------:R-:W-:Y:S02]  /*213b0*/  LOP3.LUT R26, R24, 0xff, RZ, 0xc0, !PT ;  /* 0x000000ff181a7812 */ /* 0x000fe400078ec0ff */
[----:B------:R-:W-:Y:S02]  /*213c0*/  LOP3.LUT R27, R27, 0xff, RZ, 0xc0, !PT ;  /* 0x000000ff1b1b7812 */ /* 0x000fe400078ec0ff */
[----:B------:R-:W-:Y:S02]  /*213d0*/  SHF.R.U32.HI R0, RZ, 0x8, R25 ;  /* 0x00000008ff007819 */ /* 0x000fe40000011619 */
[--C-:B------:R-:W-:Y:S02]  /*213e0*/  SHF.R.U32.HI R25, RZ, 0x10, R24.reuse ;  /* 0x00000010ff197819 */ /* 0x100fe40000011618 */
[----:B------:R-:W-:Y:S01]  /*213f0*/  SHF.R.U32.HI R28, RZ, 0x18, R24 ;  /* 0x00000018ff1c7819 */ /* 0x000fe20000011618 */
[--C-:B------:R-:W-:Y:S01]  /*21400*/  HSET2.LE.AND R24, R138, R199.reuse, PT ;  /* 0x000000c78a187233 */ /* 0x100fe20003803000 */
[----:B------:R-:W-:Y:S02]  /*21410*/  PRMT R27, R27, 0x5410, R40 ;  /* 0x000054101b1b7816 */ /* 0x000fe40000000028 */
[----:B------:R-:W-:Y:S01]  /*21420*/  PRMT R41, R26, 0x5410, R0 ;  /* 0x000054101a297816 */ /* 0x000fe20000000000 */
[--C-:B------:R-:W-:Y:S01]  /*21430*/  HSET2.LE.AND R26, R148, R199.reuse, PT ;  /* 0x000000c7941a7233 */ /* 0x100fe20003803000 */
[----:B------:R-:W-:Y:S01]  /*21440*/  LOP3.LUT R0, R25, 0xff, RZ, 0xc0, !PT ;  /* 0x000000ff19007812 */ /* 0x000fe200078ec0ff */
[--C-:B------:R-:W-:Y:S01]  /*21450*/  HSET2.LE.AND R25, R27, R199.reuse, PT ;  /* 0x000000c71b197233 */ /* 0x100fe20003803000 */
[----:B------:R-:W-:Y:S01]  /*21460*/  SHF.R.U32.HI R150, RZ, 0x18, R150 ;  /* 0x00000018ff967819 */ /* 0x000fe20000011696 */
[--C-:B------:R-:W-:Y:S01]  /*21470*/  HSET2.LE.AND R27, R139, R199.reuse, PT ;  /* 0x000000c78b1b7233 */ /* 0x100fe20003803000 */
[----:B------:R-:W-:Y:S01]  /*21480*/  PRMT R40, R0, 0x5410, R28 ;  /* 0x0000541000287816 */ /* 0x000fe2000000001c */
[--C-:B------:R-:W-:Y:S01]  /*21490*/  HSET2.LE.AND R12, R41, R199.reuse, PT ;  /* 0x000000c7290c7233 */ /* 0x100fe20003803000 */
[----:B------:R-:W-:Y:S01]  /*214a0*/  LOP3.LUT R0, R151, 0xff, RZ, 0xc0, !PT ;  /* 0x000000ff97007812 */ /* 0x000fe200078ec0ff */
[----:B------:R-:W3:Y:S01]  /*214b0*/  LDSM.16.MT88.4 R28, [R190+0x9400] ;  /* 0x00940000be1c783b */ /* 0x000ee20000004200 */
[----:B------:R-:W-:Y:S01]  /*214c0*/  LOP3.LUT R24, R24, R143, RZ, 0xc0, !PT ;  /* 0x0000008f18187212 */ /* 0x000fe200078ec0ff */
[--C-:B------:R-:W-:Y:S01]  /*214d0*/  HSET2.LE.AND R13, R40, R199.reuse, PT ;  /* 0x000000c7280d7233 */ /* 0x100fe20003803000 */
[----:B------:R-:W-:Y:S02]  /*214e0*/  PRMT R0, R0, 0x5410, R150 ;  /* 0x0000541000007816 */ /* 0x000fe40000000096 */
[----:B------:R-:W-:Y:S01]  /*214f0*/  LOP3.LUT R25, R25, R142, RZ, 0xc0, !PT ;  /* 0x0000008e19197212 */ /* 0x000fe200078ec0ff */
[----:B------:R-:W-:Y:S01]  /*21500*/  IMAD.WIDE.U32 R142, R155, -0x326172a9, RZ ;  /* 0xcd9e8d579b8e7825 */ /* 0x000fe200078e00ff */
[----:B------:R-:W-:Y:S01]  /*21510*/  LOP3.LUT R26, R26, R140, RZ, 0xc0, !PT ;  /* 0x0000008c1a1a7212 */ /* 0x000fe200078ec0ff */
[--C-:B------:R-:W-:Y:S01]  /*21520*/  HSET2.LE.AND R15, R0, R199.reuse, PT ;  /* 0x000000c7000f7233 */ /* 0x100fe20003803000 */
[----:B------:R-:W-:Y:S02]  /*21530*/  LOP3.LUT R27, R27, R141, RZ, 0xc0, !PT ;  /* 0x0000008d1b1b7212 */ /* 0x000fe400078ec0ff */
[----:B------:R-:W-:Y:S02]  /*21540*/  PRMT R0, R161, 0x7610, R0 ;  /* 0x00007610a1007816 */ /* 0x000fe40000000000 */
[----:B------:R-:W-:Y:S02]  /*21550*/  LOP3.LUT R12, R12, R146, RZ, 0xc0, !PT ;  /* 0x000000920c0c7212 */ /* 0x000fe400078ec0ff */
[----:B------:R-:W-:Y:S01]  /*21560*/  PRMT R140, R0, 0x5410, R56 ;  /* 0x00005410008c7816 */ /* 0x000fe20000000038 */
[-C--:B-1----:R-:W-:Y:S01]  /*21570*/  HMMA.16816.F32 R4, R24, R44.reuse, R4 ;  /* 0x0000002c1804723c */ /* 0x082fe20000001804 */
[----:B------:R-:W-:Y:S01]  /*21580*/  LOP3.LUT R13, R13, R147, RZ, 0xc0, !PT ;  /* 0x000000930d0d7212 */ /* 0x000fe200078ec0ff */
[----:B--2---:R-:W-:Y:S01]  /*21590*/  @!P3 HADD2 R187, -R0.H0_H0, -RZ.H0_H0 ;  /* 0xa00000ff00bbb230 */ /* 0x004fe20000000900 */
[----:B------:R-:W-:Y:S01]  /*215a0*/  LOP3.LUT R14, R14, R144, RZ, 0xc0, !PT ;  /* 0x000000900e0e7212 */ /* 0x000fe200078ec0ff */
[----:B------:R-:W-:Y:S01]  /*215b0*/  IMAD.WIDE.U32 R146, R159, -0x326172a9, RZ ;  /* 0xcd9e8d579f927825 */ /* 0x000fe200078e00ff */
[----:B------:R-:W-:Y:S02]  /*215c0*/  LOP3.LUT R15, R15, R145, RZ, 0xc0, !PT ;  /* 0x000000910f0f7212 */ /* 0x000fe400078ec0ff */
[----:B------:R1:W-:Y:S01]  /*215d0*/  @!P3 STL.S16 [R1+0x64], R187 ;  /* 0x000064bb0100b387 */ /* 0x0003e20000100600 */
[----:B------:R-:W-:Y:S03]  /*215e0*/  PRMT R41, R187, 0x7610, R41 ;  /* 0x00007610bb297816 */ /* 0x000fe60000000029 */
[----:B------:R2:W4:Y:S01]  /*215f0*/  LDL.S16 R138, [R1+0x50] ;  /* 0x00005000018a7983 */ /* 0x0005220000100600 */
[C---:B------:R-:W-:Y:S01]  /*21600*/  HMMA.16816.F32 R8, R12.reuse, R44, R8 ;  /* 0x0000002c0c08723c */ /* 0x040fe20000001808 */
[----:B------:R-:W-:Y:S02]  /*21610*/  @!P3 PRMT R0, R41, 0x5410, RZ ;  /* 0x000054102900b816 */ /* 0x000fe400000000ff */
[----:B------:R2:W2:Y:S01]  /*21620*/  LDL.S16 R61, [R1+0x4c] ;  /* 0x00004c00013d7983 */ /* 0x0004a20000100600 */
[----:B------:R-:W-:Y:S02]  /*21630*/  PRMT R139, R186, 0x7610, R139 ;  /* 0x00007610ba8b7816 */ /* 0x000fe4000000008b */
[----:B------:R-:W-:Y:S01]  /*21640*/  LOP3.LUT R58, R143, UR6, R146, 0x96, !PT ;  /* 0x000000068f3a7c12 */ /* 0x000fe2000f8e9692 */
[----:B------:R5:W-:Y:S01]  /*21650*/  @!P5 STL.S16 [R1+0x60], R186 ;  /* 0x000060ba0100d387 */ /* 0x000be20000100600 */
[-C--:B------:R-:W-:Y:S01]  /*21660*/  HMMA.16816.F32 R16, R12, R46.reuse, R16 ;  /* 0x0000002e0c10723c */ /* 0x080fe20000001810 */
[----:B------:R-:W-:Y:S02]  /*21670*/  @!P5 PRMT R56, R139, 0x5410, RZ ;  /* 0x000054108b38d816 */ /* 0x000fe400000000ff */
[----:B------:R-:W-:Y:S01]  /*21680*/  STG.E.U16 [R174.64+0x40], R0 ;  /* 0x00004000ae007986 */ /* 0x000fe2000c101526 */
[C---:B------:R-:W-:Y:S02]  /*21690*/  LOP3.LUT R40, R58.reuse, 0xff, RZ, 0xc0, !PT ;  /* 0x000000ff3a287812 */ /* 0x040fe400078ec0ff */
[----:B------:R-:W-:Y:S01]  /*216a0*/  PRMT R45, R167, 0x7610, R45 ;  /* 0x00007610a72d7816 */ /* 0x000fe2000000002d */
[----:B------:R-:W-:Y:S01]  /*216b0*/  STG.E.U16 [R174.64+0x42], R56 ;  /* 0x00004238ae007986 */ /* 0x000fe2000c101526 */
[C---:B------:R-:W-:Y:S01]  /*216c0*/  HMMA.16816.F32 R20, R24.reuse, R46, R20 ;  /* 0x0000002e1814723c */ /* 0x040fe20000001814 */
[----:B------:R-:W-:Y:S02]  /*216d0*/  LOP3.LUT R44, R58, 0xffff, RZ, 0xc0, !PT ;  /* 0x0000ffff3a2c7812 */ /* 0x000fe400078ec0ff */
[----:B------:R-:W-:Y:S01]  /*216e0*/  ISETP.GE.U32.AND P3, PT, R233, R40, PT ;  /* 0x00000028e900720c */ /* 0x000fe20003f66070 */
[----:B-1----:R-:W-:Y:S01]  /*216f0*/  MUFU.EX2 R187, R243 ;  /* 0x000000f300bb7308 */ /* 0x002fe20000000800 */
[----:B------:R-:W-:Y:S01]  /*21700*/  SHF.R.U32.HI R44, RZ, 0x8, R44 ;  /* 0x00000008ff2c7819 */ /* 0x000fe2000001162c */
[----:B------:R-:W1:Y:S01]  /*21710*/  LDSM.16.MT88.4 R40, [R188+0xa400] ;  /* 0x00a40000bc28783b */ /* 0x000e620000004200 */
[C---:B------:R-:W-:Y:S01]  /*21720*/  PRMT R47, R166.reuse, 0x7610, R47 ;  /* 0x00007610a62f7816 */ /* 0x040fe2000000002f */
[-C--:B---3--:R-:W-:Y:S01]  /*21730*/  HMMA.16816.F32 R32, R24, R28.reuse, R32 ;  /* 0x0000001c1820723c */ /* 0x088fe20000001820 */
[----:B------:R-:W-:Y:S03]  /*21740*/  PRMT R46, R166, 0x7632, R46 ;  /* 0x00007632a62e7816 */ /* 0x000fe6000000002e */
[----:B-----5:R-:W-:Y:S01]  /*21750*/  @!P4 HADD2 R183, -R47.H0_H0, -RZ.H0_H0 ;  /* 0xa00000ff2fb7c230 */ /* 0x020fe20000000900 */
[----:B------:R-:W-:Y:S01]  /*21760*/  PRMT R139, R47, 0x5410, R46 ;  /* 0x000054102f8b7816 */ /* 0x000fe2000000002e */
[----:B------:R-:W-:Y:S01]  /*21770*/  @!P6 HADD2 R182, -R46.H0_H0, -RZ.H0_H0 ;  /* 0xa00000ff2eb6e230 */ /* 0x000fe20000000900 */
[----:B------:R-:W-:Y:S01]  /*21780*/  LOP3.LUT R44, R44, 0xffff, RZ, 0xc0, !PT ;  /* 0x0000ffff2c2c7812 */ /* 0x000fe200078ec0ff */
[C---:B------:R-:W-:Y:S01]  /*21790*/  HMMA.16816.F32 R36, R12.reuse, R28, R36 ;  /* 0x0000001c0c24723c */ /* 0x040fe20000001824 */
[----:B------:R3:W-:Y:S01]  /*217a0*/  @!P4 STL.S16 [R1+0x68], R183 ;  /* 0x000068b70100c387 */ /* 0x0007e20000100600 */
[----:B------:R-:W-:Y:S01]  /*217b0*/  MUFU.EX2 R186, R245 ;  /* 0x000000f500ba7308 */ /* 0x000fe20000000800 */
[----:B------:R-:W-:Y:S02]  /*217c0*/  ISETP.GE.U32.AND P5, PT, R233, R44, PT ;  /* 0x0000002ce900720c */ /* 0x000fe40003fa6070 */
[----:B------:R1:W5:Y:S01]  /*217d0*/  LDL.S16 R148, [R1+0x5c] ;  /* 0x00005c0001947983 */ /* 0x0003620000100600 */
[----:B------:R-:W-:Y:S02]  /*217e0*/  PRMT R144, R183, 0x7610, R144 ;  /* 0x00007610b7907816 */ /* 0x000fe40000000090 */
[-C--:B------:R-:W-:Y:S01]  /*217f0*/  HMMA.16816.F32 R48, R12, R30.reuse, R48 ;  /* 0x0000001e0c30723c */ /* 0x080fe20000001830 */
[----:B------:R-:W-:Y:S03]  /*21800*/  @!P6 STL.S16 [R1+0x58], R182 ;  /* 0x000058b60100e387 */ /* 0x000fe60000100600 */
[----:B------:R-:W-:Y:S01]  /*21810*/  @!P4 PRMT R47, R144, 0x5410, RZ ;  /* 0x00005410902fc816 */ /* 0x000fe200000000ff */
[----:B------:R2:W5:Y:S01]  /*21820*/  LDL.S16 R133, [R1+0x40] ;  /* 0x0000400001857983 */ /* 0x0005620000100600 */
[--C-:B------:R-:W-:Y:S02]  /*21830*/  SHF.R.U32.HI R44, RZ, 0x10, R58.reuse ;  /* 0x00000010ff2c7819 */ /* 0x100fe4000001163a */
[C---:B------:R-:W-:Y:S01]  /*21840*/  HMMA.16816.F32 R52, R24.reuse, R30, R52 ;  /* 0x0000001e1834723c */ /* 0x040fe20000001834 */
[----:B------:R2:W5:Y:S03]  /*21850*/  LDL.S16 R144, [R1+0x48] ;  /* 0x0000480001907983 */ /* 0x0005660000100600 */
[----:B------:R-:W-:Y:S01]  /*21860*/  LOP3.LUT R44, R44, 0xff, RZ, 0xc0, !PT ;  /* 0x000000ff2c2c7812 */ /* 0x000fe200078ec0ff */
[----:B------:R-:W-:Y:S01]  /*21870*/  STG.E.U16 [R176.64+0x40], R47 ;  /* 0x0000402fb0007986 */ /* 0x000fe2000c101526 */
[----:B------:R-:W-:Y:S02]  /*21880*/  SHF.R.U32.HI R58, RZ, 0x18, R58 ;  /* 0x00000018ff3a7819 */ /* 0x000fe4000001163a */
[----:B------:R-:W-:Y:S01]  /*21890*/  ISETP.GE.U32.AND P4, PT, R233, R44, PT ;  /* 0x0000002ce900720c */ /* 0x000fe20003f86070 */
[----:B---3--:R-:W-:Y:S03]  /*218a0*/  MUFU.EX2 R183, R211 ;  /* 0x000000d300b77308 */ /* 0x008fe60000000800 */
[----:B------:R-:W-:Y:S01]  /*218b0*/  PRMT R44, R167, 0x7632, R44 ;  /* 0x00007632a72c7816 */ /* 0x000fe2000000002c */
[-C--:B-1----:R-:W-:Y:S01]  /*218c0*/  HMMA.16816.F32 R64, R24, R40.reuse, R64 ;  /* 0x000000281840723c */ /* 0x082fe20000001840 */
[----:B------:R-:W-:Y:S02]  /*218d0*/  PRMT R29, R182, 0x7610, R29 ;  /* 0x00007610b61d7816 */ /* 0x000fe4000000001d */
[----:B------:R-:W-:Y:S02]  /*218e0*/  LOP3.LUT R28, R152, 0xff, RZ, 0xc0, !PT ;  /* 0x000000ff981c7812 */ /* 0x000fe400078ec0ff */
[----:B------:R-:W-:Y:S02]  /*218f0*/  @!P6 PRMT R46, R29, 0x5410, RZ ;  /* 0x000054101d2ee816 */ /* 0x000fe400000000ff */
[----:B------:R-:W-:Y:S01]  /*21900*/  ISETP.GE.U32.AND P6, PT, R233, R28, PT ;  /* 0x0000001ce900720c */ /* 0x000fe20003fc6070 */
[C---:B------:R-:W-:Y:S01]  /*21910*/  HMMA.16816.F32 R68, R12.reuse, R40, R68 ;  /* 0x000000280c44723c */ /* 0x040fe20000001844 */
[----:B------:R-:W1:Y:S03]  /*21920*/  LDSM.16.MT88.4 R28, [R190+0xa400] ;  /* 0x00a40000be1c783b */ /* 0x000e660000004200 */
[--C-:B------:R-:W-:Y:S02]  /*21930*/  SHF.R.U32.HI R0, RZ, 0x10, R142.reuse ;  /* 0x00000010ff007819 */ /* 0x100fe4000001168e */
[----:B------:R-:W-:Y:S02]  /*21940*/  SHF.R.U32.HI R56, RZ, 0x10, R142 ;  /* 0x00000010ff387819 */ /* 0x000fe4000001168e */
[-C--:B------:R-:W-:Y:S01]  /*21950*/  HMMA.16816.F32 R72, R12, R42.reuse, R72 ;  /* 0x0000002a0c48723c */ /* 0x080fe20000001848 */
[----:B------:R-:W-:Y:S01]  /*21960*/  SHF.R.U32.HI R40, RZ, 0x18, R152 ;  /* 0x00000018ff287819 */ /* 0x000fe20000011698 */
[----:B------:R-:W-:Y:S02]  /*21970*/  STG.E.U16 [R176.64+0x42], R46 ;  /* 0x0000422eb0007986 */ /* 0x000fe4000c101526 */
[----:B------:R-:W-:Y:S02]  /*21980*/  LOP3.LUT R0, R0, 0xff, RZ, 0xc0, !PT ;  /* 0x000000ff00007812 */ /* 0x000fe400078ec0ff */
[----:B------:R-:W-:Y:S02]  /*21990*/  LOP3.LUT R137, R142, 0xff, RZ, 0xc0, !PT ;  /* 0x000000ff8e897812 */ /* 0x000fe400078ec0ff */
[C---:B------:R-:W-:Y:S01]  /*219a0*/  HMMA.16816.F32 R76, R24.reuse, R42, R76 ;  /* 0x0000002a184c723c */ /* 0x040fe2000000184c */
[----:B------:R-:W-:Y:S03]  /*219b0*/  LOP3.LUT R56, R56, 0xff, RZ, 0xc0, !PT ;  /* 0x000000ff38387812 */ /* 0x000fe600078ec0ff */
[----:B------:R-:W-:Y:S05]  /*219c0*/  LOP3.LUT R172, R147, UR5, R156, 0x96, !PT ;  /* 0x0000000593ac7c12 */ /* 0x000fea000f8e969c */
[----:B------:R-:W-:Y:S01]  /*219d0*/  IMAD.WIDE.U32 R172, R172, -0x2daee0ad, RZ ;  /* 0xd2511f53acac7825 */ /* 0x000fe200078e00ff */
[-C--:B-1----:R-:W-:Y:S08]  /*219e0*/  HMMA.16816.F32 R80, R24, R28.reuse, R80 ;  /* 0x0000001c1850723c */ /* 0x082ff00000001850 */
[C---:B------:R-:W-:Y:S08]  /*219f0*/  HMMA.16816.F32 R84, R12.reuse, R28, R84 ;  /* 0x0000001c0c54723c */ /* 0x040ff00000001854 */
[-C--:B------:R-:W-:Y:S08]  /*21a00*/  HMMA.16816.F32 R88, R12, R30.reuse, R88 ;  /* 0x0000001e0c58723c */ /* 0x080ff00000001858 */
[C---:B------:R-:W-:Y:S01]  /*21a10*/  HMMA.16816.F32 R92, R24.reuse, R30, R92 ;  /* 0x0000001e185c723c */ /* 0x040fe2000000185c */
[----:B----4-:R-:W-:Y:S03]  /*21a20*/  @!P3 HADD2 R138, -R45.H0_H0, -RZ.H0_H0 ;  /* 0xa00000ff2d8ab230 */ /* 0x010fe60000000900 */
[----:B--2---:R-:W-:Y:S02]  /*21a30*/  @!P5 HADD2 R61, -R44.H0_H0, -RZ.H0_H0 ;  /* 0xa00000ff2c3dd230 */ /* 0x004fe40000000900 */
[----:B------:R-:W-:Y:S01]  /*21a40*/  PRMT R150, R138, 0x7610, R150 ;  /* 0x000076108a967816 */ /* 0x000fe20000000096 */
[----:B------:R1:W-:Y:S02]  /*21a50*/  @!P3 STL.S16 [R1+0x50], R138 ;  /* 0x0000508a0100b387 */ /* 0x0003e40000100600 */
[----:B------:R-:W-:Y:S02]  /*21a60*/  PRMT R141, R61, 0x7610, R141 ;  /* 0x000076103d8d7816 */ /* 0x000fe4000000008d */
[----:B------:R2:W-:Y:S01]  /*21a70*/  @!P5 STL.S16 [R1+0x4c], R61 ;  /* 0x00004c3d0100d387 */ /* 0x0005e20000100600 */
[----:B-1----:R-:W-:Y:S02]  /*21a80*/  PRMT R138, R45, 0x5410, R44 ;  /* 0x000054102d8a7816 */ /* 0x002fe4000000002c */
[----:B------:R-:W-:Y:S02]  /*21a90*/  @!P5 PRMT R44, R141, 0x5410, RZ ;  /* 0x000054108d2cd816 */ /* 0x000fe400000000ff */
[----:B--2---:R-:W-:Y:S01]  /*21aa0*/  LOP3.LUT R61, R152, 0xffff, RZ, 0xc0, !PT ;  /* 0x0000ffff983d7812 */ /* 0x004fe200078ec0ff */
[----:B------:R1:W2:Y:S01]  /*21ab0*/  LDL.S16 R141, [R1+0x54] ;  /* 0x00005400018d7983 */ /* 0x0002a20000100600 */
[----:B------:R-:W-:Y:S01]  /*21ac0*/  @!P3 PRMT R45, R150, 0x5410, RZ ;  /* 0x00005410962db816 */ /* 0x000fe200000000ff */
[----:B-----5:R-:W-:Y:S01]  /*21ad0*/  @!P4 HADD2 R148, -R57.H0_H0, -RZ.H0_H0 ;  /* 0xa00000ff3994c230 */ /* 0x020fe20000000900 */
[----:B------:R-:W-:Y:S01]  /*21ae0*/  ISETP.GE.U32.AND P3, PT, R233, R58, PT ;  /* 0x0000003ae900720c */ /* 0x000fe20003f66070 */
[----:B------:R-:W-:Y:S01]  /*21af0*/  STG.E.U16 [R180.64+0x40], R44 ;  /* 0x0000402cb4007986 */ /* 0x000fe2000c101526 */
[----:B------:R-:W-:Y:S02]  /*21b00*/  SHF.R.U32.HI R61, RZ, 0x8, R61 ;  /* 0x00000008ff3d7819 */ /* 0x000fe4000001163d */
[----:B------:R-:W-:Y:S01]  /*21b10*/  PRMT R132, R148, 0x7610, R132 ;  /* 0x0000761094847816 */ /* 0x000fe20000000084 */
[----:B------:R3:W-:Y:S01]  /*21b20*/  @!P4 STL.S16 [R1+0x5c], R148 ;  /* 0x00005c940100c387 */ /* 0x0007e20000100600 */
[----:B------:R-:W-:Y:S01]  /*21b30*/  LOP3.LUT R61, R61, 0xffff, RZ, 0xc0, !PT ;  /* 0x0000ffff3d3d7812 */ /* 0x000fe200078ec0ff */
[----:B------:R-:W-:Y:S01]  /*21b40*/  @!P6 HADD2 R133, -R60.H0_H0, -RZ.H0_H0 ;  /* 0xa00000ff3c85e230 */ /* 0x000fe20000000900 */
[----:B------:R-:W-:Y:S01]  /*21b50*/  SHF.R.U32.HI R58, RZ, 0x10, R152 ;  /* 0x00000010ff3a7819 */ /* 0x000fe20000011698 */
[----:B------:R-:W-:Y:S01]  /*21b60*/  STG.E.U16 [R180.64+0x3e], R45 ;  /* 0x00003e2db4007986 */ /* 0x000fe2000c101526 */
[----:B------:R-:W-:Y:S02]  /*21b70*/  ISETP.GE.U32.AND P5, PT, R233, R61, PT ;  /* 0x0000003de900720c */ /* 0x000fe40003fa6070 */
[C---:B------:R-:W-:Y:S01]  /*21b80*/  PRMT R61, R57.reuse, 0x7632, R61 ;  /* 0x00007632393d7816 */ /* 0x040fe2000000003d */
[----:B------:R-:W-:Y:S01]  /*21b90*/  LDSM.16.MT88.4 R44, [R188+0x9800] ;  /* 0x00980000bc2c783b */ /* 0x000fe20000004200 */
[----:B------:R-:W-:Y:S02]  /*21ba0*/  LOP3.LUT R58, R58, 0xff, RZ, 0xc0, !PT ;  /* 0x000000ff3a3a7812 */ /* 0x000fe400078ec0ff */
[----:B------:R-:W-:Y:S01]  /*21bb0*/  PRMT R134, R57, 0x5410, R61 ;  /* 0x0000541039867816 */ /* 0x000fe2000000003d */
[----:B------:R-:W-:Y:S01]  /*21bc0*/  @!P3 HADD2 R144, -R61.H0_H0, -RZ.H0_H0 ;  /* 0xa00000ff3d90b230 */ /* 0x000fe20000000900 */
[----:B------:R-:W-:Y:S02]  /*21bd0*/  @!P4 PRMT R57, R132, 0x5410, RZ ;  /* 0x000054108439c816 */ /* 0x000fe400000000ff */
[----:B------:R-:W-:Y:S01]  /*21be0*/  ISETP.GE.U32.AND P4, PT, R233, R58, PT ;  /* 0x0000003ae900720c */ /* 0x000fe20003f86070 */
[----:B------:R1:W4:Y:S01]  /*21bf0*/  LDL.S16 R132, [R1+0x34] ;  /* 0x0000340001847983 */ /* 0x0003220000100600 */
[----:B------:R-:W-:Y:S02]  /*21c00*/  PRMT R58, R144, 0x7610, R58 ;  /* 0x00007610903a7816 */ /* 0x000fe4000000003a */
[----:B------:R-:W-:Y:S01]  /*21c10*/  PRMT R41, R133, 0x7610, R41 ;  /* 0x0000761085297816 */ /* 0x000fe20000000029 */
[----:B------:R5:W-:Y:S01]  /*21c20*/  @!P3 STL.S16 [R1+0x48], R144 ;  /* 0x000048900100b387 */ /* 0x000be20000100600 */
[----:B------:R-:W-:Y:S02]  /*21c30*/  @!P3 PRMT R61, R58, 0x5410, RZ ;  /* 0x000054103a3db816 */ /* 0x000fe400000000ff */
[----:B------:R-:W-:Y:S01]  /*21c40*/  ISETP.GE.U32.AND P3, PT, R233, R40, PT ;  /* 0x00000028e900720c */ /* 0x000fe20003f66070 */
[----:B------:R1:W-:Y:S01]  /*21c50*/  @!P6 STL.S16 [R1+0x40], R133 ;  /* 0x000040850100e387 */ /* 0x0003e20000100600 */
[C---:B------:R-:W-:Y:S02]  /*21c60*/  LOP3.LUT R40, R142.reuse, 0xff, RZ, 0xc0, !PT ;  /* 0x000000ff8e287812 */ /* 0x040fe400078ec0ff */
[----:B------:R-:W-:Y:S01]  /*21c70*/  LOP3.LUT R58, R142, 0xffff, RZ, 0xc0, !PT ;  /* 0x0000ffff8e3a7812 */ /* 0x000fe200078ec0ff */
[----:B---3--:R3:W3:Y:S03]  /*21c80*/  LDL.S16 R148, [R1+0x3c] ;  /* 0x00003c0001947983 */ /* 0x0086e60000100600 */
[----:B------:R-:W-:Y:S01]  /*21c90*/  SHF.R.U32.HI R58, RZ, 0x8, R58 ;  /* 0x00000008ff3a7819 */ /* 0x000fe2000001163a */
[----:B------:R1:W-:Y:S03]  /*21ca0*/  STG.E.U16 [R178.64+0x40], R57 ;  /* 0x00004039b2007986 */ /* 0x0003e6000c101526 */
[----:B------:R-:W-:Y:S01]  /*21cb0*/  LOP3.LUT R58, R58, 0xffff, RZ, 0xc0, !PT ;  /* 0x0000ffff3a3a7812 */ /* 0x000fe200078ec0ff */
[----:B------:R-:W-:Y:S01]  /*21cc0*/  STG.E.U16 [R178.64+0x42], R61 ;  /* 0x0000423db2007986 */ /* 0x000fe2000c101526 */
[----:B-----5:R-:W-:Y:S02]  /*21cd0*/  LOP3.LUT R144, R152, 0xff, RZ, 0xc0, !PT ;  /* 0x000000ff98907812 */ /* 0x020fe400078ec0ff */
[----:B-1----:R-:W-:Y:S02]  /*21ce0*/  PRMT R133, R60, 0x5410, R63 ;  /* 0x000054103c857816 */ /* 0x002fe4000000003f */
[----:B------:R-:W-:Y:S02]  /*21cf0*/  @!P6 PRMT R60, R41, 0x5410, RZ ;  /* 0x00005410293ce816 */ /* 0x000fe400000000ff */
[----:B------:R-:W-:Y:S02]  /*21d00*/  ISETP.GE.U32.AND P6, PT, R233, R40, PT ;  /* 0x00000028e900720c */ /* 0x000fe40003fc6070 */
[----:B------:R-:W1:Y:S01]  /*21d10*/  LDSM.16.MT88.4 R40, [R188+0xb400] ;  /* 0x00b40000bc28783b */ /* 0x000e620000004200 */
[----:B------:R-:W-:Y:S07]  /*21d20*/  PRMT R57, R3, 0x7632, R57 ;  /* 0x0000763203397816 */ /* 0x000fee0000000039 */
[----:B------:R-:W-:Y:S01]  /*21d30*/  STG.E.U16 [R174.64+0x50], R60 ;  /* 0x0000503cae007986 */ /* 0x000fe2000c101526 */
[-C--:B-1----:R-:W-:Y:S08]  /*21d40*/  HMMA.16816.F32 R96, R24, R40.reuse, R96 ;  /* 0x000000281860723c */ /* 0x082ff00000001860 */
[C---:B------:R-:W-:Y:S08]  /*21d50*/  HMMA.16816.F32 R100, R12.reuse, R40, R100 ;  /* 0x000000280c64723c */ /* 0x040ff00000001864 */
[-C--:B------:R-:W-:Y:S08]  /*21d60*/  HMMA.16816.F32 R104, R12, R42.reuse, R104 ;  /* 0x0000002a0c68723c */ /* 0x080ff00000001868 */
[C---:B------:R-:W-:Y:S01]  /*21d70*/  HMMA.16816.F32 R108, R24.reuse, R42, R108 ;  /* 0x0000002a186c723c */ /* 0x040fe2000000186c */
[----:B--2---:R-:W-:Y:S05]  /*21d80*/  @!P5 HADD2 R141, -R63.H0_H0, -RZ.H0_H0 ;  /* 0xa00000ff3f8dd230 */ /* 0x004fea0000000900 */
[----:B------:R1:W-:Y:S01]  /*21d90*/  @!P5 STL.S16 [R1+0x54], R141 ;  /* 0x0000548d0100d387 */ /* 0x0003e20000100600 */
[----:B------:R-:W-:Y:S05]  /*21da0*/  PRMT R135, R141, 0x7610, R135 ;  /* 0x000076108d877816 */ /* 0x000fea0000000087 */
[----:B------:R-:W-:Y:S02]  /*21db0*/  @!P5 PRMT R63, R135, 0x5410, RZ ;  /* 0x00005410873fd816 */ /* 0x000fe400000000ff */
[----:B------:R-:W-:Y:S02]  /*21dc0*/  LOP3.LUT R135, R143, UR6, R146, 0x96, !PT ;  /* 0x000000068f877c12 */ /* 0x000fe4000f8e9692 */
[----:B------:R-:W-:Y:S01]  /*21dd0*/  ISETP.GE.U32.AND P5, PT, R233, R58, PT ;  /* 0x0000003ae900720c */ /* 0x000fe20003fa6070 */
[----:B------:R-:W-:Y:S01]  /*21de0*/  STG.E.U16 [R174.64+0x52], R63 ;  /* 0x0000523fae007986 */ /* 0x000fe2000c101526 */
[--C-:B------:R-:W-:Y:S02]  /*21df0*/  SHF.R.U32.HI R58, RZ, 0x10, R152.reuse ;  /* 0x00000010ff3a7819 */ /* 0x100fe40000011698 */
[----:B------:R-:W-:Y:S02]  /*21e00*/  SHF.R.U32.HI R152, RZ, 0x18, R152 ;  /* 0x00000018ff987819 */ /* 0x000fe40000011698 */
[----:B------:R-:W-:Y:S01]  /*21e10*/  LOP3.LUT R58, R58, 0xff, RZ, 0xc0, !PT ;  /* 0x000000ff3a3a7812 */ /* 0x000fe200078ec0ff */
[----:B----4-:R-:W-:Y:S03]  /*21e20*/  @!P4 HADD2 R132, -R59.H0_H0, -RZ.H0_H0 ;  /* 0xa00000ff3b84c230 */ /* 0x010fe60000000900 */
[----:B------:R-:W-:Y:S02]  /*21e30*/  PRMT R152, R58, 0x5410, R152 ;  /* 0x000054103a987816 */ /* 0x000fe40000000098 */
[----:B------:R-:W-:Y:S01]  /*21e40*/  PRMT R58, R168, 0x7632, R58 ;  /* 0x00007632a83a7816 */ /* 0x000fe2000000003a */
[----:B------:R2:W-:Y:S01]  /*21e50*/  @!P4 STL.S16 [R1+0x34], R132 ;  /* 0x000034840100c387 */ /* 0x0005e20000100600 */
[----:B------:R-:W-:Y:S02]  /*21e60*/  PRMT R28, R132, 0x7610, R28 ;  /* 0x00007610841c7816 */ /* 0x000fe4000000001c */
[----:B-1----:R-:W-:Y:S01]  /*21e70*/  LOP3.LUT R141, R153, UR6, R158, 0x96, !PT ;  /* 0x00000006998d7c12 */ /* 0x002fe2000f8e969e */
[----:B------:R1:W4:Y:S01]  /*21e80*/  LDL.S16 R150, [R1+0x38] ;  /* 0x0000380001967983 */ /* 0x0003220000100600 */
[----:B---3--:R-:W-:Y:S02]  /*21e90*/  @!P3 HADD2 R148, -R62.H0_H0, -RZ.H0_H0 ;  /* 0xa00000ff3e94b230 */ /* 0x008fe40000000900 */
[----:B------:R-:W-:Y:S02]  /*21ea0*/  LOP3.LUT R40, R141, 0xff, RZ, 0xc0, !PT ;  /* 0x000000ff8d287812 */ /* 0x000fe400078ec0ff */
[----:B------:R-:W-:Y:S01]  /*21eb0*/  SHF.R.U32.HI R42, RZ, 0x10, R141 ;  /* 0x00000010ff2a7819 */ /* 0x000fe2000001168d */
[----:B------:R3:W-:Y:S01]  /*21ec0*/  @!P3 STL.S16 [R1+0x3c], R148 ;  /* 0x00003c940100b387 */ /* 0x0007e20000100600 */
[----:B------:R-:W-:Y:S02]  /*21ed0*/  PRMT R145, R148, 0x7610, R145 ;  /* 0x0000761094917816 */ /* 0x000fe40000000091 */
[----:B------:R-:W-:Y:S02]  /*21ee0*/  LOP3.LUT R43, R42, 0xff, RZ, 0xc0, !PT ;  /* 0x000000ff2a2b7812 */ /* 0x000fe400078ec0ff */
[----:B--2---:R-:W-:Y:S02]  /*21ef0*/  PRMT R132, R59, 0x5410, R62 ;  /* 0x000054103b847816 */ /* 0x004fe4000000003e */
[----:B------:R-:W-:Y:S02]  /*21f00*/  @!P4 PRMT R59, R28, 0x5410, RZ ;  /* 0x000054101c3bc816 */ /* 0x000fe400000000ff */
[----:B------:R-:W-:Y:S01]  /*21f10*/  ISETP.GE.U32.AND P4, PT, R233, R0, PT ;  /* 0x00000000e900720c */ /* 0x000fe20003f86070 */
[----:B------:R-:W2:Y:S01]  /*21f20*/  LDSM.16.MT88.4 R28, [R190+0xb400] ;  /* 0x00b40000be1c783b */ /* 0x000ea20000004200 */
[----:B------:R-:W-:Y:S02]  /*21f30*/  LOP3.LUT R0, R142, 0xffff, RZ, 0xc0, !PT ;  /* 0x0000ffff8e007812 */ /* 0x000fe400078ec0ff */
[--C-:B------:R-:W-:Y:S02]  /*21f40*/  SHF.R.U32.HI R143, RZ, 0x18, R142.reuse ;  /* 0x00000018ff8f7819 */ /* 0x100fe4000001168e */
[----:B------:R-:W-:Y:S02]  /*21f50*/  SHF.R.U32.HI R142, RZ, 0x18, R142 ;  /* 0x00000018ff8e7819 */ /* 0x000fe4000001168e */
[----:B------:R-:W-:Y:S01]  /*21f60*/  SHF.R.U32.HI R0, RZ, 0x8, R0 ;  /* 0x00000008ff007819 */ /* 0x000fe20000011600 */
[----:B---3--:R1:W3:Y:S01]  /*21f70*/  LDL.S16 R148, [R1+0x44] ;  /* 0x0000440001947983 */ /* 0x0082e20000100600 */
[----:B------:R-:W-:Y:S02]  /*21f80*/  PRMT R147, R56, 0x5410, R142 ;  /* 0x0000541038937816 */ /* 0x000fe4000000008e */
[----:B------:R-:W-:Y:S01]  /*21f90*/  PRMT R56, R168, 0x7610, R56 ;  /* 0x00007610a8387816 */ /* 0x000fe20000000038 */
[----:B------:R-:W-:Y:S01]  /*21fa0*/  STG.E.U16 [R176.64+0x50], R59 ;  /* 0x0000503bb0007986 */ /* 0x000fe2000c101526 */
[----:B------:R-:W-:Y:S02]  /*21fb0*/  @!P3 PRMT R62, R145, 0x5410, RZ ;  /* 0x00005410913eb816 */ /* 0x000fe400000000ff */
[----:B------:R-:W-:Y:S02]  /*21fc0*/  PRMT R145, R144, 0x5410, R136 ;  /* 0x0000541090917816 */ /* 0x000fe40000000088 */
[----:B------:R-:W-:Y:S01]  /*21fd0*/  PRMT R146, R137, 0x5410, R0 ;  /* 0x0000541089927816 */ /* 0x000fe20000000000 */
[----:B------:R-:W-:Y:S01]  /*21fe0*/  IMAD.WIDE.U32 R136, R165, -0x2daee0ad, RZ ;  /* 0xd2511f53a5887825 */ /* 0x000fe200078e00ff */
[----:B------:R-:W-:Y:S01]  /*21ff0*/  LOP3.LUT R0, R141, 0xffff, RZ, 0xc0, !PT ;  /* 0x0000ffff8d007812 */ /* 0x000fe200078ec0ff */
[----:B------:R-:W-:Y:S01]  /*22000*/  STG.E.U16 [R176.64+0x52], R62 ;  /* 0x0000523eb0007986 */ /* 0x000fe2000c101526 */
[----:B------:R-:W-:Y:S02]  /*22010*/  ISETP.GE.U32.AND P3, PT, R233, R143, PT ;  /* 0x0000008fe900720c */ /* 0x000fe40003f66070 */
[----:B------:R-:W-:Y:S02]  /*22020*/  LOP3.LUT R142, R137, UR7, R164, 0x96, !PT ;  /* 0x00000007898e7c12 */ /* 0x000fe4000f8e96a4 */
[----:B------:R-:W-:Y:S02]  /*22030*/  SHF.R.U32.HI R0, RZ, 0x8, R0 ;  /* 0x00000008ff007819 */ /* 0x000fe40000011600 */
[----:B------:R-:W-:Y:S02]  /*22040*/  LOP3.LUT R143, R135, 0xff, RZ, 0xc0, !PT ;  /* 0x000000ff878f7812 */ /* 0x000fe400078ec0ff */
[----:B------:R-:W-:Y:S02]  /*22050*/  PRMT R144, R40, 0x5410, R0 ;  /* 0x0000541028907816 */ /* 0x000fe40000000000 */
[----:B------:R-:W-:Y:S02]  /*22060*/  LOP3.LUT R40, R142, 0xff, RZ, 0xc0, !PT ;  /* 0x000000ff8e287812 */ /* 0x000fe400078ec0ff */
[----:B------:R-:W-:Y:S02]  /*22070*/  PRMT R0, R56, 0x5410, R58 ;  /* 0x0000541038007816 */ /* 0x000fe4000000003a */
[----:B------:R-:W-:Y:S04]  /*22080*/  SHF.R.U32.HI R141, RZ, 0x18, R141 ;  /* 0x00000018ff8d7819 */ /* 0x000fe8000001168d */
[----:B------:R-:W-:Y:S01]  /*22090*/  PRMT R43, R43, 0x5410, R141 ;  /* 0x000054102b2b7816 */ /* 0x000fe2000000008d */
[-C--:B--2---:R-:W-:Y:S08]  /*220a0*/  HMMA.16816.F32 R112, R24, R28.reuse, R112 ;  /* 0x0000001c1870723c */ /* 0x084ff00000001870 */
[C---:B------:R-:W-:Y:S08]  /*220b0*/  HMMA.16816.F32 R116, R12.reuse, R28, R116 ;  /* 0x0000001c0c74723c */ /* 0x040ff00000001874 */
[-C--:B------:R-:W-:Y:S07]  /*220c0*/  HMMA.16816.F32 R120, R12, R30.reuse, R120 ;  /* 0x0000001e0c78723c */ /* 0x080fee0000001878 */
[--C-:B------:R-:W-:Y:S01]  /*220d0*/  HSET2.LE.AND R14, R146, R199.reuse, PT ;  /* 0x000000c7920e7233 */ /* 0x100fe20003803000 */
[----:B------:R-:W-:Y:S01]  /*220e0*/  HMMA.16816.F32 R124, R24, R30, R124 ;  /* 0x0000001e187c723c */ /* 0x000fe2000000187c */
[--C-:B------:R-:W-:Y:S01]  /*220f0*/  HSET2.LE.AND R15, R147, R199.reuse, PT ;  /* 0x000000c7930f7233 */ /* 0x100fe20003803000 */
[----:B------:R-:W2:Y:S02]  /*22100*/  LDSM.16.MT88.4 R24, [R190+0x9800] ;  /* 0x00980000be18783b */ /* 0x000ea40000004200 */
[----:B------:R-:W-:Y:S02]  /*22110*/  LOP3.LUT R14, R14, R0, RZ, 0xc0, !PT ;  /* 0x000000000e0e7212 */ /* 0x000fe400078ec0ff */
[----:B------:R-:W-:Y:S06]  /*22120*/  PRMT R0, R3, 0x5410, R57 ;  /* 0x0000541003007816 */ /* 0x000fec0000000039 */
[----:B------:R-:W-:Y:S02]  /*22130*/  LOP3.LUT R15, R15, R0, RZ, 0xc0, !PT ;  /* 0x000000000f0f7212 */ /* 0x000fe400078ec0ff */
[----:B------:R-:W-:Y:S01]  /*22140*/  PRMT R0, R169, 0x7610, R0 ;  /* 0x00007610a9007816 */ /* 0x000fe20000000000 */
[----:B----4-:R-:W-:Y:S05]  /*22150*/  @!P6 HADD2 R150, -R56.H0_H0, -RZ.H0_H0 ;  /* 0xa00000ff3896e230 */ /* 0x010fea0000000900 */
[----:B------:R4:W-:Y:S01]  /*22160*/  @!P6 STL.S16 [R1+0x38], R150 ;  /* 0x000038960100e387 */ /* 0x0009e20000100600 */
[----:B------:R-:W-:Y:S04]  /*22170*/  PRMT R41, R150, 0x7610, R41 ;  /* 0x0000761096297816 */ /* 0x000fe80000000029 */
[----:B------:R-:W-:Y:S02]  /*22180*/  @!P6 PRMT R56, R41, 0x5410, RZ ;  /* 0x000054102938e816 */ /* 0x000fe400000000ff */
[--C-:B------:R-:W-:Y:S02]  /*22190*/  SHF.R.U32.HI R41, RZ, 0x10, R135.reuse ;  /* 0x00000010ff297819 */ /* 0x100fe40000011687 */
[----:B------:R-:W-:Y:S01]  /*221a0*/  ISETP.GE.U32.AND P6, PT, R233, R40, PT ;  /* 0x00000028e900720c */ /* 0x000fe20003fc6070 */
[----:B------:R5:W-:Y:S01]  /*221b0*/  STG.E.U16 [R180.64+0x4e], R56 ;  /* 0x00004e38b4007986 */ /* 0x000be2000c101526 */
[----:B------:R-:W-:Y:S02]  /*221c0*/  LOP3.LUT R40, R135, 0xffff, RZ, 0xc0, !PT ;  /* 0x0000ffff87287812 */ /* 0x000fe400078ec0ff */
[----:B------:R-:W-:Y:S02]  /*221d0*/  LOP3.LUT R41, R41, 0xff, RZ, 0xc0, !PT ;  /* 0x000000ff29297812 */ /* 0x000fe400078ec0ff */
[----:B------:R-:W-:Y:S02]  /*221e0*/  SHF.R.U32.HI R135, RZ, 0x18, R135 ;  /* 0x00000018ff877819 */ /* 0x000fe40000011687 */
[----:B------:R-:W-:Y:S02]  /*221f0*/  SHF.R.U32.HI R42, RZ, 0x8, R40 ;  /* 0x00000008ff2a7819 */ /* 0x000fe40000011628 */
[----:B------:R-:W-:Y:S02]  /*22200*/  PRMT R135, R41, 0x5410, R135 ;  /* 0x0000541029877816 */ /* 0x000fe40000000087 */
[----:B------:R-:W-:Y:S02]  /*22210*/  LOP3.LUT R40, R142, 0xffff, RZ, 0xc0, !PT ;  /* 0x0000ffff8e287812 */ /* 0x000fe400078ec0ff */
[----:B------:R-:W-:Y:S01]  /*22220*/  PRMT R143, R143, 0x5410, R42 ;  /* 0x000054108f8f7816 */ /* 0x000fe2000000002a */
[--C-:B------:R-:W-:Y:S01]  /*22230*/  HSET2.LE.AND R13, R135, R199.reuse, PT ;  /* 0x000000c7870d7233 */ /* 0x100fe20003803000 */
[----:B----4-:R1:W4:Y:S01]  /*22240*/  LDL.S16 R150, [R1+0x30] ;  /* 0x0000300001967983 */ /* 0x0103220000100600 */
[----:B------:R-:W-:Y:S01]  /*22250*/  SHF.R.U32.HI R40, RZ, 0x8, R40 ;  /* 0x00000008ff287819 */ /* 0x000fe20000011628 */
[--C-:B------:R-:W-:Y:S02]  /*22260*/  HSET2.LE.AND R42, R145, R199.reuse, PT ;  /* 0x000000c7912a7233 */ /* 0x100fe40003803000 */
[----:B---3--:R-:W-:Y:S01]  /*22270*/  @!P5 HADD2 R148, -R58.H0_H0, -RZ.H0_H0 ;  /* 0xa00000ff3a94d230 */ /* 0x008fe20000000900 */
[----:B------:R-:W-:Y:S01]  /*22280*/  LOP3.LUT R28, R40, 0xffff, RZ, 0xc0, !PT ;  /* 0x0000ffff281c7812 */ /* 0x000fe200078ec0ff */
[--C-:B------:R-:W-:Y:S01]  /*22290*/  HSET2.LE.AND R40, R144, R199.reuse, PT ;  /* 0x000000c790287233 */ /* 0x100fe20003803000 */
[----:B------:R-:W-:Y:S01]  /*222a0*/  LOP3.LUT R13, R13, R134, RZ, 0xc0, !PT ;  /* 0x000000860d0d7212 */ /* 0x000fe200078ec0ff */
[--C-:B------:R-:W-:Y:S01]  /*222b0*/  HSET2.LE.AND R12, R143, R199.reuse, PT ;  /* 0x000000c78f0c7233 */ /* 0x100fe20003803000 */
[----:B------:R3:W-:Y:S01]  /*222c0*/  @!P5 STL.S16 [R1+0x44], R148 ;  /* 0x000044940100d387 */ /* 0x0007e20000100600 */
[----:B------:R-:W-:Y:S02]  /*222d0*/  PRMT R41, R148, 0x7610, R41 ;  /* 0x0000761094297816 */ /* 0x000fe40000000029 */
[----:B------:R-:W-:Y:S01]  /*222e0*/  LOP3.LUT R42, R42, R133, RZ, 0xc0, !PT ;  /* 0x000000852a2a7212 */ /* 0x000fe200078ec0ff */
[----:B------:R1:W4:Y:S01]  /*222f0*/  LDL.S16 R144, [R1+0x24] ;  /* 0x0000240001907983 */ /* 0x0003220000100600 */
[----:B------:R-:W-:Y:S01]  /*22300*/  @!P5 PRMT R58, R41, 0x5410, RZ ;  /* 0x00005410293ad816 */ /* 0x000fe200000000ff */
[--C-:B------:R-:W-:Y:S01]  /*22310*/  HSET2.LE.AND R41, R43, R199.reuse, PT ;  /* 0x000000c72b297233 */ /* 0x100fe20003803000 */
[----:B------:R-:W-:Y:S01]  /*22320*/  LOP3.LUT R40, R40, R140, RZ, 0xc0, !PT ;  /* 0x0000008c28287212 */ /* 0x000fe200078ec0ff */
[----:B------:R1:W4:Y:S01]  /*22330*/  LDL.S16 R141, [R1+0x2c] ;  /* 0x00002c00018d7983 */ /* 0x0003220000100600 */
[--C-:B------:R-:W-:Y:S01]  /*22340*/  HSET2.LE.AND R43, R152, R199.reuse, PT ;  /* 0x000000c7982b7233 */ /* 0x100fe20003803000 */
[----:B------:R-:W-:Y:S02]  /*22350*/  LOP3.LUT R12, R12, R138, RZ, 0xc0, !PT ;  /* 0x0000008a0c0c7212 */ /* 0x000fe400078ec0ff */
[----:B------:R-:W-:Y:S01]  /*22360*/  LOP3.LUT R41, R41, R139, RZ, 0xc0, !PT ;  /* 0x0000008b29297212 */ /* 0x000fe200078ec0ff */
[----:B------:R1:W-:Y:S01]  /*22370*/  STG.E.U16 [R180.64+0x50], R58 ;  /* 0x0000503ab4007986 */ /* 0x0003e2000c101526 */
[----:B------:R-:W-:Y:S02]  /*22380*/  LOP3.LUT R43, R43, R132, RZ, 0xc0, !PT ;  /* 0x000000842b2b7212 */ /* 0x000fe400078ec0ff */
[----:B------:R-:W-:Y:S02]  /*22390*/  ISETP.GE.U32.AND P5, PT, R233, R28, PT ;  /* 0x0000001ce900720c */ /* 0x000fe40003fa6070 */
[----:B------:R-:W-:Y:S02]  /*223a0*/  SHF.R.U32.HI R28, RZ, 0x18, R142 ;  /* 0x00000018ff1c7819 */ /* 0x000fe4000001168e */
[----:B-----5:R-:W-:Y:S01]  /*223b0*/  PRMT R56, R2, 0x7632, R56 ;  /* 0x0000763202387816 */ /* 0x020fe20000000038 */
[-C--:B------:R-:W-:Y:S01]  /*223c0*/  HMMA.16816.F32 R4, R40, R44.reuse, R4 ;  /* 0x0000002c2804723c */ /* 0x080fe20000001804 */
[----:B---3--:R3:W5:Y:S07]  /*223d0*/  LDL.S16 R148, [R1+0x28] ;  /* 0x0000280001947983 */ /* 0x00876e0000100600 */
[C---:B------:R-:W-:Y:S07]  /*223e0*/  HMMA.16816.F32 R8, R12.reuse, R44, R8 ;  /* 0x0000002c0c08723c */ /* 0x040fee0000001808 */
[----:B------:R-:W-:Y:S01]  /*223f0*/  LOP3.LUT R44, R173, UR7, R162, 0x96, !PT ;  /* 0x00000007ad2c7c12 */ /* 0x000fe2000f8e96a2 */
[-C--:B------:R-:W-:Y:S01]  /*22400*/  HMMA.16816.F32 R16, R12, R46.reuse, R16 ;  /* 0x0000002e0c10723c */ /* 0x080fe20000001810 */
[----:B------:R-:W-:Y:S03]  /*22410*/  PRMT R45, R169, 0x7632, R45 ;  /* 0x00007632a92d7816 */ /* 0x000fe6000000002d */
[----:B-1----:R-:W-:Y:S02]  /*22420*/  LOP3.LUT R58, R136, 0xffff, RZ, 0xc0, !PT ;  /* 0x0000ffff883a7812 */ /* 0x002fe400078ec0ff */
[----:B------:R-:W-:Y:S02]  /*22430*/  PRMT R135, R0, 0x5410, R45 ;  /* 0x0000541000877816 */ /* 0x000fe4000000002d */
[C---:B------:R-:W-:Y:S07]  /*22440*/  HMMA.16816.F32 R20, R40.reuse, R46, R20 ;  /* 0x0000002e2814723c */ /* 0x040fee0000001814 */
[----:B------:R-:W-:Y:S01]  /*22450*/  LOP3.LUT R46, R44, 0xffff, RZ, 0xc0, !PT ;  /* 0x0000ffff2c2e7812 */ /* 0x000fe200078ec0ff */
[-C--:B--2---:R-:W-:Y:S01]  /*22460*/  HMMA.16816.F32 R32, R40, R24.reuse, R32 ;  /* 0x000000182820723c */ /* 0x084fe20000001820 */
[----:B------:R-:W-:Y:S03]  /*22470*/  PRMT R47, R170, 0x7610, R47 ;  /* 0x00007610aa2f7816 */ /* 0x000fe6000000002f */
[----:B------:R-:W-:Y:S04]  /*22480*/  SHF.R.U32.HI R46, RZ, 0x8, R46 ;  /* 0x00000008ff2e7819 */ /* 0x000fe8000001162e */
[C---:B------:R-:W-:Y:S01]  /*22490*/  HMMA.16816.F32 R36, R12.reuse, R24, R36 ;  /* 0x000000180c24723c */ /* 0x040fe20000001824 */
[----:B------:R-:W-:Y:S06]  /*224a0*/  LOP3.LUT R46, R46, 0xffff, RZ, 0xc0, !PT ;  /* 0x0000ffff2e2e7812 */ /* 0x000fec00078ec0ff */
[----:B------:R-:W-:Y:S01]  /*224b0*/  SHF.R.U32.HI R24, RZ, 0x10, R44 ;  /* 0x00000010ff187819 */ /* 0x000fe2000001162c */
[-C--:B------:R-:W-:Y:S04]  /*224c0*/  HMMA.16816.F32 R48, R12, R26.reuse, R48 ;  /* 0x0000001a0c30723c */ /* 0x080fe80000001830 */
[----:B------:R-:W-:Y:S04]  /*224d0*/  LOP3.LUT R24, R24, 0xff, RZ, 0xc0, !PT ;  /* 0x000000ff18187812 */ /* 0x000fe800078ec0ff */
[C---:B------:R-:W-:Y:S01]  /*224e0*/  HMMA.16816.F32 R52, R40.reuse, R26, R52 ;  /* 0x0000001a2834723c */ /* 0x040fe20000001834 */
[----:B----4-:R-:W-:Y:S05]  /*224f0*/  @!P4 HADD2 R150, -R3.H0_H0, -RZ.H0_H0 ;  /* 0xa00000ff0396c230 */ /* 0x010fea0000000900 */
[----:B------:R-:W-:Y:S01]  /*22500*/  @!P4 STL.S16 [R1+0x30], R150 ;  /* 0x000030960100c387 */ /* 0x000fe20000100600 */
[----:B------:R-:W-:Y:S03]  /*22510*/  PRMT R149, R150, 0x7610, R149 ;  /* 0x0000761096957816 */ /* 0x000fe60000000095 */
[----:B------:R3:W2:Y:S02]  /*22520*/  LDL.S16 R134, [R1+0x20] ;  /* 0x0000200001867983 */ /* 0x0006a40000100600 */
[----:B------:R-:W-:Y:S02]  /*22530*/  @!P4 PRMT R3, R149, 0x5410, RZ ;  /* 0x000054109503c816 */ /* 0x000fe400000000ff */
[----:B------:R-:W-:Y:S01]  /*22540*/  ISETP.GE.U32.AND P4, PT, R233, R28, PT ;  /* 0x0000001ce900720c */ /* 0x000fe20003f86070 */
[----:B------:R-:W-:Y:S01]  /*22550*/  @!P6 HADD2 R144, -R0.H0_H0, -RZ.H0_H0 ;  /* 0xa00000ff0090e230 */ /* 0x000fe20000000900 */
[----:B------:R-:W-:Y:S01]  /*22560*/  SHF.R.U32.HI R28, RZ, 0x10, R142 ;  /* 0x00000010ff1c7819 */ /* 0x000fe2000001168e */
[----:B------:R1:W-:Y:S01]  /*22570*/  STG.E.U16 [R178.64+0x50], R3 ;  /* 0x00005003b2007986 */ /* 0x0003e2000c101526 */
[----:B------:R-:W-:Y:S02]  /*22580*/  @!P5 HADD2 R141, -R45.H0_H0, -RZ.H0_H0 ;  /* 0xa00000ff2d8dd230 */ /* 0x000fe40000000900 */
[----:B------:R-:W-:Y:S02]  /*22590*/  LOP3.LUT R28, R28, 0xff, RZ, 0xc0, !PT ;  /* 0x000000ff1c1c7812 */ /* 0x000fe400078ec0ff */
[----:B------:R-:W-:Y:S02]  /*225a0*/  PRMT R29, R144, 0x7610, R29 ;  /* 0x00007610901d7816 */ /* 0x000fe4000000001d */
[----:B------:R-:W-:Y:S02]  /*225b0*/  PRMT R59, R141, 0x7610, R59 ;  /* 0x000076108d3b7816 */ /* 0x000fe4000000003b */
[----:B------:R-:W-:Y:S02]  /*225c0*/  @!P6 PRMT R0, R29, 0x5410, RZ ;  /* 0x000054101d00e816 */ /* 0x000fe400000000ff */
[----:B------:R-:W-:Y:S01]  /*225d0*/  @!P5 PRMT R45, R59, 0x5410, RZ ;  /* 0x000054103b2dd816 */ /* 0x000fe200000000ff */
[----:B-----5:R-:W-:Y:S05]  /*225e0*/  @!P3 HADD2 R148, -R57.H0_H0, -RZ.H0_H0 ;  /* 0xa00000ff3994b230 */ /* 0x020fea0000000900 */
[----:B------:R-:W-:Y:S01]  /*225f0*/  @!P3 STL.S16 [R1+0x28], R148 ;  /* 0x000028940100b387 */ /* 0x000fe20000100600 */
[----:B------:R-:W-:Y:S02]  /*22600*/  PRMT R30, R148, 0x7610, R30 ;  /* 0x00007610941e7816 */ /* 0x000fe4000000001e */
[----:B-1----:R-:W-:Y:S01]  /*22610*/  SHF.R.U32.HI R3, RZ, 0x8, R58 ;  /* 0x00000008ff037819 */ /* 0x002fe2000001163a */
[----:B------:R3:W4:Y:S01]  /*22620*/  LDL.S16 R61, [R1+0x14] ;  /* 0x00001400013d7983 */ /* 0x0007220000100600 */
[----:B------:R-:W-:Y:S02]  /*22630*/  @!P3 PRMT R57, R30, 0x5410, RZ ;  /* 0x000054101e39b816 */ /* 0x000fe400000000ff */
[C---:B------:R-:W-:Y:S01]  /*22640*/  ISETP.GE.U32.AND P3, PT, R233.reuse, R28, PT ;  /* 0x0000001ce900720c */ /* 0x040fe20003f66070 */
[----:B------:R-:W-:Y:S01]  /*22650*/  @!P6 STL.S16 [R1+0x24], R144 ;  /* 0x000024900100e387 */ /* 0x000fe20000100600 */
[----:B------:R-:W-:Y:S02]  /*22660*/  LOP3.LUT R28, R44, 0xff, RZ, 0xc0, !PT ;  /* 0x000000ff2c1c7812 */ /* 0x000fe400078ec0ff */
[----:B------:R-:W-:Y:S01]  /*22670*/  SHF.R.U32.HI R44, RZ, 0x18, R44 ;  /* 0x00000018ff2c7819 */ /* 0x000fe2000001162c */
[----:B------:R3:W5:Y:S01]  /*22680*/  LDL.S16 R133, [R1+0x1c] ;  /* 0x00001c0001857983 */ /* 0x0007620000100600 */
[----:B------:R-:W-:Y:S02]  /*22690*/  ISETP.GE.U32.AND P6, PT, R233, R28, PT ;  /* 0x0000001ce900720c */ /* 0x000fe40003fc6070 */
[----:B------:R-:W-:Y:S01]  /*226a0*/  LOP3.LUT R3, R3, 0xffff, RZ, 0xc0, !PT ;  /* 0x0000ffff03037812 */ /* 0x000fe200078ec0ff */
[----:B------:R3:W3:Y:S04]  /*226b0*/  LDL.S16 R60, [R1+0x18] ;  /* 0x00001800013c7983 */ /* 0x0006e80000100600 */
[----:B------:R-:W-:Y:S01]  /*226c0*/  @!P5 STL.S16 [R1+0x2c], R141 ;  /* 0x00002c8d0100d387 */ /* 0x000fe20000100600 */
[----:B------:R-:W-:Y:S02]  /*226d0*/  ISETP.GE.U32.AND P5, PT, R233, R46, PT ;  /* 0x0000002ee900720c */ /* 0x000fe40003fa6070 */
[----:B------:R-:W-:Y:S01]  /*226e0*/  PRMT R46, R170, 0x7632, R46 ;  /* 0x00007632aa2e7816 */ /* 0x000fe2000000002e */
[----:B------:R1:W-:Y:S03]  /*226f0*/  STG.E.U16 [R178.64+0x52], R57 ;  /* 0x00005239b2007986 */ /* 0x0003e6000c101526 */
[----:B------:R-:W-:Y:S01]  /*22700*/  PRMT R59, R47, 0x5410, R46 ;  /* 0x000054102f3b7816 */ /* 0x000fe2000000002e */
[----:B------:R-:W-:Y:S04]  /*22710*/  STG.E.U16 [R174.64+0x60], R0 ;  /* 0x00006000ae007986 */ /* 0x000fe8000c101526 */
[----:B------:R-:W1:Y:S08]  /*22720*/  LDSM.16.MT88.4 R28, [R188+0xa800] ;  /* 0x00a80000bc1c783b */ /* 0x000e700000004200 */
[----:B------:R-:W-:Y:S08]  /*22730*/  LDSM.16.MT88.4 R148, [R188+0x9c00] ;  /* 0x009c0000bc94783b */ /* 0x000ff00000004200 */
[----:B------:R1:W-:Y:S02]  /*22740*/  STG.E.U16 [R174.64+0x62], R45 ;  /* 0x0000622dae007986 */ /* 0x0003e4000c101526 */
[----:B-1----:R-:W-:Y:S01]  /*22750*/  SHF.R.U32.HI R57, RZ, 0x18, R136 ;  /* 0x00000018ff397819 */ /* 0x002fe20000011688 */
[-C--:B------:R-:W-:Y:S01]  /*22760*/  HMMA.16816.F32 R64, R40, R28.reuse, R64 ;  /* 0x0000001c2840723c */ /* 0x080fe20000001840 */
[----:B------:R-:W-:Y:S07]  /*22770*/  SHF.R.U32.HI R45, RZ, 0x10, R172 ;  /* 0x00000010ff2d7819 */ /* 0x000fee00000116ac */
[C---:B------:R-:W-:Y:S07]  /*22780*/  HMMA.16816.F32 R68, R12.reuse, R28, R68 ;  /* 0x0000001c0c44723c */ /* 0x040fee0000001844 */
[----:B------:R-:W-:Y:S01]  /*22790*/  SHF.R.U32.HI R28, RZ, 0x10, R136 ;  /* 0x00000010ff1c7819 */ /* 0x000fe20000011688 */
[-C--:B------:R-:W-:Y:S04]  /*227a0*/  HMMA.16816.F32 R72, R12, R30.reuse, R72 ;  /* 0x0000001e0c48723c */ /* 0x080fe80000001848 */
[----:B------:R-:W-:Y:S04]  /*227b0*/  LOP3.LUT R28, R28, 0xff, RZ, 0xc0, !PT ;  /* 0x000000ff1c1c7812 */ /* 0x000fe800078ec0ff */
[C---:B------:R-:W-:Y:S01]  /*227c0*/  HMMA.16816.F32 R76, R40.reuse, R30, R76 ;  /* 0x0000001e284c723c */ /* 0x040fe2000000184c */
[----:B--2---:R-:W-:Y:S05]  /*227d0*/  @!P3 HADD2 R134, -R47.H0_H0, -RZ.H0_H0 ;  /* 0xa00000ff2f86b230 */ /* 0x004fea0000000900 */
[----:B------:R-:W-:Y:S01]  /*227e0*/  PRMT R62, R134, 0x7610, R62 ;  /* 0x00007610863e7816 */ /* 0x000fe2000000003e */
[----:B------:R1:W-:Y:S05]  /*227f0*/  @!P3 STL.S16 [R1+0x20], R134 ;  /* 0x000020860100b387 */ /* 0x0003ea0000100600 */
[----:B------:R-:W-:Y:S02]  /*22800*/  @!P3 PRMT R47, R62, 0x5410, RZ ;  /* 0x000054103e2fb816 */ /* 0x000fe400000000ff */
[----:B------:R2:W2:Y:S01]  /*22810*/  LDL.S16 R62, [R1+0x8] ;  /* 0x00000800013e7983 */ /* 0x0004a20000100600 */
[----:B------:R-:W-:Y:S02]  /*22820*/  ISETP.GE.U32.AND P3, PT, R233, R24, PT ;  /* 0x00000018e900720c */ /* 0x000fe40003f66070 */
[----:B------:R-:W-:Y:S01]  /*22830*/  LOP3.LUT R24, R136, 0xff, RZ, 0xc0, !PT ;  /* 0x000000ff88187812 */ /* 0x000fe200078ec0ff */
[----:B------:R-:W-:Y:S01]  /*22840*/  STG.E.U16 [R176.64+0x60], R47 ;  /* 0x0000602fb0007986 */ /* 0x000fe2000c101526 */
[----:B-1----:R-:W-:Y:S01]  /*22850*/  PRMT R134, R2, 0x5410, R56 ;  /* 0x0000541002867816 */ /* 0x002fe20000000038 */
[----:B----4-:R-:W-:Y:S05]  /*22860*/  @!P4 HADD2 R61, -R46.H0_H0, -RZ.H0_H0 ;  /* 0xa00000ff2e3dc230 */ /* 0x010fea0000000900 */
[----:B------:R1:W-:Y:S01]  /*22870*/  @!P4 STL.S16 [R1+0x14], R61 ;  /* 0x0000143d0100c387 */ /* 0x0003e20000100600 */
[----:B------:R-:W-:Y:S01]  /*22880*/  PRMT R25, R61, 0x7610, R25 ;  /* 0x000076103d197816 */ /* 0x000fe20000000019 */
[----:B-----5:R-:W-:Y:S03]  /*22890*/  @!P6 HADD2 R133, -R2.H0_H0, -RZ.H0_H0 ;  /* 0xa00000ff0285e230 */ /* 0x020fe60000000900 */
[----:B------:R-:W-:Y:S01]  /*228a0*/  @!P4 PRMT R46, R25, 0x5410, RZ ;  /* 0x00005410192ec816 */ /* 0x000fe200000000ff */
[----:B---3--:R-:W-:Y:S01]  /*228b0*/  @!P5 HADD2 R60, -R56.H0_H0, -RZ.H0_H0 ;  /* 0xa00000ff383cd230 */ /* 0x008fe20000000900 */
[----:B------:R-:W-:Y:S02]  /*228c0*/  PRMT R132, R133, 0x7610, R132 ;  /* 0x0000761085847816 */ /* 0x000fe40000000084 */
[----:B------:R-:W-:Y:S01]  /*228d0*/  ISETP.GE.U32.AND P4, PT, R233, R24, PT ;  /* 0x00000018e900720c */ /* 0x000fe20003f86070 */
[----:B------:R-:W-:Y:S01]  /*228e0*/  STG.E.U16 [R176.64+0x62], R46 ;  /* 0x0000622eb0007986 */ /* 0x000fe2000c101526 */
[----:B------:R-:W-:Y:S02]  /*228f0*/  @!P6 PRMT R2, R132, 0x5410, RZ ;  /* 0x000054108402e816 */ /* 0x000fe400000000ff */
[----:B------:R-:W-:Y:S01]  /*22900*/  PRMT R63, R60, 0x7610, R63 ;  /* 0x000076103c3f7816 */ /* 0x000fe2000000003f */
[----:B------:R-:W3:Y:S03]  /*22910*/  LDSM.16.MT88.4 R24, [R190+0xa800] ;  /* 0x00a80000be18783b */ /* 0x000ee60000004200 */
[----:B------:R-:W-:Y:S02]  /*22920*/  @!P5 PRMT R56, R63, 0x5410, RZ ;  /* 0x000054103f38d816 */ /* 0x000fe400000000ff */
[----:B------:R-:W-:Y:S03]  /*22930*/  LOP3.LUT R63, R136, 0xff, RZ, 0xc0, !PT ;  /* 0x000000ff883f7812 */ /* 0x000fe600078ec0ff */
[----:B------:R-:W-:Y:S04]  /*22940*/  STG.E.U16 [R180.64+0x5e], R2 ;  /* 0x00005e02b4007986 */ /* 0x000fe8000c101526 */
[----:B-1----:R1:W4:Y:S04]  /*22950*/  LDL.S16 R61, [R1] ;  /* 0x00000000013d7983 */ /* 0x0023280000100600 */
[----:B------:R5:W-:Y:S01]  /*22960*/  @!P6 STL.S16 [R1+0x1c], R133 ;  /* 0x00001c850100e387 */ /* 0x000be20000100600 */
[----:B------:R-:W-:Y:S02]  /*22970*/  ISETP.GE.U32.AND P6, PT, R233, R44, PT ;  /* 0x0000002ce900720c */ /* 0x000fe40003fc6070 */
[----:B------:R-:W-:Y:S01]  /*22980*/  PRMT R44, R171, 0x7610, R44 ;  /* 0x00007610ab2c7816 */ /* 0x000fe2000000002c */
[----:B------:R1:W-:Y:S01]  /*22990*/  @!P5 STL.S16 [R1+0x18], R60 ;  /* 0x0000183c0100d387 */ /* 0x0003e20000100600 */
[----:B------:R-:W-:Y:S02]  /*229a0*/  ISETP.GE.U32.AND P5, PT, R233, R3, PT ;  /* 0x00000003e900720c */ /* 0x000fe40003fa6070 */
[----:B------:R-:W-:Y:S01]  /*229b0*/  PRMT R3, R171, 0x7632, R3 ;  /* 0x00007632ab037816 */ /* 0x000fe20000000003 */
[----:B------:R2:W4:Y:S04]  /*229c0*/  LDL.S16 R132, [R1+0x10] ;  /* 0x0000100001847983 */ /* 0x0005280000100600 */
[----:B------:R-:W-:Y:S01]  /*229d0*/  STG.E.U16 [R180.64+0x60], R56 ;  /* 0x00006038b4007986 */ /* 0x000fe2000c101526 */
[-C--:B---3--:R-:W-:Y:S01]  /*229e0*/  HMMA.16816.F32 R80, R40, R24.reuse, R80 ;  /* 0x000000182850723c */ /* 0x088fe20000001850 */
[----:B-----5:R-:W-:Y:S01]  /*229f0*/  PRMT R133, R44, 0x5410, R3 ;  /* 0x000054102c857816 */ /* 0x020fe20000000003 */
[----:B-1----:R-:W1:Y:S06]  /*22a00*/  MUFU.EX2 R60, R238 ;  /* 0x000000ee003c7308 */ /* 0x002e6c0000000800 */
[C---:B------:R-:W-:Y:S07]  /*22a10*/  HMMA.16816.F32 R84, R12.reuse, R24, R84 ;  /* 0x000000180c54723c */ /* 0x040fee0000001854 */
[----:B------:R-:W-:Y:S01]  /*22a20*/  SHF.R.U32.HI R24, RZ, 0x8, R58 ;  /* 0x00000008ff187819 */ /* 0x000fe2000001163a */
[-C--:B------:R-:W-:Y:S01]  /*22a30*/  HMMA.16816.F32 R88, R12, R26.reuse, R88 ;  /* 0x0000001a0c58723c */ /* 0x080fe20000001858 */
[----:B------:R-:W-:Y:S03]  /*22a40*/  LOP3.LUT R25, R172, 0xff, RZ, 0xc0, !PT ;  /* 0x000000ffac197812 */ /* 0x000fe600078ec0ff */
[----:B------:R-:W-:Y:S02]  /*22a50*/  PRMT R139, R63, 0x5410, R24 ;  /* 0x000054103f8b7816 */ /* 0x000fe40000000018 */
[----:B------:R-:W-:Y:S02]  /*22a60*/  SHF.R.U32.HI R63, RZ, 0x18, R172 ;  /* 0x00000018ff3f7819 */ /* 0x000fe400000116ac */
[C---:B------:R-:W-:Y:S01]  /*22a70*/  HMMA.16816.F32 R92, R40.reuse, R26, R92 ;  /* 0x0000001a285c723c */ /* 0x040fe2000000185c */
[C---:B-1----:R-:W-:Y:S03]  /*22a80*/  F2FP.PACK_AB R0, R195.reuse, R60 ;  /* 0x0000003cc300723e */ /* 0x042fe600000000ff */
[----:B------:R-:W-:Y:S02]  /*22a90*/  FADD.FTZ R182, R60, R185 ;  /* 0x000000b93cb67221 */ /* 0x000fe40000010000 */
[----:B------:R-:W-:Y:S01]  /*22aa0*/  MUFU.EX2 R185, R242 ;  /* 0x000000f200b97308 */ /* 0x000fe20000000800 */
[C---:B------:R-:W-:Y:S01]  /*22ab0*/  PRMT R60, R0.reuse, 0x7632, R60 ;  /* 0x00007632003c7816 */ /* 0x040fe2000000003c */
[----:B------:R-:W-:Y:S04]  /*22ac0*/  FADD.FTZ R230, R195, R182 ;  /* 0x000000b6c3e67221 */ /* 0x000fe80000010000 */
[----:B------:R-:W-:Y:S01]  /*22ad0*/  PRMT R58, R0, 0x5410, R60 ;  /* 0x00005410003a7816 */ /* 0x000fe2000000003c */
[----:B--2---:R-:W-:Y:S05]  /*22ae0*/  @!P3 HADD2 R62, -R44.H0_H0, -RZ.H0_H0 ;  /* 0xa00000ff2c3eb230 */ /* 0x004fea0000000900 */
[----:B------:R1:W-:Y:S01]  /*22af0*/  @!P3 STL.S16 [R1+0x8], R62 ;  /* 0x0000083e0100b387 */ /* 0x0003e20000100600 */
[----:B------:R-:W-:Y:S03]  /*22b00*/  PRMT R29, R62, 0x7610, R29 ;  /* 0x000076103e1d7816 */ /* 0x000fe6000000001d */
[----:B------:R2:W3:Y:S01]  /*22b10*/  LDL.S16 R141, [R1+0x4] ;  /* 0x00000400018d7983 */ /* 0x0004e20000100600 */
[----:B------:R-:W-:Y:S02]  /*22b20*/  @!P3 PRMT R44, R29, 0x5410, RZ ;  /* 0x000054101d2cb816 */ /* 0x000fe400000000ff */
[----:B------:R-:W-:Y:S02]  /*22b30*/  ISETP.GE.U32.AND P3, PT, R233, R28, PT ;  /* 0x0000001ce900720c */ /* 0x000fe40003f66070 */
[----:B------:R-:W5:Y:S08]  /*22b40*/  LDSM.16.MT88.4 R28, [R188+0xb800] ;  /* 0x00b80000bc1c783b */ /* 0x000f700000004200 */
[----:B------:R-:W-:Y:S01]  /*22b50*/  STG.E.U16 [R178.64+0x60], R44 ;  /* 0x0000602cb2007986 */ /* 0x000fe2000c101526 */
[----:B-1----:R-:W-:Y:S02]  /*22b60*/  LOP3.LUT R62, R137, UR7, R164, 0x96, !PT ;  /* 0x00000007893e7c12 */ /* 0x002fe4000f8e96a4 */
[--C-:B------:R-:W-:Y:S02]  /*22b70*/  SHF.R.U32.HI R137, RZ, 0x10, R136.reuse ;  /* 0x00000010ff897819 */ /* 0x100fe40000011688 */
[----:B------:R-:W-:Y:S02]  /*22b80*/  SHF.R.U32.HI R136, RZ, 0x18, R136 ;  /* 0x00000018ff887819 */ /* 0x000fe40000011688 */
[----:B------:R-:W-:Y:S02]  /*22b90*/  LOP3.LUT R24, R137, 0xff, RZ, 0xc0, !PT ;  /* 0x000000ff89187812 */ /* 0x000fe400078ec0ff */
[----:B------:R-:W-:Y:S01]  /*22ba0*/  LOP3.LUT R2, R62, 0xff, RZ, 0xc0, !PT ;  /* 0x000000ff3e027812 */ /* 0x000fe200078ec0ff */
[-C--:B-----5:R-:W-:Y:S01]  /*22bb0*/  HMMA.16816.F32 R96, R40, R28.reuse, R96 ;  /* 0x0000001c2860723c */ /* 0x0a0fe20000001860 */
[----:B----4-:R-:W-:Y:S05]  /*22bc0*/  @!P6 HADD2 R61, -R3.H0_H0, -RZ.H0_H0 ;  /* 0xa00000ff033de230 */ /* 0x010fea0000000900 */
[----:B------:R1:W-:Y:S01]  /*22bd0*/  @!P6 STL.S16 [R1], R61 ;  /* 0x0000003d0100e387 */ /* 0x0003e20000100600 */
[----:B------:R-:W-:Y:S01]  /*22be0*/  PRMT R138, R61, 0x7610, R138 ;  /* 0x000076103d8a7816 */ /* 0x000fe2000000008a */
[C---:B------:R-:W-:Y:S04]  /*22bf0*/  HMMA.16816.F32 R100, R12.reuse, R28, R100 ;  /* 0x0000001c0c64723c */ /* 0x040fe80000001864 */
[----:B------:R-:W-:Y:S01]  /*22c00*/  @!P6 PRMT R3, R138, 0x5410, RZ ;  /* 0x000054108a03e816 */ /* 0x000fe200000000ff */
[----:B------:R-:W-:Y:S01]  /*22c10*/  @!P4 HADD2 R132, -R0.H0_H0, -RZ.H0_H0 ;  /* 0xa00000ff0084c230 */ /* 0x000fe20000000900 */
[----:B------:R-:W-:Y:S02]  /*22c20*/  ISETP.GE.U32.AND P6, PT, R233, R57, PT ;  /* 0x00000039e900720c */ /* 0x000fe40003fc6070 */
[-C--:B------:R-:W-:Y:S01]  /*22c30*/  HMMA.16816.F32 R104, R12, R30.reuse, R104 ;  /* 0x0000001e0c68723c */ /* 0x080fe20000001868 */
[----:B------:R-:W-:Y:S01]  /*22c40*/  PRMT R138, R24, 0x5410, R136 ;  /* 0x00005410188a7816 */ /* 0x000fe20000000088 */
[----:B------:R4:W-:Y:S02]  /*22c50*/  @!P4 STL.S16 [R1+0x10], R132 ;  /* 0x000010840100c387 */ /* 0x0009e40000100600 */
[----:B------:R-:W-:Y:S02]  /*22c60*/  PRMT R57, R132, 0x7610, R57 ;  /* 0x0000761084397816 */ /* 0x000fe40000000039 */
[----:B------:R2:W5:Y:S01]  /*22c70*/  LDL.S16 R140, [R1+0xc] ;  /* 0x00000c00018c7983 */ /* 0x0005620000100600 */
[C---:B------:R-:W-:Y:S01]  /*22c80*/  LOP3.LUT R24, R172.reuse, 0xffff, RZ, 0xc0, !PT ;  /* 0x0000ffffac187812 */ /* 0x040fe200078ec0ff */
[C---:B------:R-:W-:Y:S01]  /*22c90*/  HMMA.16816.F32 R108, R40.reuse, R30, R108 ;  /* 0x0000001e286c723c */ /* 0x040fe2000000186c */
[----:B------:R-:W-:Y:S01]  /*22ca0*/  @!P4 PRMT R0, R57, 0x5410, RZ ;  /* 0x000054103900c816 */ /* 0x000fe200000000ff */
[----:B------:R2:W-:Y:S01]  /*22cb0*/  STG.E.U16 [R178.64+0x62], R3 ;  /* 0x00006203b2007986 */ /* 0x0005e2000c101526 */
[----:B------:R-:W-:Y:S02]  /*22cc0*/  ISETP.GE.U32.AND P4, PT, R233, R25, PT ;  /* 0x00000019e900720c */ /* 0x000fe40003f86070 */
[----:B------:R-:W-:Y:S01]  /*22cd0*/  LOP3.LUT R25, R172, 0xffff, RZ, 0xc0, !PT ;  /* 0x0000ffffac197812 */ /* 0x000fe200078ec0ff */
[----:B------:R-:W-:Y:S01]  /*22ce0*/  STG.E.U16 [R174.64+0x70], R0 ;  /* 0x00007000ae007986 */ /* 0x000fe2000c101526 */
[----:B-1----:R-:W-:Y:S02]  /*22cf0*/  LOP3.LUT R61, R173, UR7, R162, 0x96, !PT ;  /* 0x00000007ad3d7c12 */ /* 0x002fe4000f8e96a2 */
[----:B------:R-:W-:Y:S01]  /*22d00*/  SHF.R.U32.HI R57, RZ, 0x8, R25 ;  /* 0x00000008ff397819 */ /* 0x000fe20000011619 */
[----:B------:R-:W2:Y:S02]  /*22d10*/  MUFU.EX2 R173, R212 ;  /* 0x000000d400ad7308 */ /* 0x000ea40000000800 */
[----:B------:R-:W-:Y:S02]  /*22d20*/  LOP3.LUT R25, R45, 0xff, RZ, 0xc0, !PT ;  /* 0x000000ff2d197812 */ /* 0x000fe400078ec0ff */
[----:B------:R-:W-:Y:S02]  /*22d30*/  SHF.R.U32.HI R45, RZ, 0x8, R24 ;  /* 0x00000008ff2d7819 */ /* 0x000fe40000011618 */
[----:B------:R-:W-:Y:S02]  /*22d40*/  PRMT R144, R25, 0x5410, R63 ;  /* 0x0000541019907816 */ /* 0x000fe4000000003f */
[----:B------:R-:W1:Y:S01]  /*22d50*/  LDSM.16.MT88.4 R24, [R190+0xb800] ;  /* 0x00b80000be18783b */ /* 0x000e620000004200 */
[----:B------:R-:W-:Y:S02]  /*22d60*/  F2FP.PACK_AB R63, R186, R187 ;  /* 0x000000bbba3f723e */ /* 0x000fe400000000ff */
[----:B----4-:R-:W-:Y:S02]  /*22d70*/  LOP3.LUT R132, R172, 0xff, RZ, 0xc0, !PT ;  /* 0x000000ffac847812 */ /* 0x010fe400078ec0ff */
[----:B------:R-:W-:Y:S02]  /*22d80*/  LOP3.LUT R45, R45, 0xffff, RZ, 0xc0, !PT ;  /* 0x0000ffff2d2d7812 */ /* 0x000fe400078ec0ff */
[--C-:B------:R-:W-:Y:S02]  /*22d90*/  PRMT R145, R132, 0x5410, R57.reuse ;  /* 0x0000541084917816 */ /* 0x100fe40000000039 */
[----:B------:R-:W-:Y:S02]  /*22da0*/  SHF.R.U32.HI R28, RZ, 0x10, R172 ;  /* 0x00000010ff1c7819 */ /* 0x000fe400000116ac */
[----:B------:R-:W-:Y:S02]  /*22db0*/  LOP3.LUT R29, R62, 0xffff, RZ, 0xc0, !PT ;  /* 0x0000ffff3e1d7812 */ /* 0x000fe400078ec0ff */
[----:B------:R-:W-:Y:S02]  /*22dc0*/  PRMT R132, R63, 0x7632, R132 ;  /* 0x000076323f847816 */ /* 0x000fe40000000084 */
[----:B------:R-:W-:Y:S02]  /*22dd0*/  LOP3.LUT R31, R61, 0xff, RZ, 0xc0, !PT ;  /* 0x000000ff3d1f7812 */ /* 0x000fe400078ec0ff */
[----:B--2---:R-:W-:Y:S01]  /*22de0*/  F2FP.PACK_AB R3, R173, R183 ;  /* 0x000000b7ad03723e */ /* 0x004fe200000000ff */
[----:B------:R-:W-:Y:S01]  /*22df0*/  @!P6 HADD2 R252, -R132.H0_H0, -RZ.H0_H0 ;  /* 0xa00000ff84fce230 */ /* 0x000fe20000000900 */
[----:B------:R-:W-:Y:S01]  /*22e00*/  SHF.R.U32.HI R172, RZ, 0x18, R172 ;  /* 0x00000018ffac7819 */ /* 0x000fe200000116ac */
[-C--:B-1----:R-:W-:Y:S08]  /*22e10*/  HMMA.16816.F32 R112, R40, R24.reuse, R112 ;  /* 0x000000182870723c */ /* 0x082ff00000001870 */
[C---:B------:R-:W-:Y:S08]  /*22e20*/  HMMA.16816.F32 R116, R12.reuse, R24, R116 ;  /* 0x000000180c74723c */ /* 0x040ff00000001874 */
[-C--:B------:R-:W-:Y:S07]  /*22e30*/  HMMA.16816.F32 R120, R12, R26.reuse, R120 ;  /* 0x0000001a0c78723c */ /* 0x080fee0000001878 */
[--C-:B------:R-:W-:Y:S01]  /*22e40*/  HSET2.LE.AND R14, R145, R199.reuse, PT ;  /* 0x000000c7910e7233 */ /* 0x100fe20003803000 */
[----:B------:R-:W-:Y:S01]  /*22e50*/  HMMA.16816.F32 R124, R40, R26, R124 ;  /* 0x0000001a287c723c */ /* 0x000fe2000000187c */
[--C-:B------:R-:W-:Y:S01]  /*22e60*/  HSET2.LE.AND R15, R144, R199.reuse, PT ;  /* 0x000000c7900f7233 */ /* 0x100fe20003803000 */
[----:B------:R-:W-:Y:S02]  /*22e70*/  LDSM.16.MT88.4 R24, [R188+0xbc00] ;  /* 0x00bc0000bc18783b */ /* 0x000fe40000004200 */
[----:B---3--:R-:W-:Y:S05]  /*22e80*/  @!P5 HADD2 R141, -R60.H0_H0, -RZ.H0_H0 ;  /* 0xa00000ff3c8dd230 */ /* 0x008fea0000000900 */
[----:B------:R-:W-:Y:S01]  /*22e90*/  PRMT R57, R141, 0x7610, R57 ;  /* 0x000076108d397816 */ /* 0x000fe20000000039 */
[----:B------:R-:W-:Y:S03]  /*22ea0*/  @!P5 STL.S16 [R1+0x4], R141 ;  /* 0x0000048d0100d387 */ /* 0x000fe60000100600 */
[----:B------:R-:W-:Y:S02]  /*22eb0*/  @!P5 PRMT R60, R57, 0x5410, RZ ;  /* 0x00005410393cd816 */ /* 0x000fe400000000ff */
[----:B------:R-:W-:Y:S02]  /*22ec0*/  ISETP.GE.U32.AND P5, PT, R233, R45, PT ;  /* 0x0000002de900720c */ /* 0x000fe40003fa6070 */
[----:B------:R-:W-:Y:S01]  /*22ed0*/  LOP3.LUT R45, R28, 0xff, RZ, 0xc0, !PT ;  /* 0x000000ff1c2d7812 */ /* 0x000fe200078ec0ff */
[----:B------:R-:W-:Y:S01]  /*22ee0*/  STG.E.U16 [R174.64+0x72], R60 ;  /* 0x0000723cae007986 */ /* 0x000fe2000c101526 */
[----:B------:R-:W-:Y:S02]  /*22ef0*/  SHF.R.U32.HI R28, RZ, 0x8, R29 ;  /* 0x00000008ff1c7819 */ /* 0x000fe4000001161d */
[----:B------:R-:W-:Y:S02]  /*22f00*/  PRMT R57, R63, 0x5410, R132 ;  /* 0x000054103f397816 */ /* 0x000fe40000000084 */
[--C-:B------:R-:W-:Y:S02]  /*22f10*/  SHF.R.U32.HI R29, RZ, 0x10, R61.reuse ;  /* 0x00000010ff1d7819 */ /* 0x100fe4000001163d */
[----:B------:R-:W-:Y:S02]  /*22f20*/  @!P6 PRMT R132, R252, 0x5410, RZ ;  /* 0x00005410fc84e816 */ /* 0x000fe400000000ff */
[C---:B------:R-:W-:Y:S03]  /*22f30*/  ISETP.GE.U32.AND P6, PT, R233.reuse, R172, PT ;  /* 0x000000ace900720c */ /* 0x040fe60003fc6070 */
[----:B------:R1:W-:Y:S02]  /*22f40*/  STG.E.U16 [R176.64+0x72], R132 ;  /* 0x00007284b0007986 */ /* 0x0003e4000c101526 */
[----:B-1----:R-:W-:Y:S01]  /*22f50*/  IMAD.MOV.U32 R132, RZ, RZ, R130 ;  /* 0x000000ffff847224 */ /* 0x002fe200078e0082 */
[----:B-----5:R-:W-:Y:S05]  /*22f60*/  @!P3 HADD2 R140, -R63.H0_H0, -RZ.H0_H0 ;  /* 0xa00000ff3f8cb230 */ /* 0x020fea0000000900 */
[----:B------:R-:W-:Y:S01]  /*22f70*/  PRMT R46, R140, 0x7610, R46 ;  /* 0x000076108c2e7816 */ /* 0x000fe2000000002e */
[----:B------:R-:W-:Y:S03]  /*22f80*/  @!P3 STL.S16 [R1+0xc], R140 ;  /* 0x00000c8c0100b387 */ /* 0x000fe60000100600 */
[----:B------:R-:W-:Y:S01]  /*22f90*/  @!P3 PRMT R63, R46, 0x5410, RZ ;  /* 0x000054102e3fb816 */ /* 0x000fe200000000ff */
[----:B------:R-:W1:Y:S01]  /*22fa0*/  LDSM.16.MT88.4 R140, [R190+0x9c00] ;  /* 0x009c0000be8c783b */ /* 0x000e620000004200 */
[----:B------:R-:W-:Y:S02]  /*22fb0*/  ISETP.GE.U32.AND P3, PT, R233, R45, PT ;  /* 0x0000002de900720c */ /* 0x000fe40003f66070 */
[----:B------:R-:W-:Y:S02]  /*22fc0*/  PRMT R45, R2, 0x5410, R28 ;  /* 0x00005410022d7816 */ /* 0x000fe4000000001c */
[--C-:B------:R-:W-:Y:S02]  /*22fd0*/  SHF.R.U32.HI R28, RZ, 0x10, R62.reuse ;  /* 0x00000010ff1c7819 */ /* 0x100fe4000001163e */
[----:B------:R-:W-:Y:S01]  /*22fe0*/  SHF.R.U32.HI R62, RZ, 0x18, R62 ;  /* 0x00000018ff3e7819 */ /* 0x000fe2000001163e */
[----:B------:R-:W-:Y:S01]  /*22ff0*/  STG.E.U16 [R176.64+0x70], R63 ;  /* 0x0000703fb0007986 */ /* 0x000fe2000c101526 */
[----:B------:R-:W-:Y:S02]  /*23000*/  LOP3.LUT R2, R61, 0xffff, RZ, 0xc0, !PT ;  /* 0x0000ffff3d027812 */ /* 0x000fe400078ec0ff */
[----:B------:R-:W-:Y:S02]  /*23010*/  LOP3.LUT R30, R28, 0xff, RZ, 0xc0, !PT ;  /* 0x000000ff1c1e7812 */ /* 0x000fe400078ec0ff */
[----:B------:R-:W-:Y:S01]  /*23020*/  SHF.R.U32.HI R28, RZ, 0x8, R2 ;  /* 0x00000008ff1c7819 */ /* 0x000fe20000011602 */
[----:B------:R-:W-:Y:S01]  /*23030*/  @!P3 HADD2 R249, -R3.H0_H0, -RZ.H0_H0 ;  /* 0xa00000ff03f9b230 */ /* 0x000fe20000000900 */
[----:B------:R-:W-:Y:S02]  /*23040*/  LOP3.LUT R2, R29, 0xff, RZ, 0xc0, !PT ;  /* 0x000000ff1d027812 */ /* 0x000fe400078ec0ff */
[----:B------:R-:W-:Y:S01]  /*23050*/  PRMT R29, R30, 0x5410, R62 ;  /* 0x000054101e1d7816 */ /* 0x000fe2000000003e */
[--C-:B------:R-:W-:Y:S01]  /*23060*/  HSET2.LE.AND R30, R139, R199.reuse, PT ;  /* 0x000000c78b1e7233 */ /* 0x100fe20003803000 */
[----:B------:R-:W-:Y:S02]  /*23070*/  F2FP.PACK_AB R62, R184, R185 ;  /* 0x000000b9b83e723e */ /* 0x000fe400000000ff */
[----:B------:R-:W-:Y:S01]  /*23080*/  SHF.R.U32.HI R61, RZ, 0x18, R61 ;  /* 0x00000018ff3d7819 */ /* 0x000fe2000001163d */
[--C-:B------:R-:W-:Y:S01]  /*23090*/  HSET2.LE.AND R29, R29, R199.reuse, PT ;  /* 0x000000c71d1d7233 */ /* 0x100fe20003803000 */
[----:B------:R-:W-:Y:S01]  /*230a0*/  PRMT R136, R31, 0x5410, R28 ;  /* 0x000054101f887816 */ /* 0x000fe2000000001c */
[--C-:B------:R-:W-:Y:S01]  /*230b0*/  HSET2.LE.AND R28, R45, R199.reuse, PT ;  /* 0x000000c72d1c7233 */ /* 0x100fe20003803000 */
[--C-:B------:R-:W-:Y:S01]  /*230c0*/  PRMT R137, R2, 0x5410, R61.reuse ;  /* 0x0000541002897816 */ /* 0x100fe2000000003d */
[--C-:B------:R-:W-:Y:S01]  /*230d0*/  HSET2.LE.AND R31, R138, R199.reuse, PT ;  /* 0x000000c78a1f7233 */ /* 0x100fe20003803000 */
[----:B------:R-:W-:Y:S01]  /*230e0*/  PRMT R61, R62, 0x7632, R61 ;  /* 0x000076323e3d7816 */ /* 0x000fe2000000003d */
[--C-:B------:R-:W-:Y:S01]  /*230f0*/  HSET2.LE.AND R12, R136, R199.reuse, PT ;  /* 0x000000c7880c7233 */ /* 0x100fe20003803000 */
[----:B------:R-:W-:Y:S01]  /*23100*/  LOP3.LUT R29, R29, R59, RZ, 0xc0, !PT ;  /* 0x0000003b1d1d7212 */ /* 0x000fe200078ec0ff */
[----:B------:R-:W-:Y:S01]  /*23110*/  HSET2.LE.AND R13, R137, R199, PT ;  /* 0x000000c7890d7233 */ /* 0x000fe20003803000 */
[----:B------:R-:W-:Y:S01]  /*23120*/  LOP3.LUT R30, R30, R58, RZ, 0xc0, !PT ;  /* 0x0000003a1e1e7212 */ /* 0x000fe200078ec0ff */
[----:B------:R-:W2:Y:S01]  /*23130*/  LDSM.16.MT88.4 R44, [R188+0xac00] ;  /* 0x00ac0000bc2c783b */ /* 0x000ea20000004200 */
[----:B------:R-:W-:Y:S01]  /*23140*/  LOP3.LUT R31, R31, R57, RZ, 0xc0, !PT ;  /* 0x000000391f1f7212 */ /* 0x000fe200078ec0ff */
[----:B------:R-:W-:Y:S01]  /*23150*/  @!P4 HADD2 R251, -R62.H0_H0, -RZ.H0_H0 ;  /* 0xa00000ff3efbc230 */ /* 0x000fe20000000900 */
[----:B------:R-:W-:Y:S01]  /*23160*/  LOP3.LUT R28, R28, R135, RZ, 0xc0, !PT ;  /* 0x000000871c1c7212 */ /* 0x000fe200078ec0ff */
[----:B------:R-:W-:Y:S01]  /*23170*/  @!P5 HADD2 R250, -R61.H0_H0, -RZ.H0_H0 ;  /* 0xa00000ff3dfad230 */ /* 0x000fe20000000900 */
[----:B------:R-:W-:Y:S02]  /*23180*/  PRMT R2, R3, 0x7632, R2 ;  /* 0x0000763203027816 */ /* 0x000fe40000000002 */
[----:B------:R-:W-:Y:S01]  /*23190*/  PRMT R0, R62, 0x5410, R61 ;  /* 0x000054103e007816 */ /* 0x000fe2000000003d */
[----:B------:R-:W3:Y:S01]  /*231a0*/  LDSM.16.MT88.4 R56, [R190+0xac00] ;  /* 0x00ac0000be38783b */ /* 0x000ee20000004200 */
[----:B------:R-:W-:Y:S01]  /*231b0*/  @!P4 PRMT R62, R251, 0x5410, RZ ;  /* 0x00005410fb3ec816 */ /* 0x000fe200000000ff */
[-C--:B------:R-:W-:Y:S01]  /*231c0*/  HMMA.16816.F32 R152, R28, R148.reuse, R4 ;  /* 0x000000941c98723c */ /* 0x080fe20000001804 */
[----:B------:R-:W-:Y:S01]  /*231d0*/  LOP3.LUT R14, R14, R0, RZ, 0xc0, !PT ;  /* 0x000000000e0e7212 */ /* 0x000fe200078ec0ff */
[----:B------:R-:W-:Y:S01]  /*231e0*/  @!P6 HADD2 R248, -R2.H0_H0, -RZ.H0_H0 ;  /* 0xa00000ff02f8e230 */ /* 0x000fe20000000900 */
[----:B------:R-:W-:Y:S02]  /*231f0*/  PRMT R0, R3, 0x5410, R2 ;  /* 0x0000541003007816 */ /* 0x000fe40000000002 */
[----:B------:R-:W-:Y:S01]  /*23200*/  LOP3.LUT R12, R12, R134, RZ, 0xc0, !PT ;  /* 0x000000860c0c7212 */ /* 0x000fe200078ec0ff */
[----:B------:R-:W4:Y:S01]  /*23210*/  LDSM.16.MT88.4 R4, [R190+0xbc00] ;  /* 0x00bc0000be04783b */ /* 0x000f220000004200 */
[----:B------:R-:W-:Y:S01]  /*23220*/  LOP3.LUT R13, R13, R133, RZ, 0xc0, !PT ;  /* 0x000000850d0d7212 */ /* 0x000fe200078ec0ff */
[----:B------:R-:W-:Y:S01]  /*23230*/  IMAD.MOV.U32 R133, RZ, RZ, R129 ;  /* 0x000000ffff857224 */ /* 0x000fe200078e0081 */
[----:B------:R-:W-:Y:S03]  /*23240*/  LOP3.LUT R15, R15, R0, RZ, 0xc0, !PT ;  /* 0x000000000f0f7212 */ /* 0x000fe600078ec0ff */
[----:B------:R-:W-:Y:S01]  /*23250*/  @!P5 PRMT R61, R250, 0x5410, RZ ;  /* 0x00005410fa3dd816 */ /* 0x000fe200000000ff */
[----:B------:R-:W-:Y:S01]  /*23260*/  FADD.FTZ R0, R183, R196 ;  /* 0x000000c4b7007221 */ /* 0x000fe20000010000 */
[----:B------:R-:W-:Y:S01]  /*23270*/  STG.E.U16 [R180.64+0x6e], R62 ;  /* 0x00006e3eb4007986 */ /* 0x000fe2000c101526 */
[----:B------:R-:W-:Y:S01]  /*23280*/  @!P3 PRMT R3, R249, 0x5410, RZ ;  /* 0x00005410f903b816 */ /* 0x000fe200000000ff */
[C---:B------:R-:W-:Y:S01]  /*23290*/  HMMA.16816.F32 R168, R12.reuse, R148, R8 ;  /* 0x000000940ca8723c */ /* 0x040fe20000001808 */
[----:B------:R-:W-:Y:S01]  /*232a0*/  @!P6 PRMT R2, R248, 0x5410, RZ ;  /* 0x00005410f802e816 */ /* 0x000fe200000000ff */
[----:B------:R-:W-:Y:S01]  /*232b0*/  STG.E.U16 [R180.64+0x70], R61 ;  /* 0x0000703db4007986 */ /* 0x000fe2000c101526 */
[----:B------:R-:W-:Y:S01]  /*232c0*/  IADD3 R135, P3, R174, -0x80, RZ ;  /* 0xffffff80ae877810 */ /* 0x000fe20007f7e0ff */
[----:B------:R-:W-:Y:S02]  /*232d0*/  FADD.FTZ R237, R173, R0 ;  /* 0x00000000aded7221 */ /* 0x000fe40000010000 */
[----:B------:R5:W-:Y:S01]  /*232e0*/  STG.E.U16 [R178.64+0x70], R3 ;  /* 0x00007003b2007986 */ /* 0x000be2000c101526 */
[----:B------:R-:W-:Y:S01]  /*232f0*/  IADD3.X R134, R175, -0x1, RZ, P3, !PT ;  /* 0xffffffffaf867810 */ /* 0x000fe20001ffe4ff */
[-C--:B------:R-:W-:Y:S01]  /*23300*/  HMMA.16816.F32 R164, R12, R150.reuse, R16 ;  /* 0x000000960ca4723c */ /* 0x080fe20000001810 */
[----:B------:R-:W-:Y:S01]  /*23310*/  ISETP.LT.AND P3, PT, RZ, UR24, PT ;  /* 0x00000018ff007c0c */ /* 0x000fe2000bf61270 */
[----:B------:R2:W-:Y:S01]  /*23320*/  STG.E.U16 [R178.64+0x72], R2 ;  /* 0x00007202b2007986 */ /* 0x0005e2000c101526 */
[----:B------:R-:W-:Y:S01]  /*23330*/  UIADD3 UR24, UR24, -0x1, URZ ;  /* 0xffffffff18187890 */ /* 0x000fe2000fffe03f */
[----:B------:R-:W-:Y:S04]  /*23340*/  IMAD.MOV.U32 R0, RZ, RZ, R128 ;  /* 0x000000ffff007224 */ /* 0x000fe800078e0080 */
[C---:B------:R-:W-:Y:S08]  /*23350*/  HMMA.16816.F32 R148, R28.reuse, R150, R20 ;  /* 0x000000961c94723c */ /* 0x040ff00000001814 */
[-C--:B-1----:R-:W-:Y:S08]  /*23360*/  HMMA.16816.F32 R144, R28, R140.reuse, R32 ;  /* 0x0000008c1c90723c */ /* 0x082ff00000001820 */
[C---:B------:R-:W-:Y:S01]  /*23370*/  HMMA.16816.F32 R160, R12.reuse, R140, R36 ;  /* 0x0000008c0ca0723c */ /* 0x040fe20000001824 */
[----:B-----5:R-:W-:Y:S03]  /*23380*/  FADD.FTZ R3, R187, R198 ;  /* 0x000000c6bb037221 */ /* 0x020fe60000010000 */
[----:B--2---:R-:W-:Y:S02]  /*23390*/  FADD.FTZ R2, R185, R197 ;  /* 0x000000c5b9027221 */ /* 0x004fe40000010000 */
[----:B------:R-:W-:Y:S02]  /*233a0*/  FADD.FTZ R232, R186, R3 ;  /* 0x00000003bae87221 */ /* 0x000fe40000010000 */
[-C--:B------:R-:W-:Y:S01]  /*233b0*/  HMMA.16816.F32 R156, R12, R142.reuse, R48 ;  /* 0x0000008e0c9c723c */ /* 0x080fe20000001830 */
[----:B------:R-:W-:Y:S03]  /*233c0*/  FADD.FTZ R236, R184, R2 ;  /* 0x00000002b8ec7221 */ /* 0x000fe60000010000 */
[----:B------:R-:W-:Y:S04]  /*233d0*/  IMAD.MOV.U32 R3, RZ, RZ, R131 ;  /* 0x000000ffff037224 */ /* 0x000fe800078e0083 */
        /* <DEDUP_REMOVED lines=18> */
.L_x_480:
        /* <DEDUP_REMOVED lines=8> */
[----:B------:R-:W4:Y:S01]  /*23580*/  S2UR UR10, SR_CTAID.X ;  /* 0x00000000000a79c3 */ /* 0x000f220000002500 */
[----:B------:R-:W-:Y:S02]  /*23590*/  UMOV UR20, URZ ;  /* 0x0000003f00147c82 */ /* 0x000fe40008000000 */
[----:B------:R-:W4:Y:S01]  /*235a0*/  S2R R134, SR_TID.X ;  /* 0x0000000000867919 */ /* 0x000f220000002100 */
[----:B------:R-:W-:Y:S02]  /*235b0*/  @UP0 UIMAD.WIDE.U32 UR14, UR22, UR4, URZ ;  /* 0x00000004160e02a5 */ /* 0x000fe4000f8e003f */
[----:B------:R-:W-:Y:S02]  /*235c0*/  UMOV UR21, URZ ;  /* 0x0000003f00157c82 */ /* 0x000fe40008000000 */
[----:B------:R-:W-:Y:S01]  /*235d0*/  @UP0 UIMAD UR7, UR22, UR5, UR15 ;  /* 0x00000005160702a4 */ /* 0x000fe2000f8e020f */
[----:B------:R-:W4:Y:S02]  /*235e0*/  S2UR UR11, SR_CTAID.Z ;  /* 0x00000000000b79c3 */ /* 0x000f240000002700 */
        /* <DEDUP_REMOVED lines=9> */
[----:B------:R-:W-:-:S02]  /*23680*/  ULDC.U8 UR4, c[0x0][0x329] ;  /* 0x0000ca4000047ab9 */ /* 0x000fc40000000000 */
[----:B------:R-:W3:Y:S01]  /*23690*/  SHFL.BFLY PT, R3, R0, 0x1, 0x1f ;  /* 0x0c201f0000037f89 */ /* 0x000ee200000e0000 */
[----:B------:R-:W-:Y:S01]  /*236a0*/  UISETP.NE.AND UP1, UPT, UR4, URZ, UPT ;  /* 0x0000003f0400728c */ /* 0x000fe2000bf25270 */
[----:B------:R-:W-:Y:S01]  /*236b0*/  SHF.R.S32.HI R133, RZ, 0x1f, R134 ;  /* 0x0000001fff857819 */ /* 0x000fe20000011486 */
[----:B------:R-:W-:Y:S01]  /*236c0*/  @!UP0 UIMAD UR12, UR6, UR5, UR12 ;  /* 0x00000005060c82a4 */ /* 0x000fe2000f8e020c */
[----:B------:R-:W4:Y:S01]  /*236d0*/  SHFL.BFLY PT, R4, R237, 0x1, 0x1f ;  /* 0x0c201f00ed047f89 */ /* 0x000f2200000e0000 */
[----:B------:R-:W-:Y:S01]  /*236e0*/  @!UP0 UMOV UR14, UR18 ;  /* 0x00000012000e8c82 */ /* 0x000fe20008000000 */
[CC--:B------:R-:W-:Y:S01]  /*236f0*/  LEA.HI R132, R133.reuse, R134.reuse, RZ, 0x2 ;  /* 0x0000008685847211 */ /* 0x0c0fe200078f10ff */
[----:B------:R-:W-:Y:S01]  /*23700*/  ULDC.U8 UR5, c[0x0][0x328] ;  /* 0x0000ca0000057ab9 */ /* 0x000fe20000000000 */
[----:B------:R-:W-:Y:S01]  /*23710*/  LEA.HI R133, R133, R134, RZ, 0x5 ;  /* 0x0000008685857211 */ /* 0x000fe200078f28ff */
[----:B------:R-:W-:Y:S01]  /*23720*/  UISETP.NE.AND UP2, UPT, UR5, URZ, UPT ;  /* 0x0000003f0500728c */ /* 0x000fe2000bf45270 */
[----:B------:R-:W-:Y:S01]  /*23730*/  SHF.R.S32.HI R47, RZ, 0x2, R132 ;  /* 0x00000002ff2f7819 */ /* 0x000fe20000011484 */
[----:B------:R-:W-:Y:S01]  /*23740*/  @!UP0 UIADD3 UR7, UR19, UR12, URZ ;  /* 0x0000000c13078290 */ /* 0x000fe2000fffe03f */
[----:B------:R-:W-:Y:S01]  /*23750*/  SHF.R.S32.HI R6, RZ, 0x5, R133 ;  /* 0x00000005ff067819 */ /* 0x000fe20000011485 */
[----:B------:R-:W-:-:S02]  /*23760*/  UISETP.NE.OR UP3, UPT, UR4, URZ, !UP2 ;  /* 0x0000003f0400728c */ /* 0x000fc4000d765670 */
[----:B------:R-:W-:Y:S01]  /*23770*/  @UP1 ULDC UR13, c[0x0][0x210] ;  /* 0x00008400000d1ab9 */ /* 0x000fe20000000800 */
[----:B-1----:R-:W-:Y:S01]  /*23780*/  FADD.FTZ R236, R2, R236 ;  /* 0x000000ec02ec7221 */ /* 0x002fe20000010000 */
[----:B------:R-:W-:Y:S02]  /*23790*/  ULDC UR5, c[0x0][0x234] ;  /* 0x00008d0000057ab9 */ /* 0x000fe40000000800 */
[----:B------:R-:W-:Y:S01]  /*237a0*/  @UP1 UIMAD UR13, UR13, UR9, URZ ;  /* 0x000000090d0d12a4 */ /* 0x000fe2000f8e023f */
[----:B--2---:R-:W-:Y:S01]  /*237b0*/  FADD.FTZ R232, R232, R5 ;  /* 0x00000005e8e87221 */ /* 0x004fe20000010000 */
[----:B------:R-:W1:Y:S01]  /*237c0*/  SHFL.BFLY PT, R2, R236, 0x1, 0x1f ;  /* 0x0c201f00ec027f89 */ /* 0x000e6200000e0000 */
[----:B------:R-:W-:Y:S01]  /*237d0*/  LOP3.LUT R5, R132, 0xfffffffc, RZ, 0xc0, !PT ;  /* 0xfffffffc84057812 */ /* 0x000fe200078ec0ff */
[----:B------:R-:W-:Y:S01]  /*237e0*/  @!UP1 USEL UR13, UR9, UR5, !UP2 ;  /* 0x00000005090d9287 */ /* 0x000fe2000d000000 */
[----:B---3--:R-:W-:Y:S01]  /*237f0*/  FADD.FTZ R48, R0, R3 ;  /* 0x0000000300307221 */ /* 0x008fe20000010000 */
[----:B------:R-:W-:Y:S01]  /*23800*/  MOV R0, 0x3f800000 ;  /* 0x3f80000000007802 */ /* 0x000fe20000000f00 */
[----:B------:R-:W-:Y:S01]  /*23810*/  ULDC UR4, c[0x0][0x1c0] ;  /* 0x0000700000047ab9 */ /* 0x000fe20000000800 */
[----:B------:R-:W-:Y:S01]  /*23820*/  FSETP.NE.FTZ.AND P4, PT, R232, RZ, PT ;  /* 0x000000ffe800720b */ /* 0x000fe20003f95000 */
[----:B----4-:R-:W-:Y:S01]  /*23830*/  FADD.FTZ R237, R237, R4 ;  /* 0x00000004eded7221 */ /* 0x010fe20000010000 */
[----:B------:R-:W-:Y:S01]  /*23840*/  FSETP.NE.FTZ.AND P5, PT, R48, RZ, PT ;  /* 0x000000ff3000720b */ /* 0x000fe20003fb5000 */
[----:B------:R-:W-:Y:S01]  /*23850*/  @UP1 UMOV UR15, 0x1 ;  /* 0x00000001000f1882 */ /* 0x000fe20000000000 */
[----:B------:R-:W-:Y:S01]  /*23860*/  MOV R3, 0x3f800000 ;  /* 0x3f80000000037802 */ /* 0x000fe20000000f00 */
[----:B------:R-:W-:Y:S01]  /*23870*/  @!UP1 UIMAD UR15, UR13, UR4, URZ ;  /* 0x000000040d0f92a4 */ /* 0x000fe2000f8e023f */
[----:B------:R-:W-:Y:S01]  /*23880*/  FSETP.NE.FTZ.AND P2, PT, R237, RZ, PT ;  /* 0x000000ffed00720b */ /* 0x000fe20003f55000 */
[----:B------:R-:W-:-:S02]  /*23890*/  @!UP3 UIMAD UR17, UR6, UR9, URZ ;  /* 0x000000090611b2a4 */ /* 0x000fc4000f8e023f */
[----:B------:R-:W-:Y:S02]  /*238a0*/  @UP1 ULDC UR16, c[0x0][0x210] ;  /* 0x0000840000101ab9 */ /* 0x000fe40000000800 */
[----:B------:R-:W-:Y:S02]  /*238b0*/  UIMAD UR5, UR6, UR15, URZ ;  /* 0x0000000f060572a4 */ /* 0x000fe4000f8e023f */
[----:B------:R-:W2:Y:S01]  /*238c0*/  @P4 MUFU.RCP R3, R232 ;  /* 0x000000e800034308 */ /* 0x000ea20000001000 */
[----:B------:R-:W-:Y:S02]  /*238d0*/  @!UP1 UMOV UR16, 0x1 ;  /* 0x0000000100109882 */ /* 0x000fe40000000000 */
[----:B------:R-:W-:Y:S01]  /*238e0*/  @!UP3 USEL UR17, UR17, UR22, !UP0 ;  /* 0x000000161111b287 */ /* 0x000fe2000c000000 */
[----:B-1----:R-:W-:Y:S01]  /*238f0*/  FADD.FTZ R236, R236, R2 ;  /* 0x00000002ecec7221 */ /* 0x002fe20000010000 */
[----:B------:R-:W-:Y:S01]  /*23900*/  IADD3 R2, -R5, R134, RZ ;  /* 0x0000008605027210 */ /* 0x000fe20007ffe1ff */
[----:B------:R-:W-:-:S02]  /*23910*/  UIMAD UR4, UR10, UR16, URZ ;  /* 0x000000100a0472a4 */ /* 0x000fc4000f8e023f */
[----:B------:R-:W1:Y:S01]  /*23920*/  @P5 MUFU.RCP R0, R48 ;  /* 0x0000003000005308 */ /* 0x000e620000001000 */
[----:B------:R-:W-:Y:S01]  /*23930*/  USEL UR5, UR5, URZ, UP3 ;  /* 0x0000003f05057287 */ /* 0x000fe20009800000 */
[----:B------:R-:W-:Y:S01]  /*23940*/  FSETP.NE.FTZ.AND P3, PT, R236, RZ, PT ;  /* 0x000000ffec00720b */ /* 0x000fe20003f75000 */
[----:B------:R-:W-:Y:S01]  /*23950*/  USHF.L.U32 UR4, UR4, 0x7, URZ ;  /* 0x0000000704047899 */ /* 0x000fe2000800063f */
[----:B------:R-:W-:Y:S01]  /*23960*/  LEA R49, R6, R2, 0x8 ;  /* 0x0000000206317211 */ /* 0x000fe200078e40ff */
[----:B------:R-:W-:Y:S01]  /*23970*/  UIMAD UR13, UR11, UR13, UR5 ;  /* 0x0000000d0b0d72a4 */ /* 0x000fe2000f8e0205 */
[----:B------:R-:W-:Y:S01]  /*23980*/  MOV R2, 0x3f800000 ;  /* 0x3f80000000027802 */ /* 0x000fe20000000f00 */
[----:B------:R-:W-:Y:S01]  /*23990*/  @!UP3 UMOV UR20, UR17 ;  /* 0x000000110014bc82 */ /* 0x000fe20008000000 */
[----:B--2---:R-:W-:Y:S01]  /*239a0*/  FMUL.FTZ R3, R3, c[0x0][0x2dc] ;  /* 0x0000b70003037a20 */ /* 0x004fe20000410000 */
[----:B------:R-:W-:Y:S02]  /*239b0*/  USHF.R.S32.HI UR5, URZ, 0x1f, UR4 ;  /* 0x0000001f3f057899 */ /* 0x000fe40008011404 */
[----:B------:R-:W-:Y:S01]  /*239c0*/  @!UP3 USHF.R.S32.HI UR21, URZ, 0x1f, UR17 ;  /* 0x0000001f3f15b899 */ /* 0x000fe20008011411 */
[C---:B------:R-:W-:Y:S01]  /*239d0*/  FMUL.FTZ R154, R3.reuse, R154 ;  /* 0x0000009a039a7220 */ /* 0x040fe20000410000 */
[----:B------:R-:W-:Y:S01]  /*239e0*/  USHF.R.S32.HI UR6, URZ, 0x1f, UR13 ;  /* 0x0000001f3f067899 */ /* 0x000fe2000801140d */
[C---:B------:R-:W-:Y:S01]  /*239f0*/  FMUL.FTZ R43, R3.reuse, R155 ;  /* 0x0000009b032b7220 */ /* 0x040fe20000410000 */
[----:B------:R-:W2:Y:S01]  /*23a00*/  @P3 MUFU.RCP R2, R236 ;  /* 0x000000ec00023308 */ /* 0x000ea20000001000 */
[----:B-1----:R-:W-:Y:S01]  /*23a10*/  FMUL.FTZ R0, R0, c[0x0][0x2dc] ;  /* 0x0000b70000007a20 */ /* 0x002fe20000410000 */
[----:B------:R-:W-:Y:S01]  /*23a20*/  UIADD3 UR4, UP2, UP1, UR4, UR20, UR13 ;  /* 0x0000001404047290 */ /* 0x000fe2000f95e00d */
[----:B------:R-:W-:Y:S01]  /*23a30*/  FMUL.FTZ R150, R3, R150 ;  /* 0x0000009603967220 */ /* 0x000fe20000410000 */
[----:B------:R-:W-:Y:S01]  /*23a40*/  F2FP.PACK_AB R43, R43, R154 ;  /* 0x0000009a2b2b723e */ /* 0x000fe200000000ff */
[C---:B------:R-:W-:Y:S01]  /*23a50*/  FMUL.FTZ R152, R0.reuse, R152 ;  /* 0x0000009800987220 */ /* 0x040fe20000410000 */
[----:B------:R-:W-:Y:S01]  /*23a60*/  UIADD3.X UR5, UR5, UR21, UR6, UP2, UP1 ;  /* 0x0000001505057290 */ /* 0x000fe200097e2406 */
[----:B------:R-:W-:-:S02]  /*23a70*/  FMUL.FTZ R44, R0, R153 ;  /* 0x00000099002c7220 */ /* 0x000fc40000410000 */
[C---:B------:R-:W-:Y:S02]  /*23a80*/  FMUL.FTZ R148, R0.reuse, R148 ;  /* 0x0000009400947220 */ /* 0x040fe40000410000 */
        /* <DEDUP_REMOVED lines=31> */
[----:B------:R-:W-:Y:S01]  /*23c80*/  MOV R0, 0x3f800000 ;  /* 0x3f80000000007802 */ /* 0x000fe20000000f00 */
[----:B--2---:R-:W-:Y:S01]  /*23c90*/  FMUL.FTZ R2, R2, c[0x0][0x2dc] ;  /* 0x0000b70002027a20 */ /* 0x004fe20000410000 */
[----:B------:R-:W-:Y:S01]  /*23ca0*/  F2FP.PACK_AB R12, R12, R112 ;  /* 0x000000700c0c723e */ /* 0x000fe200000000ff */
[----:B------:R-:W-:Y:S01]  /*23cb0*/  FMUL.FTZ R41, R3, R151 ;  /* 0x0000009703297220 */ /* 0x000fe20000410000 */
[----:B------:R-:W-:Y:S01]  /*23cc0*/  F2FP.PACK_AB R8, R8, R124 ;  /* 0x0000007c0808723e */ /* 0x000fe200000000ff */
[C---:B------:R-:W-:Y:S01]  /*23cd0*/  FMUL.FTZ R168, R2.reuse, R168 ;  /* 0x000000a802a87220 */ /* 0x040fe20000410000 */
[----:B------:R-:W1:Y:S01]  /*23ce0*/  @P2 MUFU.RCP R0, R237 ;  /* 0x000000ed00002308 */ /* 0x000e620000001000 */
        /* <DEDUP_REMOVED lines=34> */
[----:B------:R-:W-:Y:S01]  /*23f10*/  SHF.R.S32.HI R2, RZ, 0x1f, R47 ;  /* 0x0000001fff027819 */ /* 0x000fe2000001142f */
[----:B-1----:R-:W-:Y:S01]  /*23f20*/  FMUL.FTZ R0, R0, c[0x0][0x2dc] ;  /* 0x0000b70000007a20 */ /* 0x002fe20000410000 */
[----:B------:R-:W-:Y:S01]  /*23f30*/  F2FP.PACK_AB R10, R10, R116 ;  /* 0x000000740a0a723e */ /* 0x000fe200000000ff */
[----:B------:R-:W-:Y:S01]  /*23f40*/  FMUL.FTZ R146, R3, R146 ;  /* 0x0000009203927220 */ /* 0x000fe20000410000 */
[----:B------:R-:W-:Y:S01]  /*23f50*/  LEA.HI R2, R2, R47, RZ, 0x3 ;  /* 0x0000002f02027211 */ /* 0x000fe200078f18ff */
[----:B------:R-:W-:Y:S01]  /*23f60*/  FMUL.FTZ R170, R0, R170 ;  /* 0x000000aa00aa7220 */ /* 0x000fe20000410000 */
[----:B------:R-:W-:Y:S01]  /*23f70*/  F2FP.PACK_AB R6, R6, R120 ;  /* 0x000000780606723e */ /* 0x000fe200000000ff */
[----:B------:R-:W-:Y:S01]  /*23f80*/  FMUL.FTZ R171, R0, R171 ;  /* 0x000000ab00ab7220 */ /* 0x000fe20000410000 */
[----:B------:R-:W-:Y:S01]  /*23f90*/  LOP3.LUT R2, R2, 0xfffffff8, RZ, 0xc0, !PT ;  /* 0xfffffff802027812 */ /* 0x000fe200078ec0ff */
[----:B------:R-:W-:-:S02]  /*23fa0*/  FMUL.FTZ R166, R0, R166 ;  /* 0x000000a600a67220 */ /* 0x000fc40000410000 */
[C---:B------:R-:W-:Y:S01]  /*23fb0*/  FMUL.FTZ R167, R0.reuse, R167 ;  /* 0x000000a700a77220 */ /* 0x040fe20000410000 */
[----:B------:R-:W-:Y:S01]  /*23fc0*/  IADD3 R2, R47, -R2, RZ ;  /* 0x800000022f027210 */ /* 0x000fe20007ffe0ff */
        /* <DEDUP_REMOVED lines=30> */
[----:B------:R-:W-:Y:S01]  /*241b0*/  LEA.HI R0, R2, R2, RZ, 0x1 ;  /* 0x0000000202007211 */ /* 0x000fe200078f08ff */
[----:B------:R-:W-:Y:S01]  /*241c0*/  FMUL.FTZ R39, R3, R147 ;  /* 0x0000009303277220 */ /* 0x000fe20000410000 */
[----:B------:R-:W-:Y:S01]  /*241d0*/  F2FP.PACK_AB R9, R9, R118 ;  /* 0x000000760909723e */ /* 0x000fe200000000ff */
[C---:B------:R-:W-:Y:S01]  /*241e0*/  FMUL.FTZ R142, R3.reuse, R142 ;  /* 0x0000008e038e7220 */ /* 0x040fe20000410000 */
[----:B------:R-:W-:Y:S01]  /*241f0*/  SHF.R.S32.HI R4, RZ, 0x1, R0 ;  /* 0x00000001ff047819 */ /* 0x000fe20000011400 */
[C---:B------:R-:W-:Y:S01]  /*24200*/  FMUL.FTZ R36, R3.reuse, R143 ;  /* 0x0000008f03247220 */ /* 0x040fe20000410000 */
[----:B------:R-:W-:Y:S01]  /*24210*/  LOP3.LUT R0, R0, 0x3fffffe, RZ, 0xc0, !PT ;  /* 0x03fffffe00007812 */ /* 0x000fe200078ec0ff */
[C---:B------:R-:W-:Y:S01]  /*24220*/  FMUL.FTZ R138, R3.reuse, R138 ;  /* 0x0000008a038a7220 */ /* 0x040fe20000410000 */
[----:B------:R-:W-:Y:S01]  /*24230*/  LOP3.LUT P0, RZ, R4, 0x2, RZ, 0xc0, !PT ;  /* 0x0000000204ff7812 */ /* 0x000fe2000780c0ff */
[C---:B------:R-:W-:Y:S01]  /*24240*/  FMUL.FTZ R33, R3.reuse, R139 ;  /* 0x0000008b03217220 */ /* 0x040fe20000410000 */
[----:B------:R-:W-:Y:S01]  /*24250*/  IADD3 R0, R2, -R0, RZ ;  /* 0x8000000002007210 */ /* 0x000fe20007ffe0ff */
[----:B------:R-:W-:Y:S01]  /*24260*/  FMUL.FTZ R78, R3, R78 ;  /* 0x0000004e034e7220 */ /* 0x000fe20000410000 */
[----:B------:R-:W-:Y:S01]  /*24270*/  F2FP.PACK_AB R39, R39, R146 ;  /* 0x000000922727723e */ /* 0x000fe200000000ff */
[C---:B------:R-:W-:Y:S01]  /*24280*/  FMUL.FTZ R30, R3.reuse, R79 ;  /* 0x0000004f031e7220 */ /* 0x040fe20000410000 */
[----:B------:R-:W-:Y:S01]  /*24290*/  LEA R0, R0, R49, 0x4 ;  /* 0x0000003100007211 */ /* 0x000fe200078e20ff */
[C---:B------:R-:W-:Y:S01]  /*242a0*/  FMUL.FTZ R82, R3.reuse, R82 ;  /* 0x0000005203527220 */ /* 0x040fe20000410000 */
[----:B------:R-:W-:Y:S01]  /*242b0*/  F2FP.PACK_AB R36, R36, R142 ;  /* 0x0000008e2424723e */ /* 0x000fe200000000ff */
[----:B------:R-:W-:Y:S01]  /*242c0*/  FMUL.FTZ R27, R3, R83 ;  /* 0x00000053031b7220 */ /* 0x000fe20000410000 */
[----:B------:R-:W-:Y:S01]  /*242d0*/  F2FP.PACK_AB R33, R33, R138 ;  /* 0x0000008a2121723e */ /* 0x000fe200000000ff */
[C---:B------:R-:W-:Y:S01]  /*242e0*/  FMUL.FTZ R94, R3.reuse, R94 ;  /* 0x0000005e035e7220 */ /* 0x040fe20000410000 */
        /* <DEDUP_REMOVED lines=15> */
[----:B------:R-:W-:Y:S02]  /*243e0*/  SHF.L.U32 R3, R4, 0x6, RZ ;  /* 0x0000000604037819 */ /* 0x000fe400000006ff */
[----:B------:R-:W-:-:S02]  /*243f0*/  F2FP.PACK_AB R11, R11, R114 ;  /* 0x000000720b0b723e */ /* 0x000fc400000000ff */
[----:B------:R-:W-:Y:S02]  /*24400*/  LOP3.LUT R2, R3, 0xc0, RZ, 0xc0, !PT ;  /* 0x000000c003027812 */ /* 0x000fe400078ec0ff */
[----:B------:R-:W-:Y:S02]  /*24410*/  LOP3.LUT R3, R4, 0x1, RZ, 0xc0, !PT ;  /* 0x0000000104037812 */ /* 0x000fe400078ec0ff */
[----:B------:R-:W-:Y:S02]  /*24420*/  LEA.HI R2, R2, R2, RZ, 0x1d ;  /* 0x0000000202027211 */ /* 0x000fe400078fe8ff */
[----:B------:R-:W-:Y:S02]  /*24430*/  ISETP.NE.U32.AND P1, PT, R3, 0x1, PT ;  /* 0x000000010300780c */ /* 0x000fe40003f25070 */
[----:B------:R-:W-:Y:S02]  /*24440*/  LEA R0, R0, R2, 0x1 ;  /* 0x0000000200007211 */ /* 0x000fe400078e08ff */
[----:B------:R-:W-:-:S02]  /*24450*/  MOV R3, 0x20 ;  /* 0x0000002000037802 */ /* 0x000fc40000000f00 */
[----:B------:R-:W-:Y:S02]  /*24460*/  SHF.L.U32 R0, R0, 0x1, RZ ;  /* 0x0000000100007819 */ /* 0x000fe400000006ff */
[----:B------:R-:W-:Y:S02]  /*24470*/  SEL R3, R3, 0xffffffe0, !P0 ;  /* 0xffffffe003037807 */ /* 0x000fe40004000000 */
[C---:B------:R-:W-:Y:S01]  /*24480*/  IADD3 R2, R0.reuse, -0x10, RZ ;  /* 0xfffffff000027810 */ /* 0x040fe20007ffe0ff */
[----:B------:R-:W-:Y:S01]  /*24490*/  STS [R0], R44 ;  /* 0x0000002c00007388 */ /* 0x000fe20000000800 */
[C---:B------:R-:W-:Y:S02]  /*244a0*/  IADD3 R4, R0.reuse, R3, RZ ;  /* 0x0000000300047210 */ /* 0x040fe40007ffe0ff */
[----:B------:R-:W-:Y:S01]  /*244b0*/  @P1 IADD3 R2, R0, 0x10, RZ ;  /* 0x0000001000021810 */ /* 0x000fe20007ffe0ff */
[----:B------:R-:W-:Y:S01]  /*244c0*/  STS [R0+0x200], R43 ;  /* 0x0002002b00007388 */ /* 0x000fe20000000800 */
[----:B------:R-:W-:-:S02]  /*244d0*/  F2FP.PACK_AB R7, R7, R126 ;  /* 0x0000007e0707723e */ /* 0x000fc400000000ff */
[----:B------:R-:W-:Y:S01]  /*244e0*/  IADD3 R3, R3, R2, RZ ;  /* 0x0000000203037210 */ /* 0x000fe20007ffe0ff */
[----:B------:R-:W-:Y:S04]  /*244f0*/  STS [R2], R42 ;  /* 0x0000002a02007388 */ /* 0x000fe80000000800 */
        /* <DEDUP_REMOVED lines=38> */
[----:B------:R-:W-:Y:S04]  /*24760*/  STS [R4+0x4200], R11 ;  /* 0x0042000b04007388 */ /* 0x000fe80000000800 */
[----:B------:R-:W-:Y:S04]  /*24770*/  STS [R3+0x4000], R8 ;  /* 0x0040000803007388 */ /* 0x000fe80000000800 */
[----:B------:R-:W-:Y:S01]  /*24780*/  STS [R3+0x4200], R7 ;  /* 0x0042000703007388 */ /* 0x000fe20000000800 */
[----:B-1----:R-:W-:-:S03]  /*24790*/  LOP3.LUT R0, R133, 0xffffffe0, RZ, 0xc0, !PT ;  /* 0xffffffe085007812 */ /* 0x002fc600078ec0ff */
[----:B------:R-:W-:Y:S01]  /*247a0*/  STS [R4+0x5000], R10 ;  /* 0x0050000a04007388 */ /* 0x000fe20000000800 */
[----:B------:R-:W-:Y:S02]  /*247b0*/  IADD3 R0, -R0, R134, RZ ;  /* 0x0000008600007210 */ /* 0x000fe40007ffe1ff */
[----:B--2---:R-:W-:Y:S01]  /*247c0*/  MOV R14, 0x7f800000 ;  /* 0x7f800000000e7802 */ /* 0x004fe20000000f00 */
[----:B------:R1:W-:Y:S01]  /*247d0*/  STS [R4+0x5200], R9 ;  /* 0x0052000904007388 */ /* 0x0003e20000000800 */
[----:B------:R-:W-:Y:S01]  /*247e0*/  LOP3.LUT P0, RZ, R0, 0x3, RZ, 0xc0, !PT ;  /* 0x0000000300ff7812 */ /* 0x000fe2000780c0ff */
[----:B---3--:R-:W2:Y:S01]  /*247f0*/  @P3 MUFU.LG2 R2, R236 ;  /* 0x000000ec00023308 */ /* 0x008ea20000000c00 */
[----:B------:R-:W-:Y:S01]  /*24800*/  MOV R13, 0x7f800000 ;  /* 0x7f800000000d7802 */ /* 0x000fe20000000f00 */
[----:B------:R-:W-:Y:S01]  /*24810*/  STS [R3+0x5000], R6 ;  /* 0x0050000603007388 */ /* 0x000fe20000000800 */
[----:B----4-:R-:W-:-:S03]  /*24820*/  MOV R12, 0x7f800000 ;  /* 0x7f800000000c7802 */ /* 0x010fc60000000f00 */
[----:B------:R3:W-:Y:S02]  /*24830*/  STS [R3+0x5200], R5 ;  /* 0x0052000503007388 */ /* 0x0007e40000000800 */
[----:B------:R-:W4:Y:S02]  /*24840*/  @P2 MUFU.LG2 R0, R237 ;  /* 0x000000ed00002308 */ /* 0x000f240000000c00 */
[----:B------:R-:W-:Y:S01]  /*24850*/  BAR.SYNC.DEFER_BLOCKING 0x0 ;  /* 0x0000000000007b1d */ /* 0x000fe20000010000 */
[----:B--2---:R-:W-:-:S05]  /*24860*/  @P3 FMUL.FTZ R2, R2, 0.69314718246459960938 ;  /* 0x3f31721802023820 */ /* 0x004fca0000410000 */
[----:B-1----:R-:W1:Y:S01]  /*24870*/  @P5 MUFU.LG2 R4, R48 ;  /* 0x0000003000045308 */ /* 0x002e620000000c00 */
[----:B----4-:R-:W-:Y:S01]  /*24880*/  @P2 FMUL.FTZ R0, R0, 0.69314718246459960938 ;  /* 0x3f31721800002820 */ /* 0x010fe20000410000 */
[----:B------:R-:W-:Y:S01]  /*24890*/  MOV R9, 0x7f800000 ;  /* 0x7f80000000097802 */ /* 0x000fe20000000f00 */
[----:B------:R-:W-:Y:S02]  /*248a0*/  @P3 FFMA.FTZ R9, R130, c[0x0][0x238], R2 ;  /* 0x00008e0082093a23 */ /* 0x000fe40000010002 */
[----:B------:R-:W-:-:S03]  /*248b0*/  @P2 FFMA.FTZ R12, R129, c[0x0][0x238], R0 ;  /* 0x00008e00810c2a23 */ /* 0x000fc60000010000 */
[----:B---3--:R-:W2:Y:S01]  /*248c0*/  @P4 MUFU.LG2 R3, R232 ;  /* 0x000000e800034308 */ /* 0x008ea20000000c00 */
[----:B-----5:R3:W4:Y:S04]  /*248d0*/  LDS.128 R24, [R194] ;  /* 0x00000000c2187984 */ /* 0x0207280000000c00 */
        /* <DEDUP_REMOVED lines=16> */
[----:B---34-:R-:W3:Y:S02]  /*249e0*/  S2R R4, SR_TID.X ;  /* 0x0000000000047919 */ /* 0x018ee40000002100 */
[----:B---3--:R-:W-:-:S04]  /*249f0*/  SHF.R.S32.HI R2, RZ, 0x1f, R4 ;  /* 0x0000001fff027819 */ /* 0x008fc80000011404 */
[----:B------:R-:W-:-:S04]  /*24a00*/  LEA.HI R2, R2, R4, RZ, 0x5 ;  /* 0x0000000402027211 */ /* 0x000fc800078f28ff */
[----:B------:R-:W-:Y:S02]  /*24a10*/  LOP3.LUT R0, R2, 0xffffffe0, RZ, 0xc0, !PT ;  /* 0xffffffe002007812 */ /* 0x000fe400078ec0ff */
[--C-:B------:R-:W-:Y:S02]  /*24a20*/  SHF.R.S32.HI R3, RZ, 0x5, R2.reuse ;  /* 0x00000005ff037819 */ /* 0x100fe40000011402 */
[----:B------:R-:W-:Y:S01]  /*24a30*/  SHF.R.S32.HI R2, RZ, 0x1f, R2 ;  /* 0x0000001fff027819 */ /* 0x000fe20000011402 */
[----:B------:R-:W-:-:S03]  /*24a40*/  IMAD.IADD R0, R4, 0x1, -R0 ;  /* 0x0000000104007824 */ /* 0x000fc600078e0a00 */
[----:B------:R-:W-:Y:S02]  /*24a50*/  LEA.HI R2, R2, R3, RZ, 0x2 ;  /* 0x0000000302027211 */ /* 0x000fe400078f10ff */
[----:B------:R-:W-:Y:S02]  /*24a60*/  SHF.R.S32.HI R4, RZ, 0x1f, R0 ;  /* 0x0000001fff047819 */ /* 0x000fe40000011400 */
[----:B------:R-:W-:Y:S02]  /*24a70*/  LOP3.LUT R2, R2, 0xffffffc, RZ, 0xc0, !PT ;  /* 0x0ffffffc02027812 */ /* 0x000fe400078ec0ff */
[----:B------:R-:W-:-:S03]  /*24a80*/  LEA.HI R0, R4, R0, RZ, 0x2 ;  /* 0x0000000004007211 */ /* 0x000fc600078f10ff */
[----:B------:R-:W-:Y:S01]  /*24a90*/  IMAD.IADD R2, R3, 0x1, -R2 ;  /* 0x0000000103027824 */ /* 0x000fe200078e0a02 */
        /* <DEDUP_REMOVED lines=33> */
.L_x_485:
[----:B---34-:R-:W-:Y:S05]  /*24cb0*/  BSYNC B0 ;  /* 0x0000000000007941 */ /* 0x018fea0003800000 */
.L_x_484:
        /* <DEDUP_REMOVED lines=17> */
[----:B------:R-:W-:Y:S01]  /*24dd0*/  IADD3.X R5, R0, UR7, RZ, P0, !PT ;  /* 0x0000000700057c10 */ /* 0x000fe200087fe4ff */
[----:B------:R-:W-:Y:S01]  /*24de0*/  IMAD.U32 R0, RZ, RZ, UR23 ;  /* 0x00000017ff007e24 */ /* 0x000fe2000f8e00ff */
[----:B------:R-:W-:-:S03]  /*24df0*/  ISETP.GE.AND P0, PT, R47, UR10, PT ;  /* 0x0000000a2f007c0c */ /* 0x000fc6000bf06270 */
[----:B-1----:R-:W-:-:S04]  /*24e00*/  IMAD.WIDE.U32 R10, R10, c[0x0][0x1f0], R4 ;  /* 0x00007c000a0a7a25 */ /* 0x002fc800078e0004 */
[----:B------:R-:W-:Y:S01]  /*24e10*/  IMAD.WIDE R2, R0, 0x80, R2 ;  /* 0x0000008000027825 */ /* 0x000fe200078e0202 */
[----:B------:R-:W-:-:S05]  /*24e20*/  IADD3 R9, R11, UR4, RZ ;  /* 0x000000040b097c10 */ /* 0x000fca000fffe0ff */
        /* <DEDUP_REMOVED lines=14> */
.L_x_487:
[----:B----4-:R-:W-:Y:S05]  /*24f10*/  BSYNC B0 ;  /* 0x0000000000007941 */ /* 0x010fea0003800000 */
.L_x_486:
[----:B------:R-:W-:Y:S01]  /*24f20*/  LEA.HI.SX32 R0, R132, 0x20, 0x1e ;  /* 0x0000002084007811 */ /* 0x000fe200078ff2ff */
        /* <DEDUP_REMOVED lines=19> */
.L_x_489:
[----:B------:R-:W-:Y:S05]  /*25060*/  BSYNC B0 ;  /* 0x0000000000007941 */ /* 0x000fea0003800000 */
.L_x_488:
        /* <DEDUP_REMOVED lines=20> */
.L_x_491:
[----:B------:R-:W-:Y:S05]  /*251b0*/  BSYNC B0 ;  /* 0x0000000000007941 */ /* 0x000fea0003800000 */
.L_x_490:
[----:B------:R-:W-:-:S04]  /*251c0*/  LEA.HI.SX32 R0, R132, 0x60, 0x1e ;  /* 0x0000006084007811 */ /* 0x000fc800078ff2ff */
        /* <DEDUP_REMOVED lines=20> */
.L_x_450:
        /* <DEDUP_REMOVED lines=25> */
[----:B------:R-:W-:Y:S02]  /*254a0*/  @UP3 UIMAD UR9, UR22, UR9, UR13 ;  /* 0x00000009160932a4 */ /* 0x000fe4000f8e020d */
[----:B------:R-:W-:Y:S02]  /*254b0*/  @UP3 UMOV UR14, UR12 ;  /* 0x0000000c000e3c82 */ /* 0x000fe40008000000 */
[----:B------:R-:W-:Y:S02]  /*254c0*/  UISETP.EQ.AND UP4, UPT, UR15, URZ, UP4 ;  /* 0x0000003f0f00728c */ /* 0x000fe4000a782270 */
[----:B------:R-:W-:Y:S02]  /*254d0*/  @!UP2 UISETP.NE.AND UP1, UPT, UR16, URZ, UPT ;  /* 0x0000003f1000a28c */ /* 0x000fe4000bf25270 */
[----:B------:R-:W-:Y:S02]  /*254e0*/  ULDC UR13, c[0x0][0x214] ;  /* 0x00008500000d7ab9 */ /* 0x000fe40000000800 */
[----:B------:R-:W-:-:S02]  /*254f0*/  @UP2 ULDC UR12, c[0x0][0x210] ;  /* 0x00008400000c2ab9 */ /* 0x000fc40000000800 */
[----:B------:R-:W-:Y:S02]  /*25500*/  ULDC UR8, c[0x0][0x234] ;  /* 0x00008d0000087ab9 */ /* 0x000fe40000000800 */
[----:B------:R-:W-:Y:S02]  /*25510*/  @UP2 UIMAD UR12, UR12, UR13, URZ ;  /* 0x0000000d0c0c22a4 */ /* 0x000fe4000f8e023f */
[----:B------:R-:W-:Y:S02]  /*25520*/  UISETP.NE.OR UP0, UPT, UR22, -0x1, !UP4 ;  /* 0xffffffff1600788c */ /* 0x000fe4000e705670 */
[----:B------:R-:W-:Y:S02]  /*25530*/  @!UP2 USEL UR12, UR13, UR8, !UP1 ;  /* 0x000000080d0ca287 */ /* 0x000fe4000c800000 */
        /* <DEDUP_REMOVED lines=43> */
.L_x_493:
[----:B------:R-:W-:Y:S05]  /*257f0*/  BSYNC B0 ;  /* 0x0000000000007941 */ /* 0x000fea0003800000 */
.L_x_492:
        /* <DEDUP_REMOVED lines=20> */
.L_x_495:
[----:B------:R-:W-:Y:S05]  /*25940*/  BSYNC B0 ;  /* 0x0000000000007941 */ /* 0x000fea0003800000 */
.L_x_494:
        /* <DEDUP_REMOVED lines=20> */
.L_x_497:
[----:B------:R-:W-:Y:S05]  /*25a90*/  BSYNC B0 ;  /* 0x0000000000007941 */ /* 0x000fea0003800000 */
.L_x_496:
        /* <DEDUP_REMOVED lines=19> */
.L_x_499:
[----:B------:R-:W-:Y:S05]  /*25bd0*/  BSYNC B0 ;  /* 0x0000000000007941 */ /* 0x000fea0003800000 */
.L_x_498:
        /* <DEDUP_REMOVED lines=35> */
.L_x_500:
        /* <DEDUP_REMOVED lines=15> */
.L_x_992:


//--------------------- .text._ZN5flash16flash_fwd_kernelI23Flash_fwd_kernel_traitsILi96ELi128ELi64ELi4ELb0ELb0EN7cutlass6half_tE19Flash_kernel_traitsILi96ELi128ELi64ELi4ES3_EELb0ELb1ELb0ELb0ELb0ELb0ELb1ELb0EEEvNS_16Flash_fwd_paramsE --------------------------
	.section	.text._ZN5flash16flash_fwd_kernelI23Flash_fwd_kernel_traitsILi96ELi128ELi64ELi4ELb0ELb0EN7cutlass6half_tE19Flash_kernel_traitsILi96ELi128ELi64ELi4ES3_EELb0ELb1ELb0ELb0ELb0ELb0ELb1ELb0EEEvNS_16Flash_fwd_paramsE,"ax",@progbits
	.sectioninfo	@"SHI_REGISTERS=255"
	.align	128
        .global         _ZN5flash16flash_fwd_kernelI23Flash_fwd_kernel_traitsILi96ELi128ELi64ELi4ELb0ELb0EN7cutlass6half_tE19Flash_kernel_traitsILi96ELi128ELi64ELi4ES3_EELb0ELb1ELb0ELb0ELb0ELb0ELb1ELb0EEEvNS_16Flash_fwd_paramsE
        .type           _ZN5flash16flash_fwd_kernelI23Flash_fwd_kernel_traitsILi96ELi128ELi64ELi4ELb0ELb0EN7cutlass6half_tE19Flash_kernel_traitsILi96ELi128ELi64ELi4ES3_EELb0ELb1ELb0ELb0ELb0ELb0ELb1ELb0EEEvNS_16Flash_fwd_paramsE,@function
        .size           _ZN5flash16flash_fwd_kernelI23Flash_fwd_kernel_traitsILi96ELi128ELi64ELi4ELb0ELb0EN7cutlass6half_tE19Flash_kernel_traitsILi96ELi128ELi64ELi4ES3_EELb0ELb1ELb0ELb0ELb0ELb0ELb1ELb0EEEvNS_16Flash_fwd_paramsE,(.L_x_993 - _ZN5flash16flash_fwd_kernelI23Flash_fwd_kernel_traitsILi96ELi128ELi64ELi4ELb0ELb0EN7cutlass6half_tE19Flash_kernel_traitsILi96ELi128ELi64ELi4ES3_EELb0ELb1ELb0ELb0ELb0ELb0ELb1ELb0EEEvNS_16Flash_fwd_paramsE)
        .other          _ZN5flash16flash_fwd_kernelI23Flash_fwd_kernel_traitsILi96ELi128ELi64ELi4ELb0ELb0EN7cutlass6half_tE19Flash_kernel_traitsILi96ELi128ELi64ELi4ES3_EELb0ELb1ELb0ELb0ELb0ELb0ELb1ELb0EEEvNS_16Flash_fwd_paramsE,@"STO_CUDA_ENTRY STV_DEFAULT"
_ZN5flash16flash_fwd_kernelI23Flash_fwd_kernel_traitsILi96ELi128ELi64ELi4ELb0ELb0EN7cutlass6half_tE19Flash_kernel_traitsILi96ELi128ELi64ELi4ES3_EELb0ELb1ELb0ELb0ELb0ELb0ELb1ELb0EEEvNS_16Flash_fwd_paramsE:
.text._ZN5flash16flash_fwd_kernelI23Flash_fwd_kernel_traitsILi96ELi128ELi64ELi4ELb0ELb0EN7cutlass6half_tE19Flash_kernel_traitsILi96ELi128ELi64ELi4ES3_EELb0ELb1ELb0ELb0ELb0ELb0ELb1ELb0EEEvNS_16Flash_fwd_paramsE:
[----:B------:R-:W-:Y:S02]  /*0000*/  MOV R1, c[0x0][0x28] ;  /* 0x00000a0000017a02 */ /* 0x000fe40000000f00 */
[----:B------:R-:W1:Y:S01]  /*0010*/  S2UR UR10, SR_CTAID.Y ;  /* 0x00000000000a79c3 */ /* 0x000e620000002600 */
[----:B------:R-:W-:Y:S01]  /*0020*/  ULDC.64 UR4, c[0x0][0x240] ;  /* 0x0000900000047ab9 */ /* 0x000fe20000000a00 */
[----:B------:R-:W-:Y:S01]  /*0030*/  IADD3 R1, R1, -0x60, RZ ;  /* 0xffffffa001017810 */ /* 0x000fe20007ffe0ff */
        /* <DEDUP_REMOVED lines=20> */
[----:B------:R1:W2:Y:S01]  /*0180*/  @P2 LDG.E R7, [R2.64] ;  /* 0x0000001002072981 */ /* 0x0002a2000c1e1900 */
[----:B------:R-:W-:-:S03]  /*0190*/  ULDC.64 UR8, c[0x0][0x248] ;  /* 0x0000920000087ab9 */ /* 0x000fc60000000a00 */
[----:B------:R1:W3:Y:S01]  /*01a0*/  @P2 LDG.E R6, [R2.64+0x4] ;  /* 0x0000041002062981 */ /* 0x0002e2000c1e1900 */
[----:B------:R-:W-:Y:S02]  /*01b0*/  IMAD.U32 R4, RZ, RZ, UR4 ;  /* 0x00000004ff047e24 */ /* 0x000fe4000f8e00ff */
[----:B------:R-:W-:Y:S01]  /*01c0*/  IMAD.U32 R5, RZ, RZ, UR5 ;  /* 0x00000005ff057e24 */ /* 0x000fe2000f8e00ff */
[----:B------:R-:W-:-:S04]  /*01d0*/  PLOP3.LUT P1, PT, PT, PT, UP1, 0x80, 0x0 ;  /* 0x000000000000781c */ /* 0x000fc80003f2f018 */
[----:B------:R-:W4:Y:S01]  /*01e0*/  @P0 LDG.E R4, [R4.64] ;  /* 0x0000001004040981 */ /* 0x000f22000c1e1900 */
[----:B------:R-:W-:-:S06]  /*01f0*/  UIMAD.WIDE UR8, UR10, UR7, UR8 ;  /* 0x000000070a0872a5 */ /* 0x000fcc000f8e0208 */
[----:B-1----:R-:W-:Y:S02]  /*0200*/  IMAD.U32 R2, RZ, RZ, UR8 ;  /* 0x00000008ff027e24 */ /* 0x002fe4000f8e00ff */
[----:B------:R-:W-:-:S05]  /*0210*/  IMAD.U32 R3, RZ, RZ, UR9 ;  /* 0x00000009ff037e24 */ /* 0x000fca000f8e00ff */
        /* <DEDUP_REMOVED lines=10> */
[----:B------:R-:W-:Y:S01]  /*02c0*/  ISETP.NE.AND.EX P0, PT, RZ, c[0x0][0x24c], PT, P0 ;  /* 0x00009300ff007a0c */ /* 0x000fe20003f05300 */
[----:B--2---:R-:W-:Y:S02]  /*02d0*/  @UP2 UIADD3 UR15, UR15, -UR9, URZ ;  /* 0x800000090f0f2290 */ /* 0x004fe4000fffe03f */
[----:B-----5:R3:W2:Y:S05]  /*02e0*/  @!P1 R2UR UR19, R0 ;  /* 0x00000000001393c2 */ /* 0x0206aa00000e0000 */
[----:B------:R-:W-:-:S05]  /*02f0*/  @!UP2 ULDC UR15, c[0x0][0x214] ;  /* 0x00008500000faab9 */ /* 0x000fca0000000800 */
[----:B-1234-:R-:W-:Y:S05]  /*0300*/  @!P0 BRA `(.L_x_501) ;  /* 0x0000007000008947 */ /* 0x01efea0003800000 */
[----:B------:R-:W-:-:S13]  /*0310*/  PLOP3.LUT P0, PT, PT, PT, UP3, 0x80, 0x0 ;  /* 0x000000000000781c */ /* 0x000fda0003f0f038 */
[----:B------:R-:W2:Y:S04]  /*0320*/  @P0 LDG.E R0, [R2.64+0x4] ;  /* 0x0000041002000981 */ /* 0x000ea8000c1e1900 */
[----:B------:R-:W3:Y:S01]  /*0330*/  @!P0 LDG.E R2, [R2.64] ;  /* 0x0000001002028981 */ /* 0x000ee2000c1e1900 */
[----:B--2---:R-:W1:Y:S02]  /*0340*/  @P0 R2UR UR6, R0 ;  /* 0x00000000000603c2 */ /* 0x004e6400000e0000 */
[----:B-1----:R-:W-:-:S11]  /*0350*/  @UP3 UIADD3 UR6, UR6, -UR19, URZ ;  /* 0x8000001306063290 */ /* 0x002fd6000fffe03f */
[----:B---3--:R1:W2:Y:S02]  /*0360*/  @!P0 R2UR UR6, R2 ;  /* 0x00000000020683c2 */ /* 0x0082a400000e0000 */
[----:B-12---:R-:W-:Y:S05]  /*0370*/  BRA `(.L_x_502) ;  /* 0x0000001000007947 */ /* 0x006fea0003800000 */
.L_x_501:
[----:B------:R-:W-:Y:S02]  /*0380*/  ULDC UR6, c[0x0][0x218] ;  /* 0x0000860000067ab9 */ /* 0x000fe40000000800 */
.L_x_502:
        /* <DEDUP_REMOVED lines=70> */
.L_x_504:
[----:B------:R-:W-:Y:S01]  /*07f0*/  IABS R0, c[0x0][0x1c8] ;  /* 0x0000720000007a13 */ /* 0x000fe20000000000 */
[----:B------:R-:W1:Y:S01]  /*0800*/  S2R R5, SR_CTAID.Z ;  /* 0x0000000000057919 */ /* 0x000e620000002700 */
[----:B------:R-:W-:Y:S02]  /*0810*/  ULDC UR4, c[0x0][0x1c8] ;  /* 0x0000720000047ab9 */ /* 0x000fe40000000800 */
[----:B------:R-:W-:Y:S01]  /*0820*/  ULOP3.LUT UR4, UR11, UR4, URZ, 0x3c, !UPT ;  /* 0x000000040b047292 */ /* 0x000fe2000f8e3c3f */
[----:B------:R-:W-:Y:S01]  /*0830*/  IMAD.MOV.U32 R4, RZ, RZ, R0 ;  /* 0x000000ffff047224 */ /* 0x000fe200078e0000 */
[----:B------:R-:W-:-:S03]  /*0840*/  @UP0 UIADD3 UR19, UR14, UR19, URZ ;  /* 0x000000130e130290 */ /* 0x000fc6000fffe03f */
[----:B------:R-:W2:Y:S01]  /*0850*/  I2F.RP R2, R4 ;  /* 0x0000000400027306 */ /* 0x000ea20000209400 */
[----:B------:R-:W-:Y:S01]  /*0860*/  ISETP.LE.AND P1, PT, RZ, UR4, PT ;  /* 0x00000004ff007c0c */ /* 0x000fe2000bf23270 */
[----:B------:R-:W-:Y:S02]  /*0870*/  ULDC.64 UR4, c[0x0][0x1a0] ;  /* 0x0000680000047ab9 */ /* 0x000fe40000000a00 */
[----:B------:R-:W-:-:S04]  /*0880*/  @UP0 UIMAD.WIDE.U32 UR22, UR19, UR4, URZ ;  /* 0x00000004131602a5 */ /* 0x000fc8000f8e003f */
[----:B------:R-:W-:Y:S02]  /*0890*/  @UP0 UIMAD UR21, UR19, UR5, UR23 ;  /* 0x00000005131502a4 */ /* 0x000fe4000f8e0217 */
[----:B------:R-:W-:Y:S01]  /*08a0*/  USHF.R.S32.HI UR19, URZ, 0x1f, UR11 ;  /* 0x0000001f3f137899 */ /* 0x000fe2000801140b */
[----:B--2---:R-:W2:Y:S01]  /*08b0*/  MUFU.RCP R2, R2 ;  /* 0x0000000200027308 */ /* 0x004ea20000001000 */
[----:B-1----:R-:W-:Y:S02]  /*08c0*/  IABS R5, R5 ;  /* 0x0000000500057213 */ /* 0x002fe40000000000 */
[----:B--2---:R-:W-:-:S05]  /*08d0*/  IADD3 R2, R2, 0xffffffe, RZ ;  /* 0x0ffffffe02027810 */ /* 0x004fca0007ffe0ff */
        /* <DEDUP_REMOVED lines=31> */
.L_x_505:
[----:B------:R-:W-:Y:S01]  /*0ad0*/  SHF.R.S32.HI R6, RZ, 0x1f, R24 ;  /* 0x0000001fff067819 */ /* 0x000fe20000011418 */
[----:B------:R-:W1:Y:S01]  /*0ae0*/  S2R R7, SR_CTAID.X ;  /* 0x0000000000077919 */ /* 0x000e620000002500 */
[----:B------:R-:W-:Y:S01]  /*0af0*/  UIADD3 UR10, -UR12, UR15, URZ ;  /* 0x0000000f0c0a7290 */ /* 0x000fe2000fffe13f */
[----:B------:R-:W-:Y:S01]  /*0b00*/  IMAD.MOV.U32 R26, RZ, RZ, 0x10 ;  /* 0x00000010ff1a7424 */ /* 0x000fe200078e00ff */
[CC--:B------:R-:W-:Y:S01]  /*0b10*/  LEA.HI R5, R6.reuse, R24.reuse, RZ, 0x2 ;  /* 0x0000001806057211 */ /* 0x0c0fe200078f10ff */
[----:B------:R-:W2:Y:S01]  /*0b20*/  S2R R14, SR_CTAID.Z ;  /* 0x00000000000e7919 */ /* 0x000ea20000002700 */
[CC--:B------:R-:W-:Y:S01]  /*0b30*/  LEA.HI R25, R6.reuse, R24.reuse, RZ, 0x3 ;  /* 0x0000001806197211 */ /* 0x0c0fe200078f18ff */
[----:B------:R-:W-:Y:S01]  /*0b40*/  ULDC.64 UR4, c[0x0][0x1a8] ;  /* 0x00006a0000047ab9 */ /* 0x000fe20000000a00 */
[----:B------:R-:W-:Y:S01]  /*0b50*/  LOP3.LUT R2, R5, 0xfffffffc, RZ, 0xc0, !PT ;  /* 0xfffffffc05027812 */ /* 0x000fe200078ec0ff */
[----:B------:R-:W-:Y:S01]  /*0b60*/  UIMAD UR4, UR19, UR4, URZ ;  /* 0x00000004130472a4 */ /* 0x000fe2000f8e023f */
        /* <DEDUP_REMOVED lines=9> */
[----:B------:R-:W-:Y:S01]  /*0c00*/  UIMAD UR4, UR11, UR5, UR4 ;  /* 0x000000050b0472a4 */ /* 0x000fe2000f8e0204 */
[----:B------:R-:W-:Y:S01]  /*0c10*/  LOP3.LUT R0, R0, 0xc0, RZ, 0xc0, !PT ;  /* 0x000000c000007812 */ /* 0x000fe200078ec0ff */
[----:B------:R-:W-:Y:S01]  /*0c20*/  IMAD.IADD R16, R24, 0x1, -R3 ;  /* 0x0000000118107824 */ /* 0x000fe200078e0a03 */
[----:B------:R-:W-:-:S02]  /*0c30*/  LEA.HI R13, R6, R24, RZ, 0x5 ;  /* 0x00000018060d7211 */ /* 0x000fc400078f28ff */
[----:B------:R-:W-:Y:S02]  /*0c40*/  LOP3.LUT R3, R0, 0x18, R160, 0xf8, !PT ;  /* 0x0000001800037812 */ /* 0x000fe400078ef8a0 */
[----:B------:R-:W-:Y:S02]  /*0c50*/  SHF.R.U32.HI R0, RZ, 0x3, R0 ;  /* 0x00000003ff007819 */ /* 0x000fe40000011600 */
[----:B------:R-:W-:Y:S02]  /*0c60*/  LEA.HI R18, R16, R16, RZ, 0x1 ;  /* 0x0000001010127211 */ /* 0x000fe400078f08ff */
[----:B------:R-:W-:Y:S02]  /*0c70*/  LOP3.LUT R2, R2, 0x7fffffe, RZ, 0xc0, !PT ;  /* 0x07fffffe02027812 */ /* 0x000fe400078ec0ff */
[----:B------:R-:W-:Y:S02]  /*0c80*/  LOP3.LUT R9, R3, R0, RZ, 0x3c, !PT ;  /* 0x0000000003097212 */ /* 0x000fe400078e3cff */
[----:B------:R-:W-:Y:S01]  /*0c90*/  SHF.R.S32.HI R0, RZ, 0x1, R18 ;  /* 0x00000001ff007819 */ /* 0x000fe20000011412 */
[----:B------:R-:W-:Y:S01]  /*0ca0*/  IMAD.IADD R3, R10, 0x1, -R2 ;  /* 0x000000010a037824 */ /* 0x000fe200078e0a02 */
[----:B------:R-:W-:-:S02]  /*0cb0*/  SHF.R.S32.HI R5, RZ, 0x1f, R18 ;  /* 0x0000001fff057819 */ /* 0x000fc40000011412 */
[----:B------:R-:W-:Y:S02]  /*0cc0*/  SHF.R.S32.HI R20, RZ, 0x5, R13 ;  /* 0x00000005ff147819 */ /* 0x000fe4000001140d */
[----:B------:R-:W-:Y:S02]  /*0cd0*/  SHF.R.S32.HI R11, RZ, 0x1f, R10 ;  /* 0x0000001fff0b7819 */ /* 0x000fe4000001140a */
[----:B------:R-:W-:Y:S01]  /*0ce0*/  SHF.R.S32.HI R161, RZ, 0x1f, R160 ;  /* 0x0000001fffa17819 */ /* 0x000fe200000114a0 */
[----:B------:R-:W-:Y:S01]  /*0cf0*/  IMAD R12, R20, 0x8, R3 ;  /* 0x00000008140c7824 */ /* 0x000fe200078e0203 */
[----:B------:R-:W-:Y:S01]  /*0d00*/  IADD3 R2, P0, R160, UR6, RZ ;  /* 0x00000006a0027c10 */ /* 0x000fe2000ff1e0ff */
[----:B-1----:R-:W-:Y:S01]  /*0d10*/  IMAD.WIDE R36, R7, 0x80, R10 ;  /* 0x0000008007247825 */ /* 0x002fe200078e020a */
[----:B------:R-:W-:Y:S02]  /*0d20*/  LEA.HI R5, R5, R0, RZ, 0x2 ;  /* 0x0000000005057211 */ /* 0x000fe400078f10ff */
[----:B------:R-:W-:Y:S01]  /*0d30*/  IADD3.X R3, R161, UR18, RZ, P0, !PT ;  /* 0x00000012a1037c10 */ /* 0x000fe200087fe4ff */
[----:B------:R-:W-:Y:S01]  /*0d40*/  IMAD R8, R11, c[0x0][0x198], RZ ;  /* 0x000066000b087a24 */ /* 0x000fe200078e02ff */
[----:B------:R-:W-:Y:S01]  /*0d50*/  LOP3.LUT R5, R5, 0xfffffffc, RZ, 0xc0, !PT ;  /* 0xfffffffc05057812 */ /* 0x000fe200078ec0ff */
[----:B------:R-:W-:Y:S01]  /*0d60*/  IMAD.WIDE.U32 R6, R10, c[0x0][0x198], R160 ;  /* 0x000066000a067a25 */ /* 0x000fe200078e00a0 */
[C---:B------:R-:W-:Y:S01]  /*0d70*/  IADD3 R158, R160.reuse, 0x20, RZ ;  /* 0x00000020a09e7810 */ /* 0x040fe20007ffe0ff */
[----:B------:R1:W-:Y:S01]  /*0d80*/  STL.64 [R1+0x40], R36 ;  /* 0x0000402401007387 */ /* 0x0003e20000100a00 */
[----:B------:R-:W-:Y:S01]  /*0d90*/  IADD3 R155, R160, 0x40, RZ ;  /* 0x00000040a09b7810 */ /* 0x000fe20007ffe0ff */
[----:B------:R-:W-:Y:S01]  /*0da0*/  IMAD.IADD R21, R0, 0x1, -R5 ;  /* 0x0000000100157824 */ /* 0x000fe200078e0a05 */
[----:B------:R-:W-:Y:S01]  /*0db0*/  IADD3 R6, P0, R6, UR20, RZ ;  /* 0x0000001406067c10 */ /* 0x000fe2000ff1e0ff */
[----:B------:R-:W-:Y:S01]  /*0dc0*/  IMAD R8, R10, c[0x0][0x19c], R8 ;  /* 0x000067000a087a24 */ /* 0x000fe200078e0208 */
[----:B------:R-:W-:Y:S01]  /*0dd0*/  SHF.R.S32.HI R0, RZ, 0x1f, R4 ;  /* 0x0000001fff007819 */ /* 0x000fe20000011404 */
[----:B--2---:R-:W-:Y:S01]  /*0de0*/  IMAD.WIDE.U32 R14, R14, c[0x0][0x1a8], R2 ;  /* 0x00006a000e0e7a25 */ /* 0x004fe200078e0002 */
[----:B------:R1:W-:Y:S01]  /*0df0*/  STL.64 [R1+0x28], R160 ;  /* 0x000028a001007387 */ /* 0x0003e20000100a00 */
[----:B------:R-:W-:-:S02]  /*0e00*/  LOP3.LUT P1, RZ, R21, 0x2, RZ, 0xc0, !PT ;  /* 0x0000000215ff7812 */ /* 0x000fc4000782c0ff */
[----:B------:R-:W-:Y:S01]  /*0e10*/  IMAD R5, R11, c[0x0][0x1a0], RZ ;  /* 0x000068000b057a24 */ /* 0x000fe200078e02ff */
[----:B------:R-:W-:Y:S01]  /*0e20*/  IADD3.X R7, R7, UR7, R8, P0, !PT ;  /* 0x0000000707077c10 */ /* 0x000fe200087fe408 */
[----:B------:R-:W-:-:S04]  /*0e30*/  IMAD.WIDE.U32 R2, R10, c[0x0][0x1a0], R160 ;  /* 0x000068000a027a25 */ /* 0x000fc800078e00a0 */
[----:B------:R-:W-:Y:S01]  /*0e40*/  IMAD R5, R10, c[0x0][0x1a4], R5 ;  /* 0x000069000a057a24 */ /* 0x000fe200078e0205 */
[----:B------:R-:W-:Y:S01]  /*0e50*/  IADD3 R2, P0, R2, UR22, RZ ;  /* 0x0000001602027c10 */ /* 0x000fe2000ff1e0ff */
[C---:B------:R-:W-:Y:S02]  /*0e60*/  IMAD R8, R0.reuse, c[0x0][0x1b0], RZ ;  /* 0x00006c0000087a24 */ /* 0x040fe400078e02ff */
[----:B------:R-:W-:Y:S01]  /*0e70*/  IMAD R0, R0, c[0x0][0x1b8], RZ ;  /* 0x00006e0000007a24 */ /* 0x000fe200078e02ff */
[----:B------:R-:W-:Y:S01]  /*0e80*/  IADD3.X R3, R3, UR21, R5, P0, !PT ;  /* 0x0000001503037c10 */ /* 0x000fe200087fe405 */
[----:B------:R-:W-:Y:S01]  /*0e90*/  IMAD.WIDE.U32 R32, R4, c[0x0][0x1b0], R6 ;  /* 0x00006c0004207a25 */ /* 0x000fe200078e0006 */
[----:B------:R-:W-:-:S03]  /*0ea0*/  ISETP.GE.AND P0, PT, R10, UR10, PT ;  /* 0x0000000a0a007c0c */ /* 0x000fc6000bf06270 */
[C---:B------:R-:W-:Y:S01]  /*0eb0*/  IMAD R5, R4.reuse, c[0x0][0x1bc], R0 ;  /* 0x00006f0004057a24 */ /* 0x040fe200078e0200 */
[----:B------:R1:W-:Y:S01]  /*0ec0*/  STL.64 [R1+0x38], R32 ;  /* 0x0000382001007387 */ /* 0x0003e20000100a00 */
[----:B------:R-:W-:Y:S01]  /*0ed0*/  IMAD.WIDE.U32 R28, R4, c[0x0][0x1b8], R2 ;  /* 0x00006e00041c7a25 */ /* 0x000fe200078e0002 */
[----:B------:R-:W-:Y:S02]  /*0ee0*/  LOP3.LUT R0, R13, 0xffffffe0, RZ, 0xc0, !PT ;  /* 0xffffffe00d007812 */ /* 0x000fe400078ec0ff */
[----:B------:R-:W-:Y:S01]  /*0ef0*/  SEL R2, R26, 0xfffffff0, !P1 ;  /* 0xfffffff01a027807 */ /* 0x000fe20004800000 */
[----:B------:R-:W-:Y:S01]  /*0f00*/  IMAD R8, R4, c[0x0][0x1b4], R8 ;  /* 0x00006d0004087a24 */ /* 0x000fe200078e0208 */
[----:B------:R1:W-:Y:S01]  /*0f10*/  STL.64 [R1+0x50], R28 ;  /* 0x0000501c01007387 */ /* 0x0003e20000100a00 */
[----:B------:R-:W-:Y:S02]  /*0f20*/  IMAD.IADD R31, R29, 0x1, R5 ;  /* 0x000000011d1f7824 */ /* 0x000fe400078e0205 */
[----:B------:R-:W-:Y:S01]  /*0f30*/  IMAD.IADD R35, R33, 0x1, R8 ;  /* 0x0000000121237824 */ /* 0x000fe200078e0208 */
[----:B------:R1:W-:Y:S01]  /*0f40*/  STL [R1+0x18], R158 ;  /* 0x0000189e01007387 */ /* 0x0003e20000100800 */
[----:B------:R-:W-:-:S02]  /*0f50*/  IMAD.U32 R9, R12, 0x20, R9 ;  /* 0x000000200c097824 */ /* 0x000fc400078e0009 */
[----:B------:R-:W-:Y:S01]  /*0f60*/  IMAD.IADD R17, R24, 0x1, -R0 ;  /* 0x0000000118117824 */ /* 0x000fe200078e0a00 */
[----:B------:R1:W-:Y:S01]  /*0f70*/  STL [R1+0x48], R155 ;  /* 0x0000489b01007387 */ /* 0x0003e20000100800 */
[----:B------:R-:W-:Y:S01]  /*0f80*/  IMAD.SHL.U32 R226, R9, 0x2, RZ ;  /* 0x0000000209e27824 */ /* 0x000fe200078e00ff */
[----:B------:R-:W-:Y:S02]  /*0f90*/  IADD3 R9, R15, UR4, RZ ;  /* 0x000000040f097c10 */ /* 0x000fe4000fffe0ff */
        /* <DEDUP_REMOVED lines=35> */
.L_x_507:
[----:B------:R-:W-:Y:S05]  /*11d0*/  BSYNC B0 ;  /* 0x0000000000007941 */ /* 0x000fea0003800000 */
.L_x_506:
        /* <DEDUP_REMOVED lines=37> */
.L_x_509:
[----:B------:R-:W-:Y:S05]  /*1430*/  BSYNC B0 ;  /* 0x0000000000007941 */ /* 0x000fea0003800000 */
.L_x_508:
        /* <DEDUP_REMOVED lines=37> */
.L_x_511:
[----:B------:R-:W-:Y:S05]  /*1690*/  BSYNC B0 ;  /* 0x0000000000007941 */ /* 0x000fea0003800000 */
.L_x_510:
[----:B------:R-:W-:Y:S01]  /*16a0*/  IADD3 R0, R10, 0x60, RZ ;  /* 0x000000600a007810 */ /* 0x000fe20007ffe0ff */
[----:B------:R-:W-:Y:S01]  /*16b0*/  UMOV UR11, 0x6 ;  /* 0x00000006000b7882 */ /* 0x000fe20000000000 */
[----:B------:R-:W-:Y:S01]  /*16c0*/  BSSY B0, `(.L_x_512) ;  /* 0x0000028000007945 */ /* 0x000fe20003800000 */
[----:B------:R-:W-:Y:S01]  /*16d0*/  ULDC.64 UR6, c[0x0][0x198] ;  /* 0x0000660000067ab9 */ /* 0x000fe20000000a00 */
[----:B------:R-:W-:Y:S01]  /*16e0*/  ISETP.GE.AND P0, PT, R0, UR10, PT ;  /* 0x0000000a00007c0c */ /* 0x000fe2000bf06270 */
[----:B------:R3:W-:Y:S01]  /*16f0*/  STL [R1+0x4c], R0 ;  /* 0x00004c0001007387 */ /* 0x0007e20000100800 */
[----:B------:R-:W-:Y:S02]  /*1700*/  USHF.L.U64.HI UR20, UR6, UR11, UR7 ;  /* 0x0000000b06147299 */ /* 0x000fe40008010207 */
[----:B------:R-:W-:-:S09]  /*1710*/  USHF.L.U32 UR21, UR6, 0x6, URZ ;  /* 0x0000000606157899 */ /* 0x000fd2000800063f */
[----:B------:R-:W-:Y:S05]  /*1720*/  @P0 BRA `(.L_x_513) ;  /* 0x0000021000000947 */ /* 0x000fea0003800000 */
[----:B------:R-:W-:Y:S01]  /*1730*/  IADD3 R3, P0, R36, 0x60, RZ ;  /* 0x0000006024037810 */ /* 0x000fe20007f1e0ff */
[----:B--2---:R-:W-:Y:S01]  /*1740*/  IMAD.MOV.U32 R4, RZ, RZ, R14 ;  /* 0x000000ffff047224 */ /* 0x004fe200078e000e */
[----:B------:R-:W-:Y:S01]  /*1750*/  ISETP.GE.AND P3, PT, R160, c[0x0][0x220], PT ;  /* 0x00008800a0007a0c */ /* 0x000fe20003f66270 */
[----:B------:R-:W-:Y:S01]  /*1760*/  IMAD.MOV.U32 R5, RZ, RZ, R9 ;  /* 0x000000ffff057224 */ /* 0x000fe200078e0009 */
[----:B------:R-:W-:Y:S01]  /*1770*/  ISETP.GE.AND P2, PT, R158, c[0x0][0x220], PT ;  /* 0x000088009e007a0c */ /* 0x000fe20003f46270 */
[----:B---3--:R-:W-:Y:S01]  /*1780*/  IMAD.X R0, RZ, RZ, R37, P0 ;  /* 0x000000ffff007224 */ /* 0x008fe200000e0625 */
        /* <DEDUP_REMOVED lines=27> */
.L_x_513:
[----:B------:R-:W-:Y:S05]  /*1940*/  BSYNC B0 ;  /* 0x0000000000007941 */ /* 0x000fea0003800000 */
.L_x_512:
        /* <DEDUP_REMOVED lines=11> */
[----:B--2---:R-:W-:Y:S01]  /*1a00*/  IMAD.WIDE.U32 R4, R154, UR19, R156 ;  /* 0x000000139a047c25 */ /* 0x004fe2000f8e009c */
[----:B------:R-:W-:-:S06]  /*1a10*/  UIMAD UR4, UR23, UR21, UR4 ;  /* 0x00000015170472a4 */ /* 0x000fcc000f8e0204 */
[----:B---3--:R-:W-:-:S05]  /*1a20*/  IADD3 R0, R5, UR4, RZ ;  /* 0x0000000405007c10 */ /* 0x008fca000fffe0ff */
        /* <DEDUP_REMOVED lines=28> */
.L_x_515:
[----:B------:R-:W-:Y:S05]  /*1bf0*/  BSYNC B0 ;  /* 0x0000000000007941 */ /* 0x000fea0003800000 */
.L_x_514:
        /* <DEDUP_REMOVED lines=37> */
.L_x_517:
[----:B------:R-:W-:Y:S05]  /*1e50*/  BSYNC B0 ;  /* 0x0000000000007941 */ /* 0x000fea0003800000 */
.L_x_516:
[----:B------:R-:W0:Y:S01]  /*1e60*/  LDGDEPBAR ;  /* 0x00000000000079af */ /* 0x000e220000000000 */
[----:B------:R-:W-:Y:S01]  /*1e70*/  LOP3.LUT R0, R18, 0x7fffffe, RZ, 0xc0, !PT ;  /* 0x07fffffe12007812 */ /* 0x000fe200078ec0ff */
[----:B------:R-:W-:Y:S01]  /*1e80*/  IMAD.MOV.U32 R14, RZ, RZ, R30 ;  /* 0x000000ffff0e7224 */ /* 0x000fe200078e001e */
[----:B------:R-:W-:Y:S01]  /*1e90*/  SHF.R.S32.HI R3, RZ, 0x1f, R16 ;  /* 0x0000001fff037819 */ /* 0x000fe20000011410 */
[----:B------:R-:W-:Y:S01]  /*1ea0*/  IMAD.MOV.U32 R15, RZ, RZ, R31 ;  /* 0x000000ffff0f7224 */ /* 0x000fe200078e001f */
[----:B------:R-:W-:Y:S01]  /*1eb0*/  SHF.R.S32.HI R4, RZ, 0x1f, R17 ;  /* 0x0000001fff047819 */ /* 0x000fe20000011411 */
[----:B--2---:R-:W-:Y:S01]  /*1ec0*/  IMAD.IADD R6, R16, 0x1, -R0 ;  /* 0x0000000110067824 */ /* 0x004fe200078e0a00 */
[----:B------:R-:W-:Y:S01]  /*1ed0*/  LEA.HI R0, R3, R16, RZ, 0x3 ;  /* 0x0000001003007211 */ /* 0x000fe200078f18ff */
[----:B------:R-:W-:Y:S01]  /*1ee0*/  IMAD.MOV.U32 R14, RZ, RZ, R28 ;  /* 0x000000ffff0e7224 */ /* 0x000fe200078e001c */
[----:B------:R-:W-:Y:S01]  /*1ef0*/  LOP3.LUT R3, R25, 0xfffffff8, RZ, 0xc0, !PT ;  /* 0xfffffff819037812 */ /* 0x000fe200078ec0ff */
[----:B------:R-:W-:Y:S01]  /*1f00*/  UIMAD UR5, UR11, UR19, URZ ;  /* 0x000000130b0572a4 */ /* 0x000fe2000f8e023f */
[----:B------:R-:W-:Y:S01]  /*1f10*/  SHF.R.S32.HI R8, RZ, 0x4, R23 ;  /* 0x00000004ff087819 */ /* 0x000fe20000011417 */
[----:B------:R-:W-:Y:S01]  /*1f20*/  IMAD.SHL.U32 R0, R0, 0x20, RZ ;  /* 0x0000002000007824 */ /* 0x000fe200078e00ff */
[----:B------:R-:W-:Y:S01]  /*1f30*/  LEA.HI R4, R4, R17, RZ, 0x2 ;  /* 0x0000001104047211 */ /* 0x000fe200078f10ff */
[----:B------:R-:W-:Y:S01]  /*1f40*/  IMAD.IADD R3, R24, 0x1, -R3 ;  /* 0x0000000118037824 */ /* 0x000fe200078e0a03 */
[----:B------:R-:W-:Y:S01]  /*1f50*/  LEA.HI R5, R23, R8, RZ, 0x1 ;  /* 0x0000000817057211 */ /* 0x000fe200078f08ff */
[----:B------:R-:W-:Y:S01]  /*1f60*/  UIMAD UR5, UR23, UR14, UR5 ;  /* 0x0000000e170572a4 */ /* 0x000fe2000f8e0205 */
[----:B------:R-:W-:Y:S01]  /*1f70*/  LEA R9, R20, UR12, 0x4 ;  /* 0x0000000c14097c11 */ /* 0x000fe2000f8e20ff */
[----:B------:R-:W-:Y:S01]  /*1f80*/  IMAD.SHL.U32 R24, R24, 0x2, RZ ;  /* 0x0000000218187824 */ /* 0x000fe200078e00ff */
[----:B------:R-:W-:Y:S01]  /*1f90*/  LEA.HI R7, R3, R3, RZ, 0x1 ;  /* 0x0000000303077211 */ /* 0x000fe200078f08ff */
[----:B------:R-:W-:Y:S01]  /*1fa0*/  BSSY B0, `(.L_x_518) ;  /* 0x000004b000007945 */ /* 0x000fe20003800000 */
[----:B------:R-:W-:-:S02]  /*1fb0*/  SHF.R.S32.HI R12, RZ, 0x2, R4 ;  /* 0x00000002ff0c7819 */ /* 0x000fc40000011404 */
[----:B------:R-:W-:Y:S01]  /*1fc0*/  ISETP.GE.AND P0, PT, R10, UR22, PT ;  /* 0x000000160a007c0c */ /* 0x000fe2000bf06270 */
[----:B------:R-:W-:-:S04]  /*1fd0*/  DEPBAR.LE SB0, 0x0 ;  /* 0x000080000000791a */ /* 0x000fc80000000000 */
[----:B------:R-:W-:Y:S01]  /*1fe0*/  BAR.SYNC.DEFER_BLOCKING 0x0 ;  /* 0x0000000000007b1d */ /* 0x000fe20000010000 */
[----:B------:R-:W-:Y:S01]  /*1ff0*/  LOP3.LUT R5, R5, 0xfffffffe, RZ, 0xc0, !PT ;  /* 0xfffffffe05057812 */ /* 0x000fe200078ec0ff */
[----:B------:R-:W-:Y:S01]  /*2000*/  IMAD.U32 R10, RZ, RZ, UR13 ;  /* 0x0000000dff0a7e24 */ /* 0x000fe2000f8e00ff */
[----:B------:R-:W-:Y:S02]  /*2010*/  LOP3.LUT R4, R7, 0x7fffffe, RZ, 0xc0, !PT ;  /* 0x07fffffe07047812 */ /* 0x000fe400078ec0ff */
[----:B------:R-:W-:Y:S01]  /*2020*/  LOP3.LUT R0, R0, 0xffffff00, RZ, 0xc0, !PT ;  /* 0xffffff0000007812 */ /* 0x000fe200078ec0ff */
[----:B------:R-:W-:Y:S01]  /*2030*/  IMAD.IADD R5, R8, 0x1, -R5 ;  /* 0x0000000108057824 */ /* 0x000fe200078e0a05 */
[----:B------:R-:W-:Y:S01]  /*2040*/  IADD3 R9, R9, 0x1, R12 ;  /* 0x0000000109097810 */ /* 0x000fe20007ffe00c */
[----:B------:R-:W-:Y:S01]  /*2050*/  IMAD.IADD R8, R3, 0x1, -R4 ;  /* 0x0000000103087824 */ /* 0x000fe200078e0a04 */
[----:B------:R2:W-:Y:S01]  /*2060*/  STL [R1+0x58], R12 ;  /* 0x0000580c01007387 */ /* 0x0005e20000100800 */
[--C-:B------:R-:W-:Y:S01]  /*2070*/  IMAD R3, R20, 0x200, R0.reuse ;  /* 0x0000020014037824 */ /* 0x100fe200078e0200 */
[----:B------:R-:W-:Y:S01]  /*2080*/  IADD3 R11, R10, -UR15, R9 ;  /* 0x8000000f0a0b7c10 */ /* 0x000fe2000fffe009 */
[C---:B------:R-:W-:Y:S01]  /*2090*/  IMAD R10, R6.reuse, 0x20, R0 ;  /* 0x00000020060a7824 */ /* 0x040fe200078e0200 */
[----:B------:R-:W-:Y:S01]  /*20a0*/  SHF.R.S32.HI R0, RZ, 0x1, R7 ;  /* 0x00000001ff007819 */ /* 0x000fe20000011407 */
[----:B------:R-:W-:Y:S01]  /*20b0*/  IMAD.SHL.U32 R4, R21, 0x40, RZ ;  /* 0x0000004015047824 */ /* 0x000fe200078e00ff */
[----:B------:R3:W-:Y:S01]  /*20c0*/  STL.64 [R1], R14 ;  /* 0x0000000e01007387 */ /* 0x0007e20000100a00 */
[----:B------:R-:W-:Y:S01]  /*20d0*/  IMAD R9, R6, 0x20, R3 ;  /* 0x0000002006097824 */ /* 0x000fe200078e0203 */
[C---:B------:R-:W-:Y:S01]  /*20e0*/  LOP3.LUT P1, RZ, R0.reuse, 0x2, RZ, 0xc0, !PT ;  /* 0x0000000200ff7812 */ /* 0x040fe2000782c0ff */
[----:B------:R-:W-:Y:S01]  /*20f0*/  IMAD.SHL.U32 R0, R0, 0x40, RZ ;  /* 0x0000004000007824 */ /* 0x000fe200078e00ff */
[----:B------:R-:W-:Y:S01]  /*2100*/  LOP3.LUT R3, R4, 0xc0, RZ, 0xc0, !PT ;  /* 0x000000c004037812 */ /* 0x000fe200078ec0ff */
[C---:B------:R-:W-:Y:S01]  /*2110*/  IMAD.SHL.U32 R4, R5.reuse, 0x8, RZ ;  /* 0x0000000805047824 */ /* 0x040fe200078e00ff */
[----:B------:R-:W-:Y:S01]  /*2120*/  LOP3.LUT R159, R24, 0x6, RZ, 0xc0, !PT ;  /* 0x00000006189f7812 */ /* 0x000fe200078ec0ff */
[----:B------:R-:W-:Y:S01]  /*2130*/  IMAD.SHL.U32 R6, R22, 0x8, RZ ;  /* 0x0000000816067824 */ /* 0x000fe200078e00ff */
[----:B------:R-:W-:Y:S01]  /*2140*/  LOP3.LUT R0, R0, 0xc0, RZ, 0xc0, !PT ;  /* 0x000000c000007812 */ /* 0x000fe200078ec0ff */
[----:B------:R3:W-:Y:S01]  /*2150*/  @P0 STS [R226+0x9000], RZ ;  /* 0x009000ffe2000388 */ /* 0x0007e20000000800 */
[----:B------:R-:W-:Y:S01]  /*2160*/  IMAD R8, R5, 0x8, R8 ;  /* 0x0000000805087824 */ /* 0x000fe200078e0208 */
[----:B------:R-:W-:-:S02]  /*2170*/  LOP3.LUT R5, R3, 0x8, R4, 0xf8, !PT ;  /* 0x0000000803057812 */ /* 0x000fc400078ef804 */
[----:B------:R3:W-:Y:S01]  /*2180*/  @P0 STS [R226+0x9004], RZ ;  /* 0x009004ffe2000388 */ /* 0x0007e20000000800 */
[----:B------:R-:W-:Y:S02]  /*2190*/  LOP3.LUT R4, R0, 0x8, R6, 0xf8, !PT ;  /* 0x0000000800047812 */ /* 0x000fe400078ef806 */
[----:B------:R-:W-:Y:S01]  /*21a0*/  SHF.R.U32.HI R0, RZ, 0x3, R0 ;  /* 0x00000003ff007819 */ /* 0x000fe20000011600 */
[----:B------:R3:W-:Y:S01]  /*21b0*/  @P0 STS.64 [R226+0x9008], RZ ;  /* 0x009008ffe2000388 */ /* 0x0007e20000000a00 */
[----:B------:R-:W-:Y:S01]  /*21c0*/  SHF.R.U32.HI R3, RZ, 0x3, R3 ;  /* 0x00000003ff037819 */ /* 0x000fe20000011603 */
[----:B--2---:R-:W-:Y:S01]  /*21d0*/  IMAD.U32 R12, RZ, RZ, UR14 ;  /* 0x0000000eff0c7e24 */ /* 0x004fe2000f8e00ff */
[----:B------:R-:W-:Y:S01]  /*21e0*/  LOP3.LUT R0, R4, R0, RZ, 0x3c, !PT ;  /* 0x0000000004007212 */ /* 0x000fe200078e3cff */
[----:B------:R3:W-:Y:S01]  /*21f0*/  @P0 STS.128 [R226+0xa000], RZ ;  /* 0x00a000ffe2000388 */ /* 0x0007e20000000c00 */
[----:B------:R-:W-:Y:S01]  /*2200*/  LOP3.LUT R3, R5, R3, RZ, 0x3c, !PT ;  /* 0x0000000305037212 */ /* 0x000fe200078e3cff */
[----:B------:R-:W-:Y:S01]  /*2210*/  IMAD.WIDE.U32 R6, R12, UR19, R14 ;  /* 0x000000130c067c25 */ /* 0x000fe2000f8e000e */
[----:B------:R-:W-:Y:S01]  /*2220*/  SEL R4, R26, 0xfffffff0, !P1 ;  /* 0xfffffff01a047807 */ /* 0x000fe20004800000 */
[----:B------:R3:W-:Y:S01]  /*2230*/  @P0 STS.128 [R226+0xb000], RZ ;  /* 0x00b000ffe2000388 */ /* 0x0007e20000000c00 */
[----:B------:R-:W-:Y:S01]  /*2240*/  IADD3 R136, R11, c[0x0][0x2e8], RZ ;  /* 0x0000ba000b887a10 */ /* 0x000fe20007ffe0ff */
[----:B------:R-:W-:Y:S01]  /*2250*/  IMAD.U32 R0, R8, 0x20, R0 ;  /* 0x0000002008007824 */ /* 0x000fe200078e0000 */
[----:B------:R-:W-:Y:S01]  /*2260*/  IADD3 R8, R7, UR5, RZ ;  /* 0x0000000507087c10 */ /* 0x000fe2000fffe0ff */
[----:B------:R-:W-:-:S02]  /*2270*/  IMAD.IADD R5, R3, 0x1, R10 ;  /* 0x0000000103057824 */ /* 0x000fc400078e020a */
[----:B------:R-:W-:Y:S01]  /*2280*/  IMAD.IADD R3, R3, 0x1, R9 ;  /* 0x0000000103037824 */ /* 0x000fe200078e0209 */
        /* <DEDUP_REMOVED lines=28> */
.L_x_519:
[----:B------:R-:W-:Y:S05]  /*2450*/  BSYNC B0 ;  /* 0x0000000000007941 */ /* 0x000fea0003800000 */
.L_x_518:
        /* <DEDUP_REMOVED lines=36> */
.L_x_521:
[----:B------:R-:W-:Y:S05]  /*26a0*/  BSYNC B0 ;  /* 0x0000000000007941 */ /* 0x000fea0003800000 */
.L_x_520:
[----:B------:R-:W-:Y:S01]  /*26b0*/  IMAD.SHL.U32 R224, R3, 0x2, RZ ;  /* 0x0000000203e07824 */ /* 0x000fe200078e00ff */
[----:B------:R-:W-:Y:S01]  /*26c0*/  IADD3 R3, R136, 0x8, RZ ;  /* 0x0000000888037810 */ /* 0x000fe20007ffe0ff */
[----:B------:R-:W-:Y:S01]  /*26d0*/  IMAD.SHL.U32 R221, R0, 0x2, RZ ;  /* 0x0000000200dd7824 */ /* 0x000fe200078e00ff */
[----:B------:R-:W-:Y:S01]  /*26e0*/  IADD3 R6, R136, 0x48, RZ ;  /* 0x0000004888067810 */ /* 0x000fe20007ffe0ff */
[----:B------:R-:W-:Y:S01]  /*26f0*/  IMAD R225, R2, 0x2, R224 ;  /* 0x0000000202e17824 */ /* 0x000fe200078e02e0 */
[----:B--23--:R-:W-:Y:S01]  /*2700*/  LDSM.16.M88.4 R12, [R224] ;  /* 0x00000000e00c783b */ /* 0x00cfe20000000200 */
[----:B------:R-:W-:Y:S01]  /*2710*/  IMAD R223, R4, 0x2, R221 ;  /* 0x0000000204df7824 */ /* 0x000fe200078e02dd */
[----:B------:R-:W-:Y:S01]  /*2720*/  IADD3 R4, R136, 0x40, RZ ;  /* 0x0000004088047810 */ /* 0x000fe20007ffe0ff */
[----:B------:R-:W-:Y:S01]  /*2730*/  UISETP.GE.AND UP0, UPT, UR8, 0x2, UPT ;  /* 0x000000020800788c */ /* 0x000fe2000bf06270 */
[----:B------:R-:W2:Y:S04]  /*2740*/  LDSM.16.M88.4 R16, [R221+0x6000] ;  /* 0x00600000dd10783b */ /* 0x000ea80000000200 */
[----:B------:R-:W3:Y:S04]  /*2750*/  LDSM.16.M88.4 R8, [R224+0x1000] ;  /* 0x00100000e008783b */ /* 0x000ee80000000200 */
[----:B-1----:R-:W-:Y:S04]  /*2760*/  LDSM.16.M88.4 R36, [R225] ;  /* 0x00000000e124783b */ /* 0x002fe80000000200 */
[----:B------:R-:W1:Y:S04]  /*2770*/  LDSM.16.M88.4 R24, [R223+0x6000] ;  /* 0x00600000df18783b */ /* 0x000e680000000200 */
[----:B------:R-:W5:Y:S04]  /*2780*/  LDSM.16.M88.4 R20, [R225+0x1000] ;  /* 0x00100000e114783b */ /* 0x000f680000000200 */
[----:B------:R-:W-:Y:S04]  /*2790*/  LDSM.16.M88.4 R68, [R221+0x7000] ;  /* 0x00700000dd44783b */ /* 0x000fe80000000200 */
[----:B------:R-:W4:Y:S04]  /*27a0*/  LDSM.16.M88.4 R32, [R224+0x2000] ;  /* 0x00200000e020783b */ /* 0x000f280000000200 */
[----:B------:R-:W4:Y:S04]  /*27b0*/  LDSM.16.M88.4 R40, [R221+0x6400] ;  /* 0x00640000dd28783b */ /* 0x000f280000000200 */
[----:B------:R-:W4:Y:S04]  /*27c0*/  LDSM.16.M88.4 R60, [R221+0x6800] ;  /* 0x00680000dd3c783b */ /* 0x000f280000000200 */
[----:B------:R-:W4:Y:S01]  /*27d0*/  LDSM.16.M88.4 R48, [R221+0x6c00] ;  /* 0x006c0000dd30783b */ /* 0x000f220000000200 */
[-C--:B--2---:R-:W-:Y:S03]  /*27e0*/  HMMA.16816.F32 R44, R12, R16.reuse, RZ ;  /* 0x000000100c2c723c */ /* 0x084fe600000018ff */
[----:B------:R-:W-:Y:S04]  /*27f0*/  LDSM.16.M88.4 R56, [R223+0x7000] ;  /* 0x00700000df38783b */ /* 0x000fe80000000200 */
[----:B------:R-:W-:Y:S01]  /*2800*/  LDSM.16.M88.4 R92, [R221+0x8000] ;  /* 0x00800000dd5c783b */ /* 0x000fe20000000200 */
[C---:B---3--:R-:W-:Y:S03]  /*2810*/  HMMA.16816.F32 R28, R8.reuse, R16, RZ ;  /* 0x00000010081c723c */ /* 0x048fe600000018ff */
[----:B------:R-:W-:Y:S04]  /*2820*/  LDSM.16.M88.4 R72, [R223+0x6c00] ;  /* 0x006c0000df48783b */ /* 0x000fe80000000200 */
[----:B------:R-:W-:Y:S01]  /*2830*/  LDSM.16.M88.4 R52, [R223+0x6400] ;  /* 0x00640000df34783b */ /* 0x000fe20000000200 */
[----:B------:R-:W-:Y:S03]  /*2840*/  HMMA.16816.F32 R84, R8, R18, RZ ;  /* 0x000000120854723c */ /* 0x000fe600000018ff */
[----:B------:R-:W-:Y:S04]  /*2850*/  LDSM.16.M88.4 R64, [R223+0x6800] ;  /* 0x00680000df40783b */ /* 0x000fe80000000200 */
[----:B------:R-:W0:Y:S01]  /*2860*/  LDGDEPBAR ;  /* 0x00000000000079af */ /* 0x000e220000000000 */
[----:B-1----:R-:W-:Y:S08]  /*2870*/  HMMA.16816.F32 R44, R36, R24, R44 ;  /* 0x00000018242c723c */ /* 0x002ff0000000182c */
[----:B------:R-:W-:Y:S01]  /*2880*/  HMMA.16816.F32 R80, R12, R18, RZ ;  /* 0x000000120c50723c */ /* 0x000fe200000018ff */
[----:B------:R-:W1:Y:S07]  /*2890*/  LDSM.16.M88.4 R16, [R225+0x2000] ;  /* 0x00200000e110783b */ /* 0x000e6e0000000200 */
[----:B-----5:R-:W-:Y:S01]  /*28a0*/  HMMA.16816.F32 R88, R20, R24, R28 ;  /* 0x000000181458723c */ /* 0x020fe2000000181c */
[----:B------:R-:W2:Y:S07]  /*28b0*/  LDSM.16.M88.4 R28, [R224+0x3000] ;  /* 0x00300000e01c783b */ /* 0x000eae0000000200 */
[----:B----4-:R-:W-:Y:S01]  /*28c0*/  HMMA.16816.F32 R76, R32, R68, R44 ;  /* 0x00000044204c723c */ /* 0x010fe2000000182c */
[----:B------:R-:W-:Y:S07]  /*28d0*/  LDSM.16.M88.4 R44, [R225+0x3000] ;  /* 0x00300000e12c783b */ /* 0x000fee0000000200 */
[C---:B------:R-:W-:Y:S08]  /*28e0*/  HMMA.16816.F32 R104, R8.reuse, R40, RZ ;  /* 0x000000280868723c */ /* 0x040ff000000018ff */
[----:B------:R-:W-:Y:S08]  /*28f0*/  HMMA.16816.F32 R120, R8, R42, RZ ;  /* 0x0000002a0878723c */ /* 0x000ff000000018ff */
[C---:B------:R-:W-:Y:S08]  /*2900*/  HMMA.16816.F32 R96, R12.reuse, R40, RZ ;  /* 0x000000280c60723c */ /* 0x040ff000000018ff */
[----:B------:R-:W-:Y:S01]  /*2910*/  HMMA.16816.F32 R132, R12, R42, RZ ;  /* 0x0000002a0c84723c */ /* 0x000fe200000018ff */
[----:B------:R-:W3:Y:S07]  /*2920*/  LDSM.16.M88.4 R40, [R224+0x4000] ;  /* 0x00400000e028783b */ /* 0x000eee0000000200 */
[C---:B------:R-:W-:Y:S08]  /*2930*/  HMMA.16816.F32 R116, R8.reuse, R60, RZ ;  /* 0x0000003c0874723c */ /* 0x040ff000000018ff */
[----:B------:R-:W-:Y:S08]  /*2940*/  HMMA.16816.F32 R112, R8, R62, RZ ;  /* 0x0000003e0870723c */ /* 0x000ff000000018ff */
[C---:B------:R-:W-:Y:S08]  /*2950*/  HMMA.16816.F32 R124, R12.reuse, R60, RZ ;  /* 0x0000003c0c7c723c */ /* 0x040ff000000018ff */
[----:B------:R-:W-:Y:S08]  /*2960*/  HMMA.16816.F32 R144, R12, R62, RZ ;  /* 0x0000003e0c90723c */ /* 0x000ff000000018ff */
[C---:B------:R-:W-:Y:S08]  /*2970*/  HMMA.16816.F32 R108, R8.reuse, R48, RZ ;  /* 0x00000030086c723c */ /* 0x040ff000000018ff */
[----:B------:R-:W-:Y:S08]  /*2980*/  HMMA.16816.F32 R100, R8, R50, RZ ;  /* 0x000000320864723c */ /* 0x000ff000000018ff */
[C---:B------:R-:W-:Y:S08]  /*2990*/  HMMA.16816.F32 R128, R12.reuse, R48, RZ ;  /* 0x000000300c80723c */ /* 0x040ff000000018ff */
[----:B------:R-:W-:Y:S01]  /*29a0*/  HMMA.16816.F32 R140, R12, R50, RZ ;  /* 0x000000320c8c723c */ /* 0x000fe200000018ff */
[----:B------:R-:W-:Y:S07]  /*29b0*/  LDSM.16.M88.4 R12, [R225+0x4000] ;  /* 0x00400000e10c783b */ /* 0x000fee0000000200 */
[----:B------:R-:W-:Y:S01]  /*29c0*/  HMMA.16816.F32 R60, R36, R26, R80 ;  /* 0x0000001a243c723c */ /* 0x000fe20000001850 */
[----:B------:R-:W4:Y:S07]  /*29d0*/  LDSM.16.M88.4 R80, [R223+0x8000] ;  /* 0x00800000df50783b */ /* 0x000f2e0000000200 */
[----:B-1----:R-:W-:Y:S08]  /*29e0*/  HMMA.16816.F32 R48, R16, R56, R76 ;  /* 0x000000381030723c */ /* 0x002ff0000000184c */
[----:B--2---:R-:W-:Y:S08]  /*29f0*/  HMMA.16816.F32 R8, R28, R68, R88 ;  /* 0x000000441c08723c */ /* 0x004ff00000001858 */
[----:B------:R-:W-:Y:S01]  /*2a00*/  HMMA.16816.F32 R84, R20, R26, R84 ;  /* 0x0000001a1454723c */ /* 0x000fe20000001854 */
[----:B------:R-:W1:Y:S07]  /*2a10*/  LDSM.16.M88.4 R24, [R224+0x5000] ;  /* 0x00500000e018783b */ /* 0x000e6e0000000200 */
[----:B------:R-:W-:Y:S08]  /*2a20*/  HMMA.16816.F32 R76, R32, R70, R60 ;  /* 0x00000046204c723c */ /* 0x000ff0000000183c */
[----:B---3--:R-:W-:Y:S01]  /*2a30*/  HMMA.16816.F32 R60, R40, R92, R48 ;  /* 0x0000005c283c723c */ /* 0x008fe20000001830 */
[----:B------:R-:W2:Y:S07]  /*2a40*/  LDSM.16.M88.4 R48, [R221+0x7400] ;  /* 0x00740000dd30783b */ /* 0x000eae0000000200 */
[C---:B------:R-:W-:Y:S08]  /*2a50*/  HMMA.16816.F32 R148, R20.reuse, R72, R108 ;  /* 0x000000481494723c */ /* 0x040ff0000000186c */
[C---:B------:R-:W-:Y:S08]  /*2a60*/  HMMA.16816.F32 R104, R20.reuse, R52, R104 ;  /* 0x000000341468723c */ /* 0x040ff00000001868 */
[C---:B------:R-:W-:Y:S08]  /*2a70*/  HMMA.16816.F32 R116, R20.reuse, R64, R116 ;  /* 0x000000401474723c */ /* 0x040ff00000001874 */
[C---:B------:R-:W-:Y:S08]  /*2a80*/  HMMA.16816.F32 R120, R20.reuse, R54, R120 ;  /* 0x000000361478723c */ /* 0x040ff00000001878 */
[C---:B------:R-:W-:Y:S08]  /*2a90*/  HMMA.16816.F32 R112, R20.reuse, R66, R112 ;  /* 0x000000421470723c */ /* 0x040ff00000001870 */
[----:B------:R-:W-:Y:S08]  /*2aa0*/  HMMA.16816.F32 R108, R20, R74, R100 ;  /* 0x0000004a146c723c */ /* 0x000ff00000001864 */
[----:B------:R-:W-:Y:S01]  /*2ab0*/  HMMA.16816.F32 R20, R44, R56, R8 ;  /* 0x000000382c14723c */ /* 0x000fe20000001808 */
[----:B------:R-:W3:Y:S07]  /*2ac0*/  LDSM.16.M88.4 R8, [R225+0x5000] ;  /* 0x00500000e108783b */ /* 0x000eee0000000200 */
[----:B------:R-:W-:Y:S08]  /*2ad0*/  HMMA.16816.F32 R68, R28, R70, R84 ;  /* 0x000000461c44723c */ /* 0x000ff00000001854 */
[C---:B------:R-:W-:Y:S08]  /*2ae0*/  HMMA.16816.F32 R96, R36.reuse, R52, R96 ;  /* 0x000000342460723c */ /* 0x040ff00000001860 */
[----:B------:R-:W-:Y:S08]  /*2af0*/  HMMA.16816.F32 R88, R36, R54, R132 ;  /* 0x000000362458723c */ /* 0x000ff00000001884 */
[----:B----4-:R-:W-:Y:S01]  /*2b00*/  HMMA.16816.F32 R84, R12, R80, R60 ;  /* 0x000000500c54723c */ /* 0x010fe2000000183c */
[----:B------:R-:W4:Y:S07]  /*2b10*/  LDSM.16.M88.4 R60, [R223+0x7400] ;  /* 0x00740000df3c783b */ /* 0x000f2e0000000200 */
[----:B------:R-:W-:Y:S08]  /*2b20*/  HMMA.16816.F32 R52, R16, R58, R76 ;  /* 0x0000003a1034723c */ /* 0x000ff0000000184c */
[----:B-1----:R-:W-:Y:S08]  /*2b30*/  HMMA.16816.F32 R20, R24, R92, R20 ;  /* 0x0000005c1814723c */ /* 0x002ff00000001814 */
[----:B------:R-:W-:Y:S01]  /*2b40*/  HMMA.16816.F32 R124, R36, R64, R124 ;  /* 0x00000040247c723c */ /* 0x000fe2000000187c */
[----:B------:R-:W-:-:S04]  /*2b50*/  FMUL.FTZ R0, R84, c[0x0][0x2ec] ;  /* 0x0000bb0054007a20 */ /* 0x000fc80000410000 */
[----:B------:R1:W-:Y:S03]  /*2b60*/  MUFU.TANH R153, R0 ;  /* 0x0000000000997308 */ /* 0x0003e60000002400 */
[----:B------:R-:W-:Y:S08]  /*2b70*/  HMMA.16816.F32 R144, R36, R66, R144 ;  /* 0x000000422490723c */ /* 0x000ff00000001890 */
[----:B------:R-:W-:Y:S01]  /*2b80*/  HMMA.16816.F32 R56, R44, R58, R68 ;  /* 0x0000003a2c38723c */ /* 0x000fe20000001844 */
[----:B-1----:R-:W-:-:S07]  /*2b90*/  FMUL.FTZ R0, R85, c[0x0][0x2ec] ;  /* 0x0000bb0055007a20 */ /* 0x002fce0000410000 */
[----:B--2---:R-:W-:Y:S01]  /*2ba0*/  HMMA.16816.F32 R64, R32, R48, R96 ;  /* 0x000000302040723c */ /* 0x004fe20000001860 */
[----:B------:R1:W2:Y:S07]  /*2bb0*/  MUFU.TANH R133, R0 ;  /* 0x0000000000857308 */ /* 0x0002ae0000002400 */
[C---:B------:R-:W-:Y:S08]  /*2bc0*/  HMMA.16816.F32 R128, R36.reuse, R72, R128 ;  /* 0x000000482480723c */ /* 0x040ff00000001880 */
[----:B------:R-:W-:Y:S01]  /*2bd0*/  HMMA.16816.F32 R140, R36, R74, R140 ;  /* 0x0000004a248c723c */ /* 0x000fe2000000188c */
[----:B-1----:R-:W-:-:S04]  /*2be0*/  FMUL.FTZ R0, R86, c[0x0][0x2ec] ;  /* 0x0000bb0056007a20 */ /* 0x002fc80000410000 */
[----:B------:R1:W-:Y:S03]  /*2bf0*/  MUFU.TANH R152, R0 ;  /* 0x0000000000987308 */ /* 0x0003e60000002400 */
[C---:B------:R-:W-:Y:S08]  /*2c00*/  HMMA.16816.F32 R72, R28.reuse, R48, R104 ;  /* 0x000000301c48723c */ /* 0x040ff00000001868 */
[----:B------:R-:W-:Y:S01]  /*2c10*/  HMMA.16816.F32 R100, R28, R50, R120 ;  /* 0x000000321c64723c */ /* 0x000fe20000001878 */
[----:B-1----:R-:W-:-:S07]  /*2c20*/  FMUL.FTZ R0, R87, c[0x0][0x2ec] ;  /* 0x0000bb0057007a20 */ /* 0x002fce0000410000 */
[----:B------:R-:W-:Y:S01]  /*2c30*/  HMMA.16816.F32 R88, R32, R50, R88 ;  /* 0x000000322058723c */ /* 0x000fe20000001858 */
[----:B------:R-:W1:Y:S01]  /*2c40*/  LDSM.16.M88.4 R48, [R221+0x8400] ;  /* 0x00840000dd30783b */ /* 0x000e620000000200 */
[----:B------:R5:W1:Y:S06]  /*2c50*/  MUFU.TANH R132, R0 ;  /* 0x0000000000847308 */ /* 0x000a6c0000002400 */
[----:B------:R-:W-:Y:S08]  /*2c60*/  HMMA.16816.F32 R36, R40, R94, R52 ;  /* 0x0000005e2824723c */ /* 0x000ff00000001834 */
[----:B---3--:R-:W-:Y:S01]  /*2c70*/  HMMA.16816.F32 R76, R8, R80, R20 ;  /* 0x00000050084c723c */ /* 0x008fe20000001814 */
[----:B------:R-:W3:Y:S07]  /*2c80*/  LDSM.16.M88.4 R20, [R221+0x7800] ;  /* 0x00780000dd14783b */ /* 0x000eee0000000200 */
[----:B------:R-:W-:Y:S01]  /*2c90*/  HMMA.16816.F32 R52, R24, R94, R56 ;  /* 0x0000005e1834723c */ /* 0x000fe20000001838 */
[----:B------:R-:W2:Y:S07]  /*2ca0*/  LDSM.16.M88.4 R56, [R223+0x8400] ;  /* 0x00840000df38783b */ /* 0x000eae0000000200 */
[----:B----4-:R-:W-:Y:S08]  /*2cb0*/  HMMA.16816.F32 R64, R16, R60, R64 ;  /* 0x0000003c1040723c */ /* 0x010ff00000001840 */
[----:B------:R-:W-:Y:S01]  /*2cc0*/  HMMA.16816.F32 R68, R12, R82, R36 ;  /* 0x000000520c44723c */ /* 0x000fe20000001824 */
[----:B-----5:R-:W-:-:S04]  /*2cd0*/  FMUL.FTZ R0, R76, c[0x0][0x2ec] ;  /* 0x0000bb004c007a20 */ /* 0x020fc80000410000 */
[----:B------:R4:W-:Y:S03]  /*2ce0*/  MUFU.TANH R135, R0 ;  /* 0x0000000000877308 */ /* 0x0009e60000002400 */
[----:B------:R-:W-:Y:S08]  /*2cf0*/  HMMA.16816.F32 R36, R44, R60, R72 ;  /* 0x0000003c2c24723c */ /* 0x000ff00000001848 */
[----:B------:R-:W-:Y:S01]  /*2d00*/  HMMA.16816.F32 R72, R8, R82, R52 ;  /* 0x000000520848723c */ /* 0x000fe20000001834 */
[----:B----4-:R-:W-:-:S07]  /*2d10*/  FMUL.FTZ R0, R77, c[0x0][0x2ec] ;  /* 0x0000bb004d007a20 */ /* 0x010fce0000410000 */
[-C--:B-1----:R-:W-:Y:S01]  /*2d20*/  HMMA.16816.F32 R52, R40, R48.reuse, R64 ;  /* 0x000000302834723c */ /* 0x082fe20000001840 */
[----:B------:R1:W4:Y:S07]  /*2d30*/  MUFU.TANH R123, R0 ;  /* 0x00000000007b7308 */ /* 0x00032e0000002400 */
[----:B------:R-:W-:Y:S08]  /*2d40*/  HMMA.16816.F32 R36, R24, R48, R36 ;  /* 0x000000301824723c */ /* 0x000ff00000001824 */
[----:B------:R-:W-:Y:S01]  /*2d50*/  HMMA.16816.F32 R64, R16, R62, R88 ;  /* 0x0000003e1040723c */ /* 0x000fe20000001858 */
[----:B-1----:R-:W-:-:S04]  /*2d60*/  FMUL.FTZ R0, R78, c[0x0][0x2ec] ;  /* 0x0000bb004e007a20 */ /* 0x002fc80000410000 */
[----:B------:R1:W-:Y:S03]  /*2d70*/  MUFU.TANH R134, R0 ;  /* 0x0000000000867308 */ /* 0x0003e60000002400 */
[-C--:B---3--:R-:W-:Y:S08]  /*2d80*/  HMMA.16816.F32 R92, R28, R20.reuse, R116 ;  /* 0x000000141c5c723c */ /* 0x088ff00000001874 */
[----:B------:R-:W-:Y:S01]  /*2d90*/  HMMA.16816.F32 R96, R32, R20, R124 ;  /* 0x000000142060723c */ /* 0x000fe2000000187c */
[----:B-1----:R-:W-:-:S07]  /*2da0*/  FMUL.FTZ R0, R79, c[0x0][0x2ec] ;  /* 0x0000bb004f007a20 */ /* 0x002fce0000410000 */
[-C--:B--2---:R-:W-:Y:S01]  /*2db0*/  HMMA.16816.F32 R76, R12, R56.reuse, R52 ;  /* 0x000000380c4c723c */ /* 0x084fe20000001834 */
[----:B------:R1:W2:Y:S01]  /*2dc0*/  MUFU.TANH R122, R0 ;  /* 0x00000000007a7308 */ /* 0x0002a20000002400 */
[----:B------:R-:W3:Y:S06]  /*2dd0*/  LDSM.16.M88.4 R52, [R223+0x7800] ;  /* 0x00780000df34783b */ /* 0x000eec0000000200 */
[----:B------:R-:W-:Y:S01]  /*2de0*/  HMMA.16816.F32 R80, R8, R56, R36 ;  /* 0x000000380850723c */ /* 0x000fe20000001824 */
[----:B------:R-:W-:Y:S07]  /*2df0*/  LDSM.16.M88.4 R36, [R221+0x8800] ;  /* 0x00880000dd24783b */ /* 0x000fee0000000200 */
[----:B------:R-:W-:Y:S01]  /*2e00*/  HMMA.16816.F32 R64, R40, R50, R64 ;  /* 0x000000322840723c */ /* 0x000fe20000001840 */
[----:B-1----:R-:W-:-:S04]  /*2e10*/  FMUL.FTZ R0, R68, c[0x0][0x2ec] ;  /* 0x0000bb0044007a20 */ /* 0x002fc80000410000 */
[----:B------:R1:W5:Y:S03]  /*2e20*/  MUFU.TANH R120, R0 ;  /* 0x0000000000787308 */ /* 0x0003660000002400 */
[-C--:B------:R-:W-:Y:S08]  /*2e30*/  HMMA.16816.F32 R88, R28, R22.reuse, R112 ;  /* 0x000000161c58723c */ /* 0x080ff00000001870 */
[----:B------:R-:W-:Y:S01]  /*2e40*/  HMMA.16816.F32 R84, R32, R22, R144 ;  /* 0x000000162054723c */ /* 0x000fe20000001890 */
[----:B------:R-:W-:Y:S01]  /*2e50*/  LDSM.16.M88.4 R20, [R223+0x8800] ;  /* 0x00880000df14783b */ /* 0x000fe20000000200 */
[----:B-1----:R-:W-:-:S06]  /*2e60*/  FMUL.FTZ R0, R69, c[0x0][0x2ec] ;  /* 0x0000bb0045007a20 */ /* 0x002fcc0000410000 */
[----:B------:R-:W-:Y:S01]  /*2e70*/  HMMA.16816.F32 R64, R12, R58, R64 ;  /* 0x0000003a0c40723c */ /* 0x000fe20000001840 */
[----:B------:R1:W-:Y:S02]  /*2e80*/  MUFU.TANH R121, R0 ;  /* 0x0000000000797308 */ /* 0x0003e40000002400 */
[----:B-1----:R-:W-:-:S06]  /*2e90*/  FMUL.FTZ R0, R70, c[0x0][0x2ec] ;  /* 0x0000bb0046007a20 */ /* 0x002fcc0000410000 */
[----:B------:R1:W1:Y:S02]  /*2ea0*/  MUFU.TANH R118, R0 ;  /* 0x0000000000767308 */ /* 0x0002640000002400 */
[----:B-1----:R-:W-:Y:S02]  /*2eb0*/  FMUL.FTZ R0, R71, c[0x0][0x2ec] ;  /* 0x0000bb0047007a20 */ /* 0x002fe40000410000 */
[----:B------:R-:W-:Y:S01]  /*2ec0*/  HMMA.16816.F32 R68, R44, R62, R100 ;  /* 0x0000003e2c44723c */ /* 0x000fe20000001864 */
[----:B------:R-:W1:Y:S03]  /*2ed0*/  LDSM.16.M88.4 R60, [R221+0x7c00] ;  /* 0x007c0000dd3c783b */ /* 0x000e660000000200 */
[----:B------:R2:W-:Y:S02]  /*2ee0*/  MUFU.TANH R119, R0 ;  /* 0x0000000000777308 */ /* 0x0005e40000002400 */
[----:B--2---:R-:W-:-:S06]  /*2ef0*/  FMUL.FTZ R0, R72, c[0x0][0x2ec] ;  /* 0x0000bb0048007a20 */ /* 0x004fcc0000410000 */
[----:B------:R2:W1:Y:S11]  /*2f00*/  MUFU.TANH R116, R0 ;  /* 0x0000000000747308 */ /* 0x0004760000002400 */
[----:B------:R-:W-:Y:S01]  /*2f10*/  @!UPT UIADD3 URZ, URZ, URZ, URZ ;  /* 0x0000003f3f3ff290 */ /* 0x000fe2000fffe03f */
[----:B------:R-:W-:Y:S08]  /*2f20*/  HMMA.16816.F32 R68, R24, R50, R68 ;  /* 0x000000321844723c */ /* 0x000ff00000001844 */
[----:B---3--:R-:W-:Y:S01]  /*2f30*/  HMMA.16816.F32 R48, R44, R52, R92 ;  /* 0x000000342c30723c */ /* 0x008fe2000000185c */
[----:B--2---:R-:W-:-:S07]  /*2f40*/  FMUL.FTZ R0, R73, c[0x0][0x2ec] ;  /* 0x0000bb0049007a20 */ /* 0x004fce0000410000 */
[----:B-1----:R-:W-:Y:S01]  /*2f50*/  HMMA.16816.F32 R92, R28, R60, R148 ;  /* 0x0000003c1c5c723c */ /* 0x002fe20000001894 */
[----:B------:R1:W-:Y:S02]  /*2f60*/  MUFU.TANH R117, R0 ;  /* 0x0000000000757308 */ /* 0x0003e40000002400 */
[----:B-1----:R-:W-:-:S06]  /*2f70*/  FMUL.FTZ R0, R74, c[0x0][0x2ec] ;  /* 0x0000bb004a007a20 */ /* 0x002fcc0000410000 */
[----:B------:R1:W2:Y:S02]  /*2f80*/  MUFU.TANH R102, R0 ;  /* 0x0000000000667308 */ /* 0x0002a40000002400 */
[----:B-1----:R-:W-:Y:S02]  /*2f90*/  FMUL.FTZ R0, R75, c[0x0][0x2ec] ;  /* 0x0000bb004b007a20 */ /* 0x002fe40000410000 */
[----:B------:R-:W-:Y:S04]  /*2fa0*/  HMMA.16816.F32 R72, R16, R52, R96 ;  /* 0x000000341048723c */ /* 0x000fe80000001860 */
[----:B------:R1:W3:Y:S02]  /*2fb0*/  MUFU.TANH R104, R0 ;  /* 0x0000000000687308 */ /* 0x0002e40000002400 */
[----:B-1----:R-:W-:-:S06]  /*2fc0*/  FMUL.FTZ R0, R76, c[0x0][0x2ec] ;  /* 0x0000bb004c007a20 */ /* 0x002fcc0000410000 */
[----:B------:R1:W1:Y:S02]  /*2fd0*/  MUFU.TANH R107, R0 ;  /* 0x00000000006b7308 */ /* 0x0002640000002400 */
[----:B-1----:R-:W-:-:S06]  /*2fe0*/  FMUL.FTZ R0, R77, c[0x0][0x2ec] ;  /* 0x0000bb004d007a20 */ /* 0x002fcc0000410000 */
[----:B------:R1:W-:Y:S02]  /*2ff0*/  MUFU.TANH R103, R0 ;  /* 0x0000000000677308 */ /* 0x0003e40000002400 */
[----:B-1----:R-:W-:-:S06]  /*3000*/  FMUL.FTZ R0, R78, c[0x0][0x2ec] ;  /* 0x0000bb004e007a20 */ /* 0x002fcc0000410000 */
[----:B------:R1:W1:Y:S02]  /*3010*/  MUFU.TANH R139, R0 ;  /* 0x00000000008b7308 */ /* 0x0002640000002400 */
[----:B-1----:R-:W-:Y:S02]  /*3020*/  FMUL.FTZ R0, R79, c[0x0][0x2ec] ;  /* 0x0000bb004f007a20 */ /* 0x002fe40000410000 */
[----:B------:R-:W-:Y:S04]  /*3030*/  HMMA.16816.F32 R76, R8, R58, R68 ;  /* 0x0000003a084c723c */ /* 0x000fe80000001844 */
[----:B------:R1:W-:Y:S04]  /*3040*/  MUFU.TANH R138, R0 ;  /* 0x00000000008a7308 */ /* 0x0003e80000002400 */
[----:B------:R-:W-:Y:S01]  /*3050*/  HMMA.16816.F32 R56, R40, R36, R72 ;  /* 0x000000242838723c */ /* 0x000fe20000001848 */
[----:B------:R-:W2:Y:S01]  /*3060*/  LDSM.16.M88.4 R72, [R223+0x7c00] ;  /* 0x007c0000df48783b */ /* 0x000ea20000000200 */
[----:B-1----:R-:W-:-:S04]  /*3070*/  FMUL.FTZ R0, R80, c[0x0][0x2ec] ;  /* 0x0000bb0050007a20 */ /* 0x002fc80000410000 */
[----:B------:R1:W1:Y:S11]  /*3080*/  MUFU.TANH R98, R0 ;  /* 0x0000000000627308 */ /* 0x0002760000002400 */
[----:B------:R-:W-:Y:S07]  /*3090*/  @!UPT UIADD3 URZ, URZ, URZ, URZ ;  /* 0x0000003f3f3ff290 */ /* 0x000fee000fffe03f */
[----:B------:R-:W-:Y:S01]  /*30a0*/  HMMA.16816.F32 R56, R12, R20, R56 ;  /* 0x000000140c38723c */ /* 0x000fe20000001838 */
[----:B-1----:R-:W-:-:S04]  /*30b0*/  FMUL.FTZ R0, R81, c[0x0][0x2ec] ;  /* 0x0000bb0051007a20 */ /* 0x002fc80000410000 */
[----:B------:R1:W-:Y:S02]  /*30c0*/  MUFU.TANH R99, R0 ;  /* 0x0000000000637308 */ /* 0x0003e40000002400 */
[----:B-1----:R-:W-:-:S06]  /*30d0*/  FMUL.FTZ R0, R82, c[0x0][0x2ec] ;  /* 0x0000bb0052007a20 */ /* 0x002fcc0000410000 */
[----:B------:R1:W1:Y:S02]  /*30e0*/  MUFU.TANH R97, R0 ;  /* 0x0000000000617308 */ /* 0x0002640000002400 */
[----:B-1----:R-:W-:Y:S02]  /*30f0*/  FMUL.FTZ R0, R83, c[0x0][0x2ec] ;  /* 0x0000bb0053007a20 */ /* 0x002fe40000410000 */
[----:B------:R-:W-:Y:S04]  /*3100*/  HMMA.16816.F32 R80, R28, R62, R108 ;  /* 0x0000003e1c50723c */ /* 0x000fe8000000186c */
[----:B------:R1:W1:Y:S04]  /*3110*/  MUFU.TANH R100, R0 ;  /* 0x0000000000647308 */ /* 0x0002680000002400 */
[----:B------:R-:W-:Y:S08]  /*3120*/  HMMA.16816.F32 R28, R24, R36, R48 ;  /* 0x00000024181c723c */ /* 0x000ff00000001830 */
[----:B------:R-:W-:Y:S01]  /*3130*/  HMMA.16816.F32 R48, R16, R54, R84 ;  /* 0x000000361030723c */ /* 0x000fe20000001854 */
[----:B-1----:R-:W-:-:S04]  /*3140*/  FMUL.FTZ R0, R64, c[0x0][0x2ec] ;  /* 0x0000bb0040007a20 */ /* 0x002fc80000410000 */
[----:B------:R1:W1:Y:S03]  /*3150*/  MUFU.TANH R106, R0 ;  /* 0x00000000006a7308 */ /* 0x0002660000002400 */
[----:B------:R-:W-:Y:S08]  /*3160*/  HMMA.16816.F32 R52, R44, R54, R88 ;  /* 0x000000362c34723c */ /* 0x000ff00000001858 */
[----:B------:R-:W-:Y:S01]  /*3170*/  HMMA.16816.F32 R68, R8, R20, R28 ;  /* 0x000000140844723c */ /* 0x000fe2000000181c */
[----:B-1----:R-:W-:-:S07]  /*3180*/  FMUL.FTZ R0, R65, c[0x0][0x2ec] ;  /* 0x0000bb0041007a20 */ /* 0x002fce0000410000 */
[-C--:B------:R-:W-:Y:S01]  /*3190*/  HMMA.16816.F32 R28, R40, R38.reuse, R48 ;  /* 0x00000026281c723c */ /* 0x080fe20000001830 */
[----:B------:R-:W1:Y:S01]  /*31a0*/  LDSM.16.M88.4 R48, [R221+0x8c00] ;  /* 0x008c0000dd30783b */ /* 0x000e620000000200 */
[----:B------:R2:W-:Y:S06]  /*31b0*/  MUFU.TANH R101, R0 ;  /* 0x0000000000657308 */ /* 0x0005ec0000002400 */
[----:B------:R-:W-:Y:S08]  /*31c0*/  HMMA.16816.F32 R36, R24, R38, R52 ;  /* 0x000000261824723c */ /* 0x000ff00000001834 */
[----:B------:R-:W-:-:S02]  /*31d0*/  FMUL.FTZ R7, R71, c[0x0][0x2ec] ;  /* 0x0000bb0047077a20 */ /* 0x000fc40000410000 */
[----:B--2---:R-:W-:-:S04]  /*31e0*/  FMUL.FTZ R0, R66, c[0x0][0x2ec] ;  /* 0x0000bb0042007a20 */ /* 0x004fc80000410000 */
[----:B------:R2:W1:Y:S02]  /*31f0*/  MUFU.TANH R137, R0 ;  /* 0x0000000000897308 */ /* 0x0004640000002400 */
[-C--:B------:R-:W-:Y:S08]  /*3200*/  HMMA.16816.F32 R52, R12, R22.reuse, R28 ;  /* 0x000000160c34723c */ /* 0x080ff0000000181c */
[----:B------:R-:W-:Y:S01]  /*3210*/  HMMA.16816.F32 R36, R8, R22, R36 ;  /* 0x000000160824723c */ /* 0x000fe20000001824 */
[----:B------:R-:W1:Y:S01]  /*3220*/  LDSM.16.M88.4 R20, [R223+0x8c00] ;  /* 0x008c0000df14783b */ /* 0x000e620000000200 */
[----:B------:R-:W-:-:S04]  /*3230*/  DEPBAR.LE SB0, 0x0 ;  /* 0x000080000000791a */ /* 0x000fc80000000000 */
[----:B--2---:R-:W-:Y:S02]  /*3240*/  FMUL.FTZ R0, R67, c[0x0][0x2ec] ;  /* 0x0000bb0043007a20 */ /* 0x004fe40000410000 */
[C---:B------:R-:W-:Y:S02]  /*3250*/  HMMA.16816.F32 R64, R32.reuse, R60, R128 ;  /* 0x0000003c2040723c */ /* 0x040fe40000001880 */
[----:B------:R2:W-:Y:S06]  /*3260*/  MUFU.TANH R105, R0 ;  /* 0x0000000000697308 */ /* 0x0005ec0000002400 */
[----:B------:R-:W-:Y:S01]  /*3270*/  HMMA.16816.F32 R32, R32, R62, R140 ;  /* 0x0000003e2020723c */ /* 0x000fe2000000188c */
[----:B--2---:R-:W-:-:S04]  /*3280*/  FMUL.FTZ R0, R76, c[0x0][0x2ec] ;  /* 0x0000bb004c007a20 */ /* 0x004fc80000410000 */
[----:B------:R2:W1:Y:S11]  /*3290*/  MUFU.TANH R87, R0 ;  /* 0x0000000000577308 */ /* 0x0004760000002400 */
[----:B------:R-:W-:Y:S01]  /*32a0*/  HMMA.16816.F32 R60, R16, R72, R64 ;  /* 0x00000048103c723c */ /* 0x000fe20000001840 */
[----:B--2---:R-:W-:-:S02]  /*32b0*/  FMUL.FTZ R0, R77, c[0x0][0x2ec] ;  /* 0x0000bb004d007a20 */ /* 0x004fc40000410000 */
[----:B------:R2:W-:Y:S08]  /*32c0*/  MUFU.TANH R77, R7 ;  /* 0x00000007004d7308 */ /* 0x0005f00000002400 */
[----:B------:R3:W3:Y:S11]  /*32d0*/  MUFU.TANH R96, R0 ;  /* 0x0000000000607308 */ /* 0x0006f60000002400 */
[----:B------:R-:W-:Y:S02]  /*32e0*/  @!UPT UIADD3 URZ, URZ, URZ, URZ ;  /* 0x0000003f3f3ff290 */ /* 0x000fe4000fffe03f */
[----:B-1----:R-:W-:Y:S01]  /*32f0*/  HMMA.16816.F32 R28, R40, R48, R60 ;  /* 0x00000030281c723c */ /* 0x002fe2000000183c */
[----:B--2---:R-:W-:-:S04]  /*3300*/  FMUL.FTZ R7, R52, c[0x0][0x2ec] ;  /* 0x0000bb0034077a20 */ /* 0x004fc80000410000 */
[----:B------:R-:W-:Y:S01]  /*3310*/  MUFU.TANH R71, R7 ;  /* 0x0000000700477308 */ /* 0x000fe20000002400 */
[----:B---3--:R-:W-:-:S07]  /*3320*/  FMUL.FTZ R0, R78, c[0x0][0x2ec] ;  /* 0x0000bb004e007a20 */ /* 0x008fce0000410000 */
[----:B------:R1:W-:Y:S02]  /*3330*/  MUFU.TANH R85, R0 ;  /* 0x0000000000557308 */ /* 0x0003e40000002400 */
[----:B-1----:R-:W-:-:S06]  /*3340*/  FMUL.FTZ R0, R79, c[0x0][0x2ec] ;  /* 0x0000bb004f007a20 */ /* 0x002fcc0000410000 */
[----:B------:R1:W2:Y:S02]  /*3350*/  MUFU.TANH R86, R0 ;  /* 0x0000000000567308 */ /* 0x0002a40000002400 */
[----:B-1----:R-:W-:-:S06]  /*3360*/  FMUL.FTZ R0, R56, c[0x0][0x2ec] ;  /* 0x0000bb0038007a20 */ /* 0x002fcc0000410000 */
[----:B------:R1:W3:Y:S02]  /*3370*/  MUFU.TANH R185, R0 ;  /* 0x0000000000b97308 */ /* 0x0002e40000002400 */
[----:B-1----:R-:W-:-:S06]  /*3380*/  FMUL.FTZ R0, R57, c[0x0][0x2ec] ;  /* 0x0000bb0039007a20 */ /* 0x002fcc0000410000 */
[----:B------:R1:W-:Y:S02]  /*3390*/  MUFU.TANH R181, R0 ;  /* 0x0000000000b57308 */ /* 0x0003e40000002400 */
[----:B-1----:R-:W-:-:S06]  /*33a0*/  FMUL.FTZ R0, R58, c[0x0][0x2ec] ;  /* 0x0000bb003a007a20 */ /* 0x002fcc0000410000 */
[----:B------:R1:W1:Y:S02]  /*33b0*/  MUFU.TANH R84, R0 ;  /* 0x0000000000547308 */ /* 0x0002640000002400 */
[----:B-1----:R-:W-:Y:S02]  /*33c0*/  FMUL.FTZ R0, R59, c[0x0][0x2ec] ;  /* 0x0000bb003b007a20 */ /* 0x002fe40000410000 */
[----:B------:R-:W-:Y:S04]  /*33d0*/  HMMA.16816.F32 R56, R16, R74, R32 ;  /* 0x0000004a1038723c */ /* 0x000fe80000001820 */
[----:B------:R1:W-:Y:S03]  /*33e0*/  MUFU.TANH R79, R0 ;  /* 0x00000000004f7308 */ /* 0x0003e60000002400 */
[----:B------:R-:W-:Y:S01]  /*33f0*/  IMNMX R18, R4, UR13, PT ;  /* 0x0000000d04127c17 */ /* 0x000fe2000b800200 */
[----:B------:R-:W-:Y:S01]  /*3400*/  HMMA.16816.F32 R32, R44, R72, R92 ;  /* 0x000000482c20723c */ /* 0x000fe2000000185c */
[----:B------:R-:W-:-:S02]  /*3410*/  IMNMX R16, R136, UR13, PT ;  /* 0x0000000d88107c17 */ /* 0x000fc4000b800200 */
[----:B------:R-:W-:Y:S02]  /*3420*/  IMNMX R17, R3, UR13, PT ;  /* 0x0000000d03117c17 */ /* 0x000fe4000b800200 */
[----:B------:R-:W-:Y:S01]  /*3430*/  IMNMX R19, R6, UR13, PT ;  /* 0x0000000d06137c17 */ /* 0x000fe2000b800200 */
[----:B------:R-:W-:Y:S02]  /*3440*/  FMUL.FTZ R6, R55, c[0x0][0x2ec] ;  /* 0x0000bb0037067a20 */ /* 0x000fe40000410000 */
[----:B------:R-:W-:Y:S01]  /*3450*/  HMMA.16816.F32 R44, R44, R74, R80 ;  /* 0x0000004a2c2c723c */ /* 0x000fe20000001850 */
[----:B-1----:R-:W-:-:S04]  /*3460*/  FMUL.FTZ R0, R68, c[0x0][0x2ec] ;  /* 0x0000bb0044007a20 */ /* 0x002fc80000410000 */
[----:B------:R1:W-:Y:S03]  /*3470*/  MUFU.TANH R170, R0 ;  /* 0x0000000000aa7308 */ /* 0x0003e60000002400 */
[----:B------:R-:W-:Y:S01]  /*3480*/  HMMA.16816.F32 R40, R40, R50, R56 ;  /* 0x000000322828723c */ /* 0x000fe20000001838 */
[----:B-1----:R-:W-:-:S04]  /*3490*/  FMUL.FTZ R0, R69, c[0x0][0x2ec] ;  /* 0x0000bb0045007a20 */ /* 0x002fc80000410000 */
[----:B------:R1:W-:Y:S02]  /*34a0*/  MUFU.TANH R171, R0 ;  /* 0x0000000000ab7308 */ /* 0x0003e40000002400 */
[----:B-1----:R-:W-:-:S06]  /*34b0*/  FMUL.FTZ R0, R70, c[0x0][0x2ec] ;  /* 0x0000bb0046007a20 */ /* 0x002fcc0000410000 */
[----:B------:R-:W-:Y:S08]  /*34c0*/  MUFU.TANH R70, R6 ;  /* 0x0000000600467308 */ /* 0x000ff00000002400 */
[----:B------:R1:W1:Y:S02]  /*34d0*/  MUFU.TANH R78, R0 ;  /* 0x00000000004e7308 */ /* 0x0002640000002400 */
[----:B-1----:R-:W-:-:S04]  /*34e0*/  IMAD.U32 R0, RZ, RZ, UR19 ;  /* 0x00000013ff007e24 */ /* 0x002fc8000f8e00ff */
[----:B------:R-:W-:-:S05]  /*34f0*/  IMAD R0, R0, 0x40, R159 ;  /* 0x0000004000007824 */ /* 0x000fca00078e029f */
[C---:B------:R-:W-:Y:S02]  /*3500*/  IADD3 R4, R0.reuse, 0x1, RZ ;  /* 0x0000000100047810 */ /* 0x040fe40007ffe0ff */
[----:B------:R-:W-:Y:S01]  /*3510*/  IADD3 R3, R0, 0x8, RZ ;  /* 0x0000000800037810 */ /* 0x000fe20007ffe0ff */
[----:B------:R-:W-:Y:S01]  /*3520*/  BAR.SYNC.DEFER_BLOCKING 0x0 ;  /* 0x0000000000007b1d */ /* 0x000fe20000010000 */
[C---:B------:R-:W-:Y:S02]  /*3530*/  ISETP.GE.AND P1, PT, R4.reuse, R16, PT ;  /* 0x000000100400720c */ /* 0x040fe40003f26270 */
[C---:B------:R-:W-:Y:S02]  /*3540*/  ISETP.GE.AND P0, PT, R4.reuse, R17, PT ;  /* 0x000000110400720c */ /* 0x040fe40003f06270 */
[----:B------:R-:W-:Y:S02]  /*3550*/  FSEL R64, R133, -INF , !P1 ;  /* 0xff80000085407808 */ /* 0x000fe40004800000 */
[----:B------:R-:W-:-:S02]  /*3560*/  ISETP.GE.AND P4, PT, R4, R18, PT ;  /* 0x000000120400720c */ /* 0x000fc40003f86270 */
[----:B------:R-:W-:Y:S01]  /*3570*/  ISETP.GE.AND P2, PT, R4, R19, PT ;  /* 0x000000130400720c */ /* 0x000fe20003f46270 */
[----:B------:R-:W-:Y:S01]  /*3580*/  FMUL.FTZ R4, R53, c[0x0][0x2ec] ;  /* 0x0000bb0035047a20 */ /* 0x000fe20000410000 */
[C---:B------:R-:W-:Y:S02]  /*3590*/  ISETP.GE.AND P6, PT, R3.reuse, R16, PT ;  /* 0x000000100300720c */ /* 0x040fe40003fc6270 */
[C---:B------:R-:W-:Y:S01]  /*35a0*/  ISETP.GE.AND P5, PT, R3.reuse, R17, PT ;  /* 0x000000110300720c */ /* 0x040fe20003fa6270 */
[----:B------:R1:W1:Y:S01]  /*35b0*/  MUFU.TANH R76, R4 ;  /* 0x00000004004c7308 */ /* 0x0002620000002400 */
[C---:B------:R-:W-:Y:S02]  /*35c0*/  ISETP.GE.AND P3, PT, R3.reuse, R18, PT ;  /* 0x000000120300720c */ /* 0x040fe40003f66270 */
[----:B------:R-:W-:Y:S01]  /*35d0*/  ISETP.GE.AND P1, PT, R3, R19, PT ;  /* 0x000000130300720c */ /* 0x000fe20003f26270 */
[----:B------:R-:W-:Y:S01]  /*35e0*/  FMUL.FTZ R3, R54, c[0x0][0x2ec] ;  /* 0x0000bb0036037a20 */ /* 0x000fe20000410000 */
[----:B------:R-:W-:Y:S01]  /*35f0*/  FSEL R67, R132, -INF , !P0 ;  /* 0xff80000084437808 */ /* 0x000fe20004000000 */
[----:B------:R-:W-:Y:S01]  /*3600*/  HMMA.16816.F32 R52, R12, R20, R28 ;  /* 0x000000140c34723c */ /* 0x000fe2000000181c */
[----:B----4-:R-:W-:Y:S01]  /*3610*/  FSEL R60, R123, -INF , !P4 ;  /* 0xff8000007b3c7808 */ /* 0x010fe20006000000 */
[----:B------:R4:W-:Y:S01]  /*3620*/  MUFU.TANH R69, R3 ;  /* 0x0000000300457308 */ /* 0x0009e20000002400 */
[----:B------:R-:W-:-:S02]  /*3630*/  FSEL R62, R122, -INF , !P2 ;  /* 0xff8000007a3e7808 */ /* 0x000fc40005000000 */
[----:B-----5:R-:W-:Y:S02]  /*3640*/  FSEL R66, R120, -INF , !P6 ;  /* 0xff80000078427808 */ /* 0x020fe40007000000 */
[----:B------:R-:W-:Y:S01]  /*3650*/  FSEL R68, R118, -INF , !P5 ;  /* 0xff80000076447808 */ /* 0x000fe20006800000 */
[C---:B------:R-:W-:Y:S01]  /*3660*/  HMMA.16816.F32 R28, R24.reuse, R48, R32 ;  /* 0x00000030181c723c */ /* 0x040fe20000001820 */
[----:B------:R-:W-:Y:S02]  /*3670*/  FSEL R61, R116, -INF , !P3 ;  /* 0xff800000743d7808 */ /* 0x000fe40005800000 */
[----:B-1----:R-:W-:Y:S02]  /*3680*/  IADD3 R4, R0, 0x9, RZ ;  /* 0x0000000900047810 */ /* 0x002fe40007ffe0ff */
[----:B------:R-:W-:Y:S02]  /*3690*/  FSEL R63, R102, -INF , !P1 ;  /* 0xff800000663f7808 */ /* 0x000fe40004800000 */
[C---:B------:R-:W-:Y:S01]  /*36a0*/  ISETP.GE.AND P0, PT, R4.reuse, R16, PT ;  /* 0x000000100400720c */ /* 0x040fe20003f06270 */
[----:B------:R-:W-:Y:S01]  /*36b0*/  HMMA.16816.F32 R24, R24, R50, R44 ;  /* 0x000000321818723c */ /* 0x000fe2000000182c */
[----:B------:R-:W-:-:S02]  /*36c0*/  ISETP.GE.AND P4, PT, R4, R17, PT ;  /* 0x000000110400720c */ /* 0x000fc40003f86270 */
[C---:B------:R-:W-:Y:S02]  /*36d0*/  ISETP.GE.AND P2, PT, R4.reuse, R18, PT ;  /* 0x000000120400720c */ /* 0x040fe40003f46270 */
[----:B------:R-:W-:Y:S01]  /*36e0*/  ISETP.GE.AND P6, PT, R4, R19, PT ;  /* 0x000000130400720c */ /* 0x000fe20003fc6270 */
[----:B------:R-:W-:Y:S01]  /*36f0*/  FMUL.FTZ R4, R36, c[0x0][0x2ec] ;  /* 0x0000bb0024047a20 */ /* 0x000fe20000410000 */
[----:B----4-:R-:W-:Y:S01]  /*3700*/  IADD3 R3, R0, 0x10, RZ ;  /* 0x0000001000037810 */ /* 0x010fe20007ffe0ff */
[----:B------:R-:W-:Y:S01]  /*3710*/  HMMA.16816.F32 R12, R12, R22, R40 ;  /* 0x000000160c0c723c */ /* 0x000fe20000001828 */
[----:B------:R-:W-:Y:S01]  /*3720*/  FSEL R65, R121, -INF , !P0 ;  /* 0xff80000079417808 */ /* 0x000fe20004000000 */
[----:B------:R1:W-:Y:S01]  /*3730*/  MUFU.TANH R7, R4 ;  /* 0x0000000400077308 */ /* 0x0003e20000002400 */
[----:B------:R-:W-:Y:S01]  /*3740*/  ISETP.GE.AND P5, PT, R3, R16, PT ;  /* 0x000000100300720c */ /* 0x000fe20003fa6270 */
[----:B------:R-:W-:Y:S01]  /*3750*/  FMUL.FTZ R55, R55, c[0x0][0x2ec] ;  /* 0x0000bb0037377a20 */ /* 0x000fe20000410000 */
[----:B------:R-:W-:-:S02]  /*3760*/  ISETP.GE.AND P3, PT, R3, R17, PT ;  /* 0x000000110300720c */ /* 0x000fc40003f66270 */
[C---:B------:R-:W-:Y:S01]  /*3770*/  ISETP.GE.AND P1, PT, R3.reuse, R18, PT ;  /* 0x000000120300720c */ /* 0x040fe20003f26270 */
[C---:B------:R-:W-:Y:S01]  /*3780*/  HMMA.16816.F32 R28, R8.reuse, R20, R28 ;  /* 0x00000014081c723c */ /* 0x040fe2000000181c */
[----:B------:R-:W-:Y:S01]  /*3790*/  ISETP.GE.AND P0, PT, R3, R19, PT ;  /* 0x000000130300720c */ /* 0x000fe20003f06270 */
[----:B------:R-:W-:Y:S01]  /*37a0*/  MUFU.TANH R55, R55 ;  /* 0x0000003700377308 */ /* 0x000fe20000002400 */
[----:B------:R-:W-:Y:S02]  /*37b0*/  IADD3 R3, R0, 0x11, RZ ;  /* 0x0000001100037810 */ /* 0x000fe40007ffe0ff */
[----:B------:R-:W-:Y:S02]  /*37c0*/  FSEL R48, R119, -INF , !P4 ;  /* 0xff80000077307808 */ /* 0x000fe40006000000 */
[----:B------:R-:W-:Y:S01]  /*37d0*/  FSEL R32, R117, -INF , !P2 ;  /* 0xff80000075207808 */ /* 0x000fe20005000000 */
[----:B------:R-:W-:Y:S01]  /*37e0*/  HMMA.16816.F32 R8, R8, R22, R24 ;  /* 0x000000160808723c */ /* 0x000fe20000001818 */
[----:B------:R-:W-:Y:S01]  /*37f0*/  FSEL R34, R104, -INF , !P6 ;  /* 0xff80000068227808 */ /* 0x000fe20007000000 */
[----:B-1----:R-:W-:Y:S01]  /*3800*/  FMUL.FTZ R4, R37, c[0x0][0x2ec] ;  /* 0x0000bb0025047a20 */ /* 0x002fe20000410000 */
[----:B------:R-:W-:-:S02]  /*3810*/  FSEL R107, R107, -INF , !P5 ;  /* 0xff8000006b6b7808 */ /* 0x000fc40006800000 */
[C---:B------:R-:W-:Y:S01]  /*3820*/  ISETP.GE.AND P4, PT, R3.reuse, R16, PT ;  /* 0x000000100300720c */ /* 0x040fe20003f86270 */
[----:B------:R1:W4:Y:S01]  /*3830*/  MUFU.TANH R37, R4 ;  /* 0x0000000400257308 */ /* 0x0003220000002400 */
[C---:B------:R-:W-:Y:S01]  /*3840*/  ISETP.GE.AND P2, PT, R3.reuse, R17, PT ;  /* 0x000000110300720c */ /* 0x040fe20003f46270 */
[----:B------:R-:W-:Y:S01]  /*3850*/  FMUL.FTZ R12, R12, c[0x0][0x2ec] ;  /* 0x0000bb000c0c7a20 */ /* 0x000fe20000410000 */
[C---:B------:R-:W-:Y:S02]  /*3860*/  ISETP.GE.AND P6, PT, R3.reuse, R18, PT ;  /* 0x000000120300720c */ /* 0x040fe40003fc6270 */
[----:B------:R-:W-:Y:S02]  /*3870*/  ISETP.GE.AND P5, PT, R3, R19, PT ;  /* 0x000000130300720c */ /* 0x000fe40003fa6270 */
[----:B------:R-:W-:Y:S01]  /*3880*/  IADD3 R3, R0, 0x18, RZ ;  /* 0x0000001800037810 */ /* 0x000fe20007ffe0ff */
[----:B------:R-:W-:Y:S01]  /*3890*/  MUFU.TANH R20, R12 ;  /* 0x0000000c00147308 */ /* 0x000fe20000002400 */
[----:B------:R-:W-:Y:S01]  /*38a0*/  FSEL R139, R139, -INF , !P3 ;  /* 0xff8000008b8b7808 */ /* 0x000fe20005800000 */
[----:B------:R-:W-:Y:S01]  /*38b0*/  FMUL.FTZ R28, R28, c[0x0][0x2ec] ;  /* 0x0000bb001c1c7a20 */ /* 0x000fe20000410000 */
[----:B------:R-:W-:Y:S01]  /*38c0*/  FSEL R56, R98, -INF , !P1 ;  /* 0xff80000062387808 */ /* 0x000fe20004800000 */
[----:B------:R-:W-:Y:S01]  /*38d0*/  FMUL.FTZ R30, R30, c[0x0][0x2ec] ;  /* 0x0000bb001e1e7a20 */ /* 0x000fe20000410000 */
[----:B------:R-:W-:Y:S01]  /*38e0*/  FSEL R57, R97, -INF , !P0 ;  /* 0xff80000061397808 */ /* 0x000fe20004000000 */
[----:B------:R-:W-:Y:S01]  /*38f0*/  FMUL.FTZ R29, R29, c[0x0][0x2ec] ;  /* 0x0000bb001d1d7a20 */ /* 0x000fe20000410000 */
[----:B------:R-:W-:Y:S01]  /*3900*/  FSEL R136, R103, -INF , !P4 ;  /* 0xff80000067887808 */ /* 0x000fe20006000000 */
[----:B-1----:R-:W-:Y:S01]  /*3910*/  FMUL.FTZ R4, R38, c[0x0][0x2ec] ;  /* 0x0000bb0026047a20 */ /* 0x002fe20000410000 */
[C---:B------:R-:W-:Y:S01]  /*3920*/  ISETP.GE.AND P3, PT, R3.reuse, R16, PT ;  /* 0x000000100300720c */ /* 0x040fe20003f66270 */
[----:B------:R-:W-:Y:S01]  /*3930*/  MUFU.TANH R28, R28 ;  /* 0x0000001c001c7308 */ /* 0x000fe20000002400 */
[----:B------:R-:W-:Y:S01]  /*3940*/  ISETP.GE.AND P1, PT, R3, R17, PT ;  /* 0x000000110300720c */ /* 0x000fe20003f26270 */
[----:B------:R-:W-:Y:S01]  /*3950*/  FMUL.FTZ R31, R31, c[0x0][0x2ec] ;  /* 0x0000bb001f1f7a20 */ /* 0x000fe20000410000 */
[C---:B------:R-:W-:Y:S01]  /*3960*/  ISETP.GE.AND P0, PT, R3.reuse, R18, PT ;  /* 0x000000120300720c */ /* 0x040fe20003f06270 */
[----:B------:R-:W-:Y:S01]  /*3970*/  FMUL.FTZ R8, R8, c[0x0][0x2ec] ;  /* 0x0000bb0008087a20 */ /* 0x000fe20000410000 */
[----:B------:R-:W-:Y:S01]  /*3980*/  ISETP.GE.AND P4, PT, R3, R19, PT ;  /* 0x000000130300720c */ /* 0x000fe20003f86270 */
[----:B------:R-:W-:Y:S01]  /*3990*/  FMUL.FTZ R9, R9, c[0x0][0x2ec] ;  /* 0x0000bb0009097a20 */ /* 0x000fe20000410000 */
[----:B------:R-:W-:Y:S01]  /*39a0*/  IADD3 R3, R0, 0x19, RZ ;  /* 0x0000001900037810 */ /* 0x000fe20007ffe0ff */
[----:B------:R1:W5:Y:S01]  /*39b0*/  MUFU.TANH R6, R4 ;  /* 0x0000000400067308 */ /* 0x0003620000002400 */
[----:B------:R-:W-:-:S02]  /*39c0*/  FSEL R138, R138, -INF , !P2 ;  /* 0xff8000008a8a7808 */ /* 0x000fc40005000000 */
[----:B------:R-:W-:Y:S02]  /*39d0*/  FSEL R100, R100, -INF , !P5 ;  /* 0xff80000064647808 */ /* 0x000fe40006800000 */
[----:B------:R-:W-:Y:S02]  /*39e0*/  FSEL R106, R106, -INF , !P3 ;  /* 0xff8000006a6a7808 */ /* 0x000fe40005800000 */
[C---:B------:R-:W-:Y:S01]  /*39f0*/  ISETP.GE.AND P2, PT, R3.reuse, R16, PT ;  /* 0x000000100300720c */ /* 0x040fe20003f46270 */
[----:B------:R-:W-:Y:S01]  /*3a00*/  MUFU.TANH R30, R30 ;  /* 0x0000001e001e7308 */ /* 0x000fe20000002400 */
[C---:B------:R-:W-:Y:S02]  /*3a10*/  ISETP.GE.AND P5, PT, R3.reuse, R18, PT ;  /* 0x000000120300720c */ /* 0x040fe40003fa6270 */
[----:B------:R-:W-:Y:S02]  /*3a20*/  ISETP.GE.AND P3, PT, R3, R19, PT ;  /* 0x000000130300720c */ /* 0x000fe40003f66270 */
[----:B------:R-:W-:-:S02]  /*3a30*/  FSEL R137, R137, -INF , !P1 ;  /* 0xff80000089897808 */ /* 0x000fc40004800000 */
[----:B------:R-:W-:Y:S01]  /*3a40*/  FSEL R49, R87, -INF , !P0 ;  /* 0xff80000057317808 */ /* 0x000fe20004000000 */
[----:B-1----:R-:W-:Y:S01]  /*3a50*/  FMUL.FTZ R4, R39, c[0x0][0x2ec] ;  /* 0x0000bb0027047a20 */ /* 0x002fe20000410000 */
[----:B------:R-:W-:Y:S01]  /*3a60*/  FSEL R101, R101, -INF , !P2 ;  /* 0xff80000065657808 */ /* 0x000fe20005000000 */
[----:B------:R-:W-:Y:S01]  /*3a70*/  MUFU.TANH R29, R29 ;  /* 0x0000001d001d7308 */ /* 0x000fe20000002400 */
[----:B------:R-:W-:Y:S02]  /*3a80*/  FSEL R41, R96, -INF , !P5 ;  /* 0xff80000060297808 */ /* 0x000fe40006800000 */
[----:B--2---:R-:W-:-:S05]  /*3a90*/  FSEL R42, R86, -INF , !P3 ;  /* 0xff800000562a7808 */ /* 0x004fca0005800000 */
[----:B------:R1:W2:Y:S08]  /*3aa0*/  MUFU.TANH R36, R4 ;  /* 0x0000000400247308 */ /* 0x0002b00000002400 */
[----:B------:R-:W-:Y:S01]  /*3ab0*/  MUFU.TANH R31, R31 ;  /* 0x0000001f001f7308 */ /* 0x000fe20000002400 */
[----:B-1----:R-:W-:Y:S01]  /*3ac0*/  FMUL.FTZ R4, R52, c[0x0][0x2ec] ;  /* 0x0000bb0034047a20 */ /* 0x002fe20000410000 */
[----:B------:R-:W-:-:S06]  /*3ad0*/  FSEL R52, R99, -INF , !P6 ;  /* 0xff80000063347808 */ /* 0x000fcc0007000000 */
[----:B------:R-:W-:Y:S01]  /*3ae0*/  MUFU.TANH R8, R8 ;  /* 0x0000000800087308 */ /* 0x000fe20000002400 */
[-C--:B------:R-:W-:Y:S02]  /*3af0*/  ISETP.GE.AND P6, PT, R3, R17.reuse, PT ;  /* 0x000000110300720c */ /* 0x080fe40003fc6270 */
[----:B------:R-:W-:Y:S02]  /*3b00*/  IADD3 R3, R0, 0x20, RZ ;  /* 0x0000002000037810 */ /* 0x000fe40007ffe0ff */
[----:B------:R-:W-:Y:S02]  /*3b10*/  FSEL R105, R105, -INF , !P6 ;  /* 0xff80000069697808 */ /* 0x000fe40007000000 */
[C---:B------:R-:W-:Y:S01]  /*3b20*/  ISETP.GE.AND P1, PT, R3.reuse, R16, PT ;  /* 0x000000100300720c */ /* 0x040fe20003f26270 */
[----:B------:R1:W1:Y:S01]  /*3b30*/  MUFU.TANH R35, R4 ;  /* 0x0000000400237308 */ /* 0x0002620000002400 */
[C---:B------:R-:W-:Y:S02]  /*3b40*/  ISETP.GE.AND P0, PT, R3.reuse, R17, PT ;  /* 0x000000110300720c */ /* 0x040fe40003f06270 */
[----:B------:R-:W-:-:S02]  /*3b50*/  ISETP.GE.AND P2, PT, R3, R19, PT ;  /* 0x000000130300720c */ /* 0x000fc40003f46270 */
[----:B---3--:R-:W-:Y:S02]  /*3b60*/  FSEL R185, R185, -INF , !P1 ;  /* 0xff800000b9b97808 */ /* 0x008fe40004800000 */
[----:B------:R-:W-:Y:S01]  /*3b70*/  FSEL R187, R84, -INF , !P0 ;  /* 0xff80000054bb7808 */ /* 0x000fe20004000000 */
[----:B------:R-:W-:Y:S01]  /*3b80*/  MUFU.TANH R9, R9 ;  /* 0x0000000900097308 */ /* 0x000fe20000002400 */
[----:B------:R-:W-:Y:S01]  /*3b90*/  FSEL R179, R78, -INF , !P2 ;  /* 0xff8000004eb37808 */ /* 0x000fe20005000000 */
[----:B-1----:R-:W-:Y:S01]  /*3ba0*/  FMUL.FTZ R4, R53, c[0x0][0x2ec] ;  /* 0x0000bb0035047a20 */ /* 0x002fe20000410000 */
[----:B------:R-:W-:Y:S02]  /*3bb0*/  FSEL R53, R85, -INF , !P4 ;  /* 0xff80000055357808 */ /* 0x000fe40006000000 */
[----:B------:R-:W-:-:S03]  /*3bc0*/  ISETP.GE.AND P4, PT, R3, R18, PT ;  /* 0x000000120300720c */ /* 0x000fc60003f86270 */
[----:B------:R1:W-:Y:S01]  /*3bd0*/  MUFU.TANH R33, R4 ;  /* 0x0000000400217308 */ /* 0x0003e20000002400 */
[----:B------:R-:W-:Y:S02]  /*3be0*/  IADD3 R3, R0, 0x21, RZ ;  /* 0x0000002100037810 */ /* 0x000fe40007ffe0ff */
[----:B------:R-:W-:Y:S02]  /*3bf0*/  FSEL R170, R170, -INF , !P4 ;  /* 0xff800000aaaa7808 */ /* 0x000fe40006000000 */
[C---:B------:R-:W-:Y:S02]  /*3c00*/  ISETP.GE.AND P6, PT, R3.reuse, R16, PT ;  /* 0x000000100300720c */ /* 0x040fe40003fc6270 */
[C---:B------:R-:W-:Y:S02]  /*3c10*/  ISETP.GE.AND P5, PT, R3.reuse, R17, PT ;  /* 0x000000110300720c */ /* 0x040fe40003fa6270 */
[C---:B------:R-:W-:Y:S02]  /*3c20*/  ISETP.GE.AND P3, PT, R3.reuse, R18, PT ;  /* 0x000000120300720c */ /* 0x040fe40003f66270 */
[----:B------:R-:W-:-:S02]  /*3c30*/  ISETP.GE.AND P1, PT, R3, R19, PT ;  /* 0x000000130300720c */ /* 0x000fc40003f26270 */
[----:B------:R-:W-:Y:S02]  /*3c40*/  IADD3 R3, R0, 0x29, RZ ;  /* 0x0000002900037810 */ /* 0x000fe40007ffe0ff */
[----:B------:R-:W-:Y:S01]  /*3c50*/  FSEL R181, R181, -INF , !P6 ;  /* 0xff800000b5b57808 */ /* 0x000fe20007000000 */
[----:B-1----:R-:W-:Y:S01]  /*3c60*/  FMUL.FTZ R4, R54, c[0x0][0x2ec] ;  /* 0x0000bb0036047a20 */ /* 0x002fe20000410000 */
[----:B------:R-:W-:Y:S02]  /*3c70*/  FSEL R186, R79, -INF , !P5 ;  /* 0xff8000004fba7808 */ /* 0x000fe40006800000 */
[----:B------:R-:W-:Y:S01]  /*3c80*/  FSEL R171, R171, -INF , !P3 ;  /* 0xff800000abab7808 */ /* 0x000fe20005800000 */
[----:B------:R1:W3:Y:S01]  /*3c90*/  MUFU.TANH R21, R4 ;  /* 0x0000000400157308 */ /* 0x0002e20000002400 */
[----:B------:R-:W-:Y:S02]  /*3ca0*/  FSEL R178, R77, -INF , !P1 ;  /* 0xff8000004db27808 */ /* 0x000fe40004800000 */
[----:B------:R-:W-:-:S02]  /*3cb0*/  ISETP.GE.AND P5, PT, R3, R16, PT ;  /* 0x000000100300720c */ /* 0x000fc40003fa6270 */
[C---:B------:R-:W-:Y:S02]  /*3cc0*/  ISETP.GE.AND P3, PT, R3.reuse, R17, PT ;  /* 0x000000110300720c */ /* 0x040fe40003f66270 */
[----:B------:R-:W-:Y:S02]  /*3cd0*/  ISETP.GE.AND P1, PT, R3, R18, PT ;  /* 0x000000120300720c */ /* 0x000fe40003f26270 */
[----:B------:R-:W-:Y:S02]  /*3ce0*/  FSEL R180, R76, -INF , !P5 ;  /* 0xff8000004cb47808 */ /* 0x000fe40006800000 */
[----:B------:R-:W-:Y:S02]  /*3cf0*/  FSEL R183, R70, -INF , !P3 ;  /* 0xff80000046b77808 */ /* 0x000fe40005800000 */
[----:B----4-:R-:W-:Y:S02]  /*3d00*/  FSEL R168, R37, -INF , !P1 ;  /* 0xff80000025a87808 */ /* 0x010fe40004800000 */
[----:B-1----:R-:W-:-:S04]  /*3d10*/  IADD3 R4, R0, 0x28, RZ ;  /* 0x0000002800047810 */ /* 0x002fc80007ffe0ff */
[C---:B------:R-:W-:Y:S02]  /*3d20*/  ISETP.GE.AND P0, PT, R4.reuse, R16, PT ;  /* 0x000000100400720c */ /* 0x040fe40003f06270 */
[C---:B------:R-:W-:Y:S02]  /*3d30*/  ISETP.GE.AND P6, PT, R4.reuse, R19, PT ;  /* 0x000000130400720c */ /* 0x040fe40003fc6270 */
[----:B------:R-:W-:Y:S02]  /*3d40*/  FSEL R182, R71, -INF , !P0 ;  /* 0xff80000047b67808 */ /* 0x000fe40004000000 */
[C---:B------:R-:W-:Y:S02]  /*3d50*/  ISETP.GE.AND P4, PT, R4.reuse, R17, PT ;  /* 0x000000110400720c */ /* 0x040fe40003f86270 */
[----:B------:R-:W-:Y:S01]  /*3d60*/  ISETP.GE.AND P2, PT, R4, R18, PT ;  /* 0x000000120400720c */ /* 0x000fe20003f46270 */
[----:B------:R-:W-:Y:S01]  /*3d70*/  FMUL.FTZ R4, R13, c[0x0][0x2ec] ;  /* 0x0000bb000d047a20 */ /* 0x000fe20000410000 */
[----:B------:R-:W-:-:S02]  /*3d80*/  ISETP.GE.AND P0, PT, R3, R19, PT ;  /* 0x000000130300720c */ /* 0x000fc40003f06270 */
[----:B------:R-:W-:Y:S01]  /*3d90*/  IADD3 R3, R0, 0x30, RZ ;  /* 0x0000003000037810 */ /* 0x000fe20007ffe0ff */
[----:B------:R1:W-:Y:S01]  /*3da0*/  MUFU.TANH R12, R4 ;  /* 0x00000004000c7308 */ /* 0x0003e20000002400 */
[----:B-----5:R-:W-:Y:S01]  /*3db0*/  FSEL R176, R6, -INF , !P6 ;  /* 0xff80000006b07808 */ /* 0x020fe20007000000 */
[----:B------:R-:W-:Y:S01]  /*3dc0*/  FMUL.FTZ R6, R14, c[0x0][0x2ec] ;  /* 0x0000bb000e067a20 */ /* 0x000fe20000410000 */
[----:B------:R-:W-:Y:S02]  /*3dd0*/  FSEL R184, R69, -INF , !P4 ;  /* 0xff80000045b87808 */ /* 0x000fe40006000000 */
[----:B------:R-:W-:Y:S02]  /*3de0*/  FSEL R169, R7, -INF , !P2 ;  /* 0xff80000007a97808 */ /* 0x000fe40005000000 */
[C---:B------:R-:W-:Y:S01]  /*3df0*/  ISETP.GE.AND P4, PT, R3.reuse, R16, PT ;  /* 0x000000100300720c */ /* 0x040fe20003f86270 */
[----:B------:R-:W4:Y:S01]  /*3e00*/  MUFU.TANH R7, R6 ;  /* 0x0000000600077308 */ /* 0x000f220000002400 */
[----:B------:R-:W-:-:S02]  /*3e10*/  ISETP.GE.AND P2, PT, R3, R17, PT ;  /* 0x000000110300720c */ /* 0x000fc40003f46270 */
[C---:B------:R-:W-:Y:S02]  /*3e20*/  ISETP.GE.AND P6, PT, R3.reuse, R18, PT ;  /* 0x000000120300720c */ /* 0x040fe40003fc6270 */
[----:B------:R-:W-:Y:S02]  /*3e30*/  ISETP.GE.AND P5, PT, R3, R19, PT ;  /* 0x000000130300720c */ /* 0x000fe40003fa6270 */
[----:B------:R-:W-:Y:S01]  /*3e40*/  IADD3 R3, R0, 0x31, RZ ;  /* 0x0000003100037810 */ /* 0x000fe20007ffe0ff */
[----:B-1----:R-:W-:Y:S01]  /*3e50*/  FMUL.FTZ R4, R15, c[0x0][0x2ec] ;  /* 0x0000bb000f047a20 */ /* 0x002fe20000410000 */
[----:B--2---:R-:W-:Y:S02]  /*3e60*/  FSEL R177, R36, -INF , !P0 ;  /* 0xff80000024b17808 */ /* 0x004fe40004000000 */
[----:B------:R-:W-:Y:S01]  /*3e70*/  FSEL R197, R35, -INF , !P4 ;  /* 0xff80000023c57808 */ /* 0x000fe20006000000 */
[----:B------:R1:W-:Y:S01]  /*3e80*/  MUFU.TANH R6, R4 ;  /* 0x0000000400067308 */ /* 0x0003e20000002400 */
[----:B------:R-:W-:-:S02]  /*3e90*/  ISETP.GE.AND P3, PT, R3, R16, PT ;  /* 0x000000100300720c */ /* 0x000fc40003f66270 */
[C---:B------:R-:W-:Y:S02]  /*3ea0*/  ISETP.GE.AND P1, PT, R3.reuse, R17, PT ;  /* 0x000000110300720c */ /* 0x040fe40003f26270 */
[C---:B------:R-:W-:Y:S02]  /*3eb0*/  ISETP.GE.AND P0, PT, R3.reuse, R18, PT ;  /* 0x000000120300720c */ /* 0x040fe40003f06270 */
[----:B------:R-:W-:Y:S02]  /*3ec0*/  ISETP.GE.AND P4, PT, R3, R19, PT ;  /* 0x000000130300720c */ /* 0x000fe40003f86270 */
[----:B------:R-:W-:Y:S02]  /*3ed0*/  IADD3 R3, R0, 0x38, RZ ;  /* 0x0000003800037810 */ /* 0x000fe40007ffe0ff */
[----:B---3--:R-:W-:Y:S02]  /*3ee0*/  FSEL R203, R21, -INF , !P2 ;  /* 0xff80000015cb7808 */ /* 0x008fe40005000000 */
[----:B------:R-:W-:-:S02]  /*3ef0*/  FSEL R191, R28, -INF , !P6 ;  /* 0xff8000001cbf7808 */ /* 0x000fc40007000000 */
[----:B------:R-:W-:Y:S01]  /*3f00*/  FSEL R195, R30, -INF , !P5 ;  /* 0xff8000001ec37808 */ /* 0x000fe20006800000 */
[----:B-1----:R-:W-:Y:S01]  /*3f10*/  FMUL.FTZ R4, R10, c[0x0][0x2ec] ;  /* 0x0000bb000a047a20 */ /* 0x002fe20000410000 */
[----:B------:R-:W-:Y:S02]  /*3f20*/  FSEL R196, R33, -INF , !P3 ;  /* 0xff80000021c47808 */ /* 0x000fe40005800000 */
[C---:B------:R-:W-:Y:S02]  /*3f30*/  ISETP.GE.AND P2, PT, R3.reuse, R16, PT ;  /* 0x000000100300720c */ /* 0x040fe40003f46270 */
[C---:B------:R-:W-:Y:S01]  /*3f40*/  ISETP.GE.AND P6, PT, R3.reuse, R17, PT ;  /* 0x000000110300720c */ /* 0x040fe20003fc6270 */
[----:B------:R-:W1:Y:S01]  /*3f50*/  MUFU.TANH R4, R4 ;  /* 0x0000000400047308 */ /* 0x000e620000002400 */
[C---:B------:R-:W-:Y:S02]  /*3f60*/  ISETP.GE.AND P5, PT, R3.reuse, R18, PT ;  /* 0x000000120300720c */ /* 0x040fe40003fa6270 */
[----:B------:R-:W-:Y:S01]  /*3f70*/  ISETP.GE.AND P3, PT, R3, R19, PT ;  /* 0x000000130300720c */ /* 0x000fe20003f66270 */
[----:B------:R-:W-:Y:S01]  /*3f80*/  FMUL.FTZ R3, R11, c[0x0][0x2ec] ;  /* 0x0000bb000b037a20 */ /* 0x000fe20000410000 */
[----:B------:R-:W-:-:S02]  /*3f90*/  FSEL R190, R29, -INF , !P0 ;  /* 0xff8000001dbe7808 */ /* 0x000fc40004000000 */
[----:B------:R-:W-:Y:S02]  /*3fa0*/  ISETP.GE.AND P0, PT, R0, R17, PT ;  /* 0x000000110000720c */ /* 0x000fe40003f06270 */
[----:B------:R-:W-:Y:S01]  /*3fb0*/  FSEL R202, R55, -INF , !P1 ;  /* 0xff80000037ca7808 */ /* 0x000fe20004800000 */
[----:B------:R-:W2:Y:S01]  /*3fc0*/  MUFU.TANH R3, R3 ;  /* 0x0000000300037308 */ /* 0x000ea20000002400 */
[----:B------:R-:W-:Y:S02]  /*3fd0*/  FSEL R40, R152, -INF , !P0 ;  /* 0xff80000098287808 */ /* 0x000fe40004000000 */
[----:B------:R-:W-:Y:S02]  /*3fe0*/  PLOP3.LUT P0, PT, PT, PT, UP0, 0x80, 0x0 ;  /* 0x000000000000781c */ /* 0x000fe40003f0f008 */
[----:B------:R-:W-:Y:S02]  /*3ff0*/  FSEL R194, R31, -INF , !P4 ;  /* 0xff8000001fc27808 */ /* 0x000fe40006000000 */
[----:B------:R-:W-:-:S02]  /*4000*/  FSEL R199, R20, -INF , !P2 ;  /* 0xff80000014c77808 */ /* 0x000fc40005000000 */
[C---:B------:R-:W-:Y:S02]  /*4010*/  ISETP.GE.AND P1, PT, R0.reuse, R16, PT ;  /* 0x000000100000720c */ /* 0x040fe40003f26270 */
[C---:B------:R-:W-:Y:S02]  /*4020*/  ISETP.GE.AND P4, PT, R0.reuse, R18, PT ;  /* 0x000000120000720c */ /* 0x040fe40003f86270 */
[C---:B------:R-:W-:Y:S02]  /*4030*/  ISETP.GE.AND P2, PT, R0.reuse, R19, PT ;  /* 0x000000130000720c */ /* 0x040fe40003f46270 */
[----:B------:R-:W-:Y:S02]  /*4040*/  IADD3 R0, R0, 0x39, RZ ;  /* 0x0000003900007810 */ /* 0x000fe40007ffe0ff */
[----:B----4-:R-:W-:Y:S02]  /*4050*/  FSEL R200, R7, -INF , !P6 ;  /* 0xff80000007c87808 */ /* 0x010fe40007000000 */
[----:B------:R-:W-:-:S02]  /*4060*/  FSEL R189, R8, -INF , !P5 ;  /* 0xff80000008bd7808 */ /* 0x000fc40006800000 */
[----:B-1----:R-:W-:Y:S02]  /*4070*/  FSEL R192, R4, -INF , !P3 ;  /* 0xff80000004c07808 */ /* 0x002fe40005800000 */
[----:B------:R-:W-:Y:S02]  /*4080*/  FSEL R36, R153, -INF , !P1 ;  /* 0xff80000099247808 */ /* 0x000fe40004800000 */
        /* <DEDUP_REMOVED lines=9> */
[----:B--2---:R-:W-:Y:S01]  /*4120*/  FSEL R193, R3, -INF , !P1 ;  /* 0xff80000003c17808 */ /* 0x004fe20004800000 */
        /* <DEDUP_REMOVED lines=58> */
.L_x_524:
[----:B------:R-:W-:Y:S05]  /*44d0*/  BSYNC B0 ;  /* 0x0000000000007941 */ /* 0x000fea0003800000 */
.L_x_523:
[----:B------:R-:W0:Y:S02]  /*44e0*/  LDGDEPBAR ;  /* 0x00000000000079af */ /* 0x000e240000000000 */
.L_x_522:
[----:B------:R-:W-:Y:S02]  /*44f0*/  FMNMX.FTZ R0, R20, R60, !PT ;  /* 0x0000003c14007209 */ /* 0x000fe40007810000 */
[----:B------:R-:W-:Y:S02]  /*4500*/  FMNMX.FTZ R4, R36, R64, !PT ;  /* 0x0000004024047209 */ /* 0x000fe40007810000 */
[----:B------:R-:W-:Y:S02]  /*4510*/  FMNMX.FTZ R0, R61, R0, !PT ;  /* 0x000000003d007209 */ /* 0x000fe40007810000 */
[----:B------:R-:W-:Y:S02]  /*4520*/  FMNMX.FTZ R4, R66, R4, !PT ;  /* 0x0000000442047209 */ /* 0x000fe40007810000 */
[----:B------:R-:W-:Y:S02]  /*4530*/  FMNMX.FTZ R0, R32, R0, !PT ;  /* 0x0000000020007209 */ /* 0x000fe40007810000 */
[----:B------:R-:W-:-:S02]  /*4540*/  SHF.L.U32 R220, R5, 0x1, RZ ;  /* 0x0000000105dc7819 */ /* 0x000fc400000006ff */
        /* <DEDUP_REMOVED lines=27> */
[----:B-1----:R-:W1:Y:S01]  /*4700*/  SHFL.BFLY PT, R6, R102, 0x2, 0x1f ;  /* 0x0c401f0066067f89 */ /* 0x002e6200000e0000 */
        /* <DEDUP_REMOVED lines=14> */
[----:B------:R-:W-:Y:S01]  /*47f0*/  FMNMX.FTZ R0, R48, R0, !PT ;  /* 0x0000000030007209 */ /* 0x000fe20007810000 */
[----:B------:R-:W1:Y:S01]  /*4800*/  SHFL.BFLY PT, R6, R7, 0x2, 0x1f ;  /* 0x0c401f0007067f89 */ /* 0x000e6200000e0000 */
        /* <DEDUP_REMOVED lines=15> */
[----:B--2---:R-:W-:Y:S02]  /*4900*/  FMNMX.FTZ R102, R102, R8, !PT ;  /* 0x0000000866667209 */ /* 0x004fe40007810000 */
        /* <DEDUP_REMOVED lines=13> */
[----:B------:R-:W-:-:S04]  /*49e0*/  FFMA.FTZ R0, R60, c[0x0][0x23c], -R12 ;  /* 0x00008f003c007a23 */ /* 0x000fc8000001080c */
[----:B------:R-:W1:Y:S01]  /*49f0*/  SHFL.BFLY PT, R9, R6, 0x1, 0x1f ;  /* 0x0c201f0006097f89 */ /* 0x000e6200000e0000 */
[----:B------:R3:W4:Y:S01]  /*4a00*/  MUFU.EX2 R249, R0 ;  /* 0x0000000000f97308 */ /* 0x0007220000000800 */
[----:B--2---:R-:W-:Y:S01]  /*4a10*/  FMNMX.FTZ R3, R7, R8, !PT ;  /* 0x0000000807037209 */ /* 0x004fe20007810000 */
[----:B------:R-:W-:Y:S01]  /*4a20*/  FFMA.FTZ R7, R61, c[0x0][0x23c], -R12 ;  /* 0x00008f003d077a23 */ /* 0x000fe2000001080c */
[----:B------:R-:W2:Y:S02]  /*4a30*/  SHFL.BFLY PT, R8, R4, 0x2, 0x1f ;  /* 0x0c401f0004087f89 */ /* 0x000ea400000e0000 */
[----:B------:R-:W-:-:S03]  /*4a40*/  FSETP.NEU.FTZ.AND P1, PT, R3, -INF , PT ;  /* 0xff8000000300780b */ /* 0x000fc60003f3d000 */
[----:B------:R5:W-:Y:S01]  /*4a50*/  MUFU.EX2 R250, R7 ;  /* 0x0000000700fa7308 */ /* 0x000be20000000800 */
[----:B---3--:R-:W-:-:S05]  /*4a60*/  FMUL.FTZ R0, R3, c[0x0][0x23c] ;  /* 0x00008f0003007a20 */ /* 0x008fca0000410000 */
[----:B------:R-:W-:Y:S02]  /*4a70*/  FSEL R0, R0, RZ, P1 ;  /* 0x000000ff00007208 */ /* 0x000fe40000800000 */
[----:B-1----:R-:W-:-:S03]  /*4a80*/  FMNMX.FTZ R104, R6, R9, !PT ;  /* 0x0000000906687209 */ /* 0x002fc60007810000 */
[--C-:B------:R-:W-:Y:S01]  /*4a90*/  FFMA.FTZ R2, R63, c[0x0][0x23c], -R0.reuse ;  /* 0x00008f003f027a23 */ /* 0x100fe20000010800 */
[----:B------:R-:W-:Y:S01]  /*4aa0*/  FSETP.NEU.FTZ.AND P1, PT, R104, -INF , PT ;  /* 0xff8000006800780b */ /* 0x000fe20003f3d000 */
[----:B------:R-:W-:Y:S02]  /*4ab0*/  FFMA.FTZ R5, R62, c[0x0][0x23c], -R0 ;  /* 0x00008f003e057a23 */ /* 0x000fe40000010800 */
[----:B------:R1:W-:Y:S01]  /*4ac0*/  MUFU.EX2 R245, R2 ;  /* 0x0000000200f57308 */ /* 0x0003e20000000800 */
[----:B-----5:R-:W-:Y:S01]  /*4ad0*/  FFMA.FTZ R7, R32, c[0x0][0x23c], -R12 ;  /* 0x00008f0020077a23 */ /* 0x020fe2000001080c */
[----:B--2---:R-:W-:Y:S01]  /*4ae0*/  FMNMX.FTZ R4, R4, R8, !PT ;  /* 0x0000000804047209 */ /* 0x004fe20007810000 */
[----:B------:R-:W-:-:S04]  /*4af0*/  FFMA.FTZ R14, R176, c[0x0][0x23c], -R0 ;  /* 0x00008f00b00e7a23 */ /* 0x000fc80000010800 */
[----:B------:R-:W2:Y:S01]  /*4b00*/  SHFL.BFLY PT, R6, R4, 0x1, 0x1f ;  /* 0x0c201f0004067f89 */ /* 0x000ea200000e0000 */
[----:B------:R3:W-:Y:S01]  /*4b10*/  MUFU.EX2 R246, R5 ;  /* 0x0000000500f67308 */ /* 0x0007e20000000800 */
[----:B-1----:R-:W-:-:S07]  /*4b20*/  FMUL.FTZ R2, R104, c[0x0][0x23c] ;  /* 0x00008f0068027a20 */ /* 0x002fce0000410000 */
[----:B------:R1:W5:Y:S01]  /*4b30*/  MUFU.EX2 R251, R7 ;  /* 0x0000000700fb7308 */ /* 0x0003620000000800 */
[----:B------:R-:W-:Y:S01]  /*4b40*/  FSEL R2, R2, RZ, P1 ;  /* 0x000000ff02027208 */ /* 0x000fe20000800000 */
[----:B---3--:R-:W-:-:S06]  /*4b50*/  FFMA.FTZ R5, R34, c[0x0][0x23c], -R0 ;  /* 0x00008f0022057a23 */ /* 0x008fcc0000010800 */
[----:B------:R3:W-:Y:S01]  /*4b60*/  MUFU.EX2 R206, R14 ;  /* 0x0000000e00ce7308 */ /* 0x0007e20000000800 */
[----:B------:R-:W-:Y:S01]  /*4b70*/  LDSM.16.MT88.4 R32, [R222+0xa000] ;  /* 0x00a00000de20783b */ /* 0x000fe20000004200 */
[----:B------:R-:W-:Y:S01]  /*4b80*/  FFMA.FTZ R9, R66, c[0x0][0x23c], -R2 ;  /* 0x00008f0042097a23 */ /* 0x000fe20000010802 */
[----:B--2---:R-:W-:Y:S01]  /*4b90*/  FMNMX.FTZ R103, R4, R6, !PT ;  /* 0x0000000604677209 */ /* 0x004fe20007810000 */
[----:B-1----:R-:W-:-:S04]  /*4ba0*/  FFMA.FTZ R7, R21, c[0x0][0x23c], -R0 ;  /* 0x00008f0015077a23 */ /* 0x002fc80000010800 */
[----:B------:R1:W2:Y:S01]  /*4bb0*/  MUFU.EX2 R247, R5 ;  /* 0x0000000500f77308 */ /* 0x0002a20000000800 */
[----:B------:R-:W2:Y:S01]  /*4bc0*/  LDSM.16.MT88.4 R20, [R222+0x9000] ;  /* 0x00900000de14783b */ /* 0x000ea20000004200 */
[C---:B------:R-:W-:Y:S01]  /*4bd0*/  FSETP.NEU.FTZ.AND P1, PT, R103.reuse, -INF , PT ;  /* 0xff8000006700780b */ /* 0x040fe20003f3d000 */
[----:B------:R-:W-:Y:S01]  /*4be0*/  FMUL.FTZ R8, R103, c[0x0][0x23c] ;  /* 0x00008f0067087a20 */ /* 0x000fe20000410000 */
[----:B----4-:R-:W-:Y:S02]  /*4bf0*/  F2FP.PACK_AB R4, R249, R252 ;  /* 0x000000fcf904723e */ /* 0x010fe400000000ff */
[----:B-----5:R-:W-:Y:S02]  /*4c00*/  F2FP.PACK_AB R6, R251, R250 ;  /* 0x000000fafb06723e */ /* 0x020fe400000000ff */
[----:B------:R2:W-:Y:S01]  /*4c10*/  MUFU.EX2 R248, R7 ;  /* 0x0000000700f87308 */ /* 0x0005e20000000800 */
[----:B------:R-:W-:Y:S01]  /*4c20*/  FSEL R13, R8, RZ, P1 ;  /* 0x000000ff080d7208 */ /* 0x000fe20000800000 */
[----:B------:R-:W-:-:S02]  /*4c30*/  FFMA.FTZ R8, R65, c[0x0][0x23c], -R2 ;  /* 0x00008f0041087a23 */ /* 0x000fc40000010802 */
[----:B---3--:R-:W-:Y:S02]  /*4c40*/  FFMA.FTZ R14, R177, c[0x0][0x23c], -R0 ;  /* 0x00008f00b10e7a23 */ /* 0x008fe40000010800 */
[----:B-1----:R-:W-:Y:S02]  /*4c50*/  FFMA.FTZ R5, R36, c[0x0][0x23c], -R2 ;  /* 0x00008f0024057a23 */ /* 0x002fe40000010802 */
[----:B------:R1:W-:Y:S01]  /*4c60*/  MUFU.EX2 R244, R8 ;  /* 0x0000000800f47308 */ /* 0x0003e20000000800 */
[----:B------:R-:W3:Y:S01]  /*4c70*/  LDSM.16.MT88.4 R36, [R220+0xb000] ;  /* 0x00b00000dc24783b */ /* 0x000ee20000004200 */
[----:B--2---:R-:W-:-:S06]  /*4c80*/  F2FP.PACK_AB R7, R247, R245 ;  /* 0x000000f5f707723e */ /* 0x004fcc00000000ff */
[----:B------:R2:W-:Y:S01]  /*4c90*/  MUFU.EX2 R242, R5 ;  /* 0x0000000500f27308 */ /* 0x0005e20000000800 */
[----:B-1----:R-:W-:-:S07]  /*4ca0*/  FFMA.FTZ R8, R40, c[0x0][0x23c], -R13 ;  /* 0x00008f0028087a23 */ /* 0x002fce000001080d */
[----:B------:R-:W1:Y:S01]  /*4cb0*/  MUFU.EX2 R243, R9 ;  /* 0x0000000900f37308 */ /* 0x000e620000000800 */
[----:B--2---:R-:W-:-:S07]  /*4cc0*/  FFMA.FTZ R5, R64, c[0x0][0x23c], -R2 ;  /* 0x00008f0040057a23 */ /* 0x004fce0000010802 */
[----:B------:R2:W-:Y:S08]  /*4cd0*/  MUFU.EX2 R234, R8 ;  /* 0x0000000800ea7308 */ /* 0x0005f00000000800 */
[----:B------:R4:W-:Y:S01]  /*4ce0*/  MUFU.EX2 R237, R5 ;  /* 0x0000000500ed7308 */ /* 0x0009e20000000800 */
[----:B-1----:R-:W-:Y:S01]  /*4cf0*/  F2FP.PACK_AB R10, R244, R243 ;  /* 0x000000f3f40a723e */ /* 0x002fe200000000ff */
[----:B--2---:R-:W-:-:S06]  /*4d00*/  FFMA.FTZ R8, R67, c[0x0][0x23c], -R13 ;  /* 0x00008f0043087a23 */ /* 0x004fcc000001080d */
[----:B------:R1:W-:Y:S01]  /*4d10*/  MUFU.EX2 R207, R14 ;  /* 0x0000000e00cf7308 */ /* 0x0003e20000000800 */
[----:B----4-:R-:W-:-:S07]  /*4d20*/  F2FP.PACK_AB R5, R246, R248 ;  /* 0x000000f8f605723e */ /* 0x010fce00000000ff */
[----:B------:R2:W4:Y:S01]  /*4d30*/  MUFU.EX2 R233, R8 ;  /* 0x0000000800e97308 */ /* 0x0005220000000800 */
[----:B------:R-:W-:Y:S01]  /*4d40*/  HMMA.16816.F32 R124, R4, R28, RZ ;  /* 0x0000001c047c723c */ /* 0x000fe200000018ff */
[----:B-1----:R-:W-:-:S06]  /*4d50*/  FFMA.FTZ R14, R185, c[0x0][0x23c], -R2 ;  /* 0x00008f00b90e7a23 */ /* 0x002fcc0000010802 */
[----:B------:R1:W-:Y:S01]  /*4d60*/  MUFU.EX2 R205, R14 ;  /* 0x0000000e00cd7308 */ /* 0x0003e20000000800 */
[----:B------:R-:W-:Y:S01]  /*4d70*/  HMMA.16816.F32 R120, R4, R20, RZ ;  /* 0x000000140478723c */ /* 0x000fe200000018ff */
[----:B--2---:R-:W-:Y:S01]  /*4d80*/  FFMA.FTZ R8, R68, c[0x0][0x23c], -R13 ;  /* 0x00008f0044087a23 */ /* 0x004fe2000001080d */
[----:B----4-:R-:W-:-:S05]  /*4d90*/  F2FP.PACK_AB R9, R233, R234 ;  /* 0x000000eae909723e */ /* 0x010fca00000000ff */
[----:B------:R2:W-:Y:S01]  /*4da0*/  MUFU.EX2 R236, R8 ;  /* 0x0000000800ec7308 */ /* 0x0005e20000000800 */
[----:B------:R-:W-:Y:S01]  /*4db0*/  HMMA.16816.F32 R116, R4, R24, RZ ;  /* 0x000000180474723c */ /* 0x000fe200000018ff */
[----:B-1----:R-:W-:-:S07]  /*4dc0*/  FFMA.FTZ R14, R181, c[0x0][0x23c], -R2 ;  /* 0x00008f00b50e7a23 */ /* 0x002fce0000010802 */
[----:B------:R-:W-:Y:S01]  /*4dd0*/  HMMA.16816.F32 R112, R4, R32, RZ ;  /* 0x000000200470723c */ /* 0x000fe200000018ff */
[----:B------:R1:W-:Y:S01]  /*4de0*/  MUFU.EX2 R204, R14 ;  /* 0x0000000e00cc7308 */ /* 0x0003e20000000800 */
[----:B--2---:R-:W-:-:S06]  /*4df0*/  FFMA.FTZ R8, R48, c[0x0][0x23c], -R13 ;  /* 0x00008f0030087a23 */ /* 0x004fcc000001080d */
[C---:B---3--:R-:W-:Y:S01]  /*4e00*/  HMMA.16816.F32 R108, R4.reuse, R36, RZ ;  /* 0x00000024046c723c */ /* 0x048fe200000018ff */
[----:B------:R2:W3:Y:S07]  /*4e10*/  MUFU.EX2 R241, R8 ;  /* 0x0000000800f17308 */ /* 0x0004ee0000000800 */
[----:B------:R-:W-:Y:S01]  /*4e20*/  HMMA.16816.F32 R96, R4, R44, RZ ;  /* 0x0000002c0460723c */ /* 0x000fe200000018ff */
[----:B-1----:R-:W-:-:S04]  /*4e30*/  FFMA.FTZ R14, R182, c[0x0][0x23c], -R2 ;  /* 0x00008f00b60e7a23 */ /* 0x002fc80000010802 */
[----:B------:R1:W-:Y:S03]  /*4e40*/  MUFU.EX2 R185, R14 ;  /* 0x0000000e00b97308 */ /* 0x0003e60000000800 */
[----:B------:R-:W-:Y:S01]  /*4e50*/  HMMA.16816.F32 R92, R4, R30, RZ ;  /* 0x0000001e045c723c */ /* 0x000fe200000018ff */
[----:B--2---:R-:W-:Y:S02]  /*4e60*/  F2FP.PACK_AB R8, R237, R242 ;  /* 0x000000f2ed08723e */ /* 0x004fe400000000ff */
[----:B---3--:R-:W-:-:S05]  /*4e70*/  F2FP.PACK_AB R11, R241, R236 ;  /* 0x000000ecf10b723e */ /* 0x008fca00000000ff */
[----:B------:R-:W-:Y:S01]  /*4e80*/  HMMA.16816.F32 R88, R4, R22, RZ ;  /* 0x000000160458723c */ /* 0x000fe200000018ff */
[----:B-1----:R-:W-:-:S07]  /*4e90*/  FFMA.FTZ R14, R180, c[0x0][0x23c], -R2 ;  /* 0x00008f00b40e7a23 */ /* 0x002fce0000010802 */
[C---:B------:R-:W-:Y:S01]  /*4ea0*/  HMMA.16816.F32 R84, R4.reuse, R26, RZ ;  /* 0x0000001a0454723c */ /* 0x040fe200000018ff */
[----:B------:R1:W-:Y:S07]  /*4eb0*/  MUFU.EX2 R182, R14 ;  /* 0x0000000e00b67308 */ /* 0x0003ee0000000800 */
[C---:B------:R-:W-:Y:S08]  /*4ec0*/  HMMA.16816.F32 R80, R4.reuse, R34, RZ ;  /* 0x000000220450723c */ /* 0x040ff000000018ff */
[----:B------:R-:W-:Y:S01]  /*4ed0*/  HMMA.16816.F32 R76, R4, R38, RZ ;  /* 0x00000026044c723c */ /* 0x000fe200000018ff */
[----:B-1----:R-:W-:-:S04]  /*4ee0*/  FFMA.FTZ R14, R187, c[0x0][0x23c], -R13 ;  /* 0x00008f00bb0e7a23 */ /* 0x002fc8000001080d */
[----:B------:R1:W-:Y:S03]  /*4ef0*/  MUFU.EX2 R181, R14 ;  /* 0x0000000e00b57308 */ /* 0x0003e60000000800 */
[----:B------:R-:W-:Y:S07]  /*4f00*/  HMMA.16816.F32 R68, R4, R46, RZ ;  /* 0x0000002e0444723c */ /* 0x000fee00000018ff */
[----:B------:R-:W-:Y:S01]  /*4f10*/  FFMA.FTZ R4, R56, c[0x0][0x23c], -R12 ;  /* 0x00008f0038047a23 */ /* 0x000fe2000001080c */
[----:B------:R-:W-:Y:S03]  /*4f20*/  HMMA.16816.F32 R72, R8, R28, RZ ;  /* 0x0000001c0848723c */ /* 0x000fe600000018ff */
[----:B------:R2:W-:Y:S01]  /*4f30*/  MUFU.EX2 R235, R4 ;  /* 0x0000000400eb7308 */ /* 0x0005e20000000800 */
[----:B-1----:R-:W-:-:S04]  /*4f40*/  FFMA.FTZ R14, R186, c[0x0][0x23c], -R13 ;  /* 0x00008f00ba0e7a23 */ /* 0x002fc8000001080d */
[C---:B------:R-:W-:Y:S01]  /*4f50*/  HMMA.16816.F32 R140, R8.reuse, R30, RZ ;  /* 0x0000001e088c723c */ /* 0x040fe200000018ff */
[----:B------:R-:W-:Y:S02]  /*4f60*/  LDSM.16.MT88.4 R28, [R220+0x9400] ;  /* 0x00940000dc1c783b */ /* 0x000fe40000004200 */
[----:B------:R1:W-:Y:S05]  /*4f70*/  MUFU.EX2 R180, R14 ;  /* 0x0000000e00b47308 */ /* 0x0003ea0000000800 */
[----:B------:R-:W-:Y:S01]  /*4f80*/  HMMA.16816.F32 R64, R8, R20, RZ ;  /* 0x000000140840723c */ /* 0x000fe200000018ff */
[----:B--2---:R-:W-:-:S04]  /*4f90*/  FFMA.FTZ R4, R52, c[0x0][0x23c], -R12 ;  /* 0x00008f0034047a23 */ /* 0x004fc8000001080c */
[----:B------:R2:W-:Y:S03]  /*4fa0*/  MUFU.EX2 R240, R4 ;  /* 0x0000000400f07308 */ /* 0x0005e60000000800 */
[----:B------:R-:W-:Y:S01]  /*4fb0*/  HMMA.16816.F32 R132, R8, R22, RZ ;  /* 0x000000160884723c */ /* 0x000fe200000018ff */
[----:B------:R-:W3:Y:S01]  /*4fc0*/  LDSM.16.MT88.4 R20, [R220+0xa400] ;  /* 0x00a40000dc14783b */ /* 0x000ee20000004200 */
[----:B-1----:R-:W-:-:S06]  /*4fd0*/  FFMA.FTZ R14, R184, c[0x0][0x23c], -R13 ;  /* 0x00008f00b80e7a23 */ /* 0x002fcc000001080d */
[----:B------:R-:W-:Y:S01]  /*4fe0*/  HMMA.16816.F32 R60, R8, R24, RZ ;  /* 0x00000018083c723c */ /* 0x000fe200000018ff */
[----:B--2---:R-:W-:-:S07]  /*4ff0*/  FFMA.FTZ R4, R49, c[0x0][0x23c], -R12 ;  /* 0x00008f0031047a23 */ /* 0x004fce000001080c */
[C---:B------:R-:W-:Y:S01]  /*5000*/  HMMA.16816.F32 R128, R8.reuse, R26, RZ ;  /* 0x0000001a0880723c */ /* 0x040fe200000018ff */
[----:B------:R-:W-:Y:S01]  /*5010*/  LDSM.16.MT88.4 R24, [R222+0x9400] ;  /* 0x00940000de18783b */ /* 0x000fe20000004200 */
[----:B------:R1:W-:Y:S06]  /*5020*/  MUFU.EX2 R239, R4 ;  /* 0x0000000400ef7308 */ /* 0x0003ec0000000800 */
[C---:B------:R-:W-:Y:S08]  /*5030*/  HMMA.16816.F32 R144, R8.reuse, R34, RZ ;  /* 0x000000220890723c */ /* 0x040ff000000018ff */
[----:B------:R-:W-:Y:S01]  /*5040*/  HMMA.16816.F32 R148, R8, R38, RZ ;  /* 0x000000260894723c */ /* 0x000fe200000018ff */
[----:B-1----:R-:W-:-:S04]  /*5050*/  FFMA.FTZ R4, R41, c[0x0][0x23c], -R12 ;  /* 0x00008f0029047a23 */ /* 0x002fc8000001080c */
[----:B------:R1:W2:Y:S03]  /*5060*/  MUFU.EX2 R238, R4 ;  /* 0x0000000400ee7308 */ /* 0x0002a60000000800 */
[C---:B------:R-:W-:Y:S08]  /*5070*/  HMMA.16816.F32 R48, R8.reuse, R44, RZ ;  /* 0x0000002c0830723c */ /* 0x040ff000000018ff */
[----:B------:R-:W-:Y:S01]  /*5080*/  HMMA.16816.F32 R152, R8, R46, RZ ;  /* 0x0000002e0898723c */ /* 0x000fe200000018ff */
[----:B-1----:R-:W-:Y:S01]  /*5090*/  FFMA.FTZ R4, R57, c[0x0][0x23c], -R0 ;  /* 0x00008f0039047a23 */ /* 0x002fe20000010800 */
[----:B--2---:R-:W-:-:S06]  /*50a0*/  F2FP.PACK_AB R6, R238, R239 ;  /* 0x000000efee06723e */ /* 0x004fcc00000000ff */
[----:B------:R-:W-:Y:S01]  /*50b0*/  HMMA.16816.F32 R56, R8, R32, RZ ;  /* 0x000000200838723c */ /* 0x000fe200000018ff */
[----:B------:R-:W-:Y:S01]  /*50c0*/  LDSM.16.MT88.4 R32, [R222+0xa400] ;  /* 0x00a40000de20783b */ /* 0x000fe20000004200 */
[----:B------:R1:W-:Y:S02]  /*50d0*/  MUFU.EX2 R229, R4 ;  /* 0x0000000400e57308 */ /* 0x0003e40000000800 */
[----:B-1----:R-:W-:-:S06]  /*50e0*/  FFMA.FTZ R4, R100, c[0x0][0x23c], -R0 ;  /* 0x00008f0064047a23 */ /* 0x002fcc0000010800 */
[----:B------:R1:W2:Y:S02]  /*50f0*/  MUFU.EX2 R232, R4 ;  /* 0x0000000400e87308 */ /* 0x0002a40000000800 */
[----:B-1----:R-:W-:Y:S01]  /*5100*/  FFMA.FTZ R4, R53, c[0x0][0x23c], -R0 ;  /* 0x00008f0035047a23 */ /* 0x002fe20000010800 */
[----:B--2---:R-:W-:Y:S01]  /*5110*/  F2FP.PACK_AB R5, R232, R229 ;  /* 0x000000e5e805723e */ /* 0x004fe200000000ff */
[----:B------:R-:W-:Y:S01]  /*5120*/  HMMA.16816.F32 R52, R8, R36, RZ ;  /* 0x000000240834723c */ /* 0x000fe200000018ff */
[----:B------:R-:W1:Y:S03]  /*5130*/  LDSM.16.MT88.4 R36, [R220+0xb400] ;  /* 0x00b40000dc24783b */ /* 0x000e660000004200 */
[----:B------:R2:W-:Y:S03]  /*5140*/  MUFU.EX2 R231, R4 ;  /* 0x0000000400e77308 */ /* 0x0005e60000000800 */
[----:B------:R-:W-:-:S05]  /*5150*/  FFMA.FTZ R8, R106, c[0x0][0x23c], -R2 ;  /* 0x00008f006a087a23 */ /* 0x000fca0000010802 */
[----:B------:R4:W-:Y:S01]  /*5160*/  MUFU.EX2 R219, R8 ;  /* 0x0000000800db7308 */ /* 0x0009e20000000800 */
[----:B--2---:R-:W-:Y:S02]  /*5170*/  FFMA.FTZ R4, R42, c[0x0][0x23c], -R0 ;  /* 0x00008f002a047a23 */ /* 0x004fe40000010800 */
[----:B------:R-:W2:Y:S05]  /*5180*/  LDSM.16.MT88.4 R40, [R222+0xb400] ;  /* 0x00b40000de28783b */ /* 0x000eaa0000004200 */
[----:B------:R5:W3:Y:S01]  /*5190*/  MUFU.EX2 R230, R4 ;  /* 0x0000000400e67308 */ /* 0x000ae20000000800 */
[----:B----4-:R-:W-:-:S07]  /*51a0*/  FFMA.FTZ R8, R101, c[0x0][0x23c], -R2 ;  /* 0x00008f0065087a23 */ /* 0x010fce0000010802 */
[----:B------:R4:W-:Y:S01]  /*51b0*/  MUFU.EX2 R218, R8 ;  /* 0x0000000800da7308 */ /* 0x0009e20000000800 */
[----:B-----5:R-:W-:Y:S01]  /*51c0*/  FFMA.FTZ R4, R107, c[0x0][0x23c], -R2 ;  /* 0x00008f006b047a23 */ /* 0x020fe20000010802 */
[----:B---3--:R-:W-:-:S06]  /*51d0*/  F2FP.PACK_AB R7, R230, R231 ;  /* 0x000000e7e607723e */ /* 0x008fcc00000000ff */
[----:B------:R3:W-:Y:S01]  /*51e0*/  MUFU.EX2 R107, R14 ;  /* 0x0000000e006b7308 */ /* 0x0007e20000000800 */
[----:B----4-:R-:W-:-:S07]  /*51f0*/  FFMA.FTZ R8, R139, c[0x0][0x23c], -R13 ;  /* 0x00008f008b087a23 */ /* 0x010fce000001080d */
[----:B------:R4:W-:Y:S08]  /*5200*/  MUFU.EX2 R228, R4 ;  /* 0x0000000400e47308 */ /* 0x0009f00000000800 */
[----:B------:R5:W-:Y:S01]  /*5210*/  MUFU.EX2 R216, R8 ;  /* 0x0000000800d87308 */ /* 0x000be20000000800 */
[----:B---3--:R-:W-:Y:S02]  /*5220*/  FFMA.FTZ R14, R183, c[0x0][0x23c], -R13 ;  /* 0x00008f00b70e7a23 */ /* 0x008fe4000001080d */
[----:B----4-:R-:W-:-:S05]  /*5230*/  FFMA.FTZ R4, R136, c[0x0][0x23c], -R2 ;  /* 0x00008f0088047a23 */ /* 0x010fca0000010802 */
[----:B------:R-:W-:Y:S01]  /*5240*/  MUFU.EX2 R106, R14 ;  /* 0x0000000e006a7308 */ /* 0x000fe20000000800 */
[----:B-----5:R-:W-:-:S07]  /*5250*/  FFMA.FTZ R8, R138, c[0x0][0x23c], -R13 ;  /* 0x00008f008a087a23 */ /* 0x020fce000001080d */
[----:B------:R3:W4:Y:S08]  /*5260*/  MUFU.EX2 R227, R4 ;  /* 0x0000000400e37308 */ /* 0x0007300000000800 */
[----:B------:R5:W1:Y:S01]  /*5270*/  MUFU.EX2 R217, R8 ;  /* 0x0000000800d97308 */ /* 0x000a620000000800 */
[----:B---3--:R-:W-:-:S07]  /*5280*/  F2FP.PACK_AB R4, R240, R235 ;  /* 0x000000ebf004723e */ /* 0x008fce00000000ff */
[----:B------:R-:W-:Y:S01]  /*5290*/  HMMA.16816.F32 R156, R4, R20, R116 ;  /* 0x00000014049c723c */ /* 0x000fe20000001874 */
[----:B-----5:R-:W-:-:S04]  /*52a0*/  FFMA.FTZ R8, R137, c[0x0][0x23c], -R13 ;  /* 0x00008f0089087a23 */ /* 0x020fc8000001080d */
[----:B------:R3:W-:Y:S03]  /*52b0*/  MUFU.EX2 R215, R8 ;  /* 0x0000000800d77308 */ /* 0x0007e60000000800 */
[C---:B-1----:R-:W-:Y:S08]  /*52c0*/  HMMA.16816.F32 R116, R4.reuse, R36, R108 ;  /* 0x000000240474723c */ /* 0x042ff0000000186c */
[----:B------:R-:W-:Y:S01]  /*52d0*/  HMMA.16816.F32 R160, R4, R24, R120 ;  /* 0x0000001804a0723c */ /* 0x000fe20000001878 */
[----:B---3--:R-:W-:-:S07]  /*52e0*/  FFMA.FTZ R8, R105, c[0x0][0x23c], -R13 ;  /* 0x00008f0069087a23 */ /* 0x008fce000001080d */
[C---:B--2---:R-:W-:Y:S01]  /*52f0*/  HMMA.16816.F32 R108, R4.reuse, R40, R96 ;  /* 0x00000028046c723c */ /* 0x044fe20000001860 */
[----:B------:R1:W2:Y:S07]  /*5300*/  MUFU.EX2 R214, R8 ;  /* 0x0000000800d67308 */ /* 0x0002ae0000000800 */
[C---:B------:R-:W-:Y:S08]  /*5310*/  HMMA.16816.F32 R164, R4.reuse, R28, R124 ;  /* 0x0000001c04a4723c */ /* 0x040ff0000000187c */
        /* <DEDUP_REMOVED lines=9> */
[----:B------:R-:W-:Y:S01]  /*53b0*/  HMMA.16816.F32 R88, R4, R38, R76 ;  /* 0x000000260458723c */ /* 0x000fe2000000184c */
[----:B-1----:R-:W-:-:S04]  /*53c0*/  FFMA.FTZ R8, R169, c[0x0][0x23c], -R12 ;  /* 0x00008f00a9087a23 */ /* 0x002fc8000001080c */
[----:B------:R1:W-:Y:S03]  /*53d0*/  MUFU.EX2 R211, R8 ;  /* 0x0000000800d37308 */ /* 0x0003e60000000800 */
[----:B------:R-:W-:Y:S07]  /*53e0*/  HMMA.16816.F32 R84, R4, R42, R68 ;  /* 0x0000002a0454723c */ /* 0x000fee0000001844 */
[----:B----4-:R-:W-:-:S02]  /*53f0*/  F2FP.PACK_AB R4, R227, R228 ;  /* 0x000000e4e304723e */ /* 0x010fc400000000ff */
[----:B------:R-:W-:Y:S02]  /*5400*/  F2FP.PACK_AB R5, R217, R216 ;  /* 0x000000d8d905723e */ /* 0x000fe400000000ff */
[----:B------:R-:W-:Y:S01]  /*5410*/  F2FP.PACK_AB R6, R218, R219 ;  /* 0x000000dbda06723e */ /* 0x000fe200000000ff */
[----:B-1----:R-:W-:Y:S01]  /*5420*/  FFMA.FTZ R8, R168, c[0x0][0x23c], -R12 ;  /* 0x00008f00a8087a23 */ /* 0x002fe2000001080c */
[----:B--2---:R-:W-:-:S03]  /*5430*/  F2FP.PACK_AB R7, R214, R215 ;  /* 0x000000d7d607723e */ /* 0x004fc600000000ff */
[----:B------:R1:W-:Y:S04]  /*5440*/  MUFU.EX2 R210, R8 ;  /* 0x0000000800d27308 */ /* 0x0003e80000000800 */
        /* <DEDUP_REMOVED lines=8> */
[----:B------:R1:W2:Y:S07]  /*54d0*/  MUFU.EX2 R208, R8 ;  /* 0x0000000800d07308 */ /* 0x0002ae0000000800 */
[C---:B------:R-:W-:Y:S08]  /*54e0*/  HMMA.16816.F32 R64, R4.reuse, R36, R52 ;  /* 0x000000240440723c */ /* 0x040ff00000001834 */
[C---:B------:R-:W-:Y:S01]  /*54f0*/  HMMA.16816.F32 R48, R4.reuse, R22, R128 ;  /* 0x000000160430723c */ /* 0x040fe20000001880 */
[----:B------:R-:W4:Y:S04]  /*5500*/  LDSM.16.MT88.4 R20, [R220+0x9800] ;  /* 0x00980000dc14783b */ /* 0x000f280000004200 */
[----:B-1----:R-:W1:Y:S03]  /*5510*/  LDSM.16.MT88.4 R8, [R222+0x9800] ;  /* 0x00980000de08783b */ /* 0x002e660000004200 */
[C---:B------:R-:W-:Y:S01]  /*5520*/  HMMA.16816.F32 R56, R4.reuse, R38, R148 ;  /* 0x000000260438723c */ /* 0x040fe20000001894 */
[----:B------:R-:W5:Y:S07]  /*5530*/  LDSM.16.MT88.4 R36, [R222+0xb800] ;  /* 0x00b80000de24783b */ /* 0x000f6e0000004200 */
[C---:B------:R-:W-:Y:S01]  /*5540*/  HMMA.16816.F32 R60, R4.reuse, R30, R140 ;  /* 0x0000001e043c723c */ /* 0x040fe2000000188c */
[----:B------:R-:W-:Y:S04]  /*5550*/  LDSM.16.MT88.4 R28, [R222+0xa800] ;  /* 0x00a80000de1c783b */ /* 0x000fe80000004200 */
[----:B------:R-:W-:Y:S03]  /*5560*/  LDSM.16.MT88.4 R140, [R222+0x9c00] ;  /* 0x009c0000de8c783b */ /* 0x000fe60000004200 */
[C---:B------:R-:W-:Y:S01]  /*5570*/  HMMA.16816.F32 R52, R4.reuse, R26, R132 ;  /* 0x0000001a0434723c */ /* 0x040fe20000001884 */
[----:B------:R-:W1:Y:S07]  /*5580*/  LDSM.16.MT88.4 R24, [R220+0xa800] ;  /* 0x00a80000dc18783b */ /* 0x000e6e0000004200 */
[C---:B------:R-:W-:Y:S01]  /*5590*/  HMMA.16816.F32 R44, R4.reuse, R34, R144 ;  /* 0x00000022042c723c */ /* 0x040fe20000001890 */
[----:B------:R-:W5:Y:S07]  /*55a0*/  LDSM.16.MT88.4 R32, [R220+0xb800] ;  /* 0x00b80000dc20783b */ /* 0x000f6e0000004200 */
[----:B------:R-:W-:Y:S07]  /*55b0*/  HMMA.16816.F32 R40, R4, R42, R152 ;  /* 0x0000002a0428723c */ /* 0x000fee0000001898 */
[----:B---3--:R-:W-:-:S02]  /*55c0*/  F2FP.PACK_AB R4, R212, R213 ;  /* 0x000000d5d404723e */ /* 0x008fc400000000ff */
[----:B--2---:R-:W-:Y:S02]  /*55d0*/  F2FP.PACK_AB R5, R208, R209 ;  /* 0x000000d1d005723e */ /* 0x004fe400000000ff */
[----:B------:R-:W-:Y:S02]  /*55e0*/  F2FP.PACK_AB R6, R210, R211 ;  /* 0x000000d3d206723e */ /* 0x000fe400000000ff */
[----:B------:R-:W-:-:S07]  /*55f0*/  F2FP.PACK_AB R7, R207, R206 ;  /* 0x000000cecf07723e */ /* 0x000fce00000000ff */
[C---:B----4-:R-:W-:Y:S08]  /*5600*/  HMMA.16816.F32 R112, R4.reuse, R20, R164 ;  /* 0x000000140470723c */ /* 0x050ff000000018a4 */
[C---:B-1----:R-:W-:Y:S08]  /*5610*/  HMMA.16816.F32 R132, R4.reuse, R8, R160 ;  /* 0x000000080484723c */ /* 0x042ff000000018a0 */
[C---:B-----5:R-:W-:Y:S08]  /*5620*/  HMMA.16816.F32 R176, R4.reuse, R36, R108 ;  /* 0x0000002404b0723c */ /* 0x060ff0000000186c */
[C---:B------:R-:W-:Y:S01]  /*5630*/  HMMA.16816.F32 R148, R4.reuse, R24, R156 ;  /* 0x000000180494723c */ /* 0x040fe2000000189c */
        /* <DEDUP_REMOVED lines=15> */
[----:B------:R-:W-:Y:S01]  /*5730*/  FFMA.FTZ R8, R191, c[0x0][0x23c], -R12 ;  /* 0x00008f00bf087a23 */ /* 0x000fe2000001080c */
[----:B------:R-:W-:Y:S01]  /*5740*/  HMMA.16816.F32 R48, R4, R26, R48 ;  /* 0x0000001a0430723c */ /* 0x000fe20000001830 */
[----:B------:R-:W-:Y:S02]  /*5750*/  FADD.FTZ R9, R248, R246 ;  /* 0x000000f6f8097221 */ /* 0x000fe40000010000 */
[----:B------:R2:W-:Y:S02]  /*5760*/  MUFU.EX2 R105, R8 ;  /* 0x0000000800697308 */ /* 0x0005e40000000800 */
[----:B------:R-:W-:-:S03]  /*5770*/  FADD.FTZ R9, R245, R9 ;  /* 0x00000009f5097221 */ /* 0x000fc60000010000 */
        /* <DEDUP_REMOVED lines=17> */
[----:B------:R-:W-:Y:S01]  /*5890*/  LDSM.16.MT88.4 R172, [R222+0xac00] ;  /* 0x00ac0000deac783b */ /* 0x000fe20000004200 */
[----:B--2---:R-:W-:-:S06]  /*58a0*/  FFMA.FTZ R8, R195, c[0x0][0x23c], -R0 ;  /* 0x00008f00c3087a23 */ /* 0x004fcc0000010800 */
[----:B------:R-:W-:Y:S01]  /*58b0*/  HMMA.16816.F32 R40, R4, R38, R40 ;  /* 0x000000260428723c */ /* 0x000fe20000001828 */
[----:B------:R-:W2:Y:S01]  /*58c0*/  LDSM.16.MT88.4 R4, [R222+0xbc00] ;  /* 0x00bc0000de04783b */ /* 0x000ea20000004200 */
[----:B---3--:R-:W-:Y:S01]  /*58d0*/  F2FP.PACK_AB R94, R27, R100 ;  /* 0x000000641b5e723e */ /* 0x008fe200000000ff */
[----:B------:R3:W-:Y:S02]  /*58e0*/  MUFU.EX2 R26, R8 ;  /* 0x00000008001a7308 */ /* 0x0007e40000000800 */
[----:B---3--:R-:W-:-:S06]  /*58f0*/  FFMA.FTZ R8, R194, c[0x0][0x23c], -R0 ;  /* 0x00008f00c2087a23 */ /* 0x008fcc0000010800 */
[----:B------:R3:W5:Y:S02]  /*5900*/  MUFU.EX2 R25, R8 ;  /* 0x0000000800197308 */ /* 0x0007640000000800 */
[--C-:B---3--:R-:W-:Y:S01]  /*5910*/  FFMA.FTZ R8, R192, c[0x0][0x23c], -R0.reuse ;  /* 0x00008f00c0087a23 */ /* 0x108fe20000010800 */
[----:B-----5:R-:W-:Y:S01]  /*5920*/  F2FP.PACK_AB R93, R25, R26 ;  /* 0x0000001a195d723e */ /* 0x020fe200000000ff */
[----:B------:R-:W-:-:S04]  /*5930*/  FFMA.FTZ R0, R193, c[0x0][0x23c], -R0 ;  /* 0x00008f00c1007a23 */ /* 0x000fc80000010800 */
[----:B------:R3:W-:Y:S08]  /*5940*/  MUFU.EX2 R23, R8 ;  /* 0x0000000800177308 */ /* 0x0007f00000000800 */
[----:B------:R5:W1:Y:S01]  /*5950*/  MUFU.EX2 R24, R0 ;  /* 0x0000000000187308 */ /* 0x000a620000000800 */
[----:B---3--:R-:W-:-:S04]  /*5960*/  FADD.FTZ R8, R252, R249 ;  /* 0x000000f9fc087221 */ /* 0x008fc80000010000 */
[----:B------:R-:W-:Y:S02]  /*5970*/  FADD.FTZ R8, R250, R8 ;  /* 0x00000008fa087221 */ /* 0x000fe40000010000 */
[----:B-----5:R-:W-:Y:S01]  /*5980*/  FFMA.FTZ R0, R197, c[0x0][0x23c], -R2 ;  /* 0x00008f00c5007a23 */ /* 0x020fe20000010802 */
[----:B-1----:R-:W-:-:S03]  /*5990*/  F2FP.PACK_AB R95, R24, R23 ;  /* 0x00000017185f723e */ /* 0x002fc600000000ff */
[----:B------:R1:W-:Y:S04]  /*59a0*/  MUFU.EX2 R22, R0 ;  /* 0x0000000000167308 */ /* 0x0003e80000000800 */
[C---:B------:R-:W-:Y:S08]  /*59b0*/  HMMA.16816.F32 R152, R92.reuse, R158, R96 ;  /* 0x0000009e5c98723c */ /* 0x040ff00000001860 */
[----:B----4-:R-:W-:Y:S01]  /*59c0*/  HMMA.16816.F32 R76, R92, R82, R88 ;  /* 0x000000525c4c723c */ /* 0x010fe20000001858 */
[----:B-1----:R-:W-:-:S04]  /*59d0*/  FFMA.FTZ R0, R196, c[0x0][0x23c], -R2 ;  /* 0x00008f00c4007a23 */ /* 0x002fc80000010802 */
[----:B------:R1:W3:Y:S03]  /*59e0*/  MUFU.EX2 R21, R0 ;  /* 0x0000000000157308 */ /* 0x0002e60000000800 */
[C---:B--2---:R-:W-:Y:S08]  /*59f0*/  HMMA.16816.F32 R88, R92.reuse, R4, R176 ;  /* 0x000000045c58723c */ /* 0x044ff000000018b0 */
[----:B------:R-:W-:Y:S01]  /*5a00*/  HMMA.16816.F32 R72, R92, R80, R160 ;  /* 0x000000505c48723c */ /* 0x000fe200000018a0 */
[--C-:B-1----:R-:W-:Y:S01]  /*5a10*/  FFMA.FTZ R0, R199, c[0x0][0x23c], -R2.reuse ;  /* 0x00008f00c7007a23 */ /* 0x102fe20000010802 */
[----:B---3--:R-:W-:Y:S01]  /*5a20*/  F2FP.PACK_AB R96, R21, R22 ;  /* 0x000000161560723e */ /* 0x008fe200000000ff */
[----:B------:R-:W-:-:S05]  /*5a30*/  FFMA.FTZ R2, R198, c[0x0][0x23c], -R2 ;  /* 0x00008f00c6027a23 */ /* 0x000fca0000010802 */
[C---:B------:R-:W-:Y:S01]  /*5a40*/  HMMA.16816.F32 R112, R92.reuse, R124, R112 ;  /* 0x0000007c5c70723c */ /* 0x040fe20000001870 */
[----:B------:R1:W-:Y:S07]  /*5a50*/  MUFU.EX2 R20, R0 ;  /* 0x0000000000147308 */ /* 0x0003ee0000000800 */
[C---:B------:R-:W-:Y:S01]  /*5a60*/  HMMA.16816.F32 R120, R92.reuse, R126, R120 ;  /* 0x0000007e5c78723c */ /* 0x040fe20000001878 */
[----:B------:R2:W3:Y:S07]  /*5a70*/  MUFU.EX2 R15, R2 ;  /* 0x00000002000f7308 */ /* 0x0004ee0000000800 */
[----:B------:R-:W-:Y:S01]  /*5a80*/  HMMA.16816.F32 R132, R92, R140, R132 ;  /* 0x0000008c5c84723c */ /* 0x000fe20000001884 */
[----:B-1----:R-:W-:-:S04]  /*5a90*/  FFMA.FTZ R0, R203, c[0x0][0x23c], -R13 ;  /* 0x00008f00cb007a23 */ /* 0x002fc8000001080d */
[----:B------:R1:W-:Y:S03]  /*5aa0*/  MUFU.EX2 R14, R0 ;  /* 0x00000000000e7308 */ /* 0x0003e60000000800 */
[----:B------:R-:W-:Y:S01]  /*5ab0*/  HMMA.16816.F32 R136, R92, R142, R136 ;  /* 0x0000008e5c88723c */ /* 0x000fe20000001888 */
[----:B--2---:R-:W-:Y:S01]  /*5ac0*/  FADD.FTZ R2, R234, R233 ;  /* 0x000000e9ea027221 */ /* 0x004fe20000010000 */
[----:B---3--:R-:W-:-:S03]  /*5ad0*/  F2FP.PACK_AB R98, R15, R20 ;  /* 0x000000140f62723e */ /* 0x008fc600000000ff */
[----:B------:R-:W-:-:S03]  /*5ae0*/  FADD.FTZ R2, R236, R2 ;  /* 0x00000002ec027221 */ /* 0x000fc60000010000 */
[----:B------:R-:W-:Y:S01]  /*5af0*/  HMMA.16816.F32 R148, R92, R156, R148 ;  /* 0x0000009c5c94723c */ /* 0x000fe20000001894 */
[----:B------:R-:W-:Y:S02]  /*5b00*/  FADD.FTZ R2, R241, R2 ;  /* 0x00000002f1027221 */ /* 0x000fe40000010000 */
[----:B-1----:R-:W-:Y:S02]  /*5b10*/  FFMA.FTZ R0, R202, c[0x0][0x23c], -R13 ;  /* 0x00008f00ca007a23 */ /* 0x002fe4000001080d */
[----:B------:R-:W-:-:S03]  /*5b20*/  FADD.FTZ R2, R216, R2 ;  /* 0x00000002d8027221 */ /* 0x000fc60000010000 */
[----:B------:R-:W-:Y:S01]  /*5b30*/  HMMA.16816.F32 R164, R92, R172, R164 ;  /* 0x000000ac5ca4723c */ /* 0x000fe200000018a4 */
[----:B------:R1:W2:Y:S01]  /*5b40*/  MUFU.EX2 R12, R0 ;  /* 0x00000000000c7308 */ /* 0x0002a20000000800 */
[----:B------:R-:W-:-:S06]  /*5b50*/  FADD.FTZ R2, R217, R2 ;  /* 0x00000002d9027221 */ /* 0x000fcc0000010000 */
[C---:B------:R-:W-:Y:S08]  /*5b60*/  HMMA.16816.F32 R168, R92.reuse, R174, R168 ;  /* 0x000000ae5ca8723c */ /* 0x040ff000000018a8 */
[----:B------:R-:W-:Y:S01]  /*5b70*/  HMMA.16816.F32 R92, R92, R6, R108 ;  /* 0x000000065c5c723c */ /* 0x000fe2000000186c */
[----:B-1----:R-:W-:Y:S01]  /*5b80*/  FFMA.FTZ R0, R200, c[0x0][0x23c], -R13 ;  /* 0x00008f00c8007a23 */ /* 0x002fe2000001080d */
[----:B--2---:R-:W-:-:S03]  /*5b90*/  F2FP.PACK_AB R97, R12, R14 ;  /* 0x0000000e0c61723e */ /* 0x004fc600000000ff */
[----:B------:R1:W-:Y:S02]  /*5ba0*/  MUFU.EX2 R11, R0 ;  /* 0x00000000000b7308 */ /* 0x0003e40000000800 */
[----:B-1----:R-:W-:-:S06]  /*5bb0*/  FFMA.FTZ R0, R201, c[0x0][0x23c], -R13 ;  /* 0x00008f00c9007a23 */ /* 0x002fcc000001080d */
[----:B------:R1:W2:Y:S02]  /*5bc0*/  MUFU.EX2 R10, R0 ;  /* 0x00000000000a7308 */ /* 0x0002a40000000800 */
[----:B-1----:R-:W-:Y:S01]  /*5bd0*/  FADD.FTZ R0, R242, R237 ;  /* 0x000000edf2007221 */ /* 0x002fe20000010000 */
[----:B--2---:R-:W-:-:S03]  /*5be0*/  F2FP.PACK_AB R99, R10, R11 ;  /* 0x0000000b0a63723e */ /* 0x004fc600000000ff */
[----:B------:R-:W-:-:S04]  /*5bf0*/  FADD.FTZ R0, R243, R0 ;  /* 0x00000000f3007221 */ /* 0x000fc80000010000 */
[----:B------:R-:W-:Y:S01]  /*5c00*/  FADD.FTZ R0, R244, R0 ;  /* 0x00000000f4007221 */ /* 0x000fe20000010000 */
[----:B------:R-:W-:Y:S03]  /*5c10*/  HMMA.16816.F32 R84, R96, R4, R84 ;  /* 0x000000046054723c */ /* 0x000fe60000001854 */
[----:B------:R-:W-:-:S04]  /*5c20*/  FADD.FTZ R0, R228, R0 ;  /* 0x00000000e4007221 */ /* 0x000fc80000010000 */
        /* <DEDUP_REMOVED lines=64> */
[----:B------:R-:W-:-:S04]  /*6030*/  DEPBAR.LE SB0, 0x0 ;  /* 0x000080000000791a */ /* 0x000fc80000000000 */
[----:B------:R-:W3:Y:S04]  /*6040*/  LDL R187, [R1+0x18] ;  /* 0x0000180001bb7983 */ /* 0x000ee80000100800 */
[----:B------:R-:W4:Y:S04]  /*6050*/  LDL R186, [R1+0x48] ;  /* 0x0000480001ba7983 */ /* 0x000f280000100800 */
[----:B------:R-:W5:Y:S01]  /*6060*/  LDL.64 R190, [R1] ;  /* 0x0000000001be7983 */ /* 0x000f620000100a00 */
[----:B------:R-:W-:Y:S02]  /*6070*/  UIADD3 UR4, UR8, -0x2, URZ ;  /* 0xfffffffe08047890 */ /* 0x000fe4000fffe03f */
[----:B------:R-:W-:Y:S01]  /*6080*/  UIADD3 UR19, UR8, -0x2, URZ ;  /* 0xfffffffe08137890 */ /* 0x000fe2000fffe03f */
[----:B------:R-:W1:Y:S01]  /*6090*/  S2R R107, SR_TID.X ;  /* 0x00000000006b7919 */ /* 0x000e620000002100 */
[----:B------:R-:W-:-:S02]  /*60a0*/  USHF.R.S32.HI UR13, URZ, 0x1f, UR4 ;  /* 0x0000001f3f0d7899 */ /* 0x000fc40008011404 */
[----:B------:R-:W-:Y:S02]  /*60b0*/  UIMAD UR5, UR11, UR4, URZ ;  /* 0x000000040b0572a4 */ /* 0x000fe4000f8e023f */
[----:B------:R-:W-:Y:S02]  /*60c0*/  UISETP.GE.AND UP0, UPT, UR8, 0x3, UPT ;  /* 0x000000030800788c */ /* 0x000fe4000bf06270 */
[----:B------:R-:W-:Y:S01]  /*60d0*/  UIMAD UR5, UR13, UR14, UR5 ;  /* 0x0000000e0d0572a4 */ /* 0x000fe2000f8e0205 */
[----:B-1----:R-:W-:-:S05]  /*60e0*/  IMAD.SHL.U32 R107, R107, 0x2, RZ ;  /* 0x000000026b6b7824 */ /* 0x002fca00078e00ff */
[----:B------:R-:W-:Y:S01]  /*60f0*/  LOP3.LUT R107, R107, 0x6, RZ, 0xc0, !PT ;  /* 0x000000066b6b7812 */ /* 0x000fe200078ec0ff */
[----:B------:R-:W-:Y:S01]  /*6100*/  BAR.SYNC.DEFER_BLOCKING 0x0 ;  /* 0x0000000000007b1d */ /* 0x000fe20000010000 */
[----:B--2---:R-:W-:Y:S02]  /*6110*/  ISETP.GE.AND P4, PT, R28, c[0x0][0x220], PT ;  /* 0x000088001c007a0c */ /* 0x004fe40003f86270 */
[----:B---3--:R-:W-:Y:S01]  /*6120*/  ISETP.GE.AND P3, PT, R187, c[0x0][0x220], PT ;  /* 0x00008800bb007a0c */ /* 0x008fe20003f66270 */
[----:B------:R-:W-:Y:S01]  /*6130*/  IMAD.U32 R187, RZ, RZ, UR14 ;  /* 0x0000000effbb7e24 */ /* 0x000fe2000f8e00ff */
[----:B----4-:R-:W-:-:S03]  /*6140*/  ISETP.GE.AND P2, PT, R186, c[0x0][0x220], PT ;  /* 0x00008800ba007a0c */ /* 0x010fc60003f46270 */
[----:B-----5:R-:W-:-:S06]  /*6150*/  IMAD.WIDE.U32 R4, R187, UR4, R190 ;  /* 0x00000004bb047c25 */ /* 0x020fcc000f8e00be */
        /* <DEDUP_REMOVED lines=15> */
[----:B------:R-:W-:Y:S02]  /*6250*/  @!P4 LEA R8, P0, R0, c[0x0][0x170], 0x1 ;  /* 0x00005c000008ca11 */ /* 0x000fe400078008ff */
        /* <DEDUP_REMOVED lines=33> */
[----:B------:R-:W-:Y:S04]  /*6470*/  LDSM.16.M88.4 R32, [R221+0x6400] ;  /* 0x00640000dd20783b */ /* 0x000fe80000000200 */
[----:B--2---:R-:W2:Y:S04]  /*6480*/  LDSM.16.M88.4 R8, [R224+0x1000] ;  /* 0x00100000e008783b */ /* 0x004ea80000000200 */
[----:B------:R-:W4:Y:S04]  /*6490*/  LDSM.16.M88.4 R28, [R221+0x6800] ;  /* 0x00680000dd1c783b */ /* 0x000f280000000200 */
[----:B------:R-:W5:Y:S04]  /*64a0*/  LDSM.16.M88.4 R24, [R221+0x6c00] ;  /* 0x006c0000dd18783b */ /* 0x000f680000000200 */
[----:B-1----:R-:W1:Y:S04]  /*64b0*/  LDSM.16.M88.4 R12, [R224] ;  /* 0x00000000e00c783b */ /* 0x002e680000000200 */
[----:B------:R-:W-:Y:S04]  /*64c0*/  LDSM.16.M88.4 R44, [R223+0x6000] ;  /* 0x00600000df2c783b */ /* 0x000fe80000000200 */
[----:B---3--:R-:W3:Y:S04]  /*64d0*/  LDSM.16.M88.4 R4, [R225+0x1000] ;  /* 0x00100000e104783b */ /* 0x008ee80000000200 */
[----:B------:R-:W1:Y:S04]  /*64e0*/  LDSM.16.M88.4 R56, [R223+0x6400] ;  /* 0x00640000df38783b */ /* 0x000e680000000200 */
[----:B------:R-:W1:Y:S04]  /*64f0*/  LDSM.16.M88.4 R52, [R223+0x6800] ;  /* 0x00680000df34783b */ /* 0x000e680000000200 */
[----:B------:R-:W1:Y:S04]  /*6500*/  LDSM.16.M88.4 R48, [R223+0x6c00] ;  /* 0x006c0000df30783b */ /* 0x000e680000000200 */
[----:B------:R-:W1:Y:S01]  /*6510*/  LDSM.16.M88.4 R20, [R225] ;  /* 0x00000000e114783b */ /* 0x000e620000000200 */
[C---:B--2---:R-:W-:Y:S03]  /*6520*/  HMMA.16816.F32 R184, R8.reuse, R36, RZ ;  /* 0x0000002408b8723c */ /* 0x044fe600000018ff */
[----:B------:R-:W-:Y:S04]  /*6530*/  LDSM.16.M88.4 R232, [R221+0x7c00] ;  /* 0x007c0000dde8783b */ /* 0x000fe80000000200 */
[----:B------:R-:W0:Y:S01]  /*6540*/  LDGDEPBAR ;  /* 0x00000000000079af */ /* 0x000e220000000000 */
[C---:B------:R-:W-:Y:S08]  /*6550*/  HMMA.16816.F32 R176, R8.reuse, R32, RZ ;  /* 0x0000002008b0723c */ /* 0x040ff000000018ff */
[C---:B----4-:R-:W-:Y:S08]  /*6560*/  HMMA.16816.F32 R64, R8.reuse, R28, RZ ;  /* 0x0000001c0840723c */ /* 0x050ff000000018ff */
[C---:B-----5:R-:W-:Y:S08]  /*6570*/  HMMA.16816.F32 R40, R8.reuse, R24, RZ ;  /* 0x000000180828723c */ /* 0x060ff000000018ff */
[C---:B------:R-:W-:Y:S08]  /*6580*/  HMMA.16816.F32 R180, R8.reuse, R38, RZ ;  /* 0x0000002608b4723c */ /* 0x040ff000000018ff */
[C---:B------:R-:W-:Y:S08]  /*6590*/  HMMA.16816.F32 R108, R8.reuse, R34, RZ ;  /* 0x00000022086c723c */ /* 0x040ff000000018ff */
[C---:B------:R-:W-:Y:S08]  /*65a0*/  HMMA.16816.F32 R60, R8.reuse, R30, RZ ;  /* 0x0000001e083c723c */ /* 0x040ff000000018ff */
[----:B------:R-:W-:Y:S08]  /*65b0*/  HMMA.16816.F32 R8, R8, R26, RZ ;  /* 0x0000001a0808723c */ /* 0x000ff000000018ff */
[----:B-1----:R-:W-:Y:S08]  /*65c0*/  HMMA.16816.F32 R188, R12, R36, RZ ;  /* 0x000000240cbc723c */ /* 0x002ff000000018ff */
        /* <DEDUP_REMOVED lines=11> */
[----:B------:R-:W1:Y:S03]  /*6680*/  LDSM.16.M88.4 R8, [R221+0x7000] ;  /* 0x00700000dd08783b */ /* 0x000e660000000200 */
[C---:B------:R-:W-:Y:S08]  /*6690*/  HMMA.16816.F32 R228, R12.reuse, R38, RZ ;  /* 0x000000260ce4723c */ /* 0x040ff000000018ff */
[C---:B------:R-:W-:Y:S08]  /*66a0*/  HMMA.16816.F32 R196, R12.reuse, R28, RZ ;  /* 0x0000001c0cc4723c */ /* 0x040ff000000018ff */
[C---:B------:R-:W-:Y:S08]  /*66b0*/  HMMA.16816.F32 R212, R12.reuse, R30, RZ ;  /* 0x0000001e0cd4723c */ /* 0x040ff000000018ff */
[C---:B------:R-:W-:Y:S08]  /*66c0*/  HMMA.16816.F32 R36, R12.reuse, R32, RZ ;  /* 0x000000200c24723c */ /* 0x040ff000000018ff */
[C---:B------:R-:W-:Y:S01]  /*66d0*/  HMMA.16816.F32 R216, R12.reuse, R34, RZ ;  /* 0x000000220cd8723c */ /* 0x040fe200000018ff */
[----:B------:R-:W2:Y:S07]  /*66e0*/  LDSM.16.M88.4 R32, [R224+0x2000] ;  /* 0x00200000e020783b */ /* 0x000eae0000000200 */
[C---:B------:R-:W-:Y:S08]  /*66f0*/  HMMA.16816.F32 R28, R12.reuse, R24, RZ ;  /* 0x000000180c1c723c */ /* 0x040ff000000018ff */
[----:B------:R-:W-:Y:S08]  /*6700*/  HMMA.16816.F32 R24, R12, R26, RZ ;  /* 0x0000001a0c18723c */ /* 0x000ff000000018ff */
[C---:B------:R-:W-:Y:S08]  /*6710*/  HMMA.16816.F32 R12, R20.reuse, R44, R188 ;  /* 0x0000002c140c723c */ /* 0x040ff000000018bc */
[C---:B------:R-:W-:Y:S01]  /*6720*/  HMMA.16816.F32 R108, R20.reuse, R56, R36 ;  /* 0x00000038146c723c */ /* 0x040fe20000001824 */
[----:B------:R-:W-:Y:S07]  /*6730*/  LDSM.16.M88.4 R36, [R223+0x7000] ;  /* 0x00700000df24783b */ /* 0x000fee0000000200 */
[C---:B------:R-:W-:Y:S01]  /*6740*/  HMMA.16816.F32 R244, R20.reuse, R48, R28 ;  /* 0x0000003014f4723c */ /* 0x040fe2000000181c */
[----:B------:R-:W3:Y:S07]  /*6750*/  LDSM.16.M88.4 R28, [R225+0x2000] ;  /* 0x00200000e11c783b */ /* 0x000eee0000000200 */
[C---:B------:R-:W-:Y:S08]  /*6760*/  HMMA.16816.F32 R44, R20.reuse, R46, R228 ;  /* 0x0000002e142c723c */ /* 0x040ff000000018e4 */
[C---:B------:R-:W-:Y:S08]  /*6770*/  HMMA.16816.F32 R196, R20.reuse, R52, R196 ;  /* 0x0000003414c4723c */ /* 0x040ff000000018c4 */
[C---:B------:R-:W-:Y:S08]  /*6780*/  HMMA.16816.F32 R212, R20.reuse, R54, R212 ;  /* 0x0000003614d4723c */ /* 0x040ff000000018d4 */
[----:B------:R-:W-:Y:S08]  /*6790*/  HMMA.16816.F32 R188, R20, R58, R216 ;  /* 0x0000003a14bc723c */ /* 0x000ff000000018d8 */
[C---:B-1----:R-:W-:Y:S08]  /*67a0*/  HMMA.16816.F32 R52, R4.reuse, R8, R208 ;  /* 0x000000080434723c */ /* 0x042ff000000018d0 */
[C---:B------:R-:W-:Y:S08]  /*67b0*/  HMMA.16816.F32 R240, R4.reuse, R232, R192 ;  /* 0x000000e804f0723c */ /* 0x040ff000000018c0 */
[C---:B------:R-:W-:Y:S08]  /*67c0*/  HMMA.16816.F32 R204, R4.reuse, R40, R204 ;  /* 0x0000002804cc723c */ /* 0x040ff000000018cc */
[C---:B------:R-:W-:Y:S08]  /*67d0*/  HMMA.16816.F32 R208, R4.reuse, R60, R200 ;  /* 0x0000003c04d0723c */ /* 0x040ff000000018c8 */
[C---:B------:R-:W-:Y:S08]  /*67e0*/  HMMA.16816.F32 R184, R4.reuse, R10, R184 ;  /* 0x0000000a04b8723c */ /* 0x040ff000000018b8 */
[C---:B------:R-:W-:Y:S08]  /*67f0*/  HMMA.16816.F32 R192, R4.reuse, R42, R180 ;  /* 0x0000002a04c0723c */ /* 0x040ff000000018b4 */
[C---:B------:R-:W-:Y:S08]  /*6800*/  HMMA.16816.F32 R216, R4.reuse, R62, R176 ;  /* 0x0000003e04d8723c */ /* 0x040ff000000018b0 */
[----:B------:R-:W-:Y:S08]  /*6810*/  HMMA.16816.F32 R228, R4, R234, R64 ;  /* 0x000000ea04e4723c */ /* 0x000ff00000001840 */
[----:B--2---:R-:W-:Y:S01]  /*6820*/  HMMA.16816.F32 R4, R32, R8, R12 ;  /* 0x000000082004723c */ /* 0x004fe2000000180c */
[----:B------:R-:W-:Y:S07]  /*6830*/  LDSM.16.M88.4 R12, [R224+0x5000] ;  /* 0x00500000e00c783b */ /* 0x000fee0000000200 */
[----:B------:R-:W-:Y:S01]  /*6840*/  HMMA.16816.F32 R236, R20, R50, R24 ;  /* 0x0000003214ec723c */ /* 0x000fe20000001818 */
[----:B------:R-:W1:Y:S04]  /*6850*/  LDSM.16.M88.4 R24, [R225+0x3000] ;  /* 0x00300000e118783b */ /* 0x000e680000000200 */
[----:B------:R-:W2:Y:S03]  /*6860*/  LDSM.16.M88.4 R48, [R223+0x7400] ;  /* 0x00740000df30783b */ /* 0x000ea60000000200 */
[C---:B------:R-:W-:Y:S01]  /*6870*/  HMMA.16816.F32 R8, R32.reuse, R10, R44 ;  /* 0x0000000a2008723c */ /* 0x040fe2000000182c */
[----:B------:R-:W-:Y:S04]  /*6880*/  LDSM.16.M88.4 R44, [R221+0x8000] ;  /* 0x00800000dd2c783b */ /* 0x000fe80000000200 */
[----:B------:R-:W4:Y:S03]  /*6890*/  LDSM.16.M88.4 R20, [R224+0x4000] ;  /* 0x00400000e014783b */ /* 0x000f260000000200 */
[----:B------:R-:W-:Y:S08]  /*68a0*/  HMMA.16816.F32 R56, R32, R40, R108 ;  /* 0x000000282038723c */ /* 0x000ff0000000186c */
[----:B---3--:R-:W-:Y:S08]  /*68b0*/  HMMA.16816.F32 R4, R28, R36, R4 ;  /* 0x000000241c04723c */ /* 0x008ff00000001804 */
[----:B------:R-:W-:Y:S01]  /*68c0*/  HMMA.16816.F32 R200, R32, R42, R188 ;  /* 0x0000002a20c8723c */ /* 0x000fe200000018bc */
[----:B------:R-:W-:Y:S07]  /*68d0*/  LDSM.16.M88.4 R40, [R223+0x8000] ;  /* 0x00800000df28783b */ /* 0x000fee0000000200 */
[----:B------:R-:W-:Y:S01]  /*68e0*/  HMMA.16816.F32 R176, R28, R38, R8 ;  /* 0x000000261cb0723c */ /* 0x000fe20000001808 */
[----:B------:R-:W3:Y:S07]  /*68f0*/  LDSM.16.M88.4 R8, [R225+0x4000] ;  /* 0x00400000e108783b */ /* 0x000eee0000000200 */
[----:B-1----:R-:W-:Y:S08]  /*6900*/  HMMA.16816.F32 R52, R24, R36, R52 ;  /* 0x000000241834723c */ /* 0x002ff00000001834 */
[----:B--2---:R-:W-:Y:S08]  /*6910*/  HMMA.16816.F32 R108, R28, R48, R56 ;  /* 0x000000301c6c723c */ /* 0x004ff00000001838 */
[----:B----4-:R-:W-:Y:S01]  /*6920*/  HMMA.16816.F32 R56, R20, R44, R4 ;  /* 0x0000002c1438723c */ /* 0x010fe20000001804 */
[----:B------:R-:W1:Y:S07]  /*6930*/  LDSM.16.M88.4 R4, [R225+0x5000] ;  /* 0x00500000e104783b */ /* 0x000e6e0000000200 */
[----:B------:R-:W-:Y:S01]  /*6940*/  HMMA.16816.F32 R180, R24, R38, R184 ;  /* 0x0000002618b4723c */ /* 0x000fe200000018b8 */
[----:B------:R-:W2:Y:S07]  /*6950*/  LDSM.16.M88.4 R36, [R221+0x8400] ;  /* 0x00840000dd24783b */ /* 0x000eae0000000200 */
[----:B------:R-:W-:Y:S01]  /*6960*/  HMMA.16816.F32 R184, R12, R44, R52 ;  /* 0x0000002c0cb8723c */ /* 0x000fe20000001834 */
[----:B------:R-:W4:Y:S07]  /*6970*/  LDSM.16.M88.4 R52, [R223+0x7800] ;  /* 0x00780000df34783b */ /* 0x000f2e0000000200 */
[----:B------:R-:W-:Y:S08]  /*6980*/  HMMA.16816.F32 R64, R24, R50, R192 ;  /* 0x000000321840723c */ /* 0x000ff000000018c0 */
[----:B---3--:R-:W-:Y:S08]  /*6990*/  HMMA.16816.F32 R192, R8, R40, R56 ;  /* 0x0000002808c0723c */ /* 0x008ff00000001838 */
[----:B------:R-:W-:Y:S08]  /*69a0*/  HMMA.16816.F32 R188, R24, R48, R204 ;  /* 0x0000003018bc723c */ /* 0x000ff000000018cc */
[----:B------:R-:W-:Y:S08]  /*69b0*/  HMMA.16816.F32 R56, R28, R50, R200 ;  /* 0x000000321c38723c */ /* 0x000ff000000018c8 */
[----:B------:R-:W-:Y:S01]  /*69c0*/  HMMA.16816.F32 R48, R20, R46, R176 ;  /* 0x0000002e1430723c */ /* 0x000fe200000018b0 */
[----:B------:R-:W-:-:S04]  /*69d0*/  FMUL.FTZ R0, R192, c[0x0][0x2ec] ;  /* 0x0000bb00c0007a20 */ /* 0x000fc80000410000 */
[----:B------:R3:W5:Y:S03]  /*69e0*/  MUFU.TANH R106, R0 ;  /* 0x00000000006a7308 */ /* 0x0007660000002400 */
[----:B------:R-:W-:Y:S08]  /*69f0*/  HMMA.16816.F32 R180, R12, R46, R180 ;  /* 0x0000002e0cb4723c */ /* 0x000ff000000018b4 */
[----:B-1----:R-:W-:Y:S01]  /*6a00*/  HMMA.16816.F32 R44, R4, R40, R184 ;  /* 0x00000028042c723c */ /* 0x002fe200000018b8 */
[----:B---3--:R-:W-:-:S07]  /*6a10*/  FMUL.FTZ R0, R193, c[0x0][0x2ec] ;  /* 0x0000bb00c1007a20 */ /* 0x008fce0000410000 */
[C---:B------:R-:W-:Y:S01]  /*6a20*/  HMMA.16816.F32 R196, R32.reuse, R60, R196 ;  /* 0x0000003c20c4723c */ /* 0x040fe200000018c4 */
[----:B------:R1:W3:Y:S07]  /*6a30*/  MUFU.TANH R100, R0 ;  /* 0x0000000000647308 */ /* 0x0002ee0000002400 */
[----:B------:R-:W-:Y:S08]  /*6a40*/  HMMA.16816.F32 R204, R32, R62, R212 ;  /* 0x0000003e20cc723c */ /* 0x000ff000000018d4 */
[----:B--2---:R-:W-:Y:S01]  /*6a50*/  HMMA.16816.F32 R60, R20, R36, R108 ;  /* 0x00000024143c723c */ /* 0x004fe2000000186c */
        /* <DEDUP_REMOVED lines=8> */
[-C--:B------:R-:W-:Y:S08]  /*6ae0*/  HMMA.16816.F32 R56, R8, R42.reuse, R48 ;  /* 0x0000002a0838723c */ /* 0x080ff00000001830 */
[----:B------:R-:W-:Y:S01]  /*6af0*/  HMMA.16816.F32 R48, R4, R42, R180 ;  /* 0x0000002a0430723c */ /* 0x000fe200000018b4 */
[----:B------:R-:W3:Y:S01]  /*6b00*/  LDSM.16.M88.4 R40, [R221+0x8800] ;  /* 0x00880000dd28783b */ /* 0x000ee20000000200 */
[----:B--2---:R-:W-:-:S04]  /*6b10*/  FMUL.FTZ R0, R44, c[0x0][0x2ec] ;  /* 0x0000bb002c007a20 */ /* 0x004fc80000410000 */
[----:B------:R2:W-:Y:S02]  /*6b20*/  MUFU.TANH R251, R0 ;  /* 0x0000000000fb7308 */ /* 0x0005e40000002400 */
[-C--:B----4-:R-:W-:Y:S08]  /*6b30*/  HMMA.16816.F32 R196, R28, R52.reuse, R196 ;  /* 0x000000341cc4723c */ /* 0x090ff000000018c4 */
[----:B------:R-:W-:Y:S01]  /*6b40*/  HMMA.16816.F32 R200, R24, R52, R208 ;  /* 0x0000003418c8723c */ /* 0x000fe200000018d0 */
[----:B--2---:R-:W-:-:S07]  /*6b50*/  FMUL.FTZ R0, R45, c[0x0][0x2ec] ;  /* 0x0000bb002d007a20 */ /* 0x004fce0000410000 */
[----:B-1----:R-:W-:Y:S01]  /*6b60*/  HMMA.16816.F32 R108, R4, R36, R108 ;  /* 0x00000024046c723c */ /* 0x002fe2000000186c */
[----:B------:R1:W2:Y:S11]  /*6b70*/  MUFU.TANH R105, R0 ;  /* 0x0000000000697308 */ /* 0x0002b60000002400 */
[----:B------:R-:W-:Y:S04]  /*6b80*/  @!UPT UIADD3 URZ, URZ, URZ, URZ ;  /* 0x0000003f3f3ff290 */ /* 0x000fe8000fffe03f */
[----:B---3--:R-:W-:Y:S01]  /*6b90*/  HMMA.16816.F32 R64, R12, R40, R200 ;  /* 0x000000280c40723c */ /* 0x008fe200000018c8 */
[----:B-1----:R-:W-:-:S04]  /*6ba0*/  FMUL.FTZ R0, R46, c[0x0][0x2ec] ;  /* 0x0000bb002e007a20 */ /* 0x002fc80000410000 */
[----:B------:R1:W-:Y:S02]  /*6bb0*/  MUFU.TANH R250, R0 ;  /* 0x0000000000fa7308 */ /* 0x0003e40000002400 */
[----:B-1----:R-:W-:Y:S02]  /*6bc0*/  FMUL.FTZ R0, R47, c[0x0][0x2ec] ;  /* 0x0000bb002f007a20 */ /* 0x002fe40000410000 */
[----:B------:R-:W-:Y:S04]  /*6bd0*/  HMMA.16816.F32 R44, R8, R36, R60 ;  /* 0x00000024082c723c */ /* 0x000fe8000000183c */
[----:B------:R1:W3:Y:S04]  /*6be0*/  MUFU.TANH R212, R0 ;  /* 0x0000000000d47308 */ /* 0x0002e80000002400 */
[----:B------:R-:W-:Y:S07]  /*6bf0*/  HMMA.16816.F32 R60, R20, R40, R196 ;  /* 0x00000028143c723c */ /* 0x000fee00000018c4 */
[----:B-----5:R-:W-:-:S02]  /*6c00*/  IMAD.MOV.U32 R199, RZ, RZ, R106 ;  /* 0x000000ffffc77224 */ /* 0x020fc400078e006a */
[----:B-1----:R-:W-:-:S04]  /*6c10*/  FMUL.FTZ R0, R56, c[0x0][0x2ec] ;  /* 0x0000bb0038007a20 */ /* 0x002fc80000410000 */
[----:B------:R1:W-:Y:S02]  /*6c20*/  MUFU.TANH R227, R0 ;  /* 0x0000000000e37308 */ /* 0x0003e40000002400 */
[----:B-1----:R-:W-:-:S06]  /*6c30*/  FMUL.FTZ R0, R57, c[0x0][0x2ec] ;  /* 0x0000bb0039007a20 */ /* 0x002fcc0000410000 */
[----:B------:R1:W-:Y:S02]  /*6c40*/  MUFU.TANH R213, R0 ;  /* 0x0000000000d57308 */ /* 0x0003e40000002400 */
[----:B-1----:R-:W-:-:S06]  /*6c50*/  FMUL.FTZ R0, R58, c[0x0][0x2ec] ;  /* 0x0000bb003a007a20 */ /* 0x002fcc0000410000 */
[----:B------:R1:W4:Y:S02]  /*6c60*/  MUFU.TANH R194, R0 ;  /* 0x0000000000c27308 */ /* 0x0003240000002400 */
[----:B-1----:R-:W-:Y:S02]  /*6c70*/  FMUL.FTZ R0, R59, c[0x0][0x2ec] ;  /* 0x0000bb003b007a20 */ /* 0x002fe40000410000 */
[----:B------:R-:W-:Y:S04]  /*6c80*/  HMMA.16816.F32 R56, R28, R54, R204 ;  /* 0x000000361c38723c */ /* 0x000fe800000018cc */
[----:B------:R1:W-:Y:S02]  /*6c90*/  MUFU.TANH R248, R0 ;  /* 0x0000000000f87308 */ /* 0x0003e40000002400 */
[----:B-1----:R-:W-:-:S06]  /*6ca0*/  FMUL.FTZ R0, R48, c[0x0][0x2ec] ;  /* 0x0000bb0030007a20 */ /* 0x002fcc0000410000 */
[----:B------:R1:W5:Y:S02]  /*6cb0*/  MUFU.TANH R193, R0 ;  /* 0x0000000000c17308 */ /* 0x0003640000002400 */
[----:B-1----:R-:W-:-:S06]  /*6cc0*/  FMUL.FTZ R0, R49, c[0x0][0x2ec] ;  /* 0x0000bb0031007a20 */ /* 0x002fcc0000410000 */
[----:B------:R1:W-:Y:S02]  /*6cd0*/  MUFU.TANH R211, R0 ;  /* 0x0000000000d37308 */ /* 0x0003e40000002400 */
[----:B-1----:R-:W-:-:S06]  /*6ce0*/  FMUL.FTZ R0, R50, c[0x0][0x2ec] ;  /* 0x0000bb0032007a20 */ /* 0x002fcc0000410000 */
[----:B------:R1:W1:Y:S02]  /*6cf0*/  MUFU.TANH R191, R0 ;  /* 0x0000000000bf7308 */ /* 0x0002640000002400 */
[----:B-1----:R-:W-:Y:S02]  /*6d00*/  FMUL.FTZ R0, R51, c[0x0][0x2ec] ;  /* 0x0000bb0033007a20 */ /* 0x002fe40000410000 */
[----:B------:R-:W-:Y:S04]  /*6d10*/  HMMA.16816.F32 R48, R8, R38, R176 ;  /* 0x000000260830723c */ /* 0x000fe800000018b0 */
        /* <DEDUP_REMOVED lines=13> */
[----:B------:R2:W1:Y:S02]  /*6df0*/  MUFU.TANH R185, R0 ;  /* 0x0000000000b97308 */ /* 0x0004640000002400 */
[----:B--2---:R-:W-:Y:S01]  /*6e00*/  FMUL.FTZ R0, R109, c[0x0][0x2ec] ;  /* 0x0000bb006d007a20 */ /* 0x004fe20000410000 */
[-C--:B-1----:R-:W-:Y:S05]  /*6e10*/  HMMA.16816.F32 R60, R8, R36.reuse, R60 ;  /* 0x00000024083c723c */ /* 0x082fea000000183c */
[----:B------:R1:W-:Y:S03]  /*6e20*/  MUFU.TANH R189, R0 ;  /* 0x0000000000bd7308 */ /* 0x0003e60000002400 */
[----:B------:R-:W-:Y:S01]  /*6e30*/  HMMA.16816.F32 R64, R4, R36, R64 ;  /* 0x000000240440723c */ /* 0x000fe20000001840 */
[----:B-1----:R-:W-:-:S04]  /*6e40*/  FMUL.FTZ R0, R110, c[0x0][0x2ec] ;  /* 0x0000bb006e007a20 */ /* 0x002fc80000410000 */
[----:B------:R1:W2:Y:S11]  /*6e50*/  MUFU.TANH R186, R0 ;  /* 0x0000000000ba7308 */ /* 0x0002b60000002400 */
[----:B------:R-:W-:Y:S08]  /*6e60*/  @!UPT UIADD3 URZ, URZ, URZ, URZ ;  /* 0x0000003f3f3ff290 */ /* 0x000ff0000fffe03f */
[----:B------:R-:W-:-:S04]  /*6e70*/  FMUL.FTZ R2, R67, c[0x0][0x2ec] ;  /* 0x0000bb0043027a20 */ /* 0x000fc80000410000 */
[----:B------:R-:W-:Y:S01]  /*6e80*/  MUFU.TANH R214, R2 ;  /* 0x0000000200d67308 */ /* 0x000fe20000002400 */
[----:B-1----:R-:W-:Y:S02]  /*6e90*/  FMUL.FTZ R0, R111, c[0x0][0x2ec] ;  /* 0x0000bb006f007a20 */ /* 0x002fe40000410000 */
[----:B------:R-:W-:Y:S05]  /*6ea0*/  HMMA.16816.F32 R108, R24, R54, R216 ;  /* 0x00000036186c723c */ /* 0x000fea00000018d8 */
[----:B------:R1:W1:Y:S03]  /*6eb0*/  MUFU.TANH R187, R0 ;  /* 0x0000000000bb7308 */ /* 0x0002660000002400 */
[----:B------:R-:W-:Y:S01]  /*6ec0*/  HMMA.16816.F32 R52, R32, R232, R244 ;  /* 0x000000e82034723c */ /* 0x000fe200000018f4 */
[----:B------:R-:W-:Y:S01]  /*6ed0*/  LDSM.16.M88.4 R32, [R223+0x8c00] ;  /* 0x008c0000df20783b */ /* 0x000fe20000000200 */
[----:B-1----:R-:W-:-:S04]  /*6ee0*/  FMUL.FTZ R0, R48, c[0x0][0x2ec] ;  /* 0x0000bb0030007a20 */ /* 0x002fc80000410000 */
[----:B------:R1:W1:Y:S02]  /*6ef0*/  MUFU.TANH R202, R0 ;  /* 0x0000000000ca7308 */ /* 0x0002640000002400 */
[----:B-1----:R-:W-:-:S06]  /*6f00*/  FMUL.FTZ R0, R49, c[0x0][0x2ec] ;  /* 0x0000bb0031007a20 */ /* 0x002fcc0000410000 */
[----:B------:R1:W-:Y:S02]  /*6f10*/  MUFU.TANH R196, R0 ;  /* 0x0000000000c47308 */ /* 0x0003e40000002400 */
[----:B-1----:R-:W-:-:S06]  /*6f20*/  FMUL.FTZ R0, R50, c[0x0][0x2ec] ;  /* 0x0000bb0032007a20 */ /* 0x002fcc0000410000 */
[----:B------:R1:W1:Y:S02]  /*6f30*/  MUFU.TANH R190, R0 ;  /* 0x0000000000be7308 */ /* 0x0002640000002400 */
[----:B-1----:R-:W-:Y:S02]  /*6f40*/  FMUL.FTZ R0, R51, c[0x0][0x2ec] ;  /* 0x0000bb0033007a20 */ /* 0x002fe40000410000 */
[-C--:B------:R-:W-:Y:S04]  /*6f50*/  HMMA.16816.F32 R48, R20, R42.reuse, R56 ;  /* 0x0000002a1430723c */ /* 0x080fe80000001838 */
[----:B------:R1:W-:Y:S04]  /*6f60*/  MUFU.TANH R203, R0 ;  /* 0x0000000000cb7308 */ /* 0x0003e80000002400 */
[----:B------:R-:W-:Y:S01]  /*6f70*/  HMMA.16816.F32 R56, R12, R42, R108 ;  /* 0x0000002a0c38723c */ /* 0x000fe2000000186c */
[----:B-1----:R-:W-:-:S04]  /*6f80*/  FMUL.FTZ R0, R44, c[0x0][0x2ec] ;  /* 0x0000bb002c007a20 */ /* 0x002fc80000410000 */
[----:B------:R1:W1:Y:S11]  /*6f90*/  MUFU.TANH R183, R0 ;  /* 0x0000000000b77308 */ /* 0x0002760000002400 */
[----:B------:R-:W-:Y:S08]  /*6fa0*/  @!UPT UIADD3 URZ, URZ, URZ, URZ ;  /* 0x0000003f3f3ff290 */ /* 0x000ff0000fffe03f */
[----:B------:R-:W-:Y:S01]  /*6fb0*/  HMMA.16816.F32 R56, R4, R38, R56 ;  /* 0x000000260438723c */ /* 0x000fe20000001838 */
[----:B-1----:R-:W-:-:S04]  /*6fc0*/  FMUL.FTZ R0, R45, c[0x0][0x2ec] ;  /* 0x0000bb002d007a20 */ /* 0x002fc80000410000 */
[----:B------:R1:W-:Y:S11]  /*6fd0*/  MUFU.TANH R188, R0 ;  /* 0x0000000000bc7308 */ /* 0x0003f60000002400 */
[----:B------:R-:W-:Y:S08]  /*6fe0*/  @!UPT UIADD3 URZ, URZ, URZ, URZ ;  /* 0x0000003f3f3ff290 */ /* 0x000ff0000fffe03f */
[----:B------:R-:W-:Y:S02]  /*6ff0*/  FMUL.FTZ R56, R56, c[0x0][0x2ec] ;  /* 0x0000bb0038387a20 */ /* 0x000fe40000410000 */
[----:B-1----:R-:W-:Y:S02]  /*7000*/  FMUL.FTZ R0, R46, c[0x0][0x2ec] ;  /* 0x0000bb002e007a20 */ /* 0x002fe40000410000 */
[----:B------:R-:W-:Y:S02]  /*7010*/  FMUL.FTZ R58, R58, c[0x0][0x2ec] ;  /* 0x0000bb003a3a7a20 */ /* 0x000fe40000410000 */
[----:B------:R1:W1:Y:S01]  /*7020*/  MUFU.TANH R184, R0 ;  /* 0x0000000000b87308 */ /* 0x0002620000002400 */
[----:B------:R-:W-:-:S07]  /*7030*/  FMUL.FTZ R59, R59, c[0x0][0x2ec] ;  /* 0x0000bb003b3b7a20 */ /* 0x000fce0000410000 */
[----:B------:R-:W-:Y:S01]  /*7040*/  MUFU.TANH R59, R59 ;  /* 0x0000003b003b7308 */ /* 0x000fe20000002400 */
[----:B-1----:R-:W-:Y:S02]  /*7050*/  FMUL.FTZ R0, R47, c[0x0][0x2ec] ;  /* 0x0000bb002f007a20 */ /* 0x002fe40000410000 */
[----:B------:R-:W1:Y:S05]  /*7060*/  LDSM.16.M88.4 R44, [R223+0x7c00] ;  /* 0x007c0000df2c783b */ /* 0x000e6a0000000200 */
        /* <DEDUP_REMOVED lines=15> */
[----:B--2---:R-:W-:-:S04]  /*7160*/  FMUL.FTZ R0, R64, c[0x0][0x2ec] ;  /* 0x0000bb0040007a20 */ /* 0x004fc80000410000 */
[----:B------:R2:W1:Y:S11]  /*7170*/  MUFU.TANH R210, R0 ;  /* 0x0000000000d27308 */ /* 0x0004760000002400 */
[----:B------:R-:W-:-:S02]  /*7180*/  FMUL.FTZ R60, R60, c[0x0][0x2ec] ;  /* 0x0000bb003c3c7a20 */ /* 0x000fc40000410000 */
[----:B------:R-:W-:Y:S02]  /*7190*/  FMUL.FTZ R61, R61, c[0x0][0x2ec] ;  /* 0x0000bb003d3d7a20 */ /* 0x000fe40000410000 */
[----:B------:R-:W-:Y:S02]  /*71a0*/  FMUL.FTZ R62, R62, c[0x0][0x2ec] ;  /* 0x0000bb003e3e7a20 */ /* 0x000fe40000410000 */
[----:B------:R-:W-:Y:S01]  /*71b0*/  MUFU.TANH R106, R61 ;  /* 0x0000003d006a7308 */ /* 0x000fe20000002400 */
[----:B------:R-:W-:Y:S02]  /*71c0*/  FMUL.FTZ R63, R63, c[0x0][0x2ec] ;  /* 0x0000bb003f3f7a20 */ /* 0x000fe40000410000 */
[----:B--2---:R-:W-:Y:S01]  /*71d0*/  FMUL.FTZ R0, R65, c[0x0][0x2ec] ;  /* 0x0000bb0041007a20 */ /* 0x004fe20000410000 */
[-C--:B-1----:R-:W-:Y:S04]  /*71e0*/  HMMA.16816.F32 R36, R20, R48.reuse, R40 ;  /* 0x000000301424723c */ /* 0x082fe80000001828 */
[----:B------:R1:W-:Y:S04]  /*71f0*/  MUFU.TANH R209, R0 ;  /* 0x0000000000d17308 */ /* 0x0003e80000002400 */
[----:B------:R-:W-:Y:S04]  /*7200*/  HMMA.16816.F32 R40, R12, R48, R52 ;  /* 0x000000300c28723c */ /* 0x000fe80000001834 */
[----:B------:R-:W-:Y:S04]  /*7210*/  MUFU.TANH R55, R63 ;  /* 0x0000003f00377308 */ /* 0x000fe80000002400 */
[----:B------:R-:W-:Y:S01]  /*7220*/  HMMA.16816.F32 R20, R20, R50, R28 ;  /* 0x000000321414723c */ /* 0x000fe2000000181c */
[----:B-1----:R-:W-:-:S03]  /*7230*/  FMUL.FTZ R0, R66, c[0x0][0x2ec] ;  /* 0x0000bb0042007a20 */ /* 0x002fc60000410000 */
[----:B------:R-:W-:Y:S04]  /*7240*/  MUFU.TANH R54, R56 ;  /* 0x0000003800367308 */ /* 0x000fe80000002400 */
[----:B------:R-:W-:Y:S04]  /*7250*/  HMMA.16816.F32 R64, R24, R46, R228 ;  /* 0x0000002e1840723c */ /* 0x000fe800000018e4 */
[----:B------:R1:W2:Y:S04]  /*7260*/  MUFU.TANH R108, R0 ;  /* 0x00000000006c7308 */ /* 0x0002a80000002400 */
[C---:B------:R-:W-:Y:S04]  /*7270*/  HMMA.16816.F32 R36, R8.reuse, R32, R36 ;  /* 0x000000200824723c */ /* 0x040fe80000001824 */
[----:B------:R-:W-:Y:S04]  /*7280*/  MUFU.TANH R52, R58 ;  /* 0x0000003a00347308 */ /* 0x000fe80000002400 */
[----:B------:R-:W-:Y:S01]  /*7290*/  HMMA.16816.F32 R8, R8, R34, R20 ;  /* 0x000000220808723c */ /* 0x000fe20000001814 */
[----:B-1----:R-:W-:-:S04]  /*72a0*/  IMAD.U32 R0, RZ, RZ, UR19 ;  /* 0x00000013ff007e24 */ /* 0x002fc8000f8e00ff */
[----:B------:R-:W-:Y:S02]  /*72b0*/  IMAD R0, R0, 0x40, R107 ;  /* 0x0000004000007824 */ /* 0x000fe400078e026b */
[----:B------:R1:W1:Y:S01]  /*72c0*/  MUFU.TANH R107, R60 ;  /* 0x0000003c006b7308 */ /* 0x0002620000002400 */
[----:B------:R-:W-:Y:S02]  /*72d0*/  HMMA.16816.F32 R12, R12, R50, R64 ;  /* 0x000000320c0c723c */ /* 0x000fe40000001840 */
[C---:B------:R-:W-:Y:S02]  /*72e0*/  IADD3 R24, R0.reuse, 0x1, RZ ;  /* 0x0000000100187810 */ /* 0x040fe40007ffe0ff */
[----:B------:R-:W-:Y:S02]  /*72f0*/  IADD3 R2, R0, 0x8, RZ ;  /* 0x0000000800027810 */ /* 0x000fe40007ffe0ff */
[----:B------:R-:W-:Y:S02]  /*7300*/  ISETP.GE.AND P0, PT, R24, R16, PT ;  /* 0x000000101800720c */ /* 0x000fe40003f06270 */
[----:B------:R-:W-:Y:S01]  /*7310*/  FMUL.FTZ R36, R36, c[0x0][0x2ec] ;  /* 0x0000bb0024247a20 */ /* 0x000fe20000410000 */
[----:B------:R-:W-:Y:S01]  /*7320*/  ISETP.GE.AND P6, PT, R24, R17, PT ;  /* 0x000000111800720c */ /* 0x000fe20003fc6270 */
[----:B------:R-:W-:Y:S01]  /*7330*/  FMUL.FTZ R38, R38, c[0x0][0x2ec] ;  /* 0x0000bb0026267a20 */ /* 0x000fe20000410000 */
[C---:B------:R-:W-:Y:S01]  /*7340*/  ISETP.GE.AND P5, PT, R24.reuse, R18, PT ;  /* 0x000000121800720c */ /* 0x040fe20003fa6270 */
[----:B------:R-:W-:Y:S01]  /*7350*/  FMUL.FTZ R37, R37, c[0x0][0x2ec] ;  /* 0x0000bb0025257a20 */ /* 0x000fe20000410000 */
[----:B------:R-:W-:Y:S01]  /*7360*/  ISETP.GE.AND P1, PT, R24, R19, PT ;  /* 0x000000131800720c */ /* 0x000fe20003f26270 */
[----:B------:R-:W-:Y:S01]  /*7370*/  FMUL.FTZ R39, R39, c[0x0][0x2ec] ;  /* 0x0000bb0027277a20 */ /* 0x000fe20000410000 */
[----:B------:R-:W-:Y:S01]  /*7380*/  FSEL R100, R100, -INF , !P0 ;  /* 0xff80000064647808 */ /* 0x000fe20004000000 */
[----:B------:R-:W-:Y:S01]  /*7390*/  MUFU.TANH R38, R38 ;  /* 0x0000002600267308 */ /* 0x000fe20000002400 */
[----:B------:R-:W-:Y:S01]  /*73a0*/  FSEL R101, R101, -INF , !P6 ;  /* 0xff80000065657808 */ /* 0x000fe20007000000 */
[----:B------:R-:W-:Y:S01]  /*73b0*/  FMUL.FTZ R8, R8, c[0x0][0x2ec] ;  /* 0x0000bb0008087a20 */ /* 0x000fe20000410000 */
[----:B-1----:R-:W-:Y:S01]  /*73c0*/  FSEL R60, R105, -INF , !P5 ;  /* 0xff800000693c7808 */ /* 0x002fe20006800000 */
[----:B------:R-:W-:Y:S01]  /*73d0*/  FMUL.FTZ R9, R9, c[0x0][0x2ec] ;  /* 0x0000bb0009097a20 */ /* 0x000fe20000410000 */
[----:B---3--:R-:W-:-:S02]  /*73e0*/  FSEL R61, R212, -INF , !P1 ;  /* 0xff800000d43d7808 */ /* 0x008fc40004800000 */
[C---:B------:R-:W-:Y:S01]  /*73f0*/  ISETP.GE.AND P0, PT, R2.reuse, R16, PT ;  /* 0x000000100200720c */ /* 0x040fe20003f06270 */
[----:B------:R1:W3:Y:S01]  /*7400*/  MUFU.TANH R105, R62 ;  /* 0x0000003e00697308 */ /* 0x0002e20000002400 */
[C---:B------:R-:W-:Y:S02]  /*7410*/  ISETP.GE.AND P6, PT, R2.reuse, R17, PT ;  /* 0x000000110200720c */ /* 0x040fe40003fc6270 */
[C---:B------:R-:W-:Y:S02]  /*7420*/  ISETP.GE.AND P5, PT, R2.reuse, R18, PT ;  /* 0x000000120200720c */ /* 0x040fe40003fa6270 */
[----:B------:R-:W-:Y:S02]  /*7430*/  ISETP.GE.AND P1, PT, R2, R19, PT ;  /* 0x000000130200720c */ /* 0x000fe40003f26270 */
[----:B------:R-:W-:Y:S01]  /*7440*/  IADD3 R24, R0, 0x9, RZ ;  /* 0x0000000900187810 */ /* 0x000fe20007ffe0ff */
[----:B------:R-:W-:Y:S01]  /*7450*/  MUFU.TANH R37, R37 ;  /* 0x0000002500257308 */ /* 0x000fe20000002400 */
[----:B----4-:R-:W-:-:S02]  /*7460*/  FSEL R63, R194, -INF , !P6 ;  /* 0xff800000c23f7808 */ /* 0x010fc40007000000 */
[----:B-----5:R-:W-:Y:S02]  /*7470*/  FSEL R45, R193, -INF , !P5 ;  /* 0xff800000c12d7808 */ /* 0x020fe40006800000 */
[----:B------:R-:W-:Y:S02]  /*7480*/  FSEL R48, R191, -INF , !P1 ;  /* 0xff800000bf307808 */ /* 0x000fe40004800000 */
[C---:B------:R-:W-:Y:S01]  /*7490*/  ISETP.GE.AND P6, PT, R24.reuse, R17, PT ;  /* 0x000000111800720c */ /* 0x040fe20003fc6270 */
[----:B------:R-:W-:Y:S01]  /*74a0*/  MUFU.TANH R39, R39 ;  /* 0x0000002700277308 */ /* 0x000fe20000002400 */
[----:B-1----:R-:W-:Y:S01]  /*74b0*/  FSEL R62, R227, -INF , !P0 ;  /* 0xff800000e33e7808 */ /* 0x002fe20004000000 */
[----:B------:R-:W-:Y:S01]  /*74c0*/  BAR.SYNC.DEFER_BLOCKING 0x0 ;  /* 0x0000000000007b1d */ /* 0x000fe20000010000 */
[C---:B------:R-:W-:Y:S02]  /*74d0*/  ISETP.GE.AND P0, PT, R24.reuse, R16, PT ;  /* 0x000000101800720c */ /* 0x040fe40003f06270 */
[----:B------:R-:W-:-:S02]  /*74e0*/  ISETP.GE.AND P5, PT, R24, R18, PT ;  /* 0x000000121800720c */ /* 0x000fc40003fa6270 */
[----:B------:R-:W-:Y:S01]  /*74f0*/  ISETP.GE.AND P1, PT, R24, R19, PT ;  /* 0x000000131800720c */ /* 0x000fe20003f26270 */
[----:B------:R-:W-:Y:S01]  /*7500*/  FMUL.FTZ R24, R57, c[0x0][0x2ec] ;  /* 0x0000bb0039187a20 */ /* 0x000fe20000410000 */
[----:B------:R-:W-:Y:S01]  /*7510*/  IADD3 R2, R0, 0x10, RZ ;  /* 0x0000001000027810 */ /* 0x000fe20007ffe0ff */
[----:B------:R-:W-:Y:S01]  /*7520*/  MUFU.TANH R8, R8 ;  /* 0x0000000800087308 */ /* 0x000fe20000002400 */
[----:B------:R-:W-:Y:S02]  /*7530*/  FSEL R56, R213, -INF , !P0 ;  /* 0xff800000d5387808 */ /* 0x000fe40004000000 */
[----:B------:R-:W-:Y:S02]  /*7540*/  FSEL R57, R248, -INF , !P6 ;  /* 0xff800000f8397808 */ /* 0x000fe40007000000 */
[----:B------:R-:W-:Y:S02]  /*7550*/  FSEL R44, R211, -INF , !P5 ;  /* 0xff800000d32c7808 */ /* 0x000fe40006800000 */
[----:B------:R-:W-:Y:S01]  /*7560*/  FSEL R49, R208, -INF , !P1 ;  /* 0xff800000d0317808 */ /* 0x000fe20004800000 */
[----:B------:R1:W4:Y:S01]  /*7570*/  MUFU.TANH R53, R24 ;  /* 0x0000001800357308 */ /* 0x0003220000002400 */
[----:B------:R-:W-:-:S02]  /*7580*/  ISETP.GE.AND P0, PT, R2, R16, PT ;  /* 0x000000100200720c */ /* 0x000fc40003f06270 */
[C---:B------:R-:W-:Y:S02]  /*7590*/  ISETP.GE.AND P6, PT, R2.reuse, R17, PT ;  /* 0x000000110200720c */ /* 0x040fe40003fc6270 */
[C---:B------:R-:W-:Y:S02]  /*75a0*/  ISETP.GE.AND P5, PT, R2.reuse, R18, PT ;  /* 0x000000120200720c */ /* 0x040fe40003fa6270 */
[----:B------:R-:W-:Y:S01]  /*75b0*/  ISETP.GE.AND P1, PT, R2, R19, PT ;  /* 0x000000130200720c */ /* 0x000fe20003f26270 */
[----:B------:R-:W-:Y:S01]  /*75c0*/  MUFU.TANH R9, R9 ;  /* 0x0000000900097308 */ /* 0x000fe20000002400 */
[----:B------:R-:W-:Y:S02]  /*75d0*/  IADD3 R2, R0, 0x11, RZ ;  /* 0x0000001100027810 */ /* 0x000fe40007ffe0ff */
[----:B------:R-:W-:Y:S02]  /*75e0*/  FSEL R201, R249, -INF , !P0 ;  /* 0xff800000f9c97808 */ /* 0x000fe40004000000 */
[----:B------:R-:W-:-:S02]  /*75f0*/  FSEL R206, R192, -INF , !P6 ;  /* 0xff800000c0ce7808 */ /* 0x000fc40007000000 */
[----:B------:R-:W-:Y:S01]  /*7600*/  FSEL R58, R185, -INF , !P5 ;  /* 0xff800000b93a7808 */ /* 0x000fe20006800000 */
[C---:B-1----:R-:W-:Y:S01]  /*7610*/  HMMA.16816.F32 R24, R4.reuse, R32, R40 ;  /* 0x000000200418723c */ /* 0x042fe20000001828 */
[----:B------:R-:W-:Y:S01]  /*7620*/  FSEL R186, R186, -INF , !P1 ;  /* 0xff800000baba7808 */ /* 0x000fe20004800000 */
[----:B------:R1:W5:Y:S01]  /*7630*/  MUFU.TANH R40, R36 ;  /* 0x0000002400287308 */ /* 0x0003620000002400 */
        /* <DEDUP_REMOVED lines=8> */
[----:B------:R-:W-:Y:S01]  /*76c0*/  FMUL.FTZ R7, R10, c[0x0][0x2ec] ;  /* 0x0000bb000a077a20 */ /* 0x000fe20000410000 */
[----:B------:R-:W-:Y:S01]  /*76d0*/  FSEL R47, R189, -INF , !P5 ;  /* 0xff800000bd2f7808 */ /* 0x000fe20006800000 */
[----:B------:R-:W-:Y:S01]  /*76e0*/  FMUL.FTZ R6, R11, c[0x0][0x2ec] ;  /* 0x0000bb000b067a20 */ /* 0x000fe20000410000 */
[----:B------:R-:W-:Y:S02]  /*76f0*/  FSEL R185, R187, -INF , !P1 ;  /* 0xff800000bbb97808 */ /* 0x000fe40004800000 */
[C---:B------:R-:W-:Y:S01]  /*7700*/  ISETP.GE.AND P0, PT, R2.reuse, R16, PT ;  /* 0x000000100200720c */ /* 0x040fe20003f06270 */
[----:B------:R-:W-:Y:S01]  /*7710*/  MUFU.TANH R7, R7 ;  /* 0x0000000700077308 */ /* 0x000fe20000002400 */
[----:B------:R-:W-:Y:S01]  /*7720*/  ISETP.GE.AND P6, PT, R2, R17, PT ;  /* 0x000000110200720c */ /* 0x000fe20003fc6270 */
[----:B------:R-:W-:Y:S01]  /*7730*/  FMUL.FTZ R24, R24, c[0x0][0x2ec] ;  /* 0x0000bb0018187a20 */ /* 0x000fe20000410000 */
[----:B------:R-:W-:Y:S01]  /*7740*/  ISETP.GE.AND P5, PT, R2, R18, PT ;  /* 0x000000120200720c */ /* 0x000fe20003fa6270 */
[----:B------:R-:W-:Y:S01]  /*7750*/  FMUL.FTZ R26, R26, c[0x0][0x2ec] ;  /* 0x0000bb001a1a7a20 */ /* 0x000fe20000410000 */
[----:B------:R-:W-:Y:S01]  /*7760*/  ISETP.GE.AND P1, PT, R2, R19, PT ;  /* 0x000000130200720c */ /* 0x000fe20003f26270 */
[----:B------:R-:W-:Y:S01]  /*7770*/  FMUL.FTZ R25, R25, c[0x0][0x2ec] ;  /* 0x0000bb0019197a20 */ /* 0x000fe20000410000 */
[----:B------:R-:W-:Y:S01]  /*7780*/  IADD3 R2, R0, 0x19, RZ ;  /* 0x0000001900027810 */ /* 0x000fe20007ffe0ff */
[----:B------:R-:W1:Y:S01]  /*7790*/  MUFU.TANH R24, R24 ;  /* 0x0000001800187308 */ /* 0x000e620000002400 */
[----:B------:R-:W-:Y:S01]  /*77a0*/  FSEL R202, R202, -INF , !P0 ;  /* 0xff800000caca7808 */ /* 0x000fe20004000000 */
[----:B------:R-:W-:Y:S01]  /*77b0*/  FMUL.FTZ R27, R27, c[0x0][0x2ec] ;  /* 0x0000bb001b1b7a20 */ /* 0x000fe20000410000 */
[----:B------:R-:W-:Y:S01]  /*77c0*/  FSEL R204, R190, -INF , !P6 ;  /* 0xff800000becc7808 */ /* 0x000fe20007000000 */
[----:B------:R-:W-:Y:S01]  /*77d0*/  FMUL.FTZ R5, R32, c[0x0][0x2ec] ;  /* 0x0000bb0020057a20 */ /* 0x000fe20000410000 */
[----:B------:R-:W-:Y:S01]  /*77e0*/  FSEL R46, R183, -INF , !P5 ;  /* 0xff800000b72e7808 */ /* 0x000fe20006800000 */
[----:B------:R-:W-:Y:S01]  /*77f0*/  FMUL.FTZ R33, R33, c[0x0][0x2ec] ;  /* 0x0000bb0021217a20 */ /* 0x000fe20000410000 */
[----:B------:R-:W-:Y:S01]  /*7800*/  FSEL R184, R184, -INF , !P1 ;  /* 0xff800000b8b87808 */ /* 0x000fe20004800000 */
[----:B------:R-:W2:Y:S01]  /*7810*/  MUFU.TANH R26, R26 ;  /* 0x0000001a001a7308 */ /* 0x000ea20000002400 */
[----:B------:R-:W-:-:S02]  /*7820*/  ISETP.GE.AND P0, PT, R2, R16, PT ;  /* 0x000000100200720c */ /* 0x000fc40003f06270 */
[C---:B------:R-:W-:Y:S02]  /*7830*/  ISETP.GE.AND P6, PT, R2.reuse, R17, PT ;  /* 0x000000110200720c */ /* 0x040fe40003fc6270 */
[C---:B------:R-:W-:Y:S02]  /*7840*/  ISETP.GE.AND P5, PT, R2.reuse, R18, PT ;  /* 0x000000120200720c */ /* 0x040fe40003fa6270 */
[----:B------:R-:W-:Y:S01]  /*7850*/  ISETP.GE.AND P1, PT, R2, R19, PT ;  /* 0x000000130200720c */ /* 0x000fe20003f26270 */
[----:B------:R-:W2:Y:S01]  /*7860*/  MUFU.TANH R25, R25 ;  /* 0x0000001900197308 */ /* 0x000ea20000002400 */
[----:B------:R-:W-:Y:S02]  /*7870*/  IADD3 R2, R0, 0x20, RZ ;  /* 0x0000002000027810 */ /* 0x000fe40007ffe0ff */
[----:B------:R-:W-:Y:S02]  /*7880*/  FSEL R187, R196, -INF , !P0 ;  /* 0xff800000c4bb7808 */ /* 0x000fe40004000000 */
[----:B------:R-:W-:-:S02]  /*7890*/  FSEL R203, R203, -INF , !P6 ;  /* 0xff800000cbcb7808 */ /* 0x000fc40007000000 */
[----:B-1----:R-:W-:Y:S01]  /*78a0*/  FSEL R36, R188, -INF , !P5 ;  /* 0xff800000bc247808 */ /* 0x002fe20006800000 */
[----:B------:R-:W1:Y:S01]  /*78b0*/  MUFU.TANH R12, R27 ;  /* 0x0000001b000c7308 */ /* 0x000e620000002400 */
[----:B------:R-:W-:Y:S02]  /*78c0*/  FSEL R67, R182, -INF , !P1 ;  /* 0xff800000b6437808 */ /* 0x000fe40004800000 */
[C---:B------:R-:W-:Y:S02]  /*78d0*/  ISETP.GE.AND P0, PT, R2.reuse, R16, PT ;  /* 0x000000100200720c */ /* 0x040fe40003f06270 */
[C---:B------:R-:W-:Y:S02]  /*78e0*/  ISETP.GE.AND P6, PT, R2.reuse, R17, PT ;  /* 0x000000110200720c */ /* 0x040fe40003fc6270 */
[C---:B------:R-:W-:Y:S01]  /*78f0*/  ISETP.GE.AND P5, PT, R2.reuse, R18, PT ;  /* 0x000000120200720c */ /* 0x040fe20003fa6270 */
[----:B------:R-:W1:Y:S01]  /*7900*/  MUFU.TANH R5, R5 ;  /* 0x0000000500057308 */ /* 0x000e620000002400 */
[----:B------:R-:W-:-:S02]  /*7910*/  ISETP.GE.AND P1, PT, R2, R19, PT ;  /* 0x000000130200720c */ /* 0x000fc40003f26270 */
[----:B------:R-:W-:Y:S02]  /*7920*/  IADD3 R2, R0, 0x21, RZ ;  /* 0x0000002100027810 */ /* 0x000fe40007ffe0ff */
[----:B------:R-:W-:Y:S02]  /*7930*/  FSEL R217, R217, -INF , !P0 ;  /* 0xff800000d9d97808 */ /* 0x000fe40004000000 */
[----:B------:R-:W-:Y:S01]  /*7940*/  FSEL R230, R181, -INF , !P6 ;  /* 0xff800000b5e67808 */ /* 0x000fe20007000000 */
[----:B------:R-:W-:Y:S01]  /*7950*/  MUFU.TANH R6, R6 ;  /* 0x0000000600067308 */ /* 0x000fe20000002400 */
[----:B------:R-:W-:Y:S02]  /*7960*/  FSEL R210, R210, -INF , !P5 ;  /* 0xff800000d2d27808 */ /* 0x000fe40006800000 */
[----:B--2---:R-:W-:Y:S02]  /*7970*/  FSEL R213, R108, -INF , !P1 ;  /* 0xff8000006cd57808 */ /* 0x004fe40004800000 */
[----:B------:R-:W-:-:S02]  /*7980*/  ISETP.GE.AND P0, PT, R2, R16, PT ;  /* 0x000000100200720c */ /* 0x000fc40003f06270 */
[C---:B------:R-:W-:Y:S02]  /*7990*/  ISETP.GE.AND P6, PT, R2.reuse, R17, PT ;  /* 0x000000110200720c */ /* 0x040fe40003fc6270 */
[C---:B------:R-:W-:Y:S02]  /*79a0*/  ISETP.GE.AND P5, PT, R2.reuse, R18, PT ;  /* 0x000000120200720c */ /* 0x040fe40003fa6270 */
[----:B------:R-:W-:Y:S02]  /*79b0*/  ISETP.GE.AND P1, PT, R2, R19, PT ;  /* 0x000000130200720c */ /* 0x000fe40003f26270 */
[----:B------:R-:W-:Y:S02]  /*79c0*/  IADD3 R2, R0, 0x28, RZ ;  /* 0x0000002800027810 */ /* 0x000fe40007ffe0ff */
        /* <DEDUP_REMOVED lines=8> */
[----:B------:R-:W-:Y:S02]  /*7a50*/  IADD3 R2, R0, 0x29, RZ ;  /* 0x0000002900027810 */ /* 0x000fe40007ffe0ff */
[----:B------:R-:W-:Y:S02]  /*7a60*/  FSEL R218, R107, -INF , !P0 ;  /* 0xff8000006bda7808 */ /* 0x000fe40004000000 */
[----:B---3--:R-:W-:Y:S02]  /*7a70*/  FSEL R228, R105, -INF , !P6 ;  /* 0xff80000069e47808 */ /* 0x008fe40007000000 */
[----:B------:R-:W-:Y:S02]  /*7a80*/  FSEL R208, R54, -INF , !P5 ;  /* 0xff80000036d07808 */ /* 0x000fe40006800000 */
[----:B------:R-:W-:Y:S02]  /*7a90*/  FSEL R211, R52, -INF , !P1 ;  /* 0xff80000034d37808 */ /* 0x000fe40004800000 */
[----:B------:R-:W-:-:S02]  /*7aa0*/  ISETP.GE.AND P0, PT, R2, R16, PT ;  /* 0x000000100200720c */ /* 0x000fc40003f06270 */
[C---:B------:R-:W-:Y:S02]  /*7ab0*/  ISETP.GE.AND P6, PT, R2.reuse, R17, PT ;  /* 0x000000110200720c */ /* 0x040fe40003fc6270 */
[C---:B------:R-:W-:Y:S02]  /*7ac0*/  ISETP.GE.AND P5, PT, R2.reuse, R18, PT ;  /* 0x000000120200720c */ /* 0x040fe40003fa6270 */
[----:B------:R-:W-:Y:S02]  /*7ad0*/  ISETP.GE.AND P1, PT, R2, R19, PT ;  /* 0x000000130200720c */ /* 0x000fe40003f26270 */
[----:B------:R-:W-:Y:S02]  /*7ae0*/  IADD3 R4, R0, 0x30, RZ ;  /* 0x0000003000047810 */ /* 0x000fe40007ffe0ff */
[----:B------:R-:W-:Y:S02]  /*7af0*/  FSEL R216, R106, -INF , !P0 ;  /* 0xff8000006ad87808 */ /* 0x000fe40004000000 */
[----:B------:R-:W-:-:S02]  /*7b00*/  FSEL R219, R55, -INF , !P6 ;  /* 0xff80000037db7808 */ /* 0x000fc40007000000 */
[----:B----4-:R-:W-:Y:S02]  /*7b10*/  FSEL R207, R53, -INF , !P5 ;  /* 0xff80000035cf7808 */ /* 0x010fe40006800000 */
[----:B------:R-:W-:Y:S02]  /*7b20*/  FSEL R212, R59, -INF , !P1 ;  /* 0xff8000003bd47808 */ /* 0x000fe40004800000 */
[C---:B------:R-:W-:Y:S02]  /*7b30*/  ISETP.GE.AND P0, PT, R4.reuse, R16, PT ;  /* 0x000000100400720c */ /* 0x040fe40003f06270 */
[C---:B------:R-:W-:Y:S02]  /*7b40*/  ISETP.GE.AND P6, PT, R4.reuse, R17, PT ;  /* 0x000000110400720c */ /* 0x040fe40003fc6270 */
[C---:B------:R-:W-:Y:S02]  /*7b50*/  ISETP.GE.AND P5, PT, R4.reuse, R18, PT ;  /* 0x000000120400720c */ /* 0x040fe40003fa6270 */
[----:B------:R-:W-:Y:S01]  /*7b60*/  ISETP.GE.AND P1, PT, R4, R19, PT ;  /* 0x000000130400720c */ /* 0x000fe20003f26270 */
[----:B------:R-:W-:Y:S01]  /*7b70*/  FMUL.FTZ R4, R34, c[0x0][0x2ec] ;  /* 0x0000bb0022047a20 */ /* 0x000fe20000410000 */
[----:B------:R-:W-:-:S02]  /*7b80*/  IADD3 R2, R0, 0x31, RZ ;  /* 0x0000003100027810 */ /* 0x000fc40007ffe0ff */
[----:B-----5:R-:W-:Y:S02]  /*7b90*/  FSEL R244, R40, -INF , !P0 ;  /* 0xff80000028f47808 */ /* 0x020fe40004000000 */
[----:B------:R-:W-:Y:S01]  /*7ba0*/  FSEL R249, R38, -INF , !P6 ;  /* 0xff80000026f97808 */ /* 0x000fe20007000000 */
[----:B------:R-:W2:Y:S01]  /*7bb0*/  MUFU.TANH R4, R4 ;  /* 0x0000000400047308 */ /* 0x000ea20000002400 */
[----:B------:R-:W-:Y:S02]  /*7bc0*/  FSEL R234, R24, -INF , !P5 ;  /* 0xff80000018ea7808 */ /* 0x000fe40006800000 */
[----:B------:R-:W-:Y:S02]  /*7bd0*/  FSEL R240, R26, -INF , !P1 ;  /* 0xff8000001af07808 */ /* 0x000fe40004800000 */
[C---:B------:R-:W-:Y:S02]  /*7be0*/  ISETP.GE.AND P0, PT, R2.reuse, R16, PT ;  /* 0x000000100200720c */ /* 0x040fe40003f06270 */
[----:B------:R-:W-:-:S02]  /*7bf0*/  ISETP.GE.AND P6, PT, R2, R17, PT ;  /* 0x000000110200720c */ /* 0x000fc40003fc6270 */
[C---:B------:R-:W-:Y:S02]  /*7c00*/  ISETP.GE.AND P5, PT, R2.reuse, R18, PT ;  /* 0x000000120200720c */ /* 0x040fe40003fa6270 */
[----:B------:R-:W-:Y:S02]  /*7c10*/  ISETP.GE.AND P1, PT, R2, R19, PT ;  /* 0x000000130200720c */ /* 0x000fe40003f26270 */
[----:B------:R-:W-:Y:S02]  /*7c20*/  IADD3 R2, R0, 0x38, RZ ;  /* 0x0000003800027810 */ /* 0x000fe40007ffe0ff */
[----:B------:R-:W-:Y:S02]  /*7c30*/  FSEL R242, R37, -INF , !P0 ;  /* 0xff80000025f27808 */ /* 0x000fe40004000000 */
[----:B------:R-:W-:Y:S02]  /*7c40*/  FSEL R248, R39, -INF , !P6 ;  /* 0xff80000027f87808 */ /* 0x000fe40007000000 */
[----:B------:R-:W-:-:S02]  /*7c50*/  FSEL R233, R25, -INF , !P5 ;  /* 0xff80000019e97808 */ /* 0x000fc40006800000 */
[----:B-1----:R-:W-:Y:S02]  /*7c60*/  FSEL R241, R12, -INF , !P1 ;  /* 0xff8000000cf17808 */ /* 0x002fe40004800000 */
[C---:B------:R-:W-:Y:S02]  /*7c70*/  ISETP.GE.AND P0, PT, R2.reuse, R16, PT ;  /* 0x000000100200720c */ /* 0x040fe40003f06270 */
[C---:B------:R-:W-:Y:S02]  /*7c80*/  ISETP.GE.AND P6, PT, R2.reuse, R17, PT ;  /* 0x000000110200720c */ /* 0x040fe40003fc6270 */
[C---:B------:R-:W-:Y:S02]  /*7c90*/  ISETP.GE.AND P5, PT, R2.reuse, R18, PT ;  /* 0x000000120200720c */ /* 0x040fe40003fa6270 */
[----:B------:R-:W-:Y:S01]  /*7ca0*/  ISETP.GE.AND P1, PT, R2, R19, PT ;  /* 0x000000130200720c */ /* 0x000fe20003f26270 */
[----:B------:R-:W-:Y:S01]  /*7cb0*/  FMUL.FTZ R2, R35, c[0x0][0x2ec] ;  /* 0x0000bb0023027a20 */ /* 0x000fe20000410000 */
[----:B------:R-:W-:-:S02]  /*7cc0*/  FSEL R245, R8, -INF , !P0 ;  /* 0xff80000008f57808 */ /* 0x000fc40004000000 */
[----:B------:R-:W-:Y:S02]  /*7cd0*/  FSEL R247, R7, -INF , !P6 ;  /* 0xff80000007f77808 */ /* 0x000fe40007000000 */
[----:B------:R-:W-:Y:S01]  /*7ce0*/  FSEL R232, R5, -INF , !P5 ;  /* 0xff80000005e87808 */ /* 0x000fe20006800000 */
[----:B------:R-:W-:Y:S01]  /*7cf0*/  MUFU.TANH R2, R2 ;  /* 0x0000000200027308 */ /* 0x000fe20000002400 */
[----:B--2---:R-:W-:Y:S02]  /*7d00*/  FSEL R235, R4, -INF , !P1 ;  /* 0xff80000004eb7808 */ /* 0x004fe40004800000 */
[C---:B------:R-:W-:Y:S02]  /*7d10*/  ISETP.GE.AND P0, PT, R0.reuse, R16, PT ;  /* 0x000000100000720c */ /* 0x040fe40003f06270 */
[C---:B------:R-:W-:Y:S02]  /*7d20*/  ISETP.GE.AND P6, PT, R0.reuse, R17, PT ;  /* 0x000000110000720c */ /* 0x040fe40003fc6270 */
[C---:B------:R-:W-:Y:S01]  /*7d30*/  ISETP.GE.AND P5, PT, R0.reuse, R18, PT ;  /* 0x000000120000720c */ /* 0x040fe20003fa6270 */
[----:B------:R1:W2:Y:S01]  /*7d40*/  MUFU.TANH R5, R33 ;  /* 0x0000002100057308 */ /* 0x0002a20000002400 */
[----:B------:R-:W-:-:S02]  /*7d50*/  ISETP.GE.AND P1, PT, R0, R19, PT ;  /* 0x000000130000720c */ /* 0x000fc40003f26270 */
[----:B------:R-:W-:Y:S02]  /*7d60*/  IADD3 R0, R0, 0x39, RZ ;  /* 0x0000003900007810 */ /* 0x000fe40007ffe0ff */
[----:B------:R-:W-:Y:S02]  /*7d70*/  FSEL R32, R199, -INF , !P0 ;  /* 0xff800000c7207808 */ /* 0x000fe40004000000 */
[----:B------:R-:W-:Y:S02]  /*7d80*/  ISETP.GE.AND P0, PT, R0, R16, PT ;  /* 0x000000100000720c */ /* 0x000fe40003f06270 */
[----:B------:R-:W-:Y:S02]  /*7d90*/  FSEL R20, R251, -INF , !P5 ;  /* 0xff800000fb147808 */ /* 0x000fe40006800000 */
[----:B------:R-:W-:Y:S02]  /*7da0*/  FSEL R243, R9, -INF , !P0 ;  /* 0xff80000009f37808 */ /* 0x000fe40004000000 */
[----:B------:R-:W-:-:S02]  /*7db0*/  PLOP3.LUT P0, PT, PT, PT, UP0, 0x40, 0x0 ;  /* 0x000000000000781c */ /* 0x000fc40003f0e808 */
[----:B------:R-:W-:Y:S02]  /*7dc0*/  FSEL R21, R250, -INF , !P1 ;  /* 0xff800000fa157808 */ /* 0x000fe40004800000 */
[----:B-1----:R-:W-:Y:S02]  /*7dd0*/  FSEL R33, R252, -INF , !P6 ;  /* 0xff800000fc217808 */ /* 0x002fe40007000000 */
[C---:B------:R-:W-:Y:S02]  /*7de0*/  ISETP.GE.AND P6, PT, R0.reuse, R17, PT ;  /* 0x000000110000720c */ /* 0x040fe40003fc6270 */
[C---:B------:R-:W-:Y:S02]  /*7df0*/  ISETP.GE.AND P5, PT, R0.reuse, R18, PT ;  /* 0x000000120000720c */ /* 0x040fe40003fa6270 */
[----:B------:R-:W-:Y:S02]  /*7e00*/  ISETP.GE.AND P1, PT, R0, R19, PT ;  /* 0x000000130000720c */ /* 0x000fe40003f26270 */
[----:B------:R-:W-:-:S02]  /*7e10*/  FSEL R246, R6, -INF , !P6 ;  /* 0xff80000006f67808 */ /* 0x000fc40007000000 */
[----:B--2---:R-:W-:Y:S02]  /*7e20*/  FSEL R231, R5, -INF , !P5 ;  /* 0xff80000005e77808 */ /* 0x004fe40006800000 */
        /* <DEDUP_REMOVED lines=64> */
.L_x_528:
[----:B------:R-:W-:Y:S05]  /*8230*/  BSYNC B0 ;  /* 0x0000000000007941 */ /* 0x000fea0003800000 */
.L_x_527:
[----:B------:R-:W0:Y:S02]  /*8240*/  LDGDEPBAR ;  /* 0x00000000000079af */ /* 0x000e240000000000 */
.L_x_526:
[----:B-1----:R-:W2:Y:S04]  /*8250*/  LDL.LU R11, [R1+0xc] ;  /* 0x00000c00010b7983 */ /* 0x002ea80000300800 */
[----:B------:R-:W3:Y:S04]  /*8260*/  LDL.LU R12, [R1+0x14] ;  /* 0x00001400010c7983 */ /* 0x000ee80000300800 */
[----:B------:R-:W4:Y:S04]  /*8270*/  LDL.LU R13, [R1+0x8] ;  /* 0x00000800010d7983 */ /* 0x000f280000300800 */
[----:B------:R-:W5:Y:S01]  /*8280*/  LDL.LU R14, [R1+0x10] ;  /* 0x00001000010e7983 */ /* 0x000f620000300800 */
        /* <DEDUP_REMOVED lines=68> */
[----:B------:R-:W1:Y:S01]  /*86d0*/  SHFL.BFLY PT, R7, R4, 0x1, 0x1f ;  /* 0x0c201f0004077f89 */ /* 0x000e6200000e0000 */
[----:B------:R-:W-:Y:S02]  /*86e0*/  FMNMX.FTZ R0, R219, R2, !PT ;  /* 0x00000002db007209 */ /* 0x000fe40007810000 */
[----:B------:R-:W-:Y:S01]  /*86f0*/  FMNMX.FTZ R5, R243, R5, !PT ;  /* 0x00000005f3057209 */ /* 0x000fe20007810000 */
[C---:B------:R-:W-:Y:S01]  /*8700*/  FMUL.FTZ R2, R236.reuse, c[0x0][0x23c] ;  /* 0x00008f00ec027a20 */ /* 0x040fe20000410000 */
[----:B------:R-:W-:Y:S02]  /*8710*/  FMNMX.FTZ R0, R249, R0, !PT ;  /* 0x00000000f9007209 */ /* 0x000fe40007810000 */
[----:B------:R-:W-:Y:S01]  /*8720*/  FSETP.NEU.FTZ.AND P1, PT, R236, -INF , PT ;  /* 0xff800000ec00780b */ /* 0x000fe20003f3d000 */
[----:B------:R-:W1:Y:S01]  /*8730*/  SHFL.BFLY PT, R8, R5, 0x2, 0x1f ;  /* 0x0c401f0005087f89 */ /* 0x000e6200000e0000 */
[----:B------:R-:W-:Y:S02]  /*8740*/  FMNMX.FTZ R0, R248, R0, !PT ;  /* 0x00000000f8007209 */ /* 0x000fe40007810000 */
[----:B------:R-:W-:-:S02]  /*8750*/  FSEL R2, R2, RZ, P1 ;  /* 0x000000ff02027208 */ /* 0x000fc40000800000 */
[----:B------:R-:W-:-:S03]  /*8760*/  FMNMX.FTZ R6, R247, R0, !PT ;  /* 0x00000000f7067209 */ /* 0x000fc60007810000 */
[----:B------:R-:W-:Y:S01]  /*8770*/  FFMA.FTZ R0, R20, c[0x0][0x23c], -R2 ;  /* 0x00008f0014007a23 */ /* 0x000fe20000010802 */
[----:B------:R-:W-:-:S03]  /*8780*/  FMNMX.FTZ R6, R246, R6, !PT ;  /* 0x00000006f6067209 */ /* 0x000fc60007810000 */
[----:B------:R1:W-:Y:S02]  /*8790*/  MUFU.EX2 R252, R0 ;  /* 0x0000000000fc7308 */ /* 0x0003e40000000800 */
[----:B-1----:R-:W-:Y:S01]  /*87a0*/  FMNMX.FTZ R227, R4, R7, !PT ;  /* 0x0000000704e37209 */ /* 0x002fe20007810000 */
[--C-:B------:R-:W-:Y:S01]  /*87b0*/  FFMA.FTZ R4, R45, c[0x0][0x23c], -R2.reuse ;  /* 0x00008f002d047a23 */ /* 0x100fe20000010802 */
[----:B------:R-:W-:Y:S02]  /*87c0*/  SHFL.BFLY PT, R7, R6, 0x2, 0x1f ;  /* 0x0c401f0006077f89 */ /* 0x000fe400000e0000 */
[----:B------:R-:W-:Y:S02]  /*87d0*/  FSETP.NEU.FTZ.AND P0, PT, R227, -INF , PT ;  /* 0xff800000e300780b */ /* 0x000fe40003f1d000 */
[----:B------:R1:W-:Y:S01]  /*87e0*/  MUFU.EX2 R64, R4 ;  /* 0x0000000400407308 */ /* 0x0003e20000000800 */
[----:B------:R-:W-:Y:S01]  /*87f0*/  FMNMX.FTZ R5, R5, R8, !PT ;  /* 0x0000000805057209 */ /* 0x000fe20007810000 */
[----:B------:R-:W-:-:S04]  /*8800*/  FFMA.FTZ R0, R60, c[0x0][0x23c], -R2 ;  /* 0x00008f003c007a23 */ /* 0x000fc80000010802 */
[----:B------:R-:W1:Y:S02]  /*8810*/  SHFL.BFLY PT, R10, R5, 0x1, 0x1f ;  /* 0x0c201f00050a7f89 */ /* 0x000e6400000e0000 */
[----:B------:R1:W-:Y:S02]  /*8820*/  MUFU.EX2 R39, R0 ;  /* 0x0000000000277308 */ /* 0x0003e40000000800 */
[----:B-1----:R-:W-:-:S06]  /*8830*/  FFMA.FTZ R4, R44, c[0x0][0x23c], -R2 ;  /* 0x00008f002c047a23 */ /* 0x002fcc0000010802 */
[----:B------:R1:W-:Y:S01]  /*8840*/  MUFU.EX2 R107, R4 ;  /* 0x00000004006b7308 */ /* 0x0003e20000000800 */
[----:B------:R-:W-:-:S05]  /*8850*/  FMUL.FTZ R0, R227, c[0x0][0x23c] ;  /* 0x00008f00e3007a20 */ /* 0x000fca0000410000 */
[----:B------:R-:W-:Y:S02]  /*8860*/  FSEL R0, R0, RZ, P0 ;  /* 0x000000ff00007208 */ /* 0x000fe40000000000 */
[----:B------:R-:W-:-:S03]  /*8870*/  FMNMX.FTZ R237, R5, R10, !PT ;  /* 0x0000000a05ed7209 */ /* 0x000fc60007810000 */
[--C-:B-1----:R-:W-:Y:S02]  /*8880*/  FFMA.FTZ R4, R21, c[0x0][0x23c], -R0.reuse ;  /* 0x00008f0015047a23 */ /* 0x102fe40000010800 */
[----:B------:R-:W-:Y:S02]  /*8890*/  LDSM.16.MT88.4 R20, [R222+0x9000] ;  /* 0x00900000de14783b */ /* 0x000fe40000004200 */
[----:B------:R1:W-:Y:S02]  /*88a0*/  MUFU.EX2 R15, R4 ;  /* 0x00000004000f7308 */ /* 0x0003e40000000800 */
[----:B-1----:R-:W-:-:S06]  /*88b0*/  FFMA.FTZ R4, R61, c[0x0][0x23c], -R0 ;  /* 0x00008f003d047a23 */ /* 0x002fcc0000010800 */
[----:B------:R1:W1:Y:S02]  /*88c0*/  MUFU.EX2 R38, R4 ;  /* 0x0000000400267308 */ /* 0x0002640000000800 */
[----:B-1----:R-:W-:Y:S01]  /*88d0*/  FMNMX.FTZ R4, R6, R7, !PT ;  /* 0x0000000706047209 */ /* 0x002fe20007810000 */
[----:B------:R-:W-:Y:S01]  /*88e0*/  FFMA.FTZ R6, R48, c[0x0][0x23c], -R0 ;  /* 0x00008f0030067a23 */ /* 0x000fe20000010800 */
[----:B------:R-:W-:Y:S02]  /*88f0*/  FSEL R7, R236, RZ, P1 ;  /* 0x000000ffec077208 */ /* 0x000fe40000800000 */
[----:B------:R-:W-:Y:S01]  /*8900*/  FSETP.NEU.FTZ.AND P1, PT, R237, -INF , PT ;  /* 0xff800000ed00780b */ /* 0x000fe20003f3d000 */
[----:B------:R-:W1:Y:S01]  /*8910*/  SHFL.BFLY PT, R9, R4, 0x1, 0x1f ;  /* 0x0c201f0004097f89 */ /* 0x000e6200000e0000 */
[----:B------:R1:W-:Y:S01]  /*8920*/  MUFU.EX2 R105, R6 ;  /* 0x0000000600697308 */ /* 0x0003e20000000800 */
[----:B------:R-:W-:Y:S01]  /*8930*/  FADD.FTZ R8, R102, -R7 ;  /* 0x8000000766087221 */ /* 0x000fe20000010000 */
[----:B------:R-:W-:-:S02]  /*8940*/  FSEL R7, R227, RZ, P0 ;  /* 0x000000ffe3077208 */ /* 0x000fc40000000000 */
[----:B------:R-:W-:Y:S01]  /*8950*/  F2FP.PACK_AB R5, R38, R15 ;  /* 0x0000000f2605723e */ /* 0x000fe200000000ff */
[----:B------:R-:W-:Y:S02]  /*8960*/  FMUL.FTZ R8, R8, c[0x0][0x23c] ;  /* 0x00008f0008087a20 */ /* 0x000fe40000410000 */
[----:B------:R-:W-:Y:S02]  /*8970*/  FADD.FTZ R3, R3, -R7 ;  /* 0x8000000703037221 */ /* 0x000fe40000010000 */
[----:B------:R-:W1:Y:S02]  /*8980*/  MUFU.EX2 R66, R8 ;  /* 0x0000000800427308 */ /* 0x000e640000000800 */
[----:B------:R-:W-:Y:S02]  /*8990*/  FMUL.FTZ R3, R3, c[0x0][0x23c] ;  /* 0x00008f0003037a20 */ /* 0x000fe40000410000 */
[----:B-1----:R-:W-:-:S04]  /*89a0*/  FFMA.FTZ R6, R49, c[0x0][0x23c], -R0 ;  /* 0x00008f0031067a23 */ /* 0x002fc80000010800 */
[----:B------:R1:W1:Y:S01]  /*89b0*/  MUFU.EX2 R65, R3 ;  /* 0x0000000300417308 */ /* 0x0002620000000800 */
[----:B------:R-:W2:Y:S01]  /*89c0*/  LDSM.16.MT88.4 R48, [R222+0xa000] ;  /* 0x00a00000de30783b */ /* 0x000ea20000004200 */
[----:B------:R-:W-:-:S06]  /*89d0*/  FMNMX.FTZ R238, R4, R9, !PT ;  /* 0x0000000904ee7209 */ /* 0x000fcc0007810000 */
[----:B------:R1:W1:Y:S01]  /*89e0*/  MUFU.EX2 R106, R6 ;  /* 0x00000006006a7308 */ /* 0x0002620000000800 */
[----:B------:R-:W-:Y:S01]  /*89f0*/  F2FP.PACK_AB R4, R39, R252 ;  /* 0x000000fc2704723e */ /* 0x000fe200000000ff */
[-C--:B------:R-:W-:Y:S01]  /*8a00*/  FMUL.FTZ R132, R132, R66.reuse ;  /* 0x0000004284847220 */ /* 0x080fe20000410000 */
[----:B------:R-:W-:Y:S01]  /*8a10*/  FSETP.NEU.FTZ.AND P0, PT, R238, -INF , PT ;  /* 0xff800000ee00780b */ /* 0x000fe20003f1d000 */
[-C--:B------:R-:W-:Y:S02]  /*8a20*/  FMUL.FTZ R133, R133, R66.reuse ;  /* 0x0000004285857220 */ /* 0x080fe40000410000 */
[----:B------:R-:W-:Y:S02]  /*8a30*/  FMUL.FTZ R168, R168, R66 ;  /* 0x00000042a8a87220 */ /* 0x000fe40000410000 */
[----:B-1----:R-:W-:Y:S02]  /*8a40*/  FMUL.FTZ R3, R237, c[0x0][0x23c] ;  /* 0x00008f00ed037a20 */ /* 0x002fe40000410000 */
[----:B------:R-:W-:-:S02]  /*8a50*/  FMUL.FTZ R134, R134, R65 ;  /* 0x0000004186867220 */ /* 0x000fc40000410000 */
[-C--:B------:R-:W-:Y:S01]  /*8a60*/  FMUL.FTZ R135, R135, R65.reuse ;  /* 0x0000004187877220 */ /* 0x080fe20000410000 */
[----:B------:R-:W-:Y:S01]  /*8a70*/  FSEL R8, R3, RZ, P1 ;  /* 0x000000ff03087208 */ /* 0x000fe20000800000 */
[----:B------:R-:W-:Y:S01]  /*8a80*/  FMUL.FTZ R169, R169, R66 ;  /* 0x00000042a9a97220 */ /* 0x000fe20000410000 */
[----:B------:R-:W-:Y:S01]  /*8a90*/  F2FP.PACK_AB R6, R107, R64 ;  /* 0x000000406b06723e */ /* 0x000fe200000000ff */
[----:B------:R-:W-:Y:S01]  /*8aa0*/  FMUL.FTZ R170, R170, R65 ;  /* 0x00000041aaaa7220 */ /* 0x000fe20000410000 */
[----:B------:R-:W-:Y:S01]  /*8ab0*/  F2FP.PACK_AB R7, R106, R105 ;  /* 0x000000696a07723e */ /* 0x000fe200000000ff */
[--C-:B------:R-:W-:Y:S02]  /*8ac0*/  FFMA.FTZ R9, R100, c[0x0][0x23c], -R8.reuse ;  /* 0x00008f0064097a23 */ /* 0x100fe40000010808 */
[--C-:B------:R-:W-:Y:S02]  /*8ad0*/  FFMA.FTZ R3, R32, c[0x0][0x23c], -R8.reuse ;  /* 0x00008f0020037a23 */ /* 0x100fe40000010808 */
[----:B------:R-:W1:Y:S01]  /*8ae0*/  MUFU.EX2 R34, R9 ;  /* 0x0000000900227308 */ /* 0x000e620000000800 */
[----:B------:R-:W-:Y:S01]  /*8af0*/  FFMA.FTZ R10, R62, c[0x0][0x23c], -R8 ;  /* 0x00008f003e0a7a23 */ /* 0x000fe20000010808 */
[----:B------:R-:W-:Y:S01]  /*8b00*/  HMMA.16816.F32 R188, R4, R20, R132 ;  /* 0x0000001404bc723c */ /* 0x000fe20000001884 */
[----:B------:R-:W-:-:S02]  /*8b10*/  FMUL.FTZ R171, R171, R65 ;  /* 0x00000041abab7220 */ /* 0x000fc40000410000 */
[-C--:B------:R-:W-:Y:S02]  /*8b20*/  FMUL.FTZ R136, R136, R66.reuse ;  /* 0x0000004288887220 */ /* 0x080fe40000410000 */
[----:B------:R-:W-:Y:S01]  /*8b30*/  FMUL.FTZ R137, R137, R66 ;  /* 0x0000004289897220 */ /* 0x000fe20000410000 */
[----:B------:R5:W-:Y:S01]  /*8b40*/  MUFU.EX2 R59, R3 ;  /* 0x00000003003b7308 */ /* 0x000be20000000800 */
[----:B---3--:R-:W-:Y:S01]  /*8b50*/  MOV R250, R12 ;  /* 0x0000000c00fa7202 */ /* 0x008fe20000000f00 */
[----:B------:R-:W-:Y:S01]  /*8b60*/  FMUL.FTZ R138, R138, R65 ;  /* 0x000000418a8a7220 */ /* 0x000fe20000410000 */
[C---:B--2---:R-:W-:Y:S01]  /*8b70*/  HMMA.16816.F32 R108, R4.reuse, R50, R168 ;  /* 0x00000032046c723c */ /* 0x044fe200000018a8 */
[----:B----4-:R-:W-:Y:S01]  /*8b80*/  MOV R251, R13 ;  /* 0x0000000d00fb7202 */ /* 0x010fe20000000f00 */
[----:B------:R-:W-:Y:S01]  /*8b90*/  FMUL.FTZ R139, R139, R65 ;  /* 0x000000418b8b7220 */ /* 0x000fe20000410000 */
[----:B------:R-:W-:Y:S01]  /*8ba0*/  MOV R133, R107 ;  /* 0x0000006b00857202 */ /* 0x000fe20000000f00 */
[----:B------:R-:W-:Y:S01]  /*8bb0*/  FMUL.FTZ R112, R112, R66 ;  /* 0x0000004270707220 */ /* 0x000fe20000410000 */
[----:B-1----:R-:W-:Y:S01]  /*8bc0*/  MOV R135, R34 ;  /* 0x0000002200877202 */ /* 0x002fe20000000f00 */
[----:B------:R-:W-:Y:S01]  /*8bd0*/  FFMA.FTZ R9, R56, c[0x0][0x23c], -R8 ;  /* 0x00008f0038097a23 */ /* 0x000fe20000010808 */
[----:B------:R-:W-:Y:S01]  /*8be0*/  MOV R34, R11 ;  /* 0x0000000b00227202 */ /* 0x000fe20000000f00 */
[----:B------:R1:W-:Y:S01]  /*8bf0*/  MUFU.EX2 R13, R10 ;  /* 0x0000000a000d7308 */ /* 0x0003e20000000800 */
[----:B-----5:R-:W-:Y:S01]  /*8c00*/  MOV R60, R14 ;  /* 0x0000000e003c7202 */ /* 0x020fe20000000f00 */
[C---:B------:R-:W-:Y:S01]  /*8c10*/  HMMA.16816.F32 R180, R4.reuse, R22, R136 ;  /* 0x0000001604b4723c */ /* 0x040fe20000001888 */
[----:B------:R-:W-:Y:S01]  /*8c20*/  FMUL.FTZ R113, R113, R66 ;  /* 0x0000004271717220 */ /* 0x000fe20000410000 */
[----:B------:R-:W-:Y:S01]  /*8c30*/  MOV R132, R106 ;  /* 0x0000006a00847202 */ /* 0x000fe20000000f00 */
[----:B------:R-:W-:Y:S01]  /*8c40*/  FMUL.FTZ R3, R238, c[0x0][0x23c] ;  /* 0x00008f00ee037a20 */ /* 0x000fe20000410000 */
[----:B------:R-:W-:Y:S01]  /*8c50*/  MOV R56, R105 ;  /* 0x0000006900387202 */ /* 0x000fe20000000f00 */
[-C--:B------:R-:W-:Y:S01]  /*8c60*/  FMUL.FTZ R114, R114, R65.reuse ;  /* 0x0000004172727220 */ /* 0x080fe20000410000 */
[----:B------:R2:W-:Y:S01]  /*8c70*/  MUFU.EX2 R37, R9 ;  /* 0x0000000900257308 */ /* 0x0005e20000000800 */
[----:B------:R-:W-:Y:S01]  /*8c80*/  MOV R139, R64 ;  /* 0x00000040008b7202 */ /* 0x000fe20000000f00 */
[----:B------:R-:W-:Y:S01]  /*8c90*/  FMUL.FTZ R115, R115, R65 ;  /* 0x0000004173737220 */ /* 0x000fe20000410000 */
[----:B------:R-:W-:Y:S01]  /*8ca0*/  FSEL R3, R3, RZ, P0 ;  /* 0x000000ff03037208 */ /* 0x000fe20000000000 */
[----:B------:R-:W-:Y:S01]  /*8cb0*/  FMUL.FTZ R120, R120, R66 ;  /* 0x0000004278787220 */ /* 0x000fe20000410000 */
[----:B------:R-:W-:Y:S01]  /*8cc0*/  MOV R134, R60 ;  /* 0x0000003c00867202 */ /* 0x000fe20000000f00 */
[----:B------:R-:W-:Y:S01]  /*8cd0*/  FMUL.FTZ R121, R121, R66 ;  /* 0x0000004279797220 */ /* 0x000fe20000410000 */
[----:B------:R-:W-:Y:S01]  /*8ce0*/  MOV R170, R252 ;  /* 0x000000fc00aa7202 */ /* 0x000fe20000000f00 */
[--C-:B------:R-:W-:Y:S01]  /*8cf0*/  FFMA.FTZ R11, R101, c[0x0][0x23c], -R3.reuse ;  /* 0x00008f00650b7a23 */ /* 0x100fe20000010803 */
[----:B------:R-:W-:Y:S01]  /*8d00*/  HMMA.16816.F32 R196, R4, R24, R112 ;  /* 0x0000001804c4723c */ /* 0x000fe20000001870 */
[----:B-1----:R-:W-:Y:S01]  /*8d10*/  FFMA.FTZ R10, R33, c[0x0][0x23c], -R3 ;  /* 0x00008f00210a7a23 */ /* 0x002fe20000010803 */
[----:B------:R-:W-:Y:S01]  /*8d20*/  MOV R169, R251 ;  /* 0x000000fb00a97202 */ /* 0x000fe20000000f00 */
[----:B------:R-:W1:Y:S01]  /*8d30*/  MUFU.EX2 R32, R11 ;  /* 0x0000000b00207308 */ /* 0x000e620000000800 */
[-C--:B------:R-:W-:Y:S01]  /*8d40*/  FMUL.FTZ R122, R122, R65.reuse ;  /* 0x000000417a7a7220 */ /* 0x080fe20000410000 */
[----:B------:R-:W-:Y:S01]  /*8d50*/  MOV R168, R250 ;  /* 0x000000fa00a87202 */ /* 0x000fe20000000f00 */
[----:B------:R-:W-:Y:S01]  /*8d60*/  FMUL.FTZ R123, R123, R65 ;  /* 0x000000417b7b7220 */ /* 0x000fe20000410000 */
[----:B--2---:R-:W-:Y:S01]  /*8d70*/  FSEL R9, R237, RZ, P1 ;  /* 0x000000ffed097208 */ /* 0x004fe20000800000 */
[----:B------:R-:W-:-:S02]  /*8d80*/  FMUL.FTZ R152, R152, R66 ;  /* 0x0000004298987220 */ /* 0x000fc40000410000 */
[----:B------:R-:W-:Y:S01]  /*8d90*/  FMUL.FTZ R153, R153, R66 ;  /* 0x0000004299997220 */ /* 0x000fe20000410000 */
[----:B------:R2:W-:Y:S01]  /*8da0*/  MUFU.EX2 R14, R10 ;  /* 0x0000000a000e7308 */ /* 0x0005e20000000800 */
[----:B------:R-:W-:Y:S01]  /*8db0*/  FADD.FTZ R12, R104, -R9 ;  /* 0x80000009680c7221 */ /* 0x000fe20000010000 */
[----:B------:R-:W-:Y:S01]  /*8dc0*/  FSEL R9, R238, RZ, P0 ;  /* 0x000000ffee097208 */ /* 0x000fe20000000000 */
[-C--:B------:R-:W-:Y:S01]  /*8dd0*/  FMUL.FTZ R154, R154, R65.reuse ;  /* 0x000000419a9a7220 */ /* 0x080fe20000410000 */
[----:B------:R-:W-:Y:S01]  /*8de0*/  HMMA.16816.F32 R192, R4, R26, R120 ;  /* 0x0000001a04c0723c */ /* 0x000fe20000001878 */
[----:B------:R-:W-:Y:S01]  /*8df0*/  FMUL.FTZ R155, R155, R65 ;  /* 0x000000419b9b7220 */ /* 0x000fe20000410000 */
[----:B------:R-:W-:Y:S01]  /*8e00*/  PLOP3.LUT P0, PT, PT, PT, UP0, 0x40, 0x0 ;  /* 0x000000000000781c */ /* 0x000fe20003f0e808 */
[----:B------:R-:W-:Y:S01]  /*8e10*/  FADD.FTZ R9, R103, -R9 ;  /* 0x8000000967097221 */ /* 0x000fe20000010000 */
[----:B-1----:R-:W-:Y:S01]  /*8e20*/  MOV R171, R32 ;  /* 0x0000002000ab7202 */ /* 0x002fe20000000f00 */
[----:B------:R-:W-:-:S02]  /*8e30*/  FFMA.FTZ R11, R57, c[0x0][0x23c], -R3 ;  /* 0x00008f00390b7a23 */ /* 0x000fc40000010803 */
[----:B------:R-:W-:Y:S01]  /*8e40*/  FMUL.FTZ R9, R9, c[0x0][0x23c] ;  /* 0x00008f0009097a20 */ /* 0x000fe20000410000 */
[----:B------:R-:W-:Y:S01]  /*8e50*/  HMMA.16816.F32 R176, R4, R30, R152 ;  /* 0x0000001e04b0723c */ /* 0x000fe20000001898 */
[----:B------:R-:W-:Y:S01]  /*8e60*/  MUFU.EX2 R32, R11 ;  /* 0x0000000b00207308 */ /* 0x000fe20000000800 */
[-C--:B------:R-:W-:Y:S02]  /*8e70*/  FMUL.FTZ R164, R164, R66.reuse ;  /* 0x00000042a4a47220 */ /* 0x080fe40000410000 */
[----:B--2---:R-:W-:Y:S02]  /*8e80*/  FFMA.FTZ R10, R63, c[0x0][0x23c], -R3 ;  /* 0x00008f003f0a7a23 */ /* 0x004fe40000010803 */
[----:B------:R-:W-:Y:S02]  /*8e90*/  FMUL.FTZ R165, R165, R66 ;  /* 0x00000042a5a57220 */ /* 0x000fe40000410000 */
[-C--:B------:R-:W-:Y:S01]  /*8ea0*/  FMUL.FTZ R166, R166, R65.reuse ;  /* 0x00000041a6a67220 */ /* 0x080fe20000410000 */
[----:B------:R1:W-:Y:S01]  /*8eb0*/  MUFU.EX2 R35, R10 ;  /* 0x0000000a00237308 */ /* 0x0003e20000000800 */
[----:B------:R-:W-:-:S02]  /*8ec0*/  FMUL.FTZ R167, R167, R65 ;  /* 0x00000041a7a77220 */ /* 0x000fc40000410000 */
[-C--:B------:R-:W-:Y:S02]  /*8ed0*/  FMUL.FTZ R148, R148, R66.reuse ;  /* 0x0000004294947220 */ /* 0x080fe40000410000 */
[-C--:B------:R-:W-:Y:S02]  /*8ee0*/  FMUL.FTZ R149, R149, R66.reuse ;  /* 0x0000004295957220 */ /* 0x080fe40000410000 */
[-C--:B------:R-:W-:Y:S01]  /*8ef0*/  FMUL.FTZ R150, R150, R65.reuse ;  /* 0x0000004196967220 */ /* 0x080fe20000410000 */
[----:B------:R-:W-:Y:S01]  /*8f00*/  MUFU.EX2 R11, R9 ;  /* 0x00000009000b7308 */ /* 0x000fe20000000800 */
[----:B------:R-:W-:Y:S01]  /*8f10*/  FMUL.FTZ R151, R151, R65 ;  /* 0x0000004197977220 */ /* 0x000fe20000410000 */
[----:B------:R-:W-:Y:S01]  /*8f20*/  HMMA.16816.F32 R112, R4, R48, R164 ;  /* 0x000000300470723c */ /* 0x000fe200000018a4 */
[-C--:B------:R-:W-:Y:S02]  /*8f30*/  FMUL.FTZ R72, R72, R66.reuse ;  /* 0x0000004248487220 */ /* 0x080fe40000410000 */
[----:B------:R-:W-:-:S02]  /*8f40*/  FMUL.FTZ R73, R73, R66 ;  /* 0x0000004249497220 */ /* 0x000fc40000410000 */
[-C--:B------:R-:W-:Y:S02]  /*8f50*/  FMUL.FTZ R74, R74, R65.reuse ;  /* 0x000000414a4a7220 */ /* 0x080fe40000410000 */
[----:B-1----:R-:W-:Y:S01]  /*8f60*/  FMUL.FTZ R10, R12, c[0x0][0x23c] ;  /* 0x00008f000c0a7a20 */ /* 0x002fe20000410000 */
[C---:B------:R-:W-:Y:S01]  /*8f70*/  HMMA.16816.F32 R120, R4.reuse, R28, R148 ;  /* 0x0000001c0478723c */ /* 0x040fe20000001894 */
[-C--:B------:R-:W-:Y:S02]  /*8f80*/  FMUL.FTZ R75, R75, R65.reuse ;  /* 0x000000414b4b7220 */ /* 0x080fe40000410000 */
[----:B------:R-:W1:Y:S01]  /*8f90*/  MUFU.EX2 R64, R10 ;  /* 0x0000000a00407308 */ /* 0x000e620000000800 */
        /* <DEDUP_REMOVED lines=9> */
[----:B------:R-:W-:Y:S02]  /*9030*/  FMUL.FTZ R91, R91, R65 ;  /* 0x000000415b5b7220 */ /* 0x000fe40000410000 */
[-C--:B------:R-:W-:Y:S02]  /*9040*/  FMUL.FTZ R92, R92, R66.reuse ;  /* 0x000000425c5c7220 */ /* 0x080fe40000410000 */
[----:B------:R-:W-:-:S02]  /*9050*/  FMUL.FTZ R93, R93, R66 ;  /* 0x000000425d5d7220 */ /* 0x000fc40000410000 */
[-C--:B------:R-:W-:Y:S01]  /*9060*/  FMUL.FTZ R94, R94, R65.reuse ;  /* 0x000000415e5e7220 */ /* 0x080fe20000410000 */
[C---:B------:R-:W-:Y:S01]  /*9070*/  HMMA.16816.F32 R164, R4.reuse, R40, R88 ;  /* 0x0000002804a4723c */ /* 0x040fe20000001858 */
[----:B------:R-:W-:Y:S02]  /*9080*/  FMUL.FTZ R95, R95, R65 ;  /* 0x000000415f5f7220 */ /* 0x000fe40000410000 */
[-C--:B-1----:R-:W-:Y:S02]  /*9090*/  FMUL.FTZ R160, R160, R64.reuse ;  /* 0x00000040a0a07220 */ /* 0x082fe40000410000 */
[----:B------:R-:W-:Y:S02]  /*90a0*/  FMUL.FTZ R161, R161, R64 ;  /* 0x00000040a1a17220 */ /* 0x000fe40000410000 */
[-C--:B------:R-:W-:Y:S01]  /*90b0*/  FMUL.FTZ R162, R162, R11.reuse ;  /* 0x0000000ba2a27220 */ /* 0x080fe20000410000 */
[----:B------:R-:W-:Y:S01]  /*90c0*/  HMMA.16816.F32 R152, R4, R42, R92 ;  /* 0x0000002a0498723c */ /* 0x000fe2000000185c */
[----:B------:R-:W-:-:S02]  /*90d0*/  FMUL.FTZ R163, R163, R11 ;  /* 0x0000000ba3a37220 */ /* 0x000fc40000410000 */
[----:B------:R-:W-:Y:S02]  /*90e0*/  FFMA.FTZ R9, R58, c[0x0][0x23c], -R2 ;  /* 0x00008f003a097a23 */ /* 0x000fe40000010802 */
[-C--:B------:R-:W-:Y:S02]  /*90f0*/  FMUL.FTZ R172, R172, R64.reuse ;  /* 0x00000040acac7220 */ /* 0x080fe40000410000 */
[----:B------:R-:W-:Y:S01]  /*9100*/  F2FP.PACK_AB R4, R135, R59 ;  /* 0x0000003b8704723e */ /* 0x000fe200000000ff */
[----:B------:R-:W-:Y:S01]  /*9110*/  FMUL.FTZ R173, R173, R64 ;  /* 0x00000040adad7220 */ /* 0x000fe20000410000 */
[----:B------:R-:W-:Y:S01]  /*9120*/  F2FP.PACK_AB R5, R171, R14 ;  /* 0x0000000eab05723e */ /* 0x000fe200000000ff */
[----:B------:R-:W-:Y:S01]  /*9130*/  FMUL.FTZ R174, R174, R11 ;  /* 0x0000000baeae7220 */ /* 0x000fe20000410000 */
[----:B------:R-:W-:Y:S01]  /*9140*/  F2FP.PACK_AB R6, R37, R13 ;  /* 0x0000000d2506723e */ /* 0x000fe200000000ff */
[----:B------:R-:W-:Y:S01]  /*9150*/  FMUL.FTZ R175, R175, R11 ;  /* 0x0000000bafaf7220 */ /* 0x000fe20000410000 */
[----:B------:R-:W-:Y:S01]  /*9160*/  F2FP.PACK_AB R7, R32, R35 ;  /* 0x000000232007723e */ /* 0x000fe200000000ff */
[-C--:B------:R-:W-:Y:S01]  /*9170*/  FMUL.FTZ R140, R140, R64.reuse ;  /* 0x000000408c8c7220 */ /* 0x080fe20000410000 */
[----:B------:R1:W2:Y:S01]  /*9180*/  MUFU.EX2 R33, R9 ;  /* 0x0000000900217308 */ /* 0x0002a20000000800 */
[----:B------:R-:W-:-:S02]  /*9190*/  FMUL.FTZ R141, R141, R64 ;  /* 0x000000408d8d7220 */ /* 0x000fc40000410000 */
[-C--:B------:R-:W-:Y:S02]  /*91a0*/  FMUL.FTZ R142, R142, R11.reuse ;  /* 0x0000000b8e8e7220 */ /* 0x080fe40000410000 */
[-C--:B------:R-:W-:Y:S01]  /*91b0*/  FMUL.FTZ R143, R143, R11.reuse ;  /* 0x0000000b8f8f7220 */ /* 0x080fe20000410000 */
[C---:B------:R-:W-:Y:S01]  /*91c0*/  HMMA.16816.F32 R60, R4.reuse, R48, R160 ;  /* 0x00000030043c723c */ /* 0x040fe200000018a0 */
[-C--:B------:R-:W-:Y:S02]  /*91d0*/  FMUL.FTZ R144, R144, R64.reuse ;  /* 0x0000004090907220 */ /* 0x080fe40000410000 */
[----:B------:R-:W-:Y:S02]  /*91e0*/  FMUL.FTZ R145, R145, R64 ;  /* 0x0000004091917220 */ /* 0x000fe40000410000 */
[-C--:B------:R-:W-:Y:S02]  /*91f0*/  FMUL.FTZ R146, R146, R11.reuse ;  /* 0x0000000b92927220 */ /* 0x080fe40000410000 */
[----:B------:R-:W-:Y:S01]  /*9200*/  FMUL.FTZ R147, R147, R11 ;  /* 0x0000000b93937220 */ /* 0x000fe20000410000 */
[C---:B------:R-:W-:Y:S01]  /*9210*/  HMMA.16816.F32 R48, R4.reuse, R50, R172 ;  /* 0x000000320430723c */ /* 0x040fe200000018ac */
[--C-:B------:R-:W-:Y:S01]  /*9220*/  FFMA.FTZ R10, R46, c[0x0][0x23c], -R2.reuse ;  /* 0x00008f002e0a7a23 */ /* 0x100fe20000010802 */
[----:B------:R-:W-:Y:S01]  /*9230*/  MOV R160, R134 ;  /* 0x0000008600a07202 */ /* 0x000fe20000000f00 */
[--C-:B-1----:R-:W-:Y:S01]  /*9240*/  FFMA.FTZ R9, R47, c[0x0][0x23c], -R2.reuse ;  /* 0x00008f002f097a23 */ /* 0x102fe20000010802 */
[----:B------:R-:W-:Y:S01]  /*9250*/  MOV R163, R135 ;  /* 0x0000008700a37202 */ /* 0x000fe20000000f00 */
[----:B------:R-:W-:Y:S01]  /*9260*/  FMUL.FTZ R68, R68, R64 ;  /* 0x0000004044447220 */ /* 0x000fe20000410000 */
[----:B------:R-:W-:Y:S01]  /*9270*/  MOV R162, R14 ;  /* 0x0000000e00a27202 */ /* 0x000fe20000000f00 */
[----:B------:R1:W3:Y:S01]  /*9280*/  MUFU.EX2 R172, R9 ;  /* 0x0000000900ac7308 */ /* 0x0002e20000000800 */
[C---:B------:R-:W-:Y:S01]  /*9290*/  HMMA.16816.F32 R76, R4.reuse, R22, R140 ;  /* 0x00000016044c723c */ /* 0x040fe2000000188c */
[----:B------:R-:W-:Y:S01]  /*92a0*/  MOV R174, R37 ;  /* 0x0000002500ae7202 */ /* 0x000fe20000000f00 */
[----:B------:R-:W-:Y:S01]  /*92b0*/  FMUL.FTZ R69, R69, R64 ;  /* 0x0000004045457220 */ /* 0x000fe20000410000 */
[----:B------:R-:W-:Y:S01]  /*92c0*/  MOV R175, R35 ;  /* 0x0000002300af7202 */ /* 0x000fe20000000f00 */
[-C--:B------:R-:W-:Y:S01]  /*92d0*/  FMUL.FTZ R70, R70, R11.reuse ;  /* 0x0000000b46467220 */ /* 0x080fe20000410000 */
[----:B------:R-:W-:Y:S01]  /*92e0*/  MOV R173, R32 ;  /* 0x0000002000ad7202 */ /* 0x000fe20000000f00 */
[----:B------:R-:W-:Y:S01]  /*92f0*/  FMUL.FTZ R71, R71, R11 ;  /* 0x0000000b47477220 */ /* 0x000fe20000410000 */
[----:B------:R-:W-:Y:S01]  /*9300*/  MOV R142, R39 ;  /* 0x00000027008e7202 */ /* 0x000fe20000000f00 */
[C---:B------:R-:W-:Y:S01]  /*9310*/  HMMA.16816.F32 R72, R4.reuse, R28, R144 ;  /* 0x0000001c0448723c */ /* 0x040fe20000001890 */
[----:B------:R4:W-:Y:S01]  /*9320*/  MUFU.EX2 R141, R10 ;  /* 0x0000000a008d7308 */ /* 0x0009e20000000800 */
[-C--:B------:R-:W-:Y:S01]  /*9330*/  FMUL.FTZ R116, R116, R64.reuse ;  /* 0x0000004074747220 */ /* 0x080fe20000410000 */
[----:B------:R-:W-:Y:S01]  /*9340*/  MOV R143, R59 ;  /* 0x0000003b008f7202 */ /* 0x000fe20000000f00 */
[----:B------:R-:W-:Y:S01]  /*9350*/  FMUL.FTZ R117, R117, R64 ;  /* 0x0000004075757220 */ /* 0x000fe20000410000 */
[----:B------:R-:W-:Y:S01]  /*9360*/  MOV R161, R13 ;  /* 0x0000000d00a17202 */ /* 0x000fe20000000f00 */
[-C--:B------:R-:W-:Y:S01]  /*9370*/  FMUL.FTZ R118, R118, R11.reuse ;  /* 0x0000000b76767220 */ /* 0x080fe20000410000 */
[----:B------:R-:W-:Y:S01]  /*9380*/  MOV R145, R38 ;  /* 0x0000002600917202 */ /* 0x000fe20000000f00 */
[----:B-1----:R-:W-:Y:S01]  /*9390*/  FFMA.FTZ R9, R36, c[0x0][0x23c], -R2 ;  /* 0x00008f0024097a23 */ /* 0x002fe20000010802 */
[C---:B------:R-:W-:Y:S01]  /*93a0*/  HMMA.16816.F32 R44, R4.reuse, R52, R68 ;  /* 0x00000034042c723c */ /* 0x040fe20000001844 */
[----:B------:R-:W1:Y:S01]  /*93b0*/  LDSM.16.MT88.4 R36, [R220+0x9400] ;  /* 0x00940000dc24783b */ /* 0x000e620000004200 */
[----:B------:R-:W-:Y:S01]  /*93c0*/  FMUL.FTZ R119, R119, R11 ;  /* 0x0000000b77777220 */ /* 0x000fe20000410000 */
[----:B------:R5:W-:Y:S01]  /*93d0*/  MUFU.EX2 R146, R9 ;  /* 0x0000000900927308 */ /* 0x000be20000000800 */
[----:B------:R-:W-:Y:S01]  /*93e0*/  FMUL.FTZ R84, R84, R64 ;  /* 0x0000004054547220 */ /* 0x000fe20000410000 */
[----:B------:R-:W-:Y:S01]  /*93f0*/  MOV R147, R34 ;  /* 0x0000002200937202 */ /* 0x000fe20000000f00 */
[-C--:B------:R-:W-:Y:S01]  /*9400*/  FMUL.FTZ R85, R85, R64.reuse ;  /* 0x0000004055557220 */ /* 0x080fe20000410000 */
[----:B--2---:R-:W-:Y:S01]  /*9410*/  MOV R70, R33 ;  /* 0x0000002100467202 */ /* 0x004fe20000000f00 */
[--C-:B----4-:R-:W-:Y:S01]  /*9420*/  FFMA.FTZ R10, R186, c[0x0][0x23c], -R0.reuse ;  /* 0x00008f00ba0a7a23 */ /* 0x110fe20000010800 */
[C---:B------:R-:W-:Y:S01]  /*9430*/  HMMA.16816.F32 R92, R4.reuse, R24, R116 ;  /* 0x00000018045c723c */ /* 0x040fe20000001874 */
[-C--:B------:R-:W-:Y:S01]  /*9440*/  FMUL.FTZ R86, R86, R11.reuse ;  /* 0x0000000b56567220 */ /* 0x080fe20000410000 */
[----:B------:R-:W2:Y:S01]  /*9450*/  LDSM.16.MT88.4 R32, [R222+0x9400] ;  /* 0x00940000de20783b */ /* 0x000ea20000004200 */
[----:B------:R-:W-:Y:S01]  /*9460*/  MUFU.EX2 R68, R10 ;  /* 0x0000000a00447308 */ /* 0x000fe20000000800 */
[----:B------:R-:W-:Y:S01]  /*9470*/  FMUL.FTZ R87, R87, R11 ;  /* 0x0000000b57577220 */ /* 0x000fe20000410000 */
[----:B------:R-:W-:Y:S01]  /*9480*/  MOV R144, R15 ;  /* 0x0000000f00907202 */ /* 0x000fe20000000f00 */
[----:B------:R-:W-:Y:S01]  /*9490*/  FMUL.FTZ R124, R124, R64 ;  /* 0x000000407c7c7220 */ /* 0x000fe20000410000 */
[----:B------:R-:W-:Y:S01]  /*94a0*/  MOV R118, R56 ;  /* 0x0000003800767202 */ /* 0x000fe20000000f00 */
[----:B------:R-:W-:Y:S01]  /*94b0*/  FMUL.FTZ R125, R125, R64 ;  /* 0x000000407d7d7220 */ /* 0x000fe20000410000 */
[----:B------:R-:W-:Y:S01]  /*94c0*/  MOV R119, R139 ;  /* 0x0000008b00777202 */ /* 0x000fe20000000f00 */
[--C-:B-----5:R-:W-:Y:S01]  /*94d0*/  FFMA.FTZ R9, R185, c[0x0][0x23c], -R0.reuse ;  /* 0x00008f00b9097a23 */ /* 0x120fe20000010800 */
[C---:B------:R-:W-:Y:S01]  /*94e0*/  HMMA.16816.F32 R56, R4.reuse, R40, R84 ;  /* 0x000000280438723c */ /* 0x040fe20000001854 */
[-C--:B------:R-:W-:Y:S01]  /*94f0*/  FMUL.FTZ R126, R126, R11.reuse ;  /* 0x0000000b7e7e7220 */ /* 0x080fe20000410000 */
[----:B------:R-:W-:Y:S01]  /*9500*/  MOV R117, R132 ;  /* 0x0000008400757202 */ /* 0x000fe20000000f00 */
[----:B------:R4:W5:Y:S01]  /*9510*/  MUFU.EX2 R252, R9 ;  /* 0x0000000900fc7308 */ /* 0x0009620000000800 */
[----:B------:R-:W-:Y:S01]  /*9520*/  FMUL.FTZ R127, R127, R11 ;  /* 0x0000000b7f7f7220 */ /* 0x000fe20000410000 */
[----:B------:R-:W-:Y:S01]  /*9530*/  MOV R116, R133 ;  /* 0x0000008500747202 */ /* 0x000fe20000000f00 */
[-C--:B------:R-:W-:Y:S01]  /*9540*/  FMUL.FTZ R128, R128, R64.reuse ;  /* 0x0000004080807220 */ /* 0x080fe20000410000 */
[----:B------:R-:W-:Y:S01]  /*9550*/  LDSM.16.MT88.4 R12, [R222+0xa400] ;  /* 0x00a40000de0c783b */ /* 0x000fe20000004200 */
[-C--:B------:R-:W-:Y:S01]  /*9560*/  FMUL.FTZ R129, R129, R64.reuse ;  /* 0x0000004081817220 */ /* 0x080fe20000410000 */
[----:B------:R-:W-:Y:S01]  /*9570*/  MOV R186, R173 ;  /* 0x000000ad00ba7202 */ /* 0x000fe20000000f00 */
[-C--:B------:R-:W-:Y:S01]  /*9580*/  FMUL.FTZ R130, R130, R11.reuse ;  /* 0x0000000b82827220 */ /* 0x080fe20000410000 */
[C---:B------:R-:W-:Y:S01]  /*9590*/  HMMA.16816.F32 R88, R4.reuse, R26, R124 ;  /* 0x0000001a0458723c */ /* 0x040fe2000000187c */
[----:B------:R-:W-:Y:S01]  /*95a0*/  FMUL.FTZ R131, R131, R11 ;  /* 0x0000000b83837220 */ /* 0x000fe20000410000 */
[----:B------:R-:W-:Y:S01]  /*95b0*/  LDSM.16.MT88.4 R24, [R222+0xb400] ;  /* 0x00b40000de18783b */ /* 0x000fe20000004200 */
[----:B------:R-:W-:Y:S01]  /*95c0*/  FMUL.FTZ R156, R156, R64 ;  /* 0x000000409c9c7220 */ /* 0x000fe20000410000 */
[----:B------:R-:W-:Y:S01]  /*95d0*/  MOV R185, R116 ;  /* 0x0000007400b97202 */ /* 0x000fe20000000f00 */
[----:B------:R-:W-:Y:S01]  /*95e0*/  FMUL.FTZ R157, R157, R64 ;  /* 0x000000409d9d7220 */ /* 0x000fe20000410000 */
[----:B------:R-:W-:Y:S01]  /*95f0*/  MOV R71, R117 ;  /* 0x0000007500477202 */ /* 0x000fe20000000f00 */
[-C--:B------:R-:W-:Y:S01]  /*9600*/  FMUL.FTZ R158, R158, R11.reuse ;  /* 0x0000000b9e9e7220 */ /* 0x080fe20000410000 */
[----:B------:R-:W-:Y:S01]  /*9610*/  HMMA.16816.F32 R148, R4, R20, R128 ;  /* 0x000000140494723c */ /* 0x000fe20000001880 */
[----:B----4-:R-:W-:Y:S01]  /*9620*/  FFMA.FTZ R9, R184, c[0x0][0x23c], -R0 ;  /* 0x00008f00b8097a23 */ /* 0x010fe20000010800 */
[----:B------:R-:W-:Y:S01]  /*9630*/  LDSM.16.MT88.4 R20, [R220+0xb400] ;  /* 0x00b40000dc14783b */ /* 0x000fe20000004200 */
[----:B------:R-:W-:Y:S01]  /*9640*/  FMUL.FTZ R159, R159, R11 ;  /* 0x0000000b9f9f7220 */ /* 0x000fe20000410000 */
[----:B------:R-:W-:Y:S01]  /*9650*/  MOV R173, R118 ;  /* 0x0000007600ad7202 */ /* 0x000fe20000000f00 */
[----:B------:R4:W-:Y:S01]  /*9660*/  MUFU.EX2 R140, R9 ;  /* 0x00000009008c7308 */ /* 0x0009e20000000800 */
[----:B------:R-:W-:-:S02]  /*9670*/  FMUL.FTZ R80, R80, R64 ;  /* 0x0000004050507220 */ /* 0x000fc40000410000 */
[-C--:B------:R-:W-:Y:S02]  /*9680*/  FMUL.FTZ R81, R81, R64.reuse ;  /* 0x0000004051517220 */ /* 0x080fe40000410000 */
[-C--:B------:R-:W-:Y:S01]  /*9690*/  FMUL.FTZ R82, R82, R11.reuse ;  /* 0x0000000b52527220 */ /* 0x080fe20000410000 */
[C---:B------:R-:W-:Y:S01]  /*96a0*/  HMMA.16816.F32 R156, R4.reuse, R30, R156 ;  /* 0x0000001e049c723c */ /* 0x040fe2000000189c */
[-C--:B------:R-:W-:Y:S01]  /*96b0*/  FMUL.FTZ R83, R83, R11.reuse ;  /* 0x0000000b53537220 */ /* 0x080fe20000410000 */
[----:B------:R-:W2:Y:S01]  /*96c0*/  LDSM.16.MT88.4 R28, [R220+0xa400] ;  /* 0x00a40000dc1c783b */ /* 0x000ea20000004200 */
[-C--:B------:R-:W-:Y:S02]  /*96d0*/  FMUL.FTZ R96, R96, R64.reuse ;  /* 0x0000004060607220 */ /* 0x080fe40000410000 */
[----:B------:R-:W-:Y:S02]  /*96e0*/  FMUL.FTZ R97, R97, R64 ;  /* 0x0000004061617220 */ /* 0x000fe40000410000 */
[-C--:B------:R-:W-:Y:S01]  /*96f0*/  FMUL.FTZ R98, R98, R11.reuse ;  /* 0x0000000b62627220 */ /* 0x080fe20000410000 */
[----:B------:R-:W-:Y:S01]  /*9700*/  HMMA.16816.F32 R52, R4, R54, R80 ;  /* 0x000000360434723c */ /* 0x000fe20000001850 */
[----:B------:R-:W-:-:S02]  /*9710*/  FMUL.FTZ R99, R99, R11 ;  /* 0x0000000b63637220 */ /* 0x000fc40000410000 */
[----:B----4-:R-:W-:Y:S02]  /*9720*/  FFMA.FTZ R9, R67, c[0x0][0x23c], -R0 ;  /* 0x00008f0043097a23 */ /* 0x010fe40000010800 */
[----:B------:R-:W-:Y:S02]  /*9730*/  FFMA.FTZ R10, R201, c[0x0][0x23c], -R8 ;  /* 0x00008f00c90a7a23 */ /* 0x000fe40000010808 */
[----:B------:R4:W1:Y:S01]  /*9740*/  MUFU.EX2 R251, R9 ;  /* 0x0000000900fb7308 */ /* 0x0008620000000800 */
[----:B------:R-:W-:Y:S07]  /*9750*/  HMMA.16816.F32 R40, R4, R42, R96 ;  /* 0x0000002a0428723c */ /* 0x000fee0000001860 */
[----:B---3--:R-:W-:Y:S01]  /*9760*/  F2FP.PACK_AB R4, R172, R70 ;  /* 0x00000046ac04723e */ /* 0x008fe200000000ff */
[----:B------:R3:W-:Y:S01]  /*9770*/  MUFU.EX2 R250, R10 ;  /* 0x0000000a00fa7308 */ /* 0x0007e20000000800 */
[----:B-----5:R-:W-:-:S02]  /*9780*/  F2FP.PACK_AB R5, R252, R68 ;  /* 0x00000044fc05723e */ /* 0x020fc400000000ff */
[----:B------:R-:W-:Y:S01]  /*9790*/  F2FP.PACK_AB R6, R146, R141 ;  /* 0x0000008d9206723e */ /* 0x000fe200000000ff */
[----:B----4-:R-:W-:Y:S01]  /*97a0*/  FFMA.FTZ R9, R200, c[0x0][0x23c], -R8 ;  /* 0x00008f00c8097a23 */ /* 0x010fe20000010808 */
[----:B-1----:R-:W-:-:S03]  /*97b0*/  F2FP.PACK_AB R7, R251, R140 ;  /* 0x0000008cfb07723e */ /* 0x002fc600000000ff */
[----:B------:R1:W4:Y:S04]  /*97c0*/  MUFU.EX2 R201, R9 ;  /* 0x0000000900c97308 */ /* 0x0003280000000800 */
[----:B------:R-:W-:Y:S01]  /*97d0*/  HMMA.16816.F32 R136, R4, R36, R196 ;  /* 0x000000240488723c */ /* 0x000fe200000018c4 */
[----:B---3--:R-:W-:Y:S02]  /*97e0*/  MOV R10, R142 ;  /* 0x0000008e000a7202 */ /* 0x008fe40000000f00 */
[----:B------:R-:W-:-:S05]  /*97f0*/  MOV R142, R169 ;  /* 0x000000a9008e7202 */ /* 0x000fca0000000f00 */
[----:B------:R-:W-:Y:S01]  /*9800*/  HMMA.16816.F32 R132, R4, R38, R192 ;  /* 0x000000260484723c */ /* 0x000fe200000018c0 */
[----:B-1----:R-:W-:Y:S01]  /*9810*/  FFMA.FTZ R9, R202, c[0x0][0x23c], -R8 ;  /* 0x00008f00ca097a23 */ /* 0x002fe20000010808 */
[----:B------:R-:W-:-:S03]  /*9820*/  MOV R202, R146 ;  /* 0x0000009200ca7202 */ /* 0x000fc60000000f00 */
[----:B------:R1:W-:Y:S03]  /*9830*/  MUFU.EX2 R200, R9 ;  /* 0x0000000900c87308 */ /* 0x0003e60000000800 */
[C---:B--2---:R-:W-:Y:S08]  /*9840*/  HMMA.16816.F32 R128, R4.reuse, R32, R188 ;  /* 0x000000200480723c */ /* 0x044ff000000018bc */
[----:B------:R-:W-:Y:S01]  /*9850*/  HMMA.16816.F32 R124, R4, R34, R180 ;  /* 0x00000022047c723c */ /* 0x000fe200000018b4 */
[----:B-1----:R-:W-:-:S07]  /*9860*/  FFMA.FTZ R9, R187, c[0x0][0x23c], -R8 ;  /* 0x00008f00bb097a23 */ /* 0x002fce0000010808 */
[C---:B------:R-:W-:Y:S01]  /*9870*/  HMMA.16816.F32 R120, R4.reuse, R28, R120 ;  /* 0x0000001c0478723c */ /* 0x040fe20000001878 */
[----:B------:R1:W-:Y:S07]  /*9880*/  MUFU.EX2 R199, R9 ;  /* 0x0000000900c77308 */ /* 0x0003ee0000000800 */
[C---:B------:R-:W-:Y:S08]  /*9890*/  HMMA.16816.F32 R112, R4.reuse, R12, R112 ;  /* 0x0000000c0470723c */ /* 0x040ff00000001870 */
[----:B------:R-:W-:Y:S01]  /*98a0*/  HMMA.16816.F32 R108, R4, R14, R108 ;  /* 0x0000000e046c723c */ /* 0x000fe2000000186c */
[----:B-1----:R-:W-:Y:S01]  /*98b0*/  FFMA.FTZ R9, R206, c[0x0][0x23c], -R3 ;  /* 0x00008f00ce097a23 */ /* 0x002fe20000010803 */
[----:B------:R-:W-:-:S03]  /*98c0*/  MOV R206, R140 ;  /* 0x0000008c00ce7202 */ /* 0x000fc60000000f00 */
[----:B------:R1:W-:Y:S03]  /*98d0*/  MUFU.EX2 R198, R9 ;  /* 0x0000000900c67308 */ /* 0x0003e60000000800 */
[C---:B------:R-:W-:Y:S08]  /*98e0*/  HMMA.16816.F32 R104, R4.reuse, R20, R104 ;  /* 0x000000140468723c */ /* 0x040ff00000001868 */
[----:B------:R-:W-:Y:S01]  /*98f0*/  HMMA.16816.F32 R100, R4, R22, R100 ;  /* 0x000000160464723c */ /* 0x000fe20000001864 */
[----:B-1----:R-:W-:-:S07]  /*9900*/  FFMA.FTZ R9, R205, c[0x0][0x23c], -R3 ;  /* 0x00008f00cd097a23 */ /* 0x002fce0000010803 */
[C---:B------:R-:W-:Y:S01]  /*9910*/  HMMA.16816.F32 R96, R4.reuse, R24, R164 ;  /* 0x000000180460723c */ /* 0x040fe200000018a4 */
[----:B------:R-:W-:Y:S01]  /*9920*/  MOV R205, R141 ;  /* 0x0000008d00cd7202 */ /* 0x000fe20000000f00 */
[----:B------:R1:W2:Y:S06]  /*9930*/  MUFU.EX2 R197, R9 ;  /* 0x0000000900c57308 */ /* 0x0002ac0000000800 */
[----:B------:R-:W-:Y:S01]  /*9940*/  HMMA.16816.F32 R84, R4, R26, R152 ;  /* 0x0000001a0454723c */ /* 0x000fe20000001898 */
[----:B-1----:R-:W-:Y:S01]  /*9950*/  FFMA.FTZ R9, R204, c[0x0][0x23c], -R3 ;  /* 0x00008f00cc097a23 */ /* 0x002fe20000010803 */
[----:B------:R-:W-:-:S02]  /*9960*/  MOV R204, R172 ;  /* 0x000000ac00cc7202 */ /* 0x000fc40000000f00 */
[----:B------:R-:W-:Y:S01]  /*9970*/  MOV R172, R174 ;  /* 0x000000ae00ac7202 */ /* 0x000fe20000000f00 */
[----:B------:R1:W-:Y:S01]  /*9980*/  MUFU.EX2 R196, R9 ;  /* 0x0000000900c47308 */ /* 0x0003e20000000800 */
[----:B------:R-:W-:Y:S02]  /*9990*/  MOV R174, R119 ;  /* 0x0000007700ae7202 */ /* 0x000fe40000000f00 */
[----:B------:R-:W-:Y:S07]  /*99a0*/  HMMA.16816.F32 R116, R4, R30, R176 ;  /* 0x0000001e0474723c */ /* 0x000fee00000018b0 */
[----:B----4-:R-:W-:-:S02]  /*99b0*/  F2FP.PACK_AB R4, R201, R250 ;  /* 0x000000fac904723e */ /* 0x010fc400000000ff */
[----:B--2---:R-:W-:Y:S02]  /*99c0*/  F2FP.PACK_AB R5, R197, R198 ;  /* 0x000000c6c505723e */ /* 0x004fe400000000ff */
        /* <DEDUP_REMOVED lines=10> */
[----:B------:R-:W-:Y:S01]  /*9a70*/  LDSM.16.MT88.4 R36, [R220+0x9800] ;  /* 0x00980000dc24783b */ /* 0x000fe20000004200 */
[----:B-1----:R-:W-:Y:S01]  /*9a80*/  FFMA.FTZ R9, R209, c[0x0][0x23c], -R2 ;  /* 0x00008f00d1097a23 */ /* 0x002fe20000010802 */
[----:B------:R-:W-:-:S03]  /*9a90*/  MOV R209, R71 ;  /* 0x0000004700d17202 */ /* 0x000fc60000000f00 */
[----:B------:R1:W2:Y:S02]  /*9aa0*/  MUFU.EX2 R193, R9 ;  /* 0x0000000900c17308 */ /* 0x0002a40000000800 */
[C---:B------:R-:W-:Y:S08]  /*9ab0*/  HMMA.16816.F32 R80, R4.reuse, R32, R148 ;  /* 0x000000200450723c */ /* 0x040ff00000001894 */
[----:B------:R-:W-:Y:S01]  /*9ac0*/  HMMA.16816.F32 R76, R4, R34, R76 ;  /* 0x00000022044c723c */ /* 0x000fe2000000184c */
[----:B------:R-:W-:Y:S01]  /*9ad0*/  LDSM.16.MT88.4 R32, [R222+0x9800] ;  /* 0x00980000de20783b */ /* 0x000fe20000004200 */
[----:B-1----:R-:W-:Y:S01]  /*9ae0*/  FFMA.FTZ R9, R208, c[0x0][0x23c], -R2 ;  /* 0x00008f00d0097a23 */ /* 0x002fe20000010802 */
[----:B------:R-:W-:-:S05]  /*9af0*/  MOV R208, R185 ;  /* 0x000000b900d07202 */ /* 0x000fca0000000f00 */
[C---:B------:R-:W-:Y:S01]  /*9b00*/  HMMA.16816.F32 R72, R4.reuse, R28, R72 ;  /* 0x0000001c0448723c */ /* 0x040fe20000001848 */
[----:B------:R1:W-:Y:S07]  /*9b10*/  MUFU.EX2 R192, R9 ;  /* 0x0000000900c07308 */ /* 0x0003ee0000000800 */
[C---:B------:R-:W-:Y:S01]  /*9b20*/  HMMA.16816.F32 R68, R4.reuse, R30, R156 ;  /* 0x0000001e0444723c */ /* 0x040fe2000000189c */
[----:B------:R-:W3:Y:S04]  /*9b30*/  LDSM.16.MT88.4 R28, [R220+0xa800] ;  /* 0x00a80000dc1c783b */ /* 0x000ee80000004200 */
[----:B------:R-:W-:Y:S03]  /*9b40*/  LDSM.16.MT88.4 R156, [R220+0xac00] ;  /* 0x00ac0000dc9c783b */ /* 0x000fe60000004200 */
[----:B------:R-:W-:Y:S01]  /*9b50*/  HMMA.16816.F32 R60, R4, R12, R60 ;  /* 0x0000000c043c723c */ /* 0x000fe2000000183c */
[----:B-1----:R-:W-:Y:S01]  /*9b60*/  FFMA.FTZ R9, R207, c[0x0][0x23c], -R2 ;  /* 0x00008f00cf097a23 */ /* 0x002fe20000010802 */
[----:B------:R-:W-:-:S03]  /*9b70*/  MOV R207, R186 ;  /* 0x000000ba00cf7202 */ /* 0x000fc60000000f00 */
[----:B------:R1:W4:Y:S03]  /*9b80*/  MUFU.EX2 R191, R9 ;  /* 0x0000000900bf7308 */ /* 0x0003260000000800 */
[C---:B------:R-:W-:Y:S01]  /*9b90*/  HMMA.16816.F32 R48, R4.reuse, R14, R48 ;  /* 0x0000000e0430723c */ /* 0x040fe20000001830 */
[----:B------:R-:W5:Y:S07]  /*9ba0*/  LDSM.16.MT88.4 R12, [R222+0xa800] ;  /* 0x00a80000de0c783b */ /* 0x000f6e0000004200 */
        /* <DEDUP_REMOVED lines=9> */
[----:B--2---:R-:W-:Y:S01]  /*9c40*/  FFMA.FTZ R9, R214, c[0x0][0x23c], -R0 ;  /* 0x00008f00d6097a23 */ /* 0x004fe20000010800 */
[----:B------:R-:W-:-:S02]  /*9c50*/  MOV R214, R173 ;  /* 0x000000ad00d67202 */ /* 0x000fc40000000f00 */
[----:B------:R-:W-:Y:S01]  /*9c60*/  MOV R173, R160 ;  /* 0x000000a000ad7202 */ /* 0x000fe20000000f00 */
[----:B------:R2:W2:Y:S01]  /*9c70*/  MUFU.EX2 R189, R9 ;  /* 0x0000000900bd7308 */ /* 0x0004a20000000800 */
[----:B------:R-:W-:Y:S02]  /*9c80*/  F2FP.PACK_AB R4, R193, R194 ;  /* 0x000000c2c104723e */ /* 0x000fe400000000ff */
[----:B----4-:R-:W-:Y:S01]  /*9c90*/  F2FP.PACK_AB R6, R191, R192 ;  /* 0x000000c0bf06723e */ /* 0x010fe200000000ff */
[----:B--2---:R-:W-:Y:S01]  /*9ca0*/  FFMA.FTZ R9, R211, c[0x0][0x23c], -R0 ;  /* 0x00008f00d3097a23 */ /* 0x004fe20000010800 */
[----:B------:R-:W-:Y:S02]  /*9cb0*/  F2FP.PACK_AB R5, R189, R190 ;  /* 0x000000bebd05723e */ /* 0x000fe400000000ff */
[----:B------:R-:W-:Y:S01]  /*9cc0*/  MOV R211, R174 ;  /* 0x000000ae00d37202 */ /* 0x000fe20000000f00 */
[----:B------:R2:W-:Y:S01]  /*9cd0*/  MUFU.EX2 R187, R9 ;  /* 0x0000000900bb7308 */ /* 0x0005e20000000800 */
[----:B------:R-:W-:-:S02]  /*9ce0*/  MOV R174, R144 ;  /* 0x0000009000ae7202 */ /* 0x000fc40000000f00 */
[----:B------:R-:W-:Y:S01]  /*9cf0*/  MOV R144, R168 ;  /* 0x000000a800907202 */ /* 0x000fe20000000f00 */
[----:B--2---:R-:W-:Y:S01]  /*9d00*/  FFMA.FTZ R9, R212, c[0x0][0x23c], -R0 ;  /* 0x00008f00d4097a23 */ /* 0x004fe20000010800 */
[----:B------:R-:W-:Y:S02]  /*9d10*/  MOV R212, R175 ;  /* 0x000000af00d47202 */ /* 0x000fe40000000f00 */
[----:B------:R-:W-:Y:S01]  /*9d20*/  MOV R175, R162 ;  /* 0x000000a200af7202 */ /* 0x000fe20000000f00 */
[----:B------:R2:W4:Y:S02]  /*9d30*/  MUFU.EX2 R188, R9 ;  /* 0x0000000900bc7308 */ /* 0x0005240000000800 */
[----:B--2---:R-:W-:Y:S01]  /*9d40*/  FFMA.FTZ R9, R217, c[0x0][0x23c], -R8 ;  /* 0x00008f00d9097a23 */ /* 0x004fe20000010808 */
[----:B----4-:R-:W-:Y:S02]  /*9d50*/  F2FP.PACK_AB R7, R188, R187 ;  /* 0x000000bbbc07723e */ /* 0x010fe400000000ff */
[----:B------:R-:W-:-:S03]  /*9d60*/  MOV R217, R161 ;  /* 0x000000a100d97202 */ /* 0x000fc60000000f00 */
[----:B------:R2:W-:Y:S02]  /*9d70*/  MUFU.EX2 R186, R9 ;  /* 0x0000000900ba7308 */ /* 0x0005e40000000800 */
[C---:B---3--:R-:W-:Y:S08]  /*9d80*/  HMMA.16816.F32 R148, R4.reuse, R28, R120 ;  /* 0x0000001c0494723c */ /* 0x048ff00000001878 */
[----:B------:R-:W-:Y:S01]  /*9d90*/  HMMA.16816.F32 R152, R4, R30, R116 ;  /* 0x0000001e0498723c */ /* 0x000fe20000001874 */
[----:B--2---:R-:W-:Y:S01]  /*9da0*/  FFMA.FTZ R9, R215, c[0x0][0x23c], -R8 ;  /* 0x00008f00d7097a23 */ /* 0x004fe20000010808 */
[----:B------:R-:W-:-:S02]  /*9db0*/  MOV R215, R145 ;  /* 0x0000009100d77202 */ /* 0x000fc40000000f00 */
[----:B------:R-:W-:Y:S01]  /*9dc0*/  MOV R145, R170 ;  /* 0x000000aa00917202 */ /* 0x000fe20000000f00 */
[----:B------:R2:W3:Y:S03]  /*9dd0*/  MUFU.EX2 R185, R9 ;  /* 0x0000000900b97308 */ /* 0x0004e60000000800 */
[C---:B-----5:R-:W-:Y:S08]  /*9de0*/  HMMA.16816.F32 R164, R4.reuse, R12, R112 ;  /* 0x0000000c04a4723c */ /* 0x060ff00000001870 */
[----:B------:R-:W-:Y:S01]  /*9df0*/  HMMA.16816.F32 R108, R4, R14, R108 ;  /* 0x0000000e046c723c */ /* 0x000fe2000000186c */
[----:B--2---:R-:W-:Y:S01]  /*9e00*/  FFMA.FTZ R9, R218, c[0x0][0x23c], -R8 ;  /* 0x00008f00da097a23 */ /* 0x004fe20000010808 */
[----:B------:R-:W-:-:S06]  /*9e10*/  MOV R218, R171 ;  /* 0x000000ab00da7202 */ /* 0x000fcc0000000f00 */
[C---:B-1----:R-:W-:Y:S01]  /*9e20*/  HMMA.16816.F32 R104, R4.reuse, R20, R104 ;  /* 0x000000140468723c */ /* 0x042fe20000001868 */
[----:B------:R1:W-:Y:S07]  /*9e30*/  MUFU.EX2 R184, R9 ;  /* 0x0000000900b87308 */ /* 0x0003ee0000000800 */
        /* <DEDUP_REMOVED lines=8> */
[----:B-1----:R-:W-:Y:S01]  /*9ec0*/  FFMA.FTZ R9, R230, c[0x0][0x23c], -R3 ;  /* 0x00008f00e6097a23 */ /* 0x002fe20000010803 */
[----:B------:R-:W-:-:S06]  /*9ed0*/  MOV R230, R173 ;  /* 0x000000ad00e67202 */ /* 0x000fcc0000000f00 */
[C---:B------:R-:W-:Y:S01]  /*9ee0*/  HMMA.16816.F32 R100, R4.reuse, R22, R100 ;  /* 0x000000160464723c */ /* 0x040fe20000001864 */
[----:B------:R1:W-:Y:S07]  /*9ef0*/  MUFU.EX2 R182, R9 ;  /* 0x0000000900b67308 */ /* 0x0003ee0000000800 */
[C---:B------:R-:W-:Y:S08]  /*9f00*/  HMMA.16816.F32 R96, R4.reuse, R24, R96 ;  /* 0x000000180460723c */ /* 0x040ff00000001860 */
[----:B------:R-:W-:Y:S01]  /*9f10*/  HMMA.16816.F32 R84, R4, R26, R84 ;  /* 0x0000001a0454723c */ /* 0x000fe20000001854 */
[----:B-1----:R-:W-:Y:S01]  /*9f20*/  FFMA.FTZ R9, R229, c[0x0][0x23c], -R3 ;  /* 0x00008f00e5097a23 */ /* 0x002fe20000010803 */
[----:B------:R-:W-:-:S03]  /*9f30*/  MOV R229, R174 ;  /* 0x000000ae00e57202 */ /* 0x000fc60000000f00 */
[----:B------:R1:W4:Y:S02]  /*9f40*/  MUFU.EX2 R181, R9 ;  /* 0x0000000900b57308 */ /* 0x0003240000000800 */
[----:B---3--:R-:W-:Y:S02]  /*9f50*/  F2FP.PACK_AB R4, R185, R186 ;  /* 0x000000bab904723e */ /* 0x008fe400000000ff */
[----:B--2---:R-:W-:Y:S01]  /*9f60*/  F2FP.PACK_AB R6, R183, R184 ;  /* 0x000000b8b706723e */ /* 0x004fe200000000ff */
[--C-:B-1----:R-:W-:Y:S01]  /*9f70*/  FFMA.FTZ R9, R228, c[0x0][0x23c], -R3.reuse ;  /* 0x00008f00e4097a23 */ /* 0x102fe20000010803 */
[----:B----4-:R-:W-:Y:S02]  /*9f80*/  F2FP.PACK_AB R5, R181, R182 ;  /* 0x000000b6b505723e */ /* 0x010fe400000000ff */
[----:B------:R-:W-:Y:S01]  /*9f90*/  MOV R228, R144 ;  /* 0x0000009000e47202 */ /* 0x000fe20000000f00 */
[----:B------:R1:W-:Y:S02]  /*9fa0*/  MUFU.EX2 R180, R9 ;  /* 0x0000000900b47308 */ /* 0x0003e40000000800 */
[----:B-1----:R-:W-:Y:S01]  /*9fb0*/  FFMA.FTZ R9, R219, c[0x0][0x23c], -R3 ;  /* 0x00008f00db097a23 */ /* 0x002fe20000010803 */
[----:B------:R-:W-:-:S05]  /*9fc0*/  MOV R219, R145 ;  /* 0x0000009100db7202 */ /* 0x000fca0000000f00 */
[----:B------:R1:W2:Y:S02]  /*9fd0*/  MUFU.EX2 R179, R9 ;  /* 0x0000000900b37308 */ /* 0x0002a40000000800 */
[----:B-1----:R-:W-:Y:S01]  /*9fe0*/  FFMA.FTZ R9, R234, c[0x0][0x23c], -R2 ;  /* 0x00008f00ea097a23 */ /* 0x002fe20000010802 */
[----:B--2---:R-:W-:Y:S02]  /*9ff0*/  F2FP.PACK_AB R7, R179, R180 ;  /* 0x000000b4b307723e */ /* 0x004fe400000000ff */
[----:B------:R-:W-:-:S03]  /*a000*/  MOV R234, R147 ;  /* 0x0000009300ea7202 */ /* 0x000fc60000000f00 */
[----:B------:R1:W-:Y:S02]  /*a010*/  MUFU.EX2 R178, R9 ;  /* 0x0000000900b27308 */ /* 0x0003e40000000800 */
[C---:B------:R-:W-:Y:S08]  /*a020*/  HMMA.16816.F32 R68, R4.reuse, R30, R68 ;  /* 0x0000001e0444723c */ /* 0x040ff00000001844 */
[----:B------:R-:W-:Y:S01]  /*a030*/  HMMA.16816.F32 R144, R4, R28, R72 ;  /* 0x0000001c0490723c */ /* 0x000fe20000001848 */
[----:B-1----:R-:W-:Y:S01]  /*a040*/  FFMA.FTZ R9, R233, c[0x0][0x23c], -R2 ;  /* 0x00008f00e9097a23 */ /* 0x002fe20000010802 */
[----:B------:R-:W-:-:S02]  /*a050*/  MOV R233, R175 ;  /* 0x000000af00e97202 */ /* 0x000fc40000000f00 */
[----:B------:R-:W-:Y:S01]  /*a060*/  LDSM.16.MT88.4 R172, [R222+0xac00] ;  /* 0x00ac0000deac783b */ /* 0x000fe20000004200 */
[----:B------:R1:W2:Y:S03]  /*a070*/  MUFU.EX2 R177, R9 ;  /* 0x0000000900b17308 */ /* 0x0002a60000000800 */
[C---:B------:R-:W-:Y:S08]  /*a080*/  HMMA.16816.F32 R52, R4.reuse, R22, R52 ;  /* 0x000000160434723c */ /* 0x040ff00000001834 */
[----:B------:R-:W-:Y:S01]  /*a090*/  HMMA.16816.F32 R116, R4, R36, R92 ;  /* 0x000000240474723c */ /* 0x000fe2000000185c */
[----:B-1----:R-:W-:-:S07]  /*a0a0*/  FFMA.FTZ R9, R232, c[0x0][0x23c], -R2 ;  /* 0x00008f00e8097a23 */ /* 0x002fce0000010802 */
[----:B------:R-:W-:Y:S01]  /*a0b0*/  HMMA.16816.F32 R128, R4, R32, R80 ;  /* 0x000000200480723c */ /* 0x000fe20000001850 */
[----:B------:R-:W-:Y:S01]  /*a0c0*/  FFMA.FTZ R2, R231, c[0x0][0x23c], -R2 ;  /* 0x00008f00e7027a23 */ /* 0x000fe20000010802 */
[----:B------:R-:W-:Y:S01]  /*a0d0*/  MOV R232, R142 ;  /* 0x0000008e00e87202 */ /* 0x000fe20000000f00 */
[----:B------:R1:W-:Y:S01]  /*a0e0*/  MUFU.EX2 R176, R9 ;  /* 0x0000000900b07308 */ /* 0x0003e20000000800 */
[----:B------:R-:W-:Y:S01]  /*a0f0*/  LDSM.16.MT88.4 R80, [R220+0xbc00] ;  /* 0x00bc0000dc50783b */ /* 0x000fe20000004200 */
[----:B--2---:R-:W-:-:S03]  /*a100*/  F2FP.PACK_AB R92, R177, R178 ;  /* 0x000000b2b15c723e */ /* 0x004fc600000000ff */
[C---:B------:R-:W-:Y:S03]  /*a110*/  HMMA.16816.F32 R36, R4.reuse, R38, R88 ;  /* 0x000000260424723c */ /* 0x040fe60000001858 */
[----:B------:R2:W3:Y:S05]  /*a120*/  MUFU.EX2 R67, R2 ;  /* 0x0000000200437308 */ /* 0x0004ea0000000800 */
[C---:B------:R-:W-:Y:S01]  /*a130*/  HMMA.16816.F32 R32, R4.reuse, R34, R76 ;  /* 0x000000220420723c */ /* 0x040fe2000000184c */
[----:B-1----:R-:W-:Y:S02]  /*a140*/  MOV R9, R143 ;  /* 0x0000008f00097202 */ /* 0x002fe40000000f00 */
[----:B------:R-:W-:Y:S05]  /*a150*/  LDSM.16.MT88.4 R140, [R222+0x9c00] ;  /* 0x009c0000de8c783b */ /* 0x000fea0000004200 */
[----:B------:R-:W-:Y:S01]  /*a160*/  HMMA.16816.F32 R60, R4, R12, R60 ;  /* 0x0000000c043c723c */ /* 0x000fe2000000183c */
[----:B--2---:R-:W-:Y:S01]  /*a170*/  FFMA.FTZ R2, R240, c[0x0][0x23c], -R0 ;  /* 0x00008f00f0027a23 */ /* 0x004fe20000010800 */
[----:B---3--:R-:W-:-:S03]  /*a180*/  F2FP.PACK_AB R94, R67, R176 ;  /* 0x000000b0435e723e */ /* 0x008fc600000000ff */
[----:B------:R1:W-:Y:S03]  /*a190*/  MUFU.EX2 R31, R2 ;  /* 0x00000002001f7308 */ /* 0x0003e60000000800 */
[C---:B------:R-:W-:Y:S08]  /*a1a0*/  HMMA.16816.F32 R48, R4.reuse, R14, R48 ;  /* 0x0000000e0430723c */ /* 0x040ff00000001830 */
[----:B------:R-:W-:Y:S01]  /*a1b0*/  HMMA.16816.F32 R44, R4, R20, R44 ;  /* 0x00000014042c723c */ /* 0x000fe2000000182c */
[----:B-1----:R-:W-:-:S07]  /*a1c0*/  FFMA.FTZ R2, R241, c[0x0][0x23c], -R0 ;  /* 0x00008f00f1027a23 */ /* 0x002fce0000010800 */
[C---:B------:R-:W-:Y:S01]  /*a1d0*/  HMMA.16816.F32 R56, R4.reuse, R24, R56 ;  /* 0x000000180438723c */ /* 0x040fe20000001838 */
[----:B------:R1:W2:Y:S07]  /*a1e0*/  MUFU.EX2 R30, R2 ;  /* 0x00000002001e7308 */ /* 0x0002ae0000000800 */
[----:B------:R-:W-:Y:S01]  /*a1f0*/  HMMA.16816.F32 R40, R4, R26, R40 ;  /* 0x0000001a0428723c */ /* 0x000fe20000001828 */
[----:B------:R-:W3:Y:S01]  /*a200*/  LDSM.16.MT88.4 R4, [R222+0xbc00] ;  /* 0x00bc0000de04783b */ /* 0x000ee20000004200 */
[--C-:B-1----:R-:W-:Y:S01]  /*a210*/  FFMA.FTZ R2, R235, c[0x0][0x23c], -R0.reuse ;  /* 0x00008f00eb027a23 */ /* 0x102fe20000010800 */
[----:B--2---:R-:W-:Y:S01]  /*a220*/  F2FP.PACK_AB R93, R30, R31 ;  /* 0x0000001f1e5d723e */ /* 0x004fe200000000ff */
[----:B------:R-:W-:-:S02]  /*a230*/  FFMA.FTZ R0, R239, c[0x0][0x23c], -R0 ;  /* 0x00008f00ef007a23 */ /* 0x000fc40000010800 */
[----:B------:R1:W-:Y:S08]  /*a240*/  MUFU.EX2 R29, R2 ;  /* 0x00000002001d7308 */ /* 0x0003f00000000800 */
[----:B------:R2:W4:Y:S01]  /*a250*/  MUFU.EX2 R28, R0 ;  /* 0x00000000001c7308 */ /* 0x0005220000000800 */
[----:B-1----:R-:W-:-:S04]  /*a260*/  FFMA.FTZ R2, R228, R66, R219 ;  /* 0x00000042e4027223 */ /* 0x002fc800000100db */
[----:B------:R-:W-:Y:S02]  /*a270*/  FADD.FTZ R10, R10, R2 ;  /* 0x000000020a0a7221 */ /* 0x000fe40000010000 */
[----:B--2---:R-:W-:Y:S01]  /*a280*/  FFMA.FTZ R0, R244, c[0x0][0x23c], -R8 ;  /* 0x00008f00f4007a23 */ /* 0x004fe20000010808 */
[----:B----4-:R-:W-:-:S03]  /*a290*/  F2FP.PACK_AB R95, R28, R29 ;  /* 0x0000001d1c5f723e */ /* 0x010fc600000000ff */
[----:B------:R1:W-:Y:S04]  /*a2a0*/  MUFU.EX2 R23, R0 ;  /* 0x0000000000177308 */ /* 0x0003e80000000800 */
[C---:B---3--:R-:W-:Y:S08]  /*a2b0*/  HMMA.16816.F32 R88, R92.reuse, R4, R96 ;  /* 0x000000045c58723c */ /* 0x048ff00000001860 */
[----:B------:R-:W-:Y:S01]  /*a2c0*/  HMMA.16816.F32 R112, R92, R124, R168 ;  /* 0x0000007c5c70723c */ /* 0x000fe200000018a8 */
[----:B-1----:R-:W-:-:S04]  /*a2d0*/  FFMA.FTZ R0, R242, c[0x0][0x23c], -R8 ;  /* 0x00008f00f2007a23 */ /* 0x002fc80000010808 */
[----:B------:R1:W2:Y:S03]  /*a2e0*/  MUFU.EX2 R22, R0 ;  /* 0x0000000000167308 */ /* 0x0002a60000000800 */
[C---:B------:R-:W-:Y:S08]  /*a2f0*/  HMMA.16816.F32 R120, R92.reuse, R126, R160 ;  /* 0x0000007e5c78723c */ /* 0x040ff000000018a0 */
[----:B------:R-:W-:Y:S01]  /*a300*/  HMMA.16816.F32 R132, R92, R140, R132 ;  /* 0x0000008c5c84723c */ /* 0x000fe20000001884 */
[----:B-1----:R-:W-:Y:S01]  /*a310*/  FFMA.FTZ R0, R245, c[0x0][0x23c], -R8 ;  /* 0x00008f00f5007a23 */ /* 0x002fe20000010808 */
[----:B--2---:R-:W-:-:S06]  /*a320*/  F2FP.PACK_AB R96, R22, R23 ;  /* 0x000000171660723e */ /* 0x004fcc00000000ff */
[C---:B------:R-:W-:Y:S01]  /*a330*/  HMMA.16816.F32 R136, R92.reuse, R142, R136 ;  /* 0x0000008e5c88723c */ /* 0x040fe20000001888 */
[----:B------:R1:W-:Y:S07]  /*a340*/  MUFU.EX2 R21, R0 ;  /* 0x0000000000157308 */ /* 0x0003ee0000000800 */
[C---:B------:R-:W-:Y:S08]  /*a350*/  HMMA.16816.F32 R148, R92.reuse, R156, R148 ;  /* 0x0000009c5c94723c */ /* 0x040ff00000001894 */
[----:B------:R-:W-:Y:S01]  /*a360*/  HMMA.16816.F32 R152, R92, R158, R152 ;  /* 0x0000009e5c98723c */ /* 0x000fe20000001898 */
[----:B-1----:R-:W-:-:S02]  /*a370*/  FFMA.FTZ R0, R243, c[0x0][0x23c], -R8 ;  /* 0x00008f00f3007a23 */ /* 0x002fc40000010808 */
[----:B------:R-:W-:Y:S02]  /*a380*/  FFMA.FTZ R8, R232, R64, R9 ;  /* 0x00000040e8087223 */ /* 0x000fe40000010009 */
[----:B------:R1:W2:Y:S02]  /*a390*/  MUFU.EX2 R20, R0 ;  /* 0x0000000000147308 */ /* 0x0002a40000000800 */
[----:B------:R-:W-:Y:S01]  /*a3a0*/  FADD.FTZ R8, R216, R8 ;  /* 0x00000008d8087221 */ /* 0x000fe20000010000 */
[C---:B------:R-:W-:Y:S08]  /*a3b0*/  HMMA.16816.F32 R164, R92.reuse, R172, R164 ;  /* 0x000000ac5ca4723c */ /* 0x040ff000000018a4 */
        /* <DEDUP_REMOVED lines=9> */
[----:B-1----:R-:W-:Y:S01]  /*a450*/  FFMA.FTZ R0, R248, c[0x0][0x23c], -R3 ;  /* 0x00008f00f8007a23 */ /* 0x002fe20000010803 */
[----:B------:R-:W-:-:S03]  /*a460*/  MOV R102, R236 ;  /* 0x000000ec00667202 */ /* 0x000fc60000000f00 */
        /* <DEDUP_REMOVED lines=8> */
[----:B------:R-:W-:Y:S02]  /*a4f0*/  FADD.FTZ R0, R211, R10 ;  /* 0x0000000ad3007221 */ /* 0x000fe40000010000 */
[----:B--2---:R-:W-:Y:S01]  /*a500*/  FFMA.FTZ R3, R234, R11, R233 ;  /* 0x0000000bea037223 */ /* 0x004fe200000100e9 */
[----:B---3--:R-:W-:Y:S01]  /*a510*/  F2FP.PACK_AB R99, R12, R13 ;  /* 0x0000000d0c63723e */ /* 0x008fe200000000ff */
        /* <DEDUP_REMOVED lines=63> */
[----:B------:R-:W-:Y:S02]  /*a910*/  FADD.FTZ R0, R29, R0 ;  /* 0x000000001d007221 */ /* 0x000fe40000010000 */
[----:B------:R-:W-:Y:S02]  /*a920*/  FADD.FTZ R251, R20, R4 ;  /* 0x0000000414fb7221 */ /* 0x000fe40000010000 */
[----:B------:R-:W-:Y:S01]  /*a930*/  FADD.FTZ R252, R12, R3 ;  /* 0x000000030cfc7221 */ /* 0x000fe20000010000 */
[----:B------:R-:W-:Y:S01]  /*a940*/  MOV R3, R227 ;  /* 0x000000e300037202 */ /* 0x000fe20000000f00 */
[----:B------:R-:W-:Y:S01]  /*a950*/  FADD.FTZ R250, R67, R2 ;  /* 0x0000000243fa7221 */ /* 0x000fe20000010000 */
[----:B------:R1:W-:Y:S01]  /*a960*/  STL [R1+0x8], R251 ;  /* 0x000008fb01007387 */ /* 0x0003e20000100800 */
[----:B------:R-:W-:-:S03]  /*a970*/  FADD.FTZ R249, R28, R0 ;  /* 0x000000001cf97221 */ /* 0x000fc60000010000 */
[----:B------:R1:W-:Y:S04]  /*a980*/  STL [R1+0xc], R252 ;  /* 0x00000cfc01007387 */ /* 0x0003e80000100800 */
[----:B------:R1:W-:Y:S04]  /*a990*/  STL [R1+0x14], R250 ;  /* 0x000014fa01007387 */ /* 0x0003e80000100800 */
[----:B------:R1:W-:Y:S01]  /*a9a0*/  STL [R1+0x10], R249 ;  /* 0x000010f901007387 */ /* 0x0003e20000100800 */
[----:B------:R-:W-:Y:S05]  /*a9b0*/  @P0 BRA `(.L_x_525) ;  /* 0x0000489000000947 */ /* 0x000fea0003800000 */
[----:B------:R-:W2:Y:S04]  /*a9c0*/  LDL.64 R202, [R1+0x50] ;  /* 0x0000500001ca7983 */ /* 0x000ea80000100a00 */
[----:B------:R-:W3:Y:S01]  /*a9d0*/  LDL.64 R204, [R1] ;  /* 0x0000000001cc7983 */ /* 0x000ee20000100a00 */
        /* <DEDUP_REMOVED lines=14> */
[----:B------:R-:W-:Y:S04]  /*aac0*/  @P4 STS [R226+0x9000], RZ ;  /* 0x009000ffe2004388 */ /* 0x000fe80000000800 */
        /* <DEDUP_REMOVED lines=47> */
[----:B---3--:R-:W-:Y:S04]  /*adc0*/  LDSM.16.M88.4 R8, [R224+0x1000] ;  /* 0x00100000e008783b */ /* 0x008fe80000000200 */
[----:B------:R-:W3:Y:S04]  /*add0*/  LDSM.16.M88.4 R32, [R221+0x6400] ;  /* 0x00640000dd20783b */ /* 0x000ee80000000200 */
[----:B------:R-:W5:Y:S04]  /*ade0*/  LDSM.16.M88.4 R36, [R221+0x6000] ;  /* 0x00600000dd24783b */ /* 0x000f680000000200 */
[----:B------:R-:W1:Y:S04]  /*adf0*/  LDSM.16.M88.4 R24, [R221+0x6c00] ;  /* 0x006c0000dd18783b */ /* 0x000e680000000200 */
[----:B------:R-:W1:Y:S04]  /*ae00*/  LDSM.16.M88.4 R28, [R221+0x6800] ;  /* 0x00680000dd1c783b */ /* 0x000e680000000200 */
[----:B--2---:R-:W2:Y:S04]  /*ae10*/  LDSM.16.M88.4 R12, [R224] ;  /* 0x00000000e00c783b */ /* 0x004ea80000000200 */
[----:B----4-:R-:W-:Y:S04]  /*ae20*/  LDSM.16.M88.4 R4, [R225+0x1000] ;  /* 0x00100000e104783b */ /* 0x010fe80000000200 */
[----:B------:R-:W4:Y:S04]  /*ae30*/  LDSM.16.M88.4 R52, [R223+0x6400] ;  /* 0x00640000df34783b */ /* 0x000f280000000200 */
[----:B------:R-:W1:Y:S04]  /*ae40*/  LDSM.16.M88.4 R48, [R223+0x6800] ;  /* 0x00680000df30783b */ /* 0x000e680000000200 */
[----:B------:R-:W1:Y:S04]  /*ae50*/  LDSM.16.M88.4 R40, [R223+0x6000] ;  /* 0x00600000df28783b */ /* 0x000e680000000200 */
[----:B------:R-:W2:Y:S04]  /*ae60*/  LDSM.16.M88.4 R44, [R223+0x6c00] ;  /* 0x006c0000df2c783b */ /* 0x000ea80000000200 */
[----:B------:R-:W2:Y:S01]  /*ae70*/  LDSM.16.M88.4 R20, [R225] ;  /* 0x00000000e114783b */ /* 0x000ea20000000200 */
[C---:B---3--:R-:W-:Y:S03]  /*ae80*/  HMMA.16816.F32 R104, R8.reuse, R32, RZ ;  /* 0x000000200868723c */ /* 0x048fe600000018ff */
[----:B------:R-:W3:Y:S04]  /*ae90*/  S2R R3, SR_TID.X ;  /* 0x0000000000037919 */ /* 0x000ee80000002100 */
[----:B------:R-:W0:Y:S01]  /*aea0*/  LDGDEPBAR ;  /* 0x00000000000079af */ /* 0x000e220000000000 */
[C---:B-----5:R-:W-:Y:S08]  /*aeb0*/  HMMA.16816.F32 R176, R8.reuse, R36, RZ ;  /* 0x0000002408b0723c */ /* 0x060ff000000018ff */
[C---:B------:R-:W-:Y:S08]  /*aec0*/  HMMA.16816.F32 R108, R8.reuse, R38, RZ ;  /* 0x00000026086c723c */ /* 0x040ff000000018ff */
[----:B------:R-:W-:Y:S01]  /*aed0*/  HMMA.16816.F32 R100, R8, R34, RZ ;  /* 0x000000220864723c */ /* 0x000fe200000018ff */
[----:B---3--:R-:W-:-:S07]  /*aee0*/  IMAD.SHL.U32 R3, R3, 0x2, RZ ;  /* 0x0000000203037824 */ /* 0x008fce00078e00ff */
[----:B-1----:R-:W-:Y:S01]  /*aef0*/  HMMA.16816.F32 R56, R8, R24, RZ ;  /* 0x000000180838723c */ /* 0x002fe200000018ff */
[----:B------:R-:W-:-:S07]  /*af00*/  LOP3.LUT R3, R3, 0x6, RZ, 0xc0, !PT ;  /* 0x0000000603037812 */ /* 0x000fce00078ec0ff */
[C---:B------:R-:W-:Y:S08]  /*af10*/  HMMA.16816.F32 R64, R8.reuse, R28, RZ ;  /* 0x0000001c0840723c */ /* 0x040ff000000018ff */
[C---:B------:R-:W-:Y:S08]  /*af20*/  HMMA.16816.F32 R60, R8.reuse, R30, RZ ;  /* 0x0000001e083c723c */ /* 0x040ff000000018ff */
[----:B------:R-:W-:Y:S08]  /*af30*/  HMMA.16816.F32 R8, R8, R26, RZ ;  /* 0x0000001a0808723c */ /* 0x000ff000000018ff */
[C---:B--2---:R-:W-:Y:S08]  /*af40*/  HMMA.16816.F32 R180, R12.reuse, R36, RZ ;  /* 0x000000240cb4723c */ /* 0x044ff000000018ff */
[C---:B------:R-:W-:Y:S08]  /*af50*/  HMMA.16816.F32 R196, R12.reuse, R32, RZ ;  /* 0x000000200cc4723c */ /* 0x040ff000000018ff */
[C---:B------:R-:W-:Y:S01]  /*af60*/  HMMA.16816.F32 R204, R12.reuse, R34, RZ ;  /* 0x000000220ccc723c */ /* 0x040fe200000018ff */
[----:B------:R-:W-:Y:S07]  /*af70*/  LDSM.16.M88.4 R32, [R224+0x2000] ;  /* 0x00200000e020783b */ /* 0x000fee0000000200 */
[C---:B------:R-:W-:Y:S08]  /*af80*/  HMMA.16816.F32 R208, R12.reuse, R24, RZ ;  /* 0x000000180cd0723c */ /* 0x040ff000000018ff */
[C---:B------:R-:W-:Y:S08]  /*af90*/  HMMA.16816.F32 R200, R12.reuse, R28, RZ ;  /* 0x0000001c0cc8723c */ /* 0x040ff000000018ff */
[C---:B------:R-:W-:Y:S08]  /*afa0*/  HMMA.16816.F32 R192, R12.reuse, R38, RZ ;  /* 0x000000260cc0723c */ /* 0x040ff000000018ff */
[C---:B------:R-:W-:Y:S08]  /*afb0*/  HMMA.16816.F32 R28, R12.reuse, R30, RZ ;  /* 0x0000001e0c1c723c */ /* 0x040ff000000018ff */
[----:B------:R-:W-:Y:S01]  /*afc0*/  HMMA.16816.F32 R24, R12, R26, RZ ;  /* 0x0000001a0c18723c */ /* 0x000fe200000018ff */
[----:B------:R-:W1:Y:S07]  /*afd0*/  LDSM.16.M88.4 R12, [R221+0x7000] ;  /* 0x00700000dd0c783b */ /* 0x000e6e0000000200 */
[C---:B----4-:R-:W-:Y:S08]  /*afe0*/  HMMA.16816.F32 R216, R4.reuse, R52, R104 ;  /* 0x0000003404d8723c */ /* 0x050ff00000001868 */
        /* <DEDUP_REMOVED lines=16> */
[C---:B------:R-:W-:Y:S01]  /*b0f0*/  HMMA.16816.F32 R196, R20.reuse, R50, R28 ;  /* 0x0000003214c4723c */ /* 0x040fe2000000181c */
[----:B------:R-:W-:Y:S07]  /*b100*/  LDSM.16.M88.4 R28, [R225+0x2000] ;  /* 0x00200000e11c783b */ /* 0x000fee0000000200 */
[C---:B------:R-:W-:Y:S01]  /*b110*/  HMMA.16816.F32 R204, R20.reuse, R46, R24 ;  /* 0x0000002e14cc723c */ /* 0x040fe20000001818 */
[----:B------:R-:W4:Y:S04]  /*b120*/  LDSM.16.M88.4 R44, [R223+0x7000] ;  /* 0x00700000df2c783b */ /* 0x000f280000000200 */
[----:B------:R-:W5:Y:S03]  /*b130*/  LDSM.16.M88.4 R24, [R225+0x3000] ;  /* 0x00300000e118783b */ /* 0x000f660000000200 */
[----:B------:R-:W-:Y:S01]  /*b140*/  HMMA.16816.F32 R176, R20, R48, R200 ;  /* 0x0000003014b0723c */ /* 0x000fe200000018c8 */
[----:B------:R-:W-:Y:S07]  /*b150*/  LDSM.16.M88.4 R20, [R224+0x4000] ;  /* 0x00400000e014783b */ /* 0x000fee0000000200 */
[-C--:B-1----:R-:W-:Y:S01]  /*b160*/  HMMA.16816.F32 R48, R32, R12.reuse, R36 ;  /* 0x0000000c2030723c */ /* 0x082fe20000001824 */
[----:B------:R-:W1:Y:S07]  /*b170*/  LDSM.16.M88.4 R36, [R221+0x8000] ;  /* 0x00800000dd24783b */ /* 0x000e6e0000000200 */
        /* <DEDUP_REMOVED lines=8> */
[----:B------:R-:W-:Y:S01]  /*b200*/  HMMA.16816.F32 R4, R32, R14, R40 ;  /* 0x0000000e2004723c */ /* 0x000fe20000001828 */
[----:B------:R-:W2:Y:S04]  /*b210*/  LDSM.16.M88.4 R12, [R224+0x5000] ;  /* 0x00500000e00c783b */ /* 0x000ea80000000200 */
[----:B------:R-:W3:Y:S03]  /*b220*/  LDSM.16.M88.4 R40, [R223+0x7400] ;  /* 0x00740000df28783b */ /* 0x000ee60000000200 */
[----:B----4-:R-:W-:Y:S08]  /*b230*/  HMMA.16816.F32 R48, R28, R44, R48 ;  /* 0x0000002c1c30723c */ /* 0x010ff00000001830 */
[----:B------:R-:W-:Y:S08]  /*b240*/  HMMA.16816.F32 R188, R32, R10, R52 ;  /* 0x0000000a20bc723c */ /* 0x000ff00000001834 */
[----:B-----5:R-:W-:Y:S08]  /*b250*/  HMMA.16816.F32 R60, R24, R44, R100 ;  /* 0x0000002c183c723c */ /* 0x020ff00000001864 */
[----:B------:R-:W-:Y:S01]  /*b260*/  HMMA.16816.F32 R64, R32, R8, R64 ;  /* 0x000000082040723c */ /* 0x000fe20000001840 */
[----:B------:R-:W-:Y:S07]  /*b270*/  LDSM.16.M88.4 R8, [R225+0x4000] ;  /* 0x00400000e108783b */ /* 0x000fee0000000200 */
[-C--:B------:R-:W-:Y:S08]  /*b280*/  HMMA.16816.F32 R100, R24, R46.reuse, R180 ;  /* 0x0000002e1864723c */ /* 0x080ff000000018b4 */
[----:B------:R-:W-:Y:S01]  /*b290*/  HMMA.16816.F32 R52, R28, R46, R4 ;  /* 0x0000002e1c34723c */ /* 0x000fe20000001804 */
[----:B------:R-:W4:Y:S04]  /*b2a0*/  LDSM.16.M88.4 R44, [R223+0x8000] ;  /* 0x00800000df2c783b */ /* 0x000f280000000200 */
[----:B------:R-:W5:Y:S03]  /*b2b0*/  LDSM.16.M88.4 R4, [R225+0x5000] ;  /* 0x00500000e104783b */ /* 0x000f660000000200 */
[-C--:B-1----:R-:W-:Y:S08]  /*b2c0*/  HMMA.16816.F32 R48, R20, R36.reuse, R48 ;  /* 0x000000241430723c */ /* 0x082ff00000001830 */
[----:B--2---:R-:W-:Y:S08]  /*b2d0*/  HMMA.16816.F32 R60, R12, R36, R60 ;  /* 0x000000240c3c723c */ /* 0x004ff0000000183c */
[----:B---3--:R-:W-:Y:S08]  /*b2e0*/  HMMA.16816.F32 R180, R28, R40, R64 ;  /* 0x000000281cb4723c */ /* 0x008ff00000001840 */
[-C--:B------:R-:W-:Y:S08]  /*b2f0*/  HMMA.16816.F32 R52, R20, R38.reuse, R52 ;  /* 0x000000261434723c */ /* 0x080ff00000001834 */
[----:B------:R-:W-:Y:S08]  /*b300*/  HMMA.16816.F32 R36, R12, R38, R100 ;  /* 0x000000260c24723c */ /* 0x000ff00000001864 */
[-C--:B----4-:R-:W-:Y:S01]  /*b310*/  HMMA.16816.F32 R64, R8, R44.reuse, R48 ;  /* 0x0000002c0840723c */ /* 0x090fe20000001830 */
[----:B------:R-:W1:Y:S07]  /*b320*/  LDSM.16.M88.4 R48, [R221+0x8400] ;  /* 0x00840000dd30783b */ /* 0x000e6e0000000200 */
[----:B-----5:R-:W-:Y:S08]  /*b330*/  HMMA.16816.F32 R104, R4, R44, R60 ;  /* 0x0000002c0468723c */ /* 0x020ff0000000183c */
[----:B------:R-:W-:Y:S08]  /*b340*/  HMMA.16816.F32 R184, R24, R40, R192 ;  /* 0x0000002818b8723c */ /* 0x000ff000000018c0 */
[----:B------:R-:W-:Y:S01]  /*b350*/  FMUL.FTZ R0, R64, c[0x0][0x2ec] ;  /* 0x0000bb0040007a20 */ /* 0x000fe20000410000 */
[C---:B------:R-:W-:Y:S03]  /*b360*/  HMMA.16816.F32 R200, R32.reuse, R56, R176 ;  /* 0x0000003820c8723c */ /* 0x040fe600000018b0 */
[----:B------:R2:W3:Y:S05]  /*b370*/  MUFU.TANH R246, R0 ;  /* 0x0000000000f67308 */ /* 0x0004ea0000002400 */
[----:B------:R-:W-:Y:S08]  /*b380*/  HMMA.16816.F32 R192, R32, R58, R196 ;  /* 0x0000003a20c0723c */ /* 0x000ff000000018c4 */
[----:B------:R-:W-:Y:S01]  /*b390*/  HMMA.16816.F32 R56, R8, R46, R52 ;  /* 0x0000002e0838723c */ /* 0x000fe20000001834 */
[----:B--2---:R-:W-:-:S04]  /*b3a0*/  FMUL.FTZ R0, R65, c[0x0][0x2ec] ;  /* 0x0000bb0041007a20 */ /* 0x004fc80000410000 */
[----:B------:R2:W-:Y:S03]  /*b3b0*/  MUFU.TANH R244, R0 ;  /* 0x0000000000f47308 */ /* 0x0005e60000002400 */
[-C--:B------:R-:W-:Y:S08]  /*b3c0*/  HMMA.16816.F32 R52, R28, R42.reuse, R188 ;  /* 0x0000002a1c34723c */ /* 0x080ff000000018bc */
[----:B------:R-:W-:Y:S01]  /*b3d0*/  HMMA.16816.F32 R176, R24, R42, R212 ;  /* 0x0000002a18b0723c */ /* 0x000fe200000018d4 */
[----:B--2---:R-:W-:-:S07]  /*b3e0*/  FMUL.FTZ R0, R66, c[0x0][0x2ec] ;  /* 0x0000bb0042007a20 */ /* 0x004fce0000410000 */
[C---:B-1----:R-:W-:Y:S01]  /*b3f0*/  HMMA.16816.F32 R40, R20.reuse, R48, R180 ;  /* 0x000000301428723c */ /* 0x042fe200000018b4 */
[----:B------:R1:W-:Y:S07]  /*b400*/  MUFU.TANH R247, R0 ;  /* 0x0000000000f77308 */ /* 0x0003ee0000002400 */
[----:B------:R-:W-:Y:S08]  /*b410*/  HMMA.16816.F32 R60, R20, R50, R52 ;  /* 0x00000032143c723c */ /* 0x000ff00000001834 */
[----:B------:R-:W-:Y:S01]  /*b420*/  HMMA.16816.F32 R180, R32, R108, R208 ;  /* 0x0000006c20b4723c */ /* 0x000fe200000018d0 */
[----:B-1----:R-:W-:-:S04]  /*b430*/  FMUL.FTZ R0, R67, c[0x0][0x2ec] ;  /* 0x0000bb0043007a20 */ /* 0x002fc80000410000 */
[----:B------:R1:W2:Y:S03]  /*b440*/  MUFU.TANH R239, R0 ;  /* 0x0000000000ef7308 */ /* 0x0002a60000002400 */
[----:B------:R-:W-:Y:S01]  /*b450*/  HMMA.16816.F32 R64, R4, R46, R36 ;  /* 0x0000002e0440723c */ /* 0x000fe20000001824 */
[----:B------:R-:W4:Y:S04]  /*b460*/  LDSM.16.M88.4 R36, [R223+0x8400] ;  /* 0x00840000df24783b */ /* 0x000f280000000200 */
[----:B------:R-:W5:Y:S03]  /*b470*/  LDSM.16.M88.4 R44, [R223+0x7800] ;  /* 0x00780000df2c783b */ /* 0x000f660000000200 */
[----:B------:R-:W-:Y:S01]  /*b480*/  HMMA.16816.F32 R52, R12, R48, R184 ;  /* 0x000000300c34723c */ /* 0x000fe200000018b8 */
[----:B-1----:R-:W-:-:S07]  /*b490*/  FMUL.FTZ R0, R104, c[0x0][0x2ec] ;  /* 0x0000bb0068007a20 */ /* 0x002fce0000410000 */
[----:B------:R-:W-:Y:S01]  /*b4a0*/  HMMA.16816.F32 R108, R32, R110, R204 ;  /* 0x0000006e206c723c */ /* 0x000fe200000018cc */
[----:B------:R-:W-:Y:S01]  /*b4b0*/  LDSM.16.M88.4 R32, [R223+0x8800] ;  /* 0x00880000df20783b */ /* 0x000fe20000000200 */
[----:B------:R1:W-:Y:S02]  /*b4c0*/  MUFU.TANH R245, R0 ;  /* 0x0000000000f57308 */ /* 0x0003e40000002400 */
[----:B-1----:R-:W-:-:S06]  /*b4d0*/  FMUL.FTZ R0, R105, c[0x0][0x2ec] ;  /* 0x0000bb0069007a20 */ /* 0x002fcc0000410000 */
[----:B------:R1:W-:Y:S01]  /*b4e0*/  MUFU.TANH R212, R0 ;  /* 0x0000000000d47308 */ /* 0x0003e20000002400 */
[C---:B----4-:R-:W-:Y:S01]  /*b4f0*/  HMMA.16816.F32 R100, R8.reuse, R36, R40 ;  /* 0x000000240864723c */ /* 0x050fe20000001828 */
[----:B------:R-:W4:Y:S07]  /*b500*/  LDSM.16.M88.4 R40, [R221+0x8800] ;  /* 0x00880000dd28783b */ /* 0x000f2e0000000200 */
[----:B------:R-:W-:Y:S01]  /*b510*/  HMMA.16816.F32 R60, R8, R38, R60 ;  /* 0x00000026083c723c */ /* 0x000fe2000000183c */
[----:B-1----:R-:W-:-:S04]  /*b520*/  FMUL.FTZ R0, R106, c[0x0][0x2ec] ;  /* 0x0000bb006a007a20 */ /* 0x002fc80000410000 */
[----:B------:R1:W-:Y:S02]  /*b530*/  MUFU.TANH R248, R0 ;  /* 0x0000000000f87308 */ /* 0x0003e40000002400 */
[----:B-1----:R-:W-:-:S06]  /*b540*/  FMUL.FTZ R0, R56, c[0x0][0x2ec] ;  /* 0x0000bb0038007a20 */ /* 0x002fcc0000410000 */
[----:B------:R1:W-:Y:S02]  /*b550*/  MUFU.TANH R198, R0 ;  /* 0x0000000000c67308 */ /* 0x0003e40000002400 */
[----:B-1----:R-:W-:-:S06]  /*b560*/  FMUL.FTZ R0, R57, c[0x0][0x2ec] ;  /* 0x0000bb0039007a20 */ /* 0x002fcc0000410000 */
[----:B------:R1:W-:Y:S02]  /*b570*/  MUFU.TANH R189, R0 ;  /* 0x0000000000bd7308 */ /* 0x0003e40000002400 */
[----:B-1----:R-:W-:-:S06]  /*b580*/  FMUL.FTZ R0, R58, c[0x0][0x2ec] ;  /* 0x0000bb003a007a20 */ /* 0x002fcc0000410000 */
[----:B------:R1:W-:Y:S02]  /*b590*/  MUFU.TANH R197, R0 ;  /* 0x0000000000c57308 */ /* 0x0003e40000002400 */
[----:B-1----:R-:W-:Y:S02]  /*b5a0*/  FMUL.FTZ R0, R59, c[0x0][0x2ec] ;  /* 0x0000bb003b007a20 */ /* 0x002fe40000410000 */
[----:B------:R-:W-:Y:S04]  /*b5b0*/  HMMA.16816.F32 R56, R12, R50, R176 ;  /* 0x000000320c38723c */ /* 0x000fe800000018b0 */
[----:B------:R1:W1:Y:S04]  /*b5c0*/  MUFU.TANH R191, R0 ;  /* 0x0000000000bf7308 */ /* 0x0002680000002400 */
[----:B-----5:R-:W-:Y:S01]  /*b5d0*/  HMMA.16816.F32 R48, R28, R46, R192 ;  /* 0x0000002e1c30723c */ /* 0x020fe200000018c0 */
[----:B-1----:R-:W-:-:S04]  /*b5e0*/  FMUL.FTZ R0, R64, c[0x0][0x2ec] ;  /* 0x0000bb0040007a20 */ /* 0x002fc80000410000 */
[----:B------:R1:W5:Y:S02]  /*b5f0*/  MUFU.TANH R196, R0 ;  /* 0x0000000000c47308 */ /* 0x0003640000002400 */
[----:B-1----:R-:W-:-:S06]  /*b600*/  FMUL.FTZ R0, R65, c[0x0][0x2ec] ;  /* 0x0000bb0041007a20 */ /* 0x002fcc0000410000 */
[----:B------:R1:W-:Y:S02]  /*b610*/  MUFU.TANH R208, R0 ;  /* 0x0000000000d07308 */ /* 0x0003e40000002400 */
[----:B-1----:R-:W-:Y:S02]  /*b620*/  FMUL.FTZ R0, R107, c[0x0][0x2ec] ;  /* 0x0000bb006b007a20 */ /* 0x002fe40000410000 */
[----:B------:R-:W-:Y:S04]  /*b630*/  HMMA.16816.F32 R104, R4, R36, R52 ;  /* 0x000000240468723c */ /* 0x000fe80000001834 */
[----:B------:R1:W1:Y:S04]  /*b640*/  MUFU.TANH R199, R0 ;  /* 0x0000000000c77308 */ /* 0x0002680000002400 */
[----:B------:R-:W-:Y:S01]  /*b650*/  HMMA.16816.F32 R52, R28, R44, R200 ;  /* 0x0000002c1c34723c */ /* 0x000fe200000018c8 */
[----:B-1----:R-:W-:-:S04]  /*b660*/  FMUL.FTZ R0, R66, c[0x0][0x2ec] ;  /* 0x0000bb0042007a20 */ /* 0x002fc80000410000 */
[----:B------:R1:W-:Y:S02]  /*b670*/  MUFU.TANH R190, R0 ;  /* 0x0000000000be7308 */ /* 0x0003e40000002400 */
[----:B-1----:R-:W-:Y:S02]  /*b680*/  FMUL.FTZ R0, R67, c[0x0][0x2ec] ;  /* 0x0000bb0043007a20 */ /* 0x002fe40000410000 */
[----:B------:R-:W-:Y:S01]  /*b690*/  HMMA.16816.F32 R64, R4, R38, R56 ;  /* 0x000000260440723c */ /* 0x000fe20000001838 */
[----:B------:R-:W1:Y:S03]  /*b6a0*/  LDSM.16.M88.4 R36, [R223+0x7c00] ;  /* 0x007c0000df24783b */ /* 0x000e660000000200 */
[----:B------:R2:W1:Y:S11]  /*b6b0*/  MUFU.TANH R188, R0 ;  /* 0x0000000000bc7308 */ /* 0x0004760000002400 */
[C---:B----4-:R-:W-:Y:S08]  /*b6c0*/  HMMA.16816.F32 R56, R20.reuse, R40, R52 ;  /* 0x000000281438723c */ /* 0x050ff00000001834 */
[----:B------:R-:W-:Y:S01]  /*b6d0*/  HMMA.16816.F32 R52, R20, R42, R48 ;  /* 0x0000002a1434723c */ /* 0x000fe20000001830 */
[----:B--2---:R-:W-:-:S04]  /*b6e0*/  FMUL.FTZ R0, R100, c[0x0][0x2ec] ;  /* 0x0000bb0064007a20 */ /* 0x004fc80000410000 */
[----:B------:R2:W-:Y:S03]  /*b6f0*/  MUFU.TANH R187, R0 ;  /* 0x0000000000bb7308 */ /* 0x0005e60000002400 */
[----:B------:R-:W-:Y:S08]  /*b700*/  HMMA.16816.F32 R48, R24, R44, R216 ;  /* 0x0000002c1830723c */ /* 0x000ff000000018d8 */
[----:B------:R-:W-:Y:S01]  /*b710*/  HMMA.16816.F32 R56, R8, R32, R56 ;  /* 0x000000200838723c */ /* 0x000fe20000001838 */
[----:B--2---:R-:W-:-:S04]  /*b720*/  FMUL.FTZ R0, R101, c[0x0][0x2ec] ;  /* 0x0000bb0065007a20 */ /* 0x004fc80000410000 */
[----:B------:R2:W4:Y:S11]  /*b730*/  MUFU.TANH R186, R0 ;  /* 0x0000000000ba7308 */ /* 0x0005360000002400 */
[----:B------:R-:W-:Y:S01]  /*b740*/  HMMA.16816.F32 R48, R12, R40, R48 ;  /* 0x000000280c30723c */ /* 0x000fe20000001830 */
[----:B--2---:R-:W-:-:S04]  /*b750*/  FMUL.FTZ R0, R60, c[0x0][0x2ec] ;  /* 0x0000bb003c007a20 */ /* 0x004fc80000410000 */
[----:B------:R2:W-:Y:S02]  /*b760*/  MUFU.TANH R185, R0 ;  /* 0x0000000000b97308 */ /* 0x0005e40000002400 */
[----:B--2---:R-:W-:-:S06]  /*b770*/  FMUL.FTZ R0, R61, c[0x0][0x2ec] ;  /* 0x0000bb003d007a20 */ /* 0x004fcc0000410000 */
[----:B------:R2:W1:Y:S02]  /*b780*/  MUFU.TANH R184, R0 ;  /* 0x0000000000b87308 */ /* 0x0004640000002400 */
[----:B--2---:R-:W-:-:S06]  /*b790*/  FMUL.FTZ R0, R102, c[0x0][0x2ec] ;  /* 0x0000bb0066007a20 */ /* 0x004fcc0000410000 */
[----:B------:R2:W1:Y:S02]  /*b7a0*/  MUFU.TANH R200, R0 ;  /* 0x0000000000c87308 */ /* 0x0004640000002400 */
[----:B--2---:R-:W-:-:S06]  /*b7b0*/  FMUL.FTZ R0, R103, c[0x0][0x2ec] ;  /* 0x0000bb0067007a20 */ /* 0x004fcc0000410000 */
[----:B------:R2:W1:Y:S02]  /*b7c0*/  MUFU.TANH R202, R0 ;  /* 0x0000000000ca7308 */ /* 0x0004640000002400 */
[----:B--2---:R-:W-:-:S06]  /*b7d0*/  FMUL.FTZ R0, R62, c[0x0][0x2ec] ;  /* 0x0000bb003e007a20 */ /* 0x004fcc0000410000 */
[----:B------:R2:W1:Y:S02]  /*b7e0*/  MUFU.TANH R203, R0 ;  /* 0x0000000000cb7308 */ /* 0x0004640000002400 */
[----:B--2---:R-:W-:Y:S02]  /*b7f0*/  FMUL.FTZ R0, R63, c[0x0][0x2ec] ;  /* 0x0000bb003f007a20 */ /* 0x004fe40000410000 */
[----:B------:R-:W-:Y:S04]  /*b800*/  HMMA.16816.F32 R60, R8, R34, R52 ;  /* 0x00000022083c723c */ /* 0x000fe80000001834 */
[----:B------:R2:W1:Y:S04]  /*b810*/  MUFU.TANH R204, R0 ;  /* 0x0000000000cc7308 */ /* 0x0004680000002400 */
[----:B------:R-:W-:Y:S01]  /*b820*/  HMMA.16816.F32 R52, R24, R46, R228 ;  /* 0x0000002e1834723c */ /* 0x000fe200000018e4 */
[----:B------:R-:W3:Y:S01]  /*b830*/  LDSM.16.M88.4 R44, [R221+0x8c00] ;  /* 0x008c0000dd2c783b */ /* 0x000ee20000000200 */
[----:B--2---:R-:W-:-:S04]  /*b840*/  FMUL.FTZ R0, R104, c[0x0][0x2ec] ;  /* 0x0000bb0068007a20 */ /* 0x004fc80000410000 */
[----:B------:R2:W-:Y:S10]  /*b850*/  MUFU.TANH R179, R0 ;  /* 0x0000000000b37308 */ /* 0x0005f40000002400 */
[----:B------:R-:W-:-:S02]  /*b860*/  FMUL.FTZ R63, R63, c[0x0][0x2ec] ;  /* 0x0000bb003f3f7a20 */ /* 0x000fc40000410000 */
[----:B------:R-:W-:Y:S02]  /*b870*/  FMUL.FTZ R62, R62, c[0x0][0x2ec] ;  /* 0x0000bb003e3e7a20 */ /* 0x000fe40000410000 */
[----:B------:R-:W-:Y:S04]  /*b880*/  MUFU.TANH R102, R63 ;  /* 0x0000003f00667308 */ /* 0x000fe80000002400 */
[----:B------:R-:W-:Y:S01]  /*b890*/  HMMA.16816.F32 R40, R12, R42, R52 ;  /* 0x0000002a0c28723c */ /* 0x000fe20000001834 */
[----:B--2---:R-:W-:-:S03]  /*b8a0*/  FMUL.FTZ R0, R105, c[0x0][0x2ec] ;  /* 0x0000bb0069007a20 */ /* 0x004fc60000410000 */
[----:B------:R-:W-:Y:S04]  /*b8b0*/  MUFU.TANH R103, R62 ;  /* 0x0000003e00677308 */ /* 0x000fe80000002400 */
[----:B------:R-:W-:Y:S04]  /*b8c0*/  HMMA.16816.F32 R52, R4, R32, R48 ;  /* 0x000000200434723c */ /* 0x000fe80000001830 */
[----:B------:R2:W2:Y:S04]  /*b8d0*/  MUFU.TANH R177, R0 ;  /* 0x0000000000b17308 */ /* 0x0004a80000002400 */
[----:B-1----:R-:W-:Y:S08]  /*b8e0*/  HMMA.16816.F32 R48, R24, R36, R240 ;  /* 0x000000241830723c */ /* 0x002ff000000018f0 */
[----:B------:R-:W-:Y:S01]  /*b8f0*/  HMMA.16816.F32 R40, R4, R34, R40 ;  /* 0x000000220428723c */ /* 0x000fe20000001828 */
[----:B--2---:R-:W-:-:S07]  /*b900*/  FMUL.FTZ R0, R64, c[0x0][0x2ec] ;  /* 0x0000bb0040007a20 */ /* 0x004fce0000410000 */
[----:B------:R-:W-:Y:S01]  /*b910*/  FMUL.FTZ R52, R52, c[0x0][0x2ec] ;  /* 0x0000bb0034347a20 */ /* 0x000fe20000410000 */
[----:B------:R1:W-:Y:S01]  /*b920*/  MUFU.TANH R105, R0 ;  /* 0x0000000000697308 */ /* 0x0003e20000002400 */
[----:B------:R-:W-:-:S07]  /*b930*/  FMUL.FTZ R53, R53, c[0x0][0x2ec] ;  /* 0x0000bb0035357a20 */ /* 0x000fce0000410000 */
[----:B------:R-:W-:Y:S07]  /*b940*/  MUFU.TANH R205, R52 ;  /* 0x0000003400cd7308 */ /* 0x000fee0000002400 */
[----:B------:R-:W-:Y:S02]  /*b950*/  FMUL.FTZ R41, R41, c[0x0][0x2ec] ;  /* 0x0000bb0029297a20 */ /* 0x000fe40000410000 */
[----:B------:R-:W-:Y:S02]  /*b960*/  FMUL.FTZ R40, R40, c[0x0][0x2ec] ;  /* 0x0000bb0028287a20 */ /* 0x000fe40000410000 */
[----:B-1----:R-:W-:-:S02]  /*b970*/  FMUL.FTZ R0, R65, c[0x0][0x2ec] ;  /* 0x0000bb0041007a20 */ /* 0x002fc40000410000 */
[----:B------:R-:W-:Y:S01]  /*b980*/  FMUL.FTZ R42, R42, c[0x0][0x2ec] ;  /* 0x0000bb002a2a7a20 */ /* 0x000fe20000410000 */
[----:B------:R-:W-:Y:S01]  /*b990*/  MUFU.TANH R62, R40 ;  /* 0x00000028003e7308 */ /* 0x000fe20000002400 */
[----:B------:R-:W-:-:S07]  /*b9a0*/  FMUL.FTZ R43, R43, c[0x0][0x2ec] ;  /* 0x0000bb002b2b7a20 */ /* 0x000fce0000410000 */
[----:B------:R1:W2:Y:S02]  /*b9b0*/  MUFU.TANH R100, R0 ;  /* 0x0000000000647308 */ /* 0x0002a40000002400 */
[----:B-1----:R-:W-:-:S06]  /*b9c0*/  FMUL.FTZ R0, R106, c[0x0][0x2ec] ;  /* 0x0000bb006a007a20 */ /* 0x002fcc0000410000 */
[----:B------:R1:W1:Y:S02]  /*b9d0*/  MUFU.TANH R178, R0 ;  /* 0x0000000000b27308 */ /* 0x0002640000002400 */
[----:B-1----:R-:W-:-:S06]  /*b9e0*/  FMUL.FTZ R0, R107, c[0x0][0x2ec] ;  /* 0x0000bb006b007a20 */ /* 0x002fcc0000410000 */
[----:B------:R1:W1:Y:S02]  /*b9f0*/  MUFU.TANH R101, R0 ;  /* 0x0000000000657308 */ /* 0x0002640000002400 */
[----:B-1----:R-:W-:-:S06]  /*ba00*/  FMUL.FTZ R0, R66, c[0x0][0x2ec] ;  /* 0x0000bb0042007a20 */ /* 0x002fcc0000410000 */
[----:B------:R1:W1:Y:S02]  /*ba10*/  MUFU.TANH R107, R0 ;  /* 0x00000000006b7308 */ /* 0x0002640000002400 */
[----:B-1----:R-:W-:Y:S02]  /*ba20*/  FMUL.FTZ R0, R67, c[0x0][0x2ec] ;  /* 0x0000bb0043007a20 */ /* 0x002fe40000410000 */
[C---:B------:R-:W-:Y:S04]  /*ba30*/  HMMA.16816.F32 R64, R28.reuse, R36, R180 ;  /* 0x000000241c40723c */ /* 0x040fe800000018b4 */
[----:B------:R1:W-:Y:S03]  /*ba40*/  MUFU.TANH R176, R0 ;  /* 0x0000000000b07308 */ /* 0x0003e60000002400 */
[----:B------:R-:W-:Y:S01]  /*ba50*/  FMUL.FTZ R36, R54, c[0x0][0x2ec] ;  /* 0x0000bb0036247a20 */ /* 0x000fe20000410000 */
[----:B------:R-:W-:Y:S01]  /*ba60*/  HMMA.16816.F32 R28, R28, R38, R108 ;  /* 0x000000261c1c723c */ /* 0x000fe2000000186c */
[----:B-1----:R-:W-:-:S04]  /*ba70*/  FMUL.FTZ R0, R56, c[0x0][0x2ec] ;  /* 0x0000bb0038007a20 */ /* 0x002fc80000410000 */
[----:B------:R1:W1:Y:S11]  /*ba80*/  MUFU.TANH R213, R0 ;  /* 0x0000000000d57308 */ /* 0x0002760000002400 */
[C---:B---3--:R-:W-:Y:S01]  /*ba90*/  HMMA.16816.F32 R32, R20.reuse, R44, R64 ;  /* 0x0000002c1420723c */ /* 0x048fe20000001840 */
[----:B------:R-:W-:Y:S07]  /*baa0*/  MUFU.TANH R66, R53 ;  /* 0x0000003500427308 */ /* 0x000fee0000002400 */
[----:B------:R-:W-:Y:S01]  /*bab0*/  HMMA.16816.F32 R28, R20, R46, R28 ;  /* 0x0000002e141c723c */ /* 0x000fe2000000181c */
[----:B-1----:R-:W-:-:S04]  /*bac0*/  FMUL.FTZ R0, R57, c[0x0][0x2ec] ;  /* 0x0000bb0039007a20 */ /* 0x002fc80000410000 */
[----:B------:R1:W-:Y:S02]  /*bad0*/  MUFU.TANH R214, R0 ;  /* 0x0000000000d67308 */ /* 0x0003e40000002400 */
[----:B-1----:R-:W-:-:S06]  /*bae0*/  FMUL.FTZ R0, R60, c[0x0][0x2ec] ;  /* 0x0000bb003c007a20 */ /* 0x002fcc0000410000 */
[----:B------:R1:W-:Y:S02]  /*baf0*/  MUFU.TANH R215, R0 ;  /* 0x0000000000d77308 */ /* 0x0003e40000002400 */
[----:B-1----:R-:W-:-:S06]  /*bb00*/  FMUL.FTZ R0, R61, c[0x0][0x2ec] ;  /* 0x0000bb003d007a20 */ /* 0x002fcc0000410000 */
[----:B------:R-:W-:Y:S08]  /*bb10*/  MUFU.TANH R61, R41 ;  /* 0x00000029003d7308 */ /* 0x000ff00000002400 */
[----:B------:R1:W-:Y:S02]  /*bb20*/  MUFU.TANH R216, R0 ;  /* 0x0000000000d87308 */ /* 0x0003e40000002400 */
[----:B-1----:R-:W-:-:S06]  /*bb30*/  FMUL.FTZ R0, R58, c[0x0][0x2ec] ;  /* 0x0000bb003a007a20 */ /* 0x002fcc0000410000 */
[----:B------:R1:W3:Y:S02]  /*bb40*/  MUFU.TANH R217, R0 ;  /* 0x0000000000d97308 */ /* 0x0002e40000002400 */
[----:B-1----:R-:W-:Y:S02]  /*bb50*/  FMUL.FTZ R0, R59, c[0x0][0x2ec] ;  /* 0x0000bb003b007a20 */ /* 0x002fe40000410000 */
[----:B------:R-:W-:Y:S01]  /*bb60*/  HMMA.16816.F32 R56, R24, R38, R232 ;  /* 0x000000261838723c */ /* 0x000fe200000018e8 */
[----:B------:R-:W1:Y:S03]  /*bb70*/  LDSM.16.M88.4 R24, [R223+0x8c00] ;  /* 0x008c0000df18783b */ /* 0x000e660000000200 */
[----:B------:R2:W1:Y:S01]  /*bb80*/  MUFU.TANH R104, R0 ;  /* 0x0000000000687308 */ /* 0x0004620000002400 */
[----:B------:R-:W-:-:S04]  /*bb90*/  DEPBAR.LE SB0, 0x0 ;  /* 0x000080000000791a */ /* 0x000fc80000000000 */
[----:B------:R-:W-:Y:S02]  /*bba0*/  FMUL.FTZ R38, R55, c[0x0][0x2ec] ;  /* 0x0000bb0037267a20 */ /* 0x000fe40000410000 */
[----:B--2---:R-:W-:-:S04]  /*bbb0*/  IMAD.U32 R0, RZ, RZ, UR19 ;  /* 0x00000013ff007e24 */ /* 0x004fc8000f8e00ff */
[----:B------:R-:W-:Y:S01]  /*bbc0*/  IMAD R0, R0, 0x40, R3 ;  /* 0x0000004000007824 */ /* 0x000fe200078e0203 */
[----:B------:R-:W-:Y:S04]  /*bbd0*/  BAR.SYNC.DEFER_BLOCKING 0x0 ;  /* 0x0000000000007b1d */ /* 0x000fe80000010000 */
[C---:B------:R-:W-:Y:S02]  /*bbe0*/  ISETP.GE.AND P6, PT, R0.reuse, R16, PT ;  /* 0x000000100000720c */ /* 0x040fe40003fc6270 */
[----:B------:R-:W-:Y:S02]  /*bbf0*/  IADD3 R20, R0, 0x1, RZ ;  /* 0x0000000100147810 */ /* 0x000fe40007ffe0ff */
[----:B------:R-:W-:Y:S02]  /*bc00*/  FSEL R52, R246, -INF , !P6 ;  /* 0xff800000f6347808 */ /* 0x000fe40007000000 */
[----:B------:R-:W-:-:S02]  /*bc10*/  ISETP.GE.AND P6, PT, R20, R17, PT ;  /* 0x000000111400720c */ /* 0x000fc40003fc6270 */
[----:B------:R-:W-:Y:S02]  /*bc20*/  IADD3 R2, R0, 0x9, RZ ;  /* 0x0000000900027810 */ /* 0x000fe40007ffe0ff */
[----:B------:R-:W-:Y:S02]  /*bc30*/  FSEL R55, R239, -INF , !P6 ;  /* 0xff800000ef377808 */ /* 0x000fe40007000000 */
[----:B------:R-:W-:Y:S02]  /*bc40*/  ISETP.GE.AND P6, PT, R2, R17, PT ;  /* 0x000000110200720c */ /* 0x000fe40003fc6270 */
[----:B------:R-:W-:Y:S01]  /*bc50*/  IADD3 R3, R0, 0x8, RZ ;  /* 0x0000000800037810 */ /* 0x000fe20007ffe0ff */
[----:B-1----:R-:W-:Y:S01]  /*bc60*/  HMMA.16816.F32 R32, R8, R24, R32 ;  /* 0x000000180820723c */ /* 0x002fe20000001820 */
[----:B------:R-:W-:Y:S02]  /*bc70*/  ISETP.GE.AND P1, PT, R2, R16, PT ;  /* 0x000000100200720c */ /* 0x000fe40003f26270 */
[----:B------:R-:W-:-:S02]  /*bc80*/  FSEL R65, R191, -INF , !P6 ;  /* 0xff800000bf417808 */ /* 0x000fc40007000000 */
[----:B------:R-:W-:Y:S02]  /*bc90*/  ISETP.GE.AND P0, PT, R20, R16, PT ;  /* 0x000000101400720c */ /* 0x000fe40003f06270 */
[----:B------:R-:W-:Y:S01]  /*bca0*/  FSEL R63, R189, -INF , !P1 ;  /* 0xff800000bd3f7808 */ /* 0x000fe20004800000 */
[----:B------:R-:W-:Y:S01]  /*bcb0*/  HMMA.16816.F32 R28, R8, R26, R28 ;  /* 0x0000001a081c723c */ /* 0x000fe2000000181c */
[C---:B------:R-:W-:Y:S02]  /*bcc0*/  ISETP.GE.AND P6, PT, R3.reuse, R18, PT ;  /* 0x000000120300720c */ /* 0x040fe40003fc6270 */
[----:B------:R-:W-:Y:S02]  /*bcd0*/  ISETP.GE.AND P5, PT, R3, R16, PT ;  /* 0x000000100300720c */ /* 0x000fe40003fa6270 */
[----:B------:R-:W-:Y:S02]  /*bce0*/  ISETP.GE.AND P1, PT, R0, R17, PT ;  /* 0x000000110000720c */ /* 0x000fe40003f26270 */
[----:B------:R-:W-:-:S02]  /*bcf0*/  FSEL R53, R244, -INF , !P0 ;  /* 0xff800000f4357808 */ /* 0x000fc40004000000 */
[----:B-----5:R-:W-:Y:S02]  /*bd00*/  FSEL R41, R196, -INF , !P6 ;  /* 0xff800000c4297808 */ /* 0x020fe40007000000 */
[-C--:B------:R-:W-:Y:S02]  /*bd10*/  ISETP.GE.AND P0, PT, R20, R18.reuse, PT ;  /* 0x000000121400720c */ /* 0x080fe40003f06270 */
[----:B------:R-:W-:Y:S02]  /*bd20*/  FSEL R60, R198, -INF , !P5 ;  /* 0xff800000c63c7808 */ /* 0x000fe40006800000 */
[----:B------:R-:W-:Y:S01]  /*bd30*/  FSEL R54, R247, -INF , !P1 ;  /* 0xff800000f7367808 */ /* 0x000fe20004800000 */
[----:B------:R-:W-:Y:S01]  /*bd40*/  FMUL.FTZ R10, R32, c[0x0][0x2ec] ;  /* 0x0000bb00200a7a20 */ /* 0x000fe20000410000 */
[-C--:B------:R-:W-:Y:S01]  /*bd50*/  ISETP.GE.AND P6, PT, R2, R19.reuse, PT ;  /* 0x000000130200720c */ /* 0x080fe20003fc6270 */
[----:B------:R-:W-:Y:S01]  /*bd60*/  FMUL.FTZ R33, R33, c[0x0][0x2ec] ;  /* 0x0000bb0021217a20 */ /* 0x000fe20000410000 */
[----:B------:R-:W-:Y:S01]  /*bd70*/  ISETP.GE.AND P5, PT, R20, R19, PT ;  /* 0x000000131400720c */ /* 0x000fe20003fa6270 */
[----:B------:R-:W-:Y:S01]  /*bd80*/  FMUL.FTZ R35, R35, c[0x0][0x2ec] ;  /* 0x0000bb0023237a20 */ /* 0x000fe20000410000 */
[----:B------:R-:W-:Y:S01]  /*bd90*/  ISETP.GE.AND P1, PT, R3, R17, PT ;  /* 0x000000110300720c */ /* 0x000fe20003f26270 */
[C---:B------:R-:W-:Y:S01]  /*bda0*/  HMMA.16816.F32 R20, R12.reuse, R44, R48 ;  /* 0x0000002c0c14723c */ /* 0x040fe20000001830 */
[----:B------:R-:W-:Y:S01]  /*bdb0*/  IADD3 R8, R0, 0x11, RZ ;  /* 0x0000001100087810 */ /* 0x000fe20007ffe0ff */
[----:B------:R1:W2:Y:S01]  /*bdc0*/  MUFU.TANH R49, R42 ;  /* 0x0000002a00317308 */ /* 0x0002a20000002400 */
[----:B------:R-:W-:Y:S01]  /*bdd0*/  FSEL R40, R212, -INF , !P0 ;  /* 0xff800000d4287808 */ /* 0x000fe20004000000 */
[----:B------:R-:W-:Y:S01]  /*bde0*/  FMUL.FTZ R28, R28, c[0x0][0x2ec] ;  /* 0x0000bb001c1c7a20 */ /* 0x000fe20000410000 */
[----:B------:R-:W-:Y:S01]  /*bdf0*/  FSEL R64, R197, -INF , !P1 ;  /* 0xff800000c5407808 */ /* 0x000fe20004800000 */
[----:B------:R-:W-:Y:S01]  /*be00*/  FMUL.FTZ R29, R29, c[0x0][0x2ec] ;  /* 0x0000bb001d1d7a20 */ /* 0x000fe20000410000 */
[-C--:B------:R-:W-:Y:S01]  /*be10*/  ISETP.GE.AND P0, PT, R2, R18.reuse, PT ;  /* 0x000000120200720c */ /* 0x080fe20003f06270 */
[----:B------:R-:W-:Y:S01]  /*be20*/  HMMA.16816.F32 R12, R12, R46, R56 ;  /* 0x0000002e0c0c723c */ /* 0x000fe20000001838 */
[C---:B------:R-:W-:Y:S01]  /*be30*/  ISETP.GE.AND P1, PT, R0.reuse, R18, PT ;  /* 0x000000120000720c */ /* 0x040fe20003f26270 */
[----:B------:R5:W-:Y:S01]  /*be40*/  MUFU.TANH R50, R38 ;  /* 0x0000002600327308 */ /* 0x000be20000002400 */
[----:B------:R-:W-:Y:S01]  /*be50*/  IADD3 R2, R0, 0x19, RZ ;  /* 0x0000001900027810 */ /* 0x000fe20007ffe0ff */
[----:B------:R-:W-:Y:S01]  /*be60*/  FMUL.FTZ R30, R30, c[0x0][0x2ec] ;  /* 0x0000bb001e1e7a20 */ /* 0x000fe20000410000 */
[----:B------:R-:W-:Y:S01]  /*be70*/  IADD3 R9, R0, 0x10, RZ ;  /* 0x0000001000097810 */ /* 0x000fe20007ffe0ff */
[----:B------:R-:W-:Y:S01]  /*be80*/  FMUL.FTZ R31, R31, c[0x0][0x2ec] ;  /* 0x0000bb001f1f7a20 */ /* 0x000fe20000410000 */
[----:B------:R-:W-:Y:S01]  /*be90*/  FSEL R37, R245, -INF , !P1 ;  /* 0xff800000f5257808 */ /* 0x000fe20004800000 */
[----:B------:R-:W-:Y:S01]  /*bea0*/  FMUL.FTZ R34, R34, c[0x0][0x2ec] ;  /* 0x0000bb0022227a20 */ /* 0x000fe20000410000 */
[----:B------:R-:W-:Y:S01]  /*beb0*/  FSEL R39, R199, -INF , !P5 ;  /* 0xff800000c7277808 */ /* 0x000fe20006800000 */
[----:B------:R2:W-:Y:S01]  /*bec0*/  MUFU.TANH R51, R36 ;  /* 0x0000002400337308 */ /* 0x0005e20000002400 */
[----:B-1----:R-:W-:-:S02]  /*bed0*/  FSEL R42, R188, -INF , !P6 ;  /* 0xff800000bc2a7808 */ /* 0x002fc40007000000 */
[-C--:B------:R-:W-:Y:S02]  /*bee0*/  ISETP.GE.AND P6, PT, R8, R16.reuse, PT ;  /* 0x000000100800720c */ /* 0x080fe40003fc6270 */
[-C--:B------:R-:W-:Y:S02]  /*bef0*/  ISETP.GE.AND P1, PT, R3, R19.reuse, PT ;  /* 0x000000130300720c */ /* 0x080fe40003f26270 */
[----:B----4-:R-:W-:Y:S01]  /*bf00*/  FSEL R182, R186, -INF , !P6 ;  /* 0xff800000bab67808 */ /* 0x010fe20007000000 */
[----:B------:R1:W4:Y:S01]  /*bf10*/  MUFU.TANH R48, R43 ;  /* 0x0000002b00307308 */ /* 0x0003220000002400 */
[----:B-----5:R-:W-:Y:S02]  /*bf20*/  FSEL R38, R208, -INF , !P0 ;  /* 0xff800000d0267808 */ /* 0x020fe40004000000 */
[----:B------:R-:W-:Y:S02]  /*bf30*/  ISETP.GE.AND P0, PT, R0, R19, PT ;  /* 0x000000130000720c */ /* 0x000fe40003f06270 */
[----:B------:R-:W-:-:S02]  /*bf40*/  ISETP.GE.AND P6, PT, R2, R16, PT ;  /* 0x000000100200720c */ /* 0x000fc40003fc6270 */
[CC--:B------:R-:W-:Y:S01]  /*bf50*/  ISETP.GE.AND P5, PT, R9.reuse, R17.reuse, PT ;  /* 0x000000110900720c */ /* 0x0c0fe20003fa6270 */
[----:B------:R5:W-:Y:S01]  /*bf60*/  MUFU.TANH R45, R10 ;  /* 0x0000000a002d7308 */ /* 0x000be20000002400 */
[----:B------:R-:W-:Y:S02]  /*bf70*/  IADD3 R3, R0, 0x18, RZ ;  /* 0x0000001800037810 */ /* 0x000fe40007ffe0ff */
[----:B--2---:R-:W-:Y:S02]  /*bf80*/  FSEL R36, R248, -INF , !P0 ;  /* 0xff800000f8247808 */ /* 0x004fe40004000000 */
[----:B------:R-:W-:Y:S02]  /*bf90*/  FSEL R183, R184, -INF , !P6 ;  /* 0xff800000b8b77808 */ /* 0x000fe40007000000 */
[----:B------:R-:W-:Y:S01]  /*bfa0*/  ISETP.GE.AND P0, PT, R9, R16, PT ;  /* 0x000000100900720c */ /* 0x000fe20003f06270 */
[----:B------:R2:W-:Y:S01]  /*bfb0*/  MUFU.TANH R44, R33 ;  /* 0x00000021002c7308 */ /* 0x0005e20000002400 */
[----:B------:R-:W-:-:S02]  /*bfc0*/  ISETP.GE.AND P6, PT, R8, R17, PT ;  /* 0x000000110800720c */ /* 0x000fc40003fc6270 */
[----:B------:R-:W-:Y:S02]  /*bfd0*/  FSEL R200, R200, -INF , !P5 ;  /* 0xff800000c8c87808 */ /* 0x000fe40006800000 */
[-C--:B------:R-:W-:Y:S02]  /*bfe0*/  ISETP.GE.AND P5, PT, R3, R17.reuse, PT ;  /* 0x000000110300720c */ /* 0x080fe40003fa6270 */
[----:B------:R-:W-:Y:S01]  /*bff0*/  FSEL R181, R187, -INF , !P0 ;  /* 0xff800000bbb57808 */ /* 0x000fe20004000000 */
[----:B------:R-:W1:Y:S01]  /*c000*/  MUFU.TANH R28, R28 ;  /* 0x0000001c001c7308 */ /* 0x000e620000002400 */
[----:B------:R-:W-:Y:S02]  /*c010*/  FSEL R202, R202, -INF , !P6 ;  /* 0xff800000caca7808 */ /* 0x000fe40007000000 */
[----:B------:R-:W-:Y:S02]  /*c020*/  ISETP.GE.AND P0, PT, R3, R16, PT ;  /* 0x000000100300720c */ /* 0x000fe40003f06270 */
[----:B------:R-:W-:-:S02]  /*c030*/  ISETP.GE.AND P6, PT, R2, R17, PT ;  /* 0x000000110200720c */ /* 0x000fc40003fc6270 */
[----:B------:R-:W-:Y:S01]  /*c040*/  FSEL R203, R203, -INF , !P5 ;  /* 0xff800000cbcb7808 */ /* 0x000fe20006800000 */
[----:B------:R-:W2:Y:S01]  /*c050*/  MUFU.TANH R29, R29 ;  /* 0x0000001d001d7308 */ /* 0x000ea20000002400 */
[----:B------:R-:W-:Y:S02]  /*c060*/  FSEL R32, R190, -INF , !P1 ;  /* 0xff800000be207808 */ /* 0x000fe40004800000 */
[-C--:B------:R-:W-:Y:S02]  /*c070*/  ISETP.GE.AND P5, PT, R8, R18.reuse, PT ;  /* 0x000000120800720c */ /* 0x080fe40003fa6270 */
[----:B------:R-:W-:Y:S02]  /*c080*/  ISETP.GE.AND P1, PT, R9, R18, PT ;  /* 0x000000120900720c */ /* 0x000fe40003f26270 */
[----:B------:R-:W-:Y:S01]  /*c090*/  FSEL R201, R185, -INF , !P0 ;  /* 0xff800000b9c97808 */ /* 0x000fe20004000000 */
[----:B------:R-:W3:Y:S01]  /*c0a0*/  MUFU.TANH R30, R30 ;  /* 0x0000001e001e7308 */ /* 0x000ee20000002400 */
[----:B------:R-:W-:-:S02]  /*c0b0*/  FSEL R204, R204, -INF , !P6 ;  /* 0xff800000cccc7808 */ /* 0x000fc40007000000 */
[-C--:B------:R-:W-:Y:S02]  /*c0c0*/  ISETP.GE.AND P0, PT, R9, R19.reuse, PT ;  /* 0x000000130900720c */ /* 0x080fe40003f06270 */
[----:B------:R-:W-:Y:S02]  /*c0d0*/  ISETP.GE.AND P6, PT, R8, R19, PT ;  /* 0x000000130800720c */ /* 0x000fe40003fc6270 */
[----:B-1----:R-:W-:Y:S01]  /*c0e0*/  FSEL R43, R177, -INF , !P5 ;  /* 0xff800000b12b7808 */ /* 0x002fe20006800000 */
[----:B-----5:R-:W-:Y:S01]  /*c0f0*/  HMMA.16816.F32 R8, R4, R24, R20 ;  /* 0x000000180408723c */ /* 0x020fe20000001814 */
[----:B--2---:R-:W-:Y:S01]  /*c100*/  FSEL R33, R179, -INF , !P1 ;  /* 0xff800000b3217808 */ /* 0x004fe20004800000 */
[----:B------:R-:W1:Y:S01]  /*c110*/  MUFU.TANH R31, R31 ;  /* 0x0000001f001f7308 */ /* 0x000e620000002400 */
[-C--:B------:R-:W-:Y:S02]  /*c120*/  ISETP.GE.AND P5, PT, R2, R18.reuse, PT ;  /* 0x000000120200720c */ /* 0x080fe40003fa6270 */
[----:B------:R-:W-:-:S02]  /*c130*/  ISETP.GE.AND P1, PT, R3, R18, PT ;  /* 0x000000120300720c */ /* 0x000fc40003f26270 */
[----:B------:R-:W-:Y:S01]  /*c140*/  FSEL R106, R100, -INF , !P5 ;  /* 0xff800000646a7808 */ /* 0x000fe20006800000 */
[----:B------:R-:W-:Y:S01]  /*c150*/  HMMA.16816.F32 R24, R4, R26, R12 ;  /* 0x0000001a0418723c */ /* 0x000fe2000000180c */
[----:B------:R-:W-:Y:S01]  /*c160*/  FSEL R105, R105, -INF , !P1 ;  /* 0xff80000069697808 */ /* 0x000fe20004800000 */
[----:B------:R-:W2:Y:S01]  /*c170*/  MUFU.TANH R35, R35 ;  /* 0x0000002300237308 */ /* 0x000ea20000002400 */
[----:B------:R-:W-:Y:S02]  /*c180*/  FSEL R100, R178, -INF , !P0 ;  /* 0xff800000b2647808 */ /* 0x000fe40004000000 */
[----:B------:R-:W-:Y:S02]  /*c190*/  FSEL R101, R101, -INF , !P6 ;  /* 0xff80000065657808 */ /* 0x000fe40007000000 */
[----:B------:R-:W-:Y:S02]  /*c1a0*/  IADD3 R5, R0, 0x20, RZ ;  /* 0x0000002000057810 */ /* 0x000fe40007ffe0ff */
[-C--:B------:R-:W-:Y:S01]  /*c1b0*/  ISETP.GE.AND P1, PT, R3, R19.reuse, PT ;  /* 0x000000130300720c */ /* 0x080fe20003f26270 */
[----:B------:R-:W5:Y:S01]  /*c1c0*/  MUFU.TANH R34, R34 ;  /* 0x0000002200227308 */ /* 0x000f620000002400 */
[----:B------:R-:W-:-:S02]  /*c1d0*/  ISETP.GE.AND P5, PT, R2, R19, PT ;  /* 0x000000130200720c */ /* 0x000fc40003fa6270 */
[CC--:B------:R-:W-:Y:S02]  /*c1e0*/  ISETP.GE.AND P0, PT, R5.reuse, R16.reuse, PT ;  /* 0x000000100500720c */ /* 0x0c0fe40003f06270 */
[----:B------:R-:W-:Y:S01]  /*c1f0*/  ISETP.GE.AND P6, PT, R5, R17, PT ;  /* 0x000000110500720c */ /* 0x000fe20003fc6270 */
[----:B------:R-:W-:Y:S01]  /*c200*/  FMUL.FTZ R6, R10, c[0x0][0x2ec] ;  /* 0x0000bb000a067a20 */ /* 0x000fe20000410000 */
[----:B------:R-:W-:Y:S01]  /*c210*/  IADD3 R4, R0, 0x21, RZ ;  /* 0x0000002100047810 */ /* 0x000fe20007ffe0ff */
[----:B------:R-:W-:Y:S01]  /*c220*/  FMUL.FTZ R8, R8, c[0x0][0x2ec] ;  /* 0x0000bb0008087a20 */ /* 0x000fe20000410000 */
[C---:B------:R-:W-:Y:S01]  /*c230*/  IADD3 R3, R0.reuse, 0x28, RZ ;  /* 0x0000002800037810 */ /* 0x040fe20007ffe0ff */
[----:B------:R-:W-:Y:S01]  /*c240*/  FMUL.FTZ R9, R9, c[0x0][0x2ec] ;  /* 0x0000bb0009097a20 */ /* 0x000fe20000410000 */
[----:B------:R-:W-:Y:S01]  /*c250*/  IADD3 R2, R0, 0x29, RZ ;  /* 0x0000002900027810 */ /* 0x000fe20007ffe0ff */
[----:B------:R-:W1:Y:S01]  /*c260*/  MUFU.TANH R6, R6 ;  /* 0x0000000600067308 */ /* 0x000e620000002400 */
[----:B------:R-:W-:Y:S01]  /*c270*/  FSEL R107, R107, -INF , !P1 ;  /* 0xff8000006b6b7808 */ /* 0x000fe20004800000 */
[----:B------:R-:W-:Y:S01]  /*c280*/  FMUL.FTZ R24, R24, c[0x0][0x2ec] ;  /* 0x0000bb0018187a20 */ /* 0x000fe20000410000 */
[----:B------:R-:W-:Y:S01]  /*c290*/  FSEL R213, R213, -INF , !P0 ;  /* 0xff800000d5d57808 */ /* 0x000fe20004000000 */
[----:B------:R-:W-:Y:S01]  /*c2a0*/  FMUL.FTZ R7, R25, c[0x0][0x2ec] ;  /* 0x0000bb0019077a20 */ /* 0x000fe20000410000 */
[----:B---3--:R-:W-:Y:S01]  /*c2b0*/  FSEL R217, R217, -INF , !P6 ;  /* 0xff800000d9d97808 */ /* 0x008fe20007000000 */
[----:B------:R-:W-:Y:S01]  /*c2c0*/  FMUL.FTZ R26, R26, c[0x0][0x2ec] ;  /* 0x0000bb001a1a7a20 */ /* 0x000fe20000410000 */
[-C--:B------:R-:W-:Y:S01]  /*c2d0*/  ISETP.GE.AND P1, PT, R4, R16.reuse, PT ;  /* 0x000000100400720c */ /* 0x080fe20003f26270 */
[----:B------:R-:W3:Y:S01]  /*c2e0*/  MUFU.TANH R8, R8 ;  /* 0x0000000800087308 */ /* 0x000ee20000002400 */
[----:B------:R-:W-:-:S02]  /*c2f0*/  ISETP.GE.AND P0, PT, R2, R16, PT ;  /* 0x000000100200720c */ /* 0x000fc40003f06270 */
[-C--:B------:R-:W-:Y:S02]  /*c300*/  ISETP.GE.AND P6, PT, R3, R17.reuse, PT ;  /* 0x000000110300720c */ /* 0x080fe40003fc6270 */
[----:B------:R-:W-:Y:S02]  /*c310*/  FSEL R214, R214, -INF , !P1 ;  /* 0xff800000d6d67808 */ /* 0x000fe40004800000 */
[----:B------:R-:W-:Y:S01]  /*c320*/  FSEL R216, R216, -INF , !P0 ;  /* 0xff800000d8d87808 */ /* 0x000fe20004000000 */
[----:B------:R-:W1:Y:S01]  /*c330*/  MUFU.TANH R9, R9 ;  /* 0x0000000900097308 */ /* 0x000e620000002400 */
[----:B------:R-:W-:Y:S02]  /*c340*/  FSEL R219, R103, -INF , !P6 ;  /* 0xff80000067db7808 */ /* 0x000fe40007000000 */
[----:B------:R-:W-:Y:S02]  /*c350*/  ISETP.GE.AND P1, PT, R5, R18, PT ;  /* 0x000000120500720c */ /* 0x000fe40003f26270 */
[----:B------:R-:W-:-:S02]  /*c360*/  ISETP.GE.AND P0, PT, R4, R17, PT ;  /* 0x000000110400720c */ /* 0x000fc40003f06270 */
[-C--:B------:R-:W-:Y:S01]  /*c370*/  ISETP.GE.AND P6, PT, R4, R18.reuse, PT ;  /* 0x000000120400720c */ /* 0x080fe20003fc6270 */
[----:B------:R-:W1:Y:S01]  /*c380*/  MUFU.TANH R24, R24 ;  /* 0x0000001800187308 */ /* 0x000e620000002400 */
[----:B------:R-:W-:Y:S02]  /*c390*/  FSEL R218, R104, -INF , !P0 ;  /* 0xff80000068da7808 */ /* 0x000fe40004000000 */
[----:B------:R-:W-:Y:S02]  /*c3a0*/  FSEL R205, R205, -INF , !P1 ;  /* 0xff800000cdcd7808 */ /* 0x000fe40004800000 */
[----:B------:R-:W-:Y:S02]  /*c3b0*/  FSEL R206, R66, -INF , !P6 ;  /* 0xff80000042ce7808 */ /* 0x000fe40007000000 */
[----:B------:R-:W-:Y:S01]  /*c3c0*/  ISETP.GE.AND P0, PT, R2, R17, PT ;  /* 0x000000110200720c */ /* 0x000fe20003f06270 */
[----:B------:R-:W1:Y:S01]  /*c3d0*/  MUFU.TANH R7, R7 ;  /* 0x0000000700077308 */ /* 0x000e620000002400 */
[----:B------:R-:W-:-:S02]  /*c3e0*/  ISETP.GE.AND P1, PT, R3, R18, PT ;  /* 0x000000120300720c */ /* 0x000fc40003f26270 */
[----:B------:R-:W-:Y:S02]  /*c3f0*/  ISETP.GE.AND P6, PT, R2, R18, PT ;  /* 0x000000120200720c */ /* 0x000fe40003fc6270 */
[----:B------:R-:W-:Y:S02]  /*c400*/  FSEL R180, R176, -INF , !P5 ;  /* 0xff800000b0b47808 */ /* 0x000fe40006800000 */
[----:B------:R-:W-:Y:S02]  /*c410*/  FSEL R228, R102, -INF , !P0 ;  /* 0xff80000066e47808 */ /* 0x000fe40004000000 */
[----:B------:R-:W-:Y:S02]  /*c420*/  FSEL R207, R62, -INF , !P1 ;  /* 0xff8000003ecf7808 */ /* 0x000fe40004800000 */
[----:B------:R-:W-:Y:S02]  /*c430*/  FSEL R209, R61, -INF , !P6 ;  /* 0xff8000003dd17808 */ /* 0x000fe40007000000 */
[----:B------:R-:W-:-:S02]  /*c440*/  ISETP.GE.AND P5, PT, R3, R16, PT ;  /* 0x000000100300720c */ /* 0x000fc40003fa6270 */
[-C--:B------:R-:W-:Y:S02]  /*c450*/  ISETP.GE.AND P0, PT, R4, R19.reuse, PT ;  /* 0x000000130400720c */ /* 0x080fe40003f06270 */
[-C--:B------:R-:W-:Y:S02]  /*c460*/  ISETP.GE.AND P1, PT, R3, R19.reuse, PT ;  /* 0x000000130300720c */ /* 0x080fe40003f26270 */
[----:B------:R-:W-:Y:S02]  /*c470*/  ISETP.GE.AND P6, PT, R2, R19, PT ;  /* 0x000000130200720c */ /* 0x000fe40003fc6270 */
[C---:B------:R-:W-:Y:S02]  /*c480*/  IADD3 R4, R0.reuse, 0x30, RZ ;  /* 0x0000003000047810 */ /* 0x040fe40007ffe0ff */
[C---:B------:R-:W-:Y:S02]  /*c490*/  IADD3 R3, R0.reuse, 0x31, RZ ;  /* 0x0000003100037810 */ /* 0x040fe40007ffe0ff */
[----:B------:R-:W-:-:S02]  /*c4a0*/  IADD3 R2, R0, 0x38, RZ ;  /* 0x0000003800027810 */ /* 0x000fc40007ffe0ff */
[----:B------:R-:W-:Y:S02]  /*c4b0*/  IADD3 R0, R0, 0x39, RZ ;  /* 0x0000003900007810 */ /* 0x000fe40007ffe0ff */
[----:B------:R-:W-:Y:S02]  /*c4c0*/  FSEL R210, R49, -INF , !P1 ;  /* 0xff80000031d27808 */ /* 0x000fe40004800000 */
[----:B----4-:R-:W-:Y:S02]  /*c4d0*/  FSEL R212, R48, -INF , !P6 ;  /* 0xff80000030d47808 */ /* 0x010fe40007000000 */
[----:B------:R-:W-:Y:S02]  /*c4e0*/  FSEL R215, R215, -INF , !P5 ;  /* 0xff800000d7d77808 */ /* 0x000fe40006800000 */
[-C--:B------:R-:W-:Y:S02]  /*c4f0*/  ISETP.GE.AND P1, PT, R2, R16.reuse, PT ;  /* 0x000000100200720c */ /* 0x080fe40003f26270 */
[----:B------:R-:W-:-:S02]  /*c500*/  ISETP.GE.AND P6, PT, R0, R16, PT ;  /* 0x000000100000720c */ /* 0x000fc40003fc6270 */
[----:B------:R-:W-:Y:S01]  /*c510*/  ISETP.GE.AND P5, PT, R5, R19, PT ;  /* 0x000000130500720c */ /* 0x000fe20003fa6270 */
[----:B------:R-:W-:Y:S01]  /*c520*/  FMUL.FTZ R5, R11, c[0x0][0x2ec] ;  /* 0x0000bb000b057a20 */ /* 0x000fe20000410000 */
[----:B------:R-:W-:Y:S02]  /*c530*/  FSEL R211, R50, -INF , !P0 ;  /* 0xff80000032d37808 */ /* 0x000fe40004000000 */
[----:B------:R-:W-:Y:S02]  /*c540*/  ISETP.GE.AND P0, PT, R3, R16, PT ;  /* 0x000000100300720c */ /* 0x000fe40003f06270 */
[----:B------:R-:W-:Y:S01]  /*c550*/  FSEL R246, R28, -INF , !P1 ;  /* 0xff8000001cf67808 */ /* 0x000fe20004800000 */
[----:B------:R-:W4:Y:S01]  /*c560*/  MUFU.TANH R5, R5 ;  /* 0x0000000500057308 */ /* 0x000f220000002400 */
[----:B------:R-:W-:Y:S02]  /*c570*/  FSEL R247, R29, -INF , !P6 ;  /* 0xff8000001df77808 */ /* 0x000fe40007000000 */
[----:B------:R-:W-:-:S02]  /*c580*/  FSEL R208, R51, -INF , !P5 ;  /* 0xff80000033d07808 */ /* 0x000fc40006800000 */
[-C--:B------:R-:W-:Y:S02]  /*c590*/  ISETP.GE.AND P1, PT, R2, R17.reuse, PT ;  /* 0x000000110200720c */ /* 0x080fe40003f26270 */
[-C--:B------:R-:W-:Y:S02]  /*c5a0*/  ISETP.GE.AND P6, PT, R0, R17.reuse, PT ;  /* 0x000000110000720c */ /* 0x080fe40003fc6270 */
[----:B------:R-:W-:Y:S02]  /*c5b0*/  ISETP.GE.AND P5, PT, R4, R16, PT ;  /* 0x000000100400720c */ /* 0x000fe40003fa6270 */
[----:B------:R-:W-:Y:S02]  /*c5c0*/  FSEL R241, R44, -INF , !P0 ;  /* 0xff8000002cf17808 */ /* 0x000fe40004000000 */
[----:B------:R-:W-:Y:S02]  /*c5d0*/  ISETP.GE.AND P0, PT, R3, R17, PT ;  /* 0x000000110300720c */ /* 0x000fe40003f06270 */
[----:B------:R-:W-:-:S02]  /*c5e0*/  FSEL R243, R30, -INF , !P1 ;  /* 0xff8000001ef37808 */ /* 0x000fc40004800000 */
[----:B-1----:R-:W-:Y:S02]  /*c5f0*/  FSEL R242, R31, -INF , !P6 ;  /* 0xff8000001ff27808 */ /* 0x002fe40007000000 */
[----:B------:R-:W-:Y:S02]  /*c600*/  FSEL R240, R45, -INF , !P5 ;  /* 0xff8000002df07808 */ /* 0x000fe40006800000 */
[C---:B------:R-:W-:Y:S02]  /*c610*/  ISETP.GE.AND P1, PT, R3.reuse, R18, PT ;  /* 0x000000120300720c */ /* 0x040fe40003f26270 */
[----:B------:R-:W-:Y:S01]  /*c620*/  ISETP.GE.AND P6, PT, R3, R19, PT ;  /* 0x000000130300720c */ /* 0x000fe20003fc6270 */
[----:B------:R-:W-:Y:S01]  /*c630*/  FMUL.FTZ R3, R27, c[0x0][0x2ec] ;  /* 0x0000bb001b037a20 */ /* 0x000fe20000410000 */
[----:B------:R-:W-:Y:S02]  /*c640*/  ISETP.GE.AND P5, PT, R4, R17, PT ;  /* 0x000000110400720c */ /* 0x000fe40003fa6270 */
[----:B--2---:R-:W-:-:S02]  /*c650*/  FSEL R244, R35, -INF , !P0 ;  /* 0xff80000023f47808 */ /* 0x004fc40004000000 */
[----:B------:R-:W-:Y:S01]  /*c660*/  ISETP.GE.AND P0, PT, R4, R19, PT ;  /* 0x000000130400720c */ /* 0x000fe20003f06270 */
[----:B------:R-:W-:Y:S01]  /*c670*/  MUFU.TANH R3, R3 ;  /* 0x0000000300037308 */ /* 0x000fe20000002400 */
[----:B-----5:R-:W-:Y:S02]  /*c680*/  FSEL R245, R34, -INF , !P5 ;  /* 0xff80000022f57808 */ /* 0x020fe40006800000 */
[----:B------:R-:W-:Y:S02]  /*c690*/  ISETP.GE.AND P5, PT, R4, R18, PT ;  /* 0x000000120400720c */ /* 0x000fe40003fa6270 */
[----:B------:R-:W-:Y:S02]  /*c6a0*/  FSEL R233, R6, -INF , !P0 ;  /* 0xff80000006e97808 */ /* 0x000fe40004000000 */
[----:B------:R-:W-:Y:S01]  /*c6b0*/  PLOP3.LUT P0, PT, PT, PT, UP0, 0x80, 0x0 ;  /* 0x000000000000781c */ /* 0x000fe20003f0f008 */
[----:B------:R-:W1:Y:S01]  /*c6c0*/  MUFU.TANH R4, R26 ;  /* 0x0000001a00047308 */ /* 0x000e620000002400 */
[----:B---3--:R-:W-:-:S02]  /*c6d0*/  FSEL R229, R8, -INF , !P5 ;  /* 0xff80000008e57808 */ /* 0x008fc40006800000 */
[----:B------:R-:W-:Y:S02]  /*c6e0*/  FSEL R230, R9, -INF , !P1 ;  /* 0xff80000009e67808 */ /* 0x000fe40004800000 */
[-C--:B------:R-:W-:Y:S02]  /*c6f0*/  ISETP.GE.AND P5, PT, R2, R18.reuse, PT ;  /* 0x000000120200720c */ /* 0x080fe40003fa6270 */
[----:B------:R-:W-:Y:S02]  /*c700*/  ISETP.GE.AND P1, PT, R0, R18, PT ;  /* 0x000000120000720c */ /* 0x000fe40003f26270 */
[----:B------:R-:W-:Y:S02]  /*c710*/  FSEL R231, R24, -INF , !P5 ;  /* 0xff80000018e77808 */ /* 0x000fe40006800000 */
[----:B------:R-:W-:Y:S02]  /*c720*/  FSEL R232, R7, -INF , !P1 ;  /* 0xff80000007e87808 */ /* 0x000fe40004800000 */
[----:B------:R-:W-:-:S02]  /*c730*/  ISETP.GE.AND P5, PT, R2, R19, PT ;  /* 0x000000130200720c */ /* 0x000fc40003fa6270 */
[----:B------:R-:W-:Y:S02]  /*c740*/  ISETP.GE.AND P1, PT, R0, R19, PT ;  /* 0x000000130000720c */ /* 0x000fe40003f26270 */
[----:B----4-:R-:W-:Y:S02]  /*c750*/  FSEL R235, R5, -INF , !P6 ;  /* 0xff80000005eb7808 */ /* 0x010fe40007000000 */
[----:B-1----:R-:W-:Y:S02]  /*c760*/  FSEL R234, R4, -INF , !P5 ;  /* 0xff80000004ea7808 */ /* 0x002fe40006800000 */
        /* <DEDUP_REMOVED lines=18> */
[----:B------:R-:W-:Y:S01]  /*c890*/  ULDC.64 UR4, c[0x0][0x118] ;  /* 0x0000460000047ab9 */ /* 0x000fe20000000a00 */
[----:B--2---:R-:W-:-:S04]  /*c8a0*/  LEA R0, P1, R0, R192, 0x6 ;  /* 0x000000c000007211 */ /* 0x004fc800078230ff */
[----:B---3--:R-:W-:Y:S02]  /*c8b0*/  LEA.HI.X R3, R2, R195, R3, 0x6, P1 ;  /* 0x000000c302037211 */ /* 0x008fe400008f3403 */
[C---:B------:R-:W-:Y:S02]  /*c8c0*/  @!P4 LEA R12, P1, R0.reuse, c[0x0][0x168], 0x1 ;  /* 0x00005a00000cca11 */ /* 0x040fe400078208ff */
        /* <DEDUP_REMOVED lines=43> */
.L_x_531:
[----:B------:R-:W-:Y:S05]  /*cb80*/  BSYNC B0 ;  /* 0x0000000000007941 */ /* 0x000fea0003800000 */
.L_x_530:
[----:B------:R-:W0:Y:S02]  /*cb90*/  LDGDEPBAR ;  /* 0x00000000000079af */ /* 0x000e240000000000 */
.L_x_529:
[----:B------:R-:W-:Y:S01]  /*cba0*/  FMNMX.FTZ R0, R236, R37, !PT ;  /* 0x00000025ec007209 */ /* 0x000fe20007810000 */
[----:B------:R-:W-:Y:S01]  /*cbb0*/  LDSM.16.MT88.4 R20, [R222+0x9000] ;  /* 0x00900000de14783b */ /* 0x000fe20000004200 */
[----:B------:R-:W-:Y:S01]  /*cbc0*/  FMNMX.FTZ R3, R237, R52, !PT ;  /* 0x00000034ed037209 */ /* 0x000fe20007810000 */
        /* <DEDUP_REMOVED lines=65> */
[----:B--2---:R-:W-:Y:S01]  /*cfe0*/  FMNMX.FTZ R102, R102, R5, !PT ;  /* 0x0000000566667209 */ /* 0x004fe20007810000 */
        /* <DEDUP_REMOVED lines=11> */
[----:B------:R-:W2:Y:S01]  /*d0a0*/  SHFL.BFLY PT, R7, R4, 0x2, 0x1f ;  /* 0x0c401f0004077f89 */ /* 0x000ea200000e0000 */
[----:B------:R-:W-:Y:S01]  /*d0b0*/  FFMA.FTZ R6, R40, c[0x0][0x23c], -R2 ;  /* 0x00008f0028067a23 */ /* 0x000fe20000010802 */
[----:B------:R1:W-:Y:S01]  /*d0c0*/  MUFU.EX2 R31, R3 ;  /* 0x00000003001f7308 */ /* 0x0003e20000000800 */
[----:B------:R-:W-:-:S07]  /*d0d0*/  FMNMX.FTZ R5, R242, R5, !PT ;  /* 0x00000005f2057209 */ /* 0x000fce0007810000 */
[----:B------:R3:W4:Y:S01]  /*d0e0*/  MUFU.EX2 R34, R6 ;  /* 0x0000000600227308 */ /* 0x0007220000000800 */
[----:B-1----:R-:W-:Y:S01]  /*d0f0*/  FMNMX.FTZ R3, R0, R8, !PT ;  /* 0x0000000800037209 */ /* 0x002fe20007810000 */
[----:B------:R-:W-:-:S03]  /*d100*/  FFMA.FTZ R0, R41, c[0x0][0x23c], -R2 ;  /* 0x00008f0029007a23 */ /* 0x000fc60000010802 */
[C---:B------:R-:W-:Y:S01]  /*d110*/  FSETP.NEU.FTZ.AND P1, PT, R3.reuse, -INF , PT ;  /* 0xff8000000300780b */ /* 0x040fe20003f3d000 */
[----:B------:R-:W-:Y:S02]  /*d120*/  FMUL.FTZ R12, R3, c[0x0][0x23c] ;  /* 0x00008f00030c7a20 */ /* 0x000fe40000410000 */
[----:B------:R1:W-:Y:S01]  /*d130*/  MUFU.EX2 R56, R0 ;  /* 0x0000000000387308 */ /* 0x0003e20000000800 */
[----:B---3--:R-:W3:Y:S02]  /*d140*/  SHFL.BFLY PT, R6, R5, 0x2, 0x1f ;  /* 0x0c401f0005067f89 */ /* 0x008ee400000e0000 */
[----:B------:R-:W-:Y:S01]  /*d150*/  FSEL R12, R12, RZ, P1 ;  /* 0x000000ff0c0c7208 */ /* 0x000fe20000800000 */
[----:B-1----:R-:W-:-:S04]  /*d160*/  FFMA.FTZ R0, R38, c[0x0][0x23c], -R2 ;  /* 0x00008f0026007a23 */ /* 0x002fc80000010802 */
[----:B------:R1:W-:Y:S02]  /*d170*/  MUFU.EX2 R58, R0 ;  /* 0x00000000003a7308 */ /* 0x0003e40000000800 */
[----:B-1----:R-:W-:-:S06]  /*d180*/  FFMA.FTZ R0, R36, c[0x0][0x23c], -R12 ;  /* 0x00008f0024007a23 */ /* 0x002fcc000001080c */
[----:B------:R2:W-:Y:S02]  /*d190*/  MUFU.EX2 R11, R0 ;  /* 0x00000000000b7308 */ /* 0x0005e40000000800 */
[----:B--2---:R-:W-:Y:S01]  /*d1a0*/  FMNMX.FTZ R0, R4, R7, !PT ;  /* 0x0000000704007209 */ /* 0x004fe20007810000 */
[--C-:B------:R-:W-:Y:S02]  /*d1b0*/  FFMA.FTZ R4, R39, c[0x0][0x23c], -R12.reuse ;  /* 0x00008f0027047a23 */ /* 0x100fe4000001080c */
[----:B------:R-:W-:Y:S03]  /*d1c0*/  LDSM.16.MT88.4 R36, [R222+0xb000] ;  /* 0x00b00000de24783b */ /* 0x000fe60000004200 */
[----:B------:R3:W-:Y:S01]  /*d1d0*/  MUFU.EX2 R35, R4 ;  /* 0x0000000400237308 */ /* 0x0007e20000000800 */
[----:B------:R-:W1:Y:S01]  /*d1e0*/  SHFL.BFLY PT, R9, R0, 0x1, 0x1f ;  /* 0x0c201f0000097f89 */ /* 0x000e6200000e0000 */
[----:B---3--:R-:W-:Y:S01]  /*d1f0*/  FMNMX.FTZ R4, R5, R6, !PT ;  /* 0x0000000605047209 */ /* 0x008fe20007810000 */
[----:B------:R-:W-:Y:S01]  /*d200*/  FFMA.FTZ R5, R32, c[0x0][0x23c], -R12 ;  /* 0x00008f0020057a23 */ /* 0x000fe2000001080c */
[----:B------:R-:W-:-:S03]  /*d210*/  FSEL R6, R102, RZ, P2 ;  /* 0x000000ff66067208 */ /* 0x000fc60001000000 */
[----:B------:R-:W2:Y:S01]  /*d220*/  SHFL.BFLY PT, R8, R4, 0x1, 0x1f ;  /* 0x0c201f0004087f89 */ /* 0x000ea200000e0000 */
[----:B------:R3:W-:Y:S01]  /*d230*/  MUFU.EX2 R29, R5 ;  /* 0x00000005001d7308 */ /* 0x0007e20000000800 */
[----:B------:R-:W-:Y:S01]  /*d240*/  FADD.FTZ R7, R236, -R6 ;  /* 0x80000006ec077221 */ /* 0x000fe20000010000 */
[----:B------:R-:W-:Y:S02]  /*d250*/  FSEL R6, R3, RZ, P1 ;  /* 0x000000ff03067208 */ /* 0x000fe40000800000 */
[----:B-1----:R-:W-:Y:S01]  /*d260*/  FMNMX.FTZ R104, R0, R9, !PT ;  /* 0x0000000900687209 */ /* 0x002fe20007810000 */
[----:B------:R-:W-:-:S03]  /*d270*/  FMUL.FTZ R7, R7, c[0x0][0x23c] ;  /* 0x00008f0007077a20 */ /* 0x000fc60000410000 */
[C---:B------:R-:W-:Y:S01]  /*d280*/  FSETP.NEU.FTZ.AND P2, PT, R104.reuse, -INF , PT ;  /* 0xff8000006800780b */ /* 0x040fe20003f5d000 */
[----:B------:R-:W-:Y:S01]  /*d290*/  FMUL.FTZ R0, R104, c[0x0][0x23c] ;  /* 0x00008f0068007a20 */ /* 0x000fe20000410000 */
[----:B------:R-:W1:Y:S04]  /*d2a0*/  MUFU.EX2 R62, R7 ;  /* 0x00000007003e7308 */ /* 0x000e680000000800 */
[----:B------:R-:W-:Y:S01]  /*d2b0*/  FSEL R14, R0, RZ, P2 ;  /* 0x000000ff000e7208 */ /* 0x000fe20001000000 */
[----:B---3--:R-:W-:-:S04]  /*d2c0*/  FFMA.FTZ R5, R42, c[0x0][0x23c], -R12 ;  /* 0x00008f002a057a23 */ /* 0x008fc8000001080c */
[--C-:B------:R-:W-:Y:S01]  /*d2d0*/  FFMA.FTZ R0, R52, c[0x0][0x23c], -R14.reuse ;  /* 0x00008f0034007a23 */ /* 0x100fe2000001080e */
[----:B------:R3:W5:Y:S01]  /*d2e0*/  MUFU.EX2 R57, R5 ;  /* 0x0000000500397308 */ /* 0x0007620000000800 */
[--C-:B------:R-:W-:Y:S01]  /*d2f0*/  FFMA.FTZ R9, R53, c[0x0][0x23c], -R14.reuse ;  /* 0x00008f0035097a23 */ /* 0x100fe2000001080e */
[----:B--2---:R-:W-:Y:S01]  /*d300*/  FMNMX.FTZ R103, R4, R8, !PT ;  /* 0x0000000804677209 */ /* 0x004fe20007810000 */
[----:B------:R-:W-:Y:S01]  /*d310*/  FFMA.FTZ R8, R60, c[0x0][0x23c], -R14 ;  /* 0x00008f003c087a23 */ /* 0x000fe2000001080e */
[----:B----4-:R-:W-:Y:S01]  /*d320*/  F2FP.PACK_AB R4, R34, R31 ;  /* 0x0000001f2204723e */ /* 0x010fe200000000ff */
[-C--:B-1----:R-:W-:Y:S01]  /*d330*/  FMUL.FTZ R136, R136, R62.reuse ;  /* 0x0000003e88887220 */ /* 0x082fe20000410000 */
[----:B------:R-:W-:Y:S02]  /*d340*/  FSETP.NEU.FTZ.AND P1, PT, R103, -INF , PT ;  /* 0xff8000006700780b */ /* 0x000fe40003f3d000 */
[----:B------:R1:W2:Y:S01]  /*d350*/  MUFU.EX2 R15, R0 ;  /* 0x00000000000f7308 */ /* 0x0002a20000000800 */
[----:B------:R-:W-:-:S02]  /*d360*/  FMUL.FTZ R137, R137, R62 ;  /* 0x0000003e89897220 */ /* 0x000fc40000410000 */
[-C--:B------:R-:W-:Y:S02]  /*d370*/  FMUL.FTZ R120, R120, R62.reuse ;  /* 0x0000003e78787220 */ /* 0x080fe40000410000 */
[-C--:B------:R-:W-:Y:S02]  /*d380*/  FMUL.FTZ R121, R121, R62.reuse ;  /* 0x0000003e79797220 */ /* 0x080fe40000410000 */
[----:B------:R-:W-:Y:S01]  /*d390*/  FMUL.FTZ R152, R152, R62 ;  /* 0x0000003e98987220 */ /* 0x000fe20000410000 */
[----:B------:R4:W-:Y:S01]  /*d3a0*/  MUFU.EX2 R10, R9 ;  /* 0x00000009000a7308 */ /* 0x0009e20000000800 */
[----:B---3--:R-:W-:Y:S01]  /*d3b0*/  FADD.FTZ R5, R227, -R6 ;  /* 0x80000006e3057221 */ /* 0x008fe20000010000 */
[----:B------:R-:W-:Y:S01]  /*d3c0*/  F2FP.PACK_AB R6, R58, R56 ;  /* 0x000000383a06723e */ /* 0x000fe200000000ff */
[----:B------:R-:W-:Y:S01]  /*d3d0*/  FMUL.FTZ R153, R153, R62 ;  /* 0x0000003e99997220 */ /* 0x000fe20000410000 */
[----:B-----5:R-:W-:Y:S01]  /*d3e0*/  F2FP.PACK_AB R7, R57, R29 ;  /* 0x0000001d3907723e */ /* 0x020fe200000000ff */
[----:B------:R-:W-:-:S02]  /*d3f0*/  FMUL.FTZ R5, R5, c[0x0][0x23c] ;  /* 0x00008f0005057a20 */ /* 0x000fc40000410000 */
[-C--:B------:R-:W-:Y:S01]  /*d400*/  FMUL.FTZ R92, R92, R62.reuse ;  /* 0x0000003e5c5c7220 */ /* 0x080fe20000410000 */
[----:B------:R3:W-:Y:S01]  /*d410*/  MUFU.EX2 R41, R8 ;  /* 0x0000000800297308 */ /* 0x0007e20000000800 */
[----:B-1----:R-:W-:Y:S02]  /*d420*/  FMUL.FTZ R0, R103, c[0x0][0x23c] ;  /* 0x00008f0067007a20 */ /* 0x002fe40000410000 */
[-C--:B------:R-:W-:Y:S02]  /*d430*/  FMUL.FTZ R93, R93, R62.reuse ;  /* 0x0000003e5d5d7220 */ /* 0x080fe40000410000 */
[-C--:B------:R-:W-:Y:S01]  /*d440*/  FMUL.FTZ R112, R112, R62.reuse ;  /* 0x0000003e70707220 */ /* 0x080fe20000410000 */
[----:B------:R-:W-:Y:S01]  /*d450*/  FSEL R13, R0, RZ, P1 ;  /* 0x000000ff000d7208 */ /* 0x000fe20000800000 */
[----:B------:R-:W-:Y:S01]  /*d460*/  FFMA.FTZ R0, R63, c[0x0][0x23c], -R14 ;  /* 0x00008f003f007a23 */ /* 0x000fe2000001080e */
[----:B------:R1:W5:Y:S01]  /*d470*/  MUFU.EX2 R61, R5 ;  /* 0x00000005003d7308 */ /* 0x0003620000000800 */
[----:B--2---:R-:W-:Y:S01]  /*d480*/  MOV R63, R15 ;  /* 0x0000000f003f7202 */ /* 0x004fe20000000f00 */
[----:B------:R-:W-:-:S02]  /*d490*/  FMUL.FTZ R113, R113, R62 ;  /* 0x0000003e71717220 */ /* 0x000fc40000410000 */
[--C-:B----4-:R-:W-:Y:S02]  /*d4a0*/  FFMA.FTZ R9, R54, c[0x0][0x23c], -R13.reuse ;  /* 0x00008f0036097a23 */ /* 0x110fe4000001080d */
[-C--:B------:R-:W-:Y:S02]  /*d4b0*/  FMUL.FTZ R164, R164, R62.reuse ;  /* 0x0000003ea4a47220 */ /* 0x080fe40000410000 */
[----:B------:R2:W-:Y:S01]  /*d4c0*/  MUFU.EX2 R28, R0 ;  /* 0x00000000001c7308 */ /* 0x0005e20000000800 */
[----:B---3--:R-:W-:Y:S02]  /*d4d0*/  FFMA.FTZ R8, R55, c[0x0][0x23c], -R13 ;  /* 0x00008f0037087a23 */ /* 0x008fe4000001080d */
[-C--:B------:R-:W-:Y:S02]  /*d4e0*/  FMUL.FTZ R165, R165, R62.reuse ;  /* 0x0000003ea5a57220 */ /* 0x080fe40000410000 */
[-C--:B------:R-:W-:Y:S02]  /*d4f0*/  FMUL.FTZ R168, R168, R62.reuse ;  /* 0x0000003ea8a87220 */ /* 0x080fe40000410000 */
[----:B------:R-:W-:Y:S01]  /*d500*/  FMUL.FTZ R169, R169, R62 ;  /* 0x0000003ea9a97220 */ /* 0x000fe20000410000 */
[----:B-1----:R-:W-:Y:S01]  /*d510*/  F2FP.PACK_AB R5, R35, R11 ;  /* 0x0000000b2305723e */ /* 0x002fe200000000ff */
[-C--:B-----5:R-:W-:Y:S01]  /*d520*/  FMUL.FTZ R138, R138, R61.reuse ;  /* 0x0000003d8a8a7220 */ /* 0x0a0fe20000410000 */
[----:B------:R1:W-:Y:S01]  /*d530*/  MUFU.EX2 R30, R8 ;  /* 0x00000008001e7308 */ /* 0x0003e20000000800 */
[----:B------:R-:W-:-:S02]  /*d540*/  FMUL.FTZ R139, R139, R61 ;  /* 0x0000003d8b8b7220 */ /* 0x000fc40000410000 */
[-C--:B------:R-:W-:Y:S02]  /*d550*/  FMUL.FTZ R122, R122, R61.reuse ;  /* 0x0000003d7a7a7220 */ /* 0x080fe40000410000 */
[-C--:B------:R-:W-:Y:S01]  /*d560*/  FMUL.FTZ R123, R123, R61.reuse ;  /* 0x0000003d7b7b7220 */ /* 0x080fe20000410000 */
[----:B--2---:R-:W-:Y:S01]  /*d570*/  FSEL R0, R104, RZ, P2 ;  /* 0x000000ff68007208 */ /* 0x004fe20001000000 */
[-C--:B------:R-:W-:Y:S01]  /*d580*/  FMUL.FTZ R154, R154, R61.reuse ;  /* 0x0000003d9a9a7220 */ /* 0x080fe20000410000 */
[C---:B------:R-:W-:Y:S01]  /*d590*/  HMMA.16816.F32 R188, R4.reuse, R22, R136 ;  /* 0x0000001604bc723c */ /* 0x040fe20000001888 */
[----:B------:R2:W-:Y:S01]  /*d5a0*/  MUFU.EX2 R136, R9 ;  /* 0x0000000900887308 */ /* 0x0005e20000000800 */
[-C--:B------:R-:W-:Y:S02]  /*d5b0*/  FMUL.FTZ R155, R155, R61.reuse ;  /* 0x0000003d9b9b7220 */ /* 0x080fe40000410000 */
[-C--:B------:R-:W-:Y:S02]  /*d5c0*/  FMUL.FTZ R94, R94, R61.reuse ;  /* 0x0000003d5e5e7220 */ /* 0x080fe40000410000 */
[----:B------:R-:W-:Y:S01]  /*d5d0*/  FMUL.FTZ R95, R95, R61 ;  /* 0x0000003d5f5f7220 */ /* 0x000fe20000410000 */
[----:B------:R-:W-:Y:S01]  /*d5e0*/  MOV R138, R10 ;  /* 0x0000000a008a7202 */ /* 0x000fe20000000f00 */
[----:B------:R-:W-:Y:S01]  /*d5f0*/  FADD.FTZ R10, R237, -R0 ;  /* 0x80000000ed0a7221 */ /* 0x000fe20000010000 */
[----:B------:R-:W-:Y:S01]  /*d600*/  FSEL R0, R103, RZ, P1 ;  /* 0x000000ff67007208 */ /* 0x000fe20000800000 */
[--C-:B-1----:R-:W-:Y:S01]  /*d610*/  FFMA.FTZ R8, R65, c[0x0][0x23c], -R13.reuse ;  /* 0x00008f0041087a23 */ /* 0x102fe2000001080d */
[C---:B------:R-:W-:Y:S01]  /*d620*/  HMMA.16816.F32 R192, R4.reuse, R18, R120 ;  /* 0x0000001204c0723c */ /* 0x040fe20000001878 */
[----:B------:R-:W-:Y:S01]  /*d630*/  FMUL.FTZ R10, R10, c[0x0][0x23c] ;  /* 0x00008f000a0a7a20 */ /* 0x000fe20000410000 */
[----:B------:R-:W-:Y:S01]  /*d640*/  MOV R139, R251 ;  /* 0x000000fb008b7202 */ /* 0x000fe20000000f00 */
[----:B------:R-:W-:Y:S01]  /*d650*/  FADD.FTZ R0, R238, -R0 ;  /* 0x80000000ee007221 */ /* 0x000fe20000010000 */
[----:B------:R-:W-:Y:S01]  /*d660*/  MUFU.EX2 R32, R8 ;  /* 0x0000000800207308 */ /* 0x000fe20000000800 */
[----:B------:R-:W-:Y:S01]  /*d670*/  FMUL.FTZ R114, R114, R61 ;  /* 0x0000003d72727220 */ /* 0x000fe20000410000 */
[----:B------:R-:W-:Y:S01]  /*d680*/  MOV R137, R56 ;  /* 0x0000003800897202 */ /* 0x000fe20000000f00 */
[----:B--2---:R-:W-:Y:S01]  /*d690*/  FFMA.FTZ R9, R64, c[0x0][0x23c], -R13 ;  /* 0x00008f0040097a23 */ /* 0x004fe2000001080d */
[----:B------:R-:W-:Y:S01]  /*d6a0*/  HMMA.16816.F32 R120, R4, R26, R152 ;  /* 0x0000001a0478723c */ /* 0x000fe20000001898 */
[----:B------:R-:W-:-:S02]  /*d6b0*/  FMUL.FTZ R0, R0, c[0x0][0x23c] ;  /* 0x00008f0000007a20 */ /* 0x000fc40000410000 */
[-C--:B------:R-:W-:Y:S01]  /*d6c0*/  FMUL.FTZ R115, R115, R61.reuse ;  /* 0x0000003d73737220 */ /* 0x080fe20000410000 */
[----:B------:R-:W1:Y:S01]  /*d6d0*/  MUFU.EX2 R40, R9 ;  /* 0x0000000900287308 */ /* 0x000e620000000800 */
[-C--:B------:R-:W-:Y:S02]  /*d6e0*/  FMUL.FTZ R166, R166, R61.reuse ;  /* 0x0000003da6a67220 */ /* 0x080fe40000410000 */
[-C--:B------:R-:W-:Y:S01]  /*d6f0*/  FMUL.FTZ R167, R167, R61.reuse ;  /* 0x0000003da7a77220 */ /* 0x080fe20000410000 */
[----:B------:R-:W-:Y:S01]  /*d700*/  HMMA.16816.F32 R152, R4, R38, R92 ;  /* 0x000000260498723c */ /* 0x000fe2000000185c */
[-C--:B------:R-:W-:Y:S02]  /*d710*/  FMUL.FTZ R170, R170, R61.reuse ;  /* 0x0000003daaaa7220 */ /* 0x080fe40000410000 */
[----:B------:R-:W-:Y:S01]  /*d720*/  FMUL.FTZ R171, R171, R61 ;  /* 0x0000003dabab7220 */ /* 0x000fe20000410000 */
[----:B------:R-:W2:Y:S01]  /*d730*/  MUFU.EX2 R60, R10 ;  /* 0x0000000a003c7308 */ /* 0x000ea20000000800 */
[----:B------:R-:W-:-:S02]  /*d740*/  FMUL.FTZ R132, R132, R62 ;  /* 0x0000003e84847220 */ /* 0x000fc40000410000 */
[-C--:B------:R-:W-:Y:S01]  /*d750*/  FMUL.FTZ R133, R133, R62.reuse ;  /* 0x0000003e85857220 */ /* 0x080fe20000410000 */
[----:B------:R-:W-:Y:S01]  /*d760*/  MOV R92, R41 ;  /* 0x00000029005c7202 */ /* 0x000fe20000000f00 */
[-C--:B------:R-:W-:Y:S01]  /*d770*/  FMUL.FTZ R134, R134, R61.reuse ;  /* 0x0000003d86867220 */ /* 0x080fe20000410000 */
[C---:B------:R-:W-:Y:S01]  /*d780*/  HMMA.16816.F32 R196, R4.reuse, R16, R112 ;  /* 0x0000001004c4723c */ /* 0x040fe20000001870 */
[----:B------:R-:W-:Y:S01]  /*d790*/  FMUL.FTZ R135, R135, R61 ;  /* 0x0000003d87877220 */ /* 0x000fe20000410000 */
[----:B------:R-:W3:Y:S01]  /*d7a0*/  MUFU.EX2 R15, R0 ;  /* 0x00000000000f7308 */ /* 0x000ee20000000800 */
[----:B------:R-:W-:Y:S01]  /*d7b0*/  FMUL.FTZ R148, R148, R62 ;  /* 0x0000003e94947220 */ /* 0x000fe20000410000 */
[----:B-1----:R-:W-:Y:S01]  /*d7c0*/  MOV R95, R40 ;  /* 0x00000028005f7202 */ /* 0x002fe20000000f00 */
[-C--:B------:R-:W-:Y:S01]  /*d7d0*/  FMUL.FTZ R149, R149, R62.reuse ;  /* 0x0000003e95957220 */ /* 0x080fe20000410000 */
[----:B------:R-:W-:Y:S01]  /*d7e0*/  MOV R93, R249 ;  /* 0x000000f9005d7202 */ /* 0x000fe20000000f00 */
[-C--:B------:R-:W-:Y:S01]  /*d7f0*/  FMUL.FTZ R150, R150, R61.reuse ;  /* 0x0000003d96967220 */ /* 0x080fe20000410000 */
[----:B------:R-:W-:Y:S01]  /*d800*/  HMMA.16816.F32 R176, R4, R44, R164 ;  /* 0x0000002c04b0723c */ /* 0x000fe200000018a4 */
[----:B------:R-:W-:Y:S01]  /*d810*/  FMUL.FTZ R151, R151, R61 ;  /* 0x0000003d97977220 */ /* 0x000fe20000410000 */
[----:B------:R-:W-:Y:S01]  /*d820*/  MOV R94, R11 ;  /* 0x0000000b005e7202 */ /* 0x000fe20000000f00 */
        /* <DEDUP_REMOVED lines=15> */
[-C--:B--2---:R-:W-:Y:S02]  /*d920*/  FMUL.FTZ R128, R128, R60.reuse ;  /* 0x0000003c80807220 */ /* 0x084fe40000410000 */
[----:B------:R-:W-:-:S02]  /*d930*/  FMUL.FTZ R129, R129, R60 ;  /* 0x0000003c81817220 */ /* 0x000fc40000410000 */
[-C--:B---3--:R-:W-:Y:S01]  /*d940*/  FMUL.FTZ R130, R130, R15.reuse ;  /* 0x0000000f82827220 */ /* 0x088fe20000410000 */
[C---:B------:R-:W-:Y:S01]  /*d950*/  HMMA.16816.F32 R108, R4.reuse, R48, R72 ;  /* 0x00000030046c723c */ /* 0x040fe20000001848 */
[-C--:B------:R-:W-:Y:S02]  /*d960*/  FMUL.FTZ R131, R131, R15.reuse ;  /* 0x0000000f83837220 */ /* 0x080fe40000410000 */
[----:B------:R-:W-:Y:S02]  /*d970*/  FFMA.FTZ R0, R33, c[0x0][0x23c], -R2 ;  /* 0x00008f0021007a23 */ /* 0x000fe40000010802 */
        /* <DEDUP_REMOVED lines=10> */
[----:B------:R-:W-:Y:S01]  /*da20*/  FFMA.FTZ R8, R105, c[0x0][0x23c], -R2 ;  /* 0x00008f0069087a23 */ /* 0x000fe20000010802 */
[----:B------:R-:W-:Y:S01]  /*da30*/  MOV R105, R95 ;  /* 0x0000005f00697202 */ /* 0x000fe20000000f00 */
[-C--:B------:R-:W-:Y:S01]  /*da40*/  FMUL.FTZ R160, R160, R60.reuse ;  /* 0x0000003ca0a07220 */ /* 0x080fe20000410000 */
[----:B------:R-:W-:Y:S01]  /*da50*/  F2FP.PACK_AB R4, R138, R63 ;  /* 0x0000003f8a04723e */ /* 0x000fe200000000ff */
[----:B------:R-:W-:Y:S01]  /*da60*/  FMUL.FTZ R161, R161, R60 ;  /* 0x0000003ca1a17220 */ /* 0x000fe20000410000 */
[----:B------:R-:W-:Y:S01]  /*da70*/  F2FP.PACK_AB R5, R30, R136 ;  /* 0x000000881e05723e */ /* 0x000fe200000000ff */
[-C--:B------:R-:W-:Y:S01]  /*da80*/  FMUL.FTZ R162, R162, R15.reuse ;  /* 0x0000000fa2a27220 */ /* 0x080fe20000410000 */
[----:B------:R-:W-:Y:S01]  /*da90*/  F2FP.PACK_AB R6, R28, R92 ;  /* 0x0000005c1c06723e */ /* 0x000fe200000000ff */
[----:B------:R-:W-:Y:S01]  /*daa0*/  FMUL.FTZ R163, R163, R15 ;  /* 0x0000000fa3a37220 */ /* 0x000fe20000410000 */
[----:B------:R-:W-:Y:S01]  /*dab0*/  F2FP.PACK_AB R7, R32, R95 ;  /* 0x0000005f2007723e */ /* 0x000fe200000000ff */
[----:B------:R-:W-:-:S02]  /*dac0*/  FMUL.FTZ R68, R68, R60 ;  /* 0x0000003c44447220 */ /* 0x000fc40000410000 */
[-C--:B------:R-:W-:Y:S02]  /*dad0*/  FMUL.FTZ R69, R69, R60.reuse ;  /* 0x0000003c45457220 */ /* 0x080fe40000410000 */
[-C--:B------:R-:W-:Y:S02]  /*dae0*/  FMUL.FTZ R70, R70, R15.reuse ;  /* 0x0000000f46467220 */ /* 0x080fe40000410000 */
[C---:B------:R-:W-:Y:S01]  /*daf0*/  HMMA.16816.F32 R76, R4.reuse, R20, R128 ;  /* 0x00000014044c723c */ /* 0x040fe20000001880 */
[----:B------:R1:W-:Y:S01]  /*db00*/  MUFU.EX2 R128, R0 ;  /* 0x0000000000807308 */ /* 0x0003e20000000800 */
[-C--:B------:R-:W-:Y:S02]  /*db10*/  FMUL.FTZ R71, R71, R15.reuse ;  /* 0x0000000f47477220 */ /* 0x080fe40000410000 */
[-C--:B------:R-:W-:Y:S02]  /*db20*/  FMUL.FTZ R84, R84, R60.reuse ;  /* 0x0000003c54547220 */ /* 0x080fe40000410000 */
[----:B------:R-:W-:Y:S01]  /*db30*/  FMUL.FTZ R85, R85, R60 ;  /* 0x0000003c55557220 */ /* 0x000fe20000410000 */
[----:B------:R-:W-:Y:S01]  /*db40*/  MOV R130, R250 ;  /* 0x000000fa00827202 */ /* 0x000fe20000000f00 */
[----:B------:R-:W-:Y:S01]  /*db50*/  HMMA.16816.F32 R88, R4, R16, R116 ;  /* 0x000000100458723c */ /* 0x000fe20000001874 */
[----:B------:R-:W-:Y:S01]  /*db60*/  FMUL.FTZ R86, R86, R15 ;  /* 0x0000000f56567220 */ /* 0x000fe20000410000 */
[----:B------:R-:W-:Y:S01]  /*db70*/  MOV R131, R29 ;  /* 0x0000001d00837202 */ /* 0x000fe20000000f00 */
[----:B------:R-:W-:Y:S01]  /*db80*/  FMUL.FTZ R87, R87, R15 ;  /* 0x0000000f57577220 */ /* 0x000fe20000410000 */
[----:B------:R-:W-:Y:S01]  /*db90*/  MOV R129, R28 ;  /* 0x0000001c00817202 */ /* 0x000fe20000000f00 */
[----:B------:R-:W-:-:S02]  /*dba0*/  FMUL.FTZ R140, R140, R60 ;  /* 0x0000003c8c8c7220 */ /* 0x000fc40000410000 */
[----:B------:R-:W-:Y:S01]  /*dbb0*/  MOV R119, R35 ;  /* 0x0000002300777202 */ /* 0x000fe20000000f00 */
[C---:B------:R-:W-:Y:S01]  /*dbc0*/  HMMA.16816.F32 R148, R4.reuse, R18, R124 ;  /* 0x000000120494723c */ /* 0x040fe2000000187c */
[--C-:B-1----:R-:W-:Y:S01]  /*dbd0*/  FFMA.FTZ R0, R43, c[0x0][0x23c], -R2.reuse ;  /* 0x00008f002b007a23 */ /* 0x102fe20000010802 */
[----:B------:R-:W-:Y:S01]  /*dbe0*/  MOV R118, R34 ;  /* 0x0000002200767202 */ /* 0x000fe20000000f00 */
[----:B------:R-:W-:Y:S01]  /*dbf0*/  FMUL.FTZ R141, R141, R60 ;  /* 0x0000003c8d8d7220 */ /* 0x000fe20000410000 */
[----:B------:R-:W-:Y:S01]  /*dc00*/  MOV R117, R31 ;  /* 0x0000001f00757202 */ /* 0x000fe20000000f00 */
[----:B------:R1:W2:Y:S01]  /*dc10*/  MUFU.EX2 R251, R0 ;  /* 0x0000000000fb7308 */ /* 0x0002a20000000800 */
[-C--:B------:R-:W-:Y:S01]  /*dc20*/  FMUL.FTZ R142, R142, R15.reuse ;  /* 0x0000000f8e8e7220 */ /* 0x080fe20000410000 */
[----:B------:R-:W-:Y:S01]  /*dc30*/  MOV R127, R32 ;  /* 0x00000020007f7202 */ /* 0x000fe20000000f00 */
[----:B------:R-:W-:Y:S01]  /*dc40*/  FMUL.FTZ R143, R143, R15 ;  /* 0x0000000f8f8f7220 */ /* 0x000fe20000410000 */
[----:B------:R-:W3:Y:S01]  /*dc50*/  LDSM.16.MT88.4 R32, [R220+0x9400] ;  /* 0x00940000dc20783b */ /* 0x000ee20000004200 */
[----:B------:R-:W-:Y:S01]  /*dc60*/  MOV R124, R252 ;  /* 0x000000fc007c7202 */ /* 0x000fe20000000f00 */
[----:B------:R-:W-:Y:S01]  /*dc70*/  FMUL.FTZ R144, R144, R60 ;  /* 0x0000003c90907220 */ /* 0x000fe20000410000 */
[----:B------:R-:W-:Y:S01]  /*dc80*/  MOV R126, R58 ;  /* 0x0000003a007e7202 */ /* 0x000fe20000000f00 */
[----:B------:R4:W-:Y:S01]  /*dc90*/  MUFU.EX2 R252, R8 ;  /* 0x0000000800fc7308 */ /* 0x0009e20000000800 */
[----:B------:R-:W-:Y:S01]  /*dca0*/  FMUL.FTZ R145, R145, R60 ;  /* 0x0000003c91917220 */ /* 0x000fe20000410000 */
[----:B------:R-:W-:Y:S01]  /*dcb0*/  MOV R125, R57 ;  /* 0x00000039007d7202 */ /* 0x000fe20000000f00 */
[-C--:B------:R-:W-:Y:S01]  /*dcc0*/  FMUL.FTZ R146, R146, R15.reuse ;  /* 0x0000000f92927220 */ /* 0x080fe20000410000 */
[----:B------:R-:W-:Y:S01]  /*dcd0*/  HMMA.16816.F32 R56, R4, R44, R160 ;  /* 0x0000002c0438723c */ /* 0x000fe200000018a0 */
[----:B------:R-:W-:Y:S01]  /*dce0*/  FMUL.FTZ R147, R147, R15 ;  /* 0x0000000f93937220 */ /* 0x000fe20000410000 */
[----:B------:R-:W-:Y:S01]  /*dcf0*/  MOV R116, R30 ;  /* 0x0000001e00747202 */ /* 0x000fe20000000f00 */
[----:B------:R-:W-:Y:S01]  /*dd00*/  FMUL.FTZ R156, R156, R60 ;  /* 0x0000003c9c9c7220 */ /* 0x000fe20000410000 */
[----:B------:R-:W5:Y:S01]  /*dd10*/  LDSM.16.MT88.4 R28, [R222+0x9400] ;  /* 0x00940000de1c783b */ /* 0x000f620000004200 */
[----:B-1----:R-:W-:-:S02]  /*dd20*/  FFMA.FTZ R0, R106, c[0x0][0x23c], -R2 ;  /* 0x00008f006a007a23 */ /* 0x002fc40000010802 */
[----:B------:R-:W-:Y:S01]  /*dd30*/  FMUL.FTZ R157, R157, R60 ;  /* 0x0000003c9d9d7220 */ /* 0x000fe20000410000 */
[C---:B------:R-:W-:Y:S01]  /*dd40*/  HMMA.16816.F32 R40, R4.reuse, R48, R68 ;  /* 0x000000300428723c */ /* 0x040fe20000001844 */
[----:B------:R1:W-:Y:S01]  /*dd50*/  MUFU.EX2 R250, R0 ;  /* 0x0000000000fa7308 */ /* 0x0003e20000000800 */
[-C--:B------:R-:W-:Y:S01]  /*dd60*/  FMUL.FTZ R158, R158, R15.reuse ;  /* 0x0000000f9e9e7220 */ /* 0x080fe20000410000 */
[----:B------:R-:W-:Y:S01]  /*dd70*/  MOV R162, R116 ;  /* 0x0000007400a27202 */ /* 0x000fe20000000f00 */
[--C-:B----4-:R-:W-:Y:S01]  /*dd80*/  FFMA.FTZ R8, R100, c[0x0][0x23c], -R12.reuse ;  /* 0x00008f0064087a23 */ /* 0x110fe2000001080c */
[----:B------:R-:W-:Y:S01]  /*dd90*/  MOV R116, R92 ;  /* 0x0000005c00747202 */ /* 0x000fe20000000f00 */
[----:B------:R-:W-:Y:S01]  /*dda0*/  FMUL.FTZ R159, R159, R15 ;  /* 0x0000000f9f9f7220 */ /* 0x000fe20000410000 */
        /* <DEDUP_REMOVED lines=9> */
[----:B------:R-:W-:Y:S01]  /*de40*/  FMUL.FTZ R80, R80, R60 ;  /* 0x0000003c50507220 */ /* 0x000fe20000410000 */
[----:B------:R-:W-:Y:S01]  /*de50*/  MOV R163, R130 ;  /* 0x0000008200a37202 */ /* 0x000fe20000000f00 */
[----:B-1----:R-:W-:Y:S01]  /*de60*/  FFMA.FTZ R0, R101, c[0x0][0x23c], -R12 ;  /* 0x00008f0065007a23 */ /* 0x002fe2000001080c */
[----:B------:R-:W-:Y:S01]  /*de70*/  HMMA.16816.F32 R72, R4, R22, R140 ;  /* 0x000000160448723c */ /* 0x000fe2000000188c */
[----:B------:R-:W-:Y:S01]  /*de80*/  FMUL.FTZ R81, R81, R60 ;  /* 0x0000003c51517220 */ /* 0x000fe20000410000 */
[----:B------:R-:W-:Y:S01]  /*de90*/  LDSM.16.MT88.4 R20, [R222+0xb400] ;  /* 0x00b40000de14783b */ /* 0x000fe20000004200 */
[----:B------:R1:W1:Y:S01]  /*dea0*/  MUFU.EX2 R238, R0 ;  /* 0x0000000000ee7308 */ /* 0x0002620000000800 */
[----:B------:R-:W-:Y:S01]  /*deb0*/  FMUL.FTZ R82, R82, R15 ;  /* 0x0000000f52527220 */ /* 0x000fe20000410000 */
[----:B------:R-:W-:Y:S01]  /*dec0*/  MOV R161, R131 ;  /* 0x0000008300a17202 */ /* 0x000fe20000000f00 */
[----:B------:R-:W-:-:S02]  /*ded0*/  FMUL.FTZ R83, R83, R15 ;  /* 0x0000000f53537220 */ /* 0x000fc40000410000 */
[-C--:B------:R-:W-:Y:S01]  /*dee0*/  FMUL.FTZ R96, R96, R60.reuse ;  /* 0x0000003c60607220 */ /* 0x080fe20000410000 */
[C---:B------:R-:W-:Y:S01]  /*def0*/  HMMA.16816.F32 R144, R4.reuse, R24, R144 ;  /* 0x000000180490723c */ /* 0x040fe20000001890 */
[----:B------:R-:W-:Y:S01]  /*df00*/  FMUL.FTZ R97, R97, R60 ;  /* 0x0000003c61617220 */ /* 0x000fe20000410000 */
[----:B------:R-:W-:Y:S01]  /*df10*/  MOV R71, R161 ;  /* 0x000000a100477202 */ /* 0x000fe20000000f00 */
[----:B------:R-:W-:Y:S01]  /*df20*/  FMUL.FTZ R98, R98, R15 ;  /* 0x0000000f62627220 */ /* 0x000fe20000410000 */
[----:B------:R-:W-:Y:S01]  /*df30*/  MOV R161, R93 ;  /* 0x0000005d00a17202 */ /* 0x000fe20000000f00 */
[----:B------:R-:W-:Y:S02]  /*df40*/  FMUL.FTZ R99, R99, R15 ;  /* 0x0000000f63637220 */ /* 0x000fe40000410000 */
[----:B----4-:R-:W-:Y:S01]  /*df50*/  FFMA.FTZ R8, R181, c[0x0][0x23c], -R14 ;  /* 0x00008f00b5087a23 */ /* 0x010fe2000001080e */
[C---:B------:R-:W-:Y:S01]  /*df60*/  HMMA.16816.F32 R64, R4.reuse, R26, R156 ;  /* 0x0000001a0440723c */ /* 0x040fe2000000189c */
[----:B------:R-:W4:Y:S01]  /*df70*/  LDSM.16.MT88.4 R24, [R220+0xa400] ;  /* 0x00a40000dc18783b */ /* 0x000f220000004200 */
[----:B-1----:R-:W-:Y:S01]  /*df80*/  FFMA.FTZ R0, R107, c[0x0][0x23c], -R12 ;  /* 0x00008f006b007a23 */ /* 0x002fe2000001080c */
[----:B------:R1:W-:Y:S04]  /*df90*/  MUFU.EX2 R236, R8 ;  /* 0x0000000800ec7308 */ /* 0x0003e80000000800 */
[----:B------:R-:W-:Y:S01]  /*dfa0*/  MOV R156, R117 ;  /* 0x00000075009c7202 */ /* 0x000fe20000000f00 */
[----:B------:R-:W-:Y:S01]  /*dfb0*/  HMMA.16816.F32 R44, R4, R46, R172 ;  /* 0x0000002e042c723c */ /* 0x000fe200000018ac */
[----:B------:R-:W-:-:S02]  /*dfc0*/  MOV R158, R118 ;  /* 0x00000076009e7202 */ /* 0x000fc40000000f00 */
[----:B------:R2:W-:Y:S01]  /*dfd0*/  MUFU.EX2 R248, R0 ;  /* 0x0000000000f87308 */ /* 0x0005e20000000800 */
[----:B------:R-:W-:Y:S02]  /*dfe0*/  MOV R159, R119 ;  /* 0x00000077009f7202 */ /* 0x000fe40000000f00 */
[----:B------:R-:W-:Y:S02]  /*dff0*/  MOV R117, R137 ;  /* 0x0000008900757202 */ /* 0x000fe40000000f00 */
[----:B------:R-:W-:Y:S01]  /*e000*/  HMMA.16816.F32 R48, R4, R50, R80 ;  /* 0x000000320430723c */ /* 0x000fe20000001850 */
[----:B------:R-:W-:Y:S02]  /*e010*/  MOV R118, R136 ;  /* 0x0000008800767202 */ /* 0x000fe40000000f00 */
[----:B------:R-:W-:Y:S01]  /*e020*/  MOV R119, R138 ;  /* 0x0000008a00777202 */ /* 0x000fe20000000f00 */
[----:B-1----:R-:W1:Y:S01]  /*e030*/  LDSM.16.MT88.4 R8, [R222+0xa400] ;  /* 0x00a40000de08783b */ /* 0x002e620000004200 */
[----:B------:R-:W-:-:S02]  /*e040*/  MOV R157, R124 ;  /* 0x0000007c009d7202 */ /* 0x000fc40000000f00 */
[----:B------:R-:W-:Y:S01]  /*e050*/  MOV R175, R162 ;  /* 0x000000a200af7202 */ /* 0x000fe20000000f00 */
[----:B------:R-:W-:Y:S01]  /*e060*/  HMMA.16816.F32 R36, R4, R38, R96 ;  /* 0x000000260424723c */ /* 0x000fe20000001860 */
[----:B------:R-:W-:Y:S01]  /*e070*/  MOV R174, R158 ;  /* 0x0000009e00ae7202 */ /* 0x000fe20000000f00 */
[----:B--2---:R-:W-:Y:S01]  /*e080*/  FFMA.FTZ R0, R180, c[0x0][0x23c], -R12 ;  /* 0x00008f00b4007a23 */ /* 0x004fe2000001080c */
[----:B------:R-:W-:Y:S02]  /*e090*/  MOV R173, R159 ;  /* 0x0000009f00ad7202 */ /* 0x000fe40000000f00 */
[----:B------:R-:W-:Y:S01]  /*e0a0*/  MOV R172, R116 ;  /* 0x0000007400ac7202 */ /* 0x000fe20000000f00 */
[----:B------:R2:W2:Y:S01]  /*e0b0*/  MUFU.EX2 R237, R0 ;  /* 0x0000000000ed7308 */ /* 0x0004a20000000800 */
[----:B------:R-:W-:Y:S02]  /*e0c0*/  F2FP.PACK_AB R4, R251, R128 ;  /* 0x00000080fb04723e */ /* 0x000fe400000000ff */
[----:B------:R-:W-:-:S02]  /*e0d0*/  F2FP.PACK_AB R5, R238, R249 ;  /* 0x000000f9ee05723e */ /* 0x000fc400000000ff */
[----:B------:R-:W-:Y:S02]  /*e0e0*/  F2FP.PACK_AB R6, R250, R252 ;  /* 0x000000fcfa06723e */ /* 0x000fe400000000ff */
[----:B------:R-:W-:Y:S02]  /*e0f0*/  MOV R106, R117 ;  /* 0x00000075006a7202 */ /* 0x000fe40000000f00 */
[----:B------:R-:W-:Y:S02]  /*e100*/  MOV R158, R118 ;  /* 0x00000076009e7202 */ /* 0x000fe40000000f00 */
[----:B------:R-:W-:Y:S02]  /*e110*/  MOV R159, R92 ;  /* 0x0000005c009f7202 */ /* 0x000fe40000000f00 */
[----:B------:R-:W-:Y:S01]  /*e120*/  MOV R162, R94 ;  /* 0x0000005e00a27202 */ /* 0x000fe20000000f00 */
[----:B--2---:R-:W-:Y:S01]  /*e130*/  FFMA.FTZ R0, R182, c[0x0][0x23c], -R14 ;  /* 0x00008f00b6007a23 */ /* 0x004fe2000001080e */
[----:B------:R-:W-:-:S03]  /*e140*/  F2FP.PACK_AB R7, R237, R248 ;  /* 0x000000f8ed07723e */ /* 0x000fc600000000ff */
[----:B------:R2:W1:Y:S04]  /*e150*/  MUFU.EX2 R227, R0 ;  /* 0x0000000000e37308 */ /* 0x0004680000000800 */
[C---:B---3--:R-:W-:Y:S08]  /*e160*/  HMMA.16816.F32 R140, R4.reuse, R32, R196 ;  /* 0x00000020048c723c */ /* 0x048ff000000018c4 */
[----:B------:R-:W-:Y:S01]  /*e170*/  HMMA.16816.F32 R136, R4, R34, R192 ;  /* 0x000000220488723c */ /* 0x000fe200000018c0 */
[----:B--2---:R-:W-:Y:S01]  /*e180*/  FFMA.FTZ R0, R201, c[0x0][0x23c], -R14 ;  /* 0x00008f00c9007a23 */ /* 0x004fe2000001080e */
[----:B------:R-:W-:-:S03]  /*e190*/  MOV R201, R128 ;  /* 0x0000008000c97202 */ /* 0x000fc60000000f00 */
[----:B------:R2:W-:Y:S03]  /*e1a0*/  MUFU.EX2 R199, R0 ;  /* 0x0000000000c77308 */ /* 0x0005e60000000800 */
[C---:B-----5:R-:W-:Y:S08]  /*e1b0*/  HMMA.16816.F32 R128, R4.reuse, R30, R188 ;  /* 0x0000001e0480723c */ /* 0x060ff000000018bc */
[----:B------:R-:W-:Y:S01]  /*e1c0*/  HMMA.16816.F32 R132, R4, R28, R132 ;  /* 0x0000001c0484723c */ /* 0x000fe20000001884 */
[----:B--2---:R-:W-:-:S07]  /*e1d0*/  FFMA.FTZ R0, R183, c[0x0][0x23c], -R14 ;  /* 0x00008f00b7007a23 */ /* 0x004fce000001080e */
[C---:B----4-:R-:W-:Y:S01]  /*e1e0*/  HMMA.16816.F32 R120, R4.reuse, R26, R120 ;  /* 0x0000001a0478723c */ /* 0x050fe20000001878 */
[----:B------:R2:W-:Y:S07]  /*e1f0*/  MUFU.EX2 R198, R0 ;  /* 0x0000000000c67308 */ /* 0x0005ee0000000800 */
[C---:B-1----:R-:W-:Y:S08]  /*e200*/  HMMA.16816.F32 R112, R4.reuse, R10, R112 ;  /* 0x0000000a0470723c */ /* 0x042ff00000001870 */
[----:B------:R-:W-:Y:S01]  /*e210*/  HMMA.16816.F32 R108, R4, R16, R108 ;  /* 0x00000010046c723c */ /* 0x000fe2000000186c */
[----:B--2---:R-:W-:Y:S01]  /*e220*/  FFMA.FTZ R0, R200, c[0x0][0x23c], -R13 ;  /* 0x00008f00c8007a23 */ /* 0x004fe2000001080d */
[----:B------:R-:W-:-:S03]  /*e230*/  MOV R200, R125 ;  /* 0x0000007d00c87202 */ /* 0x000fc60000000f00 */
[----:B------:R1:W-:Y:S03]  /*e240*/  MUFU.EX2 R197, R0 ;  /* 0x0000000000c57308 */ /* 0x0003e60000000800 */
[C---:B------:R-:W-:Y:S08]  /*e250*/  HMMA.16816.F32 R96, R4.reuse, R18, R168 ;  /* 0x000000120460723c */ /* 0x040ff000000018a8 */
[----:B------:R-:W-:Y:S01]  /*e260*/  HMMA.16816.F32 R92, R4, R20, R164 ;  /* 0x00000014045c723c */ /* 0x000fe200000018a4 */
[----:B-1----:R-:W-:Y:S01]  /*e270*/  FFMA.FTZ R0, R202, c[0x0][0x23c], -R13 ;  /* 0x00008f00ca007a23 */ /* 0x002fe2000001080d */
[----:B------:R-:W-:-:S06]  /*e280*/  MOV R202, R126 ;  /* 0x0000007e00ca7202 */ /* 0x000fcc0000000f00 */
[----:B------:R-:W-:Y:S01]  /*e290*/  HMMA.16816.F32 R80, R4, R22, R152 ;  /* 0x000000160450723c */ /* 0x000fe20000001898 */
[----:B------:R1:W2:Y:S02]  /*e2a0*/  MUFU.EX2 R196, R0 ;  /* 0x0000000000c47308 */ /* 0x0002a40000000800 */
        /* <DEDUP_REMOVED lines=8> */
[----:B------:R-:W-:Y:S07]  /*e330*/  HMMA.16816.F32 R116, R4, R8, R176 ;  /* 0x000000080474723c */ /* 0x000fee00000018b0 */
[----:B------:R-:W-:Y:S02]  /*e340*/  F2FP.PACK_AB R4, R227, R236 ;  /* 0x000000ece304723e */ /* 0x000fe400000000ff */
[----:B--2---:R-:W-:-:S02]  /*e350*/  F2FP.PACK_AB R5, R196, R197 ;  /* 0x000000c5c405723e */ /* 0x004fc400000000ff */
        /* <DEDUP_REMOVED lines=44> */
[----:B------:R-:W-:Y:S01]  /*e620*/  LDSM.16.MT88.4 R172, [R222+0xac00] ;  /* 0x00ac0000deac783b */ /* 0x000fe20000004200 */
        /* <DEDUP_REMOVED lines=10> */
[----:B------:R-:W-:-:S03]  /*e6d0*/  MOV R214, R162 ;  /* 0x000000a200d67202 */ /* 0x000fc60000000f00 */
        /* <DEDUP_REMOVED lines=8> */
[C---:B------:R-:W-:Y:S08]  /*e760*/  HMMA.16816.F32 R160, R4.reuse, R16, R108 ;  /* 0x0000001004a0723c */ /* 0x040ff0000000186c */
[----:B------:R-:W-:Y:S01]  /*e770*/  HMMA.16816.F32 R148, R4, R24, R124 ;  /* 0x000000180494723c */ /* 0x000fe2000000187c */
[----:B------:R-:W4:Y:S01]  /*e780*/  LDSM.16.MT88.4 R124, [R220+0x9c00] ;  /* 0x009c0000dc7c783b */ /* 0x000f220000004200 */
[----:B--2---:R-:W-:Y:S01]  /*e790*/  FFMA.FTZ R0, R216, c[0x0][0x23c], -R14 ;  /* 0x00008f00d8007a23 */ /* 0x004fe2000001080e */
[----:B------:R-:W-:-:S03]  /*e7a0*/  MOV R216, R156 ;  /* 0x0000009c00d87202 */ /* 0x000fc60000000f00 */
[----:B------:R2:W5:Y:S02]  /*e7b0*/  MUFU.EX2 R106, R0 ;  /* 0x00000000006a7308 */ /* 0x0005640000000800 */
[C---:B------:R-:W-:Y:S08]  /*e7c0*/  HMMA.16816.F32 R152, R4.reuse, R26, R120 ;  /* 0x0000001a0498723c */ /* 0x040ff00000001878 */
[----:B-1----:R-:W-:Y:S01]  /*e7d0*/  HMMA.16816.F32 R164, R4, R8, R116 ;  /* 0x0000000804a4723c */ /* 0x002fe20000001874 */
[----:B--2---:R-:W-:Y:S01]  /*e7e0*/  FFMA.FTZ R0, R217, c[0x0][0x23c], -R13 ;  /* 0x00008f00d9007a23 */ /* 0x004fe2000001080d */
[----:B------:R-:W-:-:S06]  /*e7f0*/  MOV R217, R157 ;  /* 0x0000009d00d97202 */ /* 0x000fcc0000000f00 */
[C---:B------:R-:W-:Y:S01]  /*e800*/  HMMA.16816.F32 R168, R4.reuse, R10, R112 ;  /* 0x0000000a04a8723c */ /* 0x040fe20000001870 */
[----:B------:R1:W-:Y:S07]  /*e810*/  MUFU.EX2 R105, R0 ;  /* 0x0000000000697308 */ /* 0x0003ee0000000800 */
[C---:B------:R-:W-:Y:S08]  /*e820*/  HMMA.16816.F32 R108, R4.reuse, R20, R92 ;  /* 0x00000014046c723c */ /* 0x040ff0000000185c */
[----:B------:R-:W-:Y:S01]  /*e830*/  HMMA.16816.F32 R96, R4, R22, R80 ;  /* 0x000000160460723c */ /* 0x000fe20000001850 */
[----:B------:R-:W-:Y:S01]  /*e840*/  LDSM.16.MT88.4 R80, [R220+0xbc00] ;  /* 0x00bc0000dc50783b */ /* 0x000fe20000004200 */
[----:B-1----:R-:W-:Y:S01]  /*e850*/  FFMA.FTZ R0, R218, c[0x0][0x23c], -R13 ;  /* 0x00008f00da007a23 */ /* 0x002fe2000001080d */
[----:B------:R-:W-:-:S03]  /*e860*/  MOV R218, R158 ;  /* 0x0000009e00da7202 */ /* 0x000fc60000000f00 */
[----:B------:R1:W2:Y:S01]  /*e870*/  MUFU.EX2 R101, R0 ;  /* 0x0000000000657308 */ /* 0x0002a20000000800 */
[----:B---3--:R-:W-:Y:S02]  /*e880*/  F2FP.PACK_AB R4, R184, R185 ;  /* 0x000000b9b804723e */ /* 0x008fe400000000ff */
[----:B-----5:R-:W-:Y:S01]  /*e890*/  F2FP.PACK_AB R6, R106, R107 ;  /* 0x0000006b6a06723e */ /* 0x020fe200000000ff */
[--C-:B-1----:R-:W-:Y:S01]  /*e8a0*/  FFMA.FTZ R0, R219, c[0x0][0x23c], -R13.reuse ;  /* 0x00008f00db007a23 */ /* 0x102fe2000001080d */
[----:B--2---:R-:W-:Y:S02]  /*e8b0*/  F2FP.PACK_AB R5, R101, R105 ;  /* 0x000000696505723e */ /* 0x004fe400000000ff */
[----:B------:R-:W-:Y:S01]  /*e8c0*/  MOV R219, R159 ;  /* 0x0000009f00db7202 */ /* 0x000fe20000000f00 */
[----:B------:R1:W-:Y:S01]  /*e8d0*/  MUFU.EX2 R100, R0 ;  /* 0x0000000000647308 */ /* 0x0003e20000000800 */
[----:B------:R-:W2:Y:S01]  /*e8e0*/  LDSM.16.MT88.4 R156, [R220+0xac00] ;  /* 0x00ac0000dc9c783b */ /* 0x000ea20000004200 */
[----:B-1----:R-:W-:Y:S01]  /*e8f0*/  FFMA.FTZ R0, R228, c[0x0][0x23c], -R13 ;  /* 0x00008f00e4007a23 */ /* 0x002fe2000001080d */
[----:B------:R-:W-:-:S05]  /*e900*/  MOV R228, R63 ;  /* 0x0000003f00e47202 */ /* 0x000fca0000000f00 */
[----:B------:R-:W1:Y:S02]  /*e910*/  MUFU.EX2 R63, R0 ;  /* 0x00000000003f7308 */ /* 0x000e640000000800 */
[----:B-1----:R-:W-:Y:S01]  /*e920*/  F2FP.PACK_AB R7, R63, R100 ;  /* 0x000000643f07723e */ /* 0x002fe200000000ff */
[----:B------:R-:W-:-:S06]  /*e930*/  FFMA.FTZ R0, R229, c[0x0][0x23c], -R2 ;  /* 0x00008f00e5007a23 */ /* 0x000fcc0000010802 */
[C---:B------:R-:W-:Y:S01]  /*e940*/  HMMA.16816.F32 R84, R4.reuse, R34, R84 ;  /* 0x000000220454723c */ /* 0x040fe20000001854 */
[----:B------:R1:W-:Y:S07]  /*e950*/  MUFU.EX2 R35, R0 ;  /* 0x0000000000237308 */ /* 0x0003ee0000000800 */
[C---:B------:R-:W-:Y:S08]  /*e960*/  HMMA.16816.F32 R116, R4.reuse, R32, R88 ;  /* 0x000000200474723c */ /* 0x040ff00000001858 */
[----:B------:R-:W-:Y:S01]  /*e970*/  HMMA.16816.F32 R64, R4, R26, R64 ;  /* 0x0000001a0440723c */ /* 0x000fe20000001840 */
[----:B-1----:R-:W-:-:S04]  /*e980*/  FFMA.FTZ R0, R230, c[0x0][0x23c], -R2 ;  /* 0x00008f00e6007a23 */ /* 0x002fc80000010802 */
[----:B------:R1:W3:Y:S03]  /*e990*/  MUFU.EX2 R34, R0 ;  /* 0x0000000000227308 */ /* 0x0002e60000000800 */
[C---:B------:R-:W-:Y:S08]  /*e9a0*/  HMMA.16816.F32 R68, R4.reuse, R24, R68 ;  /* 0x000000180444723c */ /* 0x040ff00000001844 */
[----:B------:R-:W-:Y:S01]  /*e9b0*/  HMMA.16816.F32 R52, R4, R20, R52 ;  /* 0x000000140434723c */ /* 0x000fe20000001834 */
[--C-:B-1----:R-:W-:Y:S01]  /*e9c0*/  FFMA.FTZ R0, R231, c[0x0][0x23c], -R2.reuse ;  /* 0x00008f00e7007a23 */ /* 0x102fe20000010802 */
[----:B---3--:R-:W-:Y:S01]  /*e9d0*/  F2FP.PACK_AB R92, R34, R35 ;  /* 0x00000023225c723e */ /* 0x008fe200000000ff */
[----:B------:R-:W-:-:S05]  /*e9e0*/  FFMA.FTZ R2, R232, c[0x0][0x23c], -R2 ;  /* 0x00008f00e8027a23 */ /* 0x000fca0000010802 */
[C---:B------:R-:W-:Y:S01]  /*e9f0*/  HMMA.16816.F32 R128, R4.reuse, R28, R76 ;  /* 0x0000001c0480723c */ /* 0x040fe2000000184c */
[----:B------:R1:W-:Y:S07]  /*ea00*/  MUFU.EX2 R33, R0 ;  /* 0x0000000000217308 */ /* 0x0003ee0000000800 */
[C---:B------:R-:W-:Y:S01]  /*ea10*/  HMMA.16816.F32 R28, R4.reuse, R30, R72 ;  /* 0x0000001e041c723c */ /* 0x040fe20000001848 */
[----:B------:R-:W3:Y:S07]  /*ea20*/  MUFU.EX2 R32, R2 ;  /* 0x0000000200207308 */ /* 0x000eee0000000800 */
[----:B------:R-:W-:Y:S01]  /*ea30*/  HMMA.16816.F32 R56, R4, R8, R56 ;  /* 0x000000080438723c */ /* 0x000fe20000001838 */
[----:B-1----:R-:W-:-:S04]  /*ea40*/  FFMA.FTZ R0, R233, c[0x0][0x23c], -R12 ;  /* 0x00008f00e9007a23 */ /* 0x002fc8000001080c */
[----:B------:R1:W-:Y:S02]  /*ea50*/  MUFU.EX2 R27, R0 ;  /* 0x00000000001b7308 */ /* 0x0003e40000000800 */
[----:B------:R-:W-:Y:S01]  /*ea60*/  FFMA.FTZ R9, R219, R60, R228 ;  /* 0x0000003cdb097223 */ /* 0x000fe200000100e4 */
[C---:B------:R-:W-:Y:S01]  /*ea70*/  HMMA.16816.F32 R44, R4.reuse, R10, R44 ;  /* 0x0000000a042c723c */ /* 0x040fe2000000182c */
[----:B---3--:R-:W-:Y:S01]  /*ea80*/  F2FP.PACK_AB R94, R32, R33 ;  /* 0x00000021205e723e */ /* 0x008fe200000000ff */
[----:B------:R-:W-:Y:S02]  /*ea90*/  FFMA.FTZ R8, R217, R15, R218 ;  /* 0x0000000fd9087223 */ /* 0x000fe400000100da */
[----:B------:R-:W-:Y:S02]  /*eaa0*/  FFMA.FTZ R2, R215, R62, R216 ;  /* 0x0000003ed7027223 */ /* 0x000fe400000100d8 */
[----:B------:R-:W-:Y:S02]  /*eab0*/  FADD.FTZ R9, R212, R9 ;  /* 0x00000009d4097221 */ /* 0x000fe40000010000 */
[----:B------:R-:W-:Y:S01]  /*eac0*/  HMMA.16816.F32 R40, R4, R16, R40 ;  /* 0x000000100428723c */ /* 0x000fe20000001828 */
[----:B------:R-:W-:-:S02]  /*ead0*/  FADD.FTZ R11, R210, R8 ;  /* 0x00000008d20b7221 */ /* 0x000fc40000010000 */
[----:B------:R-:W-:Y:S02]  /*eae0*/  FADD.FTZ R10, R211, R2 ;  /* 0x00000002d30a7221 */ /* 0x000fe40000010000 */
[----:B-1----:R-:W-:Y:S02]  /*eaf0*/  FFMA.FTZ R0, R235, c[0x0][0x23c], -R12 ;  /* 0x00008f00eb007a23 */ /* 0x002fe4000001080c */
[----:B------:R-:W-:Y:S01]  /*eb00*/  FADD.FTZ R2, R207, R11 ;  /* 0x0000000bcf027221 */ /* 0x000fe20000010000 */
[----:B------:R-:W-:Y:S01]  /*eb10*/  HMMA.16816.F32 R48, R4, R18, R48 ;  /* 0x000000120430723c */ /* 0x000fe20000001830 */
[----:B------:R1:W3:Y:S02]  /*eb20*/  MUFU.EX2 R26, R0 ;  /* 0x00000000001a7308 */ /* 0x0002e40000000800 */
[----:B------:R-:W-:-:S04]  /*eb30*/  FADD.FTZ R2, R203, R2 ;  /* 0x00000002cb027221 */ /* 0x000fc80000010000 */
[----:B------:R-:W-:Y:S01]  /*eb40*/  FADD.FTZ R2, R197, R2 ;  /* 0x00000002c5027221 */ /* 0x000fe20000010000 */
[----:B------:R-:W-:Y:S01]  /*eb50*/  HMMA.16816.F32 R36, R4, R22, R36 ;  /* 0x000000160424723c */ /* 0x000fe20000001824 */
[----:B------:R-:W5:Y:S02]  /*eb60*/  LDSM.16.MT88.4 R4, [R222+0xbc00] ;  /* 0x00bc0000de04783b */ /* 0x000f640000004200 */
[----:B------:R-:W-:Y:S02]  /*eb70*/  FADD.FTZ R2, R196, R2 ;  /* 0x00000002c4027221 */ /* 0x000fe40000010000 */
[----:B-1----:R-:W-:Y:S01]  /*eb80*/  FFMA.FTZ R0, R234, c[0x0][0x23c], -R12 ;  /* 0x00008f00ea007a23 */ /* 0x002fe2000001080c */
[----:B---3--:R-:W-:-:S03]  /*eb90*/  F2FP.PACK_AB R93, R26, R27 ;  /* 0x0000001b1a5d723e */ /* 0x008fc600000000ff */
[----:B------:R1:W-:Y:S02]  /*eba0*/  MUFU.EX2 R25, R0 ;  /* 0x0000000000197308 */ /* 0x0003e40000000800 */
[----:B-1----:R-:W-:-:S06]  /*ebb0*/  FFMA.FTZ R0, R239, c[0x0][0x23c], -R12 ;  /* 0x00008f00ef007a23 */ /* 0x002fcc000001080c */
[----:B------:R1:W3:Y:S02]  /*ebc0*/  MUFU.EX2 R24, R0 ;  /* 0x0000000000187308 */ /* 0x0002e40000000800 */
[----:B-1----:R-:W-:Y:S01]  /*ebd0*/  FFMA.FTZ R0, R240, c[0x0][0x23c], -R14 ;  /* 0x00008f00f0007a23 */ /* 0x002fe2000001080e */
[----:B---3--:R-:W-:-:S05]  /*ebe0*/  F2FP.PACK_AB R95, R24, R25 ;  /* 0x00000019185f723e */ /* 0x008fca00000000ff */
[----:B------:R1:W-:Y:S02]  /*ebf0*/  MUFU.EX2 R21, R0 ;  /* 0x0000000000157308 */ /* 0x0003e40000000800 */
[C---:B----4-:R-:W-:Y:S08]  /*ec00*/  HMMA.16816.F32 R112, R92.reuse, R124, R180 ;  /* 0x0000007c5c70723c */ /* 0x050ff000000018b4 */
[----:B------:R-:W-:Y:S01]  /*ec10*/  HMMA.16816.F32 R120, R92, R126, R176 ;  /* 0x0000007e5c78723c */ /* 0x000fe200000018b0 */
[----:B-1----:R-:W-:-:S04]  /*ec20*/  FFMA.FTZ R0, R241, c[0x0][0x23c], -R14 ;  /* 0x00008f00f1007a23 */ /* 0x002fc8000001080e */
[----:B------:R1:W3:Y:S03]  /*ec30*/  MUFU.EX2 R20, R0 ;  /* 0x0000000000147308 */ /* 0x0002e60000000800 */
[C---:B------:R-:W-:Y:S08]  /*ec40*/  HMMA.16816.F32 R132, R92.reuse, R140, R132 ;  /* 0x0000008c5c84723c */ /* 0x040ff00000001884 */
[----:B------:R-:W-:Y:S01]  /*ec50*/  HMMA.16816.F32 R136, R92, R142, R136 ;  /* 0x0000008e5c88723c */ /* 0x000fe20000001888 */
[----:B-1----:R-:W-:-:S07]  /*ec60*/  FFMA.FTZ R0, R246, c[0x0][0x23c], -R14 ;  /* 0x00008f00f6007a23 */ /* 0x002fce000001080e */
[C---:B--2---:R-:W-:Y:S01]  /*ec70*/  HMMA.16816.F32 R148, R92.reuse, R156, R148 ;  /* 0x0000009c5c94723c */ /* 0x044fe20000001894 */
        /* <DEDUP_REMOVED lines=10> */
[C---:B-----5:R-:W-:Y:S08]  /*ed20*/  HMMA.16816.F32 R88, R92.reuse, R4, R108 ;  /* 0x000000045c58723c */ /* 0x060ff0000000186c */
[----:B------:R-:W-:Y:S01]  /*ed30*/  HMMA.16816.F32 R92, R92, R6, R96 ;  /* 0x000000065c5c723c */ /* 0x000fe20000001860 */
[----:B-1----:R-:W-:-:S04]  /*ed40*/  FFMA.FTZ R0, R244, c[0x0][0x23c], -R13 ;  /* 0x00008f00f4007a23 */ /* 0x002fc8000001080d */
[----:B------:R1:W4:Y:S02]  /*ed50*/  MUFU.EX2 R16, R0 ;  /* 0x0000000000107308 */ /* 0x0003240000000800 */
[----:B---3--:R-:W-:Y:S02]  /*ed60*/  F2FP.PACK_AB R96, R20, R21 ;  /* 0x000000151460723e */ /* 0x008fe400000000ff */
[----:B--2---:R-:W-:Y:S01]  /*ed70*/  F2FP.PACK_AB R98, R18, R19 ;  /* 0x000000131262723e */ /* 0x004fe200000000ff */
[----:B-1----:R-:W-:Y:S01]  /*ed80*/  FFMA.FTZ R0, R243, c[0x0][0x23c], -R13 ;  /* 0x00008f00f3007a23 */ /* 0x002fe2000001080d */
[----:B----4-:R-:W-:-:S03]  /*ed90*/  F2FP.PACK_AB R97, R16, R17 ;  /* 0x000000111061723e */ /* 0x010fc600000000ff */
        /* <DEDUP_REMOVED lines=75> */
.L_x_525:
[----:B------:R-:W-:-:S06]  /*f250*/  UIADD3 UR8, UR19, -0x1, URZ ;  /* 0xffffffff13087890 */ /* 0x000fcc000fffe03f */
.L_x_532:
[----:B------:R-:W-:Y:S01]  /*f260*/  ISETP.LE.AND P0, PT, RZ, UR8, PT ;  /* 0x00000008ff007c0c */ /* 0x000fe2000bf03270 */
[----:B------:R-:W-:-:S12]  /*f270*/  ULDC.64 UR16, c[0x0][0x118] ;  /* 0x0000460000107ab9 */ /* 0x000fd80000000a00 */
[----:B------:R-:W-:Y:S05]  /*f280*/  @!P0 BRA `(.L_x_533) ;  /* 0x00003e2000008947 */ /* 0x000fea0003800000 */
[----:B-1----:R-:W2:Y:S01]  /*f290*/  LDL R2, [R1+0x18] ;  /* 0x0000180001027983 */ /* 0x002ea20000100800 */
[----:B------:R-:W-:Y:S01]  /*f2a0*/  MOV R107, R3 ;  /* 0x00000003006b7202 */ /* 0x000fe20000000f00 */
[----:B------:R-:W-:Y:S02]  /*f2b0*/  IMAD.MOV.U32 R105, RZ, RZ, R103 ;  /* 0x000000ffff697224 */ /* 0x000fe400078e0067 */
[----:B------:R-:W3:Y:S01]  /*f2c0*/  LDL R0, [R1+0x48] ;  /* 0x0000480001007983 */ /* 0x000ee20000100800 */
[----:B------:R-:W-:Y:S02]  /*f2d0*/  IMAD.MOV.U32 R100, RZ, RZ, R104 ;  /* 0x000000ffff647224 */ /* 0x000fe400078e0068 */
[----:B------:R-:W-:Y:S01]  /*f2e0*/  IMAD.MOV.U32 R106, RZ, RZ, R102 ;  /* 0x000000ffff6a7224 */ /* 0x000fe200078e0066 */
[----:B------:R-:W4:Y:S04]  /*f2f0*/  LDL.LU.64 R6, [R1] ;  /* 0x0000000001067983 */ /* 0x000f280000300a00 */
[----:B------:R-:W5:Y:S04]  /*f300*/  LDL.LU.64 R4, [R1+0x50] ;  /* 0x0000500001047983 */ /* 0x000f680000300a00 */
[----:B------:R-:W3:Y:S01]  /*f310*/  LDL.64 R8, [R1+0x28] ;  /* 0x0000280001087983 */ /* 0x000ee20000100a00 */
[----:B--2---:R-:W-:Y:S01]  /*f320*/  ISETP.GE.AND P3, PT, R2, c[0x0][0x220], PT ;  /* 0x0000880002007a0c */ /* 0x004fe20003f66270 */
[----:B----4-:R-:W-:Y:S01]  /*f330*/  IMAD.MOV.U32 R3, RZ, RZ, R7 ;  /* 0x000000ffff037224 */ /* 0x010fe200078e0007 */
[----:B-----5:R-:W-:-:S05]  /*f340*/  MOV R2, R4 ;  /* 0x0000000400027202 */ /* 0x020fca0000000f00 */
[----:B------:R1:W-:Y:S01]  /*f350*/  STL.64 [R1+0x20], R2 ;  /* 0x0000200201007387 */ /* 0x0003e20000100a00 */
[----:B---3--:R-:W-:Y:S02]  /*f360*/  ISETP.GE.AND P4, PT, R8, c[0x0][0x220], PT ;  /* 0x0000880008007a0c */ /* 0x008fe40003f86270 */
[----:B------:R-:W-:Y:S01]  /*f370*/  ISETP.GE.AND P2, PT, R0, c[0x0][0x220], PT ;  /* 0x0000880000007a0c */ /* 0x000fe20003f46270 */
[----:B------:R-:W-:Y:S05]  /*f380*/  BRA `(.L_x_534) ;  /* 0x000003e000007947 */ /* 0x000fea0003800000 */
.L_x_536:
        /* <DEDUP_REMOVED lines=62> */
.L_x_534:
[----:B-1----:R-:W2:Y:S01]  /*f770*/  LDL.64 R2, [R1+0x20] ;  /* 0x0000200001027983 */ /* 0x002ea20000100a00 */
[----:B------:R-:W-:Y:S04]  /*f780*/  DEPBAR.LE SB0, 0x0 ;  /* 0x000080000000791a */ /* 0x000fe80000000000 */
[----:B------:R-:W-:Y:S01]  /*f790*/  MOV R0, UR14 ;  /* 0x0000000e00007c02 */ /* 0x000fe20008000f00 */
[----:B------:R-:W-:Y:S01]  /*f7a0*/  BAR.SYNC.DEFER_BLOCKING 0x0 ;  /* 0x0000000000007b1d */ /* 0x000fe20000010000 */
[----:B------:R-:W-:Y:S02]  /*f7b0*/  USHF.R.S32.HI UR5, URZ, 0x1f, UR8 ;  /* 0x0000001f3f057899 */ /* 0x000fe40008011408 */
[----:B------:R-:W-:Y:S04]  /*f7c0*/  UIMAD UR4, UR11, UR8, URZ ;  /* 0x000000080b0472a4 */ /* 0x000fe8000f8e023f */
[----:B------:R-:W-:Y:S01]  /*f7d0*/  UIMAD UR4, UR5, UR14, UR4 ;  /* 0x0000000e050472a4 */ /* 0x000fe2000f8e0204 */
[----:B------:R-:W-:Y:S06]  /*f7e0*/  @P4 STS.64 [R226+0x9008], RZ ;  /* 0x009008ffe2004388 */ /* 0x000fec0000000a00 */
[----:B------:R-:W-:Y:S04]  /*f7f0*/  @P4 STS [R226+0x9000], RZ ;  /* 0x009000ffe2004388 */ /* 0x000fe80000000800 */
[----:B------:R-:W-:Y:S01]  /*f800*/  @P4 STS [R226+0x9004], RZ ;  /* 0x009004ffe2004388 */ /* 0x000fe20000000800 */
        /* <DEDUP_REMOVED lines=13> */
[----:B------:R-:W-:Y:S02]  /*f8e0*/  IADD3.X R4, R3, UR18, RZ, P6, !PT ;  /* 0x0000001203047c10 */ /* 0x000fe4000b7fe4ff */
[C---:B------:R-:W-:Y:S01]  /*f8f0*/  @!P4 LEA R14, P6, R0.reuse, c[0x0][0x170], 0x1 ;  /* 0x00005c00000eca11 */ /* 0x040fe200078c08ff */
[----:B------:R-:W-:Y:S01]  /*f900*/  @P3 STS.128 [R226+0xa000], RZ ;  /* 0x00a000ffe2003388 */ /* 0x000fe20000000c00 */
[C---:B------:R-:W-:Y:S02]  /*f910*/  @!P3 LEA R8, P1, R0.reuse, c[0x0][0x170], 0x1 ;  /* 0x00005c000008ba11 */ /* 0x040fe400078208ff */
[C-C-:B------:R-:W-:Y:S02]  /*f920*/  @!P4 LEA.HI.X R15, R0.reuse, c[0x0][0x174], R4.reuse, 0x1, P6 ;  /* 0x00005d00000fca11 */ /* 0x140fe400030f0c04 */
[C-C-:B------:R-:W-:Y:S02]  /*f930*/  @!P3 LEA.HI.X R9, R0.reuse, c[0x0][0x174], R4.reuse, 0x1, P1 ;  /* 0x00005d000009ba11 */ /* 0x140fe400008f0c04 */
[C---:B------:R-:W-:Y:S01]  /*f940*/  @!P2 LEA R6, P0, R0.reuse, c[0x0][0x170], 0x1 ;  /* 0x00005c000006aa11 */ /* 0x040fe200078008ff */
[----:B------:R-:W-:Y:S01]  /*f950*/  @!PT LDS RZ, [RZ] ;  /* 0x00000000fffff984 */ /* 0x000fe20000000800 */
[----:B------:R-:W-:Y:S01]  /*f960*/  @!PT LDS RZ, [RZ] ;  /* 0x00000000fffff984 */ /* 0x000fe20000000800 */
[----:B------:R-:W-:Y:S01]  /*f970*/  @!PT LDS RZ, [RZ] ;  /* 0x00000000fffff984 */ /* 0x000fe20000000800 */
[----:B------:R2:W-:Y:S01]  /*f980*/  @!P3 LDGSTS.E.BYPASS.LTC128B.128 [R226+0xa000], [R12.64+0x40] ;  /* 0x0a0000400ce2bfae */ /* 0x0005e2000b901d50 */
[----:B------:R-:W-:Y:S02]  /*f990*/  ISETP.LT.AND P5, PT, RZ, UR8, PT ;  /* 0x00000008ff007c0c */ /* 0x000fe4000bfa1270 */
[----:B------:R-:W-:Y:S05]  /*f9a0*/  @!P2 LEA.HI.X R7, R0, c[0x0][0x174], R4, 0x1, P0 ;  /* 0x00005d000007aa11 */ /* 0x000fea00000f0c04 */
[----:B------:R-:W-:Y:S08]  /*f9b0*/  @P2 STS.128 [R226+0xb000], RZ ;  /* 0x00b000ffe2002388 */ /* 0x000ff00000000c00 */
[----:B------:R-:W-:Y:S01]  /*f9c0*/  @!PT LDS RZ, [RZ] ;  /* 0x00000000fffff984 */ /* 0x000fe20000000800 */
[----:B------:R-:W-:Y:S01]  /*f9d0*/  @!PT LDS RZ, [RZ] ;  /* 0x00000000fffff984 */ /* 0x000fe20000000800 */
[----:B------:R-:W-:Y:S01]  /*f9e0*/  @!PT LDS RZ, [RZ] ;  /* 0x00000000fffff984 */ /* 0x000fe20000000800 */
[----:B------:R3:W-:Y:S08]  /*f9f0*/  @!P2 LDGSTS.E.BYPASS.LTC128B.128 [R226+0xb000], [R10.64+0x80] ;  /* 0x0b0000800ae2afae */ /* 0x0007f0000b901d50 */
[----:B------:R-:W-:Y:S08]  /*fa00*/  @P4 STS.128 [R226+0x9800], RZ ;  /* 0x009800ffe2004388 */ /* 0x000ff00000000c00 */
[----:B------:R-:W-:Y:S01]  /*fa10*/  @!PT LDS RZ, [RZ] ;  /* 0x00000000fffff984 */ /* 0x000fe20000000800 */
[----:B------:R-:W-:Y:S01]  /*fa20*/  @!PT LDS RZ, [RZ] ;  /* 0x00000000fffff984 */ /* 0x000fe20000000800 */
[----:B------:R-:W-:Y:S01]  /*fa30*/  @!PT LDS RZ, [RZ] ;  /* 0x00000000fffff984 */ /* 0x000fe20000000800 */
[----:B------:R2:W-:Y:S08]  /*fa40*/  @!P4 LDGSTS.E.BYPASS.LTC128B.128 [R226+0x9800], [R14.64] ;  /* 0x098000000ee2cfae */ /* 0x0005f0000b901d50 */
        /* <DEDUP_REMOVED lines=9> */
[----:B------:R4:W-:Y:S08]  /*fae0*/  @!P2 LDGSTS.E.BYPASS.LTC128B.128 [R226+0xb800], [R6.64+0x80] ;  /* 0x0b80008006e2afae */ /* 0x0009f0000b901d50 */
[----:B------:R-:W-:Y:S08]  /*faf0*/  LDSM.16.M88.4 R64, [R224] ;  /* 0x00000000e040783b */ /* 0x000ff00000000200 */
[----:B-1----:R-:W4:Y:S08]  /*fb00*/  LDSM.16.M88.4 R16, [R221+0x6000] ;  /* 0x00600000dd10783b */ /* 0x002f300000000200 */
[----:B------:R-:W3:Y:S08]  /*fb10*/  LDSM.16.M88.4 R60, [R224+0x1000] ;  /* 0x00100000e03c783b */ /* 0x000ef00000000200 */
[----:B------:R-:W1:Y:S08]  /*fb20*/  LDSM.16.M88.4 R32, [R221+0x6400] ;  /* 0x00640000dd20783b */ /* 0x000e700000000200 */
[----:B------:R-:W0:Y:S08]  /*fb30*/  LDGDEPBAR ;  /* 0x00000000000079af */ /* 0x000e300000000000 */
[----:B------:R-:W5:Y:S01]  /*fb40*/  LDSM.16.M88.4 R48, [R221+0x6800] ;  /* 0x00680000dd30783b */ /* 0x000f620000000200 */
[-C--:B----4-:R-:W-:Y:S07]  /*fb50*/  HMMA.16816.F32 R4, R64, R16.reuse, RZ ;  /* 0x000000104004723c */ /* 0x090fee00000018ff */
[----:B------:R-:W4:Y:S01]  /*fb60*/  LDSM.16.M88.4 R108, [R221+0x6c00] ;  /* 0x006c0000dd6c783b */ /* 0x000f220000000200 */
[C---:B---3--:R-:W-:Y:S07]  /*fb70*/  HMMA.16816.F32 R8, R60.reuse, R16, RZ ;  /* 0x000000103c08723c */ /* 0x048fee00000018ff */
[----:B------:R-:W-:Y:S01]  /*fb80*/  LDSM.16.M88.4 R176, [R225] ;  /* 0x00000000e1b0783b */ /* 0x000fe20000000200 */
[-C--:B--2---:R-:W-:Y:S07]  /*fb90*/  HMMA.16816.F32 R12, R60, R18.reuse, RZ ;  /* 0x000000123c0c723c */ /* 0x084fee00000018ff */
[----:B------:R-:W2:Y:S01]  /*fba0*/  LDSM.16.M88.4 R180, [R223+0x6000] ;  /* 0x00600000dfb4783b */ /* 0x000ea20000000200 */
[C---:B------:R-:W-:Y:S07]  /*fbb0*/  HMMA.16816.F32 R16, R64.reuse, R18, RZ ;  /* 0x000000124010723c */ /* 0x040fee00000018ff */
[----:B------:R-:W3:Y:S01]  /*fbc0*/  LDSM.16.M88.4 R184, [R225+0x1000] ;  /* 0x00100000e1b8783b */ /* 0x000ee20000000200 */
[-C--:B-1----:R-:W-:Y:S07]  /*fbd0*/  HMMA.16816.F32 R20, R64, R32.reuse, RZ ;  /* 0x000000204014723c */ /* 0x082fee00000018ff */
[----:B------:R-:W1:Y:S01]  /*fbe0*/  LDSM.16.M88.4 R188, [R223+0x6400] ;  /* 0x00640000dfbc783b */ /* 0x000e620000000200 */
        /* <DEDUP_REMOVED lines=14> */
[-C--:B----4-:R-:W-:Y:S08]  /*fcd0*/  HMMA.16816.F32 R52, R64, R108.reuse, RZ ;  /* 0x0000006c4034723c */ /* 0x090ff000000018ff */
[C---:B------:R-:W-:Y:S08]  /*fce0*/  HMMA.16816.F32 R56, R60.reuse, R108, RZ ;  /* 0x0000006c3c38723c */ /* 0x040ff000000018ff */
[-C--:B------:R-:W-:Y:S08]  /*fcf0*/  HMMA.16816.F32 R60, R60, R110.reuse, RZ ;  /* 0x0000006e3c3c723c */ /* 0x080ff000000018ff */
[----:B------:R-:W-:Y:S01]  /*fd00*/  HMMA.16816.F32 R64, R64, R110, RZ ;  /* 0x0000006e4040723c */ /* 0x000fe200000018ff */
[----:B------:R-:W-:Y:S07]  /*fd10*/  LDSM.16.M88.4 R108, [R224+0x2000] ;  /* 0x00200000e06c783b */ /* 0x000fee0000000200 */
[-C--:B--2---:R-:W-:Y:S08]  /*fd20*/  HMMA.16816.F32 R4, R176, R180.reuse, R4 ;  /* 0x000000b4b004723c */ /* 0x084ff00000001804 */
[C---:B---3--:R-:W-:Y:S08]  /*fd30*/  HMMA.16816.F32 R8, R184.reuse, R180, R8 ;  /* 0x000000b4b808723c */ /* 0x048ff00000001808 */
[-C--:B------:R-:W-:Y:S08]  /*fd40*/  HMMA.16816.F32 R12, R184, R182.reuse, R12 ;  /* 0x000000b6b80c723c */ /* 0x080ff0000000180c */
[C---:B------:R-:W-:Y:S01]  /*fd50*/  HMMA.16816.F32 R16, R176.reuse, R182, R16 ;  /* 0x000000b6b010723c */ /* 0x040fe20000001810 */
[----:B------:R-:W2:Y:S07]  /*fd60*/  LDSM.16.M88.4 R180, [R221+0x7000] ;  /* 0x00700000ddb4783b */ /* 0x000eae0000000200 */
        /* <DEDUP_REMOVED lines=16> */
[-C--:B--2---:R-:W-:Y:S01]  /*fe70*/  HMMA.16816.F32 R4, R108, R180.reuse, R4 ;  /* 0x000000b46c04723c */ /* 0x084fe20000001804 */
[----:B------:R-:W-:Y:S07]  /*fe80*/  LDSM.16.M88.4 R196, [R224+0x5000] ;  /* 0x00500000e0c4783b */ /* 0x000fee0000000200 */
[C---:B-1----:R-:W-:Y:S08]  /*fe90*/  HMMA.16816.F32 R8, R188.reuse, R180, R8 ;  /* 0x000000b4bc08723c */ /* 0x042ff00000001808 */
        /* <DEDUP_REMOVED lines=73> */
[----:B------:R-:W-:Y:S02]  /*10330*/  FMUL.FTZ R17, R17, c[0x0][0x2ec] ;  /* 0x0000bb0011117a20 */ /* 0x000fe40000410000 */
[----:B------:R-:W-:Y:S02]  /*10340*/  FMUL.FTZ R14, R14, c[0x0][0x2ec] ;  /* 0x0000bb000e0e7a20 */ /* 0x000fe40000410000 */
[----:B------:R-:W-:Y:S03]  /*10350*/  FMUL.FTZ R15, R15, c[0x0][0x2ec] ;  /* 0x0000bb000f0f7a20 */ /* 0x000fe60000410000 */
        /* <DEDUP_REMOVED lines=10> */
[----:B------:R4:W2:Y:S01]  /*10400*/  MUFU.TANH R190, R13 ;  /* 0x0000000d00be7308 */ /* 0x0008a20000002400 */
[C---:B------:R-:W-:Y:S04]  /*10410*/  HMMA.16816.F32 R24, R108.reuse, R4, R24 ;  /* 0x000000046c18723c */ /* 0x040fe80000001818 */
[----:B-1----:R-:W-:Y:S02]  /*10420*/  FMUL.FTZ R16, R18, c[0x0][0x2ec] ;  /* 0x0000bb0012107a20 */ /* 0x002fe40000410000 */
[----:B------:R-:W-:Y:S03]  /*10430*/  FMUL.FTZ R18, R19, c[0x0][0x2ec] ;  /* 0x0000bb0013127a20 */ /* 0x000fe60000410000 */
[----:B------:R4:W1:Y:S01]  /*10440*/  MUFU.TANH R189, R14 ;  /* 0x0000000e00bd7308 */ /* 0x0008620000002400 */
[-C--:B------:R-:W-:Y:S08]  /*10450*/  HMMA.16816.F32 R28, R108, R6.reuse, R28 ;  /* 0x000000066c1c723c */ /* 0x080ff0000000181c */
[C---:B------:R-:W-:Y:S01]  /*10460*/  HMMA.16816.F32 R32, R176.reuse, R6, R32 ;  /* 0x00000006b020723c */ /* 0x040fe20000001820 */
[----:B------:R4:W1:Y:S01]  /*10470*/  MUFU.TANH R188, R15 ;  /* 0x0000000f00bc7308 */ /* 0x0008620000002400 */
[----:B------:R-:W1:Y:S01]  /*10480*/  LDSM.16.M88.4 R4, [R223+0x8c00] ;  /* 0x008c0000df04783b */ /* 0x000e620000000200 */
[----:B------:R-:W-:Y:S04]  /*10490*/  DEPBAR.LE SB0, 0x0 ;  /* 0x000080000000791a */ /* 0x000fe80000000000 */
[----:B------:R-:W-:Y:S02]  /*104a0*/  FMUL.FTZ R20, R20, c[0x0][0x2ec] ;  /* 0x0000bb0014147a20 */ /* 0x000fe40000410000 */
[----:B------:R-:W-:Y:S02]  /*104b0*/  FMUL.FTZ R21, R21, c[0x0][0x2ec] ;  /* 0x0000bb0015157a20 */ /* 0x000fe40000410000 */
[----:B------:R-:W1:Y:S01]  /*104c0*/  MUFU.TANH R17, R17 ;  /* 0x0000001100117308 */ /* 0x000e620000002400 */
[----:B------:R-:W-:Y:S01]  /*104d0*/  BAR.SYNC.DEFER_BLOCKING 0x0 ;  /* 0x0000000000007b1d */ /* 0x000fe20000010000 */
[----:B------:R-:W-:Y:S01]  /*104e0*/  FMUL.FTZ R22, R22, c[0x0][0x2ec] ;  /* 0x0000bb0016167a20 */ /* 0x000fe20000410000 */
[-C--:B-----5:R-:W-:Y:S05]  /*104f0*/  HMMA.16816.F32 R36, R176, R8.reuse, R36 ;  /* 0x00000008b024723c */ /* 0x0a0fea0000001824 */
[----:B------:R-:W-:Y:S02]  /*10500*/  FMUL.FTZ R23, R23, c[0x0][0x2ec] ;  /* 0x0000bb0017177a20 */ /* 0x000fe40000410000 */
[----:B------:R-:W1:Y:S01]  /*10510*/  MUFU.TANH R16, R16 ;  /* 0x0000001000107308 */ /* 0x000e620000002400 */
[----:B------:R-:W-:Y:S01]  /*10520*/  FMUL.FTZ R24, R24, c[0x0][0x2ec] ;  /* 0x0000bb0018187a20 */ /* 0x000fe20000410000 */
[C---:B------:R-:W-:Y:S04]  /*10530*/  HMMA.16816.F32 R40, R108.reuse, R8, R40 ;  /* 0x000000086c28723c */ /* 0x040fe80000001828 */
[----:B------:R-:W-:Y:S02]  /*10540*/  FMUL.FTZ R25, R25, c[0x0][0x2ec] ;  /* 0x0000bb0019197a20 */ /* 0x000fe40000410000 */
[----:B------:R-:W-:Y:S02]  /*10550*/  FMUL.FTZ R26, R26, c[0x0][0x2ec] ;  /* 0x0000bb001a1a7a20 */ /* 0x000fe40000410000 */
[----:B------:R-:W2:Y:S01]  /*10560*/  MUFU.TANH R18, R18 ;  /* 0x0000001200127308 */ /* 0x000ea20000002400 */
[-C--:B------:R-:W-:Y:S03]  /*10570*/  HMMA.16816.F32 R44, R108, R10.reuse, R44 ;  /* 0x0000000a6c2c723c */ /* 0x080fe6000000182c */
[----:B------:R-:W-:Y:S02]  /*10580*/  FMUL.FTZ R27, R27, c[0x0][0x2ec] ;  /* 0x0000bb001b1b7a20 */ /* 0x000fe40000410000 */
[----:B------:R-:W-:Y:S02]  /*10590*/  FMUL.FTZ R28, R28, c[0x0][0x2ec] ;  /* 0x0000bb001c1c7a20 */ /* 0x000fe40000410000 */
[----:B------:R-:W-:Y:S01]  /*105a0*/  FMUL.FTZ R29, R29, c[0x0][0x2ec] ;  /* 0x0000bb001d1d7a20 */ /* 0x000fe20000410000 */
[C---:B------:R-:W-:Y:S01]  /*105b0*/  HMMA.16816.F32 R48, R176.reuse, R10, R48 ;  /* 0x0000000ab030723c */ /* 0x040fe20000001830 */
[----:B------:R4:W2:Y:S03]  /*105c0*/  MUFU.TANH R193, R20 ;  /* 0x0000001400c17308 */ /* 0x0008a60000002400 */
[----:B------:R-:W-:Y:S02]  /*105d0*/  FMUL.FTZ R30, R30, c[0x0][0x2ec] ;  /* 0x0000bb001e1e7a20 */ /* 0x000fe40000410000 */
[----:B------:R-:W-:Y:S02]  /*105e0*/  FMUL.FTZ R31, R31, c[0x0][0x2ec] ;  /* 0x0000bb001f1f7a20 */ /* 0x000fe40000410000 */
[-C--:B-1----:R-:W-:Y:S03]  /*105f0*/  HMMA.16816.F32 R52, R176, R4.reuse, R52 ;  /* 0x00000004b034723c */ /* 0x082fe60000001834 */
        /* <DEDUP_REMOVED lines=47> */
[----:B------:R-:W-:Y:S05]  /*108f0*/  FMUL.FTZ R67, R67, c[0x0][0x2ec] ;  /* 0x0000bb0043437a20 */ /* 0x000fea0000410000 */
        /* <DEDUP_REMOVED lines=39> */
.L_x_535:
[----:B------:R-:W-:Y:S01]  /*10b70*/  FMNMX.FTZ R0, R181, R100, !PT ;  /* 0x00000064b5007209 */ /* 0x000fe20007810000 */
[----:B------:R-:W-:Y:S01]  /*10b80*/  LDSM.16.MT88.4 R20, [R220+0x9000] ;  /* 0x00900000dc14783b */ /* 0x000fe20000004200 */
[----:B------:R-:W-:Y:S02]  /*10b90*/  UIADD3 UR8, UR8, -0x1, URZ ;  /* 0xffffffff08087890 */ /* 0x000fe4000fffe03f */
[----:B------:R-:W-:Y:S02]  /*10ba0*/  FMNMX.FTZ R2, R186, R0, !PT ;  /* 0x00000000ba027209 */ /* 0x000fe40007810000 */
[----:B------:R-:W-:Y:S02]  /*10bb0*/  FMNMX.FTZ R0, R182, R105, !PT ;  /* 0x00000069b6007209 */ /* 0x000fe40007810000 */
[----:B------:R-:W-:Y:S01]  /*10bc0*/  FMNMX.FTZ R3, R180, R2, !PT ;  /* 0x00000002b4037209 */ /* 0x000fe20007810000 */
[----:B------:R-:W-:Y:S01]  /*10bd0*/  LDSM.16.MT88.4 R36, [R222+0x9000] ;  /* 0x00900000de24783b */ /* 0x000fe20000004200 */
[----:B------:R-:W-:Y:S02]  /*10be0*/  FMNMX.FTZ R2, R187, R0, !PT ;  /* 0x00000000bb027209 */ /* 0x000fe40007810000 */
[----:B-1----:R-:W-:Y:S02]  /*10bf0*/  FMNMX.FTZ R4, R17, R3, !PT ;  /* 0x0000000311047209 */ /* 0x002fe40007810000 */
        /* <DEDUP_REMOVED lines=90> */
[----:B------:R3:W-:Y:S01]  /*111a0*/  MUFU.EX2 R181, R4 ;  /* 0x0000000400b57308 */ /* 0x0007e20000000800 */
[--C-:B------:R-:W-:Y:S02]  /*111b0*/  FFMA.FTZ R41, R193, c[0x0][0x23c], -R105.reuse ;  /* 0x00008f00c1297a23 */ /* 0x100fe40000010869 */
[--C-:B------:R-:W-:Y:S02]  /*111c0*/  FFMA.FTZ R44, R195, c[0x0][0x23c], -R105.reuse ;  /* 0x00008f00c32c7a23 */ /* 0x100fe40000010869 */
[--C-:B------:R-:W-:Y:S02]  /*111d0*/  FFMA.FTZ R57, R194, c[0x0][0x23c], -R105.reuse ;  /* 0x00008f00c2397a23 */ /* 0x100fe40000010869 */
[----:B------:R-:W-:Y:S02]  /*111e0*/  FFMA.FTZ R60, R196, c[0x0][0x23c], -R105 ;  /* 0x00008f00c43c7a23 */ /* 0x000fe40000010869 */
[C---:B------:R-:W-:Y:S01]  /*111f0*/  FMUL.FTZ R64, R101.reuse, R172 ;  /* 0x000000ac65407220 */ /* 0x040fe20000410000 */
[----:B------:R4:W-:Y:S01]  /*11200*/  MUFU.EX2 R8, R5 ;  /* 0x0000000500087308 */ /* 0x0009e20000000800 */
[C---:B------:R-:W-:Y:S02]  /*11210*/  FMUL.FTZ R68, R101.reuse, R68 ;  /* 0x0000004465447220 */ /* 0x040fe40000410000 */
[----:B------:R-:W-:Y:S02]  /*11220*/  FMUL.FTZ R69, R101, R69 ;  /* 0x0000004565457220 */ /* 0x000fe40000410000 */
[----:B-1----:R-:W-:Y:S02]  /*11230*/  FADD.FTZ R0, -R102, R106 ;  /* 0x0000006a66007221 */ /* 0x002fe40000010100 */
[----:B------:R-:W-:Y:S02]  /*11240*/  FMUL.FTZ R106, R103, c[0x0][0x23c] ;  /* 0x00008f00676a7a20 */ /* 0x000fe40000410000 */
[----:B------:R-:W-:Y:S02]  /*11250*/  FMUL.FTZ R0, R0, c[0x0][0x23c] ;  /* 0x00008f0000007a20 */ /* 0x000fe40000410000 */
[----:B--2---:R-:W-:Y:S01]  /*11260*/  FMUL.FTZ R19, R100, R127 ;  /* 0x0000007f64137220 */ /* 0x004fe20000410000 */
[----:B------:R-:W-:Y:S01]  /*11270*/  FSEL R106, R106, RZ, P0 ;  /* 0x000000ff6a6a7208 */ /* 0x000fe20000000000 */
[----:B------:R1:W2:Y:S01]  /*11280*/  MUFU.EX2 R2, R0 ;  /* 0x0000000000027308 */ /* 0x0002a20000000800 */
[----:B------:R-:W-:Y:S01]  /*11290*/  FSETP.NEU.FTZ.AND P0, PT, R102, -INF , PT ;  /* 0xff8000006600780b */ /* 0x000fe20003f1d000 */
[----:B------:R-:W-:Y:S02]  /*112a0*/  FMUL.FTZ R34, R100, R142 ;  /* 0x0000008e64227220 */ /* 0x000fe40000410000 */
[--C-:B------:R-:W-:Y:S02]  /*112b0*/  FFMA.FTZ R111, R200, c[0x0][0x23c], -R106.reuse ;  /* 0x00008f00c86f7a23 */ /* 0x100fe4000001086a */
[--C-:B---3--:R-:W-:Y:S02]  /*112c0*/  FFMA.FTZ R4, R182, c[0x0][0x23c], -R106.reuse ;  /* 0x00008f00b6047a23 */ /* 0x108fe4000001086a */
[----:B------:R-:W-:Y:S02]  /*112d0*/  FMUL.FTZ R35, R100, R143 ;  /* 0x0000008f64237220 */ /* 0x000fe40000410000 */
[----:B------:R3:W-:Y:S01]  /*112e0*/  MUFU.EX2 R252, R111 ;  /* 0x0000006f00fc7308 */ /* 0x0007e20000000800 */
[--C-:B----4-:R-:W-:Y:S02]  /*112f0*/  FFMA.FTZ R5, R18, c[0x0][0x23c], -R106.reuse ;  /* 0x00008f0012057a23 */ /* 0x110fe4000001086a */
[C---:B------:R-:W-:Y:S02]  /*11300*/  FMUL.FTZ R18, R100.reuse, R126 ;  /* 0x0000007e64127220 */ /* 0x040fe40000410000 */
[--C-:B------:R-:W-:Y:S02]  /*11310*/  FFMA.FTZ R49, R197, c[0x0][0x23c], -R106.reuse ;  /* 0x00008f00c5317a23 */ /* 0x100fe4000001086a */
[C---:B------:R-:W-:Y:S02]  /*11320*/  FMUL.FTZ R50, R100.reuse, R158 ;  /* 0x0000009e64327220 */ /* 0x040fe40000410000 */
[----:B------:R-:W-:Y:S01]  /*11330*/  FMUL.FTZ R51, R100, R159 ;  /* 0x0000009f64337220 */ /* 0x000fe20000410000 */
[----:B------:R4:W-:Y:S01]  /*11340*/  MUFU.EX2 R182, R4 ;  /* 0x0000000400b67308 */ /* 0x0009e20000000800 */
[--C-:B------:R-:W-:Y:S02]  /*11350*/  FFMA.FTZ R65, R198, c[0x0][0x23c], -R106.reuse ;  /* 0x00008f00c6417a23 */ /* 0x100fe4000001086a */
[----:B------:R-:W-:Y:S02]  /*11360*/  FMUL.FTZ R66, R100, R174 ;  /* 0x000000ae64427220 */ /* 0x000fe40000410000 */
[----:B-1----:R-:W-:Y:S02]  /*11370*/  FADD.FTZ R0, -R3, R107 ;  /* 0x0000006b03007221 */ /* 0x002fe40000010100 */
[----:B------:R-:W-:Y:S02]  /*11380*/  FMUL.FTZ R107, R102, c[0x0][0x23c] ;  /* 0x00008f00666b7a20 */ /* 0x000fe40000410000 */
[----:B------:R-:W-:Y:S01]  /*11390*/  FMUL.FTZ R0, R0, c[0x0][0x23c] ;  /* 0x00008f0000007a20 */ /* 0x000fe20000410000 */
[----:B------:R-:W1:Y:S01]  /*113a0*/  MUFU.EX2 R30, R5 ;  /* 0x00000005001e7308 */ /* 0x000e620000000800 */
[C---:B--2---:R-:W-:Y:S01]  /*113b0*/  FMUL.FTZ R12, R2.reuse, R120 ;  /* 0x00000078020c7220 */ /* 0x044fe20000410000 */
[----:B------:R-:W-:Y:S01]  /*113c0*/  FSEL R107, R107, RZ, P0 ;  /* 0x000000ff6b6b7208 */ /* 0x000fe20000000000 */
[C---:B------:R-:W-:Y:S01]  /*113d0*/  FMUL.FTZ R13, R2.reuse, R121 ;  /* 0x00000079020d7220 */ /* 0x040fe20000410000 */
[----:B------:R-:W-:Y:S01]  /*113e0*/  FSETP.NEU.FTZ.AND P0, PT, R3, -INF , PT ;  /* 0xff8000000300780b */ /* 0x000fe20003f1d000 */
[----:B------:R-:W-:Y:S02]  /*113f0*/  FMUL.FTZ R24, R2, R132 ;  /* 0x0000008402187220 */ /* 0x000fe40000410000 */
[--C-:B---3--:R-:W-:Y:S01]  /*11400*/  FFMA.FTZ R111, R201, c[0x0][0x23c], -R107.reuse ;  /* 0x00008f00c96f7a23 */ /* 0x108fe2000001086b */
[----:B------:R-:W-:Y:S01]  /*11410*/  FSEL R110, R110, RZ, P0 ;  /* 0x000000ff6e6e7208 */ /* 0x000fe20000000000 */
[--C-:B------:R-:W-:Y:S01]  /*11420*/  FFMA.FTZ R9, R190, c[0x0][0x23c], -R107.reuse ;  /* 0x00008f00be097a23 */ /* 0x100fe2000001086b */
[----:B------:R-:W2:Y:S01]  /*11430*/  MUFU.EX2 R0, R0 ;  /* 0x0000000000007308 */ /* 0x000ea20000000800 */
[C---:B------:R-:W-:Y:S02]  /*11440*/  FMUL.FTZ R25, R2.reuse, R133 ;  /* 0x0000008502197220 */ /* 0x040fe40000410000 */
[C---:B------:R-:W-:Y:S02]  /*11450*/  FMUL.FTZ R28, R2.reuse, R136 ;  /* 0x00000088021c7220 */ /* 0x040fe40000410000 */
[----:B----4-:R-:W-:Y:S01]  /*11460*/  FFMA.FTZ R4, R187, c[0x0][0x23c], -R106 ;  /* 0x00008f00bb047a23 */ /* 0x010fe2000001086a */
[----:B------:R-:W-:Y:S01]  /*11470*/  MOV R187, R8 ;  /* 0x0000000800bb7202 */ /* 0x000fe20000000f00 */
[C---:B------:R-:W-:Y:S02]  /*11480*/  FMUL.FTZ R40, R2.reuse, R148 ;  /* 0x0000009402287220 */ /* 0x040fe40000410000 */
[C---:B------:R-:W-:Y:S01]  /*11490*/  FMUL.FTZ R45, R2.reuse, R153 ;  /* 0x00000099022d7220 */ /* 0x040fe20000410000 */
[----:B------:R3:W-:Y:S01]  /*114a0*/  MUFU.EX2 R251, R111 ;  /* 0x0000006f00fb7308 */ /* 0x0007e20000000800 */
[C---:B------:R-:W-:Y:S02]  /*114b0*/  FMUL.FTZ R56, R2.reuse, R164 ;  /* 0x000000a402387220 */ /* 0x040fe40000410000 */
[----:B------:R-:W-:Y:S01]  /*114c0*/  FMUL.FTZ R61, R2, R169 ;  /* 0x000000a9023d7220 */ /* 0x000fe20000410000 */
[----:B-1----:R-:W-:Y:S01]  /*114d0*/  MOV R133, R30 ;  /* 0x0000001e00857202 */ /* 0x002fe20000000f00 */
[C---:B------:R-:W-:Y:S02]  /*114e0*/  FMUL.FTZ R67, R100.reuse, R175 ;  /* 0x000000af64437220 */ /* 0x040fe40000410000 */
        /* <DEDUP_REMOVED lines=8> */
[----:B------:R-:W2:Y:S01]  /*11570*/  MUFU.EX2 R29, R9 ;  /* 0x00000009001d7308 */ /* 0x000ea20000000800 */
[C---:B------:R-:W-:Y:S02]  /*11580*/  FMUL.FTZ R15, R0.reuse, R123 ;  /* 0x0000007b000f7220 */ /* 0x040fe40000410000 */
[----:B------:R-:W-:Y:S01]  /*11590*/  FMUL.FTZ R26, R0, R134 ;  /* 0x00000086001a7220 */ /* 0x000fe20000410000 */
[----:B------:R-:W4:Y:S01]  /*115a0*/  LDSM.16.MT88.4 R120, [R222+0xa000] ;  /* 0x00a00000de78783b */ /* 0x000f220000004200 */
[----:B---3--:R-:W-:Y:S02]  /*115b0*/  FFMA.FTZ R111, R202, c[0x0][0x23c], -R107 ;  /* 0x00008f00ca6f7a23 */ /* 0x008fe4000001086b */
[C---:B------:R-:W-:Y:S02]  /*115c0*/  FMUL.FTZ R27, R0.reuse, R135 ;  /* 0x00000087001b7220 */ /* 0x040fe40000410000 */
[C---:B------:R-:W-:Y:S01]  /*115d0*/  FMUL.FTZ R42, R0.reuse, R150 ;  /* 0x00000096002a7220 */ /* 0x040fe20000410000 */
[----:B------:R3:W-:Y:S01]  /*115e0*/  MUFU.EX2 R250, R111 ;  /* 0x0000006f00fa7308 */ /* 0x0007e20000000800 */
[C---:B------:R-:W-:Y:S02]  /*115f0*/  FMUL.FTZ R43, R0.reuse, R151 ;  /* 0x00000097002b7220 */ /* 0x040fe40000410000 */
[----:B------:R-:W-:Y:S02]  /*11600*/  FMUL.FTZ R46, R0, R154 ;  /* 0x0000009a002e7220 */ /* 0x000fe40000410000 */
[--C-:B-1----:R-:W-:Y:S02]  /*11610*/  FFMA.FTZ R4, R180, c[0x0][0x23c], -R105.reuse ;  /* 0x00008f00b4047a23 */ /* 0x102fe40000010869 */
[C---:B------:R-:W-:Y:S02]  /*11620*/  FMUL.FTZ R47, R0.reuse, R155 ;  /* 0x0000009b002f7220 */ /* 0x040fe40000410000 */
[C---:B------:R-:W-:Y:S01]  /*11630*/  FMUL.FTZ R58, R0.reuse, R166 ;  /* 0x000000a6003a7220 */ /* 0x040fe20000410000 */
[----:B------:R1:W-:Y:S01]  /*11640*/  MUFU.EX2 R7, R4 ;  /* 0x0000000400077308 */ /* 0x0003e20000000800 */
[C---:B------:R-:W-:Y:S02]  /*11650*/  FMUL.FTZ R59, R0.reuse, R167 ;  /* 0x000000a7003b7220 */ /* 0x040fe40000410000 */
[----:B------:R-:W-:Y:S01]  /*11660*/  FMUL.FTZ R62, R0, R170 ;  /* 0x000000aa003e7220 */ /* 0x000fe20000410000 */
[----:B--2---:R-:W-:Y:S01]  /*11670*/  MOV R135, R29 ;  /* 0x0000001d00877202 */ /* 0x004fe20000000f00 */
[----:B------:R-:W-:Y:S02]  /*11680*/  FMUL.FTZ R9, R2, R113 ;  /* 0x0000007102097220 */ /* 0x000fe40000410000 */
[C---:B------:R-:W-:Y:S02]  /*11690*/  FMUL.FTZ R63, R0.reuse, R171 ;  /* 0x000000ab003f7220 */ /* 0x040fe40000410000 */
[C---:B------:R-:W-:Y:S01]  /*116a0*/  FMUL.FTZ R74, R0.reuse, R74 ;  /* 0x0000004a004a7220 */ /* 0x040fe20000410000 */
[----:B------:R2:W-:Y:S01]  /*116b0*/  MUFU.EX2 R134, R57 ;  /* 0x0000003900867308 */ /* 0x0005e20000000800 */
[----:B------:R-:W-:Y:S02]  /*116c0*/  FMUL.FTZ R75, R0, R75 ;  /* 0x0000004b004b7220 */ /* 0x000fe40000410000 */
[C---:B------:R-:W-:Y:S02]  /*116d0*/  FMUL.FTZ R76, R2.reuse, R76 ;  /* 0x0000004c024c7220 */ /* 0x040fe40000410000 */
[--C-:B---3--:R-:W-:Y:S02]  /*116e0*/  FFMA.FTZ R111, R203, c[0x0][0x23c], -R110.reuse ;  /* 0x00008f00cb6f7a23 */ /* 0x108fe4000001086e */
[----:B------:R-:W-:Y:S02]  /*116f0*/  FMUL.FTZ R77, R2, R77 ;  /* 0x0000004d024d7220 */ /* 0x000fe40000410000 */
[C---:B------:R-:W-:Y:S01]  /*11700*/  FMUL.FTZ R78, R0.reuse, R78 ;  /* 0x0000004e004e7220 */ /* 0x040fe20000410000 */
[----:B------:R3:W-:Y:S01]  /*11710*/  MUFU.EX2 R249, R111 ;  /* 0x0000006f00f97308 */ /* 0x0007e20000000800 */
[----:B------:R-:W-:Y:S02]  /*11720*/  FMUL.FTZ R79, R0, R79 ;  /* 0x0000004f004f7220 */ /* 0x000fe40000410000 */
[----:B------:R-:W-:Y:S02]  /*11730*/  FMUL.FTZ R80, R101, R80 ;  /* 0x0000005065507220 */ /* 0x000fe40000410000 */
[----:B-1----:R-:W-:Y:S02]  /*11740*/  FFMA.FTZ R4, R17, c[0x0][0x23c], -R105 ;  /* 0x00008f0011047a23 */ /* 0x002fe40000010869 */
[C---:B------:R-:W-:Y:S02]  /*11750*/  FMUL.FTZ R17, R101.reuse, R125 ;  /* 0x0000007d65117220 */ /* 0x040fe40000410000 */
[C---:B------:R-:W-:Y:S01]  /*11760*/  FMUL.FTZ R81, R101.reuse, R81 ;  /* 0x0000005165517220 */ /* 0x040fe20000410000 */
[----:B------:R-:W1:Y:S01]  /*11770*/  MUFU.EX2 R31, R4 ;  /* 0x00000004001f7308 */ /* 0x000e620000000800 */
[C---:B------:R-:W-:Y:S02]  /*11780*/  FMUL.FTZ R82, R100.reuse, R82 ;  /* 0x0000005264527220 */ /* 0x040fe40000410000 */
[----:B------:R-:W-:Y:S02]  /*11790*/  FMUL.FTZ R83, R100, R83 ;  /* 0x0000005364537220 */ /* 0x000fe40000410000 */
[----:B--2---:R-:W-:Y:S02]  /*117a0*/  FMUL.FTZ R57, R2, R165 ;  /* 0x000000a502397220 */ /* 0x004fe40000410000 */
[C---:B------:R-:W-:Y:S02]  /*117b0*/  FMUL.FTZ R84, R101.reuse, R84 ;  /* 0x0000005465547220 */ /* 0x040fe40000410000 */
[C---:B------:R-:W-:Y:S01]  /*117c0*/  FMUL.FTZ R85, R101.reuse, R85 ;  /* 0x0000005565557220 */ /* 0x040fe20000410000 */
[----:B------:R2:W-:Y:S01]  /*117d0*/  MUFU.EX2 R180, R60 ;  /* 0x0000003c00b47308 */ /* 0x0005e20000000800 */
[C---:B------:R-:W-:Y:S02]  /*117e0*/  FMUL.FTZ R86, R100.reuse, R86 ;  /* 0x0000005664567220 */ /* 0x040fe40000410000 */
[----:B------:R-:W-:Y:S02]  /*117f0*/  FMUL.FTZ R87, R100, R87 ;  /* 0x0000005764577220 */ /* 0x000fe40000410000 */
[----:B---3--:R-:W-:Y:S02]  /*11800*/  FFMA.FTZ R111, R206, c[0x0][0x23c], -R110 ;  /* 0x00008f00ce6f7a23 */ /* 0x008fe4000001086e */
[C---:B------:R-:W-:Y:S02]  /*11810*/  FMUL.FTZ R88, R2.reuse, R88 ;  /* 0x0000005802587220 */ /* 0x040fe40000410000 */
[----:B------:R-:W-:Y:S01]  /*11820*/  FMUL.FTZ R89, R2, R89 ;  /* 0x0000005902597220 */ /* 0x000fe20000410000 */
[----:B------:R3:W-:Y:S01]  /*11830*/  MUFU.EX2 R248, R111 ;  /* 0x0000006f00f87308 */ /* 0x0007e20000000800 */
[C---:B------:R-:W-:Y:S02]  /*11840*/  FMUL.FTZ R90, R0.reuse, R90 ;  /* 0x0000005a005a7220 */ /* 0x040fe40000410000 */
[----:B------:R-:W-:Y:S01]  /*11850*/  FMUL.FTZ R91, R0, R91 ;  /* 0x0000005b005b7220 */ /* 0x000fe20000410000 */
[----:B-1----:R-:W-:Y:S01]  /*11860*/  MOV R132, R31 ;  /* 0x0000001f00847202 */ /* 0x002fe20000000f00 */
[----:B------:R-:W-:Y:S02]  /*11870*/  FFMA.FTZ R4, R16, c[0x0][0x23c], -R106 ;  /* 0x00008f0010047a23 */ /* 0x000fe4000001086a */
[C---:B------:R-:W-:Y:S02]  /*11880*/  FMUL.FTZ R16, R101.reuse, R124 ;  /* 0x0000007c65107220 */ /* 0x040fe40000410000 */
[----:B------:R-:W1:Y:S01]  /*11890*/  LDSM.16.MT88.4 R124, [R220+0xb000] ;  /* 0x00b00000dc7c783b */ /* 0x000e620000004200 */
[----:B------:R5:W4:Y:S01]  /*118a0*/  MUFU.EX2 R6, R4 ;  /* 0x0000000400067308 */ /* 0x000b220000000800 */
[C---:B------:R-:W-:Y:S02]  /*118b0*/  FMUL.FTZ R92, R2.reuse, R92 ;  /* 0x0000005c025c7220 */ /* 0x040fe40000410000 */
[C---:B------:R-:W-:Y:S02]  /*118c0*/  FMUL.FTZ R93, R2.reuse, R93 ;  /* 0x0000005d025d7220 */ /* 0x040fe40000410000 */
[----:B--2---:R-:W-:Y:S02]  /*118d0*/  FMUL.FTZ R60, R2, R168 ;  /* 0x000000a8023c7220 */ /* 0x004fe40000410000 */
[C---:B------:R-:W-:Y:S02]  /*118e0*/  FMUL.FTZ R94, R0.reuse, R94 ;  /* 0x0000005e005e7220 */ /* 0x040fe40000410000 */
[----:B------:R-:W-:Y:S01]  /*118f0*/  FMUL.FTZ R95, R0, R95 ;  /* 0x0000005f005f7220 */ /* 0x000fe20000410000 */
[----:B------:R2:W-:Y:S01]  /*11900*/  MUFU.EX2 R141, R65 ;  /* 0x00000041008d7308 */ /* 0x0005e20000000800 */
[C---:B------:R-:W-:Y:S02]  /*11910*/  FMUL.FTZ R96, R101.reuse, R96 ;  /* 0x0000006065607220 */ /* 0x040fe40000410000 */
[C---:B------:R-:W-:Y:S02]  /*11920*/  FMUL.FTZ R97, R101.reuse, R97 ;  /* 0x0000006165617220 */ /* 0x040fe40000410000 */
[--C-:B---3--:R-:W-:Y:S02]  /*11930*/  FFMA.FTZ R111, R204, c[0x0][0x23c], -R107.reuse ;  /* 0x00008f00cc6f7a23 */ /* 0x108fe4000001086b */
[C---:B------:R-:W-:Y:S02]  /*11940*/  FMUL.FTZ R98, R100.reuse, R98 ;  /* 0x0000006264627220 */ /* 0x040fe40000410000 */
[----:B------:R-:W-:Y:S01]  /*11950*/  FMUL.FTZ R99, R100, R99 ;  /* 0x0000006364637220 */ /* 0x000fe20000410000 */
[----:B------:R3:W-:Y:S01]  /*11960*/  MUFU.EX2 R247, R111 ;  /* 0x0000006f00f77308 */ /* 0x0007e20000000800 */
[--C-:B------:R-:W-:Y:S02]  /*11970*/  FFMA.FTZ R108, R108, c[0x0][0x23c], -R110.reuse ;  /* 0x00008f006c6c7a23 */ /* 0x100fe4000001086e */
[--C-:B-----5:R-:W-:Y:S01]  /*11980*/  FFMA.FTZ R4, R184, c[0x0][0x23c], -R107.reuse ;  /* 0x00008f00b8047a23 */ /* 0x120fe2000001086b */
[----:B----4-:R-:W-:Y:S01]  /*11990*/  MOV R190, R6 ;  /* 0x0000000600be7202 */ /* 0x010fe20000000f00 */
[----:B------:R-:W-:Y:S05]  /*119a0*/  FMUL.FTZ R6, R100, R118 ;  /* 0x0000007664067220 */ /* 0x000fea0000410000 */
[----:B------:R4:W-:Y:S01]  /*119b0*/  MUFU.EX2 R184, R4 ;  /* 0x0000000400b87308 */ /* 0x0009e20000000800 */
[----:B--2---:R-:W-:Y:S02]  /*119c0*/  FMUL.FTZ R65, R101, R173 ;  /* 0x000000ad65417220 */ /* 0x004fe40000410000 */
[----:B------:R-:W-:Y:S01]  /*119d0*/  LDSM.16.MT88.4 R172, [R222+0xac00] ;  /* 0x00ac0000deac783b */ /* 0x000fe20000004200 */
[--C-:B---3--:R-:W-:Y:S06]  /*119e0*/  FFMA.FTZ R111, R205, c[0x0][0x23c], -R107.reuse ;  /* 0x00008f00cd6f7a23 */ /* 0x108fec000001086b */
[----:B------:R2:W-:Y:S01]  /*119f0*/  MUFU.EX2 R246, R111 ;  /* 0x0000006f00f67308 */ /* 0x0005e20000000800 */
[----:B----4-:R-:W-:Y:S01]  /*11a00*/  FFMA.FTZ R4, R191, c[0x0][0x23c], -R107 ;  /* 0x00008f00bf047a23 */ /* 0x010fe2000001086b */
[----:B------:R-:W-:Y:S01]  /*11a10*/  MOV R191, R8 ;  /* 0x0000000800bf7202 */ /* 0x000fe20000000f00 */
[----:B------:R-:W-:Y:S07]  /*11a20*/  FMUL.FTZ R8, R2, R112 ;  /* 0x0000007002087220 */ /* 0x000fee0000410000 */
[----:B------:R3:W4:Y:S01]  /*11a30*/  MUFU.EX2 R5, R4 ;  /* 0x0000000400057308 */ /* 0x0007220000000800 */
[--C-:B--2---:R-:W-:Y:S09]  /*11a40*/  FFMA.FTZ R111, R207, c[0x0][0x23c], -R110.reuse ;  /* 0x00008f00cf6f7a23 */ /* 0x104ff2000001086e */
[----:B------:R2:W-:Y:S01]  /*11a50*/  MUFU.EX2 R245, R111 ;  /* 0x0000006f00f57308 */ /* 0x0005e20000000800 */
[--C-:B---3--:R-:W-:Y:S01]  /*11a60*/  FFMA.FTZ R4, R183, c[0x0][0x23c], -R110.reuse ;  /* 0x00008f00b7047a23 */ /* 0x108fe2000001086e */
[----:B----4-:R-:W-:Y:S08]  /*11a70*/  MOV R183, R5 ;  /* 0x0000000500b77202 */ /* 0x010ff00000000f00 */
[----:B------:R3:W-:Y:S01]  /*11a80*/  MUFU.EX2 R186, R4 ;  /* 0x0000000400ba7308 */ /* 0x0007e20000000800 */
[----:B------:R-:W-:Y:S01]  /*11a90*/  F2FP.PACK_AB R112, R183, R184 ;  /* 0x000000b8b770723e */ /* 0x000fe200000000ff */
[--C-:B--2---:R-:W-:Y:S08]  /*11aa0*/  FFMA.FTZ R111, R208, c[0x0][0x23c], -R110.reuse ;  /* 0x00008f00d06f7a23 */ /* 0x104ff0000001086e */
        /* <DEDUP_REMOVED lines=8> */
[----:B------:R-:W-:Y:S06]  /*11b30*/  F2FP.PACK_AB R119, R30, R190 ;  /* 0x000000be1e77723e */ /* 0x000fec00000000ff */
[----:B------:R3:W5:Y:S01]  /*11b40*/  MUFU.EX2 R5, R4 ;  /* 0x0000000400057308 */ /* 0x0007620000000800 */
[----:B------:R-:W-:Y:S01]  /*11b50*/  F2FP.PACK_AB R118, R31, R185 ;  /* 0x000000b91f76723e */ /* 0x000fe200000000ff */
[----:B------:R-:W-:Y:S01]  /*11b60*/  FMUL.FTZ R30, R0, R138 ;  /* 0x0000008a001e7220 */ /* 0x000fe20000410000 */
[----:B----4-:R-:W-:Y:S01]  /*11b70*/  F2FP.PACK_AB R113, R192, R186 ;  /* 0x000000bac071723e */ /* 0x010fe200000000ff */
[----:B------:R-:W-:Y:S06]  /*11b80*/  FMUL.FTZ R31, R0, R139 ;  /* 0x0000008b001f7220 */ /* 0x000fec0000410000 */
[----:B------:R4:W-:Y:S01]  /*11b90*/  MUFU.EX2 R139, R44 ;  /* 0x0000002c008b7308 */ /* 0x0009e20000000800 */
[--C-:B--2---:R-:W-:Y:S09]  /*11ba0*/  FFMA.FTZ R111, R214, c[0x0][0x23c], -R105.reuse ;  /* 0x00008f00d66f7a23 */ /* 0x104ff20000010869 */
[----:B------:R2:W-:Y:S01]  /*11bb0*/  MUFU.EX2 R242, R111 ;  /* 0x0000006f00f27308 */ /* 0x0005e20000000800 */
[----:B---3--:R-:W-:Y:S01]  /*11bc0*/  FFMA.FTZ R4, R189, c[0x0][0x23c], -R110 ;  /* 0x00008f00bd047a23 */ /* 0x008fe2000001086e */
[----:B-----5:R-:W-:Y:S04]  /*11bd0*/  MOV R189, R5 ;  /* 0x0000000500bd7202 */ /* 0x020fe80000000f00 */
[----:B------:R-:W-:Y:S04]  /*11be0*/  F2FP.PACK_AB R114, R29, R189 ;  /* 0x000000bd1d72723e */ /* 0x000fe800000000ff */
[----:B------:R3:W5:Y:S01]  /*11bf0*/  MUFU.EX2 R5, R4 ;  /* 0x0000000400057308 */ /* 0x0007620000000800 */
[C---:B------:R-:W-:Y:S02]  /*11c00*/  FMUL.FTZ R29, R2.reuse, R137 ;  /* 0x00000089021d7220 */ /* 0x040fe40000410000 */
[----:B----4-:R-:W-:Y:S07]  /*11c10*/  FMUL.FTZ R44, R2, R152 ;  /* 0x00000098022c7220 */ /* 0x010fee0000410000 */
[----:B------:R4:W-:Y:S01]  /*11c20*/  MUFU.EX2 R137, R41 ;  /* 0x0000002900897308 */ /* 0x0009e20000000800 */
[----:B--2---:R-:W-:Y:S01]  /*11c30*/  FFMA.FTZ R111, R215, c[0x0][0x23c], -R106 ;  /* 0x00008f00d76f7a23 */ /* 0x004fe2000001086a */
[----:B------:R-:W-:Y:S08]  /*11c40*/  MOV R215, R180 ;  /* 0x000000b400d77202 */ /* 0x000ff00000000f00 */
[----:B------:R2:W-:Y:S01]  /*11c50*/  MUFU.EX2 R214, R111 ;  /* 0x0000006f00d67308 */ /* 0x0005e20000000800 */
[----:B---3--:R-:W-:Y:S01]  /*11c60*/  FFMA.FTZ R4, R188, c[0x0][0x23c], -R110 ;  /* 0x00008f00bc047a23 */ /* 0x008fe2000001086e */
[----:B-----5:R-:W-:Y:S01]  /*11c70*/  MOV R188, R5 ;  /* 0x0000000500bc7202 */ /* 0x020fe20000000f00 */
[----:B------:R-:W-:Y:S01]  /*11c80*/  FMUL.FTZ R5, R101, R117 ;  /* 0x0000007565057220 */ /* 0x000fe20000410000 */
[----:B------:R-:W-:Y:S06]  /*11c90*/  F2FP.PACK_AB R117, R191, R182 ;  /* 0x000000b6bf75723e */ /* 0x000fec00000000ff */
[----:B------:R3:W5:Y:S01]  /*11ca0*/  MUFU.EX2 R32, R4 ;  /* 0x0000000400207308 */ /* 0x0007620000000800 */
[----:B----4-:R-:W-:Y:S09]  /*11cb0*/  FMUL.FTZ R41, R2, R149 ;  /* 0x0000009502297220 */ /* 0x010ff20000410000 */
[----:B------:R4:W1:Y:S01]  /*11cc0*/  MUFU.EX2 R138, R49 ;  /* 0x00000031008a7308 */ /* 0x0008620000000800 */
[--C-:B--2---:R-:W-:Y:S01]  /*11cd0*/  FFMA.FTZ R111, R216, c[0x0][0x23c], -R106.reuse ;  /* 0x00008f00d86f7a23 */ /* 0x104fe2000001086a */
[----:B------:R-:W-:Y:S08]  /*11ce0*/  MOV R216, R141 ;  /* 0x0000008d00d87202 */ /* 0x000ff00000000f00 */
[----:B------:R2:W-:Y:S01]  /*11cf0*/  MUFU.EX2 R213, R111 ;  /* 0x0000006f00d57308 */ /* 0x0005e20000000800 */
[----:B---3--:R-:W-:Y:S01]  /*11d00*/  FMUL.FTZ R4, R101, R116 ;  /* 0x0000007465047220 */ /* 0x008fe20000410000 */
[----:B------:R-:W-:Y:S02]  /*11d10*/  F2FP.PACK_AB R116, R187, R181 ;  /* 0x000000b5bb74723e */ /* 0x000fe400000000ff */
[----:B-----5:R-:W-:Y:S02]  /*11d20*/  F2FP.PACK_AB R115, R32, R188 ;  /* 0x000000bc2073723e */ /* 0x020fe400000000ff */
[----:B------:R-:W-:Y:S01]  /*11d30*/  MOV R136, R32 ;  /* 0x0000002000887202 */ /* 0x000fe20000000f00 */
[C---:B------:R-:W-:Y:S02]  /*11d40*/  FMUL.FTZ R32, R101.reuse, R140 ;  /* 0x0000008c65207220 */ /* 0x040fe40000410000 */
[-C--:B------:R-:W-:Y:S05]  /*11d50*/  HMMA.16816.F32 R4, R116, R20.reuse, R4 ;  /* 0x000000147404723c */ /* 0x080fea0000001804 */
[----:B----4-:R-:W-:Y:S02]  /*11d60*/  FMUL.FTZ R49, R101, R157 ;  /* 0x0000009d65317220 */ /* 0x010fe40000410000 */
[----:B------:R-:W-:Y:S01]  /*11d70*/  LDSM.16.MT88.4 R156, [R220+0xac00] ;  /* 0x00ac0000dc9c783b */ /* 0x000fe20000004200 */
[C---:B------:R-:W-:Y:S04]  /*11d80*/  HMMA.16816.F32 R8, R112.reuse, R20, R8 ;  /* 0x000000147008723c */ /* 0x040fe80000001808 */
[----:B--2---:R-:W-:Y:S01]  /*11d90*/  FFMA.FTZ R111, R209, c[0x0][0x23c], -R105 ;  /* 0x00008f00d16f7a23 */ /* 0x004fe20000010869 */
[----:B------:R-:W-:Y:S02]  /*11da0*/  MOV R209, R134 ;  /* 0x0000008600d17202 */ /* 0x000fe40000000f00 */
[C---:B------:R-:W-:Y:S01]  /*11db0*/  FMUL.FTZ R20, R101.reuse, R128 ;  /* 0x0000008065147220 */ /* 0x040fe20000410000 */
[-C--:B------:R-:W-:Y:S01]  /*11dc0*/  HMMA.16816.F32 R12, R112, R22.reuse, R12 ;  /* 0x00000016700c723c */ /* 0x080fe2000000180c */
[----:B------:R2:W-:Y:S03]  /*11dd0*/  MUFU.EX2 R208, R111 ;  /* 0x0000006f00d07308 */ /* 0x0005e60000000800 */
[----:B------:R-:W-:Y:S04]  /*11de0*/  FMUL.FTZ R21, R101, R129 ;  /* 0x0000008165157220 */ /* 0x000fe80000410000 */
[C---:B------:R-:W-:Y:S07]  /*11df0*/  HMMA.16816.F32 R16, R116.reuse, R22, R16 ;  /* 0x000000167410723c */ /* 0x040fee0000001810 */
[C---:B------:R-:W-:Y:S02]  /*11e00*/  FMUL.FTZ R22, R100.reuse, R130 ;  /* 0x0000008264167220 */ /* 0x040fe40000410000 */
[C---:B------:R-:W-:Y:S02]  /*11e10*/  FMUL.FTZ R23, R100.reuse, R131 ;  /* 0x0000008364177220 */ /* 0x040fe40000410000 */
[----:B------:R-:W-:Y:S05]  /*11e20*/  LDSM.16.MT88.4 R128, [R222+0x9400] ;  /* 0x00940000de80783b */ /* 0x000fea0000004200 */
[-C--:B------:R-:W-:Y:S03]  /*11e30*/  HMMA.16816.F32 R20, R116, R36.reuse, R20 ;  /* 0x000000247414723c */ /* 0x080fe60000001814 */
[--C-:B--2---:R-:W-:Y:S01]  /*11e40*/  FFMA.FTZ R111, R211, c[0x0][0x23c], -R106.reuse ;  /* 0x00008f00d36f7a23 */ /* 0x104fe2000001086a */
[----:B------:R-:W-:Y:S03]  /*11e50*/  MOV R211, R139 ;  /* 0x0000008b00d37202 */ /* 0x000fe60000000f00 */
[----:B------:R2:W-:Y:S01]  /*11e60*/  MUFU.EX2 R206, R111 ;  /* 0x0000006f00ce7308 */ /* 0x0005e20000000800 */
[C---:B------:R-:W-:Y:S07]  /*11e70*/  HMMA.16816.F32 R24, R112.reuse, R36, R24 ;  /* 0x000000247018723c */ /* 0x040fee0000001818 */
[C---:B------:R-:W-:Y:S01]  /*11e80*/  FMUL.FTZ R36, R101.reuse, R144 ;  /* 0x0000009065247220 */ /* 0x040fe20000410000 */
[-C--:B------:R-:W-:Y:S04]  /*11e90*/  HMMA.16816.F32 R28, R112, R38.reuse, R28 ;  /* 0x00000026701c723c */ /* 0x080fe8000000181c */
[----:B------:R-:W-:Y:S04]  /*11ea0*/  FMUL.FTZ R37, R101, R145 ;  /* 0x0000009165257220 */ /* 0x000fe80000410000 */
[C---:B------:R-:W-:Y:S07]  /*11eb0*/  HMMA.16816.F32 R32, R116.reuse, R38, R32 ;  /* 0x000000267420723c */ /* 0x040fee0000001820 */
[C---:B------:R-:W-:Y:S02]  /*11ec0*/  FMUL.FTZ R38, R100.reuse, R146 ;  /* 0x0000009264267220 */ /* 0x040fe40000410000 */
[----:B------:R-:W-:Y:S03]  /*11ed0*/  FMUL.FTZ R39, R100, R147 ;  /* 0x0000009364277220 */ /* 0x000fe60000410000 */
[--C-:B--2---:R-:W-:Y:S01]  /*11ee0*/  FFMA.FTZ R111, R212, c[0x0][0x23c], -R106.reuse ;  /* 0x00008f00d46f7a23 */ /* 0x104fe2000001086a */
[----:B-1----:R-:W-:Y:S03]  /*11ef0*/  MOV R212, R138 ;  /* 0x0000008a00d47202 */ /* 0x002fe60000000f00 */
[-C--:B------:R-:W-:Y:S01]  /*11f00*/  HMMA.16816.F32 R36, R116, R52.reuse, R36 ;  /* 0x000000347424723c */ /* 0x080fe20000001824 */
[----:B------:R1:W-:Y:S07]  /*11f10*/  MUFU.EX2 R205, R111 ;  /* 0x0000006f00cd7308 */ /* 0x0003ee0000000800 */
[C---:B------:R-:W-:Y:S07]  /*11f20*/  HMMA.16816.F32 R40, R112.reuse, R52, R40 ;  /* 0x000000347028723c */ /* 0x040fee0000001828 */
[----:B------:R-:W-:Y:S01]  /*11f30*/  FFMA.FTZ R52, R199, c[0x0][0x23c], -R106 ;  /* 0x00008f00c7347a23 */ /* 0x000fe2000001086a */
[-C--:B------:R-:W-:Y:S03]  /*11f40*/  HMMA.16816.F32 R44, R112, R54.reuse, R44 ;  /* 0x00000036702c723c */ /* 0x080fe6000000182c */
[----:B------:R2:W3:Y:S01]  /*11f50*/  MUFU.EX2 R140, R52 ;  /* 0x00000034008c7308 */ /* 0x0004e20000000800 */
[----:B------:R-:W-:Y:S04]  /*11f60*/  FMUL.FTZ R53, R101, R161 ;  /* 0x000000a165357220 */ /* 0x000fe80000410000 */
[C---:B------:R-:W-:Y:S04]  /*11f70*/  HMMA.16816.F32 R48, R116.reuse, R54, R48 ;  /* 0x000000367430723c */ /* 0x040fe80000001830 */
[--C-:B-1----:R-:W-:Y:S01]  /*11f80*/  FFMA.FTZ R111, R217, c[0x0][0x23c], -R107.reuse ;  /* 0x00008f00d96f7a23 */ /* 0x102fe2000001086b */
[----:B------:R-:W-:Y:S02]  /*11f90*/  MOV R217, R137 ;  /* 0x0000008900d97202 */ /* 0x000fe40000000f00 */
[C---:B------:R-:W-:Y:S01]  /*11fa0*/  FMUL.FTZ R54, R100.reuse, R162 ;  /* 0x000000a264367220 */ /* 0x040fe20000410000 */
[----:B------:R1:W-:Y:S01]  /*11fb0*/  MUFU.EX2 R204, R111 ;  /* 0x0000006f00cc7308 */ /* 0x0003e20000000800 */
[----:B------:R-:W-:Y:S03]  /*11fc0*/  FMUL.FTZ R55, R100, R163 ;  /* 0x000000a364377220 */ /* 0x000fe60000410000 */
[----:B--2---:R-:W-:Y:S07]  /*11fd0*/  FMUL.FTZ R52, R101, R160 ;  /* 0x000000a065347220 */ /* 0x004fee0000410000 */
[-C--:B------:R-:W-:Y:S03]  /*11fe0*/  HMMA.16816.F32 R52, R116, R120.reuse, R52 ;  /* 0x000000787434723c */ /* 0x080fe60000001834 */
[--C-:B-1----:R-:W-:Y:S01]  /*11ff0*/  FFMA.FTZ R111, R219, c[0x0][0x23c], -R110.reuse ;  /* 0x00008f00db6f7a23 */ /* 0x102fe2000001086e */
[----:B------:R-:W-:Y:S04]  /*12000*/  MOV R219, R135 ;  /* 0x0000008700db7202 */ /* 0x000fe80000000f00 */
[C---:B------:R-:W-:Y:S01]  /*12010*/  HMMA.16816.F32 R56, R112.reuse, R120, R56 ;  /* 0x000000787038723c */ /* 0x040fe20000001838 */
[----:B------:R1:W-:Y:S07]  /*12020*/  MUFU.EX2 R201, R111 ;  /* 0x0000006f00c97308 */ /* 0x0003ee0000000800 */
[-C--:B------:R-:W-:Y:S08]  /*12030*/  HMMA.16816.F32 R60, R112, R122.reuse, R60 ;  /* 0x0000007a703c723c */ /* 0x080ff0000000183c */
[C---:B------:R-:W-:Y:S01]  /*12040*/  HMMA.16816.F32 R64, R116.reuse, R122, R64 ;  /* 0x0000007a7440723c */ /* 0x040fe20000001840 */
[----:B------:R-:W2:Y:S07]  /*12050*/  LDSM.16.MT88.4 R120, [R222+0xb000] ;  /* 0x00b00000de78783b */ /* 0x000eae0000004200 */
[-C--:B------:R-:W-:Y:S04]  /*12060*/  HMMA.16816.F32 R68, R116, R124.reuse, R68 ;  /* 0x0000007c7444723c */ /* 0x080fe80000001844 */
[--C-:B-1----:R-:W-:Y:S04]  /*12070*/  FFMA.FTZ R111, R227, c[0x0][0x23c], -R110.reuse ;  /* 0x00008f00e36f7a23 */ /* 0x102fe8000001086e */
[C---:B------:R-:W-:Y:S01]  /*12080*/  HMMA.16816.F32 R72, R112.reuse, R124, R72 ;  /* 0x0000007c7048723c */ /* 0x040fe20000001848 */
[----:B------:R1:W-:Y:S07]  /*12090*/  MUFU.EX2 R202, R111 ;  /* 0x0000006f00ca7308 */ /* 0x0003ee0000000800 */
[-C--:B------:R-:W-:Y:S08]  /*120a0*/  HMMA.16816.F32 R76, R112, R126.reuse, R76 ;  /* 0x0000007e704c723c */ /* 0x080ff0000000184c */
[C---:B------:R-:W-:Y:S01]  /*120b0*/  HMMA.16816.F32 R80, R116.reuse, R126, R80 ;  /* 0x0000007e7450723c */ /* 0x040fe20000001850 */
[----:B------:R-:W4:Y:S07]  /*120c0*/  LDSM.16.MT88.4 R124, [R220+0x9400] ;  /* 0x00940000dc7c783b */ /* 0x000f2e0000004200 */
[-C--:B--2---:R-:W-:Y:S04]  /*120d0*/  HMMA.16816.F32 R84, R116, R120.reuse, R84 ;  /* 0x000000787454723c */ /* 0x084fe80000001854 */
[--C-:B-1----:R-:W-:Y:S04]  /*120e0*/  FFMA.FTZ R111, R228, c[0x0][0x23c], -R107.reuse ;  /* 0x00008f00e46f7a23 */ /* 0x102fe8000001086b */
[----:B------:R1:W-:Y:S01]  /*120f0*/  MUFU.EX2 R199, R111 ;  /* 0x0000006f00c77308 */ /* 0x0003e20000000800 */
[C---:B------:R-:W-:Y:S08]  /*12100*/  HMMA.16816.F32 R88, R112.reuse, R120, R88 ;  /* 0x000000787058723c */ /* 0x040ff00000001858 */
[-C--:B------:R-:W-:Y:S07]  /*12110*/  HMMA.16816.F32 R92, R112, R122.reuse, R92 ;  /* 0x0000007a705c723c */ /* 0x080fee000000185c */
[----:B---3--:R-:W-:Y:S01]  /*12120*/  F2FP.PACK_AB R113, R140, R138 ;  /* 0x0000008a8c71723e */ /* 0x008fe200000000ff */
        /* <DEDUP_REMOVED lines=9> */
[-C--:B----4-:R-:W-:Y:S05]  /*121c0*/  HMMA.16816.F32 R4, R112, R124.reuse, R4 ;  /* 0x0000007c7004723c */ /* 0x090fea0000001804 */
[----:B------:R-:W-:Y:S02]  /*121d0*/  F2FP.PACK_AB R118, R246, R247 ;  /* 0x000000f7f676723e */ /* 0x000fe400000000ff */
[----:B------:R-:W-:Y:S02]  /*121e0*/  F2FP.PACK_AB R119, R244, R245 ;  /* 0x000000f5f477723e */ /* 0x000fe400000000ff */
[----:B------:R-:W-:Y:S03]  /*121f0*/  MOV R134, R133 ;  /* 0x0000008500867202 */ /* 0x000fe60000000f00 */
[----:B------:R-:W-:Y:S01]  /*12200*/  MOV R133, R132 ;  /* 0x0000008400857202 */ /* 0x000fe20000000f00 */
[--C-:B------:R-:W-:Y:S01]  /*12210*/  FFMA.FTZ R132, R210, c[0x0][0x23c], -R105.reuse ;  /* 0x00008f00d2847a23 */ /* 0x100fe20000010869 */
[C---:B------:R-:W-:Y:S03]  /*12220*/  HMMA.16816.F32 R8, R116.reuse, R124, R8 ;  /* 0x0000007c7408723c */ /* 0x040fe60000001808 */
[----:B------:R-:W-:Y:S01]  /*12230*/  MUFU.EX2 R207, R132 ;  /* 0x0000008400cf7308 */ /* 0x000fe20000000800 */
[----:B------:R-:W-:Y:S02]  /*12240*/  MOV R210, R140 ;  /* 0x0000008c00d27202 */ /* 0x000fe40000000f00 */
[----:B------:R-:W-:Y:S01]  /*12250*/  LDSM.16.MT88.4 R140, [R222+0x9c00] ;  /* 0x009c0000de8c783b */ /* 0x000fe20000004200 */
[----:B------:R-:W-:Y:S01]  /*12260*/  MOV R227, R134 ;  /* 0x0000008600e37202 */ /* 0x000fe20000000f00 */
[-C--:B------:R-:W-:Y:S04]  /*12270*/  HMMA.16816.F32 R12, R116, R126.reuse, R12 ;  /* 0x0000007e740c723c */ /* 0x080fe8000000180c */
[--C-:B-1----:R-:W-:Y:S01]  /*12280*/  FFMA.FTZ R111, R230, c[0x0][0x23c], -R110.reuse ;  /* 0x00008f00e66f7a23 */ /* 0x102fe2000001086e */
[----:B------:R-:W-:Y:S02]  /*12290*/  MOV R134, R181 ;  /* 0x000000b500867202 */ /* 0x000fe40000000f00 */
[----:B------:R-:W-:Y:S01]  /*122a0*/  MOV R228, R133 ;  /* 0x0000008500e47202 */ /* 0x000fe20000000f00 */
[C---:B------:R-:W-:Y:S01]  /*122b0*/  HMMA.16816.F32 R16, R112.reuse, R126, R16 ;  /* 0x0000007e7010723c */ /* 0x040fe20000001810 */
[----:B------:R1:W-:Y:S01]  /*122c0*/  MUFU.EX2 R198, R111 ;  /* 0x0000006f00c67308 */ /* 0x0003e20000000800 */
[----:B------:R-:W3:Y:S02]  /*122d0*/  LDSM.16.MT88.4 R124, [R222+0xa400] ;  /* 0x00a40000de7c783b */ /* 0x000ee40000004200 */
[----:B------:R-:W-:Y:S02]  /*122e0*/  MOV R133, R182 ;  /* 0x000000b600857202 */ /* 0x000fe40000000f00 */
[----:B------:R-:W-:Y:S02]  /*122f0*/  MOV R229, R188 ;  /* 0x000000bc00e57202 */ /* 0x000fe40000000f00 */
[-C--:B------:R-:W-:Y:S04]  /*12300*/  HMMA.16816.F32 R20, R112, R128.reuse, R20 ;  /* 0x000000807014723c */ /* 0x080fe80000001814 */
[----:B------:R-:W-:Y:S04]  /*12310*/  MOV R230, R189 ;  /* 0x000000bd00e67202 */ /* 0x000fe80000000f00 */
[C---:B------:R-:W-:Y:S08]  /*12320*/  HMMA.16816.F32 R24, R116.reuse, R128, R24 ;  /* 0x000000807418723c */ /* 0x040ff00000001818 */
[-C--:B------:R-:W-:Y:S04]  /*12330*/  HMMA.16816.F32 R28, R116, R130.reuse, R28 ;  /* 0x00000082741c723c */ /* 0x080fe8000000181c */
[----:B-1----:R-:W-:Y:S01]  /*12340*/  FFMA.FTZ R111, R231, c[0x0][0x23c], -R110 ;  /* 0x00008f00e76f7a23 */ /* 0x002fe2000001086e */
[----:B------:R-:W-:Y:S03]  /*12350*/  MOV R231, R190 ;  /* 0x000000be00e77202 */ /* 0x000fe60000000f00 */
[C---:B------:R-:W-:Y:S01]  /*12360*/  HMMA.16816.F32 R32, R112.reuse, R130, R32 ;  /* 0x000000827020723c */ /* 0x040fe20000001820 */
[----:B------:R1:W-:Y:S01]  /*12370*/  MUFU.EX2 R197, R111 ;  /* 0x0000006f00c57308 */ /* 0x0003e20000000800 */
[----:B------:R-:W4:Y:S06]  /*12380*/  LDSM.16.MT88.4 R128, [R220+0xb400] ;  /* 0x00b40000dc80783b */ /* 0x000f2c0000004200 */
[-C--:B--2---:R-:W-:Y:S08]  /*12390*/  HMMA.16816.F32 R36, R112, R120.reuse, R36 ;  /* 0x000000787024723c */ /* 0x084ff00000001824 */
[C---:B------:R-:W-:Y:S08]  /*123a0*/  HMMA.16816.F32 R40, R116.reuse, R120, R40 ;  /* 0x000000787428723c */ /* 0x040ff00000001828 */
[-C--:B------:R-:W-:Y:S04]  /*123b0*/  HMMA.16816.F32 R44, R116, R122.reuse, R44 ;  /* 0x0000007a742c723c */ /* 0x080fe8000000182c */
[----:B-1----:R-:W-:Y:S01]  /*123c0*/  FFMA.FTZ R111, R233, c[0x0][0x23c], -R105 ;  /* 0x00008f00e96f7a23 */ /* 0x002fe20000010869 */
[----:B------:R-:W-:Y:S03]  /*123d0*/  MOV R233, R185 ;  /* 0x000000b900e97202 */ /* 0x000fe60000000f00 */
[C---:B------:R-:W-:Y:S01]  /*123e0*/  HMMA.16816.F32 R48, R112.reuse, R122, R48 ;  /* 0x0000007a7030723c */ /* 0x040fe20000001830 */
[----:B------:R1:W-:Y:S01]  /*123f0*/  MUFU.EX2 R196, R111 ;  /* 0x0000006f00c47308 */ /* 0x0003e20000000800 */
[----:B------:R-:W2:Y:S06]  /*12400*/  LDSM.16.MT88.4 R120, [R222+0xb400] ;  /* 0x00b40000de78783b */ /* 0x000eac0000004200 */
[-C--:B---3--:R-:W-:Y:S08]  /*12410*/  HMMA.16816.F32 R52, R112, R124.reuse, R52 ;  /* 0x0000007c7034723c */ /* 0x088ff00000001834 */
[C---:B------:R-:W-:Y:S07]  /*12420*/  HMMA.16816.F32 R56, R116.reuse, R124, R56 ;  /* 0x0000007c7438723c */ /* 0x040fee0000001838 */
[----:B------:R-:W-:Y:S01]  /*12430*/  FFMA.FTZ R124, R218, c[0x0][0x23c], -R107 ;  /* 0x00008f00da7c7a23 */ /* 0x000fe2000001086b */
[-C--:B------:R-:W-:Y:S03]  /*12440*/  HMMA.16816.F32 R60, R116, R126.reuse, R60 ;  /* 0x0000007e743c723c */ /* 0x080fe6000000183c */
[----:B------:R3:W5:Y:S01]  /*12450*/  MUFU.EX2 R203, R124 ;  /* 0x0000007c00cb7308 */ /* 0x0007620000000800 */
[--C-:B-1----:R-:W-:Y:S01]  /*12460*/  FFMA.FTZ R111, R232, c[0x0][0x23c], -R105.reuse ;  /* 0x00008f00e86f7a23 */ /* 0x102fe20000010869 */
[----:B------:R-:W-:Y:S02]  /*12470*/  MOV R232, R192 ;  /* 0x000000c000e87202 */ /* 0x000fe40000000f00 */
[----:B------:R-:W-:Y:S01]  /*12480*/  MOV R218, R136 ;  /* 0x0000008800da7202 */ /* 0x000fe20000000f00 */
[C---:B------:R-:W-:Y:S05]  /*12490*/  HMMA.16816.F32 R64, R112.reuse, R126, R64 ;  /* 0x0000007e7040723c */ /* 0x040fea0000001840 */
[----:B------:R1:W-:Y:S03]  /*124a0*/  MUFU.EX2 R195, R111 ;  /* 0x0000006f00c37308 */ /* 0x0003e60000000800 */
[-C--:B----4-:R-:W-:Y:S08]  /*124b0*/  HMMA.16816.F32 R68, R112, R128.reuse, R68 ;  /* 0x000000807044723c */ /* 0x090ff00000001844 */
[C---:B------:R-:W-:Y:S01]  /*124c0*/  HMMA.16816.F32 R72, R116.reuse, R128, R72 ;  /* 0x000000807448723c */ /* 0x040fe20000001848 */
[----:B---3--:R-:W3:Y:S07]  /*124d0*/  LDSM.16.MT88.4 R124, [R220+0x9800] ;  /* 0x00980000dc7c783b */ /* 0x008eee0000004200 */
[-C--:B------:R-:W-:Y:S04]  /*124e0*/  HMMA.16816.F32 R76, R116, R130.reuse, R76 ;  /* 0x00000082744c723c */ /* 0x080fe8000000184c */
[--C-:B-1----:R-:W-:Y:S01]  /*124f0*/  FFMA.FTZ R111, R234, c[0x0][0x23c], -R106.reuse ;  /* 0x00008f00ea6f7a23 */ /* 0x102fe2000001086a */
[----:B------:R-:W-:Y:S03]  /*12500*/  MOV R234, R183 ;  /* 0x000000b700ea7202 */ /* 0x000fe60000000f00 */
[C---:B------:R-:W-:Y:S01]  /*12510*/  HMMA.16816.F32 R80, R112.reuse, R130, R80 ;  /* 0x000000827050723c */ /* 0x040fe20000001850 */
[----:B------:R1:W-:Y:S01]  /*12520*/  MUFU.EX2 R193, R111 ;  /* 0x0000006f00c17308 */ /* 0x0003e20000000800 */
[----:B------:R-:W4:Y:S06]  /*12530*/  LDSM.16.MT88.4 R128, [R222+0x9800] ;  /* 0x00980000de80783b */ /* 0x000f2c0000004200 */
[-C--:B--2---:R-:W-:Y:S02]  /*12540*/  HMMA.16816.F32 R84, R112, R120.reuse, R84 ;  /* 0x000000787054723c */ /* 0x084fe40000001854 */
[----:B------:R-:W-:Y:S06]  /*12550*/  LDSM.16.MT88.4 R180, [R220+0xbc00] ;  /* 0x00bc0000dcb4783b */ /* 0x000fec0000004200 */
[C---:B------:R-:W-:Y:S08]  /*12560*/  HMMA.16816.F32 R88, R116.reuse, R120, R88 ;  /* 0x000000787458723c */ /* 0x040ff00000001858 */
[-C--:B------:R-:W-:Y:S04]  /*12570*/  HMMA.16816.F32 R92, R116, R122.reuse, R92 ;  /* 0x0000007a745c723c */ /* 0x080fe8000000185c */
[--C-:B-1----:R-:W-:Y:S01]  /*12580*/  FFMA.FTZ R111, R235, c[0x0][0x23c], -R106.reuse ;  /* 0x00008f00eb6f7a23 */ /* 0x102fe2000001086a */
[----:B------:R-:W-:Y:S02]  /*12590*/  MOV R235, R191 ;  /* 0x000000bf00eb7202 */ /* 0x000fe40000000f00 */
[----:B-----5:R-:W-:Y:S01]  /*125a0*/  F2FP.PACK_AB R116, R203, R204 ;  /* 0x000000cccb74723e */ /* 0x020fe200000000ff */
[----:B------:R-:W-:Y:S01]  /*125b0*/  HMMA.16816.F32 R96, R112, R122, R96 ;  /* 0x0000007a7060723c */ /* 0x000fe20000001860 */
[----:B------:R1:W-:Y:S01]  /*125c0*/  MUFU.EX2 R194, R111 ;  /* 0x0000006f00c27308 */ /* 0x0003e20000000800 */
[----:B------:R-:W2:Y:S02]  /*125d0*/  LDSM.16.MT88.4 R120, [R220+0xa800] ;  /* 0x00a80000dc78783b */ /* 0x000ea40000004200 */
[----:B------:R-:W-:Y:S02]  /*125e0*/  F2FP.PACK_AB R117, R202, R201 ;  /* 0x000000c9ca75723e */ /* 0x000fe400000000ff */
[----:B------:R-:W-:Y:S02]  /*125f0*/  F2FP.PACK_AB R118, R200, R199 ;  /* 0x000000c7c876723e */ /* 0x000fe400000000ff */
[----:B------:R-:W-:Y:S04]  /*12600*/  F2FP.PACK_AB R112, R242, R243 ;  /* 0x000000f3f270723e */ /* 0x000fe800000000ff */
[----:B------:R-:W-:Y:S02]  /*12610*/  F2FP.PACK_AB R113, R213, R214 ;  /* 0x000000d6d571723e */ /* 0x000fe400000000ff */
[----:B------:R-:W-:Y:S02]  /*12620*/  F2FP.PACK_AB R114, R207, R208 ;  /* 0x000000d0cf72723e */ /* 0x000fe400000000ff */
[----:B------:R-:W-:Y:S02]  /*12630*/  F2FP.PACK_AB R115, R205, R206 ;  /* 0x000000cecd73723e */ /* 0x000fe400000000ff */
[----:B------:R-:W-:Y:S05]  /*12640*/  F2FP.PACK_AB R119, R197, R198 ;  /* 0x000000c6c577723e */ /* 0x000fea00000000ff */
[-C--:B---3--:R-:W-:Y:S03]  /*12650*/  HMMA.16816.F32 R4, R112, R124.reuse, R4 ;  /* 0x0000007c7004723c */ /* 0x088fe60000001804 */
[--C-:B-1----:R-:W-:Y:S02]  /*12660*/  FFMA.FTZ R111, R176, c[0x0][0x23c], -R105.reuse ;  /* 0x00008f00b06f7a23 */ /* 0x102fe40000010869 */
[----:B------:R-:W-:Y:S02]  /*12670*/  FFMA.FTZ R105, R177, c[0x0][0x23c], -R105 ;  /* 0x00008f00b1697a23 */ /* 0x000fe40000010869 */
[----:B------:R-:W-:Y:S01]  /*12680*/  MUFU.EX2 R192, R111 ;  /* 0x0000006f00c07308 */ /* 0x000fe20000000800 */
[C---:B------:R-:W-:Y:S08]  /*12690*/  HMMA.16816.F32 R8, R116.reuse, R124, R8 ;  /* 0x0000007c7408723c */ /* 0x040ff00000001808 */
[-C--:B------:R-:W-:Y:S01]  /*126a0*/  HMMA.16816.F32 R12, R116, R126.reuse, R12 ;  /* 0x0000007e740c723c */ /* 0x080fe2000000180c */
[----:B------:R1:W-:Y:S07]  /*126b0*/  MUFU.EX2 R191, R105 ;  /* 0x0000006900bf7308 */ /* 0x0003ee0000000800 */
[C---:B------:R-:W-:Y:S01]  /*126c0*/  HMMA.16816.F32 R16, R112.reuse, R126, R16 ;  /* 0x0000007e7010723c */ /* 0x040fe20000001810 */
[----:B------:R-:W3:Y:S07]  /*126d0*/  LDSM.16.MT88.4 R124, [R222+0xa800] ;  /* 0x00a80000de7c783b */ /* 0x000eee0000004200 */
[-C--:B----4-:R-:W-:Y:S08]  /*126e0*/  HMMA.16816.F32 R20, R112, R128.reuse, R20 ;  /* 0x000000807014723c */ /* 0x090ff00000001814 */
[C---:B------:R-:W-:Y:S04]  /*126f0*/  HMMA.16816.F32 R24, R116.reuse, R128, R24 ;  /* 0x000000807418723c */ /* 0x040fe80000001818 */
[--C-:B-1----:R-:W-:Y:S02]  /*12700*/  FFMA.FTZ R105, R178, c[0x0][0x23c], -R106.reuse ;  /* 0x00008f00b2697a23 */ /* 0x102fe4000001086a */
[----:B------:R-:W-:Y:S02]  /*12710*/  FFMA.FTZ R106, R179, c[0x0][0x23c], -R106 ;  /* 0x00008f00b36a7a23 */ /* 0x000fe4000001086a */
[-C--:B------:R-:W-:Y:S01]  /*12720*/  HMMA.16816.F32 R28, R116, R130.reuse, R28 ;  /* 0x00000082741c723c */ /* 0x080fe2000000181c */
[----:B------:R1:W-:Y:S07]  /*12730*/  MUFU.EX2 R190, R105 ;  /* 0x0000006900be7308 */ /* 0x0003ee0000000800 */
[C---:B------:R-:W-:Y:S01]  /*12740*/  HMMA.16816.F32 R32, R112.reuse, R130, R32 ;  /* 0x000000827020723c */ /* 0x040fe20000001820 */
[----:B------:R-:W4:Y:S02]  /*12750*/  LDSM.16.MT88.4 R128, [R220+0xb800] ;  /* 0x00b80000dc80783b */ /* 0x000f240000004200 */
[----:B------:R-:W5:Y:S05]  /*12760*/  MUFU.EX2 R189, R106 ;  /* 0x0000006a00bd7308 */ /* 0x000f6a0000000800 */
[-C--:B--2---:R-:W-:Y:S05]  /*12770*/  HMMA.16816.F32 R36, R112, R120.reuse, R36 ;  /* 0x000000787024723c */ /* 0x084fea0000001824 */
[----:B------:R2:W-:Y:S03]  /*12780*/  MUFU.EX2 R106, R108 ;  /* 0x0000006c006a7308 */ /* 0x0005e60000000800 */
[C---:B------:R-:W-:Y:S04]  /*12790*/  HMMA.16816.F32 R40, R116.reuse, R120, R40 ;  /* 0x000000787428723c */ /* 0x040fe80000001828 */
[--C-:B-1----:R-:W-:Y:S01]  /*127a0*/  FFMA.FTZ R105, R236, c[0x0][0x23c], -R107.reuse ;  /* 0x00008f00ec697a23 */ /* 0x102fe2000001086b */
[----:B------:R-:W-:Y:S03]  /*127b0*/  MOV R236, R187 ;  /* 0x000000bb00ec7202 */ /* 0x000fe60000000f00 */
[-C--:B------:R-:W-:Y:S01]  /*127c0*/  HMMA.16816.F32 R44, R116, R122.reuse, R44 ;  /* 0x0000007a742c723c */ /* 0x080fe2000000182c */
[----:B------:R1:W-:Y:S03]  /*127d0*/  MUFU.EX2 R188, R105 ;  /* 0x0000006900bc7308 */ /* 0x0003e60000000800 */
[----:B-----5:R-:W-:Y:S04]  /*127e0*/  F2FP.PACK_AB R111, R189, R190 ;  /* 0x000000bebd6f723e */ /* 0x020fe800000000ff */
[C---:B------:R-:W-:Y:S01]  /*127f0*/  HMMA.16816.F32 R48, R112.reuse, R122, R48 ;  /* 0x0000007a7030723c */ /* 0x040fe20000001830 */
[----:B------:R-:W5:Y:S03]  /*12800*/  LDSM.16.MT88.4 R120, [R222+0xb800] ;  /* 0x00b80000de78783b */ /* 0x000f660000004200 */
[----:B--2---:R-:W-:Y:S04]  /*12810*/  F2FP.PACK_AB R108, R195, R196 ;  /* 0x000000c4c36c723e */ /* 0x004fe800000000ff */
[-C--:B---3--:R-:W-:Y:S08]  /*12820*/  HMMA.16816.F32 R52, R112, R124.reuse, R52 ;  /* 0x0000007c7034723c */ /* 0x088ff00000001834 */
[C---:B------:R-:W-:Y:S04]  /*12830*/  HMMA.16816.F32 R56, R116.reuse, R124, R56 ;  /* 0x0000007c7438723c */ /* 0x040fe80000001838 */
[--C-:B-1----:R-:W-:Y:S02]  /*12840*/  FFMA.FTZ R105, R237, c[0x0][0x23c], -R107.reuse ;  /* 0x00008f00ed697a23 */ /* 0x102fe4000001086b */
[----:B------:R-:W2:Y:S02]  /*12850*/  LDL.LU R237, [R1+0x10] ;  /* 0x0000100001ed7983 */ /* 0x000ea40000300800 */
[-C--:B------:R-:W-:Y:S01]  /*12860*/  HMMA.16816.F32 R60, R116, R126.reuse, R60 ;  /* 0x0000007e743c723c */ /* 0x080fe2000000183c */
[----:B------:R1:W3:Y:S07]  /*12870*/  MUFU.EX2 R187, R105 ;  /* 0x0000006900bb7308 */ /* 0x0002ee0000000800 */
[C---:B------:R-:W-:Y:S01]  /*12880*/  HMMA.16816.F32 R64, R112.reuse, R126, R64 ;  /* 0x0000007e7040723c */ /* 0x040fe20000001840 */
[----:B------:R-:W5:Y:S07]  /*12890*/  LDSM.16.MT88.4 R124, [R220+0x9c00] ;  /* 0x009c0000dc7c783b */ /* 0x000f6e0000004200 */
[-C--:B----4-:R-:W-:Y:S08]  /*128a0*/  HMMA.16816.F32 R68, R112, R128.reuse, R68 ;  /* 0x000000807044723c */ /* 0x090ff00000001844 */
[C---:B------:R-:W-:Y:S04]  /*128b0*/  HMMA.16816.F32 R72, R116.reuse, R128, R72 ;  /* 0x000000807448723c */ /* 0x040fe80000001848 */
[--C-:B-1----:R-:W-:Y:S01]  /*128c0*/  FFMA.FTZ R105, R239, c[0x0][0x23c], -R110.reuse ;  /* 0x00008f00ef697a23 */ /* 0x102fe2000001086e */
[----:B------:R-:W-:Y:S02]  /*128d0*/  MOV R239, R186 ;  /* 0x000000ba00ef7202 */ /* 0x000fe40000000f00 */
[----:B---3--:R-:W-:Y:S01]  /*128e0*/  F2FP.PACK_AB R176, R187, R188 ;  /* 0x000000bcbbb0723e */ /* 0x008fe200000000ff */
[-C--:B------:R-:W-:Y:S01]  /*128f0*/  HMMA.16816.F32 R76, R116, R130.reuse, R76 ;  /* 0x00000082744c723c */ /* 0x080fe2000000184c */
[----:B------:R1:W-:Y:S07]  /*12900*/  MUFU.EX2 R186, R105 ;  /* 0x0000006900ba7308 */ /* 0x0003ee0000000800 */
[C---:B------:R-:W-:Y:S08]  /*12910*/  HMMA.16816.F32 R80, R112.reuse, R130, R80 ;  /* 0x000000827050723c */ /* 0x040ff00000001850 */
[-C--:B-----5:R-:W-:Y:S08]  /*12920*/  HMMA.16816.F32 R84, R112, R120.reuse, R84 ;  /* 0x000000787054723c */ /* 0x0a0ff00000001854 */
[C---:B------:R-:W-:Y:S04]  /*12930*/  HMMA.16816.F32 R88, R116.reuse, R120, R88 ;  /* 0x000000787458723c */ /* 0x040fe80000001858 */
[--C-:B-1----:R-:W-:Y:S02]  /*12940*/  FFMA.FTZ R105, R240, c[0x0][0x23c], -R110.reuse ;  /* 0x00008f00f0697a23 */ /* 0x102fe4000001086e */
[----:B------:R-:W-:Y:S01]  /*12950*/  FFMA.FTZ R110, R109, c[0x0][0x23c], -R110 ;  /* 0x00008f006d6e7a23 */ /* 0x000fe2000001086e */
[----:B------:R-:W3:Y:S01]  /*12960*/  LDL.LU R240, [R1+0x14] ;  /* 0x0000140001f07983 */ /* 0x000ee20000300800 */
[-C--:B------:R-:W-:Y:S01]  /*12970*/  HMMA.16816.F32 R92, R116, R122.reuse, R92 ;  /* 0x0000007a745c723c */ /* 0x080fe2000000185c */
[----:B------:R1:W4:Y:S03]  /*12980*/  MUFU.EX2 R185, R105 ;  /* 0x0000006900b97308 */ /* 0x0003260000000800 */
[----:B------:R-:W-:Y:S04]  /*12990*/  F2FP.PACK_AB R109, R194, R193 ;  /* 0x000000c1c26d723e */ /* 0x000fe800000000ff */
[----:B------:R-:W-:Y:S04]  /*129a0*/  HMMA.16816.F32 R96, R112, R122, R96 ;  /* 0x0000007a7060723c */ /* 0x000fe80000001860 */
[--C-:B-1----:R-:W-:Y:S01]  /*129b0*/  FFMA.FTZ R105, R241, c[0x0][0x23c], -R107.reuse ;  /* 0x00008f00f1697a23 */ /* 0x102fe2000001086b */
[----:B------:R-:W-:Y:S01]  /*129c0*/  MOV R241, R184 ;  /* 0x000000b800f17202 */ /* 0x000fe20000000f00 */
[----:B------:R-:W-:Y:S01]  /*129d0*/  FFMA.FTZ R107, R238, c[0x0][0x23c], -R107 ;  /* 0x00008f00ee6b7a23 */ /* 0x000fe2000001086b */
[----:B----4-:R-:W-:Y:S01]  /*129e0*/  F2FP.PACK_AB R177, R185, R186 ;  /* 0x000000bab9b1723e */ /* 0x010fe200000000ff */
[----:B------:R-:W-:Y:S01]  /*129f0*/  MUFU.EX2 R184, R105 ;  /* 0x0000006900b87308 */ /* 0x000fe20000000800 */
[----:B------:R-:W4:Y:S09]  /*12a00*/  LDL.LU R238, [R1+0xc] ;  /* 0x00000c0001ee7983 */ /* 0x000f320000300800 */
[----:B------:R1:W5:Y:S10]  /*12a10*/  MUFU.EX2 R105, R110 ;  /* 0x0000006e00697308 */ /* 0x0003740000000800 */
[----:B------:R-:W5:Y:S01]  /*12a20*/  MUFU.EX2 R107, R107 ;  /* 0x0000006b006b7308 */ /* 0x000f620000000800 */
[----:B-1----:R-:W-:Y:S02]  /*12a30*/  F2FP.PACK_AB R110, R191, R192 ;  /* 0x000000c0bf6e723e */ /* 0x002fe400000000ff */
[----:B-----5:R-:W-:Y:S05]  /*12a40*/  F2FP.PACK_AB R179, R105, R106 ;  /* 0x0000006a69b3723e */ /* 0x020fea00000000ff */
[-C--:B------:R-:W-:Y:S01]  /*12a50*/  HMMA.16816.F32 R116, R108, R124.reuse, R4 ;  /* 0x0000007c6c74723c */ /* 0x080fe20000001804 */
[----:B------:R-:W1:Y:S04]  /*12a60*/  LDSM.16.MT88.4 R4, [R222+0xbc00] ;  /* 0x00bc0000de04783b */ /* 0x000e680000004200 */
[----:B------:R-:W-:Y:S07]  /*12a70*/  F2FP.PACK_AB R178, R107, R184 ;  /* 0x000000b86bb2723e */ /* 0x000fee00000000ff */
[C---:B------:R-:W-:Y:S01]  /*12a80*/  HMMA.16816.F32 R112, R176.reuse, R124, R8 ;  /* 0x0000007cb070723c */ /* 0x040fe20000001808 */
[----:B------:R-:W5:Y:S06]  /*12a90*/  LDL.LU R10, [R1+0x8] ;  /* 0x00000800010a7983 */ /* 0x000f6c0000300800 */
        /* <DEDUP_REMOVED lines=19> */
[C---:B------:R-:W-:Y:S04]  /*12bd0*/  HMMA.16816.F32 R80, R108.reuse, R182, R80 ;  /* 0x000000b66c50723c */ /* 0x040fe80000001850 */
[----:B--2---:R-:W-:Y:S04]  /*12be0*/  FFMA.FTZ R0, R0, R237, R239 ;  /* 0x000000ed00007223 */ /* 0x004fe800000100ef */
[-C--:B-1----:R-:W-:Y:S04]  /*12bf0*/  HMMA.16816.F32 R84, R108, R4.reuse, R84 ;  /* 0x000000046c54723c */ /* 0x082fe80000001854 */
[----:B------:R-:W-:Y:S04]  /*12c00*/  FADD.FTZ R0, R232, R0 ;  /* 0x00000000e8007221 */ /* 0x000fe80000010000 */
[----:B------:R-:W-:Y:S01]  /*12c10*/  FADD.FTZ R0, R229, R0 ;  /* 0x00000000e5007221 */ /* 0x000fe20000010000 */
[C---:B------:R-:W-:Y:S04]  /*12c20*/  HMMA.16816.F32 R88, R176.reuse, R4, R88 ;  /* 0x00000004b058723c */ /* 0x040fe80000001858 */
[----:B------:R-:W-:Y:S04]  /*12c30*/  FADD.FTZ R0, R218, R0 ;  /* 0x00000000da007221 */ /* 0x000fe80000010000 */
[----:B------:R-:W-:Y:S01]  /*12c40*/  FADD.FTZ R0, R249, R0 ;  /* 0x00000000f9007221 */ /* 0x000fe20000010000 */
[-C--:B------:R-:W-:Y:S03]  /*12c50*/  HMMA.16816.F32 R92, R176, R6.reuse, R92 ;  /* 0x00000006b05c723c */ /* 0x080fe6000000185c */
[----:B------:R-:W-:Y:S04]  /*12c60*/  FADD.FTZ R0, R248, R0 ;  /* 0x00000000f8007221 */ /* 0x000fe80000010000 */
[----:B------:R-:W-:Y:S01]  /*12c70*/  FADD.FTZ R0, R245, R0 ;  /* 0x00000000f5007221 */ /* 0x000fe20000010000 */
        /* <DEDUP_REMOVED lines=8> */
[----:B----4-:R-:W-:Y:S02]  /*12d00*/  FFMA.FTZ R100, R100, R238, R11 ;  /* 0x000000ee64647223 */ /* 0x010fe4000001000b */
[----:B-----5:R-:W-:Y:S02]  /*12d10*/  FFMA.FTZ R101, R101, R10, R9 ;  /* 0x0000000a65657223 */ /* 0x020fe40000010009 */
        /* <DEDUP_REMOVED lines=57> */
.L_x_533:
[----:B-1----:R-:W2:Y:S01]  /*130b0*/  LDL.LU R2, [R1+0x8] ;  /* 0x0000080001027983 */ /* 0x002ea20000300800 */
[----:B------:R-:W1:Y:S01]  /*130c0*/  S2UR UR6, SR_CTAID.Y ;  /* 0x00000000000679c3 */ /* 0x000e620000002600 */
[----:B------:R-:W-:-:S02]  /*130d0*/  UISETP.NE.AND UP0, UPT, UR9, -0x1, UPT ;  /* 0xffffffff0900788c */ /* 0x000fc4000bf05270 */
[----:B------:R-:W3:Y:S01]  /*130e0*/  LDL.LU R9, [R1+0xc] ;  /* 0x00000c0001097983 */ /* 0x000ee20000300800 */
[----:B------:R-:W-:-:S03]  /*130f0*/  ULDC.64 UR4, c[0x0][0x1e8] ;  /* 0x00007a0000047ab9 */ /* 0x000fc60000000a00 */
[----:B------:R-:W4:Y:S04]  /*13100*/  LDL.LU R8, [R1+0x14] ;  /* 0x0000140001087983 */ /* 0x000f280000300800 */
[----:B------:R-:W5:Y:S01]  /*13110*/  LDL.LU R7, [R1+0x10] ;  /* 0x0000100001077983 */ /* 0x000f620000300800 */
[----:B------:R-:W-:Y:S01]  /*13120*/  @UP0 UIMAD.WIDE.U32 UR18, UR9, UR4, URZ ;  /* 0x00000004091202a5 */ /* 0x000fe2000f8e003f */
[----:B------:R-:W1:Y:S01]  /*13130*/  S2UR UR11, SR_CTAID.X ;  /* 0x00000000000b79c3 */ /* 0x000e620000002500 */
[----:B------:R-:W-:Y:S01]  /*13140*/  ULDC UR8, c[0x0][0x214] ;  /* 0x0000850000087ab9 */ /* 0x000fe20000000800 */
[----:B------:R-:W-:Y:S01]  /*13150*/  BSSY B0, `(.L_x_537) ;  /* 0x0000169000007945 */ /* 0x000fe20003800000 */
[----:B------:R-:W-:Y:S02]  /*13160*/  @UP0 UIMAD UR7, UR9, UR5, UR19 ;  /* 0x00000005090702a4 */ /* 0x000fe4000f8e0213 */
[----:B------:R-:W-:-:S02]  /*13170*/  UMOV UR24, URZ ;  /* 0x0000003f00187c82 */ /* 0x000fc40008000000 */
[----:B------:R-:W-:Y:S01]  /*13180*/  ULDC.64 UR4, c[0x0][0x1e0] ;  /* 0x0000780000047ab9 */ /* 0x000fe20000000a00 */
[----:B------:R-:W1:Y:S01]  /*13190*/  S2UR UR12, SR_CTAID.Z ;  /* 0x00000000000c79c3 */ /* 0x000e620000002700 */
[----:B------:R-:W-:Y:S02]  /*131a0*/  UMOV UR25, URZ ;  /* 0x0000003f00197c82 */ /* 0x000fe40008000000 */
[----:B-1----:R-:W-:Y:S02]  /*131b0*/  @!UP0 USHF.R.S32.HI UR13, URZ, 0x1f, UR6 ;  /* 0x0000001f3f0d8899 */ /* 0x002fe40008011406 */
[----:B------:R-:W-:Y:S02]  /*131c0*/  @!UP0 UIMAD.WIDE.U32 UR22, UR6, UR4, URZ ;  /* 0x00000004061682a5 */ /* 0x000fe4000f8e003f */
[----:B------:R-:W-:-:S03]  /*131d0*/  @!UP0 UIMAD UR13, UR13, UR4, URZ ;  /* 0x000000040d0d82a4 */ /* 0x000fc6000f8e023f */
[----:B------:R-:W-:Y:S02]  /*131e0*/  ULDC.U8 UR4, c[0x0][0x329] ;  /* 0x0000ca4000047ab9 */ /* 0x000fe40000000000 */
[----:B------:R-:W-:Y:S02]  /*131f0*/  UISETP.NE.AND UP1, UPT, UR4, URZ, UPT ;  /* 0x0000003f0400728c */ /* 0x000fe4000bf25270 */
[----:B------:R-:W-:Y:S02]  /*13200*/  @!UP0 UIMAD UR13, UR6, UR5, UR13 ;  /* 0x00000005060d82a4 */ /* 0x000fe4000f8e020d */
[----:B------:R-:W-:Y:S02]  /*13210*/  @!UP0 UMOV UR18, UR22 ;  /* 0x0000001600128c82 */ /* 0x000fe40008000000 */
[----:B------:R-:W-:Y:S02]  /*13220*/  ULDC.U8 UR5, c[0x0][0x328] ;  /* 0x0000ca0000057ab9 */ /* 0x000fe40000000000 */
[----:B------:R-:W-:-:S02]  /*13230*/  UISETP.NE.AND UP2, UPT, UR5, URZ, UPT ;  /* 0x0000003f0500728c */ /* 0x000fc4000bf45270 */
[----:B------:R-:W-:Y:S02]  /*13240*/  @!UP0 UIADD3 UR7, UR23, UR13, URZ ;  /* 0x0000000d17078290 */ /* 0x000fe4000fffe03f */
[----:B------:R-:W-:Y:S02]  /*13250*/  UISETP.NE.OR UP3, UPT, UR4, URZ, !UP2 ;  /* 0x0000003f0400728c */ /* 0x000fe4000d765670 */
[----:B------:R-:W-:Y:S02]  /*13260*/  @UP1 ULDC UR14, c[0x0][0x210] ;  /* 0x00008400000e1ab9 */ /* 0x000fe40000000800 */
[----:B------:R-:W-:Y:S02]  /*13270*/  ULDC UR5, c[0x0][0x234] ;  /* 0x00008d0000057ab9 */ /* 0x000fe40000000800 */
[----:B------:R-:W-:Y:S02]  /*13280*/  @UP1 UIMAD UR14, UR14, UR8, URZ ;  /* 0x000000080e0e12a4 */ /* 0x000fe4000f8e023f */
[----:B------:R-:W-:-:S02]  /*13290*/  @!UP1 USEL UR14, UR8, UR5, !UP2 ;  /* 0x00000005080e9287 */ /* 0x000fc4000d000000 */
[----:B------:R-:W-:Y:S02]  /*132a0*/  ULDC UR4, c[0x0][0x1c0] ;  /* 0x0000700000047ab9 */ /* 0x000fe40000000800 */
[----:B------:R-:W-:Y:S02]  /*132b0*/  @UP1 UMOV UR19, 0x1 ;  /* 0x0000000100131882 */ /* 0x000fe40000000000 */
[----:B------:R-:W-:Y:S02]  /*132c0*/  @!UP1 UIMAD UR19, UR14, UR4, URZ ;  /* 0x000000040e1392a4 */ /* 0x000fe4000f8e023f */
[----:B------:R-:W-:Y:S02]  /*132d0*/  @!UP3 UIMAD UR21, UR6, UR8, URZ ;  /* 0x000000080615b2a4 */ /* 0x000fe4000f8e023f */
[----:B------:R-:W-:Y:S02]  /*132e0*/  @UP1 ULDC UR20, c[0x0][0x210] ;  /* 0x0000840000141ab9 */ /* 0x000fe40000000800 */
[----:B------:R-:W-:-:S02]  /*132f0*/  UIMAD UR5, UR6, UR19, URZ ;  /* 0x00000013060572a4 */ /* 0x000fc4000f8e023f */
[----:B------:R-:W-:Y:S02]  /*13300*/  @!UP1 UMOV UR20, 0x1 ;  /* 0x0000000100149882 */ /* 0x000fe40000000000 */
[----:B------:R-:W-:Y:S02]  /*13310*/  @!UP3 USEL UR21, UR21, UR9, !UP0 ;  /* 0x000000091515b287 */ /* 0x000fe4000c000000 */
[----:B------:R-:W-:Y:S02]  /*13320*/  UIMAD UR4, UR11, UR20, URZ ;  /* 0x000000140b0472a4 */ /* 0x000fe4000f8e023f */
[----:B------:R-:W-:Y:S02]  /*13330*/  USEL UR5, UR5, URZ, UP3 ;  /* 0x0000003f05057287 */ /* 0x000fe40009800000 */
[----:B------:R-:W-:Y:S02]  /*13340*/  USHF.L.U32 UR4, UR4, 0x7, URZ ;  /* 0x0000000704047899 */ /* 0x000fe4000800063f */
[----:B------:R-:W-:-:S02]  /*13350*/  UIMAD UR14, UR12, UR14, UR5 ;  /* 0x0000000e0c0e72a4 */ /* 0x000fc4000f8e0205 */
[----:B------:R-:W-:Y:S02]  /*13360*/  @!UP3 UMOV UR24, UR21 ;  /* 0x000000150018bc82 */ /* 0x000fe40008000000 */
[----:B------:R-:W-:Y:S02]  /*13370*/  USHF.R.S32.HI UR5, URZ, 0x1f, UR4 ;  /* 0x0000001f3f057899 */ /* 0x000fe40008011404 */
[----:B------:R-:W-:Y:S02]  /*13380*/  @!UP3 USHF.R.S32.HI UR25, URZ, 0x1f, UR21 ;  /* 0x0000001f3f19b899 */ /* 0x000fe40008011415 */
[----:B------:R-:W-:Y:S02]  /*13390*/  USHF.R.S32.HI UR6, URZ, 0x1f, UR14 ;  /* 0x0000001f3f067899 */ /* 0x000fe4000801140e */
[----:B------:R-:W-:-:S04]  /*133a0*/  UIADD3 UR4, UP2, UP1, UR4, UR24, UR14 ;  /* 0x0000001804047290 */ /* 0x000fc8000f95e00e */
[----:B------:R-:W-:Y:S01]  /*133b0*/  UIADD3.X UR5, UR5, UR25, UR6, UP2, UP1 ;  /* 0x0000001905057290 */ /* 0x000fe200097e2406 */
        /* <DEDUP_REMOVED lines=25> */
[----:B------:R-:W-:Y:S01]  /*13550*/  FMUL.FTZ R5, R0, R68 ;  /* 0x0000004400057220 */ /* 0x000fe20000410000 */
[----:B------:R-:W-:Y:S01]  /*13560*/  FSETP.NE.FTZ.AND P2, PT, R100, RZ, PT ;  /* 0x000000ff6400720b */ /* 0x000fe20003f55000 */
[C---:B------:R-:W-:Y:S02]  /*13570*/  FMUL.FTZ R116, R0.reuse, R116 ;  /* 0x0000007400747220 */ /* 0x040fe40000410000 */
[----:B------:R-:W-:Y:S01]  /*13580*/  FMUL.FTZ R45, R0, R117 ;  /* 0x00000075002d7220 */ /* 0x000fe20000410000 */
[----:B------:R-:W-:Y:S01]  /*13590*/  F2FP.PACK_AB R22, R22, R5 ;  /* 0x000000051616723e */ /* 0x000fe200000000ff */
[C---:B------:R-:W-:Y:S02]  /*135a0*/  FMUL.FTZ R124, R0.reuse, R124 ;  /* 0x0000007c007c7220 */ /* 0x040fe40000410000 */
[C---:B------:R-:W-:Y:S01]  /*135b0*/  FMUL.FTZ R43, R0.reuse, R125 ;  /* 0x0000007d002b7220 */ /* 0x040fe20000410000 */
[----:B------:R-:W-:Y:S01]  /*135c0*/  F2FP.PACK_AB R45, R45, R116 ;  /* 0x000000742d2d723e */ /* 0x000fe200000000ff */
[----:B------:R-:W1:Y:S01]  /*135d0*/  @P3 MUFU.RCP R2, R101 ;  /* 0x0000006500023308 */ /* 0x000e620000001000 */
        /* <DEDUP_REMOVED lines=14> */
[----:B------:R-:W-:Y:S01]  /*136c0*/  FMUL.FTZ R160, R0, R160 ;  /* 0x000000a000a07220 */ /* 0x000fe20000410000 */
[----:B------:R-:W-:Y:S01]  /*136d0*/  F2FP.PACK_AB R32, R32, R156 ;  /* 0x0000009c2020723e */ /* 0x000fe200000000ff */
[C---:B------:R-:W-:Y:S02]  /*136e0*/  FMUL.FTZ R29, R0.reuse, R161 ;  /* 0x000000a1001d7220 */ /* 0x040fe40000410000 */
        /* <DEDUP_REMOVED lines=11> */
[----:B------:R-:W-:Y:S01]  /*137a0*/  MOV R0, 0x3f800000 ;  /* 0x3f80000000007802 */ /* 0x000fe20000000f00 */
[----:B------:R-:W-:Y:S01]  /*137b0*/  FMUL.FTZ R21, R4, R71 ;  /* 0x0000004704157220 */ /* 0x000fe20000410000 */
[----:B------:R-:W-:Y:S01]  /*137c0*/  F2FP.PACK_AB R13, R13, R84 ;  /* 0x000000540d0d723e */ /* 0x000fe200000000ff */
[C---:B------:R-:W-:Y:S01]  /*137d0*/  FMUL.FTZ R112, R2.reuse, R112 ;  /* 0x0000007002707220 */ /* 0x040fe20000410000 */
[----:B-1----:R-:W-:Y:S01]  /*137e0*/  SHF.R.S32.HI R69, RZ, 0x1f, R73 ;  /* 0x0000001fff457819 */ /* 0x002fe20000011449 */
[C---:B------:R-:W-:Y:S01]  /*137f0*/  FMUL.FTZ R47, R2.reuse, R113 ;  /* 0x00000071022f7220 */ /* 0x040fe20000410000 */
[----:B------:R-:W1:Y:S01]  /*13800*/  @P2 MUFU.RCP R0, R100 ;  /* 0x0000006400002308 */ /* 0x000e620000001000 */
[C---:B------:R-:W-:Y:S01]  /*13810*/  FMUL.FTZ R120, R2.reuse, R120 ;  /* 0x0000007802787220 */ /* 0x040fe20000410000 */
[C---:B------:R-:W-:Y:S01]  /*13820*/  LEA.HI R68, R69.reuse, R73, RZ, 0x2 ;  /* 0x0000004945447211 */ /* 0x040fe200078f10ff */
[C---:B------:R-:W-:Y:S01]  /*13830*/  FMUL.FTZ R46, R2.reuse, R121 ;  /* 0x00000079022e7220 */ /* 0x040fe20000410000 */
[----:B------:R-:W-:Y:S01]  /*13840*/  LEA.HI R69, R69, R73, RZ, 0x5 ;  /* 0x0000004945457211 */ /* 0x000fe200078f28ff */
[C---:B------:R-:W-:Y:S01]  /*13850*/  FMUL.FTZ R132, R2.reuse, R132 ;  /* 0x0000008402847220 */ /* 0x040fe20000410000 */
[----:B------:R-:W-:Y:S01]  /*13860*/  SHF.R.S32.HI R71, RZ, 0x2, R68 ;  /* 0x00000002ff477819 */ /* 0x000fe20000011444 */
        /* <DEDUP_REMOVED lines=10> */
[C---:B------:R-:W-:Y:S01]  /*13910*/  FMUL.FTZ R152, R2.reuse, R152 ;  /* 0x0000009802987220 */ /* 0x040fe20000410000 */
[----:B------:R-:W-:Y:S01]  /*13920*/  F2FP.PACK_AB R9, R9, R96 ;  /* 0x000000600909723e */ /* 0x000fe200000000ff */
        /* <DEDUP_REMOVED lines=11> */
[----:B------:R-:W-:Y:S01]  /*139e0*/  FMUL.FTZ R15, R2, R77 ;  /* 0x0000004d020f7220 */ /* 0x000fe20000410000 */
[----:B------:R-:W-:Y:S01]  /*139f0*/  F2FP.PACK_AB R20, R20, R72 ;  /* 0x000000481414723e */ /* 0x000fe200000000ff */
[----:B------:R-:W-:-:S02]  /*13a00*/  FMUL.FTZ R88, R2, R88 ;  /* 0x0000005802587220 */ /* 0x000fc40000410000 */
[C---:B------:R-:W-:Y:S01]  /*13a10*/  FMUL.FTZ R11, R2.reuse, R89 ;  /* 0x00000059020b7220 */ /* 0x040fe20000410000 */
[----:B------:R-:W-:Y:S01]  /*13a20*/  F2FP.PACK_AB R15, R15, R76 ;  /* 0x0000004c0f0f723e */ /* 0x000fe200000000ff */
[C---:B------:R-:W-:Y:S02]  /*13a30*/  FMUL.FTZ R92, R2.reuse, R92 ;  /* 0x0000005c025c7220 */ /* 0x040fe40000410000 */
[----:B------:R-:W-:Y:S01]  /*13a40*/  FMUL.FTZ R7, R2, R93 ;  /* 0x0000005d02077220 */ /* 0x000fe20000410000 */
[----:B------:R-:W-:Y:S01]  /*13a50*/  SHF.R.S32.HI R2, RZ, 0x1f, R71 ;  /* 0x0000001fff027819 */ /* 0x000fe20000011447 */
[C---:B-1----:R-:W-:Y:S01]  /*13a60*/  FMUL.FTZ R115, R0.reuse, R115 ;  /* 0x0000007300737220 */ /* 0x042fe20000410000 */
[----:B------:R-:W-:Y:S01]  /*13a70*/  F2FP.PACK_AB R11, R11, R88 ;  /* 0x000000580b0b723e */ /* 0x000fe200000000ff */
[----:B------:R-:W-:Y:S01]  /*13a80*/  FMUL.FTZ R114, R0, R114 ;  /* 0x0000007200727220 */ /* 0x000fe20000410000 */
[----:B------:R-:W-:Y:S01]  /*13a90*/  LEA.HI R2, R2, R71, RZ, 0x3 ;  /* 0x0000004702027211 */ /* 0x000fe200078f18ff */
[C---:B------:R-:W-:Y:S01]  /*13aa0*/  FMUL.FTZ R123, R0.reuse, R123 ;  /* 0x0000007b007b7220 */ /* 0x040fe20000410000 */
[----:B------:R-:W-:Y:S01]  /*13ab0*/  F2FP.PACK_AB R7, R7, R92 ;  /* 0x0000005c0707723e */ /* 0x000fe200000000ff */
[----:B------:R-:W-:Y:S01]  /*13ac0*/  FMUL.FTZ R122, R0, R122 ;  /* 0x0000007a007a7220 */ /* 0x000fe20000410000 */
[----:B------:R-:W-:Y:S01]  /*13ad0*/  LOP3.LUT R2, R2, 0xfffffff8, RZ, 0xc0, !PT ;  /* 0xfffffff802027812 */ /* 0x000fe200078ec0ff */
[C---:B------:R-:W-:Y:S01]  /*13ae0*/  FMUL.FTZ R135, R0.reuse, R135 ;  /* 0x0000008700877220 */ /* 0x040fe20000410000 */
[----:B------:R-:W-:Y:S01]  /*13af0*/  F2FP.PACK_AB R114, R115, R114 ;  /* 0x000000727372723e */ /* 0x000fe200000000ff */
        /* <DEDUP_REMOVED lines=37> */
[----:B------:R-:W-:Y:S01]  /*13d50*/  LOP3.LUT P0, RZ, R6, 0x2, RZ, 0xc0, !PT ;  /* 0x0000000206ff7812 */ /* 0x000fe2000780c0ff */
[----:B------:R-:W-:Y:S01]  /*13d60*/  FMUL.FTZ R130, R4, R130 ;  /* 0x0000008204827220 */ /* 0x000fe20000410000 */
[----:B------:R-:W-:Y:S01]  /*13d70*/  IADD3 R2, R2, -R5, RZ ;  /* 0x8000000502027210 */ /* 0x000fe20007ffe0ff */
[----:B------:R-:W-:Y:S01]  /*13d80*/  FMUL.FTZ R40, R4, R131 ;  /* 0x0000008304287220 */ /* 0x000fe20000410000 */
[----:B------:R-:W-:Y:S01]  /*13d90*/  F2FP.PACK_AB R44, R44, R118 ;  /* 0x000000762c2c723e */ /* 0x000fe200000000ff */
        /* <DEDUP_REMOVED lines=25> */
[----:B------:R-:W-:Y:S01]  /*13f30*/  FMUL.FTZ R8, R4, R99 ;  /* 0x0000006304087220 */ /* 0x000fe20000410000 */
[----:B------:R-:W-:Y:S02]  /*13f40*/  LOP3.LUT R4, R68, 0xfffffffc, RZ, 0xc0, !PT ;  /* 0xfffffffc44047812 */ /* 0x000fe400078ec0ff */
[----:B------:R-:W-:Y:S02]  /*13f50*/  F2FP.PACK_AB R12, R12, R86 ;  /* 0x000000560c0c723e */ /* 0x000fe400000000ff */
[----:B------:R-:W-:Y:S02]  /*13f60*/  IADD3 R0, -R4, R73, RZ ;  /* 0x0000004904007210 */ /* 0x000fe40007ffe1ff */
[----:B------:R-:W-:Y:S02]  /*13f70*/  SHF.L.U32 R4, R6, 0x6, RZ ;  /* 0x0000000606047819 */ /* 0x000fe400000006ff */
[----:B------:R-:W-:Y:S02]  /*13f80*/  LEA R0, R19, R0, 0x8 ;  /* 0x0000000013007211 */ /* 0x000fe400078e40ff */
[----:B------:R-:W-:-:S02]  /*13f90*/  LOP3.LUT R5, R4, 0xc0, RZ, 0xc0, !PT ;  /* 0x000000c004057812 */ /* 0x000fc400078ec0ff */
[----:B------:R-:W-:Y:S02]  /*13fa0*/  LOP3.LUT R4, R6, 0x1, RZ, 0xc0, !PT ;  /* 0x0000000106047812 */ /* 0x000fe400078ec0ff */
[----:B------:R-:W-:Y:S02]  /*13fb0*/  LEA R0, R2, R0, 0x4 ;  /* 0x0000000002007211 */ /* 0x000fe400078e20ff */
        /* <DEDUP_REMOVED lines=69> */
[----:B-----5:R-:W-:Y:S01]  /*14410*/  MOV R9, 0x7f800000 ;  /* 0x7f80000000097802 */ /* 0x020fe20000000f00 */
        /* <DEDUP_REMOVED lines=60> */
.L_x_538:
[----:B---34-:R-:W-:Y:S05]  /*147e0*/  BSYNC B0 ;  /* 0x0000000000007941 */ /* 0x018fea0003800000 */
.L_x_537:
[----:B------:R-:W3:Y:S04]  /*147f0*/  LDL.64 R14, [R1+0x28] ;  /* 0x00002800010e7983 */ /* 0x000ee80000100a00 */
[----:B------:R4:W5:Y:S04]  /*14800*/  LDL.64 R16, [R1+0x40] ;  /* 0x0000400001107983 */ /* 0x0009680000100a00 */
[----:B------:R4:W5:Y:S04]  /*14810*/  LDL R12, [R1+0x18] ;  /* 0x00001800010c7983 */ /* 0x0009680000100800 */
[----:B------:R4:W5:Y:S04]  /*14820*/  LDL R11, [R1+0x48] ;  /* 0x00004800010b7983 */ /* 0x0009680000100800 */
[----:B------:R-:W2:Y:S01]  /*14830*/  S2R R8, SR_CTAID.Z ;  /* 0x0000000000087919 */ /* 0x000ea20000002700 */
[----:B------:R-:W-:-:S02]  /*14840*/  UIMAD UR11, UR11, -0x80, UR15 ;  /* 0xffffff800b0b78a4 */ /* 0x000fc4000f8e020f */
[----:B------:R-:W-:Y:S02]  /*14850*/  USHF.R.S32.HI UR6, URZ, 0x1f, UR12 ;  /* 0x0000001f3f067899 */ /* 0x000fe4000801140c */
[----:B------:R-:W-:Y:S02]  /*14860*/  ULDC.64 UR4, c[0x0][0x1f0] ;  /* 0x00007c0000047ab9 */ /* 0x000fe40000000a00 */
[----:B------:R-:W-:-:S04]  /*14870*/  UIMAD UR4, UR6, UR4, URZ ;  /* 0x00000004060472a4 */ /* 0x000fc8000f8e023f */
[----:B------:R-:W-:Y:S01]  /*14880*/  UIMAD UR4, UR12, UR5, UR4 ;  /* 0x000000050c0472a4 */ /* 0x000fe2000f8e0204 */
[----:B------:R-:W-:Y:S01]  /*14890*/  BSSY B0, `(.L_x_539) ;  /* 0x0000015000007945 */ /* 0x000fe20003800000 */
[----:B---3--:R-:W-:Y:S02]  /*148a0*/  SHF.R.S32.HI R0, RZ, 0x1f, R14 ;  /* 0x0000001fff007819 */ /* 0x008fe4000001140e */
[----:B------:R-:W-:-:S04]  /*148b0*/  IADD3 R2, P0, R14, UR18, RZ ;  /* 0x000000120e027c10 */ /* 0x000fc8000ff1e0ff */
[----:B------:R-:W-:Y:S02]  /*148c0*/  IADD3.X R3, R0, UR7, RZ, P0, !PT ;  /* 0x0000000700037c10 */ /* 0x000fe400087fe4ff */
[----:B------:R-:W-:-:S03]  /*148d0*/  ISETP.GE.AND P0, PT, R71, UR11, PT ;  /* 0x0000000b47007c0c */ /* 0x000fc6000bf06270 */
[----:B--2---:R-:W-:-:S05]  /*148e0*/  IMAD.WIDE.U32 R8, R8, c[0x0][0x1f0], R2 ;  /* 0x00007c0008087a25 */ /* 0x004fca00078e0002 */
[----:B------:R-:W-:-:S05]  /*148f0*/  IADD3 R7, R9, UR4, RZ ;  /* 0x0000000409077c10 */ /* 0x000fca000fffe0ff */
[----:B------:R-:W-:Y:S05]  /*14900*/  @P0 BRA `(.L_x_540) ;  /* 0x000000d000000947 */ /* 0x000fea0003800000 */
[----:B----45:R-:W-:Y:S01]  /*14910*/  IMAD R0, R17, c[0x0][0x1e8], RZ ;  /* 0x00007a0011007a24 */ /* 0x030fe200078e02ff */
        /* <DEDUP_REMOVED lines=12> */
.L_x_540:
[----:B----4-:R-:W-:Y:S05]  /*149e0*/  BSYNC B0 ;  /* 0x0000000000007941 */ /* 0x010fea0003800000 */
.L_x_539:
[----:B------:R-:W-:Y:S01]  /*149f0*/  LEA.HI.SX32 R0, R68, 0x20, 0x1e ;  /* 0x0000002044007811 */ /* 0x000fe200078ff2ff */
[----:B------:R-:W-:Y:S03]  /*14a00*/  BSSY B0, `(.L_x_541) ;  /* 0x0000013000007945 */ /* 0x000fe60003800000 */
[----:B------:R-:W-:-:S13]  /*14a10*/  ISETP.GE.AND P0, PT, R0, UR11, PT ;  /* 0x0000000b00007c0c */ /* 0x000fda000bf06270 */
[----:B------:R-:W-:Y:S05]  /*14a20*/  @P0 BRA `(.L_x_542) ;  /* 0x0000010000000947 */ /* 0x000fea0003800000 */
[----:B-----5:R-:W-:Y:S01]  /*14a30*/  IADD3 R10, P0, R16, 0x20, RZ ;  /* 0x00000020100a7810 */ /* 0x020fe20007f1e0ff */
[----:B--2---:R-:W-:Y:S01]  /*14a40*/  IMAD.MOV.U32 R2, RZ, RZ, R8 ;  /* 0x000000ffff027224 */ /* 0x004fe200078e0008 */
        /* <DEDUP_REMOVED lines=11> */
[----:B------:R2:W-:Y:S04]  /*14b00*/  @!P2 STG.E.128 [R2.64], R40 ;  /* 0x000000280200a986 */ /* 0x0005e8000c101d10 */
[----:B-1----:R2:W-:Y:S04]  /*14b10*/  @!P1 STG.E.128 [R2.64+0x40], R36 ;  /* 0x0000402402009986 */ /* 0x0025e8000c101d10 */
[----:B------:R2:W-:Y:S02]  /*14b20*/  @!P0 STG.E.128 [R2.64+0x80], R32 ;  /* 0x0000802002008986 */ /* 0x0005e4000c101d10 */
.L_x_542:
[----:B------:R-:W-:Y:S05]  /*14b30*/  BSYNC B0 ;  /* 0x0000000000007941 */ /* 0x000fea0003800000 */
.L_x_541:
        /* <DEDUP_REMOVED lines=8> */
[----:B-----5:R-:W-:Y:S01]  /*14bc0*/  IADD3 R10, P0, R16, 0x40, RZ ;  /* 0x00000040100a7810 */ /* 0x020fe20007f1e0ff */
        /* <DEDUP_REMOVED lines=12> */
[----:B-1----:R1:W-:Y:S04]  /*14c90*/  @!P2 STG.E.128 [R2.64], R52 ;  /* 0x000000340200a986 */ /* 0x0023e8000c101d10 */
[----:B------:R1:W-:Y:S04]  /*14ca0*/  @!P1 STG.E.128 [R2.64+0x40], R48 ;  /* 0x0000403002009986 */ /* 0x0003e8000c101d10 */
[----:B------:R1:W-:Y:S02]  /*14cb0*/  @!P0 STG.E.128 [R2.64+0x80], R44 ;  /* 0x0000802c02008986 */ /* 0x0003e4000c101d10 */
.L_x_544:
[----:B------:R-:W-:Y:S05]  /*14cc0*/  BSYNC B0 ;  /* 0x0000000000007941 */ /* 0x000fea0003800000 */
.L_x_543:
[----:B------:R-:W2:Y:S02]  /*14cd0*/  LDL.LU R0, [R1+0x4c] ;  /* 0x00004c0001007983 */ /* 0x000ea40000300800 */
[----:B--2---:R-:W-:-:S13]  /*14ce0*/  ISETP.GE.AND P0, PT, R0, UR10, PT ;  /* 0x0000000a00007c0c */ /* 0x004fda000bf06270 */
[----:B------:R-:W-:Y:S05]  /*14cf0*/  @P0 EXIT ;  /* 0x000000000000094d */ /* 0x000fea0003800000 */
[----:B-----5:R-:W-:Y:S01]  /*14d00*/  IADD3 R6, P0, R16, 0x60, RZ ;  /* 0x0000006010067810 */ /* 0x020fe20007f1e0ff */
[----:B-1----:R-:W-:Y:S01]  /*14d10*/  IMAD.MOV.U32 R2, RZ, RZ, R8 ;  /* 0x000000ffff027224 */ /* 0x002fe200078e0008 */
        /* <DEDUP_REMOVED lines=16> */
.L_x_503:
        /* <DEDUP_REMOVED lines=27> */
[----:B------:R-:W-:Y:S02]  /*14fd0*/  ULDC.64 UR4, c[0x0][0x1f0] ;  /* 0x00007c0000047ab9 */ /* 0x000fe40000000a00 */
        /* <DEDUP_REMOVED lines=23> */
[----:B------:R-:W-:Y:S01]  /*15150*/  UIMAD UR17, UR11, UR14, UR17 ;  /* 0x0000000e0b1172a4 */ /* 0x000fe2000f8e0211 */
[----:B--2---:R-:W-:Y:S01]  /*15160*/  IMAD.WIDE R2, R4, 0x80, R6 ;  /* 0x0000008004027825 */ /* 0x004fe200078e0206 */
        /* <DEDUP_REMOVED lines=25> */
.L_x_546:
[----:B------:R-:W-:Y:S05]  /*15300*/  BSYNC B0 ;  /* 0x0000000000007941 */ /* 0x000fea0003800000 */
.L_x_545:
        /* <DEDUP_REMOVED lines=20> */
.L_x_548:
[----:B------:R-:W-:Y:S05]  /*15450*/  BSYNC B0 ;  /* 0x0000000000007941 */ /* 0x000fea0003800000 */
.L_x_547:
        /* <DEDUP_REMOVED lines=20> */
.L_x_550:
[----:B------:R-:W-:Y:S05]  /*155a0*/  BSYNC B0 ;  /* 0x0000000000007941 */ /* 0x000fea0003800000 */
.L_x_549:
        /* <DEDUP_REMOVED lines=19> */
.L_x_552:
[----:B------:R-:W-:Y:S05]  /*156e0*/  BSYNC B0 ;  /* 0x0000000000007941 */ /* 0x000fea0003800000 */
.L_x_551:
        /* <DEDUP_REMOVED lines=35> */
.L_x_553:
        /* <DEDUP_REMOVED lines=14> */
.L_x_993:


//--------------------- .text._ZN5flash16flash_fwd_kernelI23Flash_fwd_kernel_traitsILi96ELi128ELi64ELi4ELb0ELb0EN7cutlass6half_tE19Flash_kernel_traitsILi96ELi128ELi64ELi4ES3_EELb1ELb1ELb0ELb1ELb0ELb0ELb0ELb1EEEvNS_16Flash_fwd_paramsE --------------------------
	.section	.text._ZN5flash16flash_fwd_kernelI23Flash_fwd_kernel_traitsILi96ELi128ELi64ELi4ELb0ELb0EN7cutlass6half_tE19Flash_kernel_traitsILi96ELi128ELi64ELi4ES3_EELb1ELb1ELb0ELb1ELb0ELb0ELb0ELb1EEEvNS_16Flash_fwd_paramsE,"ax",@progbits
	.sectioninfo	@"SHI_REGISTERS=255"
	.align	128
        .global         _ZN5flash16flash_fwd_kernelI23Flash_fwd_kernel_traitsILi96ELi128ELi64ELi4ELb0ELb0EN7cutlass6half_tE19Flash_kernel_traitsILi96ELi128ELi64ELi4ES3_EELb1ELb1ELb0ELb1ELb0ELb0ELb0ELb1EEEvNS_16Flash_fwd_paramsE
        .type           _ZN5flash16flash_fwd_kernelI23Flash_fwd_kernel_traitsILi96ELi128ELi64ELi4ELb0ELb0EN7cutlass6half_tE19Flash_kernel_traitsILi96ELi128ELi64ELi4ES3_EELb1ELb1ELb0ELb1ELb0ELb0ELb0ELb1EEEvNS_16Flash_fwd_paramsE,@function
        .size           _ZN5flash16flash_fwd_kernelI23Flash_fwd_kernel_traitsILi96ELi128ELi64ELi4ELb0ELb0EN7cutlass6half_tE19Flash_kernel_traitsILi96ELi128ELi64ELi4ES3_EELb1ELb1ELb0ELb1ELb0ELb0ELb0ELb1EEEvNS_16Flash_fwd_paramsE,(.L_x_977 - _ZN5flash16flash_fwd_kernelI23Flash_fwd_kernel_traitsILi96ELi128ELi64ELi4ELb0ELb0EN7cutlass6half_tE19Flash_kernel_traitsILi96ELi128ELi64ELi4ES3_EELb1ELb1ELb0ELb1ELb0ELb0ELb0ELb1EEEvNS_16Flash_fwd_paramsE)
        .other          _ZN5flash16flash_fwd_kernelI23Flash_fwd_kernel_traitsILi96ELi128ELi64ELi4ELb0ELb0EN7cutlass6half_tE19Flash_kernel_traitsILi96ELi128ELi64ELi4ES3_EELb1ELb1ELb0ELb1ELb0ELb0ELb0ELb1EEEvNS_16Flash_fwd_paramsE,@"STO_CUDA_ENTRY STV_DEFAULT"
_ZN5flash16flash_fwd_kernelI23Flash_fwd_kernel_traitsILi96ELi128ELi64ELi4ELb0ELb0EN7cutlass6half_tE19Flash_kernel_traitsILi96ELi128ELi64ELi4ES3_EELb1ELb1ELb0ELb1ELb0ELb0ELb0ELb1EEEvNS_16Flash_fwd_paramsE:
.text._ZN5flash16flash_fwd_kernelI23Flash_fwd_kernel_traitsILi96ELi128ELi64ELi4ELb0ELb0EN7cutlass6half_tE19Flash_kernel_traitsILi96ELi128ELi64ELi4ES3_EELb1ELb1ELb0ELb1ELb0ELb0ELb0ELb1EEEvNS_16Flash_fwd_paramsE:
[----:B------:R-:W-:Y:S02]  /*0000*/  MOV R1, c[0x0][0x28] ;  /* 0x00000a0000017a02 */ /* 0x000fe40000000f00 */
[----:B------:R-:W-:Y:S01]  /*0010*/  ULDC.64 UR4, c[0x0][0x40] ;  /* 0x0000100000047ab9 */ /* 0x000fe20000000a00 */
[----:B------:R-:W-:Y:S01]  /*0020*/  BSSY B3, `(.L_x_554) ;  /* 0x0000005000037945 */ /* 0x000fe20003800000 */
[----:B------:R-:W-:Y:S01]  /*0030*/  UIADD3 UR6, UP0, UR4, 0x160, URZ ;  /* 0x0000016004067890 */ /* 0x000fe2000ff1e03f */
[----:B------:R-:W-:-:S03]  /*0040*/  IADD3 R1, R1, -0x258, RZ ;  /* 0xfffffda801017810 */ /* 0x000fc60007ffe0ff */
[----:B------:R-:W-:-:S07]  /*0050*/  UIADD3.X UR7, URZ, UR5, URZ, UP0, !UPT ;  /* 0x000000053f077290 */ /* 0x000fce00087fe43f */
[----:B------:R-:W-:Y:S05]  /*0060*/  CALL.REL.NOINC `($_ZN5flash16flash_fwd_kernelI23Flash_fwd_kernel_traitsILi96ELi128ELi64ELi4ELb0ELb0EN7cutlass6half_tE19Flash_kernel_traitsILi96ELi128ELi64ELi4ES3_EELb1ELb1ELb0ELb1ELb0ELb0ELb0ELb1EEEvNS_16Flash_fwd_paramsE$_ZN5flash22compute_attn_1rowblockI23Flash_fwd_kernel_traitsILi96ELi128ELi64ELi4ELb0ELb0EN7cutlass6half_tE19Flash_kernel_traitsILi96ELi128ELi64ELi4ES3_EELb1ELb1ELb0ELb1ELb0ELb0ELb0ELb1ENS_16Flash_fwd_paramsEEEvRKT8_iii) ;  /* 0x0000002000007944 */ /* 0x000fea0003c00000 */
[----:B------:R-:W-:Y:S05]  /*0070*/  BSYNC B3 ;  /* 0x0000000000037941 */ /* 0x000fea0003800000 */
.L_x_554:
[----:B------:R-:W-:Y:S05]  /*0080*/  EXIT ;  /* 0x000000000000794d */ /* 0x000fea0003800000 */
        .type           $_ZN5flash16flash_fwd_kernelI23Flash_fwd_kernel_traitsILi96ELi128ELi64ELi4ELb0ELb0EN7cutlass6half_tE19Flash_kernel_traitsILi96ELi128ELi64ELi4ES3_EELb1ELb1ELb0ELb1ELb0ELb0ELb0ELb1EEEvNS_16Flash_fwd_paramsE$_ZN5flash22compute_attn_1rowblockI23Flash_fwd_kernel_traitsILi96ELi128ELi64ELi4ELb0ELb0EN7cutlass6half_tE19Flash_kernel_traitsILi96ELi128ELi64ELi4ES3_EELb1ELb1ELb0ELb1ELb0ELb0ELb0ELb1ENS_16Flash_fwd_paramsEEEvRKT8_iii,@function
        .size           $_ZN5flash16flash_fwd_kernelI23Flash_fwd_kernel_traitsILi96ELi128ELi64ELi4ELb0ELb0EN7cutlass6half_tE19Flash_kernel_traitsILi96ELi128ELi64ELi4ES3_EELb1ELb1ELb0ELb1ELb0ELb0ELb0ELb1EEEvNS_16Flash_fwd_paramsE$_ZN5flash22compute_attn_1rowblockI23Flash_fwd_kernel_traitsILi96ELi128ELi64ELi4ELb0ELb0EN7cutlass6half_tE19Flash_kernel_traitsILi96ELi128ELi64ELi4ES3_EELb1ELb1ELb0ELb1ELb0ELb0ELb0ELb1ENS_16Flash_fwd_paramsEEEvRKT8_iii,($__internal_0_$__cuda_sm70_shflsync_bfly_p - $_ZN5flash16flash_fwd_kernelI23Flash_fwd_kernel_traitsILi96ELi128ELi64ELi4ELb0ELb0EN7cutlass6half_tE19Flash_kernel_traitsILi96ELi128ELi64ELi4ES3_EELb1ELb1ELb0ELb1ELb0ELb0ELb0ELb1EEEvNS_16Flash_fwd_paramsE$_ZN5flash22compute_attn_1rowblockI23Flash_fwd_kernel_traitsILi96ELi128ELi64ELi4ELb0ELb0EN7cutlass6half_tE19Flash_kernel_traitsILi96ELi128ELi64ELi4ES3_EELb1ELb1ELb0ELb1ELb0ELb0ELb0ELb1ENS_16Flash_fwd_paramsEEEvRKT8_iii)
$_ZN5flash16flash_fwd_kernelI23Flash_fwd_kernel_traitsILi96ELi128ELi64ELi4ELb0ELb0EN7cutlass6half_tE19Flash_kernel_traitsILi96ELi128ELi64ELi4ES3_EELb1ELb1ELb0ELb1ELb0ELb0ELb0ELb1EEEvNS_16Flash_fwd_paramsE$_ZN5flash22compute_attn_1rowblockI23Flash_fwd_kernel_traitsILi96ELi128ELi64ELi4ELb0ELb0EN7cutlass6half_tE19Flash_kernel_traitsILi96ELi128ELi64ELi4ES3_EELb1ELb1ELb0ELb1ELb0ELb0ELb0ELb1ENS_16Flash_fwd_paramsEEEvRKT8_iii:
[----:B------:R-:W-:Y:S01]  /*0090*/  IMAD.U32 R2, RZ, RZ, UR6 ;  /* 0x00000006ff027e24 */ /* 0x000fe2000f8e00ff */
[----:B------:R-:W-:Y:S01]  /*00a0*/  ULDC.64 UR4, c[0x0][0x118] ;  /* 0x0000460000047ab9 */ /* 0x000fe20000000a00 */
[----:B------:R-:W-:-:S05]  /*00b0*/  IMAD.U32 R3, RZ, RZ, UR7 ;  /* 0x00000007ff037e24 */ /* 0x000fca000f8e00ff */
[----:B------:R-:W2:Y:S04]  /*00c0*/  LD.E.U8 R0, [R2.64+0x1a4] ;  /* 0x0001a40402007980 */ /* 0x000ea8000c101100 */
[----:B------:R-:W3:Y:S01]  /*00d0*/  LD.E.64 R182, [R2.64+0x190] ;  /* 0x0001900402b67980 */ /* 0x000ee2000c101b00 */
[----:B------:R-:W1:Y:S03]  /*00e0*/  S2UR UR10, SR_CTAID.Y ;  /* 0x00000000000a79c3 */ /* 0x000e660000002600 */
[----:B------:R-:W4:Y:S04]  /*00f0*/  S2R R44, SR_TID.X ;  /* 0x00000000002c7919 */ /* 0x000f280000002100 */
[----:B------:R-:W3:Y:S01]  /*0100*/  LD.E.64 R6, [R2.64+0x198] ;  /* 0x0001980402067980 */ /* 0x000ee2000c101b00 */
[----:B------:R-:W1:Y:S08]  /*0110*/  S2UR UR9, SR_CTAID.X ;  /* 0x00000000000979c3 */ /* 0x000e700000002500 */
[----:B------:R-:W1:Y:S02]  /*0120*/  S2UR UR8, SR_CTAID.Z ;  /* 0x00000000000879c3 */ /* 0x000e640000002700 */
[----:B-1----:R-:W-:-:S06]  /*0130*/  ULOP3.LUT UR8, UR8, UR9, UR10, 0xfe, !UPT ;  /* 0x0000000908087292 */ /* 0x002fcc000f8efe0a */
[----:B----4-:R-:W-:-:S13]  /*0140*/  LOP3.LUT P2, RZ, R44, UR8, RZ, 0xfc, !PT ;  /* 0x000000082cff7c12 */ /* 0x010fda000f84fcff */
[----:B------:R1:W4:Y:S01]  /*0150*/  @!P2 LD.E.64 R10, [R2.64+0x1a8] ;  /* 0x0001a804020aa980 */ /* 0x000322000c101b00 */
[----:B--2---:R-:W-:-:S13]  /*0160*/  ISETP.NE.AND P1, PT, R0, RZ, PT ;  /* 0x000000ff0000720c */ /* 0x004fda0003f25270 */
[----:B---3--:R-:W4:Y:S04]  /*0170*/  @P1 LD.E.64 R182, [R182.64] ;  /* 0x00000004b6b61980 */ /* 0x008f28000c101b00 */
[----:B------:R1:W2:Y:S01]  /*0180*/  @P1 LD.E R0, [R2.64+0x1a0] ;  /* 0x0001a00402001980 */ /* 0x0002a2000c101900 */
[----:B------:R-:W-:Y:S01]  /*0190*/  IMAD.U32 R198, RZ, RZ, UR6 ;  /* 0x00000006ffc67e24 */ /* 0x000fe2000f8e00ff */
[----:B------:R-:W-:Y:S01]  /*01a0*/  MOV R199, UR7 ;  /* 0x0000000700c77c02 */ /* 0x000fe20008000f00 */
[----:B------:R-:W-:Y:S02]  /*01b0*/  IMAD.U32 R8, RZ, RZ, UR6 ;  /* 0x00000006ff087e24 */ /* 0x000fe4000f8e00ff */
[----:B------:R-:W-:Y:S01]  /*01c0*/  IMAD.U32 R9, RZ, RZ, UR7 ;  /* 0x00000007ff097e24 */ /* 0x000fe2000f8e00ff */
[----:B------:R-:W-:Y:S01]  /*01d0*/  MOV R5, UR7 ;  /* 0x0000000700057c02 */ /* 0x000fe20008000f00 */
[----:B------:R-:W-:Y:S01]  /*01e0*/  IMAD.U32 R4, RZ, RZ, UR6 ;  /* 0x00000006ff047e24 */ /* 0x000fe2000f8e00ff */
[----:B------:R3:W5:Y:S04]  /*01f0*/  LD.E.U8 R198, [R198.64+0x178] ;  /* 0x00017804c6c67980 */ /* 0x000768000c101100 */
[----:B------:R2:W3:Y:S04]  /*0200*/  LD.E R12, [R8.64+0x60] ;  /* 0x00006004080c7980 */ /* 0x0004e8000c101900 */
[----:B-1----:R-:W3:Y:S04]  /*0210*/  @P1 LD.E.64 R2, [R6.64] ;  /* 0x0000000406021980 */ /* 0x002ee8000c101b00 */
[----:B----4-:R-:W-:Y:S04]  /*0220*/  @!P2 ST.E.64 [R10.64], R182 ;  /* 0x000000b60a00a985 */ /* 0x010fe8000c101b04 */
[----:B--2---:R-:W2:Y:S01]  /*0230*/  @!P2 LD.E.64 R8, [R4.64+0x1a8] ;  /* 0x0001a8040408a980 */ /* 0x004ea2000c101b00 */
[----:B---3--:R-:W-:-:S05]  /*0240*/  @P1 IADD3 R0, P0, R0, R2, RZ ;  /* 0x0000000200001210 */ /* 0x008fca0007f1e0ff */
[----:B------:R-:W-:Y:S02]  /*0250*/  @P1 IMAD.X R2, RZ, RZ, R3, P0 ;  /* 0x000000ffff021224 */ /* 0x000fe400000e0603 */
[----:B------:R-:W-:Y:S02]  /*0260*/  @P1 IMAD.MOV.U32 R6, RZ, RZ, R0 ;  /* 0x000000ffff061224 */ /* 0x000fe400078e0000 */
[----:B------:R-:W-:-:S03]  /*0270*/  @P1 IMAD.MOV.U32 R7, RZ, RZ, R2 ;  /* 0x000000ffff071224 */ /* 0x000fc600078e0002 */
[----:B------:R-:W-:Y:S01]  /*0280*/  @!P2 MOV R2, R6 ;  /* 0x000000060002a202 */ /* 0x000fe20000000f00 */
[----:B------:R-:W-:-:S05]  /*0290*/  @!P2 IMAD.MOV.U32 R3, RZ, RZ, R7 ;  /* 0x000000ffff03a224 */ /* 0x000fca00078e0007 */
[----:B--2---:R1:W-:Y:S04]  /*02a0*/  @!P2 ST.E.64 [R8.64+0x8], R2 ;  /* 0x000008020800a985 */ /* 0x0043e8000c101b04 */
[----:B------:R-:W2:Y:S04]  /*02b0*/  LD.E.64 R4, [R4.64+0xe0] ;  /* 0x0000e00404047980 */ /* 0x000ea8000c101b00 */
[----:B------:R-:W3:Y:S01]  /*02c0*/  S2R R174, SR_CTAID.Y ;  /* 0x0000000000ae7919 */ /* 0x000ee20000002600 */
[----:B------:R-:W-:Y:S02]  /*02d0*/  IMAD.MOV.U32 R50, RZ, RZ, -0x1 ;  /* 0xffffffffff327424 */ /* 0x000fe400078e00ff */
[----:B-1----:R-:W-:Y:S01]  /*02e0*/  IMAD.U32 R2, RZ, RZ, UR6 ;  /* 0x00000006ff027e24 */ /* 0x002fe2000f8e00ff */
[----:B------:R-:W-:-:S06]  /*02f0*/  MOV R3, UR7 ;  /* 0x0000000700037c02 */ /* 0x000fcc0008000f00 */
[----:B------:R-:W4:Y:S01]  /*0300*/  LD.E.64 R2, [R2.64+0xe8] ;  /* 0x0000e80402027980 */ /* 0x000f22000c101b00 */
[----:B--2---:R-:W-:-:S04]  /*0310*/  ISETP.NE.U32.AND P3, PT, R4, RZ, PT ;  /* 0x000000ff0400720c */ /* 0x004fc80003f65070 */
[----:B------:R-:W-:Y:S01]  /*0320*/  ISETP.NE.AND.EX P3, PT, R5, RZ, PT, P3 ;  /* 0x000000ff0500720c */ /* 0x000fe20003f65330 */
[----:B---3--:R-:W-:-:S12]  /*0330*/  IMAD.WIDE R4, R174, 0x4, R4 ;  /* 0x00000004ae047825 */ /* 0x008fd800078e0204 */
[----:B------:R-:W2:Y:S04]  /*0340*/  @P3 LD.E R50, [R4.64] ;  /* 0x0000000404323980 */ /* 0x000ea8000c101900 */
[----:B------:R-:W1:Y:S01]  /*0350*/  S2R R175, SR_CTAID.Z ;  /* 0x0000000000af7919 */ /* 0x000e620000002700 */
[----:B------:R-:W-:-:S04]  /*0360*/  SHF.R.S32.HI R42, RZ, 0x1f, R44 ;  /* 0x0000001fff2a7819 */ /* 0x000fc8000001142c */
[----:B------:R-:W-:-:S04]  /*0370*/  LEA.HI R40, R42, R44, RZ, 0x5 ;  /* 0x0000002c2a287211 */ /* 0x000fc800078f28ff */
[----:B------:R-:W-:-:S05]  /*0380*/  LOP3.LUT R0, R40, 0xffffffe0, RZ, 0xc0, !PT ;  /* 0xffffffe028007812 */ /* 0x000fca00078ec0ff */
[----:B------:R-:W-:Y:S02]  /*0390*/  IMAD.IADD R55, R44, 0x1, -R0 ;  /* 0x000000012c377824 */ /* 0x000fe400078e0a00 */
[----:B-1----:R-:W-:-:S05]  /*03a0*/  IMAD R8, R174, R12, R175 ;  /* 0x0000000cae087224 */ /* 0x002fca00078e02af */
[----:B------:R-:W-:-:S04]  /*03b0*/  SHF.L.U32 R8, R8, 0x5, RZ ;  /* 0x0000000508087819 */ /* 0x000fc800000006ff */
[----:B------:R-:W-:Y:S01]  /*03c0*/  IADD3 R172, P2, P1, R8, R6, R55 ;  /* 0x0000000608ac7210 */ /* 0x000fe2000795e037 */
[----:B------:R1:W-:Y:S01]  /*03d0*/  STL.64 [R1+0x128], R182 ;  /* 0x000128b601007387 */ /* 0x0003e20000100a00 */
[----:B----4-:R-:W-:-:S03]  /*03e0*/  ISETP.NE.U32.AND P0, PT, R2, RZ, PT ;  /* 0x000000ff0200720c */ /* 0x010fc60003f05070 */
[----:B------:R1:W-:Y:S01]  /*03f0*/  STL [R1+0x1a4], R172 ;  /* 0x0001a4ac01007387 */ /* 0x0003e20000100800 */
[----:B------:R-:W-:Y:S02]  /*0400*/  ISETP.NE.AND.EX P0, PT, R3, RZ, PT, P0 ;  /* 0x000000ff0300720c */ /* 0x000fe40003f05300 */
[----:B------:R-:W-:Y:S02]  /*0410*/  SHF.R.S32.HI R0, RZ, 0x1f, R55 ;  /* 0x0000001fff007819 */ /* 0x000fe40000011437 */
[----:B------:R-:W-:Y:S01]  /*0420*/  SHF.R.S32.HI R9, RZ, 0x1f, R8 ;  /* 0x0000001fff097819 */ /* 0x000fe20000011408 */
[----:B------:R-:W-:Y:S01]  /*0430*/  BSSY B0, `(.L_x_555) ;  /* 0x000000c000007945 */ /* 0x000fe20003800000 */
[----:B------:R-:W-:Y:S02]  /*0440*/  IMAD.MOV.U32 R32, RZ, RZ, -0x1 ;  /* 0xffffffffff207424 */ /* 0x000fe400078e00ff */
[----:B------:R-:W-:Y:S01]  /*0450*/  IADD3.X R169, R9, R7, R0, P2, P1 ;  /* 0x0000000709a97210 */ /* 0x000fe200017e2400 */
[----:B------:R-:W-:Y:S01]  /*0460*/  IMAD.WIDE R6, R174, 0x4, R2 ;  /* 0x00000004ae067825 */ /* 0x000fe200078e0202 */
[----:B--2---:R1:W-:Y:S03]  /*0470*/  STL [R1+0x1a0], R50 ;  /* 0x0001a03201007387 */ /* 0x0043e60000100800 */
[----:B------:R-:W-:Y:S05]  /*0480*/  @!P0 BRA `(.L_x_556) ;  /* 0x0000006000008947 */ /* 0x000fea0003800000 */
[----:B------:R-:W-:Y:S01]  /*0490*/  IMAD.U32 R2, RZ, RZ, UR6 ;  /* 0x00000006ff027e24 */ /* 0x000fe2000f8e00ff */
[----:B------:R-:W-:-:S05]  /*04a0*/  MOV R3, UR7 ;  /* 0x0000000700037c02 */ /* 0x000fca0008000f00 */
[----:B------:R-:W2:Y:S02]  /*04b0*/  LD.E.U8 R2, [R2.64+0x1b2] ;  /* 0x0001b20402027980 */ /* 0x000ea4000c101100 */
[----:B--2---:R-:W-:-:S13]  /*04c0*/  ISETP.NE.AND P1, PT, R2, RZ, PT ;  /* 0x000000ff0200720c */ /* 0x004fda0003f25270 */
[----:B------:R-:W-:Y:S05]  /*04d0*/  @!P1 BRA `(.L_x_556) ;  /* 0x0000001000009947 */ /* 0x000fea0003800000 */
[----:B------:R2:W5:Y:S02]  /*04e0*/  LD.E R32, [R6.64] ;  /* 0x0000000406207980 */ /* 0x000564000c101900 */
.L_x_556:
[----:B------:R-:W-:Y:S05]  /*04f0*/  BSYNC B0 ;  /* 0x0000000000007941 */ /* 0x000fea0003800000 */
.L_x_555:
[----:B------:R3:W4:Y:S01]  /*0500*/  @P3 LD.E R0, [R4.64+0x4] ;  /* 0x0000040404003980 */ /* 0x000722000c101900 */
[----:B------:R-:W-:Y:S02]  /*0510*/  IMAD.U32 R2, RZ, RZ, UR6 ;  /* 0x00000006ff027e24 */ /* 0x000fe4000f8e00ff */
[----:B------:R-:W-:-:S06]  /*0520*/  IMAD.U32 R3, RZ, RZ, UR7 ;  /* 0x00000007ff037e24 */ /* 0x000fcc000f8e00ff */
[----:B--2---:R-:W2:Y:S01]  /*0530*/  LD.E.64 R2, [R2.64+0xf0] ;  /* 0x0000f00402027980 */ /* 0x004ea2000c101b00 */
[----:B---3--:R-:W-:Y:S01]  /*0540*/  IMAD.U32 R4, RZ, RZ, UR6 ;  /* 0x00000006ff047e24 */ /* 0x008fe2000f8e00ff */
[----:B------:R-:W-:Y:S02]  /*0550*/  MOV R5, UR7 ;  /* 0x0000000700057c02 */ /* 0x000fe40008000f00 */
[----:B------:R-:W-:Y:S02]  /*0560*/  MOV R12, RZ ;  /* 0x000000ff000c7202 */ /* 0x000fe40000000f00 */
[----:B----4-:R-:W-:-:S06]  /*0570*/  @P3 IADD3 R49, -R50, R0, RZ ;  /* 0x0000000032313210 */ /* 0x010fcc0007ffe1ff */
[----:B------:R-:W3:Y:S01]  /*0580*/  @!P3 LD.E R49, [R4.64+0xb4] ;  /* 0x0000b4040431b980 */ /* 0x000ee2000c101900 */
[----:B--2---:R-:W-:-:S04]  /*0590*/  ISETP.NE.U32.AND P1, PT, R2, RZ, PT ;  /* 0x000000ff0200720c */ /* 0x004fc80003f25070 */
[----:B------:R-:W-:-:S13]  /*05a0*/  ISETP.NE.AND.EX P1, PT, R3, RZ, PT, P1 ;  /* 0x000000ff0300720c */ /* 0x000fda0003f25310 */
[----:B------:R-:W-:-:S05]  /*05b0*/  @P1 IMAD.WIDE R2, R174, 0x4, R2 ;  /* 0x00000004ae021825 */ /* 0x000fca00078e0202 */
[----:B------:R2:W5:Y:S01]  /*05c0*/  @P1 LD.E R12, [R2.64] ;  /* 0x00000004020c1980 */ /* 0x000562000c101900 */
[----:B------:R-:W-:Y:S03]  /*05d0*/  BSSY B0, `(.L_x_557) ;  /* 0x000000e000007945 */ /* 0x000fe60003800000 */
[----:B---3--:R2:W-:Y:S01]  /*05e0*/  STL [R1+0x1b4], R49 ;  /* 0x0001b43101007387 */ /* 0x0085e20000100800 */
[----:B------:R-:W-:Y:S05]  /*05f0*/  @!P0 BRA `(.L_x_558) ;  /* 0x0000008000008947 */ /* 0x000fea0003800000 */
[----:B--2---:R-:W-:Y:S01]  /*0600*/  IMAD.U32 R2, RZ, RZ, UR6 ;  /* 0x00000006ff027e24 */ /* 0x004fe2000f8e00ff */
[----:B------:R-:W-:-:S05]  /*0610*/  MOV R3, UR7 ;  /* 0x0000000700037c02 */ /* 0x000fca0008000f00 */
[----:B------:R-:W2:Y:S02]  /*0620*/  LD.E.U8 R2, [R2.64+0x1b2] ;  /* 0x0001b20402027980 */ /* 0x000ea4000c101100 */
[----:B--2---:R-:W-:-:S13]  /*0630*/  ISETP.NE.AND P0, PT, R2, RZ, PT ;  /* 0x000000ff0200720c */ /* 0x004fda0003f05270 */
[----:B------:R-:W2:Y:S02]  /*0640*/  @P0 LD.E R0, [R6.64+0x4] ;  /* 0x0000040406000980 */ /* 0x000ea4000c101900 */
[----:B--2--5:R-:W-:-:S06]  /*0650*/  @P0 IMAD.IADD R4, R0, 0x1, -R32 ;  /* 0x0000000100040824 */ /* 0x024fcc00078e0a20 */
[----:B------:R2:W5:Y:S01]  /*0660*/  @!P0 LD.E R4, [R6.64] ;  /* 0x0000000406048980 */ /* 0x000562000c101900 */
[----:B------:R-:W-:Y:S05]  /*0670*/  BRA `(.L_x_559) ;  /* 0x0000003000007947 */ /* 0x000fea0003800000 */
.L_x_558:
[----:B--2---:R-:W-:Y:S02]  /*0680*/  MOV R2, UR6 ;  /* 0x0000000600027c02 */ /* 0x004fe40008000f00 */
[----:B------:R-:W-:-:S05]  /*0690*/  MOV R3, UR7 ;  /* 0x0000000700037c02 */ /* 0x000fca0008000f00 */
[----:B------:R2:W5:Y:S02]  /*06a0*/  LD.E R4, [R2.64+0xb8] ;  /* 0x0000b80402047980 */ /* 0x000564000c101900 */
.L_x_559:
[----:B------:R-:W-:Y:S05]  /*06b0*/  BSYNC B0 ;  /* 0x0000000000007941 */ /* 0x000fea0003800000 */
.L_x_557:
[----:B--2---:R-:W-:Y:S02]  /*06c0*/  IMAD.U32 R2, RZ, RZ, UR6 ;  /* 0x00000006ff027e24 */ /* 0x004fe4000f8e00ff */
[----:B------:R-:W-:-:S06]  /*06d0*/  IMAD.U32 R3, RZ, RZ, UR7 ;  /* 0x00000007ff037e24 */ /* 0x000fcc000f8e00ff */
[----:B------:R-:W2:Y:S01]  /*06e0*/  LD.E.64 R2, [R2.64+0xf8] ;  /* 0x0000f80402027980 */ /* 0x000ea2000c101b00 */
[----:B------:R-:W-:Y:S01]  /*06f0*/  BSSY B1, `(.L_x_560) ;  /* 0x0000015000017945 */ /* 0x000fe20003800000 */
[----:B--2---:R-:W-:-:S04]  /*0700*/  ISETP.NE.U32.AND P0, PT, R2, RZ, PT ;  /* 0x000000ff0200720c */ /* 0x004fc80003f05070 */
[----:B------:R-:W-:-:S13]  /*0710*/  ISETP.NE.AND.EX P0, PT, R3, RZ, PT, P0 ;  /* 0x000000ff0300720c */ /* 0x000fda0003f05300 */
[----:B------:R-:W-:Y:S05]  /*0720*/  @!P0 BRA `(.L_x_561) ;  /* 0x0000004000008947 */ /* 0x000fea0003800000 */
[----:B------:R-:W-:-:S05]  /*0730*/  IMAD.WIDE R2, R174, 0x4, R2 ;  /* 0x00000004ae027825 */ /* 0x000fca00078e0202 */
[----:B------:R-:W2:Y:S02]  /*0740*/  LD.E R0, [R2.64] ;  /* 0x0000000402007980 */ /* 0x000ea4000c101900 */
[----:B--2--5:R-:W-:Y:S01]  /*0750*/  IADD3 R54, R0, -R12, RZ ;  /* 0x8000000c00367210 */ /* 0x024fe20007ffe0ff */
[----:B------:R-:W-:Y:S05]  /*0760*/  BRA `(.L_x_562) ;  /* 0x000000d000007947 */ /* 0x000fea0003800000 */
.L_x_561:
[----:B------:R-:W-:Y:S01]  /*0770*/  IMAD.U32 R2, RZ, RZ, UR6 ;  /* 0x00000006ff027e24 */ /* 0x000fe2000f8e00ff */
[----:B------:R-:W-:-:S06]  /*0780*/  MOV R3, UR7 ;  /* 0x0000000700037c02 */ /* 0x000fcc0008000f00 */
[----:B------:R-:W2:Y:S01]  /*0790*/  LD.E.64 R2, [R2.64+0x108] ;  /* 0x0001080402027980 */ /* 0x000ea2000c101b00 */
[----:B------:R-:W-:Y:S01]  /*07a0*/  BSSY B0, `(.L_x_563) ;  /* 0x0000008000007945 */ /* 0x000fe20003800000 */
[----:B------:R-:W-:Y:S01]  /*07b0*/  IMAD.MOV.U32 R0, RZ, RZ, RZ ;  /* 0x000000ffff007224 */ /* 0x000fe200078e00ff */
[----:B--2---:R-:W-:-:S04]  /*07c0*/  ISETP.NE.U32.AND P0, PT, R2, RZ, PT ;  /* 0x000000ff0200720c */ /* 0x004fc80003f05070 */
[----:B------:R-:W-:-:S13]  /*07d0*/  ISETP.NE.AND.EX P0, PT, R3, RZ, PT, P0 ;  /* 0x000000ff0300720c */ /* 0x000fda0003f05300 */
[----:B------:R-:W-:Y:S05]  /*07e0*/  @!P0 BRA `(.L_x_564) ;  /* 0x0000003000008947 */ /* 0x000fea0003800000 */
[----:B------:R-:W-:Y:S02]  /*07f0*/  MOV R2, UR6 ;  /* 0x0000000600027c02 */ /* 0x000fe40008000f00 */
[----:B------:R-:W-:-:S05]  /*0800*/  MOV R3, UR7 ;  /* 0x0000000700037c02 */ /* 0x000fca0008000f00 */
[----:B------:R2:W5:Y:S02]  /*0810*/  LD.E R0, [R2.64+0xbc] ;  /* 0x0000bc0402007980 */ /* 0x000564000c101900 */
.L_x_564:
[----:B------:R-:W-:Y:S05]  /*0820*/  BSYNC B0 ;  /* 0x0000000000007941 */ /* 0x000fea0003800000 */
.L_x_563:
[----:B-----5:R-:W-:Y:S02]  /*0830*/  IADD3 R54, R0, R4, -R12 ;  /* 0x0000000400367210 */ /* 0x020fe40007ffe80c */
.L_x_562:
[----:B------:R-:W-:Y:S05]  /*0840*/  BSYNC B1 ;  /* 0x0000000000017941 */ /* 0x000fea0003800000 */
.L_x_560:
[----:B------:R-:W3:Y:S01]  /*0850*/  S2R R48, SR_CTAID.X ;  /* 0x0000000000307919 */ /* 0x000ee20000002500 */
[----:B------:R-:W-:Y:S01]  /*0860*/  MOV R0, 0x70 ;  /* 0x0000007000007802 */ /* 0x000fe20000000f00 */
[----:B--2---:R-:W-:-:S03]  /*0870*/  IMAD.MOV.U32 R3, RZ, RZ, 0x0 ;  /* 0x00000000ff037424 */ /* 0x004fc600078e00ff */
[----:B------:R-:W-:Y:S01]  /*0880*/  MOV R2, R0 ;  /* 0x0000000000027202 */ /* 0x000fe20000000f00 */
[----:B---3--:R-:W-:-:S05]  /*0890*/  IMAD.SHL.U32 R170, R48, 0x80, RZ ;  /* 0x0000008030aa7824 */ /* 0x008fca00078e00ff */
[----:B------:R-:W-:-:S13]  /*08a0*/  ISETP.GT.AND P0, PT, R49, R170, PT ;  /* 0x000000aa3100720c */ /* 0x000fda0003f04270 */
[----:B------:R-:W-:Y:S05]  /*08b0*/  @!P0 RET.REL.NODEC R2 `(_ZN5flash16flash_fwd_kernelI23Flash_fwd_kernel_traitsILi96ELi128ELi64ELi4ELb0ELb0EN7cutlass6half_tE19Flash_kernel_traitsILi96ELi128ELi64ELi4ES3_EELb1ELb1ELb0ELb1ELb0ELb0ELb0ELb1EEEvNS_16Flash_fwd_paramsE) ;  /* 0xfffff74002008950 */ /* 0x000fea0003c3ffff */
[----:B------:R-:W-:Y:S02]  /*08c0*/  IMAD.U32 R2, RZ, RZ, UR6 ;  /* 0x00000006ff027e24 */ /* 0x000fe4000f8e00ff */
[----:B------:R-:W-:-:S05]  /*08d0*/  IMAD.U32 R3, RZ, RZ, UR7 ;  /* 0x00000007ff037e24 */ /* 0x000fca000f8e00ff */
[----:B------:R2:W3:Y:S02]  /*08e0*/  LD.E R0, [R2.64+0x188] ;  /* 0x0001880402007980 */ /* 0x0004e4000c101900 */
[----:B--2---:R-:W-:Y:S02]  /*08f0*/  IADD3 R2, -R49, 0xbf, R170 ;  /* 0x000000bf31027810 */ /* 0x004fe40007ffe1aa */
[----:B------:R-:W-:Y:S02]  /*0900*/  IADD3 R3, R54, 0x3f, RZ ;  /* 0x0000003f36037810 */ /* 0x000fe40007ffe0ff */
[----:B---3--:R-:W-:Y:S02]  /*0910*/  IADD3 R0, R0, R2, R54 ;  /* 0x0000000200007210 */ /* 0x008fe40007ffe036 */
[----:B------:R-:W-:Y:S02]  /*0920*/  SHF.R.S32.HI R2, RZ, 0x1f, R3 ;  /* 0x0000001fff027819 */ /* 0x000fe40000011403 */
[----:B------:R-:W-:-:S02]  /*0930*/  SHF.R.S32.HI R4, RZ, 0x1f, R0 ;  /* 0x0000001fff047819 */ /* 0x000fc40000011400 */
[----:B------:R-:W-:Y:S02]  /*0940*/  LEA.HI R2, R2, R3, RZ, 0x6 ;  /* 0x0000000302027211 */ /* 0x000fe400078f30ff */
[----:B------:R-:W-:Y:S02]  /*0950*/  LEA.HI R0, R4, R0, RZ, 0x6 ;  /* 0x0000000004007211 */ /* 0x000fe400078f30ff */
[----:B------:R-:W-:Y:S02]  /*0960*/  SHF.R.S32.HI R2, RZ, 0x6, R2 ;  /* 0x00000006ff027819 */ /* 0x000fe40000011402 */
[----:B------:R-:W-:-:S04]  /*0970*/  SHF.R.S32.HI R0, RZ, 0x6, R0 ;  /* 0x00000006ff007819 */ /* 0x000fc80000011400 */
[----:B------:R-:W-:-:S04]  /*0980*/  IMNMX R173, R2, R0, PT ;  /* 0x0000000002ad7217 */ /* 0x000fc80003800200 */
[----:B------:R-:W-:Y:S01]  /*0990*/  ISETP.GE.AND P0, PT, R173, 0x1, PT ;  /* 0x00000001ad00780c */ /* 0x000fe20003f06270 */
[----:B------:R2:W-:-:S12]  /*09a0*/  STL [R1+0x48], R173 ;  /* 0x000048ad01007387 */ /* 0x0005d80000100800 */
[----:B------:R-:W-:Y:S05]  /*09b0*/  @!P0 BRA `(.L_x_565) ;  /* 0x0002430000008947 */ /* 0x000fea0003800000 */
[----:B------:R-:W-:Y:S02]  /*09c0*/  IMAD.U32 R2, RZ, RZ, UR6 ;  /* 0x00000006ff027e24 */ /* 0x000fe4000f8e00ff */
[----:B------:R-:W-:Y:S01]  /*09d0*/  IMAD.U32 R3, RZ, RZ, UR7 ;  /* 0x00000007ff037e24 */ /* 0x000fe2000f8e00ff */
[----:B------:R-:W-:Y:S01]  /*09e0*/  MOV R10, UR6 ;  /* 0x00000006000a7c02 */ /* 0x000fe20008000f00 */
[----:B------:R-:W-:-:S03]  /*09f0*/  IMAD.U32 R11, RZ, RZ, UR7 ;  /* 0x00000007ff0b7e24 */ /* 0x000fc6000f8e00ff */
[----:B------:R3:W4:Y:S04]  /*0a00*/  LD.E R19, [R2.64+0x68] ;  /* 0x0000680402137980 */ /* 0x000728000c101900 */
[----:B--2---:R-:W2:Y:S04]  /*0a10*/  LD.E.64 R36, [R10.64+0xc0] ;  /* 0x0000c0040a247980 */ /* 0x004ea8000c101b00 */
[----:B------:R3:W2:Y:S04]  /*0a20*/  LD.E.64 R20, [R2.64+0x38] ;  /* 0x0000380402147980 */ /* 0x0006a8000c101b00 */
[----:B------:R3:W2:Y:S01]  /*0a30*/  LD.E.64 R46, [R2.64+0x40] ;  /* 0x00004004022e7980 */ /* 0x0006a2000c101b00 */
[----:B------:R-:W-:-:S02]  /*0a40*/  ISETP.NE.AND P0, PT, R32, -0x1, PT ;  /* 0xffffffff2000780c */ /* 0x000fc40003f05270 */
[----:B------:R-:W-:Y:S01]  /*0a50*/  ISETP.NE.AND P3, PT, R50, -0x1, PT ;  /* 0xffffffff3200780c */ /* 0x000fe20003f65270 */
[----:B------:R3:W2:Y:S01]  /*0a60*/  LD.E.64 R24, [R2.64+0x30] ;  /* 0x0000300402187980 */ /* 0x0006a2000c101b00 */
[----:B------:R-:W-:Y:S01]  /*0a70*/  MOV R4, UR6 ;  /* 0x0000000600047c02 */ /* 0x000fe20008000f00 */
[----:B------:R-:W-:Y:S02]  /*0a80*/  IMAD.U32 R5, RZ, RZ, UR7 ;  /* 0x00000007ff057e24 */ /* 0x000fe4000f8e00ff */
[----:B------:R3:W2:Y:S04]  /*0a90*/  LD.E.64 R30, [R2.64+0x58] ;  /* 0x00005804021e7980 */ /* 0x0006a8000c101b00 */
[----:B------:R1:W2:Y:S04]  /*0aa0*/  LD.E.64 R28, [R4.64+0x50] ;  /* 0x00005004041c7980 */ /* 0x0002a8000c101b00 */
[----:B------:R3:W2:Y:S04]  /*0ab0*/  @!P0 LD.E.64 R16, [R2.64+0x20] ;  /* 0x0000200402108980 */ /* 0x0006a8000c101b00 */
[----:B------:R3:W2:Y:S04]  /*0ac0*/  @!P0 LD.E.64 R22, [R2.64+0x28] ;  /* 0x0000280402168980 */ /* 0x0006a8000c101b00 */
[----:B------:R3:W2:Y:S04]  /*0ad0*/  @!P3 LD.E.64 R26, [R2.64+0x18] ;  /* 0x00001804021ab980 */ /* 0x0006a8000c101b00 */
[----:B------:R3:W2:Y:S04]  /*0ae0*/  LD.E R231, [R2.64+0xc8] ;  /* 0x0000c80402e77980 */ /* 0x0006a8000c101900 */
[----:B------:R3:W2:Y:S01]  /*0af0*/  LD.E.64 R34, [R2.64+0x48] ;  /* 0x0000480402227980 */ /* 0x0006a2000c101b00 */
[----:B------:R-:W-:-:S02]  /*0b00*/  IMAD.U32 R6, RZ, RZ, UR6 ;  /* 0x00000006ff067e24 */ /* 0x000fc4000f8e00ff */
[----:B------:R-:W-:Y:S01]  /*0b10*/  IMAD.U32 R7, RZ, RZ, UR7 ;  /* 0x00000007ff077e24 */ /* 0x000fe2000f8e00ff */
[----:B------:R1:W5:Y:S04]  /*0b20*/  LD.E R168, [R4.64+0x60] ;  /* 0x0000600404a87980 */ /* 0x000368000c101900 */
[----:B------:R1:W5:Y:S04]  /*0b30*/  LD.E.64 R232, [R6.64+0x10] ;  /* 0x0000100406e87980 */ /* 0x000368000c101b00 */
[----:B------:R1:W5:Y:S04]  /*0b40*/  LD.E.64 R166, [R4.64+0x98] ;  /* 0x0000980404a67980 */ /* 0x000368000c101b00 */
[----:B---3--:R-:W5:Y:S01]  /*0b50*/  LD.E.64 R2, [R2.64] ;  /* 0x0000000402027980 */ /* 0x008f62000c101b00 */
[----:B------:R-:W-:-:S02]  /*0b60*/  LEA.HI R43, R42, R44, RZ, 0x3 ;  /* 0x0000002c2a2b7211 */ /* 0x000fc400078f18ff */
[----:B-1----:R-:W-:-:S04]  /*0b70*/  LEA.HI R5, R42, R44, RZ, 0x2 ;  /* 0x0000002c2a057211 */ /* 0x002fc800078f10ff */
[----:B------:R-:W-:Y:S02]  /*0b80*/  LOP3.LUT R4, R5, 0xfffffffc, RZ, 0xc0, !PT ;  /* 0xfffffffc05047812 */ /* 0x000fe400078ec0ff */
[----:B------:R-:W-:Y:S02]  /*0b90*/  SHF.R.S32.HI R41, RZ, 0x3, R43 ;  /* 0x00000003ff297819 */ /* 0x000fe4000001142b */
[----:B------:R-:W-:Y:S01]  /*0ba0*/  SHF.R.S32.HI R14, RZ, 0x2, R5 ;  /* 0x00000002ff0e7819 */ /* 0x000fe20000011405 */
[----:B------:R-:W-:-:S03]  /*0bb0*/  IMAD.IADD R4, R44, 0x1, -R4 ;  /* 0x000000012c047824 */ /* 0x000fc600078e0a04 */
[----:B------:R-:W-:Y:S02]  /*0bc0*/  LEA.HI R5, R5, R14, RZ, 0x1 ;  /* 0x0000000e05057211 */ /* 0x000fe400078f08ff */
[----:B------:R-:W-:Y:S02]  /*0bd0*/  SHF.L.U32 R187, R4, 0x3, RZ ;  /* 0x0000000304bb7819 */ /* 0x000fe400000006ff */
[----:B------:R-:W-:Y:S01]  /*0be0*/  LOP3.LUT R7, R5, 0x7fffffe, RZ, 0xc0, !PT ;  /* 0x07fffffe05077812 */ /* 0x000fe200078ec0ff */
[----:B------:R-:W-:Y:S01]  /*0bf0*/  IMAD.U32 R8, RZ, RZ, UR6 ;  /* 0x00000006ff087e24 */ /* 0x000fe2000f8e00ff */
[----:B------:R-:W-:Y:S02]  /*0c00*/  MOV R9, UR7 ;  /* 0x0000000700097c02 */ /* 0x000fe40008000f00 */
[----:B------:R-:W-:-:S03]  /*0c10*/  SHF.R.S32.HI R38, RZ, 0x5, R40 ;  /* 0x00000005ff267819 */ /* 0x000fc60000011428 */
[----:B------:R1:W5:Y:S01]  /*0c20*/  LD.E.64 R222, [R8.64+0x8] ;  /* 0x0000080408de7980 */ /* 0x000362000c101b00 */
[----:B------:R-:W-:Y:S01]  /*0c30*/  LEA.HI R42, R42, R44, RZ, 0x4 ;  /* 0x0000002c2a2a7211 */ /* 0x000fe200078f20ff */
[----:B-1----:R-:W-:Y:S01]  /*0c40*/  @P0 IMAD.IADD R8, R12, 0x1, R32 ;  /* 0x000000010c080824 */ /* 0x002fe200078e0220 */
[----:B------:R-:W-:Y:S02]  /*0c50*/  IABS R39, R175 ;  /* 0x000000af00277213 */ /* 0x000fe40000000000 */
[C---:B------:R-:W-:Y:S02]  /*0c60*/  IADD3 R186, R187.reuse, 0x20, RZ ;  /* 0x00000020bbba7810 */ /* 0x040fe40007ffe0ff */
[----:B------:R-:W-:Y:S02]  /*0c70*/  IADD3 R184, R187, 0x40, RZ ;  /* 0x00000040bbb87810 */ /* 0x000fe40007ffe0ff */
[----:B----4-:R-:W-:Y:S01]  /*0c80*/  IABS R0, R19 ;  /* 0x0000001300007213 */ /* 0x010fe20000000000 */
[----:B--2---:R1:W-:Y:S01]  /*0c90*/  STL.64 [R1+0x110], R36 ;  /* 0x0001102401007387 */ /* 0x0043e20000100a00 */
[----:B------:R-:W-:-:S02]  /*0ca0*/  IMAD.MOV.U32 R45, RZ, RZ, R36 ;  /* 0x000000ffff2d7224 */ /* 0x000fc400078e0024 */
[----:B-1----:R-:W-:-:S04]  /*0cb0*/  MOV R36, R0 ;  /* 0x0000000000247202 */ /* 0x002fc80000000f00 */
[----:B------:R-:W1:Y:S08]  /*0cc0*/  I2F.RP R0, R36 ;  /* 0x0000002400007306 */ /* 0x000e700000209400 */
[----:B-1----:R1:W2:Y:S02]  /*0cd0*/  MUFU.RCP R6, R0 ;  /* 0x0000000000067308 */ /* 0x0022a40000001000 */
[----:B-1----:R-:W-:Y:S01]  /*0ce0*/  IMAD.SHL.U32 R0, R41, 0x40, RZ ;  /* 0x0000004029007824 */ /* 0x002fe200078e00ff */
[----:B--2---:R-:W-:-:S04]  /*0cf0*/  IADD3 R4, R6, 0xffffffe, RZ ;  /* 0x0ffffffe06047810 */ /* 0x004fc80007ffe0ff */
[----:B------:R-:W-:Y:S01]  /*0d00*/  LOP3.LUT R0, R0, 0xc0, RZ, 0xc0, !PT ;  /* 0x000000c000007812 */ /* 0x000fe200078ec0ff */
[----:B------:R1:W2:Y:S03]  /*0d10*/  F2I.FTZ.U32.TRUNC.NTZ R5, R4 ;  /* 0x0000000400057305 */ /* 0x0002a6000021f000 */
[----:B------:R-:W-:Y:S02]  /*0d20*/  LOP3.LUT R6, R0, 0x18, R187, 0xf8, !PT ;  /* 0x0000001800067812 */ /* 0x000fe400078ef8bb */
[----:B------:R-:W-:Y:S01]  /*0d30*/  SHF.R.U32.HI R0, RZ, 0x3, R0 ;  /* 0x00000003ff007819 */ /* 0x000fe20000011600 */
[C---:B------:R-:W-:Y:S02]  /*0d40*/  @P0 IMAD R10, R21.reuse, R8, RZ ;  /* 0x00000008150a0224 */ /* 0x040fe400078e02ff */
[----:B-1----:R-:W-:Y:S01]  /*0d50*/  IMAD.IADD R4, R14, 0x1, -R7 ;  /* 0x000000010e047824 */ /* 0x002fe200078e0a07 */
[----:B------:R-:W-:Y:S01]  /*0d60*/  LOP3.LUT R7, R6, R0, RZ, 0x3c, !PT ;  /* 0x0000000006077212 */ /* 0x000fe200078e3cff */
[----:B------:R-:W-:Y:S01]  /*0d70*/  @!P0 IMAD R0, R21, R12, RZ ;  /* 0x0000000c15008224 */ /* 0x000fe200078e02ff */
[----:B------:R-:W-:-:S02]  /*0d80*/  @!P0 SHF.R.S32.HI R6, RZ, 0x1f, R12 ;  /* 0x0000001fff068819 */ /* 0x000fc4000001140c */
[----:B------:R-:W-:Y:S01]  /*0d90*/  LEA R4, R38, R4, 0x3 ;  /* 0x0000000426047211 */ /* 0x000fe200078e18ff */
[----:B------:R-:W-:-:S04]  /*0da0*/  @P0 IMAD.WIDE.U32 R8, R20, R8, RZ ;  /* 0x0000000814080225 */ /* 0x000fc800078e00ff */
[----:B------:R-:W-:Y:S02]  /*0db0*/  IMAD.U32 R202, R4, 0x20, R7 ;  /* 0x0000002004ca7824 */ /* 0x000fe400078e0007 */
[C---:B------:R-:W-:Y:S01]  /*0dc0*/  @!P0 IMAD R0, R20.reuse, R6, R0 ;  /* 0x0000000614008224 */ /* 0x040fe200078e0200 */
[----:B--2---:R-:W-:Y:S01]  /*0dd0*/  IADD3 R4, RZ, -R5, RZ ;  /* 0x80000005ff047210 */ /* 0x004fe20007ffe0ff */
[----:B------:R-:W-:-:S04]  /*0de0*/  @!P0 IMAD.WIDE.U32 R6, R20, R12, RZ ;  /* 0x0000000c14068225 */ /* 0x000fc800078e00ff */
[----:B------:R-:W-:Y:S01]  /*0df0*/  @P0 IMAD.IADD R18, R9, 0x1, R10 ;  /* 0x0000000109120824 */ /* 0x000fe200078e020a */
[----:B------:R-:W-:Y:S01]  /*0e00*/  LOP3.LUT R9, R42, 0xfffffff0, RZ, 0xc0, !PT ;  /* 0xfffffff02a097812 */ /* 0x000fe200078ec0ff */
[----:B------:R-:W-:Y:S01]  /*0e10*/  @!P0 IMAD.IADD R7, R7, 0x1, R0 ;  /* 0x0000000107078824 */ /* 0x000fe200078e0200 */
[----:B------:R-:W-:Y:S01]  /*0e20*/  MOV R0, R4 ;  /* 0x0000000400007202 */ /* 0x000fe20000000f00 */
[----:B------:R-:W-:Y:S01]  /*0e30*/  @P0 IMAD.MOV.U32 R13, RZ, RZ, R8 ;  /* 0x000000ffff0d0224 */ /* 0x000fe200078e0008 */
[----:B------:R-:W-:Y:S01]  /*0e40*/  @!P0 SHF.R.S32.HI R4, RZ, 0x1f, R12 ;  /* 0x0000001fff048819 */ /* 0x000fe2000001140c */
[----:B------:R-:W-:Y:S02]  /*0e50*/  @!P0 IMAD R8, R47, R12, RZ ;  /* 0x0000000c2f088224 */ /* 0x000fe400078e02ff */
[----:B------:R-:W-:Y:S02]  /*0e60*/  IMAD.IADD R33, R44, 0x1, -R9 ;  /* 0x000000012c217824 */ /* 0x000fe400078e0a09 */
[----:B------:R-:W-:-:S02]  /*0e70*/  @!P0 IMAD R15, R46, R4, R8 ;  /* 0x000000042e0f8224 */ /* 0x000fc400078e0208 */
[----:B------:R-:W-:Y:S02]  /*0e80*/  IMAD R0, R0, R36, RZ ;  /* 0x0000002400007224 */ /* 0x000fe400078e02ff */
[----:B------:R-:W-:Y:S01]  /*0e90*/  IMAD.MOV.U32 R4, RZ, RZ, RZ ;  /* 0x000000ffff047224 */ /* 0x000fe200078e00ff */
[----:B------:R-:W-:-:S03]  /*0ea0*/  LEA.HI R37, R33, R33, RZ, 0x1 ;  /* 0x0000002121257211 */ /* 0x000fc600078f08ff */
[----:B------:R-:W-:Y:S01]  /*0eb0*/  IMAD.HI.U32 R10, R5, R0, R4 ;  /* 0x00000000050a7227 */ /* 0x000fe200078e0004 */
[----:B------:R-:W-:Y:S02]  /*0ec0*/  IABS R4, R19 ;  /* 0x0000001300047213 */ /* 0x000fe40000000000 */
[--C-:B------:R-:W-:Y:S02]  /*0ed0*/  SHF.R.S32.HI R8, RZ, 0x1, R37.reuse ;  /* 0x00000001ff087819 */ /* 0x100fe40000011425 */
[----:B------:R-:W-:Y:S01]  /*0ee0*/  SHF.R.S32.HI R0, RZ, 0x1f, R37 ;  /* 0x0000001fff007819 */ /* 0x000fe20000011425 */
[----:B------:R-:W-:Y:S01]  /*0ef0*/  IMAD.MOV R11, RZ, RZ, -R4 ;  /* 0x000000ffff0b7224 */ /* 0x000fe200078e0a04 */
[----:B------:R-:W-:Y:S02]  /*0f00*/  @P0 IADD3 R9, R12, R32, RZ ;  /* 0x000000200c090210 */ /* 0x000fe40007ffe0ff */
[----:B------:R-:W-:Y:S01]  /*0f10*/  LEA.HI R0, R0, R8, RZ, 0x2 ;  /* 0x0000000800007211 */ /* 0x000fe200078f10ff */
[----:B------:R-:W-:Y:S01]  /*0f20*/  @!P0 IMAD.WIDE.U32 R4, R46, R12, RZ ;  /* 0x0000000c2e048225 */ /* 0x000fe200078e00ff */
[----:B------:R-:W-:-:S03]  /*0f30*/  @!P0 SHF.R.S32.HI R32, RZ, 0x1f, R174 ;  /* 0x0000001fff208819 */ /* 0x000fc600000114ae */
[----:B------:R-:W-:Y:S02]  /*0f40*/  @!P0 IMAD R17, R17, R174, RZ ;  /* 0x000000ae11118224 */ /* 0x000fe400078e02ff */
[----:B------:R-:W-:Y:S01]  /*0f50*/  IMAD.MOV.U32 R12, RZ, RZ, R11 ;  /* 0x000000ffff0c7224 */ /* 0x000fe200078e000b */
[----:B------:R-:W-:Y:S01]  /*0f60*/  LOP3.LUT R11, R0, 0xfffffffc, RZ, 0xc0, !PT ;  /* 0xfffffffc000b7812 */ /* 0x000fe200078ec0ff */
[----:B------:R-:W-:-:S04]  /*0f70*/  @!P0 IMAD.WIDE.U32 R6, R174, R16, R6 ;  /* 0x00000010ae068225 */ /* 0x000fc800078e0006 */
[----:B------:R-:W-:-:S04]  /*0f80*/  IMAD.HI.U32 R0, R10, R39, RZ ;  /* 0x000000270a007227 */ /* 0x000fc800078e00ff */
[----:B------:R-:W-:Y:S02]  /*0f90*/  @!P0 IMAD R10, R16, R32, R17 ;  /* 0x00000020100a8224 */ /* 0x000fe400078e0211 */
[----:B------:R-:W-:Y:S02]  /*0fa0*/  @!P0 IMAD.MOV.U32 R13, RZ, RZ, R6 ;  /* 0x000000ffff0d8224 */ /* 0x000fe400078e0006 */
[----:B------:R-:W-:Y:S02]  /*0fb0*/  IMAD.IADD R32, R8, 0x1, -R11 ;  /* 0x0000000108207824 */ /* 0x000fe400078e0a0b */
[----:B------:R-:W-:Y:S01]  /*0fc0*/  IMAD R11, R0, R12, R39 ;  /* 0x0000000c000b7224 */ /* 0x000fe200078e0227 */
[----:B------:R-:W-:Y:S02]  /*0fd0*/  @!P0 IADD3 R18, R7, R10, RZ ;  /* 0x0000000a07128210 */ /* 0x000fe40007ffe0ff */
[----:B------:R-:W-:Y:S02]  /*0fe0*/  SHF.R.S32.HI R39, RZ, 0x1f, R187 ;  /* 0x0000001fff277819 */ /* 0x000fe400000114bb */
[----:B------:R-:W-:-:S02]  /*0ff0*/  IADD3 R6, P1, R187, R13, RZ ;  /* 0x0000000dbb067210 */ /* 0x000fc40007f3e0ff */
[----:B------:R-:W-:Y:S02]  /*1000*/  @!P0 IADD3 R5, R5, R15, RZ ;  /* 0x0000000f05058210 */ /* 0x000fe40007ffe0ff */
[----:B------:R-:W-:Y:S01]  /*1010*/  ISETP.GT.U32.AND P2, PT, R36, R11, PT ;  /* 0x0000000b2400720c */ /* 0x000fe20003f44070 */
[----:B------:R-:W-:Y:S01]  /*1020*/  IMAD R10, R21, R14, RZ ;  /* 0x0000000e150a7224 */ /* 0x000fe200078e02ff */
[----:B------:R-:W-:Y:S01]  /*1030*/  SHF.R.S32.HI R15, RZ, 0x1f, R14 ;  /* 0x0000001fff0f7819 */ /* 0x000fe2000001140e */
[----:B------:R-:W-:Y:S02]  /*1040*/  IMAD.X R7, R39, 0x1, R18, P1 ;  /* 0x0000000127077824 */ /* 0x000fe400008e0612 */
[-C--:B------:R-:W-:Y:S01]  /*1050*/  @P0 IMAD R12, R47, R9.reuse, RZ ;  /* 0x000000092f0c0224 */ /* 0x080fe200078e02ff */
[----:B------:R-:W-:Y:S01]  /*1060*/  @!P0 SHF.R.S32.HI R17, RZ, 0x1f, R174 ;  /* 0x0000001fff118819 */ /* 0x000fe200000114ae */
[----:B------:R-:W-:-:S04]  /*1070*/  @P0 IMAD.WIDE.U32 R8, R46, R9, RZ ;  /* 0x000000092e080225 */ /* 0x000fc800078e00ff */
[C---:B------:R-:W-:Y:S02]  /*1080*/  IMAD R13, R20.reuse, R15, R10 ;  /* 0x0000000f140d7224 */ /* 0x040fe400078e020a */
[----:B------:R-:W-:-:S04]  /*1090*/  IMAD.WIDE.U32 R6, R20, R14, R6 ;  /* 0x0000000e14067225 */ /* 0x000fc800078e0006 */
[----:B------:R-:W-:Y:S02]  /*10a0*/  @!P0 IMAD R16, R23, R174, RZ ;  /* 0x000000ae17108224 */ /* 0x000fe400078e02ff */
[----:B------:R-:W-:-:S04]  /*10b0*/  @!P0 IMAD.WIDE.U32 R4, R174, R22, R4 ;  /* 0x00000016ae048225 */ /* 0x000fc800078e0004 */
[----:B------:R-:W-:Y:S02]  /*10c0*/  @P0 IMAD.IADD R12, R9, 0x1, R12 ;  /* 0x00000001090c0824 */ /* 0x000fe400078e020c */
[----:B------:R-:W-:Y:S02]  /*10d0*/  IMAD.IADD R9, R7, 0x1, R13 ;  /* 0x0000000107097824 */ /* 0x000fe400078e020d */
[----:B------:R-:W-:Y:S01]  /*10e0*/  @!P0 IMAD R7, R22, R17, R16 ;  /* 0x0000001116078224 */ /* 0x000fe200078e0210 */
[----:B------:R-:W-:Y:S01]  /*10f0*/  @!P2 IADD3 R11, R11, -R36, RZ ;  /* 0x800000240b0ba210 */ /* 0x000fe20007ffe0ff */
[----:B------:R-:W-:Y:S01]  /*1100*/  @P0 IMAD.MOV.U32 R10, RZ, RZ, R8 ;  /* 0x000000ffff0a0224 */ /* 0x000fe200078e0008 */
[----:B------:R-:W-:Y:S02]  /*1110*/  @!P0 MOV R10, R4 ;  /* 0x00000004000a8202 */ /* 0x000fe40000000f00 */
[----:B------:R-:W-:Y:S02]  /*1120*/  @!P0 IADD3 R12, R5, R7, RZ ;  /* 0x00000007050c8210 */ /* 0x000fe40007ffe0ff */
[----:B------:R-:W-:-:S02]  /*1130*/  ISETP.GE.U32.AND P4, PT, R11, R36, PT ;  /* 0x000000240b00720c */ /* 0x000fc40003f86070 */
[----:B------:R-:W-:Y:S02]  /*1140*/  IADD3 R4, P0, R187, R10, RZ ;  /* 0x0000000abb047210 */ /* 0x000fe40007f1e0ff */
[----:B------:R-:W-:Y:S01]  /*1150*/  LOP3.LUT R11, R175, R19, RZ, 0x3c, !PT ;  /* 0x00000013af0b7212 */ /* 0x000fe200078e3cff */
[----:B------:R-:W-:Y:S02]  /*1160*/  IMAD.MOV.U32 R8, RZ, RZ, R6 ;  /* 0x000000ffff087224 */ /* 0x000fe400078e0006 */
[----:B------:R-:W-:Y:S01]  /*1170*/  IMAD.X R5, R39, 0x1, R12, P0 ;  /* 0x0000000127057824 */ /* 0x000fe200000e060c */
[----:B------:R-:W-:Y:S02]  /*1180*/  ISETP.GE.AND P1, PT, R11, RZ, PT ;  /* 0x000000ff0b00720c */ /* 0x000fe40003f26270 */
[----:B------:R-:W-:Y:S01]  /*1190*/  ISETP.NE.AND P0, PT, R19, RZ, PT ;  /* 0x000000ff1300720c */ /* 0x000fe20003f05270 */
[----:B------:R-:W-:Y:S01]  /*11a0*/  IMAD R6, R47, R14, RZ ;  /* 0x0000000e2f067224 */ /* 0x000fe200078e02ff */
[----:B------:R-:W-:Y:S01]  /*11b0*/  @!P2 IADD3 R0, R0, 0x1, RZ ;  /* 0x000000010000a810 */ /* 0x000fe20007ffe0ff */
[----:B------:R-:W-:Y:S01]  /*11c0*/  @!P3 IMAD R16, R27, R174, RZ ;  /* 0x000000ae1b10b224 */ /* 0x000fe200078e02ff */
[----:B------:R-:W-:Y:S01]  /*11d0*/  @!P3 SHF.R.S32.HI R7, RZ, 0x1f, R174 ;  /* 0x0000001fff07b819 */ /* 0x000fe200000114ae */
[----:B------:R-:W-:Y:S01]  /*11e0*/  IMAD R10, R46, R15, R6 ;  /* 0x0000000f2e0a7224 */ /* 0x000fe200078e0206 */
[----:B------:R-:W-:Y:S01]  /*11f0*/  @P4 IADD3 R0, R0, 0x1, RZ ;  /* 0x0000000100004810 */ /* 0x000fe20007ffe0ff */
[----:B------:R-:W-:-:S04]  /*1200*/  IMAD.WIDE.U32 R4, R46, R14, R4 ;  /* 0x0000000e2e047225 */ /* 0x000fc800078e0004 */
[----:B------:R-:W-:Y:S01]  /*1210*/  @!P3 IMAD R16, R26, R7, R16 ;  /* 0x000000071a10b224 */ /* 0x000fe200078e0210 */
[----:B------:R-:W-:Y:S01]  /*1220*/  IADD3 R5, R5, R10, RZ ;  /* 0x0000000a05057210 */ /* 0x000fe20007ffe0ff */
[----:B------:R-:W-:-:S04]  /*1230*/  @P3 IMAD.WIDE.U32 R6, R24, R50, RZ ;  /* 0x0000003218063225 */ /* 0x000fc800078e00ff */
[----:B------:R-:W-:Y:S01]  /*1240*/  @!P1 IMAD.MOV R0, RZ, RZ, -R0 ;  /* 0x000000ffff009224 */ /* 0x000fe200078e0a00 */
[----:B------:R-:W-:Y:S01]  /*1250*/  @!P0 LOP3.LUT R0, RZ, R19, RZ, 0x33, !PT ;  /* 0x00000013ff008212 */ /* 0x000fe200078e33ff */
[----:B------:R-:W-:Y:S01]  /*1260*/  @!P3 IMAD.WIDE.U32 R10, R26, R174, RZ ;  /* 0x000000ae1a0ab225 */ /* 0x000fe200078e00ff */
[----:B------:R-:W-:-:S03]  /*1270*/  @P3 MOV R12, R6 ;  /* 0x00000006000c3202 */ /* 0x000fc60000000f00 */
[----:B------:R-:W-:Y:S01]  /*1280*/  @P3 IMAD R13, R25, R50, RZ ;  /* 0x00000032190d3224 */ /* 0x000fe200078e02ff */
[----:B------:R-:W-:Y:S01]  /*1290*/  @!P3 MOV R12, R10 ;  /* 0x0000000a000cb202 */ /* 0x000fe20000000f00 */
[----:B------:R-:W-:Y:S01]  /*12a0*/  IMAD R10, R31, R0, RZ ;  /* 0x000000001f0a7224 */ /* 0x000fe200078e02ff */
[----:B------:R-:W-:Y:S01]  /*12b0*/  SHF.R.S32.HI R6, RZ, 0x1f, R0 ;  /* 0x0000001fff067819 */ /* 0x000fe20000011400 */
[----:B------:R-:W-:Y:S02]  /*12c0*/  @P3 IMAD.IADD R7, R7, 0x1, R13 ;  /* 0x0000000107073824 */ /* 0x000fe400078e020d */
[----:B------:R-:W-:Y:S02]  /*12d0*/  @!P3 IMAD.IADD R7, R11, 0x1, R16 ;  /* 0x000000010b07b824 */ /* 0x000fe400078e0210 */
[-C--:B------:R-:W-:Y:S02]  /*12e0*/  IMAD R11, R29, R0.reuse, RZ ;  /* 0x000000001d0b7224 */ /* 0x080fe400078e02ff */
[----:B------:R-:W-:Y:S01]  /*12f0*/  IMAD.WIDE.U32 R58, R28, R0, R8 ;  /* 0x000000001c3a7225 */ /* 0x000fe200078e0008 */
[----:B------:R1:W-:Y:S03]  /*1300*/  STL.64 [R1+0x120], R46 ;  /* 0x0001202e01007387 */ /* 0x0003e60000100a00 */
[----:B------:R-:W-:Y:S01]  /*1310*/  IMAD.WIDE.U32 R50, R0, R30, R4 ;  /* 0x0000001e00327225 */ /* 0x000fe200078e0004 */
[----:B------:R1:W-:Y:S03]  /*1320*/  STL [R1+0x168], R187 ;  /* 0x000168bb01007387 */ /* 0x0003e60000100800 */
[----:B------:R-:W-:-:S02]  /*1330*/  IMAD R5, R30, R6, R10 ;  /* 0x000000061e057224 */ /* 0x000fc400078e020a */
[----:B------:R-:W-:Y:S01]  /*1340*/  IMAD.IADD R36, R49, 0x1, -R170 ;  /* 0x0000000131247824 */ /* 0x000fe200078e0aaa */
[----:B------:R1:W-:Y:S01]  /*1350*/  STL [R1+0x4c], R231 ;  /* 0x00004ce701007387 */ /* 0x0003e20000100800 */
[----:B------:R-:W-:Y:S02]  /*1360*/  IMAD R8, R28, R6, R11 ;  /* 0x000000061c087224 */ /* 0x000fe400078e020b */
[----:B------:R-:W-:Y:S01]  /*1370*/  IMAD.WIDE R60, R48, 0x80, R14 ;  /* 0x00000080303c7825 */ /* 0x000fe200078e020e */
[----:B------:R1:W-:Y:S01]  /*1380*/  STL.64 [R1+0x198], R58 ;  /* 0x0001983a01007387 */ /* 0x0003e20000100a00 */
[----:B------:R-:W-:Y:S02]  /*1390*/  IADD3 R57, R51, R5, RZ ;  /* 0x0000000533397210 */ /* 0x000fe40007ffe0ff */
[----:B------:R-:W-:Y:S01]  /*13a0*/  IMAD.IADD R53, R59, 0x1, R8 ;  /* 0x000000013b357824 */ /* 0x000fe200078e0208 */
[----:B------:R1:W-:Y:S04]  /*13b0*/  STL.64 [R1+0x188], R50 ;  /* 0x0001883201007387 */ /* 0x0003e80000100a00 */
[----:B------:R1:W-:Y:S04]  /*13c0*/  STL [R1+0x1b0], R36 ;  /* 0x0001b02401007387 */ /* 0x0003e80000100800 */
[----:B------:R1:W-:Y:S01]  /*13d0*/  STL.64 [R1+0x1a8], R60 ;  /* 0x0001a83c01007387 */ /* 0x0003e20000100a00 */
[----:B------:R-:W-:-:S03]  /*13e0*/  IADD3 R12, P0, R187, R12, RZ ;  /* 0x0000000cbb0c7210 */ /* 0x000fc60007f1e0ff */
[----:B------:R1:W-:Y:S04]  /*13f0*/  STL [R1+0x1b8], R186 ;  /* 0x0001b8ba01007387 */ /* 0x0003e80000100800 */
[----:B------:R1:W-:Y:S04]  /*1400*/  STL [R1+0x1bc], R184 ;  /* 0x0001bcb801007387 */ /* 0x0003e80000100800 */
[----:B------:R1:W-:Y:S04]  /*1410*/  STL [R1+0x184], R57 ;  /* 0x0001843901007387 */ /* 0x0003e80000100800 */
[----:B------:R1:W-:Y:S01]  /*1420*/  STL [R1+0x17c], R53 ;  /* 0x00017c3501007387 */ /* 0x0003e20000100800 */
[----:B------:R-:W-:-:S02]  /*1430*/  IADD3.X R13, R39, R7, RZ, P0, !PT ;  /* 0x00000007270d7210 */ /* 0x000fc400007fe4ff */
[----:B------:R-:W-:Y:S02]  /*1440*/  SHF.R.S32.HI R0, RZ, 0x1f, R40 ;  /* 0x0000001fff007819 */ /* 0x000fe40000011428 */
[----:B------:R-:W-:Y:S02]  /*1450*/  ISETP.GE.AND P0, PT, R14, R36, PT ;  /* 0x000000240e00720c */ /* 0x000fe40003f06270 */
[----:B------:R-:W-:Y:S02]  /*1460*/  SHF.R.S32.HI R4, RZ, 0x1f, R55 ;  /* 0x0000001fff047819 */ /* 0x000fe40000011437 */
[----:B------:R-:W-:Y:S01]  /*1470*/  LEA.HI R0, R0, R38, RZ, 0x2 ;  /* 0x0000002600007211 */ /* 0x000fe200078f10ff */
[----:B------:R-:W-:Y:S01]  /*1480*/  IMAD R10, R35, R175, RZ ;  /* 0x000000af230a7224 */ /* 0x000fe200078e02ff */
[----:B------:R-:W-:Y:S02]  /*1490*/  SHF.R.S32.HI R23, RZ, 0x1f, R175 ;  /* 0x0000001fff177819 */ /* 0x000fe400000114af */
[----:B------:R-:W-:-:S02]  /*14a0*/  LEA.HI R164, R4, R55, RZ, 0x2 ;  /* 0x0000003704a47211 */ /* 0x000fc400078f10ff */
[----:B------:R-:W-:Y:S01]  /*14b0*/  LOP3.LUT R0, R0, 0xffffffc, RZ, 0xc0, !PT ;  /* 0x0ffffffc00007812 */ /* 0x000fe200078ec0ff */
[----:B------:R-:W-:Y:S01]  /*14c0*/  IMAD R10, R34, R23, R10 ;  /* 0x00000017220a7224 */ /* 0x000fe200078e020a */
[-C--:B------:R-:W-:Y:S01]  /*14d0*/  @P3 MOV R7, R25.reuse ;  /* 0x0000001900073202 */ /* 0x080fe20000000f00 */
[----:B------:R-:W-:Y:S01]  /*14e0*/  IMAD.WIDE.U32 R12, R175, R34, R12 ;  /* 0x00000022af0c7225 */ /* 0x000fe200078e000c */
[----:B------:R-:W-:Y:S01]  /*14f0*/  @!P3 MOV R7, R25 ;  /* 0x000000190007b202 */ /* 0x000fe20000000f00 */
[----:B------:R-:W-:Y:S01]  /*1500*/  BSSY B0, `(.L_x_566) ;  /* 0x000002c000007945 */ /* 0x000fe20003800000 */
[----:B------:R-:W-:Y:S01]  /*1510*/  SHF.R.S32.HI R25, RZ, 0x2, R164 ;  /* 0x00000002ff197819 */ /* 0x000fe200000114a4 */
[----:B------:R-:W-:Y:S01]  /*1520*/  IMAD.MOV.U32 R26, RZ, RZ, 0x10 ;  /* 0x00000010ff1a7424 */ /* 0x000fe200078e00ff */
[----:B------:R-:W-:Y:S02]  /*1530*/  IADD3 R0, R38, -R0, RZ ;  /* 0x8000000026007210 */ /* 0x000fe40007ffe0ff */
[----:B------:R-:W-:Y:S01]  /*1540*/  LOP3.LUT P1, RZ, R32, 0x2, RZ, 0xc0, !PT ;  /* 0x0000000220ff7812 */ /* 0x000fe2000782c0ff */
[--C-:B------:R-:W-:Y:S01]  /*1550*/  @P3 IMAD.MOV.U32 R6, RZ, RZ, R24.reuse ;  /* 0x000000ffff063224 */ /* 0x100fe200078e0018 */
[----:B------:R-:W-:Y:S01]  /*1560*/  LEA R165, R0, R25, 0x4 ;  /* 0x0000001900a57211 */ /* 0x000fe200078e20ff */
[----:B------:R-:W-:Y:S01]  /*1570*/  @!P3 IMAD.MOV.U32 R6, RZ, RZ, R24 ;  /* 0x000000ffff06b224 */ /* 0x000fe200078e0018 */
[----:B------:R-:W-:Y:S01]  /*1580*/  SEL R4, R26, 0xfffffff0, !P1 ;  /* 0xfffffff01a047807 */ /* 0x000fe20004800000 */
[----:B------:R-:W-:Y:S01]  /*1590*/  IMAD.SHL.U32 R202, R202, 0x2, RZ ;  /* 0x00000002caca7824 */ /* 0x000fe200078e00ff */
[----:B------:R-:W-:Y:S01]  /*15a0*/  IADD3 R11, R13, R10, RZ ;  /* 0x0000000a0d0b7210 */ /* 0x000fe20007ffe0ff */
[----:B------:R-:W-:Y:S05]  /*15b0*/  @P0 BRA `(.L_x_567) ;  /* 0x0000020000000947 */ /* 0x000fea0003800000 */
[-C--:B-1----:R-:W-:Y:S01]  /*15c0*/  ISETP.GE.AND P4, PT, R187, R45.reuse, PT ;  /* 0x0000002dbb00720c */ /* 0x082fe20003f86270 */
[----:B------:R-:W-:Y:S01]  /*15d0*/  IMAD R0, R61, R6, RZ ;  /* 0x000000063d007224 */ /* 0x000fe200078e02ff */
[-C--:B------:R-:W-:Y:S01]  /*15e0*/  ISETP.GE.AND P3, PT, R186, R45.reuse, PT ;  /* 0x0000002dba00720c */ /* 0x080fe20003f66270 */
[----:B------:R-:W-:Y:S01]  /*15f0*/  IMAD.MOV.U32 R10, RZ, RZ, R12 ;  /* 0x000000ffff0a7224 */ /* 0x000fe200078e000c */
[----:B------:R-:W-:Y:S01]  /*1600*/  ISETP.GE.AND P2, PT, R184, R45, PT ;  /* 0x0000002db800720c */ /* 0x000fe20003f46270 */
[----:B------:R-:W-:-:S02]  /*1610*/  IMAD R0, R60, R7, R0 ;  /* 0x000000073c007224 */ /* 0x000fc400078e0200 */
[----:B------:R-:W-:-:S04]  /*1620*/  IMAD.WIDE.U32 R8, R60, R6, R10 ;  /* 0x000000063c087225 */ /* 0x000fc800078e000a */
[----:B------:R-:W-:Y:S02]  /*1630*/  IMAD.IADD R0, R9, 0x1, R0 ;  /* 0x0000000109007824 */ /* 0x000fe400078e0200 */
[CC--:B-----5:R-:W-:Y:S01]  /*1640*/  @!P4 LEA R18, P1, R8.reuse, R2.reuse, 0x1 ;  /* 0x000000020812c211 */ /* 0x0e0fe200078208ff */
[----:B------:R1:W-:Y:S01]  /*1650*/  @P4 STS [R202], RZ ;  /* 0x000000ffca004388 */ /* 0x0003e20000000800 */
[C---:B------:R-:W-:Y:S02]  /*1660*/  @!P3 LEA R16, P0, R8.reuse, R2, 0x1 ;  /* 0x000000020810b211 */ /* 0x040fe400078008ff */
[CCC-:B------:R-:W-:Y:S01]  /*1670*/  @!P4 LEA.HI.X R19, R8.reuse, R3.reuse, R0.reuse, 0x1, P1 ;  /* 0x000000030813c211 */ /* 0x1c0fe200008f0c00 */
[----:B------:R1:W-:Y:S01]  /*1680*/  @P4 STS [R202+0x4], RZ ;  /* 0x000004ffca004388 */ /* 0x0003e20000000800 */
[----:B------:R-:W-:-:S03]  /*1690*/  @!P3 LEA.HI.X R17, R8, R3, R0, 0x1, P0 ;  /* 0x000000030811b211 */ /* 0x000fc600000f0c00 */
        /* <DEDUP_REMOVED lines=12> */
[----:B-1----:R-:W-:-:S04]  /*1760*/  LEA R16, P0, R8, R2, 0x1 ;  /* 0x0000000208107211 */ /* 0x002fc800078008ff */
[----:B------:R-:W-:-:S05]  /*1770*/  LEA.HI.X R17, R8, R3, R0, 0x1, P0 ;  /* 0x0000000308117211 */ /* 0x000fca00000f0c00 */
[----:B------:R-:W-:Y:S01]  /*1780*/  @!PT LDS RZ, [RZ] ;  /* 0x00000000fffff984 */ /* 0x000fe20000000800 */
[----:B------:R-:W-:Y:S01]  /*1790*/  @!PT LDS RZ, [RZ] ;  /* 0x00000000fffff984 */ /* 0x000fe20000000800 */
[----:B------:R-:W-:Y:S01]  /*17a0*/  @!PT LDS RZ, [RZ] ;  /* 0x00000000fffff984 */ /* 0x000fe20000000800 */
[----:B------:R1:W-:Y:S04]  /*17b0*/  LDGSTS.E.BYPASS.LTC128B.128 [R202+0x4000], [R16.64+0x80] ;  /* 0x0400008010ca7fae */ /* 0x0003e8000b901d44 */
.L_x_567:
[----:B-1----:R-:W-:Y:S05]  /*17c0*/  BSYNC B0 ;  /* 0x0000000000007941 */ /* 0x002fea0003800000 */
.L_x_566:
[----:B------:R-:W-:Y:S01]  /*17d0*/  IADD3 R24, R14, 0x20, RZ ;  /* 0x000000200e187810 */ /* 0x000fe20007ffe0ff */
[----:B------:R-:W-:Y:S03]  /*17e0*/  BSSY B0, `(.L_x_568) ;  /* 0x0000024000007945 */ /* 0x000fe60003800000 */
[----:B------:R-:W-:-:S13]  /*17f0*/  ISETP.GE.AND P0, PT, R24, R36, PT ;  /* 0x000000241800720c */ /* 0x000fda0003f06270 */
[----:B------:R-:W-:Y:S05]  /*1800*/  @P0 BRA `(.L_x_569) ;  /* 0x0000021000000947 */ /* 0x000fea0003800000 */
[----:B------:R-:W-:Y:S01]  /*1810*/  IADD3 R0, P0, R60, 0x20, RZ ;  /* 0x000000203c007810 */ /* 0x000fe20007f1e0ff */
[----:B------:R-:W-:Y:S01]  /*1820*/  IMAD.MOV.U32 R8, RZ, RZ, R12 ;  /* 0x000000ffff087224 */ /* 0x000fe200078e000c */
[-C--:B------:R-:W-:Y:S01]  /*1830*/  ISETP.GE.AND P3, PT, R187, R45.reuse, PT ;  /* 0x0000002dbb00720c */ /* 0x080fe20003f66270 */
[----:B------:R-:W-:Y:S01]  /*1840*/  IMAD.MOV.U32 R9, RZ, RZ, R11 ;  /* 0x000000ffff097224 */ /* 0x000fe200078e000b */
[-C--:B------:R-:W-:Y:S01]  /*1850*/  ISETP.GE.AND P2, PT, R186, R45.reuse, PT ;  /* 0x0000002dba00720c */ /* 0x080fe20003f46270 */
[----:B------:R-:W-:Y:S01]  /*1860*/  IMAD.X R5, RZ, RZ, R61, P0 ;  /* 0x000000ffff057224 */ /* 0x000fe200000e063d */
[----:B------:R-:W-:Y:S01]  /*1870*/  ISETP.GE.AND P0, PT, R184, R45, PT ;  /* 0x0000002db800720c */ /* 0x000fe20003f06270 */
[----:B------:R-:W-:-:S04]  /*1880*/  IMAD.WIDE.U32 R8, R6, R0, R8 ;  /* 0x0000000006087225 */ /* 0x000fc800078e0008 */
[----:B------:R-:W-:-:S04]  /*1890*/  IMAD R5, R5, R6, RZ ;  /* 0x0000000605057224 */ /* 0x000fc800078e02ff */
[----:B------:R-:W-:Y:S01]  /*18a0*/  IMAD R0, R7, R0, R5 ;  /* 0x0000000007007224 */ /* 0x000fe200078e0205 */
[CC--:B-----5:R-:W-:Y:S01]  /*18b0*/  @!P3 LEA R18, P4, R8.reuse, R2.reuse, 0x1 ;  /* 0x000000020812b211 */ /* 0x0e0fe200078808ff */
[----:B------:R1:W-:Y:S01]  /*18c0*/  @P3 STS.128 [R202+0x800], RZ ;  /* 0x000800ffca003388 */ /* 0x0003e20000000c00 */
[----:B------:R-:W-:Y:S01]  /*18d0*/  @!P2 LEA R16, P1, R8, R2, 0x1 ;  /* 0x000000020810a211 */ /* 0x000fe200078208ff */
[----:B------:R-:W-:-:S05]  /*18e0*/  IMAD.IADD R0, R9, 0x1, R0 ;  /* 0x0000000109007824 */ /* 0x000fca00078e0200 */
[CCC-:B------:R-:W-:Y:S02]  /*18f0*/  @!P3 LEA.HI.X R19, R8.reuse, R3.reuse, R0.reuse, 0x1, P4 ;  /* 0x000000030813b211 */ /* 0x1c0fe400020f0c00 */
[----:B------:R-:W-:-:S03]  /*1900*/  @!P2 LEA.HI.X R17, R8, R3, R0, 0x1, P1 ;  /* 0x000000030811a211 */ /* 0x000fc600008f0c00 */
        /* <DEDUP_REMOVED lines=17> */
.L_x_569:
[----:B------:R-:W-:Y:S05]  /*1a20*/  BSYNC B0 ;  /* 0x0000000000007941 */ /* 0x000fea0003800000 */
.L_x_568:
        /* <DEDUP_REMOVED lines=14> */
[CC--:B-1---5:R-:W-:Y:S01]  /*1b10*/  @!P3 LEA R18, P4, R8.reuse, R2.reuse, 0x1 ;  /* 0x000000020812b211 */ /* 0x0e2fe200078808ff */
        /* <DEDUP_REMOVED lines=22> */
.L_x_571:
[----:B------:R-:W-:Y:S05]  /*1c80*/  BSYNC B0 ;  /* 0x0000000000007941 */ /* 0x000fea0003800000 */
.L_x_570:
[C---:B------:R-:W-:Y:S01]  /*1c90*/  IMAD.SHL.U32 R178, R20.reuse, 0x40, RZ ;  /* 0x0000004014b27824 */ /* 0x040fe200078e00ff */
[----:B------:R-:W-:Y:S01]  /*1ca0*/  SHF.L.U64.HI R179, R20, 0x6, R21 ;  /* 0x0000000614b37819 */ /* 0x000fe20000010215 */
[----:B------:R-:W-:Y:S01]  /*1cb0*/  BSSY B0, `(.L_x_572) ;  /* 0x0000026000007945 */ /* 0x000fe20003800000 */
[----:B------:R-:W-:Y:S02]  /*1cc0*/  IADD3 R0, R14, 0x60, RZ ;  /* 0x000000600e007810 */ /* 0x000fe40007ffe0ff */
[----:B------:R2:W-:Y:S02]  /*1cd0*/  STL [R1+0x170], R178 ;  /* 0x000170b201007387 */ /* 0x0005e40000100800 */
[----:B------:R-:W-:Y:S02]  /*1ce0*/  ISETP.GE.AND P0, PT, R0, R36, PT ;  /* 0x000000240000720c */ /* 0x000fe40003f06270 */
[----:B------:R2:W-:Y:S11]  /*1cf0*/  STL [R1+0x174], R179 ;  /* 0x000174b301007387 */ /* 0x0005f60000100800 */
[----:B------:R-:W-:Y:S05]  /*1d00*/  @P0 BRA `(.L_x_573) ;  /* 0x0000020000000947 */ /* 0x000fea0003800000 */
[----:B------:R-:W-:Y:S01]  /*1d10*/  IADD3 R0, P0, R60, 0x60, RZ ;  /* 0x000000603c007810 */ /* 0x000fe20007f1e0ff */
[----:B------:R-:W-:Y:S01]  /*1d20*/  IMAD.MOV.U32 R10, RZ, RZ, R12 ;  /* 0x000000ffff0a7224 */ /* 0x000fe200078e000c */
[----:B------:R-:W-:-:S02]  /*1d30*/  ISETP.GE.AND P3, PT, R187, R45, PT ;  /* 0x0000002dbb00720c */ /* 0x000fc40003f66270 */
[-C--:B------:R-:W-:Y:S01]  /*1d40*/  ISETP.GE.AND P2, PT, R186, R45.reuse, PT ;  /* 0x0000002dba00720c */ /* 0x080fe20003f46270 */
[----:B------:R-:W-:Y:S01]  /*1d50*/  IMAD.X R5, RZ, RZ, R61, P0 ;  /* 0x000000ffff057224 */ /* 0x000fe200000e063d */
[----:B------:R-:W-:Y:S01]  /*1d60*/  ISETP.GE.AND P0, PT, R184, R45, PT ;  /* 0x0000002db800720c */ /* 0x000fe20003f06270 */
[----:B------:R-:W-:-:S04]  /*1d70*/  IMAD.WIDE.U32 R10, R6, R0, R10 ;  /* 0x00000000060a7225 */ /* 0x000fc800078e000a */
[----:B------:R-:W-:-:S04]  /*1d80*/  IMAD R5, R5, R6, RZ ;  /* 0x0000000605057224 */ /* 0x000fc800078e02ff */
[----:B------:R-:W-:Y:S01]  /*1d90*/  IMAD R6, R7, R0, R5 ;  /* 0x0000000007067224 */ /* 0x000fe200078e0205 */
[CC--:B-----5:R-:W-:Y:S01]  /*1da0*/  @!P3 LEA R8, P4, R10.reuse, R2.reuse, 0x1 ;  /* 0x000000020a08b211 */ /* 0x0e0fe200078808ff */
[----:B------:R3:W-:Y:S02]  /*1db0*/  @P3 STS.128 [R202+0x1800], RZ ;  /* 0x001800ffca003388 */ /* 0x0007e40000000c00 */
[----:B------:R-:W-:Y:S01]  /*1dc0*/  IMAD.IADD R0, R11, 0x1, R6 ;  /* 0x000000010b007824 */ /* 0x000fe200078e0206 */
[----:B------:R-:W-:-:S04]  /*1dd0*/  @!P2 LEA R6, P1, R10, R2, 0x1 ;  /* 0x000000020a06a211 */ /* 0x000fc800078208ff */
        /* <DEDUP_REMOVED lines=13> */
[----:B------:R-:W-:-:S04]  /*1eb0*/  LEA R2, P0, R10, R2, 0x1 ;  /* 0x000000020a027211 */ /* 0x000fc800078008ff */
[----:B------:R-:W-:-:S05]  /*1ec0*/  LEA.HI.X R3, R10, R3, R0, 0x1, P0 ;  /* 0x000000030a037211 */ /* 0x000fca00000f0c00 */
[----:B------:R-:W-:Y:S01]  /*1ed0*/  @!PT LDS RZ, [RZ] ;  /* 0x00000000fffff984 */ /* 0x000fe20000000800 */
[----:B------:R-:W-:Y:S01]  /*1ee0*/  @!PT LDS RZ, [RZ] ;  /* 0x00000000fffff984 */ /* 0x000fe20000000800 */
[----:B------:R-:W-:Y:S01]  /*1ef0*/  @!PT LDS RZ, [RZ] ;  /* 0x00000000fffff984 */ /* 0x000fe20000000800 */
[----:B------:R4:W-:Y:S04]  /*1f00*/  LDGSTS.E.BYPASS.LTC128B.128 [R202+0x5800], [R2.64+0x80] ;  /* 0x0580008002ca7fae */ /* 0x0009e8000b901d44 */
.L_x_573:
[----:B------:R-:W-:Y:S05]  /*1f10*/  BSYNC B0 ;  /* 0x0000000000007941 */ /* 0x000fea0003800000 */
.L_x_572:
[----:B------:R-:W-:Y:S01]  /*1f20*/  MOV R180, R52 ;  /* 0x0000003400b47202 */ /* 0x000fe20000000f00 */
[----:B------:R-:W-:Y:S01]  /*1f30*/  IMAD.MOV.U32 R180, RZ, RZ, R58 ;  /* 0x000000ffffb47224 */ /* 0x000fe200078e003a */
[----:B------:R-:W-:Y:S01]  /*1f40*/  MOV R181, R53 ;  /* 0x0000003500b57202 */ /* 0x000fe20000000f00 */
[----:B------:R-:W-:Y:S01]  /*1f50*/  BSSY B0, `(.L_x_574) ;  /* 0x0000027000007945 */ /* 0x000fe20003800000 */
[----:B------:R-:W-:-:S03]  /*1f60*/  IADD3 R52, R173, -0x1, RZ ;  /* 0xffffffffad347810 */ /* 0x000fc60007ffe0ff */
[----:B------:R1:W-:Y:S01]  /*1f70*/  STL.64 [R1+0x178], R180 ;  /* 0x000178b401007387 */ /* 0x0003e20000100a00 */
[----:B------:R-:W-:Y:S01]  /*1f80*/  SHF.R.S32.HI R12, RZ, 0x1f, R52 ;  /* 0x0000001fff0c7819 */ /* 0x000fe20000011434 */
[C---:B-1----:R-:W-:Y:S01]  /*1f90*/  IMAD R16, R52.reuse, -0x40, R54 ;  /* 0xffffffc034107824 */ /* 0x042fe200078e0236 */
[-C--:B------:R-:W-:Y:S01]  /*1fa0*/  MOV R234, R52.reuse ;  /* 0x0000003400ea7202 */ /* 0x080fe20000000f00 */
[----:B------:R-:W-:Y:S02]  /*1fb0*/  IMAD R0, R179, R52, RZ ;  /* 0x00000034b3007224 */ /* 0x000fe400078e02ff */
[----:B----45:R-:W-:Y:S01]  /*1fc0*/  IMAD.WIDE.U32 R2, R52, R178, R180 ;  /* 0x000000b234027225 */ /* 0x030fe200078e00b4 */
[----:B------:R-:W-:-:S03]  /*1fd0*/  ISETP.GE.AND P0, PT, R14, R16, PT ;  /* 0x000000100e00720c */ /* 0x000fc60003f06270 */
[----:B------:R-:W-:-:S04]  /*1fe0*/  IMAD R0, R12, R178, R0 ;  /* 0x000000b20c007224 */ /* 0x000fc800078e0200 */
[----:B------:R-:W-:-:S06]  /*1ff0*/  IMAD.IADD R0, R3, 0x1, R0 ;  /* 0x0000000103007824 */ /* 0x000fcc00078e0200 */
[----:B------:R-:W-:Y:S05]  /*2000*/  @P0 BRA `(.L_x_575) ;  /* 0x000001b000000947 */ /* 0x000fea0003800000 */
[-C--:B------:R-:W-:Y:S02]  /*2010*/  ISETP.GE.AND P3, PT, R187, R45.reuse, PT ;  /* 0x0000002dbb00720c */ /* 0x080fe40003f66270 */
[-C--:B------:R-:W-:Y:S02]  /*2020*/  ISETP.GE.AND P2, PT, R186, R45.reuse, PT ;  /* 0x0000002dba00720c */ /* 0x080fe40003f46270 */
[----:B------:R-:W-:-:S09]  /*2030*/  ISETP.GE.AND P0, PT, R184, R45, PT ;  /* 0x0000002db800720c */ /* 0x000fd20003f06270 */
[CC--:B---3--:R-:W-:Y:S01]  /*2040*/  @!P3 LEA R8, P4, R2.reuse, R222.reuse, 0x1 ;  /* 0x000000de0208b211 */ /* 0x0c8fe200078808ff */
[----:B------:R1:W-:Y:S01]  /*2050*/  @P3 STS [R202+0x6000], RZ ;  /* 0x006000ffca003388 */ /* 0x0003e20000000800 */
        /* <DEDUP_REMOVED lines=22> */
.L_x_575:
[----:B------:R-:W-:Y:S05]  /*21c0*/  BSYNC B0 ;  /* 0x0000000000007941 */ /* 0x000fea0003800000 */
.L_x_574:
[C---:B------:R-:W-:Y:S01]  /*21d0*/  SHF.L.U64.HI R176, R20.reuse, 0x5, R21 ;  /* 0x0000000514b07819 */ /* 0x040fe20000010215 */
[----:B------:R-:W-:Y:S01]  /*21e0*/  IMAD.SHL.U32 R177, R20, 0x20, RZ ;  /* 0x0000002014b17824 */ /* 0x000fe200078e00ff */
[----:B------:R-:W-:Y:S01]  /*21f0*/  ISETP.GE.AND P0, PT, R24, R16, PT ;  /* 0x000000101800720c */ /* 0x000fe20003f06270 */
[----:B------:R-:W-:Y:S02]  /*2200*/  BSSY B0, `(.L_x_576) ;  /* 0x000001e000007945 */ /* 0x000fe40003800000 */
[----:B------:R4:W-:Y:S04]  /*2210*/  STL [R1+0x194], R176 ;  /* 0x000194b001007387 */ /* 0x0009e80000100800 */
[----:B------:R4:W-:Y:S06]  /*2220*/  STL [R1+0x190], R177 ;  /* 0x000190b101007387 */ /* 0x0009ec0000100800 */
[----:B------:R-:W-:Y:S05]  /*2230*/  @P0 BRA `(.L_x_577) ;  /* 0x000001a000000947 */ /* 0x000fea0003800000 */
[-C--:B------:R-:W-:Y:S02]  /*2240*/  ISETP.GE.AND P4, PT, R187, R45.reuse, PT ;  /* 0x0000002dbb00720c */ /* 0x080fe40003f86270 */
[----:B------:R-:W-:-:S02]  /*2250*/  ISETP.GE.AND P3, PT, R186, R45, PT ;  /* 0x0000002dba00720c */ /* 0x000fc40003f66270 */
[----:B------:R-:W-:Y:S02]  /*2260*/  ISETP.GE.AND P1, PT, R184, R45, PT ;  /* 0x0000002db800720c */ /* 0x000fe40003f26270 */
[----:B------:R-:W-:-:S05]  /*2270*/  IADD3 R2, P0, R177, R2, RZ ;  /* 0x00000002b1027210 */ /* 0x000fca0007f1e0ff */
[----:B------:R-:W-:Y:S02]  /*2280*/  IMAD.X R0, R176, 0x1, R0, P0 ;  /* 0x00000001b0007824 */ /* 0x000fe400000e0600 */
[CC--:B------:R-:W-:Y:S01]  /*2290*/  @!P4 LEA R10, P5, R2.reuse, R222.reuse, 0x1 ;  /* 0x000000de020ac211 */ /* 0x0c0fe200078a08ff */
[----:B------:R1:W-:Y:S02]  /*22a0*/  @P4 STS.128 [R202+0x6800], RZ ;  /* 0x006800ffca004388 */ /* 0x0003e40000000c00 */
[CC--:B-1-3--:R-:W-:Y:S02]  /*22b0*/  @!P3 LEA R8, P2, R2.reuse, R222.reuse, 0x1 ;  /* 0x000000de0208b211 */ /* 0x0cafe400078408ff */
[C---:B------:R-:W-:Y:S02]  /*22c0*/  @!P1 LEA R6, P0, R2.reuse, R222, 0x1 ;  /* 0x000000de02069211 */ /* 0x040fe400078008ff */
[CCC-:B------:R-:W-:Y:S02]  /*22d0*/  @!P4 LEA.HI.X R11, R2.reuse, R223.reuse, R0.reuse, 0x1, P5 ;  /* 0x000000df020bc211 */ /* 0x1c0fe400028f0c00 */
[----:B------:R-:W-:-:S02]  /*22e0*/  @!P3 LEA.HI.X R9, R2, R223, R0, 0x1, P2 ;  /* 0x000000df0209b211 */ /* 0x000fc400010f0c00 */
[----:B------:R-:W-:Y:S01]  /*22f0*/  @!P1 LEA.HI.X R7, R2, R223, R0, 0x1, P0 ;  /* 0x000000df02079211 */ /* 0x000fe200000f0c00 */
        /* <DEDUP_REMOVED lines=13> */
[----:B------:R1:W-:Y:S02]  /*23d0*/  @!P1 LDGSTS.E.BYPASS.LTC128B.128 [R202+0x8800], [R6.64+0x80] ;  /* 0x0880008006ca9fae */ /* 0x0003e4000b901d44 */
.L_x_577:
[----:B------:R-:W-:Y:S05]  /*23e0*/  BSYNC B0 ;  /* 0x0000000000007941 */ /* 0x000fea0003800000 */
.L_x_576:
[----:B------:R-:W-:Y:S02]  /*23f0*/  IMAD.U32 R2, RZ, RZ, UR6 ;  /* 0x00000006ff027e24 */ /* 0x000fe4000f8e00ff */
[----:B------:R-:W-:Y:S01]  /*2400*/  IMAD.U32 R3, RZ, RZ, UR7 ;  /* 0x00000007ff037e24 */ /* 0x000fe2000f8e00ff */
[----:B-1-3--:R-:W-:Y:S01]  /*2410*/  MOV R7, UR7 ;  /* 0x0000000700077c02 */ /* 0x00afe20008000f00 */
[----:B------:R-:W-:Y:S01]  /*2420*/  IMAD.U32 R6, RZ, RZ, UR6 ;  /* 0x00000006ff067e24 */ /* 0x000fe2000f8e00ff */
[----:B------:R-:W0:Y:S01]  /*2430*/  LDGDEPBAR ;  /* 0x00000000000079af */ /* 0x000e220000000000 */
[----:B------:R-:W-:-:S02]  /*2440*/  IMAD.MOV.U32 R18, RZ, RZ, R56 ;  /* 0x000000ffff127224 */ /* 0x000fc400078e0038 */
[----:B------:R-:W-:Y:S01]  /*2450*/  IMAD.MOV.U32 R19, RZ, RZ, R57 ;  /* 0x000000ffff137224 */ /* 0x000fe200078e0039 */
[----:B------:R-:W3:Y:S02]  /*2460*/  LD.E.64 R2, [R2.64+0x1b8] ;  /* 0x0001b80402027980 */ /* 0x000ee4000c101b00 */
[----:B---3--:R-:W-:-:S04]  /*2470*/  ISETP.NE.U32.AND P2, PT, R2, RZ, PT ;  /* 0x000000ff0200720c */ /* 0x008fc80003f45070 */
[----:B------:R-:W-:-:S13]  /*2480*/  ISETP.NE.AND.EX P2, PT, R3, RZ, PT, P2 ;  /* 0x000000ff0300720c */ /* 0x000fda0003f45320 */
[----:B------:R-:W3:Y:S01]  /*2490*/  @P2 LD.E.64 R6, [R6.64+0x1c0] ;  /* 0x0001c00406062980 */ /* 0x000ee2000c101b00 */
[----:B------:R-:W-:Y:S02]  /*24a0*/  IMAD.U32 R8, RZ, RZ, UR6 ;  /* 0x00000006ff087e24 */ /* 0x000fe4000f8e00ff */
[----:B------:R-:W-:Y:S01]  /*24b0*/  IMAD.U32 R9, RZ, RZ, UR7 ;  /* 0x00000007ff097e24 */ /* 0x000fe2000f8e00ff */
[----:B------:R-:W-:Y:S01]  /*24c0*/  @P2 SHF.R.S32.HI R5, RZ, 0x1f, R174 ;  /* 0x0000001fff052819 */ /* 0x000fe200000114ae */
[----:B------:R-:W-:-:S03]  /*24d0*/  @P2 IMAD.MOV.U32 R22, RZ, RZ, R175 ;  /* 0x000000ffff162224 */ /* 0x000fc600078e00af */
[----:B------:R1:W5:Y:S01]  /*24e0*/  @P2 LD.E R13, [R8.64+0xd8] ;  /* 0x0000d804080d2980 */ /* 0x000362000c101900 */
[C---:B------:R-:W-:Y:S01]  /*24f0*/  SHF.L.U64.HI R228, R46.reuse, 0x6, R47 ;  /* 0x000000062ee47819 */ /* 0x040fe2000001022f */
[----:B------:R-:W-:Y:S02]  /*2500*/  IMAD.SHL.U32 R217, R46, 0x40, RZ ;  /* 0x000000402ed97824 */ /* 0x000fe400078e00ff */
[----:B---3--:R-:W-:Y:S02]  /*2510*/  @P2 IMAD R0, R7, R174, RZ ;  /* 0x000000ae07002224 */ /* 0x008fe400078e02ff */
[----:B-1----:R-:W-:-:S04]  /*2520*/  @P2 IMAD.WIDE.U32 R8, R174, R6, R22 ;  /* 0x00000006ae082225 */ /* 0x002fc800078e0016 */
[----:B------:R-:W-:Y:S01]  /*2530*/  @P2 IMAD R6, R6, R5, R0 ;  /* 0x0000000506062224 */ /* 0x000fe200078e0200 */
[----:B------:R-:W-:Y:S01]  /*2540*/  @P2 LEA R2, P0, R8, R2, 0x2 ;  /* 0x0000000208022211 */ /* 0x000fe200078010ff */
[----:B------:R-:W-:Y:S02]  /*2550*/  IMAD.U32 R7, RZ, RZ, UR7 ;  /* 0x00000007ff077e24 */ /* 0x000fe4000f8e00ff */
[----:B------:R-:W-:-:S05]  /*2560*/  @P2 IMAD.IADD R6, R9, 0x1, R6 ;  /* 0x0000000109062824 */ /* 0x000fca00078e0206 */
[----:B------:R-:W-:Y:S02]  /*2570*/  @P2 LEA.HI.X R3, R8, R3, R6, 0x2, P0 ;  /* 0x0000000308032211 */ /* 0x000fe400000f1406 */
[----:B------:R-:W-:-:S03]  /*2580*/  MOV R6, UR6 ;  /* 0x0000000600067c02 */ /* 0x000fc60008000f00 */
[----:B------:R1:W3:Y:S04]  /*2590*/  @P2 LD.E R10, [R2.64] ;  /* 0x00000004020a2980 */ /* 0x0002e8000c101900 */
[----:B----4-:R2:W4:Y:S01]  /*25a0*/  LD.E R11, [R6.64+0x188] ;  /* 0x00018804060b7980 */ /* 0x010522000c101900 */
[----:B------:R-:W-:Y:S01]  /*25b0*/  LOP3.LUT R0, R43, 0xfffffff8, RZ, 0xc0, !PT ;  /* 0xfffffff82b007812 */ /* 0x000fe200078ec0ff */
[----:B------:R-:W-:-:S04]  /*25c0*/  DEPBAR.LE SB0, 0x0 ;  /* 0x000080000000791a */ /* 0x000fc80000000000 */
[----:B------:R-:W-:Y:S01]  /*25d0*/  SHF.R.S32.HI R9, RZ, 0x4, R42 ;  /* 0x00000004ff097819 */ /* 0x000fe2000001142a */
[----:B------:R-:W-:Y:S01]  /*25e0*/  IMAD.IADD R0, R44, 0x1, -R0 ;  /* 0x000000012c007824 */ /* 0x000fe200078e0a00 */
[----:B------:R-:W-:Y:S01]  /*25f0*/  WARPSYNC 0xffffffff ;  /* 0xffffffff00007948 */ /* 0x000fe20003800000 */
[----:B------:R-:W-:Y:S01]  /*2600*/  ISETP.GE.AND P0, PT, R14, R16, PT ;  /* 0x000000100e00720c */ /* 0x000fe20003f06270 */
[----:B------:R-:W-:Y:S01]  /*2610*/  BAR.SYNC.DEFER_BLOCKING 0x0 ;  /* 0x0000000000007b1d */ /* 0x000fe20000010000 */
[----:B------:R-:W-:Y:S01]  /*2620*/  IMAD.MOV.U32 R18, RZ, RZ, R50 ;  /* 0x000000ffff127224 */ /* 0x000fe200078e0032 */
[----:B------:R-:W-:Y:S01]  /*2630*/  LEA.HI R5, R0, R0, RZ, 0x1 ;  /* 0x0000000000057211 */ /* 0x000fe200078f08ff */
[----:B------:R-:W-:Y:S01]  /*2640*/  IMAD R171, R48, 0x8, R38 ;  /* 0x0000000830ab7824 */ /* 0x000fe200078e0226 */
[----:B------:R-:W-:Y:S01]  /*2650*/  IADD3 R251, R182, -0x4ab325aa, RZ ;  /* 0xb54cda56b6fb7810 */ /* 0x000fe20007ffe0ff */
[----:B------:R-:W-:Y:S01]  /*2660*/  IMAD.MOV.U32 R199, RZ, RZ, RZ ;  /* 0x000000ffffc77224 */ /* 0x000fe200078e00ff */
[----:B------:R3:W-:Y:S01]  /*2670*/  STL.64 [R1+0x180], R18 ;  /* 0x0001801201007387 */ /* 0x0007e20000100a00 */
[----:B------:R-:W-:Y:S01]  /*2680*/  IMAD.SHL.U32 R44, R44, 0x2, RZ ;  /* 0x000000022c2c7824 */ /* 0x000fe200078e00ff */
[----:B------:R-:W-:Y:S02]  /*2690*/  BSSY B0, `(.L_x_578) ;  /* 0x000004f000007945 */ /* 0x000fe40003800000 */
[----:B------:R3:W-:Y:S01]  /*26a0*/  STL [R1+0x148], R171 ;  /* 0x000148ab01007387 */ /* 0x0007e20000100800 */
[----:B-1----:R-:W-:-:S02]  /*26b0*/  LOP3.LUT R2, R37, 0x7fffffe, RZ, 0xc0, !PT ;  /* 0x07fffffe25027812 */ /* 0x002fc400078ec0ff */
[----:B------:R-:W-:Y:S02]  /*26c0*/  LEA.HI R3, R42, R9, RZ, 0x1 ;  /* 0x000000092a037211 */ /* 0x000fe400078f08ff */
[----:B--2---:R-:W-:Y:S01]  /*26d0*/  SHF.R.S32.HI R7, RZ, 0x1f, R33 ;  /* 0x0000001fff077819 */ /* 0x004fe20000011421 */
[----:B------:R-:W-:Y:S01]  /*26e0*/  IMAD.IADD R8, R33, 0x1, -R2 ;  /* 0x0000000121087824 */ /* 0x000fe200078e0a02 */
[----:B------:R-:W-:Y:S01]  /*26f0*/  LOP3.LUT R3, R3, 0xfffffffe, RZ, 0xc0, !PT ;  /* 0xfffffffe03037812 */ /* 0x000fe200078ec0ff */
[----:B------:R-:W-:Y:S01]  /*2700*/  IMAD R2, R228, R52, RZ ;  /* 0x00000034e4027224 */ /* 0x000fe200078e02ff */
[----:B------:R-:W-:Y:S02]  /*2710*/  LOP3.LUT R6, R5, 0x7fffffe, RZ, 0xc0, !PT ;  /* 0x07fffffe05067812 */ /* 0x000fe400078ec0ff */
[----:B------:R-:W-:Y:S01]  /*2720*/  LEA.HI R7, R7, R33, RZ, 0x3 ;  /* 0x0000002107077211 */ /* 0x000fe200078f18ff */
[----:B------:R-:W-:Y:S01]  /*2730*/  IMAD R12, R12, R217, R2 ;  /* 0x000000d90c0c7224 */ /* 0x000fe200078e0202 */
[----:B------:R-:W-:Y:S01]  /*2740*/  IADD3 R2, R9, -R3, RZ ;  /* 0x8000000309027210 */ /* 0x000fe20007ffe0ff */
[----:B------:R-:W-:Y:S01]  /*2750*/  IMAD.SHL.U32 R3, R32, 0x40, RZ ;  /* 0x0000004020037824 */ /* 0x000fe200078e00ff */
[----:B------:R1:W-:Y:S01]  /*2760*/  @P0 STS [R202+0x9000], RZ ;  /* 0x009000ffca000388 */ /* 0x0003e20000000800 */
[----:B------:R-:W-:Y:S01]  /*2770*/  IMAD.IADD R0, R0, 0x1, -R6 ;  /* 0x0000000100007824 */ /* 0x000fe200078e0a06 */
[----:B------:R-:W-:Y:S01]  /*2780*/  LOP3.LUT R185, R44, 0x6, RZ, 0xc0, !PT ;  /* 0x000000062cb97812 */ /* 0x000fe200078ec0ff */
[----:B------:R-:W-:Y:S01]  /*2790*/  IMAD.SHL.U32 R6, R7, 0x20, RZ ;  /* 0x0000002007067824 */ /* 0x000fe200078e00ff */
[----:B------:R-:W-:Y:S01]  /*27a0*/  LOP3.LUT R3, R3, 0xc0, RZ, 0xc0, !PT ;  /* 0x000000c003037812 */ /* 0x000fe200078ec0ff */
[C---:B------:R-:W-:Y:S01]  /*27b0*/  IMAD.SHL.U32 R7, R2.reuse, 0x8, RZ ;  /* 0x0000000802077824 */ /* 0x040fe200078e00ff */
[----:B------:R-:W-:Y:S01]  /*27c0*/  LEA R9, R2, R0, 0x3 ;  /* 0x0000000002097211 */ /* 0x000fe200078e18ff */
[----:B------:R1:W-:Y:S01]  /*27d0*/  @P0 STS [R202+0x9004], RZ ;  /* 0x009004ffca000388 */ /* 0x0003e20000000800 */
[----:B------:R-:W-:-:S02]  /*27e0*/  LOP3.LUT R2, R6, 0xffffff00, RZ, 0xc0, !PT ;  /* 0xffffff0006027812 */ /* 0x000fc400078ec0ff */
[----:B------:R-:W-:Y:S01]  /*27f0*/  SHF.R.S32.HI R0, RZ, 0x1, R5 ;  /* 0x00000001ff007819 */ /* 0x000fe20000011405 */
[----:B------:R1:W-:Y:S01]  /*2800*/  @P0 STS.64 [R202+0x9008], RZ ;  /* 0x009008ffca000388 */ /* 0x0003e20000000a00 */
[----:B------:R-:W-:Y:S01]  /*2810*/  LOP3.LUT R6, R3, 0x8, R7, 0xf8, !PT ;  /* 0x0000000803067812 */ /* 0x000fe200078ef807 */
[--C-:B------:R-:W-:Y:S01]  /*2820*/  IMAD R7, R8, 0x20, R2.reuse ;  /* 0x0000002008077824 */ /* 0x100fe200078e0202 */
[----:B------:R-:W-:Y:S01]  /*2830*/  SHF.R.U32.HI R5, RZ, 0x3, R3 ;  /* 0x00000003ff057819 */ /* 0x000fe20000011603 */
[----:B------:R1:W-:Y:S01]  /*2840*/  @P0 STS.128 [R202+0xa000], RZ ;  /* 0x00a000ffca000388 */ /* 0x0003e20000000c00 */
[C---:B------:R-:W-:Y:S01]  /*2850*/  LOP3.LUT P1, RZ, R0.reuse, 0x2, RZ, 0xc0, !PT ;  /* 0x0000000200ff7812 */ /* 0x040fe2000782c0ff */
[----:B------:R-:W-:Y:S01]  /*2860*/  IMAD.SHL.U32 R0, R0, 0x40, RZ ;  /* 0x0000004000007824 */ /* 0x000fe200078e00ff */
[----:B------:R-:W-:Y:S01]  /*2870*/  LOP3.LUT R5, R6, R5, RZ, 0x3c, !PT ;  /* 0x0000000506057212 */ /* 0x000fe200078e3cff */
[----:B------:R1:W-:Y:S01]  /*2880*/  @P0 STS.128 [R202+0xb000], RZ ;  /* 0x00b000ffca000388 */ /* 0x0003e20000000c00 */
[----:B-----5:R-:W3:Y:S01]  /*2890*/  @P2 MUFU.RCP R6, R13 ;  /* 0x0000000d00062308 */ /* 0x020ee20000001000 */
[----:B------:R-:W-:Y:S01]  /*28a0*/  IMAD R3, R38, 0x200, R2 ;  /* 0x0000020026037824 */ /* 0x000fe200078e0202 */
[----:B------:R-:W-:-:S02]  /*28b0*/  SHF.L.U32 R2, R41, 0x3, RZ ;  /* 0x0000000329027819 */ /* 0x000fc400000006ff */
[----:B------:R-:W-:Y:S01]  /*28c0*/  LOP3.LUT R0, R0, 0xc0, RZ, 0xc0, !PT ;  /* 0x000000c000007812 */ /* 0x000fe200078ec0ff */
[----:B------:R-:W-:Y:S02]  /*28d0*/  IMAD R8, R8, 0x20, R3 ;  /* 0x0000002008087824 */ /* 0x000fe400078e0203 */
[----:B------:R-:W-:Y:S01]  /*28e0*/  IMAD R3, R38, 0x10, R25 ;  /* 0x0000001026037824 */ /* 0x000fe200078e0219 */
[----:B------:R-:W-:Y:S02]  /*28f0*/  LOP3.LUT R2, R0, 0x8, R2, 0xf8, !PT ;  /* 0x0000000800027812 */ /* 0x000fe400078ef802 */
[----:B------:R-:W-:Y:S02]  /*2900*/  SHF.R.U32.HI R0, RZ, 0x3, R0 ;  /* 0x00000003ff007819 */ /* 0x000fe40000011600 */
[----:B------:R-:W-:Y:S02]  /*2910*/  IADD3 R3, R3, 0x1, R170 ;  /* 0x0000000103037810 */ /* 0x000fe40007ffe0aa */
[----:B------:R-:W-:Y:S01]  /*2920*/  LOP3.LUT R2, R2, R0, RZ, 0x3c, !PT ;  /* 0x0000000002027212 */ /* 0x000fe200078e3cff */
[C---:B------:R-:W-:Y:S01]  /*2930*/  IMAD.IADD R0, R5.reuse, 0x1, R8 ;  /* 0x0000000105007824 */ /* 0x040fe200078e0208 */
[----:B------:R-:W-:-:S02]  /*2940*/  IADD3 R5, R5, R7, RZ ;  /* 0x0000000705057210 */ /* 0x000fc40007ffe0ff */
[----:B------:R-:W-:Y:S01]  /*2950*/  IADD3 R3, R54, R3, -R49 ;  /* 0x0000000336037210 */ /* 0x000fe20007ffe831 */
[----:B------:R-:W-:Y:S02]  /*2960*/  IMAD.U32 R2, R9, 0x20, R2 ;  /* 0x0000002009027824 */ /* 0x000fe400078e0002 */
[----:B---3--:R-:W-:Y:S02]  /*2970*/  @P2 FMUL.FTZ R199, R10, R6 ;  /* 0x000000060ac72220 */ /* 0x008fe40000410000 */
[----:B------:R-:W-:Y:S01]  /*2980*/  IMAD.WIDE.U32 R6, R52, R217, R18 ;  /* 0x000000d934067225 */ /* 0x000fe200078e0012 */
[----:B----4-:R-:W-:-:S03]  /*2990*/  IADD3 R53, R3, R11, RZ ;  /* 0x0000000b03357210 */ /* 0x010fc60007ffe0ff */
[----:B------:R-:W-:Y:S01]  /*29a0*/  IMAD.IADD R8, R7, 0x1, R12 ;  /* 0x0000000107087824 */ /* 0x000fe200078e020c */
[----:B------:R-:W-:Y:S01]  /*29b0*/  SEL R3, R26, 0xfffffff0, !P1 ;  /* 0xfffffff01a037807 */ /* 0x000fe20004800000 */
[----:B------:R-:W-:Y:S05]  /*29c0*/  @P0 BRA `(.L_x_579) ;  /* 0x000001b000000947 */ /* 0x000fea0003800000 */
[-C--:B-1----:R-:W-:Y:S02]  /*29d0*/  ISETP.GE.AND P3, PT, R187, R45.reuse, PT ;  /* 0x0000002dbb00720c */ /* 0x082fe40003f66270 */
[-C--:B------:R-:W-:Y:S02]  /*29e0*/  ISETP.GE.AND P2, PT, R186, R45.reuse, PT ;  /* 0x0000002dba00720c */ /* 0x080fe40003f46270 */
[----:B------:R-:W-:-:S09]  /*29f0*/  ISETP.GE.AND P0, PT, R184, R45, PT ;  /* 0x0000002db800720c */ /* 0x000fd20003f06270 */
[CC--:B------:R-:W-:Y:S01]  /*2a00*/  @!P3 LEA R12, P4, R6.reuse, R232.reuse, 0x1 ;  /* 0x000000e8060cb211 */ /* 0x0c0fe200078808ff */
        /* <DEDUP_REMOVED lines=23> */
.L_x_579:
[----:B-1----:R-:W-:Y:S05]  /*2b80*/  BSYNC B0 ;  /* 0x0000000000007941 */ /* 0x002fea0003800000 */
.L_x_578:
[----:B------:R-:W-:Y:S01]  /*2b90*/  ISETP.GE.AND P0, PT, R24, R16, PT ;  /* 0x000000101800720c */ /* 0x000fe20003f06270 */
[----:B------:R-:W-:Y:S01]  /*2ba0*/  BSSY B0, `(.L_x_580) ;  /* 0x0000023000007945 */ /* 0x000fe20003800000 */
[C---:B------:R-:W-:Y:S01]  /*2bb0*/  SHF.L.U64.HI R230, R46.reuse, 0x5, R47 ;  /* 0x000000052ee67819 */ /* 0x040fe2000001022f */
[----:B------:R-:W-:-:S10]  /*2bc0*/  IMAD.SHL.U32 R229, R46, 0x20, RZ ;  /* 0x000000202ee57824 */ /* 0x000fd400078e00ff */
[----:B------:R1:W-:Y:S04]  /*2bd0*/  @P0 STS.128 [R202+0x9800], RZ ;  /* 0x009800ffca000388 */ /* 0x0003e80000000c00 */
[----:B------:R1:W-:Y:S04]  /*2be0*/  @P0 STS.128 [R202+0xa800], RZ ;  /* 0x00a800ffca000388 */ /* 0x0003e80000000c00 */
[----:B------:R1:W-:Y:S01]  /*2bf0*/  @P0 STS.128 [R202+0xb800], RZ ;  /* 0x00b800ffca000388 */ /* 0x0003e20000000c00 */
[----:B------:R-:W-:Y:S05]  /*2c00*/  @P0 BRA `(.L_x_581) ;  /* 0x000001c000000947 */ /* 0x000fea0003800000 */
[----:B------:R-:W2:Y:S01]  /*2c10*/  LDL R9, [R1+0x110] ;  /* 0x0001100001097983 */ /* 0x000ea20000100800 */
[----:B------:R-:W-:-:S05]  /*2c20*/  IADD3 R6, P1, R229, R6, RZ ;  /* 0x00000006e5067210 */ /* 0x000fca0007f3e0ff */
[----:B------:R-:W-:Y:S01]  /*2c30*/  IMAD.X R8, R230, 0x1, R8, P1 ;  /* 0x00000001e6087824 */ /* 0x000fe200008e0608 */
[-C--:B--2---:R-:W-:Y:S02]  /*2c40*/  ISETP.GE.AND P3, PT, R187, R9.reuse, PT ;  /* 0x00000009bb00720c */ /* 0x084fe40003f66270 */
[-C--:B------:R-:W-:Y:S02]  /*2c50*/  ISETP.GE.AND P2, PT, R186, R9.reuse, PT ;  /* 0x00000009ba00720c */ /* 0x080fe40003f46270 */
[----:B------:R-:W-:-:S09]  /*2c60*/  ISETP.GE.AND P0, PT, R184, R9, PT ;  /* 0x00000009b800720c */ /* 0x000fd20003f06270 */
[CC--:B------:R-:W-:Y:S01]  /*2c70*/  @!P3 LEA R12, P4, R6.reuse, R232.reuse, 0x1 ;  /* 0x000000e8060cb211 */ /* 0x0c0fe200078808ff */
[----:B------:R2:W-:Y:S01]  /*2c80*/  @P3 STS.128 [R202+0x9800], RZ ;  /* 0x009800ffca003388 */ /* 0x0005e20000000c00 */
[C---:B------:R-:W-:Y:S02]  /*2c90*/  @!P2 LEA R10, P1, R6.reuse, R232, 0x1 ;  /* 0x000000e8060aa211 */ /* 0x040fe400078208ff */
        /* <DEDUP_REMOVED lines=13> */
[----:B--2---:R-:W-:-:S04]  /*2d70*/  LEA R10, P0, R6, R232, 0x1 ;  /* 0x000000e8060a7211 */ /* 0x004fc800078008ff */
[----:B------:R-:W-:-:S05]  /*2d80*/  LEA.HI.X R11, R6, R233, R8, 0x1, P0 ;  /* 0x000000e9060b7211 */ /* 0x000fca00000f0c08 */
[----:B------:R-:W-:Y:S01]  /*2d90*/  @!PT LDS RZ, [RZ] ;  /* 0x00000000fffff984 */ /* 0x000fe20000000800 */
[----:B------:R-:W-:Y:S01]  /*2da0*/  @!PT LDS RZ, [RZ] ;  /* 0x00000000fffff984 */ /* 0x000fe20000000800 */
[----:B------:R-:W-:Y:S01]  /*2db0*/  @!PT LDS RZ, [RZ] ;  /* 0x00000000fffff984 */ /* 0x000fe20000000800 */
[----:B------:R2:W-:Y:S04]  /*2dc0*/  LDGSTS.E.BYPASS.LTC128B.128 [R202+0xb800], [R10.64+0x80] ;  /* 0x0b8000800aca7fae */ /* 0x0005e8000b901d44 */
.L_x_581:
[----:B------:R-:W-:Y:S05]  /*2dd0*/  BSYNC B0 ;  /* 0x0000000000007941 */ /* 0x000fea0003800000 */
.L_x_580:
[----:B------:R-:W-:Y:S01]  /*2de0*/  IMAD.SHL.U32 R196, R0, 0x2, RZ ;  /* 0x0000000200c47824 */ /* 0x000fe200078e00ff */
[----:B------:R-:W-:Y:S01]  /*2df0*/  IADD3 R7, R53, 0x40, RZ ;  /* 0x0000004035077810 */ /* 0x000fe20007ffe0ff */
[----:B------:R-:W-:Y:S01]  /*2e00*/  IMAD.SHL.U32 R193, R2, 0x2, RZ ;  /* 0x0000000202c17824 */ /* 0x000fe200078e00ff */
[----:B------:R-:W0:Y:S01]  /*2e10*/  LDGDEPBAR ;  /* 0x00000000000079af */ /* 0x000e220000000000 */
[----:B------:R-:W-:Y:S01]  /*2e20*/  IMAD R197, R4, 0x2, R196 ;  /* 0x0000000204c57824 */ /* 0x000fe200078e02c4 */
[----:B------:R-:W-:Y:S01]  /*2e30*/  BSSY B1, `(.L_x_582) ;  /* 0x00001ac000017945 */ /* 0x000fe20003800000 */
[----:B------:R-:W-:Y:S01]  /*2e40*/  IMAD R195, R3, 0x2, R193 ;  /* 0x0000000203c37824 */ /* 0x000fe200078e02c1 */
[----:B--2---:R-:W-:Y:S01]  /*2e50*/  LDSM.16.M88.4 R12, [R196] ;  /* 0x00000000c40c783b */ /* 0x004fe20000000200 */
[----:B------:R-:W-:Y:S01]  /*2e60*/  IMAD R0, R52, 0x40, R185 ;  /* 0x0000004034007824 */ /* 0x000fe200078e02b9 */
[----:B------:R-:W-:Y:S02]  /*2e70*/  IADD3 R3, R53, 0x48, RZ ;  /* 0x0000004835037810 */ /* 0x000fe40007ffe0ff */
[----:B------:R-:W2:Y:S02]  /*2e80*/  LDSM.16.M88.4 R20, [R193+0x6000] ;  /* 0x00600000c114783b */ /* 0x000ea40000000200 */
[----:B------:R-:W-:-:S02]  /*2e90*/  IADD3 R2, R0, 0x1, RZ ;  /* 0x0000000100027810 */ /* 0x000fc40007ffe0ff */
[----:B------:R-:W3:Y:S01]  /*2ea0*/  LDSM.16.M88.4 R8, [R196+0x1000] ;  /* 0x00100000c408783b */ /* 0x000ee20000000200 */
[----:B------:R-:W-:Y:S01]  /*2eb0*/  IMNMX R52, R3, R54, PT ;  /* 0x0000003603347217 */ /* 0x000fe20003800200 */
[----:B------:R-:W4:Y:S01]  /*2ec0*/  I2F R6, R2 ;  /* 0x0000000200067306 */ /* 0x000f220000201400 */
[----:B------:R-:W-:Y:S01]  /*2ed0*/  IADD3 R3, R0, 0x8, RZ ;  /* 0x0000000800037810 */ /* 0x000fe20007ffe0ff */
[----:B------:R-:W5:Y:S01]  /*2ee0*/  LDSM.16.M88.4 R28, [R193+0x6800] ;  /* 0x00680000c11c783b */ /* 0x000f620000000200 */
[----:B------:R-:W-:-:S03]  /*2ef0*/  ISETP.GE.AND P1, PT, R2, R52, PT ;  /* 0x000000340200720c */ /* 0x000fc60003f26270 */
[----:B------:R-:W1:Y:S04]  /*2f00*/  LDSM.16.M88.4 R32, [R193+0x6400] ;  /* 0x00640000c120783b */ /* 0x000e680000000200 */
[----:B------:R-:W1:Y:S04]  /*2f10*/  LDSM.16.M88.4 R24, [R193+0x6c00] ;  /* 0x006c0000c118783b */ /* 0x000e680000000200 */
[----:B------:R-:W-:Y:S04]  /*2f20*/  LDSM.16.M88.4 R16, [R197+0x1000] ;  /* 0x00100000c510783b */ /* 0x000fe80000000200 */
[----:B------:R-:W1:Y:S04]  /*2f30*/  LDSM.16.M88.4 R48, [R195+0x6800] ;  /* 0x00680000c330783b */ /* 0x000e680000000200 */
[----:B------:R-:W1:Y:S04]  /*2f40*/  LDSM.16.M88.4 R56, [R195+0x6400] ;  /* 0x00640000c338783b */ /* 0x000e680000000200 */
[----:B------:R-:W-:Y:S04]  /*2f50*/  LDSM.16.M88.4 R60, [R195+0x6000] ;  /* 0x00600000c33c783b */ /* 0x000fe80000000200 */
[----:B------:R-:W-:Y:S01]  /*2f60*/  LDSM.16.M88.4 R44, [R195+0x6c00] ;  /* 0x006c0000c32c783b */ /* 0x000fe20000000200 */
[-C--:B--2---:R-:W-:Y:S08]  /*2f70*/  HMMA.16816.F32 R100, R12, R20.reuse, RZ ;  /* 0x000000140c64723c */ /* 0x084ff000000018ff */
[C---:B---3--:R-:W-:Y:S08]  /*2f80*/  HMMA.16816.F32 R76, R8.reuse, R20, RZ ;  /* 0x00000014084c723c */ /* 0x048ff000000018ff */
[-C--:B------:R-:W-:Y:S08]  /*2f90*/  HMMA.16816.F32 R72, R8, R22.reuse, RZ ;  /* 0x000000160848723c */ /* 0x080ff000000018ff */
[----:B------:R-:W-:Y:S01]  /*2fa0*/  HMMA.16816.F32 R112, R12, R22, RZ ;  /* 0x000000160c70723c */ /* 0x000fe200000018ff */
[----:B------:R-:W2:Y:S07]  /*2fb0*/  LDSM.16.M88.4 R20, [R197] ;  /* 0x00000000c514783b */ /* 0x000eae0000000200 */
[C---:B-----5:R-:W-:Y:S08]  /*2fc0*/  HMMA.16816.F32 R40, R8.reuse, R28, RZ ;  /* 0x0000001c0828723c */ /* 0x060ff000000018ff */
[C---:B-1----:R-:W-:Y:S08]  /*2fd0*/  HMMA.16816.F32 R64, R8.reuse, R34, RZ ;  /* 0x000000220840723c */ /* 0x042ff000000018ff */
[C---:B------:R-:W-:Y:S08]  /*2fe0*/  HMMA.16816.F32 R68, R8.reuse, R32, RZ ;  /* 0x000000200844723c */ /* 0x040ff000000018ff */
[C---:B------:R-:W-:Y:S08]  /*2ff0*/  HMMA.16816.F32 R36, R8.reuse, R24, RZ ;  /* 0x000000180824723c */ /* 0x040ff000000018ff */
[----:B------:R-:W-:Y:S08]  /*3000*/  HMMA.16816.F32 R84, R8, R26, RZ ;  /* 0x0000001a0854723c */ /* 0x000ff000000018ff */
[C---:B------:R-:W-:Y:S08]  /*3010*/  HMMA.16816.F32 R96, R12.reuse, R32, RZ ;  /* 0x000000200c60723c */ /* 0x040ff000000018ff */
[----:B------:R-:W-:Y:S08]  /*3020*/  HMMA.16816.F32 R80, R12, R24, RZ ;  /* 0x000000180c50723c */ /* 0x000ff000000018ff */
[----:B------:R-:W-:Y:S01]  /*3030*/  HMMA.16816.F32 R88, R8, R30, RZ ;  /* 0x0000001e0858723c */ /* 0x000fe200000018ff */
[----:B------:R-:W-:Y:S07]  /*3040*/  LDSM.16.M88.4 R8, [R196+0x3000] ;  /* 0x00300000c408783b */ /* 0x000fee0000000200 */
[C---:B------:R-:W-:Y:S01]  /*3050*/  HMMA.16816.F32 R108, R12.reuse, R34, RZ ;  /* 0x000000220c6c723c */ /* 0x040fe200000018ff */
[----:B------:R-:W-:Y:S07]  /*3060*/  LDSM.16.M88.4 R32, [R193+0x7800] ;  /* 0x00780000c120783b */ /* 0x000fee0000000200 */
[C---:B------:R-:W-:Y:S08]  /*3070*/  HMMA.16816.F32 R92, R12.reuse, R28, RZ ;  /* 0x0000001c0c5c723c */ /* 0x040ff000000018ff */
[C---:B------:R-:W-:Y:S01]  /*3080*/  HMMA.16816.F32 R104, R12.reuse, R30, RZ ;  /* 0x0000001e0c68723c */ /* 0x040fe200000018ff */
[----:B------:R-:W-:Y:S07]  /*3090*/  LDSM.16.M88.4 R28, [R193+0x7c00] ;  /* 0x007c0000c11c783b */ /* 0x000fee0000000200 */
[----:B------:R-:W-:Y:S01]  /*30a0*/  HMMA.16816.F32 R24, R12, R26, RZ ;  /* 0x0000001a0c18723c */ /* 0x000fe200000018ff */
[----:B------:R-:W-:Y:S07]  /*30b0*/  LDSM.16.M88.4 R12, [R196+0x2000] ;  /* 0x00200000c40c783b */ /* 0x000fee0000000200 */
[C---:B------:R-:W-:Y:S01]  /*30c0*/  HMMA.16816.F32 R124, R16.reuse, R48, R40 ;  /* 0x00000030107c723c */ /* 0x040fe20000001828 */
[----:B------:R-:W1:Y:S07]  /*30d0*/  LDSM.16.M88.4 R40, [R193+0x7000] ;  /* 0x00700000c128783b */ /* 0x000e6e0000000200 */
[----:B------:R-:W-:Y:S08]  /*30e0*/  HMMA.16816.F32 R128, R16, R58, R64 ;  /* 0x0000003a1080723c */ /* 0x000ff00000001840 */
[-C--:B--2---:R-:W-:Y:S08]  /*30f0*/  HMMA.16816.F32 R64, R20, R60.reuse, R100 ;  /* 0x0000003c1440723c */ /* 0x084ff00000001864 */
[C---:B------:R-:W-:Y:S08]  /*3100*/  HMMA.16816.F32 R116, R16.reuse, R60, R76 ;  /* 0x0000003c1074723c */ /* 0x040ff0000000184c */
[C---:B------:R-:W-:Y:S08]  /*3110*/  HMMA.16816.F32 R136, R16.reuse, R56, R68 ;  /* 0x000000381088723c */ /* 0x040ff00000001844 */
[----:B------:R-:W-:Y:S01]  /*3120*/  HMMA.16816.F32 R120, R16, R44, R36 ;  /* 0x0000002c1078723c */ /* 0x000fe20000001824 */
[----:B------:R-:W2:Y:S07]  /*3130*/  LDSM.16.M88.4 R36, [R193+0x7400] ;  /* 0x00740000c124783b */ /* 0x000eae0000000200 */
[----:B------:R-:W-:Y:S08]  /*3140*/  HMMA.16816.F32 R100, R20, R56, R96 ;  /* 0x000000381464723c */ /* 0x000ff00000001860 */
[----:B------:R-:W-:Y:S08]  /*3150*/  HMMA.16816.F32 R140, R16, R50, R88 ;  /* 0x00000032108c723c */ /* 0x000ff00000001858 */
[C---:B------:R-:W-:Y:S08]  /*3160*/  HMMA.16816.F32 R96, R20.reuse, R48, R92 ;  /* 0x000000301460723c */ /* 0x040ff0000000185c */
[C---:B------:R-:W-:Y:S01]  /*3170*/  HMMA.16816.F32 R76, R20.reuse, R50, R104 ;  /* 0x00000032144c723c */ /* 0x040fe20000001868 */
[----:B------:R-:W-:Y:S07]  /*3180*/  LDSM.16.M88.4 R48, [R195+0x7000] ;  /* 0x00700000c330783b */ /* 0x000fee0000000200 */
[-C--:B------:R-:W-:Y:S01]  /*3190*/  HMMA.16816.F32 R68, R20, R46.reuse, R24 ;  /* 0x0000002e1444723c */ /* 0x080fe20000001818 */
[----:B------:R-:W3:Y:S07]  /*31a0*/  LDSM.16.M88.4 R24, [R197+0x2000] ;  /* 0x00200000c518783b */ /* 0x000eee0000000200 */
[----:B------:R-:W-:Y:S08]  /*31b0*/  HMMA.16816.F32 R132, R16, R46, R84 ;  /* 0x0000002e1084723c */ /* 0x000ff00000001854 */
[C---:B------:R-:W-:Y:S08]  /*31c0*/  HMMA.16816.F32 R88, R20.reuse, R44, R80 ;  /* 0x0000002c1458723c */ /* 0x040ff00000001850 */
[C---:B------:R-:W-:Y:S08]  /*31d0*/  HMMA.16816.F32 R84, R20.reuse, R62, R112 ;  /* 0x0000003e1454723c */ /* 0x040ff00000001870 */
[----:B------:R-:W-:Y:S01]  /*31e0*/  HMMA.16816.F32 R80, R20, R58, R108 ;  /* 0x0000003a1450723c */ /* 0x000fe2000000186c */
[----:B------:R-:W-:Y:S07]  /*31f0*/  LDSM.16.M88.4 R56, [R195+0x7c00] ;  /* 0x007c0000c338783b */ /* 0x000fee0000000200 */
[----:B------:R-:W-:Y:S01]  /*3200*/  HMMA.16816.F32 R72, R16, R62, R72 ;  /* 0x0000003e1048723c */ /* 0x000fe20000001848 */
[----:B------:R-:W5:Y:S04]  /*3210*/  LDSM.16.M88.4 R16, [R197+0x3000] ;  /* 0x00300000c510783b */ /* 0x000f680000000200 */
[----:B------:R-:W-:Y:S03]  /*3220*/  LDSM.16.M88.4 R60, [R195+0x7800] ;  /* 0x00780000c33c783b */ /* 0x000fe60000000200 */
[-C--:B-1----:R-:W-:Y:S01]  /*3230*/  HMMA.16816.F32 R20, R12, R40.reuse, R64 ;  /* 0x000000280c14723c */ /* 0x082fe20000001840 */
[----:B------:R-:W1:Y:S07]  /*3240*/  LDSM.16.M88.4 R64, [R195+0x7400] ;  /* 0x00740000c340783b */ /* 0x000e6e0000000200 */
[C---:B------:R-:W-:Y:S08]  /*3250*/  HMMA.16816.F32 R44, R8.reuse, R40, R116 ;  /* 0x00000028082c723c */ /* 0x040ff00000001874 */
[C---:B--2---:R-:W-:Y:S08]  /*3260*/  HMMA.16816.F32 R92, R8.reuse, R36, R136 ;  /* 0x00000024085c723c */ /* 0x044ff00000001888 */
[C---:B------:R-:W-:Y:S08]  /*3270*/  HMMA.16816.F32 R116, R8.reuse, R38, R128 ;  /* 0x000000260874723c */ /* 0x040ff00000001880 */
[C---:B------:R-:W-:Y:S08]  /*3280*/  HMMA.16816.F32 R156, R8.reuse, R32, R124 ;  /* 0x00000020089c723c */ /* 0x040ff0000000187c */
[C---:B------:R-:W-:Y:S08]  /*3290*/  HMMA.16816.F32 R160, R8.reuse, R28, R120 ;  /* 0x0000001c08a0723c */ /* 0x040ff00000001878 */
[C---:B------:R-:W-:Y:S08]  /*32a0*/  HMMA.16816.F32 R72, R8.reuse, R42, R72 ;  /* 0x0000002a0848723c */ /* 0x040ff00000001848 */
[C---:B------:R-:W-:Y:S08]  /*32b0*/  HMMA.16816.F32 R128, R8.reuse, R34, R140 ;  /* 0x000000220880723c */ /* 0x040ff0000000188c */
[----:B------:R-:W-:Y:S01]  /*32c0*/  HMMA.16816.F32 R132, R8, R30, R132 ;  /* 0x0000001e0884723c */ /* 0x000fe20000001884 */
[----:B------:R-:W-:Y:S07]  /*32d0*/  LDSM.16.M88.4 R8, [R196+0x5000] ;  /* 0x00500000c408783b */ /* 0x000fee0000000200 */
[----:B------:R-:W-:Y:S01]  /*32e0*/  HMMA.16816.F32 R152, R12, R42, R84 ;  /* 0x0000002a0c98723c */ /* 0x000fe20000001854 */
[----:B------:R-:W-:Y:S07]  /*32f0*/  LDSM.16.M88.4 R40, [R193+0x8000] ;  /* 0x00800000c128783b */ /* 0x000fee0000000200 */
[----:B---3--:R-:W-:Y:S01]  /*3300*/  HMMA.16816.F32 R112, R24, R48, R20 ;  /* 0x000000301870723c */ /* 0x008fe20000001814 */
        /* <DEDUP_REMOVED lines=10> */
[----:B------:R-:W-:Y:S03]  /*33b0*/  LDSM.16.M88.4 R12, [R197+0x5000] ;  /* 0x00500000c50c783b */ /* 0x000fe60000000200 */
[C---:B-----5:R-:W-:Y:S01]  /*33c0*/  HMMA.16816.F32 R120, R16.reuse, R48, R44 ;  /* 0x000000301078723c */ /* 0x060fe2000000182c */
[----:B------:R-:W3:Y:S07]  /*33d0*/  LDSM.16.M88.4 R44, [R193+0x8c00] ;  /* 0x008c0000c12c783b */ /* 0x000eee0000000200 */
[C---:B-1----:R-:W-:Y:S08]  /*33e0*/  HMMA.16816.F32 R104, R16.reuse, R64, R92 ;  /* 0x000000401068723c */ /* 0x042ff0000000185c */
        /* <DEDUP_REMOVED lines=8> */
[C---:B------:R-:W-:Y:S08]  /*3470*/  HMMA.16816.F32 R80, R24.reuse, R64, R148 ;  /* 0x000000401850723c */ /* 0x040ff00000001894 */
[C---:B------:R-:W-:Y:S08]  /*3480*/  HMMA.16816.F32 R84, R24.reuse, R66, R84 ;  /* 0x000000421854723c */ /* 0x040ff00000001854 */
[C---:B------:R-:W-:Y:S08]  /*3490*/  HMMA.16816.F32 R68, R24.reuse, R60, R144 ;  /* 0x0000003c1844723c */ /* 0x040ff00000001890 */
[C---:B------:R-:W-:Y:S08]  /*34a0*/  HMMA.16816.F32 R64, R24.reuse, R62, R140 ;  /* 0x0000003e1840723c */ /* 0x040ff0000000188c */
[C---:B------:R-:W-:Y:S08]  /*34b0*/  HMMA.16816.F32 R60, R24.reuse, R56, R136 ;  /* 0x00000038183c723c */ /* 0x040ff00000001888 */
[----:B------:R-:W-:Y:S08]  /*34c0*/  HMMA.16816.F32 R124, R24, R58, R124 ;  /* 0x0000003a187c723c */ /* 0x000ff0000000187c */
[-C--:B--2---:R-:W-:Y:S08]  /*34d0*/  HMMA.16816.F32 R24, R20, R40.reuse, R112 ;  /* 0x000000281418723c */ /* 0x084ff00000001870 */
[C---:B------:R-:W-:Y:S08]  /*34e0*/  HMMA.16816.F32 R48, R8.reuse, R40, R120 ;  /* 0x000000280830723c */ /* 0x040ff00000001878 */
[-C--:B------:R-:W-:Y:S08]  /*34f0*/  HMMA.16816.F32 R56, R8, R42.reuse, R108 ;  /* 0x0000002a0838723c */ /* 0x080ff0000000186c */
[----:B------:R-:W-:Y:S08]  /*3500*/  HMMA.16816.F32 R40, R20, R42, R72 ;  /* 0x0000002a1428723c */ /* 0x000ff00000001848 */
[-C--:B---3--:R-:W-:Y:S08]  /*3510*/  HMMA.16816.F32 R108, R8, R44.reuse, R88 ;  /* 0x0000002c086c723c */ /* 0x088ff00000001858 */
[----:B------:R-:W-:Y:S08]  /*3520*/  HMMA.16816.F32 R88, R20, R44, R60 ;  /* 0x0000002c1458723c */ /* 0x000ff0000000183c */
[----:B-1----:R-:W-:Y:S01]  /*3530*/  HMMA.16816.F32 R60, R16, R28, R24 ;  /* 0x0000001c103c723c */ /* 0x002fe20000001818 */
[----:B------:R-:W1:Y:S07]  /*3540*/  LDSM.16.M88.4 R24, [R195+0x8400] ;  /* 0x00840000c318783b */ /* 0x000e6e0000000200 */
[C---:B------:R-:W-:Y:S08]  /*3550*/  HMMA.16816.F32 R72, R20.reuse, R36, R80 ;  /* 0x000000241448723c */ /* 0x040ff00000001850 */
[----:B------:R-:W-:Y:S08]  /*3560*/  HMMA.16816.F32 R80, R20, R34, R64 ;  /* 0x000000221450723c */ /* 0x000ff00000001840 */
[----:B------:R-:W-:Y:S07]  /*3570*/  HMMA.16816.F32 R64, R12, R28, R48 ;  /* 0x0000001c0c40723c */ /* 0x000fee0000001830 */
[----:B------:R-:W-:Y:S01]  /*3580*/  IMNMX R51, R53, R54, PT ;  /* 0x0000003635337217 */ /* 0x000fe20003800200 */
[----:B------:R-:W-:Y:S03]  /*3590*/  HMMA.16816.F32 R40, R16, R30, R40 ;  /* 0x0000001e1028723c */ /* 0x000fe60000001828 */
[----:B------:R-:W-:-:S02]  /*35a0*/  ISETP.GE.AND P0, PT, R2, R51, PT ;  /* 0x000000330200720c */ /* 0x000fc40003f06270 */
[----:B------:R-:W-:-:S03]  /*35b0*/  ISETP.GE.AND P6, PT, R3, R51, PT ;  /* 0x000000330300720c */ /* 0x000fc60003fc6270 */
[C---:B------:R-:W-:Y:S08]  /*35c0*/  HMMA.16816.F32 R104, R8.reuse, R36, R104 ;  /* 0x000000240868723c */ /* 0x040ff00000001868 */
[C---:B------:R-:W-:Y:S08]  /*35d0*/  HMMA.16816.F32 R100, R8.reuse, R38, R100 ;  /* 0x000000260864723c */ /* 0x040ff00000001864 */
[C---:B------:R-:W-:Y:S08]  /*35e0*/  HMMA.16816.F32 R96, R8.reuse, R32, R96 ;  /* 0x000000200860723c */ /* 0x040ff00000001860 */
[C---:B------:R-:W-:Y:S08]  /*35f0*/  HMMA.16816.F32 R92, R8.reuse, R34, R92 ;  /* 0x00000022085c723c */ /* 0x040ff0000000185c */
[----:B------:R-:W-:Y:S07]  /*3600*/  HMMA.16816.F32 R116, R8, R46, R76 ;  /* 0x0000002e0874723c */ /* 0x000fee000000184c */
[----:B------:R-:W-:Y:S01]  /*3610*/  IADD3 R8, R53, 0x8, RZ ;  /* 0x0000000835087810 */ /* 0x000fe20007ffe0ff */
[----:B------:R-:W-:Y:S01]  /*3620*/  HMMA.16816.F32 R56, R12, R30, R56 ;  /* 0x0000001e0c38723c */ /* 0x000fe20000001838 */
[-C--:B------:R-:W-:Y:S01]  /*3630*/  IMNMX R53, R7, R54.reuse, PT ;  /* 0x0000003607357217 */ /* 0x080fe20003800200 */
[-C--:B----4-:R-:W-:Y:S01]  /*3640*/  FFMA.FTZ R10, R6, R199.reuse, R63 ;  /* 0x000000c7060a7223 */ /* 0x090fe2000001003f */
[----:B------:R2:W3:Y:S01]  /*3650*/  I2F R7, R3 ;  /* 0x0000000300077306 */ /* 0x0004e20000201400 */
[----:B------:R-:W-:Y:S01]  /*3660*/  IMNMX R50, R8, R54, PT ;  /* 0x0000003608327217 */ /* 0x000fe20003800200 */
[----:B------:R-:W-:Y:S01]  /*3670*/  FFMA.FTZ R8, R6, R199, R61 ;  /* 0x000000c706087223 */ /* 0x000fe2000001003d */
[----:B------:R-:W-:Y:S01]  /*3680*/  ISETP.GE.AND P3, PT, R2, R53, PT ;  /* 0x000000350200720c */ /* 0x000fe20003f66270 */
[----:B------:R-:W-:Y:S01]  /*3690*/  FFMA.FTZ R9, R6, R199, R65 ;  /* 0x000000c706097223 */ /* 0x000fe20000010041 */
[----:B------:R-:W-:Y:S01]  /*36a0*/  ISETP.GE.AND P5, PT, R2, R50, PT ;  /* 0x000000320200720c */ /* 0x000fe20003fa6270 */
[----:B------:R-:W-:Y:S01]  /*36b0*/  HMMA.16816.F32 R84, R20, R38, R84 ;  /* 0x000000261454723c */ /* 0x000fe20000001854 */
[----:B------:R-:W-:Y:S01]  /*36c0*/  IADD3 R2, R0, 0x9, RZ ;  /* 0x0000000900027810 */ /* 0x000fe20007ffe0ff */
[----:B------:R-:W4:Y:S01]  /*36d0*/  LDSM.16.M88.4 R28, [R195+0x8800] ;  /* 0x00880000c31c783b */ /* 0x000f220000000200 */
[----:B------:R-:W-:-:S02]  /*36e0*/  FSEL R112, R8, -INF , !P0 ;  /* 0xff80000008707808 */ /* 0x000fc40004000000 */
[C---:B------:R-:W-:Y:S02]  /*36f0*/  ISETP.GE.AND P4, PT, R3.reuse, R50, PT ;  /* 0x000000320300720c */ /* 0x040fe40003f86270 */
[C---:B------:R-:W-:Y:S01]  /*3700*/  ISETP.GE.AND P2, PT, R3.reuse, R53, PT ;  /* 0x000000350300720c */ /* 0x040fe20003f46270 */
[----:B------:R-:W-:Y:S01]  /*3710*/  HMMA.16816.F32 R76, R20, R46, R124 ;  /* 0x0000002e144c723c */ /* 0x000fe2000000187c */
[----:B------:R-:W-:Y:S01]  /*3720*/  ISETP.GE.AND P0, PT, R3, R52, PT ;  /* 0x000000340300720c */ /* 0x000fe20003f06270 */
[-C--:B--2---:R-:W-:Y:S01]  /*3730*/  FFMA.FTZ R3, R6, R199.reuse, R67 ;  /* 0x000000c706037223 */ /* 0x084fe20000010043 */
[----:B------:R-:W-:Y:S01]  /*3740*/  FSEL R113, R10, -INF , !P5 ;  /* 0xff8000000a717808 */ /* 0x000fe20006800000 */
[----:B------:R-:W2:Y:S01]  /*3750*/  I2F R6, R2 ;  /* 0x0000000200067306 */ /* 0x000ea20000201400 */
[-C--:B---3--:R-:W-:Y:S01]  /*3760*/  FFMA.FTZ R8, R7, R199.reuse, R40 ;  /* 0x000000c707087223 */ /* 0x088fe20000010028 */
[----:B------:R-:W-:Y:S01]  /*3770*/  FSEL R139, R9, -INF , !P3 ;  /* 0xff800000098b7808 */ /* 0x000fe20005800000 */
[-C--:B------:R-:W-:Y:S01]  /*3780*/  FFMA.FTZ R10, R7, R199.reuse, R56 ;  /* 0x000000c7070a7223 */ /* 0x080fe20000010038 */
[----:B-1----:R-:W-:Y:S01]  /*3790*/  HMMA.16816.F32 R44, R16, R24, R72 ;  /* 0x00000018102c723c */ /* 0x002fe20000001848 */
[----:B------:R-:W-:Y:S01]  /*37a0*/  FSEL R134, R3, -INF , !P1 ;  /* 0xff80000003867808 */ /* 0x000fe20004800000 */
[CC--:B------:R-:W-:Y:S01]  /*37b0*/  FFMA.FTZ R11, R7.reuse, R199.reuse, R42 ;  /* 0x000000c7070b7223 */ /* 0x0c0fe2000001002a */
[----:B------:R-:W-:Y:S01]  /*37c0*/  IADD3 R3, R0, 0x10, RZ ;  /* 0x0000001000037810 */ /* 0x000fe20007ffe0ff */
[----:B------:R-:W-:Y:S01]  /*37d0*/  FFMA.FTZ R7, R7, R199, R58 ;  /* 0x000000c707077223 */ /* 0x000fe2000001003a */
[----:B------:R-:W-:-:S02]  /*37e0*/  ISETP.GE.AND P5, PT, R2, R51, PT ;  /* 0x000000330200720c */ /* 0x000fc40003fa6270 */
[----:B------:R-:W-:Y:S01]  /*37f0*/  FSEL R73, R8, -INF , !P6 ;  /* 0xff80000008497808 */ /* 0x000fe20007000000 */
[----:B------:R-:W-:Y:S01]  /*3800*/  HMMA.16816.F32 R36, R12, R24, R104 ;  /* 0x000000180c24723c */ /* 0x000fe20000001868 */
[----:B------:R1:W3:Y:S01]  /*3810*/  I2F R8, R3 ;  /* 0x0000000300087306 */ /* 0x0002e20000201400 */
[----:B------:R-:W-:Y:S01]  /*3820*/  ISETP.GE.AND P3, PT, R2, R50, PT ;  /* 0x000000320200720c */ /* 0x000fe20003f66270 */
[----:B--2---:R-:W-:Y:S01]  /*3830*/  FFMA.FTZ R9, R6, R199, R41 ;  /* 0x000000c706097223 */ /* 0x004fe20000010029 */
[C---:B------:R-:W-:Y:S02]  /*3840*/  ISETP.GE.AND P1, PT, R2.reuse, R53, PT ;  /* 0x000000350200720c */ /* 0x040fe40003f26270 */
[----:B------:R-:W-:Y:S02]  /*3850*/  ISETP.GE.AND P6, PT, R2, R52, PT ;  /* 0x000000340200720c */ /* 0x000fe40003fc6270 */
[----:B------:R-:W-:Y:S01]  /*3860*/  HMMA.16816.F32 R68, R20, R32, R68 ;  /* 0x000000201444723c */ /* 0x000fe20000001844 */
[----:B------:R-:W-:-:S02]  /*3870*/  IADD3 R2, R0, 0x11, RZ ;  /* 0x0000001100027810 */ /* 0x000fc40007ffe0ff */
[----:B------:R-:W-:Y:S02]  /*3880*/  FSEL R74, R11, -INF , !P4 ;  /* 0xff8000000b4a7808 */ /* 0x000fe40006000000 */
[----:B------:R-:W-:Y:S02]  /*3890*/  FSEL R138, R10, -INF , !P2 ;  /* 0xff8000000a8a7808 */ /* 0x000fe40005000000 */
[----:B------:R-:W-:Y:S01]  /*38a0*/  FSEL R132, R7, -INF , !P0 ;  /* 0xff80000007847808 */ /* 0x000fe20004000000 */
[-C--:B------:R-:W-:Y:S01]  /*38b0*/  HMMA.16816.F32 R32, R16, R26.reuse, R84 ;  /* 0x0000001a1020723c */ /* 0x080fe20000001854 */
[----:B------:R-:W-:Y:S01]  /*38c0*/  FSEL R56, R9, -INF , !P5 ;  /* 0xff80000009387808 */ /* 0x000fe20006800000 */
[----:B------:R-:W2:Y:S01]  /*38d0*/  I2F R7, R2 ;  /* 0x0000000200077306 */ /* 0x000ea20000201400 */
[C---:B------:R-:W-:Y:S01]  /*38e0*/  ISETP.GE.AND P4, PT, R3.reuse, R51, PT ;  /* 0x000000330300720c */ /* 0x040fe20003f86270 */
[CC--:B------:R-:W-:Y:S01]  /*38f0*/  FFMA.FTZ R20, R6.reuse, R199.reuse, R43 ;  /* 0x000000c706147223 */ /* 0x0c0fe2000001002b */
[C---:B------:R-:W-:Y:S01]  /*3900*/  ISETP.GE.AND P2, PT, R3.reuse, R50, PT ;  /* 0x000000320300720c */ /* 0x040fe20003f46270 */
[C---:B------:R-:W-:Y:S01]  /*3910*/  FFMA.FTZ R9, R6.reuse, R199, R57 ;  /* 0x000000c706097223 */ /* 0x040fe20000010039 */
[C---:B------:R-:W-:Y:S01]  /*3920*/  ISETP.GE.AND P0, PT, R3.reuse, R53, PT ;  /* 0x000000350300720c */ /* 0x040fe20003f06270 */
[----:B------:R-:W-:Y:S01]  /*3930*/  HMMA.16816.F32 R24, R12, R26, R100 ;  /* 0x0000001a0c18723c */ /* 0x000fe20000001864 */
[----:B------:R-:W-:Y:S01]  /*3940*/  ISETP.GE.AND P5, PT, R3, R52, PT ;  /* 0x000000340300720c */ /* 0x000fe20003fa6270 */
[-C--:B-1----:R-:W-:Y:S01]  /*3950*/  FFMA.FTZ R3, R6, R199.reuse, R59 ;  /* 0x000000c706037223 */ /* 0x082fe2000001003b */
[----:B------:R-:W-:Y:S01]  /*3960*/  FSEL R135, R9, -INF , !P1 ;  /* 0xff80000009877808 */ /* 0x000fe20004800000 */
[-C--:B---3--:R-:W-:Y:S01]  /*3970*/  FFMA.FTZ R6, R8, R199.reuse, R44 ;  /* 0x000000c708067223 */ /* 0x088fe2000001002c */
[----:B------:R-:W-:Y:S01]  /*3980*/  FSEL R72, R20, -INF , !P3 ;  /* 0xff80000014487808 */ /* 0x000fe20005800000 */
[CC--:B------:R-:W-:Y:S01]  /*3990*/  FFMA.FTZ R11, R8.reuse, R199.reuse, R46 ;  /* 0x000000c7080b7223 */ /* 0x0c0fe2000001002e */
[----:B------:R-:W-:Y:S01]  /*39a0*/  FSEL R130, R3, -INF , !P6 ;  /* 0xff80000003827808 */ /* 0x000fe20007000000 */
[-C--:B------:R-:W-:Y:S01]  /*39b0*/  FFMA.FTZ R10, R8, R199.reuse, R36 ;  /* 0x000000c7080a7223 */ /* 0x080fe20000010024 */
[----:B------:R-:W-:Y:S01]  /*39c0*/  IADD3 R3, R0, 0x18, RZ ;  /* 0x0000001800037810 */ /* 0x000fe20007ffe0ff */
[-C--:B------:R-:W-:Y:S01]  /*39d0*/  FFMA.FTZ R8, R8, R199.reuse, R38 ;  /* 0x000000c708087223 */ /* 0x080fe20000010026 */
[----:B------:R-:W-:Y:S01]  /*39e0*/  FSEL R104, R6, -INF , !P4 ;  /* 0xff80000006687808 */ /* 0x000fe20006000000 */
[C---:B--2---:R-:W-:Y:S01]  /*39f0*/  FFMA.FTZ R9, R7.reuse, R199, R45 ;  /* 0x000000c707097223 */ /* 0x044fe2000001002d */
[----:B------:R-:W1:Y:S01]  /*3a00*/  I2F R6, R3 ;  /* 0x0000000300067306 */ /* 0x000e620000201400 */
[C---:B------:R-:W-:Y:S01]  /*3a10*/  ISETP.GE.AND P3, PT, R2.reuse, R51, PT ;  /* 0x000000330200720c */ /* 0x040fe20003f66270 */
[----:B------:R-:W-:Y:S01]  /*3a20*/  FFMA.FTZ R20, R7, R199, R47 ;  /* 0x000000c707147223 */ /* 0x000fe2000001002f */
[C---:B------:R-:W-:Y:S01]  /*3a30*/  ISETP.GE.AND P1, PT, R2.reuse, R50, PT ;  /* 0x000000320200720c */ /* 0x040fe20003f26270 */
[----:B----4-:R-:W-:Y:S01]  /*3a40*/  HMMA.16816.F32 R40, R16, R28, R68 ;  /* 0x0000001c1028723c */ /* 0x010fe20000001844 */
[----:B------:R-:W-:-:S02]  /*3a50*/  ISETP.GE.AND P6, PT, R2, R53, PT ;  /* 0x000000350200720c */ /* 0x000fc40003fc6270 */
[----:B------:R-:W-:Y:S02]  /*3a60*/  ISETP.GE.AND P4, PT, R2, R52, PT ;  /* 0x000000340200720c */ /* 0x000fe40003f86270 */
[----:B------:R-:W-:Y:S02]  /*3a70*/  IADD3 R2, R0, 0x19, RZ ;  /* 0x0000001900027810 */ /* 0x000fe40007ffe0ff */
[----:B------:R-:W-:Y:S02]  /*3a80*/  FSEL R101, R11, -INF , !P2 ;  /* 0xff8000000b657808 */ /* 0x000fe40005000000 */
[----:B------:R-:W-:Y:S02]  /*3a90*/  FSEL R133, R10, -INF , !P0 ;  /* 0xff8000000a857808 */ /* 0x000fe40004000000 */
[----:B------:R-:W-:Y:S01]  /*3aa0*/  FSEL R128, R8, -INF , !P5 ;  /* 0xff80000008807808 */ /* 0x000fe20006800000 */
[CC--:B-1----:R-:W-:Y:S01]  /*3ab0*/  FFMA.FTZ R8, R6.reuse, R199.reuse, R32 ;  /* 0x000000c706087223 */ /* 0x0c2fe20000010020 */
[----:B------:R-:W-:Y:S01]  /*3ac0*/  FSEL R75, R9, -INF , !P3 ;  /* 0xff800000094b7808 */ /* 0x000fe20005800000 */
[----:B------:R-:W-:Y:S01]  /*3ad0*/  FFMA.FTZ R9, R7, R199, R37 ;  /* 0x000000c707097223 */ /* 0x000fe20000010025 */
[C---:B------:R-:W-:Y:S01]  /*3ae0*/  ISETP.GE.AND P2, PT, R3.reuse, R51, PT ;  /* 0x000000330300720c */ /* 0x040fe20003f46270 */
[CC--:B------:R-:W-:Y:S01]  /*3af0*/  FFMA.FTZ R10, R6.reuse, R199.reuse, R24 ;  /* 0x000000c7060a7223 */ /* 0x0c0fe20000010018 */
[C---:B------:R-:W-:Y:S01]  /*3b00*/  ISETP.GE.AND P0, PT, R3.reuse, R50, PT ;  /* 0x000000320300720c */ /* 0x040fe20003f06270 */
[----:B------:R-:W-:Y:S01]  /*3b10*/  FFMA.FTZ R11, R6, R199, R34 ;  /* 0x000000c7060b7223 */ /* 0x000fe20000010022 */
[----:B------:R-:W-:-:S02]  /*3b20*/  ISETP.GE.AND P5, PT, R3, R53, PT ;  /* 0x000000350300720c */ /* 0x000fc40003fa6270 */
[----:B------:R-:W-:Y:S01]  /*3b30*/  ISETP.GE.AND P3, PT, R3, R52, PT ;  /* 0x000000340300720c */ /* 0x000fe20003f66270 */
[-C--:B------:R-:W-:Y:S01]  /*3b40*/  FFMA.FTZ R3, R7, R199.reuse, R39 ;  /* 0x000000c707037223 */ /* 0x080fe20000010027 */
[----:B------:R-:W-:Y:S01]  /*3b50*/  FSEL R71, R8, -INF , !P2 ;  /* 0xff80000008477808 */ /* 0x000fe20005000000 */
[----:B------:R-:W1:Y:S01]  /*3b60*/  I2F R7, R2 ;  /* 0x0000000200077306 */ /* 0x000e620000201400 */
[----:B------:R-:W-:Y:S01]  /*3b70*/  FFMA.FTZ R8, R6, R199, R26 ;  /* 0x000000c706087223 */ /* 0x000fe2000001001a */
[----:B------:R-:W-:Y:S01]  /*3b80*/  HMMA.16816.F32 R36, R12, R28, R96 ;  /* 0x0000001c0c24723c */ /* 0x000fe20000001860 */
[----:B------:R-:W-:Y:S02]  /*3b90*/  FSEL R126, R3, -INF , !P4 ;  /* 0xff800000037e7808 */ /* 0x000fe40006000000 */
[----:B------:R-:W-:Y:S02]  /*3ba0*/  IADD3 R3, R0, 0x20, RZ ;  /* 0x0000002000037810 */ /* 0x000fe40007ffe0ff */
[----:B------:R-:W-:-:S02]  /*3bb0*/  FSEL R100, R20, -INF , !P1 ;  /* 0xff80000014647808 */ /* 0x000fc40004800000 */
[----:B------:R-:W2:Y:S01]  /*3bc0*/  I2F R6, R3 ;  /* 0x0000000300067306 */ /* 0x000ea20000201400 */
[----:B------:R-:W3:Y:S01]  /*3bd0*/  LDSM.16.M88.4 R20, [R195+0x8c00] ;  /* 0x008c0000c314783b */ /* 0x000ee20000000200 */
[----:B------:R-:W-:Y:S01]  /*3be0*/  FSEL R131, R9, -INF , !P6 ;  /* 0xff80000009837808 */ /* 0x000fe20007000000 */
[----:B------:R-:W-:-:S04]  /*3bf0*/  DEPBAR.LE SB0, 0x0 ;  /* 0x000080000000791a */ /* 0x000fc80000000000 */
[C---:B-1----:R-:W-:Y:S01]  /*3c00*/  FFMA.FTZ R9, R7.reuse, R199, R33 ;  /* 0x000000c707097223 */ /* 0x042fe20000010021 */
[C---:B------:R-:W-:Y:S01]  /*3c10*/  ISETP.GE.AND P1, PT, R2.reuse, R51, PT ;  /* 0x000000330200720c */ /* 0x040fe20003f26270 */
[----:B------:R-:W-:Y:S01]  /*3c20*/  FFMA.FTZ R24, R7, R199, R35 ;  /* 0x000000c707187223 */ /* 0x000fe20000010023 */
[C---:B------:R-:W-:Y:S02]  /*3c30*/  ISETP.GE.AND P6, PT, R2.reuse, R50, PT ;  /* 0x000000320200720c */ /* 0x040fe40003fc6270 */
[C---:B------:R-:W-:Y:S01]  /*3c40*/  ISETP.GE.AND P4, PT, R2.reuse, R53, PT ;  /* 0x000000350200720c */ /* 0x040fe20003f86270 */
[----:B------:R-:W-:Y:S01]  /*3c50*/  BAR.SYNC.DEFER_BLOCKING 0x0 ;  /* 0x0000000000007b1d */ /* 0x000fe20000010000 */
[----:B------:R-:W-:Y:S02]  /*3c60*/  ISETP.GE.AND P2, PT, R2, R52, PT ;  /* 0x000000340200720c */ /* 0x000fe40003f46270 */
[----:B------:R-:W-:Y:S02]  /*3c70*/  IADD3 R2, R0, 0x21, RZ ;  /* 0x0000002100027810 */ /* 0x000fe40007ffe0ff */
[----:B------:R-:W-:-:S02]  /*3c80*/  FSEL R97, R11, -INF , !P0 ;  /* 0xff8000000b617808 */ /* 0x000fc40004000000 */
[----:B------:R-:W-:Y:S01]  /*3c90*/  FSEL R129, R10, -INF , !P5 ;  /* 0xff8000000a817808 */ /* 0x000fe20006800000 */
[-C--:B--2---:R-:W-:Y:S01]  /*3ca0*/  FFMA.FTZ R10, R6, R199.reuse, R42 ;  /* 0x000000c7060a7223 */ /* 0x084fe2000001002a */
[----:B------:R-:W-:Y:S01]  /*3cb0*/  FSEL R99, R8, -INF , !P3 ;  /* 0xff80000008637808 */ /* 0x000fe20005800000 */
[-C--:B------:R-:W-:Y:S01]  /*3cc0*/  FFMA.FTZ R8, R6, R199.reuse, R40 ;  /* 0x000000c706087223 */ /* 0x080fe20000010028 */
[----:B------:R-:W-:Y:S01]  /*3cd0*/  FSEL R45, R9, -INF , !P1 ;  /* 0xff800000092d7808 */ /* 0x000fe20004800000 */
[----:B------:R-:W-:Y:S01]  /*3ce0*/  FFMA.FTZ R9, R7, R199, R25 ;  /* 0x000000c707097223 */ /* 0x000fe20000010019 */
[----:B------:R-:W-:Y:S01]  /*3cf0*/  ISETP.GE.AND P0, PT, R3, R51, PT ;  /* 0x000000330300720c */ /* 0x000fe20003f06270 */
[----:B------:R-:W-:Y:S01]  /*3d00*/  FFMA.FTZ R7, R7, R199, R27 ;  /* 0x000000c707077223 */ /* 0x000fe2000001001b */
[C---:B------:R-:W-:Y:S02]  /*3d10*/  ISETP.GE.AND P5, PT, R3.reuse, R50, PT ;  /* 0x000000320300720c */ /* 0x040fe40003fa6270 */
[----:B------:R-:W-:-:S02]  /*3d20*/  ISETP.GE.AND P3, PT, R3, R53, PT ;  /* 0x000000350300720c */ /* 0x000fc40003f66270 */
[----:B------:R-:W-:Y:S02]  /*3d30*/  ISETP.GE.AND P1, PT, R3, R52, PT ;  /* 0x000000340300720c */ /* 0x000fe40003f26270 */
[----:B------:R-:W1:Y:S01]  /*3d40*/  I2F R3, R2 ;  /* 0x0000000200037306 */ /* 0x000e620000201400 */
[----:B------:R-:W-:Y:S02]  /*3d50*/  FSEL R96, R24, -INF , !P6 ;  /* 0xff80000018607808 */ /* 0x000fe40007000000 */
[----:B------:R-:W-:Y:S01]  /*3d60*/  HMMA.16816.F32 R24, R16, R30, R80 ;  /* 0x0000001e1018723c */ /* 0x000fe20000001850 */
[----:B------:R-:W-:Y:S01]  /*3d70*/  FSEL R127, R9, -INF , !P4 ;  /* 0xff800000097f7808 */ /* 0x000fe20006000000 */
[CC--:B------:R-:W-:Y:S01]  /*3d80*/  FFMA.FTZ R9, R6.reuse, R199.reuse, R36 ;  /* 0x000000c706097223 */ /* 0x0c0fe20000010024 */
[----:B------:R-:W-:Y:S01]  /*3d90*/  FSEL R122, R7, -INF , !P2 ;  /* 0xff800000077a7808 */ /* 0x000fe20005000000 */
[----:B------:R-:W-:Y:S01]  /*3da0*/  FFMA.FTZ R7, R6, R199, R38 ;  /* 0x000000c706077223 */ /* 0x000fe20000010026 */
[----:B------:R-:W-:-:S02]  /*3db0*/  FSEL R124, R8, -INF , !P0 ;  /* 0xff800000087c7808 */ /* 0x000fc40004000000 */
[C---:B------:R-:W-:Y:S01]  /*3dc0*/  ISETP.GE.AND P6, PT, R2.reuse, R51, PT ;  /* 0x000000330200720c */ /* 0x040fe20003fc6270 */
[C---:B------:R-:W-:Y:S01]  /*3dd0*/  HMMA.16816.F32 R28, R12.reuse, R30, R92 ;  /* 0x0000001e0c1c723c */ /* 0x040fe2000000185c */
[C---:B------:R-:W-:Y:S02]  /*3de0*/  ISETP.GE.AND P4, PT, R2.reuse, R50, PT ;  /* 0x000000320200720c */ /* 0x040fe40003f86270 */
[C---:B------:R-:W-:Y:S02]  /*3df0*/  ISETP.GE.AND P2, PT, R2.reuse, R53, PT ;  /* 0x000000350200720c */ /* 0x040fe40003f46270 */
[----:B------:R-:W-:Y:S01]  /*3e00*/  ISETP.GE.AND P0, PT, R2, R52, PT ;  /* 0x000000340200720c */ /* 0x000fe20003f06270 */
[CC--:B-1----:R-:W-:Y:S01]  /*3e10*/  FFMA.FTZ R8, R3.reuse, R199.reuse, R41 ;  /* 0x000000c703087223 */ /* 0x0c2fe20000010029 */
[----:B------:R-:W-:Y:S01]  /*3e20*/  IADD3 R2, R0, 0x28, RZ ;  /* 0x0000002800027810 */ /* 0x000fe20007ffe0ff */
[-C--:B------:R-:W-:Y:S01]  /*3e30*/  FFMA.FTZ R11, R3, R199.reuse, R43 ;  /* 0x000000c7030b7223 */ /* 0x080fe2000001002b */
[----:B------:R-:W-:Y:S01]  /*3e40*/  FSEL R121, R10, -INF , !P5 ;  /* 0xff8000000a797808 */ /* 0x000fe20006800000 */
[----:B---3--:R-:W-:Y:S01]  /*3e50*/  HMMA.16816.F32 R32, R12, R20, R108 ;  /* 0x000000140c20723c */ /* 0x008fe2000000186c */
[----:B------:R-:W1:Y:S01]  /*3e60*/  I2F R6, R2 ;  /* 0x0000000200067306 */ /* 0x000e620000201400 */
[----:B------:R-:W-:Y:S01]  /*3e70*/  FSEL R125, R9, -INF , !P3 ;  /* 0xff800000097d7808 */ /* 0x000fe20005800000 */
[-C--:B------:R-:W-:Y:S01]  /*3e80*/  FFMA.FTZ R9, R3, R199.reuse, R37 ;  /* 0x000000c703097223 */ /* 0x080fe20000010025 */
[----:B------:R-:W-:Y:S01]  /*3e90*/  FSEL R107, R7, -INF , !P1 ;  /* 0xff800000076b7808 */ /* 0x000fe20004800000 */
[----:B------:R-:W-:Y:S01]  /*3ea0*/  FFMA.FTZ R7, R3, R199, R39 ;  /* 0x000000c703077223 */ /* 0x000fe20000010027 */
[----:B------:R-:W-:-:S02]  /*3eb0*/  FSEL R115, R8, -INF , !P6 ;  /* 0xff80000008737808 */ /* 0x000fc40007000000 */
[C---:B------:R-:W-:Y:S01]  /*3ec0*/  ISETP.GE.AND P5, PT, R2.reuse, R51, PT ;  /* 0x000000330200720c */ /* 0x040fe20003fa6270 */
[C---:B------:R-:W-:Y:S01]  /*3ed0*/  HMMA.16816.F32 R36, R16.reuse, R20, R88 ;  /* 0x000000141024723c */ /* 0x040fe20000001858 */
[C---:B------:R-:W-:Y:S02]  /*3ee0*/  ISETP.GE.AND P3, PT, R2.reuse, R50, PT ;  /* 0x000000320200720c */ /* 0x040fe40003f66270 */
[C---:B------:R-:W-:Y:S02]  /*3ef0*/  ISETP.GE.AND P1, PT, R2.reuse, R53, PT ;  /* 0x000000350200720c */ /* 0x040fe40003f26270 */
[----:B------:R-:W-:Y:S02]  /*3f00*/  ISETP.GE.AND P6, PT, R2, R52, PT ;  /* 0x000000340200720c */ /* 0x000fe40003fc6270 */
[----:B------:R-:W-:Y:S01]  /*3f10*/  FSEL R120, R11, -INF , !P4 ;  /* 0xff8000000b787808 */ /* 0x000fe20006000000 */
[-C--:B-1----:R-:W-:Y:S01]  /*3f20*/  FFMA.FTZ R8, R6, R199.reuse, R24 ;  /* 0x000000c706087223 */ /* 0x082fe20000010018 */
[----:B------:R-:W-:Y:S01]  /*3f30*/  IADD3 R2, R0, 0x29, RZ ;  /* 0x0000002900027810 */ /* 0x000fe20007ffe0ff */
[-C--:B------:R-:W-:Y:S01]  /*3f40*/  HMMA.16816.F32 R16, R16, R22.reuse, R76 ;  /* 0x000000161010723c */ /* 0x080fe2000000184c */
[----:B------:R-:W-:Y:S01]  /*3f50*/  FSEL R123, R9, -INF , !P2 ;  /* 0xff800000097b7808 */ /* 0x000fe20005000000 */
[CC--:B------:R-:W-:Y:S01]  /*3f60*/  FFMA.FTZ R9, R6.reuse, R199.reuse, R28 ;  /* 0x000000c706097223 */ /* 0x0c0fe2000001001c */
[----:B------:R-:W1:Y:S01]  /*3f70*/  I2F R3, R2 ;  /* 0x0000000200037306 */ /* 0x000e620000201400 */
[----:B------:R-:W-:Y:S01]  /*3f80*/  FSEL R98, R7, -INF , !P0 ;  /* 0xff80000007627808 */ /* 0x000fe20004000000 */
[-C--:B------:R-:W-:Y:S01]  /*3f90*/  FFMA.FTZ R7, R6, R199.reuse, R26 ;  /* 0x000000c706077223 */ /* 0x080fe2000001001a */
[----:B------:R-:W-:Y:S01]  /*3fa0*/  FSEL R114, R8, -INF , !P5 ;  /* 0xff80000008727808 */ /* 0x000fe20006800000 */
[----:B------:R-:W-:Y:S01]  /*3fb0*/  FFMA.FTZ R8, R6, R199, R30 ;  /* 0x000000c706087223 */ /* 0x000fe2000001001e */
[C---:B------:R-:W-:Y:S01]  /*3fc0*/  ISETP.GE.AND P4, PT, R2.reuse, R51, PT ;  /* 0x000000330200720c */ /* 0x040fe20003f86270 */
[----:B------:R-:W-:Y:S01]  /*3fd0*/  HMMA.16816.F32 R12, R12, R22, R116 ;  /* 0x000000160c0c723c */ /* 0x000fe20000001874 */
[----:B------:R-:W-:-:S02]  /*3fe0*/  ISETP.GE.AND P2, PT, R2, R50, PT ;  /* 0x000000320200720c */ /* 0x000fc40003f46270 */
[C---:B------:R-:W-:Y:S02]  /*3ff0*/  ISETP.GE.AND P0, PT, R2.reuse, R53, PT ;  /* 0x000000350200720c */ /* 0x040fe40003f06270 */
[----:B------:R-:W-:Y:S02]  /*4000*/  ISETP.GE.AND P5, PT, R2, R52, PT ;  /* 0x000000340200720c */ /* 0x000fe40003fa6270 */
[----:B------:R-:W-:Y:S02]  /*4010*/  FSEL R95, R7, -INF , !P3 ;  /* 0xff800000075f7808 */ /* 0x000fe40005800000 */
[----:B------:R-:W-:Y:S01]  /*4020*/  FSEL R109, R9, -INF , !P1 ;  /* 0xff800000096d7808 */ /* 0x000fe20004800000 */
[CC--:B-1----:R-:W-:Y:S01]  /*4030*/  FFMA.FTZ R6, R3.reuse, R199.reuse, R25 ;  /* 0x000000c703067223 */ /* 0x0c2fe20000010019 */
[----:B------:R-:W-:Y:S01]  /*4040*/  IADD3 R2, R0, 0x30, RZ ;  /* 0x0000003000027810 */ /* 0x000fe20007ffe0ff */
[CC--:B------:R-:W-:Y:S01]  /*4050*/  FFMA.FTZ R7, R3.reuse, R199.reuse, R27 ;  /* 0x000000c703077223 */ /* 0x0c0fe2000001001b */
[----:B------:R-:W-:Y:S01]  /*4060*/  FSEL R93, R8, -INF , !P6 ;  /* 0xff800000085d7808 */ /* 0x000fe20007000000 */
[CC--:B------:R-:W-:Y:S01]  /*4070*/  FFMA.FTZ R8, R3.reuse, R199.reuse, R29 ;  /* 0x000000c703087223 */ /* 0x0c0fe2000001001d */
[----:B------:R-:W1:Y:S01]  /*4080*/  I2F R10, R2 ;  /* 0x00000002000a7306 */ /* 0x000e620000201400 */
[----:B------:R-:W-:Y:S01]  /*4090*/  FSEL R94, R6, -INF , !P4 ;  /* 0xff800000065e7808 */ /* 0x000fe20006000000 */
[----:B------:R-:W-:Y:S01]  /*40a0*/  FFMA.FTZ R3, R3, R199, R31 ;  /* 0x000000c703037223 */ /* 0x000fe2000001001f */
[----:B------:R-:W-:-:S02]  /*40b0*/  ISETP.GE.AND P3, PT, R2, R51, PT ;  /* 0x000000330200720c */ /* 0x000fc40003f66270 */
[C---:B------:R-:W-:Y:S02]  /*40c0*/  ISETP.GE.AND P1, PT, R2.reuse, R50, PT ;  /* 0x000000320200720c */ /* 0x040fe40003f26270 */
[C---:B------:R-:W-:Y:S02]  /*40d0*/  ISETP.GE.AND P6, PT, R2.reuse, R53, PT ;  /* 0x000000350200720c */ /* 0x040fe40003fc6270 */
[----:B------:R-:W-:Y:S02]  /*40e0*/  ISETP.GE.AND P4, PT, R2, R52, PT ;  /* 0x000000340200720c */ /* 0x000fe40003f86270 */
[----:B------:R-:W-:Y:S02]  /*40f0*/  FSEL R90, R7, -INF , !P2 ;  /* 0xff800000075a7808 */ /* 0x000fe40005000000 */
[----:B------:R-:W-:Y:S02]  /*4100*/  FSEL R106, R8, -INF , !P0 ;  /* 0xff800000086a7808 */ /* 0x000fe40004000000 */
[----:B------:R-:W-:Y:S01]  /*4110*/  FSEL R70, R3, -INF , !P5 ;  /* 0xff80000003467808 */ /* 0x000fe20006800000 */
[-C--:B-1----:R-:W-:Y:S01]  /*4120*/  FFMA.FTZ R7, R10, R199.reuse, R36 ;  /* 0x000000c70a077223 */ /* 0x082fe20000010024 */
[----:B------:R-:W-:Y:S01]  /*4130*/  IADD3 R2, R0, 0x31, RZ ;  /* 0x0000003100027810 */ /* 0x000fe20007ffe0ff */
[----:B------:R-:W-:-:S02]  /*4140*/  FFMA.FTZ R9, R10, R199, R38 ;  /* 0x000000c70a097223 */ /* 0x000fc40000010026 */
[CC--:B------:R-:W-:Y:S01]  /*4150*/  FFMA.FTZ R8, R10.reuse, R199.reuse, R32 ;  /* 0x000000c70a087223 */ /* 0x0c0fe20000010020 */
[----:B------:R-:W1:Y:S01]  /*4160*/  I2F R6, R2 ;  /* 0x0000000200067306 */ /* 0x000e620000201400 */
[----:B------:R-:W-:Y:S01]  /*4170*/  FSEL R87, R7, -INF , !P3 ;  /* 0xff80000007577808 */ /* 0x000fe20005800000 */
[----:B------:R-:W-:Y:S01]  /*4180*/  FFMA.FTZ R7, R10, R199, R34 ;  /* 0x000000c70a077223 */ /* 0x000fe20000010022 */
[C---:B------:R-:W-:Y:S02]  /*4190*/  ISETP.GE.AND P2, PT, R2.reuse, R51, PT ;  /* 0x000000330200720c */ /* 0x040fe40003f46270 */
[C---:B------:R-:W-:Y:S02]  /*41a0*/  ISETP.GE.AND P0, PT, R2.reuse, R50, PT ;  /* 0x000000320200720c */ /* 0x040fe40003f06270 */
[C---:B------:R-:W-:Y:S02]  /*41b0*/  ISETP.GE.AND P5, PT, R2.reuse, R53, PT ;  /* 0x000000350200720c */ /* 0x040fe40003fa6270 */
[----:B------:R-:W-:-:S02]  /*41c0*/  ISETP.GE.AND P3, PT, R2, R52, PT ;  /* 0x000000340200720c */ /* 0x000fc40003f66270 */
[----:B------:R-:W-:Y:S02]  /*41d0*/  FSEL R69, R9, -INF , !P1 ;  /* 0xff80000009457808 */ /* 0x000fe40004800000 */
[----:B------:R-:W-:Y:S02]  /*41e0*/  FSEL R92, R8, -INF , !P6 ;  /* 0xff800000085c7808 */ /* 0x000fe40007000000 */
[----:B------:R-:W-:Y:S01]  /*41f0*/  FSEL R63, R7, -INF , !P4 ;  /* 0xff800000073f7808 */ /* 0x000fe20006000000 */
[-C--:B-1----:R-:W-:Y:S01]  /*4200*/  FFMA.FTZ R10, R6, R199.reuse, R37 ;  /* 0x000000c7060a7223 */ /* 0x082fe20000010025 */
[----:B------:R-:W-:Y:S01]  /*4210*/  IADD3 R2, R0, 0x38, RZ ;  /* 0x0000003800027810 */ /* 0x000fe20007ffe0ff */
[CC--:B------:R-:W-:Y:S02]  /*4220*/  FFMA.FTZ R11, R6.reuse, R199.reuse, R39 ;  /* 0x000000c7060b7223 */ /* 0x0c0fe40000010027 */
[----:B------:R-:W-:Y:S01]  /*4230*/  FFMA.FTZ R8, R6, R199, R33 ;  /* 0x000000c706087223 */ /* 0x000fe20000010021 */
[----:B------:R1:W2:Y:S01]  /*4240*/  I2F R3, R2 ;  /* 0x0000000200037306 */ /* 0x0002a20000201400 */
[----:B------:R-:W-:-:S02]  /*4250*/  FSEL R65, R10, -INF , !P2 ;  /* 0xff8000000a417808 */ /* 0x000fc40005000000 */
[C---:B------:R-:W-:Y:S02]  /*4260*/  ISETP.GE.AND P1, PT, R2.reuse, R51, PT ;  /* 0x000000330200720c */ /* 0x040fe40003f26270 */
[C---:B------:R-:W-:Y:S02]  /*4270*/  ISETP.GE.AND P6, PT, R2.reuse, R50, PT ;  /* 0x000000320200720c */ /* 0x040fe40003fc6270 */
[C---:B------:R-:W-:Y:S02]  /*4280*/  ISETP.GE.AND P4, PT, R2.reuse, R53, PT ;  /* 0x000000350200720c */ /* 0x040fe40003f86270 */
[----:B------:R-:W-:Y:S02]  /*4290*/  ISETP.GE.AND P2, PT, R2, R52, PT ;  /* 0x000000340200720c */ /* 0x000fe40003f46270 */
[----:B------:R-:W-:Y:S02]  /*42a0*/  FSEL R67, R11, -INF , !P0 ;  /* 0xff8000000b437808 */ /* 0x000fe40004000000 */
[----:B------:R-:W-:-:S02]  /*42b0*/  FSEL R91, R8, -INF , !P5 ;  /* 0xff800000085b7808 */ /* 0x000fc40006800000 */
[----:B------:R-:W-:Y:S01]  /*42c0*/  ISETP.GE.AND P0, PT, R0, R51, PT ;  /* 0x000000330000720c */ /* 0x000fe20003f06270 */
[-C--:B-1----:R-:W-:Y:S01]  /*42d0*/  FFMA.FTZ R2, R6, R199.reuse, R35 ;  /* 0x000000c706027223 */ /* 0x082fe20000010023 */
[----:B------:R-:W-:Y:S01]  /*42e0*/  ISETP.GE.AND P5, PT, R0, R50, PT ;  /* 0x000000320000720c */ /* 0x000fe20003fa6270 */
[----:B------:R-:W1:Y:S01]  /*42f0*/  I2F R6, R0 ;  /* 0x0000000000067306 */ /* 0x000e620000201400 */
[CC--:B--2---:R-:W-:Y:S02]  /*4300*/  FFMA.FTZ R7, R3.reuse, R199.reuse, R16 ;  /* 0x000000c703077223 */ /* 0x0c4fe40000010010 */
[----:B------:R-:W-:Y:S01]  /*4310*/  FSEL R57, R2, -INF , !P3 ;  /* 0xff80000002397808 */ /* 0x000fe20005800000 */
[----:B------:R-:W-:Y:S01]  /*4320*/  FFMA.FTZ R2, R3, R199, R18 ;  /* 0x000000c703027223 */ /* 0x000fe20000010012 */
[C---:B------:R-:W-:Y:S02]  /*4330*/  ISETP.GE.AND P3, PT, R0.reuse, R53, PT ;  /* 0x000000350000720c */ /* 0x040fe40003f66270 */
[----:B------:R-:W-:Y:S01]  /*4340*/  FSEL R59, R7, -INF , !P1 ;  /* 0xff800000073b7808 */ /* 0x000fe20004800000 */
[CC--:B------:R-:W-:Y:S01]  /*4350*/  FFMA.FTZ R7, R3.reuse, R199.reuse, R12 ;  /* 0x000000c703077223 */ /* 0x0c0fe2000001000c */
[----:B------:R-:W-:Y:S01]  /*4360*/  ISETP.GE.AND P1, PT, R0, R52, PT ;  /* 0x000000340000720c */ /* 0x000fe20003f26270 */
[----:B------:R-:W-:Y:S01]  /*4370*/  FFMA.FTZ R3, R3, R199, R14 ;  /* 0x000000c703037223 */ /* 0x000fe2000001000e */
[----:B------:R-:W-:-:S02]  /*4380*/  FSEL R61, R2, -INF , !P6 ;  /* 0xff800000023d7808 */ /* 0x000fc40007000000 */
[----:B------:R-:W-:Y:S02]  /*4390*/  FSEL R68, R7, -INF , !P4 ;  /* 0xff80000007447808 */ /* 0x000fe40006000000 */
[----:B------:R-:W-:Y:S01]  /*43a0*/  FSEL R47, R3, -INF , !P2 ;  /* 0xff800000032f7808 */ /* 0x000fe20005000000 */
[-C--:B-1----:R-:W-:Y:S01]  /*43b0*/  FFMA.FTZ R9, R6, R199.reuse, R62 ;  /* 0x000000c706097223 */ /* 0x082fe2000001003e */
[----:B------:R-:W-:Y:S01]  /*43c0*/  IADD3 R0, R0, 0x39, RZ ;  /* 0x0000003900007810 */ /* 0x000fe20007ffe0ff */
[CC--:B------:R-:W-:Y:S02]  /*43d0*/  FFMA.FTZ R3, R6.reuse, R199.reuse, R60 ;  /* 0x000000c706037223 */ /* 0x0c0fe4000001003c */
[----:B------:R-:W-:Y:S01]  /*43e0*/  FFMA.FTZ R8, R6, R199, R64 ;  /* 0x000000c706087223 */ /* 0x000fe20000010040 */
[----:B------:R1:W2:Y:S01]  /*43f0*/  I2F R2, R0 ;  /* 0x0000000000027306 */ /* 0x0002a20000201400 */
[----:B------:R-:W-:Y:S02]  /*4400*/  FSEL R29, R9, -INF , !P5 ;  /* 0xff800000091d7808 */ /* 0x000fe40006800000 */
[----:B------:R-:W-:-:S02]  /*4410*/  ISETP.GE.AND P5, PT, R173, 0x2, PT ;  /* 0x00000002ad00780c */ /* 0x000fc40003fa6270 */
[----:B------:R-:W-:Y:S02]  /*4420*/  FSEL R28, R3, -INF , !P0 ;  /* 0xff800000031c7808 */ /* 0x000fe40004000000 */
[C---:B------:R-:W-:Y:S02]  /*4430*/  ISETP.GE.AND P6, PT, R0.reuse, R51, PT ;  /* 0x000000330000720c */ /* 0x040fe40003fc6270 */
[C---:B------:R-:W-:Y:S02]  /*4440*/  ISETP.GE.AND P4, PT, R0.reuse, R50, PT ;  /* 0x000000320000720c */ /* 0x040fe40003f86270 */
[C---:B------:R-:W-:Y:S02]  /*4450*/  ISETP.GE.AND P2, PT, R0.reuse, R53, PT ;  /* 0x000000350000720c */ /* 0x040fe40003f46270 */
[----:B------:R-:W-:Y:S02]  /*4460*/  ISETP.GE.AND P0, PT, R0, R52, PT ;  /* 0x000000340000720c */ /* 0x000fe40003f06270 */
[----:B------:R-:W-:Y:S01]  /*4470*/  FSEL R44, R8, -INF , !P3 ;  /* 0xff800000082c7808 */ /* 0x000fe20005800000 */
[----:B-1----:R-:W-:-:S02]  /*4480*/  FFMA.FTZ R0, R6, R199, R66 ;  /* 0x000000c706007223 */ /* 0x002fc40000010042 */
[CC--:B--2---:R-:W-:Y:S02]  /*4490*/  FFMA.FTZ R7, R2.reuse, R199.reuse, R17 ;  /* 0x000000c702077223 */ /* 0x0c4fe40000010011 */
[-C--:B------:R-:W-:Y:S01]  /*44a0*/  FFMA.FTZ R6, R2, R199.reuse, R19 ;  /* 0x000000c702067223 */ /* 0x080fe20000010013 */
[----:B------:R-:W-:Y:S01]  /*44b0*/  FSEL R37, R0, -INF , !P1 ;  /* 0xff80000000257808 */ /* 0x000fe20004800000 */
[CC--:B------:R-:W-:Y:S01]  /*44c0*/  FFMA.FTZ R3, R2.reuse, R199.reuse, R13 ;  /* 0x000000c702037223 */ /* 0x0c0fe2000001000d */
[----:B------:R-:W-:Y:S01]  /*44d0*/  FSEL R43, R7, -INF , !P6 ;  /* 0xff800000072b7808 */ /* 0x000fe20007000000 */
[----:B------:R-:W-:Y:S01]  /*44e0*/  FFMA.FTZ R2, R2, R199, R15 ;  /* 0x000000c702027223 */ /* 0x000fe2000001000f */
[----:B------:R-:W-:Y:S02]  /*44f0*/  FSEL R46, R6, -INF , !P4 ;  /* 0xff800000062e7808 */ /* 0x000fe40006000000 */
[----:B------:R-:W-:Y:S02]  /*4500*/  FSEL R58, R3, -INF , !P2 ;  /* 0xff800000033a7808 */ /* 0x000fe40005000000 */
[----:B------:R-:W-:Y:S01]  /*4510*/  FSEL R38, R2, -INF , !P0 ;  /* 0xff80000002267808 */ /* 0x000fe20004000000 */
[----:B------:R-:W-:Y:S05]  /*4520*/  @!P5 BRA `(.L_x_583) ;  /* 0x000003c00000d947 */ /* 0x000fea0003800000 */
[----:B------:R-:W2:Y:S01]  /*4530*/  LDL R185, [R1+0x110] ;  /* 0x0001100001b97983 */ /* 0x000ea20000100800 */
[----:B------:R-:W-:Y:S01]  /*4540*/  IADD3 R2, R173, -0x2, RZ ;  /* 0xfffffffead027810 */ /* 0x000fe20007ffe0ff */
[----:B------:R-:W-:Y:S03]  /*4550*/  BSSY B0, `(.L_x_584) ;  /* 0x0000038000007945 */ /* 0x000fe60003800000 */
[----:B------:R-:W-:Y:S01]  /*4560*/  SHF.R.S32.HI R6, RZ, 0x1f, R2 ;  /* 0x0000001fff067819 */ /* 0x000fe20000011402 */
[----:B------:R-:W-:-:S02]  /*4570*/  IMAD R0, R179, R2, RZ ;  /* 0x00000002b3007224 */ /* 0x000fc400078e02ff */
[----:B------:R-:W-:-:S04]  /*4580*/  IMAD.WIDE.U32 R2, R2, R178, R180 ;  /* 0x000000b202027225 */ /* 0x000fc800078e00b4 */
[----:B------:R-:W-:-:S04]  /*4590*/  IMAD R0, R6, R178, R0 ;  /* 0x000000b206007224 */ /* 0x000fc800078e0200 */
[----:B------:R-:W-:Y:S01]  /*45a0*/  IMAD.IADD R3, R3, 0x1, R0 ;  /* 0x0000000103037824 */ /* 0x000fe200078e0200 */
[-C--:B--2---:R-:W-:Y:S02]  /*45b0*/  ISETP.GE.AND P4, PT, R187, R185.reuse, PT ;  /* 0x000000b9bb00720c */ /* 0x084fe40003f86270 */
[-C--:B------:R-:W-:Y:S02]  /*45c0*/  ISETP.GE.AND P3, PT, R186, R185.reuse, PT ;  /* 0x000000b9ba00720c */ /* 0x080fe40003f66270 */
[----:B------:R-:W-:-:S09]  /*45d0*/  ISETP.GE.AND P1, PT, R184, R185, PT ;  /* 0x000000b9b800720c */ /* 0x000fd20003f26270 */
[CC--:B------:R-:W-:Y:S01]  /*45e0*/  @!P4 LEA R14, P6, R2.reuse, R222.reuse, 0x1 ;  /* 0x000000de020ec211 */ /* 0x0c0fe200078c08ff */
[----:B------:R1:W-:Y:S01]  /*45f0*/  @P4 STS [R202+0x6000], RZ ;  /* 0x006000ffca004388 */ /* 0x0003e20000000800 */
[CC--:B------:R-:W-:Y:S02]  /*4600*/  @!P3 LEA R12, P2, R2.reuse, R222.reuse, 0x1 ;  /* 0x000000de020cb211 */ /* 0x0c0fe400078408ff */
[CCC-:B------:R-:W-:Y:S01]  /*4610*/  @!P4 LEA.HI.X R15, R2.reuse, R223.reuse, R3.reuse, 0x1, P6 ;  /* 0x000000df020fc211 */ /* 0x1c0fe200030f0c03 */
[----:B------:R1:W-:Y:S01]  /*4620*/  @P4 STS [R202+0x6004], RZ ;  /* 0x006004ffca004388 */ /* 0x0003e20000000800 */
[C---:B------:R-:W-:Y:S02]  /*4630*/  @!P1 LEA R10, P0, R2.reuse, R222, 0x1 ;  /* 0x000000de020a9211 */ /* 0x040fe400078008ff */
[----:B------:R-:W-:Y:S01]  /*4640*/  IADD3 R0, P6, R177, R2, RZ ;  /* 0x00000002b1007210 */ /* 0x000fe20007fde0ff */
[----:B------:R1:W-:Y:S01]  /*4650*/  @P4 STS.64 [R202+0x6008], RZ ;  /* 0x006008ffca004388 */ /* 0x0003e20000000a00 */
[----:B------:R-:W-:-:S02]  /*4660*/  @!P3 LEA.HI.X R13, R2, R223, R3, 0x1, P2 ;  /* 0x000000df020db211 */ /* 0x000fc400010f0c03 */
[-CC-:B------:R-:W-:Y:S01]  /*4670*/  @!P1 LEA.HI.X R11, R2, R223.reuse, R3.reuse, 0x1, P0 ;  /* 0x000000df020b9211 */ /* 0x180fe200000f0c03 */
[----:B------:R-:W-:Y:S01]  /*4680*/  IMAD.X R3, R176, 0x1, R3, P6 ;  /* 0x00000001b0037824 */ /* 0x000fe200030e0603 */
[CC--:B------:R-:W-:Y:S01]  /*4690*/  @!P4 LEA R8, P2, R0.reuse, R222.reuse, 0x1 ;  /* 0x000000de0008c211 */ /* 0x0c0fe200078408ff */
[----:B------:R-:W-:Y:S01]  /*46a0*/  @!PT LDS RZ, [RZ] ;  /* 0x00000000fffff984 */ /* 0x000fe20000000800 */
[----:B------:R-:W-:Y:S01]  /*46b0*/  @!PT LDS RZ, [RZ] ;  /* 0x00000000fffff984 */ /* 0x000fe20000000800 */
[----:B------:R-:W-:Y:S01]  /*46c0*/  @!PT LDS RZ, [RZ] ;  /* 0x00000000fffff984 */ /* 0x000fe20000000800 */
[----:B------:R1:W-:Y:S01]  /*46d0*/  @!P4 LDGSTS.E.BYPASS.LTC128B.128 [R202+0x6000], [R14.64] ;  /* 0x060000000ecacfae */ /* 0x0003e2000b901d44 */
[C---:B------:R-:W-:Y:S02]  /*46e0*/  @!P3 LEA R6, P0, R0.reuse, R222, 0x1 ;  /* 0x000000de0006b211 */ /* 0x040fe400078008ff */
[CCC-:B------:R-:W-:Y:S01]  /*46f0*/  @!P4 LEA.HI.X R9, R0.reuse, R223.reuse, R3.reuse, 0x1, P2 ;  /* 0x000000df0009c211 */ /* 0x1c0fe200010f0c03 */
[----:B------:R1:W-:Y:S01]  /*4700*/  @P3 STS.128 [R202+0x7000], RZ ;  /* 0x007000ffca003388 */ /* 0x0003e20000000c00 */
[----:B------:R-:W-:-:S03]  /*4710*/  @!P3 LEA.HI.X R7, R0, R223, R3, 0x1, P0 ;  /* 0x000000df0007b211 */ /* 0x000fc600000f0c03 */
        /* <DEDUP_REMOVED lines=27> */
.L_x_585:
[----:B------:R-:W-:Y:S05]  /*48d0*/  BSYNC B0 ;  /* 0x0000000000007941 */ /* 0x000fea0003800000 */
.L_x_584:
[----:B------:R-:W0:Y:S02]  /*48e0*/  LDGDEPBAR ;  /* 0x00000000000079af */ /* 0x000e240000000000 */
.L_x_583:
[----:B------:R-:W-:Y:S05]  /*48f0*/  BSYNC B1 ;  /* 0x0000000000017941 */ /* 0x000fea0003800000 */
.L_x_582:
[----:B-1----:R-:W3:Y:S01]  /*4900*/  LDL.LU R7, [R1+0x114] ;  /* 0x0001140001077983 */ /* 0x002ee20000300800 */
[----:B--2---:R-:W-:Y:S02]  /*4910*/  IMAD.U32 R2, RZ, RZ, UR6 ;  /* 0x00000006ff027e24 */ /* 0x004fe4000f8e00ff */
[----:B------:R-:W-:-:S05]  /*4920*/  IMAD.U32 R3, RZ, RZ, UR7 ;  /* 0x00000007ff037e24 */ /* 0x000fca000f8e00ff */
[----:B------:R1:W2:Y:S01]  /*4930*/  LD.E R0, [R2.64+0xdc] ;  /* 0x0000dc0402007980 */ /* 0x0002a2000c101900 */
[----:B------:R-:W-:Y:S01]  /*4940*/  IMAD.SHL.U32 R6, R173, 0x40, RZ ;  /* 0x00000040ad067824 */ /* 0x000fe200078e00ff */
[----:B------:R-:W-:Y:S01]  /*4950*/  IADD3 R177, R171, 0x4, RZ ;  /* 0x00000004abb17810 */ /* 0x000fe20007ffe0ff */
[----:B------:R-:W-:Y:S01]  /*4960*/  IMAD.WIDE.U32 R210, R172, -0x2daee0ad, RZ ;  /* 0xd2511f53acd27825 */ /* 0x000fe200078e00ff */
[C---:B------:R-:W-:Y:S01]  /*4970*/  IADD3 R205, R182.reuse, -0x61c88647, RZ ;  /* 0x9e3779b9b6cd7810 */ /* 0x040fe20007ffe0ff */
[----:B------:R-:W-:Y:S01]  /*4980*/  BSSY B2, `(.L_x_586) ;  /* 0x0001685000027945 */ /* 0x000fe20003800000 */
[C---:B------:R-:W-:Y:S01]  /*4990*/  LOP3.LUT R227, R182.reuse, R169, RZ, 0x3c, !PT ;  /* 0x000000a9b6e37212 */ /* 0x040fe200078e3cff */
[----:B------:R-:W-:Y:S01]  /*49a0*/  IMAD.WIDE.U32 R10, R177, -0x326172a9, RZ ;  /* 0xcd9e8d57b10a7825 */ /* 0x000fe200078e00ff */
[----:B------:R-:W-:Y:S02]  /*49b0*/  IADD3 R163, R183, -0x4498517b, RZ ;  /* 0xbb67ae85b7a37810 */ /* 0x000fe40007ffe0ff */
[----:B------:R-:W-:Y:S01]  /*49c0*/  IADD3 R204, R182, 0x3c6ef372, RZ ;  /* 0x3c6ef372b6cc7810 */ /* 0x000fe20007ffe0ff */
[----:B------:R-:W-:Y:S01]  /*49d0*/  IMAD.WIDE.U32 R208, R171, -0x326172a9, RZ ;  /* 0xcd9e8d57abd07825 */ /* 0x000fe200078e00ff */
[----:B------:R-:W-:Y:S01]  /*49e0*/  LOP3.LUT R11, R227, R11, RZ, 0x3c, !PT ;  /* 0x0000000be30b7212 */ /* 0x000fe200078e3cff */
[----:B------:R-:W-:Y:S01]  /*49f0*/  STL [R1+0x16c], R227 ;  /* 0x00016ce301007387 */ /* 0x000fe20000100800 */
[----:B------:R-:W-:-:S02]  /*4a00*/  IADD3 R110, R183, 0x32370b8f, RZ ;  /* 0x32370b8fb76e7810 */ /* 0x000fc40007ffe0ff */
[----:B------:R-:W-:Y:S01]  /*4a10*/  IADD3 R192, R183, 0x76cf5d0a, RZ ;  /* 0x76cf5d0ab7c07810 */ /* 0x000fe20007ffe0ff */
[----:B------:R-:W-:Y:S01]  /*4a20*/  IMAD.WIDE.U32 R178, R11, -0x2daee0ad, RZ ;  /* 0xd2511f530bb27825 */ /* 0x000fe200078e00ff */
[C---:B------:R-:W-:Y:S01]  /*4a30*/  IADD3 R248, R182.reuse, -0x255992d5, RZ ;  /* 0xdaa66d2bb6f87810 */ /* 0x040fe20007ffe0ff */
[----:B------:R-:W-:Y:S01]  /*4a40*/  STL.64 [R1+0x18], R210 ;  /* 0x000018d201007387 */ /* 0x000fe20000100a00 */
[----:B------:R-:W-:Y:S02]  /*4a50*/  IADD3 R247, R182, 0x78dde6e4, RZ ;  /* 0x78dde6e4b6f77810 */ /* 0x000fe40007ffe0ff */
[C---:B------:R-:W-:Y:S01]  /*4a60*/  IADD3 R244, R183.reuse, -0x126145ec, RZ ;  /* 0xed9eba14b7f47810 */ /* 0x040fe20007ffe0ff */
[----:B------:R-:W-:Y:S01]  /*4a70*/  STL [R1+0x118], R205 ;  /* 0x000118cd01007387 */ /* 0x000fe20000100800 */
[----:B------:R-:W-:Y:S01]  /*4a80*/  IADD3 R235, R183, -0x56f99767, RZ ;  /* 0xa9066899b7eb7810 */ /* 0x000fe20007ffe0ff */
[----:B-1----:R-:W-:Y:S01]  /*4a90*/  IMAD R2, R174, R168, R175 ;  /* 0x000000a8ae027224 */ /* 0x002fe200078e02af */
[----:B------:R-:W-:Y:S01]  /*4aa0*/  LOP3.LUT R3, R164, 0x7ffffffc, RZ, 0xc0, !PT ;  /* 0x7ffffffca4037812 */ /* 0x000fe200078ec0ff */
[----:B------:R-:W-:Y:S01]  /*4ab0*/  STL.64 [R1+0x138], R208 ;  /* 0x000138d001007387 */ /* 0x000fe20000100a00 */
[----:B------:R-:W-:-:S02]  /*4ac0*/  IADD3 R188, R182, 0x1715609d, RZ ;  /* 0x1715609db6bc7810 */ /* 0x000fc40007ffe0ff */
[----:B------:R-:W-:Y:S01]  /*4ad0*/  IADD3 R249, R183, 0x646e171e, RZ ;  /* 0x646e171eb7f97810 */ /* 0x000fe20007ffe0ff */
[----:B------:R-:W-:-:S04]  /*4ae0*/  IMAD.IADD R3, R55, 0x1, -R3 ;  /* 0x0000000137037824 */ /* 0x000fc800078e0a03 */
[----:B------:R-:W-:-:S04]  /*4af0*/  IMAD.SHL.U32 R3, R3, 0x2, RZ ;  /* 0x0000000203037824 */ /* 0x000fc800078e00ff */
[----:B------:R-:W-:Y:S01]  /*4b00*/  IMAD R9, R231, R165, R3 ;  /* 0x000000a5e7097224 */ /* 0x000fe200078e0203 */
[----:B------:R-:W-:-:S04]  /*4b10*/  FMNMX.FTZ R3, R28, R112, !PT ;  /* 0x000000701c037209 */ /* 0x000fc80007810000 */
[----:B------:R-:W-:Y:S01]  /*4b20*/  FMNMX.FTZ R3, R73, R3, !PT ;  /* 0x0000000349037209 */ /* 0x000fe20007810000 */
[----:B---3--:R-:W-:-:S04]  /*4b30*/  IMAD R2, R7, R2, R170 ;  /* 0x0000000207027224 */ /* 0x008fc800078e02aa */
[----:B------:R-:W-:Y:S02]  /*4b40*/  IMAD R7, R231, R2, R6 ;  /* 0x00000002e7077224 */ /* 0x000fe400078e0206 */
[----:B------:R-:W-:-:S05]  /*4b50*/  IMAD.SHL.U32 R2, R234, 0x2, RZ ;  /* 0x00000002ea027824 */ /* 0x000fca00078e00ff */
[----:B------:R-:W-:Y:S02]  /*4b60*/  IADD3 R6, R2, 0x1, RZ ;  /* 0x0000000102067810 */ /* 0x000fe40007ffe0ff */
[C---:B------:R-:W-:Y:S02]  /*4b70*/  LOP3.LUT R2, R183.reuse, R2, RZ, 0x3c, !PT ;  /* 0x00000002b7027212 */ /* 0x040fe400078e3cff */
[----:B------:R-:W-:Y:S02]  /*4b80*/  LOP3.LUT R180, R183, R6, RZ, 0x3c, !PT ;  /* 0x00000006b7b47212 */ /* 0x000fe400078e3cff */
[----:B------:R-:W-:Y:S02]  /*4b90*/  FMNMX.FTZ R6, R56, R3, !PT ;  /* 0x0000000338067209 */ /* 0x000fe40007810000 */
[-C--:B------:R-:W-:Y:S02]  /*4ba0*/  LOP3.LUT R3, R2, R211.reuse, RZ, 0x3c, !PT ;  /* 0x000000d302037212 */ /* 0x080fe400078e3cff */
[----:B------:R-:W-:-:S02]  /*4bb0*/  LOP3.LUT R2, R180, R211, RZ, 0x3c, !PT ;  /* 0x000000d3b4027212 */ /* 0x000fc400078e3cff */
[----:B------:R-:W-:Y:S01]  /*4bc0*/  FMNMX.FTZ R8, R104, R6, !PT ;  /* 0x0000000668087209 */ /* 0x000fe20007810000 */
[----:B------:R-:W-:Y:S01]  /*4bd0*/  IMAD.WIDE.U32 R172, R3, -0x326172a9, RZ ;  /* 0xcd9e8d5703ac7825 */ /* 0x000fe200078e00ff */
[----:B------:R-:W-:Y:S02]  /*4be0*/  FMNMX.FTZ R6, R29, R113, !PT ;  /* 0x000000711d067209 */ /* 0x000fe40007810000 */
[----:B------:R-:W-:Y:S01]  /*4bf0*/  FMNMX.FTZ R8, R75, R8, !PT ;  /* 0x000000084b087209 */ /* 0x000fe20007810000 */
[----:B------:R-:W-:Y:S01]  /*4c00*/  IMAD.WIDE.U32 R2, R2, -0x326172a9, RZ ;  /* 0xcd9e8d5702027825 */ /* 0x000fe200078e00ff */
[----:B------:R-:W-:Y:S02]  /*4c10*/  FMNMX.FTZ R6, R74, R6, !PT ;  /* 0x000000064a067209 */ /* 0x000fe40007810000 */
[----:B------:R-:W-:Y:S02]  /*4c20*/  FMNMX.FTZ R8, R71, R8, !PT ;  /* 0x0000000847087209 */ /* 0x000fe40007810000 */
[----:B------:R-:W-:-:S02]  /*4c30*/  LOP3.LUT R14, R173, R205, R10, 0x96, !PT ;  /* 0x000000cdad0e7212 */ /* 0x000fc400078e960a */
[----:B------:R-:W-:Y:S02]  /*4c40*/  LOP3.LUT R164, R3, R205, R10, 0x96, !PT ;  /* 0x000000cd03a47212 */ /* 0x000fe400078e960a */
[----:B------:R-:W-:Y:S02]  /*4c50*/  IADD3 R10, R7, -0x40, RZ ;  /* 0xffffffc0070a7810 */ /* 0x000fe40007ffe0ff */
[----:B------:R-:W-:Y:S02]  /*4c60*/  FMNMX.FTZ R7, R72, R6, !PT ;  /* 0x0000000648077209 */ /* 0x000fe40007810000 */
[----:B------:R-:W-:Y:S02]  /*4c70*/  FMNMX.FTZ R8, R45, R8, !PT ;  /* 0x000000082d087209 */ /* 0x000fe40007810000 */
[----:B------:R-:W-:Y:S02]  /*4c80*/  FMNMX.FTZ R7, R101, R7, !PT ;  /* 0x0000000765077209 */ /* 0x000fe40007810000 */
[----:B------:R-:W-:-:S02]  /*4c90*/  FMNMX.FTZ R8, R124, R8, !PT ;  /* 0x000000087c087209 */ /* 0x000fc40007810000 */
[----:B------:R-:W-:Y:S02]  /*4ca0*/  SHF.R.S32.HI R12, RZ, 0x1f, R10 ;  /* 0x0000001fff0c7819 */ /* 0x000fe4000001140a */
[----:B------:R-:W-:Y:S02]  /*4cb0*/  IADD3 R6, P0, R9, R10, RZ ;  /* 0x0000000a09067210 */ /* 0x000fe40007f1e0ff */
[----:B------:R-:W-:Y:S02]  /*4cc0*/  FMNMX.FTZ R7, R100, R7, !PT ;  /* 0x0000000764077209 */ /* 0x000fe40007810000 */
[----:B------:R-:W-:Y:S02]  /*4cd0*/  FMNMX.FTZ R8, R115, R8, !PT ;  /* 0x0000000873087209 */ /* 0x000fe40007810000 */
[----:B------:R-:W-:Y:S02]  /*4ce0*/  LEA.HI.X.SX32 R9, R9, R12, 0x1, P0 ;  /* 0x0000000c09097211 */ /* 0x000fe400000f0eff */
[----:B------:R-:W-:-:S02]  /*4cf0*/  LEA R48, P0, R6, R166, 0x1 ;  /* 0x000000a606307211 */ /* 0x000fc400078008ff */
[----:B------:R-:W-:Y:S02]  /*4d00*/  LOP3.LUT R10, R227, R209, RZ, 0x3c, !PT ;  /* 0x000000d1e30a7212 */ /* 0x000fe400078e3cff */
[----:B------:R-:W-:Y:S02]  /*4d10*/  FMNMX.FTZ R7, R97, R7, !PT ;  /* 0x0000000761077209 */ /* 0x000fe40007810000 */
[----:B------:R-:W-:Y:S01]  /*4d20*/  FMNMX.FTZ R8, R114, R8, !PT ;  /* 0x0000000872087209 */ /* 0x000fe20007810000 */
[----:B------:R-:W-:Y:S01]  /*4d30*/  IMAD.WIDE.U32 R220, R10, -0x2daee0ad, RZ ;  /* 0xd2511f530adc7825 */ /* 0x000fe200078e00ff */
[----:B------:R-:W-:Y:S02]  /*4d40*/  LEA.HI.X R49, R6, R167, R9, 0x1, P0 ;  /* 0x000000a706317211 */ /* 0x000fe400000f0c09 */
[----:B------:R-:W-:Y:S02]  /*4d50*/  FMNMX.FTZ R6, R96, R7, !PT ;  /* 0x0000000760067209 */ /* 0x000fe40007810000 */
[----:B------:R-:W-:Y:S01]  /*4d60*/  FMNMX.FTZ R7, R94, R8, !PT ;  /* 0x000000085e077209 */ /* 0x000fe20007810000 */
[----:B------:R-:W-:Y:S01]  /*4d70*/  STL.64 [R1+0x40], R220 ;  /* 0x000040dc01007387 */ /* 0x000fe20000100a00 */
[----:B------:R-:W-:-:S02]  /*4d80*/  FMNMX.FTZ R6, R121, R6, !PT ;  /* 0x0000000679067209 */ /* 0x000fc40007810000 */
[----:B------:R-:W-:Y:S01]  /*4d90*/  FMNMX.FTZ R7, R87, R7, !PT ;  /* 0x0000000757077209 */ /* 0x000fe20007810000 */
[----:B------:R-:W-:Y:S01]  /*4da0*/  STL [R1+0x11c], R204 ;  /* 0x00011ccc01007387 */ /* 0x000fe20000100800 */
[-CC-:B------:R-:W-:Y:S02]  /*4db0*/  LOP3.LUT R8, R221, R163.reuse, R210.reuse, 0x96, !PT ;  /* 0x000000a3dd087212 */ /* 0x180fe400078e96d2 */
[----:B------:R-:W-:Y:S02]  /*4dc0*/  LOP3.LUT R9, R179, R163, R210, 0x96, !PT ;  /* 0x000000a3b3097212 */ /* 0x000fe400078e96d2 */
[----:B------:R-:W-:Y:S01]  /*4dd0*/  FMNMX.FTZ R6, R120, R6, !PT ;  /* 0x0000000678067209 */ /* 0x000fe20007810000 */
[----:B------:R-:W-:Y:S01]  /*4de0*/  IMAD.WIDE.U32 R206, R8, -0x326172a9, RZ ;  /* 0xcd9e8d5708ce7825 */ /* 0x000fe200078e00ff */
[----:B------:R-:W-:Y:S02]  /*4df0*/  FMNMX.FTZ R7, R65, R7, !PT ;  /* 0x0000000741077209 */ /* 0x000fe40007810000 */
[----:B------:R-:W-:Y:S01]  /*4e00*/  LOP3.LUT R12, R3, R205, R208, 0x96, !PT ;  /* 0x000000cd030c7212 */ /* 0x000fe200078e96d0 */
[----:B------:R-:W-:Y:S01]  /*4e10*/  IMAD.WIDE.U32 R32, R9, -0x326172a9, RZ ;  /* 0xcd9e8d5709207825 */ /* 0x000fe200078e00ff */
[----:B------:R-:W-:Y:S01]  /*4e20*/  FMNMX.FTZ R3, R95, R6, !PT ;  /* 0x000000065f037209 */ /* 0x000fe20007810000 */
[----:B------:R-:W-:Y:S01]  /*4e30*/  STL.64 [R1+0x10], R206 ;  /* 0x000010ce01007387 */ /* 0x000fe20000100a00 */
[----:B------:R-:W-:-:S02]  /*4e40*/  FMNMX.FTZ R6, R59, R7, !PT ;  /* 0x000000073b067209 */ /* 0x000fc40007810000 */
[-CC-:B------:R-:W-:Y:S01]  /*4e50*/  LOP3.LUT R11, R207, R204.reuse, R2.reuse, 0x96, !PT ;  /* 0x000000cccf0b7212 */ /* 0x180fe200078e9602 */
[----:B------:R-:W-:Y:S01]  /*4e60*/  STL [R1+0x10c], R192 ;  /* 0x00010cc001007387 */ /* 0x000fe20000100800 */
[----:B------:R-:W-:Y:S02]  /*4e70*/  LOP3.LUT R162, R33, R204, R2, 0x96, !PT ;  /* 0x000000cc21a27212 */ /* 0x000fe400078e9602 */
[----:B------:R-:W-:Y:S01]  /*4e80*/  FMNMX.FTZ R2, R90, R3, !PT ;  /* 0x000000035a027209 */ /* 0x000fe20007810000 */
[----:B------:R-:W-:Y:S01]  /*4e90*/  IMAD.WIDE.U32 R24, R11, -0x2daee0ad, RZ ;  /* 0xd2511f530b187825 */ /* 0x000fe200078e00ff */
[----:B------:R-:W-:Y:S01]  /*4ea0*/  FMNMX.FTZ R105, R43, R6, !PT ;  /* 0x000000062b697209 */ /* 0x000fe20007810000 */
[----:B------:R-:W-:Y:S01]  /*4eb0*/  STL [R1+0x114], R110 ;  /* 0x0001146e01007387 */ /* 0x000fe20000100800 */
[----:B------:R-:W-:Y:S02]  /*4ec0*/  FMNMX.FTZ R2, R69, R2, !PT ;  /* 0x0000000245027209 */ /* 0x000fe40007810000 */
[----:B------:R-:W-:Y:S01]  /*4ed0*/  LOP3.LUT R6, R173, R205, R208, 0x96, !PT ;  /* 0x000000cdad067212 */ /* 0x000fe200078e96d0 */
[----:B------:R-:W1:Y:S01]  /*4ee0*/  SHFL.BFLY PT, R15, R105, 0x2, 0x1f ;  /* 0x0c401f00690f7f89 */ /* 0x000e6200000e0000 */
[----:B------:R-:W-:-:S02]  /*4ef0*/  LOP3.LUT R8, R207, R204, R172, 0x96, !PT ;  /* 0x000000cccf087212 */ /* 0x000fc400078e96ac */
[----:B------:R-:W-:Y:S01]  /*4f00*/  FMNMX.FTZ R10, R67, R2, !PT ;  /* 0x00000002430a7209 */ /* 0x000fe20007810000 */
[----:B------:R-:W-:Y:S01]  /*4f10*/  IMAD.WIDE.U32 R6, R6, -0x2daee0ad, RZ ;  /* 0xd2511f5306067825 */ /* 0x000fe200078e00ff */
[----:B------:R-:W-:Y:S02]  /*4f20*/  STL [R1+0xf8], R248 ;  /* 0x0000f8f801007387 */ /* 0x000fe40000100800 */
[----:B------:R-:W-:Y:S01]  /*4f30*/  FMNMX.FTZ R10, R61, R10, !PT ;  /* 0x0000000a3d0a7209 */ /* 0x000fe20007810000 */
[----:B------:R-:W-:Y:S01]  /*4f40*/  IMAD.WIDE.U32 R8, R8, -0x2daee0ad, RZ ;  /* 0xd2511f5308087825 */ /* 0x000fe200078e00ff */
[----:B------:R-:W-:Y:S01]  /*4f50*/  LOP3.LUT R7, R7, R192, R220, 0x96, !PT ;  /* 0x000000c007077212 */ /* 0x000fe200078e96dc */
[----:B------:R-:W-:Y:S02]  /*4f60*/  STL [R1+0x104], R247 ;  /* 0x000104f701007387 */ /* 0x000fe40000100800 */
[----:B------:R-:W-:Y:S01]  /*4f70*/  IMAD.WIDE.U32 R2, R12, -0x2daee0ad, RZ ;  /* 0xd2511f530c027825 */ /* 0x000fe200078e00ff */
[----:B------:R-:W-:Y:S01]  /*4f80*/  LOP3.LUT R13, R9, R110, R6, 0x96, !PT ;  /* 0x0000006e090d7212 */ /* 0x000fe200078e9606 */
[----:B------:R-:W-:Y:S01]  /*4f90*/  STL [R1+0x108], R244 ;  /* 0x000108f401007387 */ /* 0x000fe20000100800 */
[----:B------:R-:W-:Y:S01]  /*4fa0*/  FMNMX.FTZ R9, R46, R10, !PT ;  /* 0x0000000a2e097209 */ /* 0x000fe20007810000 */
[----:B------:R-:W-:Y:S01]  /*4fb0*/  IMAD.WIDE.U32 R10, R14, -0x2daee0ad, RZ ;  /* 0xd2511f530e0a7825 */ /* 0x000fe200078e00ff */
[----:B------:R-:W-:Y:S01]  /*4fc0*/  LOP3.LUT R6, R25, R110, R2, 0x96, !PT ;  /* 0x0000006e19067212 */ /* 0x000fe200078e9602 */
[----:B------:R-:W-:Y:S01]  /*4fd0*/  STL [R1+0xfc], R235 ;  /* 0x0000fceb01007387 */ /* 0x000fe20000100800 */
[----:B------:R-:W-:-:S02]  /*4fe0*/  LOP3.LUT R2, R33, R204, R172, 0x96, !PT ;  /* 0x000000cc21027212 */ /* 0x000fc400078e96ac */
[-C--:B------:R-:W-:Y:S01]  /*4ff0*/  LOP3.LUT R3, R3, R192.reuse, R220, 0x96, !PT ;  /* 0x000000c003037212 */ /* 0x080fe200078e96dc */
[----:B------:R-:W3:Y:S01]  /*5000*/  SHFL.BFLY PT, R103, R9, 0x2, 0x1f ;  /* 0x0c401f0009677f89 */ /* 0x000ee200000e0000 */
[----:B------:R-:W-:Y:S01]  /*5010*/  IMAD.WIDE.U32 R22, R6, -0x326172a9, RZ ;  /* 0xcd9e8d5706167825 */ /* 0x000fe200078e00ff */
[----:B-1----:R-:W-:Y:S02]  /*5020*/  FMNMX.FTZ R105, R105, R15, !PT ;  /* 0x0000000f69697209 */ /* 0x002fe40007810000 */
[----:B------:R-:W-:Y:S01]  /*5030*/  LOP3.LUT R12, R11, R192, R178, 0x96, !PT ;  /* 0x000000c00b0c7212 */ /* 0x000fe200078e96b2 */
[----:B------:R-:W-:Y:S01]  /*5040*/  IMAD.WIDE.U32 R88, R2, -0x2daee0ad, RZ ;  /* 0xd2511f5302587825 */ /* 0x000fe200078e00ff */
[----:B------:R-:W-:Y:S03]  /*5050*/  STL [R1+0x100], R188 ;  /* 0x000100bc01007387 */ /* 0x000fe60000100800 */
[----:B------:R-:W-:Y:S01]  /*5060*/  IMAD.WIDE.U32 R6, R7, -0x326172a9, RZ ;  /* 0xcd9e8d5707067825 */ /* 0x000fe200078e00ff */
[----:B------:R-:W1:Y:S01]  /*5070*/  SHFL.BFLY PT, R20, R105, 0x1, 0x1f ;  /* 0x0c201f0069147f89 */ /* 0x000e6200000e0000 */
[----:B------:R-:W-:-:S02]  /*5080*/  LOP3.LUT R14, R89, R110, R10, 0x96, !PT ;  /* 0x0000006e590e7212 */ /* 0x000fc400078e960a */
[----:B------:R-:W-:Y:S01]  /*5090*/  IMAD.WIDE.U32 R2, R3, -0x326172a9, RZ ;  /* 0xcd9e8d5703027825 */ /* 0x000fe200078e00ff */
[CCC-:B------:R-:W-:Y:S02]  /*50a0*/  LOP3.LUT R10, R7.reuse, R248.reuse, R206.reuse, 0x96, !PT ;  /* 0x000000f8070a7212 */ /* 0x1c0fe400078e96ce */
[-CC-:B------:R-:W-:Y:S01]  /*50b0*/  LOP3.LUT R19, R7, R248.reuse, R206.reuse, 0x96, !PT ;  /* 0x000000f807137212 */ /* 0x180fe200078e96ce */
[----:B------:R-:W-:Y:S01]  /*50c0*/  IMAD.WIDE.U32 R26, R14, -0x326172a9, RZ ;  /* 0xcd9e8d570e1a7825 */ /* 0x000fe200078e00ff */
[----:B------:R-:W-:Y:S02]  /*50d0*/  LOP3.LUT R17, R3, R248, R206, 0x96, !PT ;  /* 0x000000f803117212 */ /* 0x000fe400078e96ce */
[----:B------:R-:W-:Y:S01]  /*50e0*/  LOP3.LUT R16, R23, R247, R2, 0x96, !PT ;  /* 0x000000f717107212 */ /* 0x000fe200078e9602 */
[----:B------:R-:W-:Y:S01]  /*50f0*/  IMAD.WIDE.U32 R2, R13, -0x326172a9, RZ ;  /* 0xcd9e8d570d027825 */ /* 0x000fe200078e00ff */
[----:B---3--:R-:W-:-:S03]  /*5100*/  FMNMX.FTZ R103, R9, R103, !PT ;  /* 0x0000006709677209 */ /* 0x008fc60007810000 */
[----:B------:R-:W-:Y:S01]  /*5110*/  IMAD.WIDE.U32 R10, R10, -0x2daee0ad, RZ ;  /* 0xd2511f530a0a7825 */ /* 0x000fe200078e00ff */
[CCC-:B------:R-:W-:Y:S02]  /*5120*/  LOP3.LUT R7, R3.reuse, R247.reuse, R6.reuse, 0x96, !PT ;  /* 0x000000f703077212 */ /* 0x1c0fe400078e9606 */
[----:B------:R-:W-:Y:S01]  /*5130*/  LOP3.LUT R18, R3, R247, R6, 0x96, !PT ;  /* 0x000000f703127212 */ /* 0x000fe200078e9606 */
[----:B------:R-:W-:Y:S01]  /*5140*/  IMAD.WIDE.U32 R12, R12, -0x326172a9, RZ ;  /* 0xcd9e8d570c0c7825 */ /* 0x000fe200078e00ff */
[----:B------:R-:W-:-:S03]  /*5150*/  LOP3.LUT R6, R11, R244, R8, 0x96, !PT ;  /* 0x000000f40b067212 */ /* 0x000fc600078e9608 */
[----:B------:R-:W-:Y:S01]  /*5160*/  IMAD.WIDE.U32 R8, R17, -0x2daee0ad, RZ ;  /* 0xd2511f5311087825 */ /* 0x000fe200078e00ff */
[----:B-1----:R-:W-:Y:S01]  /*5170*/  FMNMX.FTZ R105, R105, R20, !PT ;  /* 0x0000001469697209 */ /* 0x002fe20007810000 */
[----:B------:R-:W1:Y:S01]  /*5180*/  SHFL.BFLY PT, R17, R103, 0x1, 0x1f ;  /* 0x0c201f0067117f89 */ /* 0x000e6200000e0000 */
[----:B------:R-:W-:Y:S01]  /*5190*/  LOP3.LUT R25, R27, R247, R12, 0x96, !PT ;  /* 0x000000f71b197212 */ /* 0x000fe200078e960c */
[----:B------:R-:W-:Y:S01]  /*51a0*/  IMAD.WIDE.U32 R14, R7, -0x2daee0ad, RZ ;  /* 0xd2511f53070e7825 */ /* 0x000fe200078e00ff */
[----:B------:R-:W-:Y:S02]  /*51b0*/  FSETP.NEU.FTZ.AND P0, PT, R105, -INF , PT ;  /* 0xff8000006900780b */ /* 0x000fe40003f1d000 */
[----:B------:R-:W-:Y:S01]  /*51c0*/  LOP3.LUT R12, R9, R244, R24, 0x96, !PT ;  /* 0x000000f4090c7212 */ /* 0x000fe200078e9618 */
[----:B------:R-:W-:Y:S01]  /*51d0*/  IMAD.WIDE.U32 R6, R6, -0x326172a9, RZ ;  /* 0xcd9e8d5706067825 */ /* 0x000fe200078e00ff */
[----:B------:R-:W-:Y:S02]  /*51e0*/  LOP3.LUT R3, R15, R235, R10, 0x96, !PT ;  /* 0x000000eb0f037212 */ /* 0x000fe400078e960a */
[----:B------:R-:W-:Y:S01]  /*51f0*/  LOP3.LUT R23, R13, R248, R32, 0x96, !PT ;  /* 0x000000f80d177212 */ /* 0x000fe200078e9620 */
[----:B------:R-:W-:Y:S01]  /*5200*/  IMAD.WIDE.U32 R136, R16, -0x2daee0ad, RZ ;  /* 0xd2511f5310887825 */ /* 0x000fe200078e00ff */
[----:B------:R-:W-:-:S02]  /*5210*/  LOP3.LUT R21, R7, R188, R2, 0x96, !PT ;  /* 0x000000bc07157212 */ /* 0x000fc400078e9602 */
[----:B------:R-:W-:Y:S01]  /*5220*/  LOP3.LUT R161, R7, R188, R2, 0x96, !PT ;  /* 0x000000bc07a17212 */ /* 0x000fe200078e9602 */
[----:B--2---:R-:W-:Y:S01]  /*5230*/  FMUL.FTZ R7, R0, R105 ;  /* 0x0000006900077220 */ /* 0x004fe20000410000 */
[----:B------:R-:W-:Y:S01]  /*5240*/  LOP3.LUT R8, R137, R235, R8, 0x96, !PT ;  /* 0x000000eb89087212 */ /* 0x000fe200078e9608 */
[----:B------:R-:W-:-:S03]  /*5250*/  IMAD.WIDE.U32 R2, R3, -0x326172a9, RZ ;  /* 0xcd9e8d5703027825 */ /* 0x000fc600078e00ff */
[----:B------:R-:W-:Y:S01]  /*5260*/  FSEL R7, R7, RZ, P0 ;  /* 0x000000ff07077208 */ /* 0x000fe20000000000 */
[----:B------:R-:W-:Y:S01]  /*5270*/  IMAD R11, R19, -0x2daee0ad, RZ ;  /* 0xd2511f53130b7824 */ /* 0x000fe200078e02ff */
[----:B------:R-:W-:Y:S01]  /*5280*/  LOP3.LUT R10, R3, R251, R6, 0x96, !PT ;  /* 0x000000fb030a7212 */ /* 0x000fe200078e9606 */
[----:B------:R-:W-:Y:S01]  /*5290*/  IMAD.WIDE.U32 R54, R18, -0x2daee0ad, RZ ;  /* 0xd2511f5312367825 */ /* 0x000fe200078e00ff */
[C---:B------:R-:W-:Y:S02]  /*52a0*/  LOP3.LUT R16, R2.reuse, 0xff, RZ, 0xc0, !PT ;  /* 0x000000ff02107812 */ /* 0x040fe400078ec0ff */
[----:B------:R-:W-:Y:S01]  /*52b0*/  LOP3.LUT R18, R2, 0xffff, RZ, 0xc0, !PT ;  /* 0x0000ffff02127812 */ /* 0x000fe200078ec0ff */
[----:B------:R-:W-:Y:S01]  /*52c0*/  IMAD.WIDE.U32 R12, R12, -0x326172a9, RZ ;  /* 0xcd9e8d570c0c7825 */ /* 0x000fe200078e00ff */
[--C-:B------:R-:W-:Y:S02]  /*52d0*/  SHF.R.U32.HI R19, RZ, 0x10, R2.reuse ;  /* 0x00000010ff137819 */ /* 0x100fe40000011602 */
[----:B------:R-:W-:Y:S01]  /*52e0*/  SHF.R.U32.HI R15, RZ, 0x18, R2 ;  /* 0x00000018ff0f7819 */ /* 0x000fe20000011602 */
[----:B------:R-:W-:Y:S01]  /*52f0*/  IMAD.WIDE.U32 R8, R8, -0x326172a9, RZ ;  /* 0xcd9e8d5708087825 */ /* 0x000fe200078e00ff */
[----:B------:R-:W-:-:S02]  /*5300*/  LOP3.LUT R2, R55, R235, R11, 0x96, !PT ;  /* 0x000000eb37027212 */ /* 0x000fc400078e960b */
[----:B-1----:R-:W-:Y:S01]  /*5310*/  FMNMX.FTZ R103, R103, R17, !PT ;  /* 0x0000001167677209 */ /* 0x002fe20007810000 */
[-CC-:B------:R-:W-:Y:S01]  /*5320*/  FFMA.FTZ R3, R28, R0.reuse, -R7.reuse ;  /* 0x000000001c037223 */ /* 0x180fe20000010807 */
[----:B------:R-:W-:Y:S01]  /*5330*/  LOP3.LUT R20, R9, R251, R12, 0x96, !PT ;  /* 0x000000fb09147212 */ /* 0x000fe200078e960c */
[----:B------:R-:W-:Y:S01]  /*5340*/  IMAD.WIDE.U32 R24, R25, -0x2daee0ad, RZ ;  /* 0xd2511f5319187825 */ /* 0x000fe200078e00ff */
[C---:B------:R-:W-:Y:S01]  /*5350*/  LOP3.LUT R137, R8.reuse, 0xffff, RZ, 0xc0, !PT ;  /* 0x0000ffff08897812 */ /* 0x040fe200078ec0ff */
[----:B------:R1:W-:Y:S01]  /*5360*/  MUFU.EX2 R176, R3 ;  /* 0x0000000300b07308 */ /* 0x0003e20000000800 */
[----:B------:R-:W-:Y:S01]  /*5370*/  LOP3.LUT R11, R8, 0xff, RZ, 0xc0, !PT ;  /* 0x000000ff080b7812 */ /* 0x000fe200078ec0ff */
[--C-:B------:R-:W-:Y:S01]  /*5380*/  FFMA.FTZ R9, R112, R0, -R7.reuse ;  /* 0x0000000070097223 */ /* 0x100fe20000010807 */
[--C-:B------:R-:W-:Y:S02]  /*5390*/  SHF.R.U32.HI R118, RZ, 0x10, R8.reuse ;  /* 0x00000010ff767819 */ /* 0x100fe40000011608 */
[----:B------:R-:W-:Y:S01]  /*53a0*/  SHF.R.U32.HI R17, RZ, 0x18, R8 ;  /* 0x00000018ff117819 */ /* 0x000fe20000011608 */
[----:B------:R-:W-:Y:S01]  /*53b0*/  FMUL.FTZ R8, R0, R103 ;  /* 0x0000006700087220 */ /* 0x000fe20000410000 */
[----:B------:R-:W-:Y:S01]  /*53c0*/  FSETP.NEU.FTZ.AND P0, PT, R103, -INF , PT ;  /* 0xff8000006700780b */ /* 0x000fe20003f1d000 */
[----:B------:R2:W3:Y:S01]  /*53d0*/  MUFU.EX2 R174, R9 ;  /* 0x0000000900ae7308 */ /* 0x0004e20000000800 */
[----:B------:R-:W-:Y:S01]  /*53e0*/  LOP3.LUT R55, R13, R188, R22, 0x96, !PT ;  /* 0x000000bc0d377212 */ /* 0x000fe200078e9616 */
[----:B------:R-:W-:Y:S01]  /*53f0*/  FFMA.FTZ R22, R59, R0, -R7 ;  /* 0x000000003b167223 */ /* 0x000fe20000010807 */
[----:B------:R-:W-:-:S02]  /*5400*/  ISETP.GE.U32.AND P1, PT, R198, R15, PT ;  /* 0x0000000fc600720c */ /* 0x000fc40003f26070 */
[----:B------:R-:W-:Y:S01]  /*5410*/  ISETP.GE.U32.AND P2, PT, R198, R16, PT ;  /* 0x00000010c600720c */ /* 0x000fe20003f46070 */
[----:B------:R-:W-:Y:S02]  /*5420*/  FFMA.FTZ R16, R65, R0, -R7 ;  /* 0x0000000041107223 */ /* 0x000fe40000010807 */
[----:B-1----:R-:W-:Y:S01]  /*5430*/  IMAD.WIDE.U32 R2, R2, -0x326172a9, RZ ;  /* 0xcd9e8d5702027825 */ /* 0x002fe200078e00ff */
[----:B------:R3:W-:Y:S04]  /*5440*/  MUFU.EX2 R218, R22 ;  /* 0x0000001600da7308 */ /* 0x0007e80000000800 */
[----:B------:R-:W-:Y:S02]  /*5450*/  LOP3.LUT R41, R3, R251, R6, 0x96, !PT ;  /* 0x000000fb03297212 */ /* 0x000fe400078e9606 */
[----:B------:R-:W-:-:S02]  /*5460*/  FSEL R6, R8, RZ, P0 ;  /* 0x000000ff08067208 */ /* 0x000fc40000000000 */
[----:B------:R-:W-:Y:S01]  /*5470*/  LOP3.LUT R152, R2, 0xffff, RZ, 0xc0, !PT ;  /* 0x0000ffff02987812 */ /* 0x000fe200078ec0ff */
[----:B------:R-:W-:Y:S01]  /*5480*/  MUFU.EX2 R239, R16 ;  /* 0x0000001000ef7308 */ /* 0x000fe20000000800 */
[C---:B--2---:R-:W-:Y:S01]  /*5490*/  LOP3.LUT R9, R10.reuse, 0xffff, RZ, 0xc0, !PT ;  /* 0x0000ffff0a097812 */ /* 0x044fe200078ec0ff */
[----:B------:R-:W-:Y:S01]  /*54a0*/  FFMA.FTZ R8, R29, R0, -R6 ;  /* 0x000000001d087223 */ /* 0x000fe20000010806 */
[----:B------:R-:W-:Y:S02]  /*54b0*/  LOP3.LUT R3, R10, 0xff, RZ, 0xc0, !PT ;  /* 0x000000ff0a037812 */ /* 0x000fe400078ec0ff */
[----:B------:R-:W-:Y:S02]  /*54c0*/  LOP3.LUT R155, R2, 0xff, RZ, 0xc0, !PT ;  /* 0x000000ff029b7812 */ /* 0x000fe400078ec0ff */
[--C-:B------:R-:W-:Y:S01]  /*54d0*/  SHF.R.U32.HI R154, RZ, 0x10, R2.reuse ;  /* 0x00000010ff9a7819 */ /* 0x100fe20000011602 */
[----:B------:R1:W-:Y:S01]  /*54e0*/  MUFU.EX2 R179, R8 ;  /* 0x0000000800b37308 */ /* 0x0003e20000000800 */
[----:B------:R-:W-:Y:S01]  /*54f0*/  SHF.R.U32.HI R153, RZ, 0x18, R2 ;  /* 0x00000018ff997819 */ /* 0x000fe20000011602 */
[----:B---3--:R-:W-:Y:S01]  /*5500*/  FADD.FTZ R22, R176, R174 ;  /* 0x000000aeb0167221 */ /* 0x008fe20000010000 */
[----:B------:R-:W-:-:S02]  /*5510*/  SHF.R.U32.HI R2, RZ, 0x8, R9 ;  /* 0x00000008ff027819 */ /* 0x000fc40000011609 */
[----:B------:R-:W-:Y:S02]  /*5520*/  ISETP.GE.U32.AND P3, PT, R198, R3, PT ;  /* 0x00000003c600720c */ /* 0x000fe40003f66070 */
[----:B------:R-:W-:Y:S02]  /*5530*/  LOP3.LUT R3, R2, 0xffff, RZ, 0xc0, !PT ;  /* 0x0000ffff02037812 */ /* 0x000fe400078ec0ff */
[----:B------:R-:W-:Y:S01]  /*5540*/  F2FP.PACK_AB R2, R174, R176 ;  /* 0x000000b0ae02723e */ /* 0x000fe200000000ff */
[----:B------:R-:W-:Y:S01]  /*5550*/  IMAD.MOV.U32 R176, RZ, RZ, R188 ;  /* 0x000000ffffb07224 */ /* 0x000fe200078e00bc */
[----:B------:R-:W-:Y:S02]  /*5560*/  SHF.R.U32.HI R9, RZ, 0x18, R10 ;  /* 0x00000018ff097819 */ /* 0x000fe4000001160a */
[----:B------:R-:W-:Y:S02]  /*5570*/  PRMT R82, R2, 0x7610, R82 ;  /* 0x0000761002527816 */ /* 0x000fe40000000052 */
[----:B------:R-:W-:Y:S01]  /*5580*/  ISETP.GE.U32.AND P0, PT, R198, R9, PT ;  /* 0x00000009c600720c */ /* 0x000fe20003f06070 */
[-C--:B-1----:R-:W-:Y:S01]  /*5590*/  FFMA.FTZ R8, R113, R0.reuse, -R6 ;  /* 0x0000000071087223 */ /* 0x082fe20000010806 */
[----:B------:R-:W-:Y:S01]  /*55a0*/  PRMT R81, R2, 0x7632, R81 ;  /* 0x0000763202517816 */ /* 0x000fe20000000051 */
[----:B------:R-:W-:Y:S01]  /*55b0*/  FFMA.FTZ R9, R73, R0, -R7 ;  /* 0x0000000049097223 */ /* 0x000fe20000010807 */
[----:B------:R-:W-:Y:S01]  /*55c0*/  @!P3 HADD2 R28, -R82.H0_H0, -RZ.H0_H0 ;  /* 0xa00000ff521cb230 */ /* 0x000fe20000000900 */
[----:B------:R1:W2:Y:S01]  /*55d0*/  MUFU.EX2 R175, R8 ;  /* 0x0000000800af7308 */ /* 0x0002a20000000800 */
[----:B------:R-:W-:-:S02]  /*55e0*/  PRMT R172, R82, 0x5410, R81 ;  /* 0x0000541052ac7816 */ /* 0x000fc40000000051 */
[----:B------:R-:W-:Y:S01]  /*55f0*/  ISETP.GE.U32.AND P4, PT, R198, R3, PT ;  /* 0x00000003c600720c */ /* 0x000fe20003f86070 */
[----:B------:R-:W-:Y:S01]  /*5600*/  IMAD.WIDE.U32 R2, R21, -0x2daee0ad, RZ ;  /* 0xd2511f5315027825 */ /* 0x000fe200078e00ff */
[----:B------:R-:W-:-:S03]  /*5610*/  @!P3 PRMT R82, R28, 0x5410, RZ ;  /* 0x000054101c52b816 */ /* 0x000fc600000000ff */
[----:B------:R3:W-:Y:S01]  /*5620*/  MUFU.EX2 R182, R9 ;  /* 0x0000000900b67308 */ /* 0x0007e20000000800 */
[----:B------:R-:W-:Y:S01]  /*5630*/  LOP3.LUT R13, R2, 0xff, RZ, 0xc0, !PT ;  /* 0x000000ff020d7812 */ /* 0x000fe200078ec0ff */
[----:B------:R-:W-:Y:S01]  /*5640*/  ST.E.U16 [R48.64], R82 ;  /* 0x0000005230007985 */ /* 0x000fe2000c101504 */
[--C-:B------:R-:W-:Y:S02]  /*5650*/  SHF.R.U32.HI R15, RZ, 0x10, R2.reuse ;  /* 0x00000010ff0f7819 */ /* 0x100fe40000011602 */
[----:B------:R-:W-:Y:S02]  /*5660*/  SHF.R.U32.HI R12, RZ, 0x18, R2 ;  /* 0x00000018ff0c7819 */ /* 0x000fe40000011602 */
[----:B-1----:R-:W-:Y:S01]  /*5670*/  SHF.R.U32.HI R8, RZ, 0x10, R10 ;  /* 0x00000010ff087819 */ /* 0x002fe2000001160a */
[----:B------:R-:W-:Y:S01]  /*5680*/  @!P4 HADD2 R29, -R81.H0_H0, -RZ.H0_H0 ;  /* 0xa00000ff511dc230 */ /* 0x000fe20000000900 */
[----:B------:R-:W-:Y:S02]  /*5690*/  LOP3.LUT R10, R3, R249, R14, 0x96, !PT ;  /* 0x000000f9030a7212 */ /* 0x000fe400078e960e */
[----:B------:R-:W-:-:S02]  /*56a0*/  LOP3.LUT R8, R8, 0xff, RZ, 0xc0, !PT ;  /* 0x000000ff08087812 */ /* 0x000fc400078ec0ff */
[----:B------:R-:W-:Y:S01]  /*56b0*/  LOP3.LUT R14, R2, 0xffff, RZ, 0xc0, !PT ;  /* 0x0000ffff020e7812 */ /* 0x000fe200078ec0ff */
[----:B------:R-:W-:Y:S01]  /*56c0*/  FFMA.FTZ R3, R74, R0, -R6 ;  /* 0x000000004a037223 */ /* 0x000fe20000010806 */
[----:B------:R-:W-:Y:S01]  /*56d0*/  ISETP.GE.U32.AND P3, PT, R198, R8, PT ;  /* 0x00000008c600720c */ /* 0x000fe20003f66070 */
[-C--:B---3--:R-:W-:Y:S01]  /*56e0*/  FFMA.FTZ R9, R56, R0.reuse, -R7 ;  /* 0x0000000038097223 */ /* 0x088fe20000010807 */
[----:B--2---:R-:W-:Y:S01]  /*56f0*/  F2FP.PACK_AB R8, R175, R179 ;  /* 0x000000b3af08723e */ /* 0x004fe200000000ff */
[----:B------:R1:W-:Y:S01]  /*5700*/  MUFU.EX2 R181, R3 ;  /* 0x0000000300b57308 */ /* 0x0003e20000000800 */
[----:B------:R-:W-:Y:S01]  /*5710*/  SHF.R.U32.HI R2, RZ, 0x8, R18 ;  /* 0x00000008ff027819 */ /* 0x000fe20000011612 */
[----:B------:R-:W-:Y:S01]  /*5720*/  FFMA.FTZ R18, R67, R0, -R6 ;  /* 0x0000000043127223 */ /* 0x000fe20000010806 */
[C---:B------:R-:W-:Y:S02]  /*5730*/  PRMT R80, R8.reuse, 0x7632, R80 ;  /* 0x0000763208507816 */ /* 0x040fe40000000050 */
[----:B------:R-:W-:-:S02]  /*5740*/  PRMT R79, R8, 0x7610, R79 ;  /* 0x00007610084f7816 */ /* 0x000fc4000000004f */
[----:B------:R-:W-:Y:S01]  /*5750*/  LOP3.LUT R2, R2, 0xffff, RZ, 0xc0, !PT ;  /* 0x0000ffff02027812 */ /* 0x000fe200078ec0ff */
[----:B------:R-:W2:Y:S01]  /*5760*/  MUFU.EX2 R186, R9 ;  /* 0x0000000900ba7308 */ /* 0x000ea20000000800 */
[----:B------:R-:W-:Y:S01]  /*5770*/  @!P0 HADD2 R30, -R80.H0_H0, -RZ.H0_H0 ;  /* 0xa00000ff501e8230 */ /* 0x000fe20000000900 */
[----:B------:R-:W-:Y:S01]  /*5780*/  PRMT R171, R79, 0x5410, R80 ;  /* 0x000054104fab7816 */ /* 0x000fe20000000050 */
[----:B------:R-:W-:Y:S01]  /*5790*/  @!P3 HADD2 R31, -R79.H0_H0, -RZ.H0_H0 ;  /* 0xa00000ff4f1fb230 */ /* 0x000fe20000000900 */
[----:B------:R-:W-:Y:S01]  /*57a0*/  LOP3.LUT R8, R19, 0xff, RZ, 0xc0, !PT ;  /* 0x000000ff13087812 */ /* 0x000fe200078ec0ff */
[--C-:B------:R-:W-:Y:S01]  /*57b0*/  FFMA.FTZ R19, R69, R0, -R6.reuse ;  /* 0x0000000045137223 */ /* 0x100fe20000010806 */
[----:B------:R-:W-:Y:S02]  /*57c0*/  @!P0 PRMT R80, R30, 0x5410, RZ ;  /* 0x000054101e508816 */ /* 0x000fe400000000ff */
[----:B------:R-:W-:Y:S01]  /*57d0*/  ISETP.GE.U32.AND P0, PT, R198, R2, PT ;  /* 0x00000002c600720c */ /* 0x000fe20003f06070 */
[----:B-1----:R-:W-:Y:S01]  /*57e0*/  FFMA.FTZ R3, R72, R0, -R6 ;  /* 0x0000000048037223 */ /* 0x002fe20000010806 */
[----:B------:R-:W-:Y:S01]  /*57f0*/  @!P3 PRMT R79, R31, 0x5410, RZ ;  /* 0x000054101f4fb816 */ /* 0x000fe200000000ff */
[----:B------:R1:W-:Y:S01]  /*5800*/  MUFU.EX2 R240, R19 ;  /* 0x0000001300f07308 */ /* 0x0003e20000000800 */
[----:B------:R-:W-:-:S02]  /*5810*/  ISETP.GE.U32.AND P3, PT, R198, R8, PT ;  /* 0x00000008c600720c */ /* 0x000fc40003f66070 */
[----:B------:R-:W-:Y:S02]  /*5820*/  @!P4 PRMT R81, R29, 0x5410, RZ ;  /* 0x000054101d51c816 */ /* 0x000fe400000000ff */
[----:B--2---:R-:W-:Y:S02]  /*5830*/  F2FP.PACK_AB R2, R186, R182 ;  /* 0x000000b6ba02723e */ /* 0x004fe400000000ff */
[----:B------:R-:W-:Y:S01]  /*5840*/  FMNMX.FTZ R9, R37, R134, !PT ;  /* 0x0000008625097209 */ /* 0x000fe20007810000 */
[----:B------:R2:W-:Y:S01]  /*5850*/  MUFU.EX2 R185, R3 ;  /* 0x0000000300b97308 */ /* 0x0005e20000000800 */
[C---:B------:R-:W-:Y:S01]  /*5860*/  PRMT R86, R2.reuse, 0x7610, R86 ;  /* 0x0000761002567816 */ /* 0x040fe20000000056 */
[----:B------:R-:W-:Y:S01]  /*5870*/  ST.E.U16 [R48.64+0x2], R81 ;  /* 0x0000025130007985 */ /* 0x000fe2000c101504 */
[----:B------:R-:W-:Y:S02]  /*5880*/  PRMT R85, R2, 0x7632, R85 ;  /* 0x0000763202557816 */ /* 0x000fe40000000055 */
[----:B------:R-:W-:Y:S01]  /*5890*/  FMNMX.FTZ R2, R132, R9, !PT ;  /* 0x0000000984027209 */ /* 0x000fe20007810000 */
[----:B------:R-:W-:Y:S01]  /*58a0*/  @!P2 HADD2 R34, -R86.H0_H0, -RZ.H0_H0 ;  /* 0xa00000ff5622a230 */ /* 0x000fe20000000900 */
[----:B------:R-:W-:Y:S01]  /*58b0*/  PRMT R170, R86, 0x5410, R85 ;  /* 0x0000541056aa7816 */ /* 0x000fe20000000055 */
[----:B------:R-:W-:Y:S01]  /*58c0*/  @!P0 HADD2 R35, -R85.H0_H0, -RZ.H0_H0 ;  /* 0xa00000ff55238230 */ /* 0x000fe20000000900 */
[----:B------:R-:W-:Y:S01]  /*58d0*/  FFMA.FTZ R9, R75, R0, -R7 ;  /* 0x000000004b097223 */ /* 0x000fe20000010807 */
[----:B------:R-:W-:Y:S01]  /*58e0*/  ISETP.GE.U32.AND P4, PT, R198, R11, PT ;  /* 0x0000000bc600720c */ /* 0x000fe20003f86070 */
[----:B------:R-:W3:Y:S01]  /*58f0*/  MUFU.EX2 R236, R18 ;  /* 0x0000001200ec7308 */ /* 0x000ee20000000800 */
[----:B------:R-:W-:Y:S01]  /*5900*/  @!P2 PRMT R86, R34, 0x5410, RZ ;  /* 0x000054102256a816 */ /* 0x000fe200000000ff */
[----:B-1----:R-:W-:Y:S01]  /*5910*/  FADD.FTZ R19, R179, R175 ;  /* 0x000000afb3137221 */ /* 0x002fe20000010000 */
[----:B------:R-:W-:Y:S01]  /*5920*/  @!P0 PRMT R85, R35, 0x5410, RZ ;  /* 0x0000541023558816 */ /* 0x000fe200000000ff */
[----:B------:R-:W-:Y:S01]  /*5930*/  IMAD.MOV.U32 R179, RZ, RZ, R231 ;  /* 0x000000ffffb37224 */ /* 0x000fe200078e00e7 */
[----:B--2---:R-:W-:-:S03]  /*5940*/  FMNMX.FTZ R3, R44, R139, !PT ;  /* 0x0000008b2c037209 */ /* 0x004fc60007810000 */
[----:B------:R-:W-:Y:S01]  /*5950*/  MUFU.EX2 R191, R9 ;  /* 0x0000000900bf7308 */ /* 0x000fe20000000800 */
[----:B------:R-:W-:Y:S02]  /*5960*/  FMNMX.FTZ R8, R138, R3, !PT ;  /* 0x000000038a087209 */ /* 0x000fe40007810000 */
[----:B------:R-:W-:Y:S02]  /*5970*/  FMNMX.FTZ R3, R130, R2, !PT ;  /* 0x0000000282037209 */ /* 0x000fe40007810000 */
[----:B------:R-:W-:Y:S02]  /*5980*/  LOP3.LUT R2, R10, 0xff, RZ, 0xc0, !PT ;  /* 0x000000ff0a027812 */ /* 0x000fe400078ec0ff */
[----:B------:R-:W-:Y:S01]  /*5990*/  FMNMX.FTZ R8, R135, R8, !PT ;  /* 0x0000000887087209 */ /* 0x000fe20007810000 */
[----:B---3--:R-:W-:Y:S01]  /*59a0*/  IMAD.MOV.U32 R175, RZ, RZ, R236 ;  /* 0x000000ffffaf7224 */ /* 0x008fe200078e00ec */
[----:B------:R-:W-:Y:S02]  /*59b0*/  ISETP.GE.U32.AND P2, PT, R198, R2, PT ;  /* 0x00000002c600720c */ /* 0x000fe40003f46070 */
[----:B------:R-:W-:-:S02]  /*59c0*/  FMNMX.FTZ R2, R128, R3, !PT ;  /* 0x0000000380027209 */ /* 0x000fc40007810000 */
[----:B------:R-:W-:Y:S02]  /*59d0*/  FMNMX.FTZ R8, R133, R8, !PT ;  /* 0x0000000885087209 */ /* 0x000fe40007810000 */
[----:B------:R-:W-:Y:S02]  /*59e0*/  F2FP.PACK_AB R3, R185, R181 ;  /* 0x000000b5b903723e */ /* 0x000fe400000000ff */
[----:B------:R-:W-:Y:S02]  /*59f0*/  FMNMX.FTZ R2, R126, R2, !PT ;  /* 0x000000027e027209 */ /* 0x000fe40007810000 */
[----:B------:R-:W-:Y:S02]  /*5a00*/  FMNMX.FTZ R8, R131, R8, !PT ;  /* 0x0000000883087209 */ /* 0x000fe40007810000 */
[C---:B------:R-:W-:Y:S02]  /*5a10*/  PRMT R84, R3.reuse, 0x7632, R84 ;  /* 0x0000763203547816 */ /* 0x040fe40000000054 */
[----:B------:R-:W-:-:S02]  /*5a20*/  PRMT R83, R3, 0x7610, R83 ;  /* 0x0000761003537816 */ /* 0x000fc40000000053 */
[----:B------:R-:W-:Y:S01]  /*5a30*/  FMNMX.FTZ R3, R99, R2, !PT ;  /* 0x0000000263037209 */ /* 0x000fe20007810000 */
[----:B------:R-:W-:Y:S01]  /*5a40*/  FFMA.FTZ R2, R104, R0, -R7 ;  /* 0x0000000068027223 */ /* 0x000fe20000010807 */
[----:B------:R-:W-:Y:S01]  /*5a50*/  FMNMX.FTZ R8, R129, R8, !PT ;  /* 0x0000000881087209 */ /* 0x000fe20007810000 */
[----:B------:R-:W-:Y:S01]  /*5a60*/  @!P1 HADD2 R36, -R84.H0_H0, -RZ.H0_H0 ;  /* 0xa00000ff54249230 */ /* 0x000fe20000000900 */
[----:B------:R-:W-:Y:S01]  /*5a70*/  FMNMX.FTZ R3, R122, R3, !PT ;  /* 0x000000037a037209 */ /* 0x000fe20007810000 */
[----:B------:R1:W2:Y:S01]  /*5a80*/  MUFU.EX2 R184, R2 ;  /* 0x0000000200b87308 */ /* 0x0002a20000000800 */
[----:B------:R-:W-:Y:S01]  /*5a90*/  FMNMX.FTZ R8, R127, R8, !PT ;  /* 0x000000087f087209 */ /* 0x000fe20007810000 */
[----:B------:R-:W-:Y:S01]  /*5aa0*/  @!P3 HADD2 R39, -R83.H0_H0, -RZ.H0_H0 ;  /* 0xa00000ff5327b230 */ /* 0x000fe20000000900 */
[----:B------:R-:W-:Y:S02]  /*5ab0*/  FMNMX.FTZ R3, R107, R3, !PT ;  /* 0x000000036b037209 */ /* 0x000fe40007810000 */
[----:B------:R-:W-:-:S02]  /*5ac0*/  FMNMX.FTZ R8, R125, R8, !PT ;  /* 0x000000087d087209 */ /* 0x000fc40007810000 */
[----:B------:R-:W-:Y:S02]  /*5ad0*/  PRMT R167, R83, 0x5410, R84 ;  /* 0x0000541053a77816 */ /* 0x000fe40000000054 */
[----:B------:R-:W-:Y:S02]  /*5ae0*/  @!P1 PRMT R84, R36, 0x5410, RZ ;  /* 0x0000541024549816 */ /* 0x000fe400000000ff */
[----:B------:R-:W-:Y:S02]  /*5af0*/  @!P3 PRMT R83, R39, 0x5410, RZ ;  /* 0x000054102753b816 */ /* 0x000fe400000000ff */
[----:B-1----:R-:W-:-:S04]  /*5b00*/  SHF.R.U32.HI R2, RZ, 0x18, R10 ;  /* 0x00000018ff027819 */ /* 0x002fc8000001160a */
[----:B------:R-:W-:Y:S02]  /*5b10*/  ISETP.GE.U32.AND P0, PT, R198, R2, PT ;  /* 0x00000002c600720c */ /* 0x000fe40003f06070 */
[----:B------:R-:W-:Y:S02]  /*5b20*/  FMNMX.FTZ R2, R98, R3, !PT ;  /* 0x0000000362027209 */ /* 0x000fe40007810000 */
[----:B------:R-:W-:Y:S02]  /*5b30*/  FMNMX.FTZ R3, R123, R8, !PT ;  /* 0x000000087b037209 */ /* 0x000fe40007810000 */
[----:B------:R-:W-:Y:S02]  /*5b40*/  FMNMX.FTZ R8, R93, R2, !PT ;  /* 0x000000025d087209 */ /* 0x000fe40007810000 */
[----:B------:R-:W-:Y:S02]  /*5b50*/  LOP3.LUT R2, R10, 0xffff, RZ, 0xc0, !PT ;  /* 0x0000ffff0a027812 */ /* 0x000fe400078ec0ff */
[----:B------:R-:W-:-:S02]  /*5b60*/  FMNMX.FTZ R8, R70, R8, !PT ;  /* 0x0000000846087209 */ /* 0x000fc40007810000 */
[----:B------:R-:W-:Y:S01]  /*5b70*/  FMNMX.FTZ R9, R109, R3, !PT ;  /* 0x000000036d097209 */ /* 0x000fe20007810000 */
[----:B------:R-:W-:Y:S01]  /*5b80*/  FFMA.FTZ R3, R101, R0, -R6 ;  /* 0x0000000065037223 */ /* 0x000fe20000010806 */
[----:B------:R-:W-:Y:S02]  /*5b90*/  SHF.R.U32.HI R2, RZ, 0x8, R2 ;  /* 0x00000008ff027819 */ /* 0x000fe40000011602 */
[----:B------:R-:W-:Y:S01]  /*5ba0*/  FMNMX.FTZ R8, R63, R8, !PT ;  /* 0x000000083f087209 */ /* 0x000fe20007810000 */
[----:B------:R1:W-:Y:S01]  /*5bb0*/  MUFU.EX2 R183, R3 ;  /* 0x0000000300b77308 */ /* 0x0003e20000000800 */
[----:B------:R-:W-:Y:S02]  /*5bc0*/  LOP3.LUT R2, R2, 0xffff, RZ, 0xc0, !PT ;  /* 0x0000ffff02027812 */ /* 0x000fe400078ec0ff */
[----:B------:R-:W-:Y:S02]  /*5bd0*/  FMNMX.FTZ R9, R106, R9, !PT ;  /* 0x000000096a097209 */ /* 0x000fe40007810000 */
[----:B------:R-:W-:-:S02]  /*5be0*/  FMNMX.FTZ R8, R57, R8, !PT ;  /* 0x0000000839087209 */ /* 0x000fc40007810000 */
[----:B------:R-:W-:Y:S02]  /*5bf0*/  ISETP.GE.U32.AND P1, PT, R198, R2, PT ;  /* 0x00000002c600720c */ /* 0x000fe40003f26070 */
[----:B------:R-:W-:Y:S02]  /*5c00*/  FMNMX.FTZ R9, R92, R9, !PT ;  /* 0x000000095c097209 */ /* 0x000fe40007810000 */
[----:B--2---:R-:W-:Y:S02]  /*5c10*/  F2FP.PACK_AB R2, R191, R184 ;  /* 0x000000b8bf02723e */ /* 0x004fe400000000ff */
[----:B------:R-:W-:Y:S02]  /*5c20*/  FMNMX.FTZ R9, R91, R9, !PT ;  /* 0x000000095b097209 */ /* 0x000fe40007810000 */
[----:B------:R-:W-:Y:S01]  /*5c30*/  PRMT R78, R2, 0x7610, R78 ;  /* 0x00007610024e7816 */ /* 0x000fe2000000004e */
[----:B-1----:R-:W-:Y:S01]  /*5c40*/  FFMA.FTZ R3, R100, R0, -R6 ;  /* 0x0000000064037223 */ /* 0x002fe20000010806 */
[----:B------:R-:W-:-:S03]  /*5c50*/  PRMT R77, R2, 0x7632, R77 ;  /* 0x00007632024d7816 */ /* 0x000fc6000000004d */
[----:B------:R1:W2:Y:S01]  /*5c60*/  MUFU.EX2 R190, R3 ;  /* 0x0000000300be7308 */ /* 0x0002a20000000800 */
[----:B------:R-:W-:Y:S01]  /*5c70*/  PRMT R168, R78, 0x5410, R77 ;  /* 0x000054104ea87816 */ /* 0x000fe2000000004d */
[----:B------:R-:W-:-:S05]  /*5c80*/  @!P1 HADD2 R42, -R77.H0_H0, -RZ.H0_H0 ;  /* 0xa00000ff4d2a9230 */ /* 0x000fca0000000900 */
[----:B------:R-:W-:Y:S02]  /*5c90*/  @!P1 PRMT R77, R42, 0x5410, RZ ;  /* 0x000054102a4d9816 */ /* 0x000fe400000000ff */
[----:B------:R-:W-:Y:S02]  /*5ca0*/  ISETP.GE.U32.AND P1, PT, R198, R13, PT ;  /* 0x0000000dc600720c */ /* 0x000fe40003f26070 */
[----:B-1----:R-:W-:Y:S02]  /*5cb0*/  FMNMX.FTZ R3, R47, R8, !PT ;  /* 0x000000082f037209 */ /* 0x002fe40007810000 */
[----:B------:R-:W-:Y:S01]  /*5cc0*/  FMNMX.FTZ R8, R68, R9, !PT ;  /* 0x0000000944087209 */ /* 0x000fe20007810000 */
[--C-:B------:R-:W-:Y:S01]  /*5cd0*/  FFMA.FTZ R9, R71, R0, -R7.reuse ;  /* 0x0000000047097223 */ /* 0x100fe20000010807 */
[----:B------:R-:W-:Y:S02]  /*5ce0*/  FMNMX.FTZ R2, R38, R3, !PT ;  /* 0x0000000326027209 */ /* 0x000fe40007810000 */
[----:B------:R-:W-:Y:S01]  /*5cf0*/  FMNMX.FTZ R3, R58, R8, !PT ;  /* 0x000000083a037209 */ /* 0x000fe20007810000 */
[----:B------:R2:W-:Y:S01]  /*5d00*/  MUFU.EX2 R245, R9 ;  /* 0x0000000900f57308 */ /* 0x0005e20000000800 */
[----:B------:R-:W-:Y:S01]  /*5d10*/  SHF.R.U32.HI R8, RZ, 0x10, R10 ;  /* 0x00000010ff087819 */ /* 0x000fe2000001160a */
[----:B------:R-:W1:Y:S01]  /*5d20*/  SHFL.BFLY PT, R104, R2, 0x2, 0x1f ;  /* 0x0c401f0002687f89 */ /* 0x000e6200000e0000 */
[----:B------:R-:W-:Y:S01]  /*5d30*/  FFMA.FTZ R10, R45, R0, -R7 ;  /* 0x000000002d0a7223 */ /* 0x000fe20000010807 */
[----:B------:R-:W-:Y:S01]  /*5d40*/  @!P2 HADD2 R45, -R78.H0_H0, -RZ.H0_H0 ;  /* 0xa00000ff4e2da230 */ /* 0x000fe20000000900 */
[----:B------:R-:W-:Y:S01]  /*5d50*/  LOP3.LUT R8, R8, 0xff, RZ, 0xc0, !PT ;  /* 0x000000ff08087812 */ /* 0x000fe200078ec0ff */
[----:B------:R-:W3:Y:S02]  /*5d60*/  SHFL.BFLY PT, R102, R3, 0x2, 0x1f ;  /* 0x0c401f0003667f89 */ /* 0x000ee400000e0000 */
[----:B------:R-:W4:Y:S01]  /*5d70*/  MUFU.EX2 R246, R10 ;  /* 0x0000000a00f67308 */ /* 0x000f220000000800 */
[----:B------:R-:W-:Y:S01]  /*5d80*/  ISETP.GE.U32.AND P3, PT, R198, R8, PT ;  /* 0x00000008c600720c */ /* 0x000fe20003f66070 */
[----:B------:R-:W-:Y:S01]  /*5d90*/  FFMA.FTZ R8, R97, R0, -R6 ;  /* 0x0000000061087223 */ /* 0x000fe20000010806 */
[----:B------:R-:W-:-:S02]  /*5da0*/  @!P2 PRMT R78, R45, 0x5410, RZ ;  /* 0x000054102d4ea816 */ /* 0x000fc400000000ff */
[----:B------:R-:W-:Y:S01]  /*5db0*/  ISETP.GE.U32.AND P2, PT, R198, R17, PT ;  /* 0x00000011c600720c */ /* 0x000fe20003f46070 */
[----:B------:R-:W-:Y:S01]  /*5dc0*/  FFMA.FTZ R17, R87, R0, -R7 ;  /* 0x0000000057117223 */ /* 0x000fe20000010807 */
[----:B--2---:R-:W-:Y:S01]  /*5dd0*/  F2FP.PACK_AB R9, R190, R183 ;  /* 0x000000b7be09723e */ /* 0x004fe200000000ff */
[----:B------:R2:W-:Y:S03]  /*5de0*/  MUFU.EX2 R238, R8 ;  /* 0x0000000800ee7308 */ /* 0x0005e60000000800 */
[C---:B------:R-:W-:Y:S02]  /*5df0*/  PRMT R76, R9.reuse, 0x7632, R76 ;  /* 0x00007632094c7816 */ /* 0x040fe4000000004c */
[----:B------:R-:W-:Y:S02]  /*5e00*/  PRMT R75, R9, 0x7610, R75 ;  /* 0x00007610094b7816 */ /* 0x000fe4000000004b */
[----:B----4-:R-:W-:Y:S01]  /*5e10*/  F2FP.PACK_AB R9, R246, R245 ;  /* 0x000000f5f609723e */ /* 0x010fe200000000ff */
[----:B------:R-:W-:Y:S01]  /*5e20*/  @!P0 HADD2 R40, -R76.H0_H0, -RZ.H0_H0 ;  /* 0xa00000ff4c288230 */ /* 0x000fe20000000900 */
[----:B-1----:R-:W-:Y:S01]  /*5e30*/  FMNMX.FTZ R104, R2, R104, !PT ;  /* 0x0000006802687209 */ /* 0x002fe20007810000 */
[----:B------:R-:W-:Y:S01]  /*5e40*/  FFMA.FTZ R2, R96, R0, -R6 ;  /* 0x0000000060027223 */ /* 0x000fe20000010806 */
[----:B------:R-:W-:Y:S01]  /*5e50*/  PRMT R74, R9, 0x7610, R74 ;  /* 0x00007610094a7816 */ /* 0x000fe2000000004a */
[----:B------:R-:W-:Y:S01]  /*5e60*/  @!P3 HADD2 R56, -R75.H0_H0, -RZ.H0_H0 ;  /* 0xa00000ff4b38b230 */ /* 0x000fe20000000900 */
[----:B---3--:R-:W-:Y:S01]  /*5e70*/  FMNMX.FTZ R102, R3, R102, !PT ;  /* 0x0000006603667209 */ /* 0x008fe20007810000 */
[----:B------:R1:W3:Y:S01]  /*5e80*/  MUFU.EX2 R237, R2 ;  /* 0x0000000200ed7308 */ /* 0x0002e20000000800 */
[----:B------:R-:W4:Y:S01]  /*5e90*/  SHFL.BFLY PT, R11, R104, 0x1, 0x1f ;  /* 0x0c201f00680b7f89 */ /* 0x000f2200000e0000 */
[----:B--2---:R-:W-:Y:S01]  /*5ea0*/  SHF.R.U32.HI R8, RZ, 0x8, R14 ;  /* 0x00000008ff087819 */ /* 0x004fe2000001160e */
[----:B------:R-:W-:Y:S01]  /*5eb0*/  @!P1 HADD2 R60, -R74.H0_H0, -RZ.H0_H0 ;  /* 0xa00000ff4a3c9230 */ /* 0x000fe20000000900 */
[----:B------:R-:W-:Y:S01]  /*5ec0*/  PRMT R73, R9, 0x7632, R73 ;  /* 0x0000763209497816 */ /* 0x000fe20000000049 */
[----:B------:R-:W2:Y:S01]  /*5ed0*/  SHFL.BFLY PT, R13, R102, 0x1, 0x1f ;  /* 0x0c201f00660d7f89 */ /* 0x000ea200000e0000 */
[----:B------:R-:W-:Y:S01]  /*5ee0*/  PRMT R169, R75, 0x5410, R76 ;  /* 0x000054104ba97816 */ /* 0x000fe2000000004c */
[----:B------:R-:W-:Y:S01]  /*5ef0*/  FFMA.FTZ R14, R95, R0, -R6 ;  /* 0x000000005f0e7223 */ /* 0x000fe20000010806 */
[----:B------:R-:W-:Y:S01]  /*5f00*/  @!P0 PRMT R76, R40, 0x5410, RZ ;  /* 0x00005410284c8816 */ /* 0x000fe200000000ff */
[----:B------:R-:W5:Y:S01]  /*5f10*/  MUFU.EX2 R243, R17 ;  /* 0x0000001100f37308 */ /* 0x000f620000000800 */
[----:B------:R-:W-:-:S02]  /*5f20*/  LOP3.LUT R8, R8, 0xffff, RZ, 0xc0, !PT ;  /* 0x0000ffff08087812 */ /* 0x000fc400078ec0ff */
[----:B------:R-:W-:Y:S02]  /*5f30*/  ISETP.GE.U32.AND P0, PT, R198, R12, PT ;  /* 0x0000000cc600720c */ /* 0x000fe40003f06070 */
[----:B------:R-:W-:Y:S01]  /*5f40*/  PRMT R166, R74, 0x5410, R73 ;  /* 0x000054104aa67816 */ /* 0x000fe20000000049 */
[----:B-1----:R-:W-:Y:S01]  /*5f50*/  IMAD.WIDE.U32 R2, R23, -0x2daee0ad, RZ ;  /* 0xd2511f5317027825 */ /* 0x002fe200078e00ff */
[----:B------:R-:W-:Y:S02]  /*5f60*/  @!P3 PRMT R75, R56, 0x5410, RZ ;  /* 0x00005410384bb816 */ /* 0x000fe400000000ff */
[----:B------:R-:W-:Y:S01]  /*5f70*/  @!P1 PRMT R74, R60, 0x5410, RZ ;  /* 0x000054103c4a9816 */ /* 0x000fe200000000ff */
[-C--:B------:R-:W-:Y:S01]  /*5f80*/  FFMA.FTZ R23, R43, R0.reuse, -R7 ;  /* 0x000000002b177223 */ /* 0x080fe20000010807 */
[----:B------:R-:W-:Y:S01]  /*5f90*/  LOP3.LUT R9, R25, R235, R2, 0x96, !PT ;  /* 0x000000eb19097212 */ /* 0x000fe200078e9602 */
[----:B------:R-:W-:Y:S01]  /*5fa0*/  FFMA.FTZ R25, R61, R0, -R6 ;  /* 0x000000003d197223 */ /* 0x000fe20000010806 */
[----:B------:R-:W-:Y:S01]  /*5fb0*/  LOP3.LUT R3, R3, R244, R88, 0x96, !PT ;  /* 0x000000f403037212 */ /* 0x000fe200078e9658 */
[----:B------:R-:W-:Y:S01]  /*5fc0*/  MUFU.EX2 R194, R23 ;  /* 0x0000001700c27308 */ /* 0x000fe20000000800 */
[----:B------:R-:W-:Y:S01]  /*5fd0*/  LOP3.LUT R2, R15, 0xff, RZ, 0xc0, !PT ;  /* 0x000000ff0f027812 */ /* 0x000fe200078ec0ff */
[----:B------:R-:W-:Y:S01]  /*5fe0*/  FFMA.FTZ R15, R90, R0, -R6 ;  /* 0x000000005a0f7223 */ /* 0x000fe20000010806 */
[C---:B------:R-:W-:Y:S01]  /*5ff0*/  ISETP.GE.U32.AND P3, PT, R198.reuse, R8, PT ;  /* 0x00000008c600720c */ /* 0x040fe20003f66070 */
[----:B------:R-:W-:Y:S01]  /*6000*/  IMAD.WIDE.U32 R8, R9, -0x326172a9, RZ ;  /* 0xcd9e8d5709087825 */ /* 0x000fe200078e00ff */
[----:B------:R-:W-:-:S02]  /*6010*/  ISETP.GE.U32.AND P1, PT, R198, R2, PT ;  /* 0x00000002c600720c */ /* 0x000fc40003f26070 */
[----:B---3--:R-:W-:Y:S01]  /*6020*/  F2FP.PACK_AB R10, R237, R238 ;  /* 0x000000eeed0a723e */ /* 0x008fe200000000ff */
[----:B------:R-:W-:Y:S01]  /*6030*/  IMAD.WIDE.U32 R2, R3, -0x326172a9, RZ ;  /* 0xcd9e8d5703027825 */ /* 0x000fe200078e00ff */
[----:B----4-:R-:W-:Y:S01]  /*6040*/  FMNMX.FTZ R104, R104, R11, !PT ;  /* 0x0000000b68687209 */ /* 0x010fe20007810000 */
[----:B------:R-:W-:Y:S01]  /*6050*/  MUFU.EX2 R241, R15 ;  /* 0x0000000f00f17308 */ /* 0x000fe20000000800 */
[----:B------:R-:W-:Y:S01]  /*6060*/  PRMT R72, R10, 0x7632, R72 ;  /* 0x000076320a487816 */ /* 0x000fe20000000048 */
[----:B-----5:R-:W-:Y:S01]  /*6070*/  IMAD.MOV.U32 R174, RZ, RZ, R243 ;  /* 0x000000ffffae7224 */ /* 0x020fe200078e00f3 */
[----:B------:R-:W-:Y:S02]  /*6080*/  LOP3.LUT R12, R9, R251, R2, 0x96, !PT ;  /* 0x000000fb090c7212 */ /* 0x000fe400078e9602 */
[----:B------:R-:W-:Y:S01]  /*6090*/  LOP3.LUT R2, R20, 0xffff, RZ, 0xc0, !PT ;  /* 0x0000ffff14027812 */ /* 0x000fe200078ec0ff */
[----:B------:R-:W-:Y:S01]  /*60a0*/  @!P0 HADD2 R62, -R72.H0_H0, -RZ.H0_H0 ;  /* 0xa00000ff483e8230 */ /* 0x000fe20000000900 */
[----:B------:R-:W-:Y:S01]  /*60b0*/  PRMT R71, R10, 0x7610, R71 ;  /* 0x000076100a477816 */ /* 0x000fe20000000047 */
[----:B------:R-:W-:Y:S01]  /*60c0*/  @!P3 HADD2 R64, -R73.H0_H0, -RZ.H0_H0 ;  /* 0xa00000ff4940b230 */ /* 0x000fe20000000900 */
[----:B------:R-:W-:Y:S01]  /*60d0*/  SHF.R.U32.HI R2, RZ, 0x8, R2 ;  /* 0x00000008ff027819 */ /* 0x000fe20000011602 */
[----:B------:R-:W-:Y:S01]  /*60e0*/  MUFU.EX2 R250, R25 ;  /* 0x0000001900fa7308 */ /* 0x000fe20000000800 */
[----:B------:R-:W-:Y:S01]  /*60f0*/  LOP3.LUT R36, R3, R188, R26, 0x96, !PT ;  /* 0x000000bc03247212 */ /* 0x000fe200078e961a */
[----:B------:R-:W-:Y:S01]  /*6100*/  FMUL.FTZ R3, R0, R104 ;  /* 0x0000006800037220 */ /* 0x000fe20000410000 */
[----:B------:R-:W-:Y:S01]  /*6110*/  PRMT R165, R71, 0x5410, R72 ;  /* 0x0000541047a57816 */ /* 0x000fe20000000048 */
[----:B------:R-:W-:Y:S01]  /*6120*/  @!P1 HADD2 R66, -R71.H0_H0, -RZ.H0_H0 ;  /* 0xa00000ff47429230 */ /* 0x000fe20000000900 */
[----:B------:R-:W-:Y:S01]  /*6130*/  @!P0 PRMT R72, R62, 0x5410, RZ ;  /* 0x000054103e488816 */ /* 0x000fe200000000ff */
[----:B------:R-:W-:Y:S01]  /*6140*/  FFMA.FTZ R26, R46, R0, -R6 ;  /* 0x000000002e1a7223 */ /* 0x000fe20000010806 */
[----:B------:R-:W-:-:S02]  /*6150*/  LOP3.LUT R2, R2, 0xffff, RZ, 0xc0, !PT ;  /* 0x0000ffff02027812 */ /* 0x000fc400078ec0ff */
[----:B--2---:R-:W-:Y:S01]  /*6160*/  FMNMX.FTZ R102, R102, R13, !PT ;  /* 0x0000000d66667209 */ /* 0x004fe20007810000 */
[----:B------:R-:W-:Y:S01]  /*6170*/  FFMA.FTZ R13, R94, R0, -R7 ;  /* 0x000000005e0d7223 */ /* 0x000fe20000010807 */
[----:B------:R-:W-:Y:S01]  /*6180*/  FSETP.NEU.FTZ.AND P0, PT, R104, -INF , PT ;  /* 0xff8000006800780b */ /* 0x000fe20003f1d000 */
[----:B------:R-:W-:Y:S01]  /*6190*/  MUFU.EX2 R252, R26 ;  /* 0x0000001a00fc7308 */ /* 0x000fe20000000800 */
[----:B------:R-:W-:Y:S01]  /*61a0*/  @!P3 PRMT R73, R64, 0x5410, RZ ;  /* 0x000054104049b816 */ /* 0x000fe200000000ff */
[----:B------:R-:W-:Y:S01]  /*61b0*/  FMUL.FTZ R11, R0, R102 ;  /* 0x00000066000b7220 */ /* 0x000fe20000410000 */
[----:B------:R-:W-:Y:S02]  /*61c0*/  LOP3.LUT R10, R20, 0xff, RZ, 0xc0, !PT ;  /* 0x000000ff140a7812 */ /* 0x000fe400078ec0ff */
[----:B------:R-:W-:Y:S02]  /*61d0*/  ISETP.GE.U32.AND P3, PT, R198, R2, PT ;  /* 0x00000002c600720c */ /* 0x000fe40003f66070 */
[----:B------:R-:W-:Y:S01]  /*61e0*/  FSEL R2, R3, RZ, P0 ;  /* 0x000000ff03027208 */ /* 0x000fe20000000000 */
[----:B------:R-:W-:Y:S01]  /*61f0*/  MUFU.EX2 R187, R13 ;  /* 0x0000000d00bb7308 */ /* 0x000fe20000000800 */
[----:B------:R-:W-:-:S02]  /*6200*/  @!P1 PRMT R71, R66, 0x5410, RZ ;  /* 0x0000541042479816 */ /* 0x000fc400000000ff */
[----:B------:R-:W-:Y:S01]  /*6210*/  ISETP.GE.U32.AND P1, PT, R198, R10, PT ;  /* 0x0000000ac600720c */ /* 0x000fe20003f26070 */
[-CC-:B------:R-:W-:Y:S01]  /*6220*/  FFMA.FTZ R30, R37, R0.reuse, -R2.reuse ;  /* 0x00000000251e7223 */ /* 0x180fe20000010802 */
[----:B------:R-:W-:Y:S01]  /*6230*/  FSETP.NEU.FTZ.AND P0, PT, R102, -INF , PT ;  /* 0xff8000006600780b */ /* 0x000fe20003f1d000 */
[-C--:B------:R-:W-:Y:S01]  /*6240*/  FFMA.FTZ R35, R132, R0.reuse, -R2 ;  /* 0x0000000084237223 */ /* 0x080fe20000010802 */
[----:B------:R-:W-:Y:S01]  /*6250*/  SHF.R.U32.HI R10, RZ, 0x18, R20 ;  /* 0x00000018ff0a7819 */ /* 0x000fe20000011614 */
[-CC-:B------:R-:W-:Y:S01]  /*6260*/  FFMA.FTZ R37, R130, R0.reuse, -R2.reuse ;  /* 0x0000000082257223 */ /* 0x180fe20000010802 */
[----:B------:R-:W-:Y:S01]  /*6270*/  FSEL R3, R11, RZ, P0 ;  /* 0x000000ff0b037208 */ /* 0x000fe20000000000 */
[--C-:B------:R-:W-:Y:S01]  /*6280*/  FFMA.FTZ R42, R126, R0, -R2.reuse ;  /* 0x000000007e2a7223 */ /* 0x100fe20000010802 */
[----:B------:R-:W-:Y:S01]  /*6290*/  ISETP.GE.U32.AND P0, PT, R198, R10, PT ;  /* 0x0000000ac600720c */ /* 0x000fe20003f06070 */
[-CC-:B------:R-:W-:Y:S01]  /*62a0*/  FFMA.FTZ R100, R122, R0.reuse, -R2.reuse ;  /* 0x000000007a647223 */ /* 0x180fe20000010802 */
[----:B------:R-:W-:Y:S01]  /*62b0*/  LOP3.LUT R29, R8, 0xffff, RZ, 0xc0, !PT ;  /* 0x0000ffff081d7812 */ /* 0x000fe200078ec0ff */
[-C--:B------:R-:W-:Y:S01]  /*62c0*/  FFMA.FTZ R31, R134, R0.reuse, -R2 ;  /* 0x00000000861f7223 */ /* 0x080fe20000010802 */
[----:B------:R-:W-:Y:S01]  /*62d0*/  SHF.R.U32.HI R21, RZ, 0x10, R8 ;  /* 0x00000010ff157819 */ /* 0x000fe20000011608 */
[-C--:B------:R-:W-:Y:S01]  /*62e0*/  FFMA.FTZ R40, R128, R0.reuse, -R2 ;  /* 0x0000000080287223 */ /* 0x080fe20000010802 */
[----:B------:R-:W-:Y:S01]  /*62f0*/  SHF.R.U32.HI R9, RZ, 0x18, R8 ;  /* 0x00000018ff097819 */ /* 0x000fe20000011608 */
[-CC-:B------:R-:W-:Y:S01]  /*6300*/  FFMA.FTZ R99, R99, R0.reuse, -R2.reuse ;  /* 0x0000000063637223 */ /* 0x180fe20000010802 */
[----:B------:R-:W-:Y:S01]  /*6310*/  MUFU.EX2 R35, R35 ;  /* 0x0000002300237308 */ /* 0x000fe20000000800 */
[----:B------:R-:W-:-:S02]  /*6320*/  FFMA.FTZ R107, R107, R0, -R2 ;  /* 0x000000006b6b7223 */ /* 0x000fc40000010802 */
[-CC-:B------:R-:W-:Y:S02]  /*6330*/  FFMA.FTZ R108, R98, R0.reuse, -R2.reuse ;  /* 0x00000000626c7223 */ /* 0x180fe40000010802 */
[-CC-:B------:R-:W-:Y:S02]  /*6340*/  FFMA.FTZ R113, R93, R0.reuse, -R2.reuse ;  /* 0x000000005d717223 */ /* 0x180fe40000010802 */
[-CC-:B------:R-:W-:Y:S01]  /*6350*/  FFMA.FTZ R116, R70, R0.reuse, -R2.reuse ;  /* 0x0000000046747223 */ /* 0x180fe20000010802 */
[----:B------:R-:W-:Y:S01]  /*6360*/  MUFU.EX2 R23, R37 ;  /* 0x0000002500177308 */ /* 0x000fe20000000800 */
[-CC-:B------:R-:W-:Y:S02]  /*6370*/  FFMA.FTZ R130, R63, R0.reuse, -R2.reuse ;  /* 0x000000003f827223 */ /* 0x180fe40000010802 */
[-CC-:B------:R-:W-:Y:S02]  /*6380*/  FFMA.FTZ R132, R57, R0.reuse, -R2.reuse ;  /* 0x0000000039847223 */ /* 0x180fe40000010802 */
[----:B------:R-:W-:-:S02]  /*6390*/  FFMA.FTZ R122, R47, R0, -R2 ;  /* 0x000000002f7a7223 */ /* 0x000fc40000010802 */
[-C--:B------:R-:W-:Y:S01]  /*63a0*/  FFMA.FTZ R126, R38, R0.reuse, -R2 ;  /* 0x00000000267e7223 */ /* 0x080fe20000010802 */
[----:B------:R-:W-:Y:S01]  /*63b0*/  MUFU.EX2 R188, R42 ;  /* 0x0000002a00bc7308 */ /* 0x000fe20000000800 */
[-CC-:B------:R-:W-:Y:S02]  /*63c0*/  FFMA.FTZ R2, R124, R0.reuse, -R7.reuse ;  /* 0x000000007c027223 */ /* 0x180fe40000010807 */
[-CC-:B------:R-:W-:Y:S02]  /*63d0*/  FFMA.FTZ R10, R115, R0.reuse, -R7.reuse ;  /* 0x00000000730a7223 */ /* 0x180fe40000010807 */
[-C--:B------:R-:W-:Y:S02]  /*63e0*/  FFMA.FTZ R11, R114, R0.reuse, -R7 ;  /* 0x00000000720b7223 */ /* 0x080fe40000010807 */
[-C--:B------:R-:W-:Y:S01]  /*63f0*/  FFMA.FTZ R7, R121, R0.reuse, -R6 ;  /* 0x0000000079077223 */ /* 0x080fe20000010806 */
[----:B------:R1:W-:Y:S01]  /*6400*/  MUFU.EX2 R224, R2 ;  /* 0x0000000200e07308 */ /* 0x0003e20000000800 */
[----:B------:R-:W-:-:S02]  /*6410*/  FFMA.FTZ R87, R129, R0, -R3 ;  /* 0x0000000081577223 */ /* 0x000fc40000010803 */
[----:B------:R-:W-:Y:S02]  /*6420*/  IMAD.MOV.U32 R129, RZ, RZ, R110 ;  /* 0x000000ffff817224 */ /* 0x000fe400078e006e */
[-CC-:B------:R-:W-:Y:S02]  /*6430*/  FFMA.FTZ R101, R109, R0.reuse, -R3.reuse ;  /* 0x000000006d657223 */ /* 0x180fe40000010803 */
[-CC-:B------:R-:W-:Y:S01]  /*6440*/  FFMA.FTZ R28, R44, R0.reuse, -R3.reuse ;  /* 0x000000002c1c7223 */ /* 0x180fe20000010803 */
[----:B------:R2:W3:Y:S01]  /*6450*/  MUFU.EX2 R226, R10 ;  /* 0x0000000a00e27308 */ /* 0x0004e20000000800 */
[-CC-:B------:R-:W-:Y:S02]  /*6460*/  FFMA.FTZ R27, R139, R0.reuse, -R3.reuse ;  /* 0x000000008b1b7223 */ /* 0x180fe40000010803 */
[-CC-:B------:R-:W-:Y:S02]  /*6470*/  FFMA.FTZ R33, R138, R0.reuse, -R3.reuse ;  /* 0x000000008a217223 */ /* 0x180fe40000010803 */
[----:B------:R-:W-:-:S02]  /*6480*/  FFMA.FTZ R34, R135, R0, -R3 ;  /* 0x0000000087227223 */ /* 0x000fc40000010803 */
[-CC-:B------:R-:W-:Y:S01]  /*6490*/  FFMA.FTZ R38, R133, R0.reuse, -R3.reuse ;  /* 0x0000000085267223 */ /* 0x180fe20000010803 */
[----:B------:R4:W-:Y:S01]  /*64a0*/  MUFU.EX2 R219, R7 ;  /* 0x0000000700db7308 */ /* 0x0009e20000000800 */
[-C--:B-1----:R-:W-:Y:S01]  /*64b0*/  FFMA.FTZ R2, R120, R0.reuse, -R6 ;  /* 0x0000000078027223 */ /* 0x082fe20000010806 */
[----:B------:R-:W-:Y:S01]  /*64c0*/  SHF.R.U32.HI R6, RZ, 0x10, R20 ;  /* 0x00000010ff067819 */ /* 0x000fe20000011614 */
[-CC-:B------:R-:W-:Y:S02]  /*64d0*/  FFMA.FTZ R39, R131, R0.reuse, -R3.reuse ;  /* 0x0000000083277223 */ /* 0x180fe40000010803 */
[-CC-:B------:R-:W-:Y:S01]  /*64e0*/  FFMA.FTZ R90, R127, R0.reuse, -R3.reuse ;  /* 0x000000007f5a7223 */ /* 0x180fe20000010803 */
[----:B------:R-:W-:Y:S01]  /*64f0*/  LOP3.LUT R6, R6, 0xff, RZ, 0xc0, !PT ;  /* 0x000000ff06067812 */ /* 0x000fe200078ec0ff */
[-CC-:B------:R-:W-:Y:S01]  /*6500*/  FFMA.FTZ R97, R125, R0.reuse, -R3.reuse ;  /* 0x000000007d617223 */ /* 0x180fe20000010803 */
[----:B------:R3:W1:Y:S01]  /*6510*/  MUFU.EX2 R225, R2 ;  /* 0x0000000200e17308 */ /* 0x0006620000000800 */
[-CC-:B------:R-:W-:Y:S01]  /*6520*/  FFMA.FTZ R98, R123, R0.reuse, -R3.reuse ;  /* 0x000000007b627223 */ /* 0x180fe20000010803 */
[----:B--2---:R-:W-:Y:S01]  /*6530*/  LOP3.LUT R10, R8, 0xff, RZ, 0xc0, !PT ;  /* 0x000000ff080a7812 */ /* 0x004fe200078ec0ff */
[----:B------:R-:W-:-:S02]  /*6540*/  FFMA.FTZ R106, R106, R0, -R3 ;  /* 0x000000006a6a7223 */ /* 0x000fc40000010803 */
[-CC-:B------:R-:W-:Y:S02]  /*6550*/  FFMA.FTZ R110, R92, R0.reuse, -R3.reuse ;  /* 0x000000005c6e7223 */ /* 0x180fe40000010803 */
[-CC-:B------:R-:W-:Y:S01]  /*6560*/  FFMA.FTZ R109, R91, R0.reuse, -R3.reuse ;  /* 0x000000005b6d7223 */ /* 0x180fe20000010803 */
[----:B------:R-:W2:Y:S01]  /*6570*/  MUFU.EX2 R242, R11 ;  /* 0x0000000b00f27308 */ /* 0x000ea20000000800 */
[-C--:B------:R-:W-:Y:S01]  /*6580*/  FFMA.FTZ R112, R68, R0.reuse, -R3 ;  /* 0x0000000044707223 */ /* 0x080fe20000010803 */
[----:B----4-:R-:W-:Y:S01]  /*6590*/  SHF.R.U32.HI R7, RZ, 0x8, R137 ;  /* 0x00000008ff077819 */ /* 0x010fe20000011689 */
[----:B------:R-:W-:Y:S01]  /*65a0*/  FFMA.FTZ R111, R58, R0, -R3 ;  /* 0x000000003a6f7223 */ /* 0x000fe20000010803 */
[----:B---3--:R-:W-:-:S04]  /*65b0*/  F2FP.PACK_AB R2, R226, R224 ;  /* 0x000000e0e202723e */ /* 0x008fc800000000ff */
[----:B------:R-:W-:Y:S01]  /*65c0*/  MUFU.EX2 R28, R28 ;  /* 0x0000001c001c7308 */ /* 0x000fe20000000800 */
[----:B-1----:R-:W-:Y:S02]  /*65d0*/  F2FP.PACK_AB R0, R225, R219 ;  /* 0x000000dbe100723e */ /* 0x002fe400000000ff */
[C---:B------:R-:W-:Y:S02]  /*65e0*/  PRMT R70, R2.reuse, 0x7610, R70 ;  /* 0x0000761002467816 */ /* 0x040fe40000000046 */
[----:B------:R-:W-:Y:S02]  /*65f0*/  PRMT R69, R2, 0x7632, R69 ;  /* 0x0000763202457816 */ /* 0x000fe40000000045 */
[----:B------:R-:W-:Y:S01]  /*6600*/  LOP3.LUT R2, R118, 0xff, RZ, 0xc0, !PT ;  /* 0x000000ff76027812 */ /* 0x000fe200078ec0ff */
[----:B------:R-:W-:Y:S01]  /*6610*/  @!P1 HADD2 R43, -R70.H0_H0, -RZ.H0_H0 ;  /* 0xa00000ff462b9230 */ /* 0x000fe20000000900 */
[----:B------:R-:W-:Y:S01]  /*6620*/  PRMT R216, R70, 0x5410, R69 ;  /* 0x0000541046d87816 */ /* 0x000fe20000000045 */
[----:B------:R-:W-:Y:S01]  /*6630*/  @!P3 HADD2 R44, -R69.H0_H0, -RZ.H0_H0 ;  /* 0xa00000ff452cb230 */ /* 0x000fe20000000900 */
[----:B------:R-:W-:Y:S01]  /*6640*/  PRMT R68, R0, 0x7632, R68 ;  /* 0x0000763200447816 */ /* 0x000fe20000000044 */
[----:B------:R-:W-:Y:S01]  /*6650*/  MUFU.EX2 R27, R27 ;  /* 0x0000001b001b7308 */ /* 0x000fe20000000800 */
[----:B------:R-:W-:-:S02]  /*6660*/  @!P1 PRMT R70, R43, 0x5410, RZ ;  /* 0x000054102b469816 */ /* 0x000fc400000000ff */
[----:B------:R-:W-:Y:S01]  /*6670*/  ISETP.GE.U32.AND P1, PT, R198, R2, PT ;  /* 0x00000002c600720c */ /* 0x000fe20003f26070 */
[----:B------:R-:W-:Y:S01]  /*6680*/  IMAD.WIDE.U32 R2, R55, -0x2daee0ad, RZ ;  /* 0xd2511f5337027825 */ /* 0x000fe200078e00ff */
[----:B------:R-:W-:Y:S01]  /*6690*/  PRMT R67, R0, 0x7610, R67 ;  /* 0x0000761000437816 */ /* 0x000fe20000000043 */
[----:B------:R-:W-:Y:S01]  /*66a0*/  @!P0 HADD2 R46, -R68.H0_H0, -RZ.H0_H0 ;  /* 0xa00000ff442e8230 */ /* 0x000fe20000000900 */
[----:B------:R-:W-:Y:S01]  /*66b0*/  @!P3 PRMT R69, R44, 0x5410, RZ ;  /* 0x000054102c45b816 */ /* 0x000fe200000000ff */
[----:B------:R-:W-:Y:S01]  /*66c0*/  MUFU.EX2 R33, R33 ;  /* 0x0000002100217308 */ /* 0x000fe20000000800 */
[----:B------:R-:W-:Y:S02]  /*66d0*/  LOP3.LUT R0, R3, R249, R136, 0x96, !PT ;  /* 0x000000f903007212 */ /* 0x000fe400078e9688 */
[----:B------:R-:W-:Y:S02]  /*66e0*/  ISETP.GE.U32.AND P3, PT, R198, R6, PT ;  /* 0x00000006c600720c */ /* 0x000fe40003f66070 */
[----:B------:R-:W-:-:S02]  /*66f0*/  LOP3.LUT R6, R7, 0xffff, RZ, 0xc0, !PT ;  /* 0x0000ffff07067812 */ /* 0x000fc400078ec0ff */
[----:B------:R-:W-:Y:S01]  /*6700*/  PRMT R215, R67, 0x5410, R68 ;  /* 0x0000541043d77816 */ /* 0x000fe20000000044 */
[----:B------:R-:W1:Y:S01]  /*6710*/  MUFU.EX2 R136, R14 ;  /* 0x0000000e00887308 */ /* 0x000e620000000800 */
[----:B------:R-:W-:Y:S02]  /*6720*/  @!P0 PRMT R68, R46, 0x5410, RZ ;  /* 0x000054102e448816 */ /* 0x000fe400000000ff */
[----:B------:R-:W-:Y:S02]  /*6730*/  ISETP.GE.U32.AND P0, PT, R198, R6, PT ;  /* 0x00000006c600720c */ /* 0x000fe40003f06070 */
[C---:B------:R-:W-:Y:S02]  /*6740*/  LOP3.LUT R7, R2.reuse, 0xffff, RZ, 0xc0, !PT ;  /* 0x0000ffff02077812 */ /* 0x040fe400078ec0ff */
[----:B------:R-:W-:Y:S01]  /*6750*/  LOP3.LUT R6, R2, 0xff, RZ, 0xc0, !PT ;  /* 0x000000ff02067812 */ /* 0x000fe200078ec0ff */
[----:B------:R-:W-:Y:S01]  /*6760*/  @!P3 HADD2 R58, -R67.H0_H0, -RZ.H0_H0 ;  /* 0xa00000ff433ab230 */ /* 0x000fe20000000900 */
[--C-:B------:R-:W-:Y:S01]  /*6770*/  SHF.R.U32.HI R8, RZ, 0x10, R2.reuse ;  /* 0x00000010ff087819 */ /* 0x100fe20000011602 */
[----:B------:R-:W-:Y:S01]  /*6780*/  MUFU.EX2 R189, R39 ;  /* 0x0000002700bd7308 */ /* 0x000fe20000000800 */
[----:B------:R-:W-:-:S02]  /*6790*/  SHF.R.U32.HI R3, RZ, 0x18, R2 ;  /* 0x00000018ff037819 */ /* 0x000fc40000011602 */
[----:B--2---:R-:W-:Y:S02]  /*67a0*/  F2FP.PACK_AB R2, R187, R242 ;  /* 0x000000f2bb02723e */ /* 0x004fe400000000ff */
[----:B------:R-:W-:Y:S02]  /*67b0*/  @!P3 PRMT R67, R58, 0x5410, RZ ;  /* 0x000054103a43b816 */ /* 0x000fe400000000ff */
[C---:B------:R-:W-:Y:S01]  /*67c0*/  PRMT R66, R2.reuse, 0x7610, R66 ;  /* 0x0000761002427816 */ /* 0x040fe20000000042 */
[----:B------:R-:W-:Y:S01]  /*67d0*/  MUFU.EX2 R231, R130 ;  /* 0x0000008200e77308 */ /* 0x000fe20000000800 */
[----:B------:R-:W-:Y:S02]  /*67e0*/  PRMT R65, R2, 0x7632, R65 ;  /* 0x0000763202417816 */ /* 0x000fe40000000041 */
[----:B-1----:R-:W-:Y:S01]  /*67f0*/  F2FP.PACK_AB R2, R241, R136 ;  /* 0x00000088f102723e */ /* 0x002fe200000000ff */
[----:B------:R-:W-:Y:S01]  /*6800*/  @!P4 HADD2 R57, -R66.H0_H0, -RZ.H0_H0 ;  /* 0xa00000ff4239c230 */ /* 0x000fe20000000900 */
[----:B------:R-:W-:Y:S01]  /*6810*/  PRMT R214, R66, 0x5410, R65 ;  /* 0x0000541042d67816 */ /* 0x000fe20000000041 */
[----:B------:R-:W-:Y:S01]  /*6820*/  @!P0 HADD2 R47, -R65.H0_H0, -RZ.H0_H0 ;  /* 0xa00000ff412f8230 */ /* 0x000fe20000000900 */
[----:B------:R-:W-:-:S02]  /*6830*/  PRMT R64, R2, 0x7632, R64 ;  /* 0x0000763202407816 */ /* 0x000fc40000000040 */
[----:B------:R-:W-:Y:S02]  /*6840*/  PRMT R63, R2, 0x7610, R63 ;  /* 0x00007610023f7816 */ /* 0x000fe4000000003f */
[----:B------:R-:W-:Y:S01]  /*6850*/  LOP3.LUT R2, R0, 0xffff, RZ, 0xc0, !PT ;  /* 0x0000ffff00027812 */ /* 0x000fe200078ec0ff */
[----:B------:R-:W-:Y:S01]  /*6860*/  @!P2 HADD2 R59, -R64.H0_H0, -RZ.H0_H0 ;  /* 0xa00000ff403ba230 */ /* 0x000fe20000000900 */
[----:B------:R-:W-:Y:S01]  /*6870*/  @!P0 PRMT R65, R47, 0x5410, RZ ;  /* 0x000054102f418816 */ /* 0x000fe200000000ff */
[----:B------:R-:W-:Y:S01]  /*6880*/  @!P1 HADD2 R61, -R63.H0_H0, -RZ.H0_H0 ;  /* 0xa00000ff3f3d9230 */ /* 0x000fe20000000900 */
[----:B------:R-:W-:Y:S02]  /*6890*/  ISETP.GE.U32.AND P0, PT, R198, R3, PT ;  /* 0x00000003c600720c */ /* 0x000fe40003f06070 */
[----:B------:R-:W-:Y:S02]  /*68a0*/  SHF.R.U32.HI R2, RZ, 0x8, R2 ;  /* 0x00000008ff027819 */ /* 0x000fe40000011602 */
[----:B------:R-:W-:-:S02]  /*68b0*/  LOP3.LUT R3, R0, 0xff, RZ, 0xc0, !PT ;  /* 0x000000ff00037812 */ /* 0x000fc400078ec0ff */
[----:B------:R-:W-:Y:S02]  /*68c0*/  PRMT R213, R63, 0x5410, R64 ;  /* 0x000054103fd57816 */ /* 0x000fe40000000040 */
[----:B------:R-:W-:Y:S02]  /*68d0*/  @!P2 PRMT R64, R59, 0x5410, RZ ;  /* 0x000054103b40a816 */ /* 0x000fe400000000ff */
[----:B------:R-:W-:Y:S02]  /*68e0*/  LOP3.LUT R2, R2, 0xffff, RZ, 0xc0, !PT ;  /* 0x0000ffff02027812 */ /* 0x000fe400078ec0ff */
[C---:B------:R-:W-:Y:S02]  /*68f0*/  ISETP.GE.U32.AND P2, PT, R198.reuse, R3, PT ;  /* 0x00000003c600720c */ /* 0x040fe40003f46070 */
[----:B------:R-:W-:Y:S02]  /*6900*/  @!P1 PRMT R63, R61, 0x5410, RZ ;  /* 0x000054103d3f9816 */ /* 0x000fe400000000ff */
[----:B------:R-:W-:-:S02]  /*6910*/  ISETP.GE.U32.AND P1, PT, R198, R2, PT ;  /* 0x00000002c600720c */ /* 0x000fc40003f26070 */
[----:B------:R-:W-:Y:S02]  /*6920*/  F2FP.PACK_AB R2, R239, R243 ;  /* 0x000000f3ef02723e */ /* 0x000fe400000000ff */
[----:B------:R-:W-:Y:S01]  /*6930*/  @!P4 PRMT R66, R57, 0x5410, RZ ;  /* 0x000054103942c816 */ /* 0x000fe200000000ff */
[----:B------:R-:W-:Y:S01]  /*6940*/  MUFU.EX2 R243, R113 ;  /* 0x0000007100f37308 */ /* 0x000fe20000000800 */
[C---:B------:R-:W-:Y:S02]  /*6950*/  PRMT R62, R2.reuse, 0x7610, R62 ;  /* 0x00007610023e7816 */ /* 0x040fe4000000003e */
[----:B------:R-:W-:Y:S02]  /*6960*/  PRMT R61, R2, 0x7632, R61 ;  /* 0x00007632023d7816 */ /* 0x000fe4000000003d */
[--C-:B------:R-:W-:Y:S01]  /*6970*/  SHF.R.U32.HI R2, RZ, 0x18, R0.reuse ;  /* 0x00000018ff027819 */ /* 0x100fe20000011600 */
[----:B------:R-:W-:Y:S01]  /*6980*/  @!P2 HADD2 R91, -R62.H0_H0, -RZ.H0_H0 ;  /* 0xa00000ff3e5ba230 */ /* 0x000fe20000000900 */
[----:B------:R-:W-:Y:S01]  /*6990*/  PRMT R212, R62, 0x5410, R61 ;  /* 0x000054103ed47816 */ /* 0x000fe2000000003d */
[----:B------:R-:W-:Y:S01]  /*69a0*/  @!P1 HADD2 R92, -R61.H0_H0, -RZ.H0_H0 ;  /* 0xa00000ff3d5c9230 */ /* 0x000fe20000000900 */
[----:B------:R-:W-:-:S02]  /*69b0*/  SHF.R.U32.HI R0, RZ, 0x10, R0 ;  /* 0x00000010ff007819 */ /* 0x000fc40000011600 */
[----:B------:R-:W-:Y:S02]  /*69c0*/  @!P2 PRMT R62, R91, 0x5410, RZ ;  /* 0x000054105b3ea816 */ /* 0x000fe400000000ff */
[----:B------:R-:W-:Y:S02]  /*69d0*/  ISETP.GE.U32.AND P2, PT, R198, R2, PT ;  /* 0x00000002c600720c */ /* 0x000fe40003f46070 */
[----:B------:R-:W-:Y:S02]  /*69e0*/  F2FP.PACK_AB R2, R236, R240 ;  /* 0x000000f0ec02723e */ /* 0x000fe400000000ff */
[----:B------:R-:W-:Y:S01]  /*69f0*/  LOP3.LUT R0, R0, 0xff, RZ, 0xc0, !PT ;  /* 0x000000ff00007812 */ /* 0x000fe200078ec0ff */
[----:B------:R-:W-:Y:S01]  /*6a00*/  MUFU.EX2 R236, R126 ;  /* 0x0000007e00ec7308 */ /* 0x000fe20000000800 */
[----:B------:R-:W-:Y:S02]  /*6a10*/  PRMT R60, R2, 0x7632, R60 ;  /* 0x00007632023c7816 */ /* 0x000fe4000000003c */
[----:B------:R-:W-:-:S02]  /*6a20*/  @!P1 PRMT R61, R92, 0x5410, RZ ;  /* 0x000054105c3d9816 */ /* 0x000fc400000000ff */
[----:B------:R-:W-:Y:S02]  /*6a30*/  ISETP.GE.U32.AND P1, PT, R198, R0, PT ;  /* 0x00000000c600720c */ /* 0x000fe40003f26070 */
[----:B------:R-:W-:Y:S01]  /*6a40*/  SHF.R.U32.HI R0, RZ, 0x8, R7 ;  /* 0x00000008ff007819 */ /* 0x000fe20000011607 */
[----:B------:R-:W-:Y:S01]  /*6a50*/  @!P2 HADD2 R93, -R60.H0_H0, -RZ.H0_H0 ;  /* 0xa00000ff3c5da230 */ /* 0x000fe20000000900 */
[----:B------:R-:W-:Y:S02]  /*6a60*/  PRMT R59, R2, 0x7610, R59 ;  /* 0x00007610023b7816 */ /* 0x000fe4000000003b */
[----:B------:R-:W-:Y:S02]  /*6a70*/  LOP3.LUT R0, R0, 0xffff, RZ, 0xc0, !PT ;  /* 0x0000ffff00007812 */ /* 0x000fe400078ec0ff */
[----:B------:R-:W-:Y:S02]  /*6a80*/  PRMT R203, R59, 0x5410, R60 ;  /* 0x000054103bcb7816 */ /* 0x000fe4000000003c */
[----:B------:R-:W-:-:S02]  /*6a90*/  @!P2 PRMT R60, R93, 0x5410, RZ ;  /* 0x000054105d3ca816 */ /* 0x000fc400000000ff */
[----:B------:R-:W-:Y:S01]  /*6aa0*/  ISETP.GE.U32.AND P2, PT, R198, R0, PT ;  /* 0x00000000c600720c */ /* 0x000fe20003f46070 */
[----:B------:R-:W-:Y:S01]  /*6ab0*/  @!P1 HADD2 R96, -R59.H0_H0, -RZ.H0_H0 ;  /* 0xa00000ff3b609230 */ /* 0x000fe20000000900 */
[----:B------:R-:W-:Y:S02]  /*6ac0*/  F2FP.PACK_AB R0, R194, R218 ;  /* 0x000000dac200723e */ /* 0x000fe400000000ff */
[----:B------:R-:W-:Y:S02]  /*6ad0*/  LOP3.LUT R2, R21, 0xff, RZ, 0xc0, !PT ;  /* 0x000000ff15027812 */ /* 0x000fe400078ec0ff */
[C---:B------:R-:W-:Y:S02]  /*6ae0*/  PRMT R58, R0.reuse, 0x7610, R58 ;  /* 0x00007610003a7816 */ /* 0x040fe4000000003a */
[----:B------:R-:W-:Y:S02]  /*6af0*/  PRMT R57, R0, 0x7632, R57 ;  /* 0x0000763200397816 */ /* 0x000fe40000000039 */
[----:B------:R-:W-:-:S02]  /*6b00*/  LOP3.LUT R0, R8, 0xff, RZ, 0xc0, !PT ;  /* 0x000000ff08007812 */ /* 0x000fc400078ec0ff */
[----:B------:R-:W-:Y:S01]  /*6b10*/  @!P1 PRMT R59, R96, 0x5410, RZ ;  /* 0x00005410603b9816 */ /* 0x000fe200000000ff */
[----:B------:R-:W-:Y:S01]  /*6b20*/  @!P2 HADD2 R94, -R57.H0_H0, -RZ.H0_H0 ;  /* 0xa00000ff395ea230 */ /* 0x000fe20000000900 */
[----:B------:R-:W-:Y:S01]  /*6b30*/  ISETP.GE.U32.AND P1, PT, R198, R0, PT ;  /* 0x00000000c600720c */ /* 0x000fe20003f26070 */
[----:B------:R-:W-:Y:S01]  /*6b40*/  MUFU.EX2 R8, R31 ;  /* 0x0000001f00087308 */ /* 0x000fe20000000800 */
[----:B------:R-:W-:Y:S02]  /*6b50*/  F2FP.PACK_AB R0, R252, R250 ;  /* 0x000000fafc00723e */ /* 0x000fe400000000ff */
[----:B------:R-:W-:Y:S02]  /*6b60*/  PRMT R201, R58, 0x5410, R57 ;  /* 0x000054103ac97816 */ /* 0x000fe40000000039 */
[C---:B------:R-:W-:Y:S02]  /*6b70*/  PRMT R56, R0.reuse, 0x7610, R56 ;  /* 0x0000761000387816 */ /* 0x040fe40000000038 */
[----:B------:R-:W-:Y:S01]  /*6b80*/  PRMT R55, R0, 0x7632, R55 ;  /* 0x0000763200377816 */ /* 0x000fe20000000037 */
[----:B------:R-:W-:Y:S01]  /*6b90*/  MUFU.EX2 R31, R38 ;  /* 0x00000026001f7308 */ /* 0x000fe20000000800 */
[----:B------:R-:W-:-:S02]  /*6ba0*/  LOP3.LUT R0, R12, 0xffff, RZ, 0xc0, !PT ;  /* 0x0000ffff0c007812 */ /* 0x000fc400078ec0ff */
[----:B------:R-:W-:Y:S01]  /*6bb0*/  @!P2 PRMT R57, R94, 0x5410, RZ ;  /* 0x000054105e39a816 */ /* 0x000fe200000000ff */
[----:B------:R-:W-:Y:S01]  /*6bc0*/  @!P1 HADD2 R114, -R56.H0_H0, -RZ.H0_H0 ;  /* 0xa00000ff38729230 */ /* 0x000fe20000000900 */
[C---:B------:R-:W-:Y:S01]  /*6bd0*/  ISETP.GE.U32.AND P2, PT, R198.reuse, R2, PT ;  /* 0x00000002c600720c */ /* 0x040fe20003f46070 */
[----:B------:R-:W-:Y:S01]  /*6be0*/  @!P0 HADD2 R115, -R55.H0_H0, -RZ.H0_H0 ;  /* 0xa00000ff37738230 */ /* 0x000fe20000000900 */
[----:B------:R-:W-:Y:S02]  /*6bf0*/  SHF.R.U32.HI R0, RZ, 0x8, R0 ;  /* 0x00000008ff007819 */ /* 0x000fe40000011600 */
[----:B------:R-:W-:Y:S02]  /*6c00*/  ISETP.GE.U32.AND P4, PT, R198, R6, PT ;  /* 0x00000006c600720c */ /* 0x000fe40003f86070 */
[----:B------:R-:W-:Y:S02]  /*6c10*/  LOP3.LUT R2, R12, 0xff, RZ, 0xc0, !PT ;  /* 0x000000ff0c027812 */ /* 0x000fe400078ec0ff */
[----:B------:R-:W-:-:S02]  /*6c20*/  PRMT R200, R56, 0x5410, R55 ;  /* 0x0000541038c87816 */ /* 0x000fc40000000037 */
[----:B------:R-:W-:Y:S02]  /*6c30*/  @!P1 PRMT R56, R114, 0x5410, RZ ;  /* 0x0000541072389816 */ /* 0x000fe400000000ff */
[----:B------:R-:W-:Y:S02]  /*6c40*/  LOP3.LUT R0, R0, 0xffff, RZ, 0xc0, !PT ;  /* 0x0000ffff00007812 */ /* 0x000fe400078ec0ff */
[----:B------:R-:W-:Y:S01]  /*6c50*/  ISETP.GE.U32.AND P1, PT, R198, R2, PT ;  /* 0x00000002c600720c */ /* 0x000fe20003f26070 */
[----:B------:R-:W-:Y:S01]  /*6c60*/  IMAD.WIDE.U32 R2, R36, -0x2daee0ad, RZ ;  /* 0xd2511f5324027825 */ /* 0x000fe200078e00ff */
[----:B------:R-:W-:Y:S01]  /*6c70*/  @!P0 PRMT R55, R115, 0x5410, RZ ;  /* 0x0000541073378816 */ /* 0x000fe200000000ff */
[----:B------:R-:W-:Y:S01]  /*6c80*/  @!P4 HADD2 R95, -R58.H0_H0, -RZ.H0_H0 ;  /* 0xa00000ff3a5fc230 */ /* 0x000fe20000000900 */
[----:B------:R-:W-:Y:S02]  /*6c90*/  ISETP.GE.U32.AND P0, PT, R198, R0, PT ;  /* 0x00000000c600720c */ /* 0x000fe40003f06070 */
[----:B------:R-:W-:Y:S01]  /*6ca0*/  F2FP.PACK_AB R0, R27, R28 ;  /* 0x0000001c1b00723e */ /* 0x000fe200000000ff */
[----:B------:R-:W-:Y:S01]  /*6cb0*/  FADD.FTZ R28, R28, R27 ;  /* 0x0000001b1c1c7221 */ /* 0x000fe20000010000 */
[----:B------:R-:W-:-:S02]  /*6cc0*/  @!P4 PRMT R58, R95, 0x5410, RZ ;  /* 0x000054105f3ac816 */ /* 0x000fc400000000ff */
[C---:B------:R-:W-:Y:S01]  /*6cd0*/  PRMT R15, R0.reuse, 0x7610, R15 ;  /* 0x00007610000f7816 */ /* 0x040fe2000000000f */
[----:B------:R-:W-:Y:S01]  /*6ce0*/  FADD.FTZ R28, R33, R28 ;  /* 0x0000001c211c7221 */ /* 0x000fe20000010000 */
[----:B------:R-:W-:Y:S02]  /*6cf0*/  PRMT R14, R0, 0x7632, R14 ;  /* 0x00007632000e7816 */ /* 0x000fe4000000000e */
[----:B------:R-:W-:Y:S01]  /*6d00*/  ISETP.GE.U32.AND P4, PT, R198, R9, PT ;  /* 0x00000009c600720c */ /* 0x000fe20003f86070 */
[----:B------:R-:W-:Y:S01]  /*6d10*/  @!P1 HADD2 R117, -R15.H0_H0, -RZ.H0_H0 ;  /* 0xa00000ff0f759230 */ /* 0x000fe20000000900 */
[----:B------:R-:W-:Y:S01]  /*6d20*/  SHF.R.U32.HI R0, RZ, 0x18, R12 ;  /* 0x00000018ff007819 */ /* 0x000fe2000001160c */
[----:B------:R-:W1:Y:S01]  /*6d30*/  MUFU.EX2 R9, R30 ;  /* 0x0000001e00097308 */ /* 0x000e620000000800 */
[----:B------:R-:W-:Y:S01]  /*6d40*/  PRMT R118, R15, 0x5410, R14 ;  /* 0x000054100f767816 */ /* 0x000fe2000000000e */
[----:B------:R-:W-:Y:S01]  /*6d50*/  @!P0 HADD2 R119, -R14.H0_H0, -RZ.H0_H0 ;  /* 0xa00000ff0e778230 */ /* 0x000fe20000000900 */
[----:B------:R-:W-:-:S02]  /*6d60*/  @!P1 PRMT R15, R117, 0x5410, RZ ;  /* 0x00005410750f9816 */ /* 0x000fc400000000ff */
[----:B------:R-:W-:Y:S02]  /*6d70*/  ISETP.GE.U32.AND P1, PT, R198, R0, PT ;  /* 0x00000000c600720c */ /* 0x000fe40003f26070 */
[----:B------:R-:W-:Y:S01]  /*6d80*/  SHF.R.U32.HI R0, RZ, 0x10, R12 ;  /* 0x00000010ff007819 */ /* 0x000fe2000001160c */
[----:B------:R-:W2:Y:S01]  /*6d90*/  MUFU.EX2 R30, R34 ;  /* 0x00000022001e7308 */ /* 0x000ea20000000800 */
[----:B------:R-:W-:Y:S01]  /*6da0*/  @!P0 PRMT R14, R119, 0x5410, RZ ;  /* 0x00005410770e8816 */ /* 0x000fe200000000ff */
[----:B------:R-:W-:Y:S01]  /*6db0*/  IMAD.MOV.U32 R119, RZ, RZ, R187 ;  /* 0x000000ffff777224 */ /* 0x000fe200078e00bb */
[----:B------:R-:W-:Y:S02]  /*6dc0*/  LOP3.LUT R0, R0, 0xff, RZ, 0xc0, !PT ;  /* 0x000000ff00007812 */ /* 0x000fe400078ec0ff */
[----:B------:R-:W-:Y:S02]  /*6dd0*/  SHF.R.U32.HI R6, RZ, 0x8, R29 ;  /* 0x00000008ff067819 */ /* 0x000fe4000001161d */
[----:B------:R-:W-:Y:S01]  /*6de0*/  ISETP.GE.U32.AND P0, PT, R198, R0, PT ;  /* 0x00000000c600720c */ /* 0x000fe20003f06070 */
[----:B------:R-:W3:Y:S01]  /*6df0*/  MUFU.EX2 R29, R40 ;  /* 0x00000028001d7308 */ /* 0x000ee20000000800 */
[----:B-1----:R-:W-:Y:S01]  /*6e00*/  F2FP.PACK_AB R7, R8, R9 ;  /* 0x000000090807723e */ /* 0x002fe200000000ff */
[----:B------:R-:W-:Y:S01]  /*6e10*/  FADD.FTZ R18, R9, R8 ;  /* 0x0000000809127221 */ /* 0x000fe20000010000 */
[----:B------:R-:W-:Y:S01]  /*6e20*/  LOP3.LUT R6, R6, 0xffff, RZ, 0xc0, !PT ;  /* 0x0000ffff06067812 */ /* 0x000fe200078ec0ff */
[----:B------:R-:W-:Y:S01]  /*6e30*/  IMAD.WIDE.U32 R8, R162, -0x2daee0ad, RZ ;  /* 0xd2511f53a2087825 */ /* 0x000fe200078e00ff */
[----:B------:R-:W-:-:S02]  /*6e40*/  PRMT R20, R7, 0x7610, R20 ;  /* 0x0000761007147816 */ /* 0x000fc40000000014 */
[----:B------:R-:W-:Y:S01]  /*6e50*/  PRMT R16, R7, 0x7632, R16 ;  /* 0x0000763207107816 */ /* 0x000fe20000000010 */
[----:B------:R-:W-:Y:S01]  /*6e60*/  MUFU.EX2 R162, R87 ;  /* 0x0000005700a27308 */ /* 0x000fe20000000800 */
[----:B------:R-:W-:Y:S02]  /*6e70*/  LOP3.LUT R0, R3, R249, R24, 0x96, !PT ;  /* 0x000000f903007212 */ /* 0x000fe400078e9618 */
[----:B------:R-:W-:Y:S01]  /*6e80*/  PRMT R117, R20, 0x5410, R16 ;  /* 0x0000541014757816 */ /* 0x000fe20000000010 */
[----:B------:R-:W-:Y:S01]  /*6e90*/  @!P0 HADD2 R120, -R20.H0_H0, -RZ.H0_H0 ;  /* 0xa00000ff14788230 */ /* 0x000fe20000000900 */
[----:B------:R-:W-:Y:S01]  /*6ea0*/  ISETP.GE.U32.AND P3, PT, R198, R10, PT ;  /* 0x0000000ac600720c */ /* 0x000fe20003f66070 */
[----:B------:R-:W-:Y:S02]  /*6eb0*/  @!P1 HADD2 R121, -R16.H0_H0, -RZ.H0_H0 ;  /* 0xa00000ff10799230 */ /* 0x000fe40000000900 */
[----:B------:R-:W1:Y:S01]  /*6ec0*/  MUFU.EX2 R187, R90 ;  /* 0x0000005a00bb7308 */ /* 0x000e620000000800 */
[----:B------:R-:W-:Y:S01]  /*6ed0*/  @!P0 PRMT R20, R120, 0x5410, RZ ;  /* 0x0000541078148816 */ /* 0x000fe200000000ff */
[----:B------:R-:W-:Y:S01]  /*6ee0*/  IMAD.MOV.U32 R120, RZ, RZ, R218 ;  /* 0x000000ffff787224 */ /* 0x000fe200078e00da */
[----:B------:R-:W-:-:S02]  /*6ef0*/  ISETP.GE.U32.AND P0, PT, R198, R6, PT ;  /* 0x00000006c600720c */ /* 0x000fc40003f06070 */
[----:B------:R-:W-:Y:S02]  /*6f00*/  SHF.R.U32.HI R6, RZ, 0x10, R0 ;  /* 0x00000010ff067819 */ /* 0x000fe40000011600 */
[----:B------:R-:W-:Y:S01]  /*6f10*/  @!P1 PRMT R16, R121, 0x5410, RZ ;  /* 0x0000541079109816 */ /* 0x000fe200000000ff */
[----:B------:R-:W-:Y:S01]  /*6f20*/  MUFU.EX2 R218, R98 ;  /* 0x0000006200da7308 */ /* 0x000fe20000000800 */
[----:B------:R-:W-:Y:S01]  /*6f30*/  LOP3.LUT R6, R6, 0xff, RZ, 0xc0, !PT ;  /* 0x000000ff06067812 */ /* 0x000fe200078ec0ff */
[----:B------:R-:W-:-:S03]  /*6f40*/  IMAD.MOV.U32 R121, RZ, RZ, R241 ;  /* 0x000000ffff797224 */ /* 0x000fc600078e00f1 */
[----:B------:R-:W-:Y:S02]  /*6f50*/  ISETP.GE.U32.AND P1, PT, R198, R6, PT ;  /* 0x00000006c600720c */ /* 0x000fe40003f26070 */
[----:B--2---:R-:W-:Y:S01]  /*6f60*/  F2FP.PACK_AB R6, R30, R33 ;  /* 0x000000211e06723e */ /* 0x004fe200000000ff */
[----:B------:R-:W-:Y:S03]  /*6f70*/  MUFU.EX2 R241, R110 ;  /* 0x0000006e00f17308 */ /* 0x000fe60000000800 */
[C---:B------:R-:W-:Y:S02]  /*6f80*/  PRMT R47, R6.reuse, 0x7610, R47 ;  /* 0x00007610062f7816 */ /* 0x040fe4000000002f */
[----:B------:R-:W-:Y:S02]  /*6f90*/  PRMT R46, R6, 0x7632, R46 ;  /* 0x00007632062e7816 */ /* 0x000fe4000000002e */
[----:B------:R-:W-:Y:S01]  /*6fa0*/  LOP3.LUT R6, R0, 0xff, RZ, 0xc0, !PT ;  /* 0x000000ff00067812 */ /* 0x000fe200078ec0ff */
[----:B------:R-:W-:Y:S01]  /*6fb0*/  @!P3 HADD2 R124, -R47.H0_H0, -RZ.H0_H0 ;  /* 0xa00000ff2f7cb230 */ /* 0x000fe20000000900 */
[----:B------:R-:W-:Y:S01]  /*6fc0*/  PRMT R115, R47, 0x5410, R46 ;  /* 0x000054102f737816 */ /* 0x000fe2000000002e */
[----:B------:R-:W-:-:S03]  /*6fd0*/  @!P0 HADD2 R123, -R46.H0_H0, -RZ.H0_H0 ;  /* 0xa00000ff2e7b8230 */ /* 0x000fc60000000900 */
[----:B------:R-:W-:Y:S01]  /*6fe0*/  @!P3 PRMT R47, R124, 0x5410, RZ ;  /* 0x000054107c2fb816 */ /* 0x000fe200000000ff */
[----:B------:R-:W-:Y:S01]  /*6ff0*/  IMAD.MOV.U32 R124, RZ, RZ, R242 ;  /* 0x000000ffff7c7224 */ /* 0x000fe200078e00f2 */
[C---:B------:R-:W-:Y:S01]  /*7000*/  ISETP.GE.U32.AND P3, PT, R198.reuse, R6, PT ;  /* 0x00000006c600720c */ /* 0x040fe20003f66070 */
[----:B------:R-:W-:Y:S01]  /*7010*/  MUFU.EX2 R242, R109 ;  /* 0x0000006d00f27308 */ /* 0x000fe20000000800 */
[----:B------:R-:W-:Y:S02]  /*7020*/  SHF.R.U32.HI R6, RZ, 0x18, R0 ;  /* 0x00000018ff067819 */ /* 0x000fe40000011600 */
[----:B------:R-:W-:Y:S01]  /*7030*/  @!P0 PRMT R46, R123, 0x5410, RZ ;  /* 0x000054107b2e8816 */ /* 0x000fe200000000ff */
[----:B------:R-:W-:Y:S01]  /*7040*/  IMAD.MOV.U32 R123, RZ, RZ, R240 ;  /* 0x000000ffff7b7224 */ /* 0x000fe200078e00f0 */
[----:B------:R-:W-:Y:S02]  /*7050*/  ISETP.GE.U32.AND P0, PT, R198, R6, PT ;  /* 0x00000006c600720c */ /* 0x000fe40003f06070 */
[----:B------:R-:W-:Y:S01]  /*7060*/  F2FP.PACK_AB R6, R23, R35 ;  /* 0x000000231706723e */ /* 0x000fe200000000ff */
[----:B------:R-:W-:Y:S01]  /*7070*/  MUFU.EX2 R240, R111 ;  /* 0x0000006f00f07308 */ /* 0x000fe20000000800 */
[----:B------:R-:W-:-:S02]  /*7080*/  LOP3.LUT R0, R0, 0xffff, RZ, 0xc0, !PT ;  /* 0x0000ffff00007812 */ /* 0x000fc400078ec0ff */
[C---:B------:R-:W-:Y:S02]  /*7090*/  PRMT R45, R6.reuse, 0x7610, R45 ;  /* 0x00007610062d7816 */ /* 0x040fe4000000002d */
[----:B------:R-:W-:Y:S01]  /*70a0*/  PRMT R44, R6, 0x7632, R44 ;  /* 0x00007632062c7816 */ /* 0x000fe2000000002c */
[----:B------:R-:W-:Y:S01]  /*70b0*/  IMAD.WIDE.U32 R6, R164, -0x2daee0ad, RZ ;  /* 0xd2511f53a4067825 */ /* 0x000fe200078e00ff */
[----:B------:R-:W-:Y:S01]  /*70c0*/  SHF.R.U32.HI R0, RZ, 0x8, R0 ;  /* 0x00000008ff007819 */ /* 0x000fe20000011600 */
[----:B------:R-:W-:Y:S01]  /*70d0*/  @!P2 HADD2 R125, -R45.H0_H0, -RZ.H0_H0 ;  /* 0xa00000ff2d7da230 */ /* 0x000fe20000000900 */
[----:B------:R-:W-:Y:S01]  /*70e0*/  PRMT R114, R45, 0x5410, R44 ;  /* 0x000054102d727816 */ /* 0x000fe2000000002c */
[----:B------:R-:W-:Y:S01]  /*70f0*/  @!P4 HADD2 R127, -R44.H0_H0, -RZ.H0_H0 ;  /* 0xa00000ff2c7fc230 */ /* 0x000fe20000000900 */
[----:B------:R-:W-:Y:S01]  /*7100*/  LOP3.LUT R0, R0, 0xffff, RZ, 0xc0, !PT ;  /* 0x0000ffff00007812 */ /* 0x000fe200078ec0ff */
[----:B------:R-:W-:Y:S01]  /*7110*/  IMAD.MOV.U32 R164, RZ, RZ, R248 ;  /* 0x000000ffffa47224 */ /* 0x000fe200078e00f8 */
[----:B------:R-:W-:Y:S01]  /*7120*/  @!P2 PRMT R45, R125, 0x5410, RZ ;  /* 0x000054107d2da816 */ /* 0x000fe200000000ff */
[----:B------:R2:W-:Y:S01]  /*7130*/  MUFU.EX2 R248, R101 ;  /* 0x0000006500f87308 */ /* 0x0005e20000000800 */
[----:B------:R-:W-:Y:S01]  /*7140*/  @!P4 PRMT R44, R127, 0x5410, RZ ;  /* 0x000054107f2cc816 */ /* 0x000fe200000000ff */
[----:B------:R-:W-:Y:S01]  /*7150*/  IMAD.MOV.U32 R127, RZ, RZ, R129 ;  /* 0x000000ffff7f7224 */ /* 0x000fe200078e0081 */
[----:B------:R-:W-:Y:S01]  /*7160*/  ISETP.GE.U32.AND P2, PT, R198, R0, PT ;  /* 0x00000000c600720c */ /* 0x000fe20003f46070 */
[----:B------:R-:W-:Y:S01]  /*7170*/  IMAD.MOV.U32 R125, RZ, RZ, R239 ;  /* 0x000000ffff7d7224 */ /* 0x000fe200078e00ef */
[----:B------:R-:W-:Y:S01]  /*7180*/  LOP3.LUT R7, R7, R192, R178, 0x96, !PT ;  /* 0x000000c007077212 */ /* 0x000fe200078e96b2 */
[----:B------:R-:W-:Y:S01]  /*7190*/  IMAD.MOV.U32 R178, RZ, RZ, R227 ;  /* 0x000000ffffb27224 */ /* 0x000fe200078e00e3 */
[----:B------:R-:W-:Y:S01]  /*71a0*/  F2FP.PACK_AB R0, R189, R31 ;  /* 0x0000001fbd00723e */ /* 0x000fe200000000ff */
[----:B------:R-:W-:Y:S01]  /*71b0*/  MUFU.EX2 R239, R112 ;  /* 0x0000007000ef7308 */ /* 0x000fe20000000800 */
[----:B------:R-:W-:Y:S01]  /*71c0*/  LOP3.LUT R10, R9, R127, R6, 0x96, !PT ;  /* 0x0000007f090a7212 */ /* 0x000fe200078e9606 */
[----:B------:R-:W-:Y:S01]  /*71d0*/  IMAD.WIDE.U32 R6, R7, -0x326172a9, RZ ;  /* 0xcd9e8d5707067825 */ /* 0x000fe200078e00ff */
[----:B------:R-:W-:-:S02]  /*71e0*/  PRMT R43, R0, 0x7610, R43 ;  /* 0x00007610002b7816 */ /* 0x000fc4000000002b */
[----:B------:R-:W-:Y:S01]  /*71f0*/  PRMT R42, R0, 0x7632, R42 ;  /* 0x00007632002a7816 */ /* 0x000fe2000000002a */
[----:B------:R-:W-:Y:S01]  /*7200*/  IMAD.WIDE.U32 R10, R10, -0x326172a9, RZ ;  /* 0xcd9e8d570a0a7825 */ /* 0x000fe200078e00ff */
[----:B---3--:R-:W-:Y:S01]  /*7210*/  F2FP.PACK_AB R0, R188, R29 ;  /* 0x0000001dbc00723e */ /* 0x008fe200000000ff */
[----:B------:R-:W-:Y:S01]  /*7220*/  @!P3 HADD2 R128, -R43.H0_H0, -RZ.H0_H0 ;  /* 0xa00000ff2b80b230 */ /* 0x000fe20000000900 */
[----:B------:R-:W-:Y:S01]  /*7230*/  LOP3.LUT R7, R7, R164, R32, 0x96, !PT ;  /* 0x000000a407077212 */ /* 0x000fe200078e9620 */
[----:B------:R-:W-:Y:S01]  /*7240*/  IMAD.MOV.U32 R32, RZ, RZ, R247 ;  /* 0x000000ffff207224 */ /* 0x000fe200078e00f7 */
[C---:B------:R-:W-:Y:S01]  /*7250*/  PRMT R40, R0.reuse, 0x7610, R40 ;  /* 0x0000761000287816 */ /* 0x040fe20000000028 */
[----:B------:R-:W-:Y:S01]  /*7260*/  @!P2 HADD2 R131, -R42.H0_H0, -RZ.H0_H0 ;  /* 0xa00000ff2a83a230 */ /* 0x000fe20000000900 */
[----:B------:R-:W-:Y:S01]  /*7270*/  PRMT R39, R0, 0x7632, R39 ;  /* 0x0000763200277816 */ /* 0x000fe20000000027 */
[----:B------:R-:W-:Y:S01]  /*7280*/  MUFU.EX2 R247, R106 ;  /* 0x0000006a00f77308 */ /* 0x000fe20000000800 */
[----:B------:R-:W-:Y:S01]  /*7290*/  PRMT R129, R43, 0x5410, R42 ;  /* 0x000054102b817816 */ /* 0x000fe2000000002a */
[----:B------:R-:W-:Y:S01]  /*72a0*/  @!P1 HADD2 R134, -R40.H0_H0, -RZ.H0_H0 ;  /* 0xa00000ff28869230 */ /* 0x000fe20000000900 */
[----:B------:R-:W-:Y:S01]  /*72b0*/  LOP3.LUT R12, R11, R32, R6, 0x96, !PT ;  /* 0x000000200b0c7212 */ /* 0x000fe200078e9606 */
[----:B------:R-:W-:Y:S01]  /*72c0*/  IMAD.WIDE.U32 R6, R7, -0x2daee0ad, RZ ;  /* 0xd2511f5307067825 */ /* 0x000fe200078e00ff */
[----:B------:R-:W-:Y:S01]  /*72d0*/  @!P3 PRMT R43, R128, 0x5410, RZ ;  /* 0x00005410802bb816 */ /* 0x000fe200000000ff */
[----:B------:R-:W-:Y:S01]  /*72e0*/  @!P0 HADD2 R133, -R39.H0_H0, -RZ.H0_H0 ;  /* 0xa00000ff27858230 */ /* 0x000fe20000000900 */
[----:B------:R-:W-:Y:S01]  /*72f0*/  PRMT R128, R40, 0x5410, R39 ;  /* 0x0000541028807816 */ /* 0x000fe20000000027 */
[----:B------:R-:W-:Y:S01]  /*7300*/  IMAD.WIDE.U32 R12, R12, -0x2daee0ad, RZ ;  /* 0xd2511f530c0c7825 */ /* 0x000fe200078e00ff */
[----:B------:R-:W-:Y:S01]  /*7310*/  @!P1 PRMT R40, R134, 0x5410, RZ ;  /* 0x0000541086289816 */ /* 0x000fe200000000ff */
[----:B------:R-:W-:Y:S01]  /*7320*/  MUFU.EX2 R227, R132 ;  /* 0x0000008400e37308 */ /* 0x000fe20000000800 */
[----:B------:R-:W-:Y:S01]  /*7330*/  LOP3.LUT R0, R2, 0xff, RZ, 0xc0, !PT ;  /* 0x000000ff02007812 */ /* 0x000fe200078ec0ff */
[----:B------:R-:W-:Y:S01]  /*7340*/  IMAD.MOV.U32 R134, RZ, RZ, R244 ;  /* 0x000000ffff867224 */ /* 0x000fe200078e00f4 */
[----:B------:R-:W-:-:S02]  /*7350*/  @!P2 PRMT R42, R131, 0x5410, RZ ;  /* 0x00005410832aa816 */ /* 0x000fc400000000ff */
[----:B------:R-:W-:Y:S02]  /*7360*/  ISETP.GE.U32.AND P2, PT, R198, R0, PT ;  /* 0x00000000c600720c */ /* 0x000fe40003f46070 */
[----:B------:R-:W-:Y:S01]  /*7370*/  LOP3.LUT R7, R7, R134, R8, 0x96, !PT ;  /* 0x0000008607077212 */ /* 0x000fe200078e9608 */
[----:B------:R-:W-:Y:S01]  /*7380*/  MUFU.EX2 R244, R116 ;  /* 0x0000007400f47308 */ /* 0x000fe20000000800 */
[----:B------:R-:W-:Y:S02]  /*7390*/  LOP3.LUT R8, R13, R235, R6, 0x96, !PT ;  /* 0x000000eb0d087212 */ /* 0x000fe400078e9606 */
[--C-:B------:R-:W-:Y:S01]  /*73a0*/  SHF.R.U32.HI R0, RZ, 0x18, R2.reuse ;  /* 0x00000018ff007819 */ /* 0x100fe20000011602 */
[----:B------:R-:W-:Y:S01]  /*73b0*/  IMAD.WIDE.U32 R6, R7, -0x326172a9, RZ ;  /* 0xcd9e8d5707067825 */ /* 0x000fe200078e00ff */
[----:B------:R-:W-:Y:S02]  /*73c0*/  LOP3.LUT R9, R2, 0xffff, RZ, 0xc0, !PT ;  /* 0x0000ffff02097812 */ /* 0x000fe400078ec0ff */
[----:B------:R-:W-:Y:S01]  /*73d0*/  SHF.R.U32.HI R11, RZ, 0x10, R2 ;  /* 0x00000010ff0b7819 */ /* 0x000fe20000011602 */
[----:B------:R-:W-:Y:S01]  /*73e0*/  IMAD.WIDE.U32 R2, R8, -0x326172a9, RZ ;  /* 0xcd9e8d5708027825 */ /* 0x000fe200078e00ff */
[----:B------:R-:W-:-:S02]  /*73f0*/  ISETP.GE.U32.AND P1, PT, R198, R0, PT ;  /* 0x00000000c600720c */ /* 0x000fc40003f26070 */
[----:B------:R-:W-:Y:S02]  /*7400*/  LOP3.LUT R10, R7, R176, R10, 0x96, !PT ;  /* 0x000000b0070a7212 */ /* 0x000fe400078e960a */
[----:B------:R-:W-:Y:S02]  /*7410*/  LOP3.LUT R0, R3, R251, R6, 0x96, !PT ;  /* 0x000000fb03007212 */ /* 0x000fe400078e9606 */
[C---:B------:R-:W-:Y:S02]  /*7420*/  LOP3.LUT R7, R2.reuse, 0xff, RZ, 0xc0, !PT ;  /* 0x000000ff02077812 */ /* 0x040fe400078ec0ff */
[----:B------:R-:W-:Y:S02]  /*7430*/  LOP3.LUT R13, R2, 0xffff, RZ, 0xc0, !PT ;  /* 0x0000ffff020d7812 */ /* 0x000fe400078ec0ff */
[--C-:B------:R-:W-:Y:S02]  /*7440*/  SHF.R.U32.HI R8, RZ, 0x10, R2.reuse ;  /* 0x00000010ff087819 */ /* 0x100fe40000011602 */
[----:B------:R-:W-:Y:S01]  /*7450*/  SHF.R.U32.HI R6, RZ, 0x18, R2 ;  /* 0x00000018ff067819 */ /* 0x000fe20000011602 */
[----:B------:R-:W-:Y:S01]  /*7460*/  IMAD.WIDE.U32 R2, R161, -0x2daee0ad, RZ ;  /* 0xd2511f53a1027825 */ /* 0x000fe200078e00ff */
[----:B------:R-:W-:Y:S01]  /*7470*/  @!P0 PRMT R39, R133, 0x5410, RZ ;  /* 0x0000541085278816 */ /* 0x000fe200000000ff */
[----:B------:R-:W-:Y:S01]  /*7480*/  MUFU.EX2 R161, R97 ;  /* 0x0000006100a17308 */ /* 0x000fe20000000800 */
[----:B------:R-:W-:-:S02]  /*7490*/  ISETP.GE.U32.AND P0, PT, R198, R7, PT ;  /* 0x00000007c600720c */ /* 0x000fc40003f06070 */
[----:B------:R-:W-:Y:S02]  /*74a0*/  LOP3.LUT R54, R3, R249, R54, 0x96, !PT ;  /* 0x000000f903367212 */ /* 0x000fe400078e9636 */
[C---:B------:R-:W-:Y:S02]  /*74b0*/  LOP3.LUT R91, R2.reuse, 0xffff, RZ, 0xc0, !PT ;  /* 0x0000ffff025b7812 */ /* 0x040fe400078ec0ff */
[----:B------:R-:W-:Y:S02]  /*74c0*/  LOP3.LUT R94, R2, 0xff, RZ, 0xc0, !PT ;  /* 0x000000ff025e7812 */ /* 0x000fe400078ec0ff */
[--C-:B------:R-:W-:Y:S02]  /*74d0*/  SHF.R.U32.HI R92, RZ, 0x10, R2.reuse ;  /* 0x00000010ff5c7819 */ /* 0x100fe40000011602 */
[----:B------:R-:W-:Y:S01]  /*74e0*/  SHF.R.U32.HI R93, RZ, 0x18, R2 ;  /* 0x00000018ff5d7819 */ /* 0x000fe20000011602 */
[----:B------:R-:W-:Y:S01]  /*74f0*/  IMAD.WIDE.U32 R2, R10, -0x2daee0ad, RZ ;  /* 0xd2511f530a027825 */ /* 0x000fe200078e00ff */
[----:B------:R-:W-:-:S04]  /*7500*/  ISETP.GE.U32.AND P4, PT, R198, R6, PT ;  /* 0x00000006c600720c */ /* 0x000fc80003f86070 */
[C---:B------:R-:W-:Y:S02]  /*7510*/  LOP3.LUT R7, R2.reuse, 0xff, RZ, 0xc0, !PT ;  /* 0x000000ff02077812 */ /* 0x040fe400078ec0ff */
[----:B------:R-:W-:Y:S02]  /*7520*/  LOP3.LUT R21, R2, 0xffff, RZ, 0xc0, !PT ;  /* 0x0000ffff02157812 */ /* 0x000fe400078ec0ff */
[--C-:B------:R-:W-:Y:S02]  /*7530*/  SHF.R.U32.HI R17, RZ, 0x10, R2.reuse ;  /* 0x00000010ff117819 */ /* 0x100fe40000011602 */
[----:B------:R-:W-:Y:S02]  /*7540*/  SHF.R.U32.HI R10, RZ, 0x18, R2 ;  /* 0x00000018ff0a7819 */ /* 0x000fe40000011602 */
[----:B------:R-:W-:Y:S02]  /*7550*/  SHF.R.U32.HI R2, RZ, 0x8, R152 ;  /* 0x00000008ff027819 */ /* 0x000fe40000011698 */
[----:B------:R-:W-:Y:S01]  /*7560*/  LOP3.LUT R12, R3, R249, R12, 0x96, !PT ;  /* 0x000000f9030c7212 */ /* 0x000fe200078e960c */
[----:B------:R-:W-:Y:S01]  /*7570*/  MUFU.EX2 R152, R107 ;  /* 0x0000006b00987308 */ /* 0x000fe20000000800 */
[----:B------:R-:W-:-:S02]  /*7580*/  PRMT R96, R155, 0x5410, R2 ;  /* 0x000054109b607816 */ /* 0x000fc40000000002 */
[----:B------:R-:W-:Y:S02]  /*7590*/  LOP3.LUT R2, R154, 0xff, RZ, 0xc0, !PT ;  /* 0x000000ff9a027812 */ /* 0x000fe400078ec0ff */
[----:B------:R-:W-:Y:S01]  /*75a0*/  SHF.R.U32.HI R3, RZ, 0x8, R9 ;  /* 0x00000008ff037819 */ /* 0x000fe20000011609 */
[----:B------:R-:W-:Y:S01]  /*75b0*/  FADD.FTZ R9, R35, R18 ;  /* 0x0000001223097221 */ /* 0x000fe20000010000 */
[----:B------:R-:W-:Y:S01]  /*75c0*/  PRMT R95, R2, 0x5410, R153 ;  /* 0x00005410025f7816 */ /* 0x000fe20000000099 */
[----:B------:R3:W-:Y:S01]  /*75d0*/  MUFU.EX2 R154, R99 ;  /* 0x00000063009a7308 */ /* 0x0007e20000000800 */
[----:B------:R-:W-:Y:S01]  /*75e0*/  LOP3.LUT R2, R3, 0xffff, RZ, 0xc0, !PT ;  /* 0x0000ffff03027812 */ /* 0x000fe200078ec0ff */
[----:B------:R-:W-:Y:S01]  /*75f0*/  FADD.FTZ R9, R23, R9 ;  /* 0x0000000917097221 */ /* 0x000fe20000010000 */
[----:B------:R-:W-:Y:S01]  /*7600*/  LOP3.LUT R3, R0, 0xff, RZ, 0xc0, !PT ;  /* 0x000000ff00037812 */ /* 0x000fe200078ec0ff */
[----:B------:R-:W-:Y:S01]  /*7610*/  FADD.FTZ R18, R182, R22 ;  /* 0x00000016b6127221 */ /* 0x000fe20000010000 */
[----:B------:R-:W-:Y:S01]  /*7620*/  ISETP.GE.U32.AND P3, PT, R198, R2, PT ;  /* 0x00000002c600720c */ /* 0x000fe20003f66070 */
[----:B--2---:R-:W-:Y:S01]  /*7630*/  FADD.FTZ R101, R29, R9 ;  /* 0x000000091d657221 */ /* 0x004fe20000010000 */
[----:B-1----:R-:W-:Y:S01]  /*7640*/  F2FP.PACK_AB R2, R187, R162 ;  /* 0x000000a2bb02723e */ /* 0x002fe200000000ff */
[----:B------:R-:W1:Y:S01]  /*7650*/  MUFU.EX2 R155, R100 ;  /* 0x00000064009b7308 */ /* 0x000e620000000800 */
[----:B------:R-:W-:-:S02]  /*7660*/  IMAD.MOV.U32 R182, RZ, RZ, R119 ;  /* 0x000000ffffb67224 */ /* 0x000fc400078e0077 */
[C---:B------:R-:W-:Y:S02]  /*7670*/  PRMT R38, R2.reuse, 0x7610, R38 ;  /* 0x0000761002267816 */ /* 0x040fe40000000026 */
[----:B------:R-:W-:Y:S02]  /*7680*/  PRMT R37, R2, 0x7632, R37 ;  /* 0x0000763202257816 */ /* 0x000fe40000000025 */
[----:B------:R-:W-:Y:S01]  /*7690*/  LOP3.LUT R2, R11, 0xff, RZ, 0xc0, !PT ;  /* 0x000000ff0b027812 */ /* 0x000fe200078ec0ff */
[----:B------:R-:W-:Y:S01]  /*76a0*/  @!P2 HADD2 R135, -R38.H0_H0, -RZ.H0_H0 ;  /* 0xa00000ff2687a230 */ /* 0x000fe20000000900 */
[----:B---3--:R-:W-:Y:S01]  /*76b0*/  PRMT R99, R38, 0x5410, R37 ;  /* 0x0000541026637816 */ /* 0x008fe20000000025 */
[----:B------:R-:W-:Y:S01]  /*76c0*/  @!P3 HADD2 R138, -R37.H0_H0, -RZ.H0_H0 ;  /* 0xa00000ff258ab230 */ /* 0x000fe20000000900 */
[----:B------:R-:W2:Y:S01]  /*76d0*/  MUFU.EX2 R153, R108 ;  /* 0x0000006c00997308 */ /* 0x000ea20000000800 */
[----:B------:R-:W-:Y:S01]  /*76e0*/  FADD.FTZ R11, R181, R19 ;  /* 0x00000013b50b7221 */ /* 0x000fe20000010000 */
[----:B------:R-:W-:Y:S01]  /*76f0*/  @!P2 PRMT R38, R135, 0x5410, RZ ;  /* 0x000054108726a816 */ /* 0x000fe200000000ff */
[----:B------:R-:W-:Y:S01]  /*7700*/  IMAD.MOV.U32 R181, RZ, RZ, R194 ;  /* 0x000000ffffb57224 */ /* 0x000fe200078e00c2 */
[----:B------:R-:W-:-:S02]  /*7710*/  ISETP.GE.U32.AND P2, PT, R198, R2, PT ;  /* 0x00000002c600720c */ /* 0x000fc40003f46070 */
[----:B-1----:R-:W-:Y:S02]  /*7720*/  F2FP.PACK_AB R6, R155, R154 ;  /* 0x0000009a9b06723e */ /* 0x002fe400000000ff */
[----:B------:R-:W-:Y:S02]  /*7730*/  LOP3.LUT R2, R0, 0xffff, RZ, 0xc0, !PT ;  /* 0x0000ffff00027812 */ /* 0x000fe400078ec0ff */
[----:B------:R-:W-:Y:S02]  /*7740*/  PRMT R36, R6, 0x7610, R36 ;  /* 0x0000761006247816 */ /* 0x000fe40000000024 */
[----:B------:R-:W-:Y:S02]  /*7750*/  SHF.R.U32.HI R2, RZ, 0x8, R2 ;  /* 0x00000008ff027819 */ /* 0x000fe40000011602 */
[----:B------:R-:W-:Y:S02]  /*7760*/  @!P3 PRMT R37, R138, 0x5410, RZ ;  /* 0x000054108a25b816 */ /* 0x000fe400000000ff */
[----:B------:R-:W-:Y:S01]  /*7770*/  PRMT R35, R6, 0x7632, R35 ;  /* 0x0000763206237816 */ /* 0x000fe20000000023 */
[----:B------:R-:W-:Y:S01]  /*7780*/  @!P2 HADD2 R139, -R36.H0_H0, -RZ.H0_H0 ;  /* 0xa00000ff248ba230 */ /* 0x000fe20000000900 */
[----:B------:R-:W-:-:S02]  /*7790*/  ISETP.GE.U32.AND P3, PT, R198, R3, PT ;  /* 0x00000003c600720c */ /* 0x000fc40003f66070 */
[----:B------:R-:W-:Y:S01]  /*77a0*/  LOP3.LUT R2, R2, 0xffff, RZ, 0xc0, !PT ;  /* 0x0000ffff02027812 */ /* 0x000fe200078ec0ff */
[----:B------:R-:W-:Y:S01]  /*77b0*/  @!P1 HADD2 R140, -R35.H0_H0, -RZ.H0_H0 ;  /* 0xa00000ff238c9230 */ /* 0x000fe20000000900 */
[----:B------:R-:W-:Y:S02]  /*77c0*/  PRMT R97, R36, 0x5410, R35 ;  /* 0x0000541024617816 */ /* 0x000fe40000000023 */
[----:B------:R-:W-:Y:S02]  /*77d0*/  @!P2 PRMT R36, R139, 0x5410, RZ ;  /* 0x000054108b24a816 */ /* 0x000fe400000000ff */
[----:B------:R-:W-:Y:S02]  /*77e0*/  F2FP.PACK_AB R3, R218, R161 ;  /* 0x000000a1da03723e */ /* 0x000fe400000000ff */
[----:B------:R-:W-:Y:S02]  /*77f0*/  ISETP.GE.U32.AND P2, PT, R198, R2, PT ;  /* 0x00000002c600720c */ /* 0x000fe40003f46070 */
[----:B------:R-:W-:-:S02]  /*7800*/  PRMT R34, R3, 0x7610, R34 ;  /* 0x0000761003227816 */ /* 0x000fc40000000022 */
[--C-:B------:R-:W-:Y:S02]  /*7810*/  SHF.R.U32.HI R2, RZ, 0x18, R0.reuse ;  /* 0x00000018ff027819 */ /* 0x100fe40000011600 */
[----:B------:R-:W-:Y:S01]  /*7820*/  SHF.R.U32.HI R0, RZ, 0x10, R0 ;  /* 0x00000010ff007819 */ /* 0x000fe20000011600 */
[----:B------:R-:W-:Y:S01]  /*7830*/  @!P3 HADD2 R142, -R34.H0_H0, -RZ.H0_H0 ;  /* 0xa00000ff228eb230 */ /* 0x000fe20000000900 */
[----:B------:R-:W-:Y:S02]  /*7840*/  PRMT R27, R3, 0x7632, R27 ;  /* 0x00007632031b7816 */ /* 0x000fe4000000001b */
[----:B------:R-:W-:Y:S02]  /*7850*/  LOP3.LUT R0, R0, 0xff, RZ, 0xc0, !PT ;  /* 0x000000ff00007812 */ /* 0x000fe400078ec0ff */
[----:B------:R-:W-:Y:S01]  /*7860*/  @!P1 PRMT R35, R140, 0x5410, RZ ;  /* 0x000054108c239816 */ /* 0x000fe200000000ff */
[----:B------:R-:W-:Y:S01]  /*7870*/  @!P2 HADD2 R141, -R27.H0_H0, -RZ.H0_H0 ;  /* 0xa00000ff1b8da230 */ /* 0x000fe20000000900 */
[----:B------:R-:W-:-:S02]  /*7880*/  PRMT R140, R34, 0x5410, R27 ;  /* 0x00005410228c7816 */ /* 0x000fc4000000001b */
[----:B------:R-:W-:Y:S02]  /*7890*/  @!P3 PRMT R34, R142, 0x5410, RZ ;  /* 0x000054108e22b816 */ /* 0x000fe400000000ff */
[----:B------:R-:W-:Y:S02]  /*78a0*/  ISETP.GE.U32.AND P3, PT, R198, R0, PT ;  /* 0x00000000c600720c */ /* 0x000fe40003f66070 */
[----:B------:R-:W-:Y:S01]  /*78b0*/  LOP3.LUT R0, R8, 0xff, RZ, 0xc0, !PT ;  /* 0x000000ff08007812 */ /* 0x000fe200078ec0ff */
[----:B------:R-:W-:Y:S01]  /*78c0*/  FADD.FTZ R8, R186, R18 ;  /* 0x00000012ba087221 */ /* 0x000fe20000010000 */
[----:B------:R-:W-:Y:S02]  /*78d0*/  ISETP.GE.U32.AND P1, PT, R198, R2, PT ;  /* 0x00000002c600720c */ /* 0x000fe40003f26070 */
[----:B------:R-:W-:Y:S01]  /*78e0*/  @!P2 PRMT R27, R141, 0x5410, RZ ;  /* 0x000054108d1ba816 */ /* 0x000fe200000000ff */
[----:B------:R-:W-:Y:S01]  /*78f0*/  FADD.FTZ R106, R184, R8 ;  /* 0x00000008b86a7221 */ /* 0x000fe20000010000 */
[----:B------:R-:W-:Y:S01]  /*7900*/  ISETP.GE.U32.AND P2, PT, R198, R0, PT ;  /* 0x00000000c600720c */ /* 0x000fe20003f46070 */
[----:B------:R-:W-:Y:S01]  /*7910*/  IMAD.MOV.U32 R184, RZ, RZ, R235 ;  /* 0x000000ffffb87224 */ /* 0x000fe200078e00eb */
[----:B--2---:R-:W-:Y:S01]  /*7920*/  F2FP.PACK_AB R0, R153, R152 ;  /* 0x000000989900723e */ /* 0x004fe200000000ff */
[----:B------:R-:W1:Y:S01]  /*7930*/  MUFU.EX2 R235, R122 ;  /* 0x0000007a00eb7308 */ /* 0x000e620000000800 */
[----:B------:R-:W-:-:S02]  /*7940*/  SHF.R.U32.HI R2, RZ, 0x10, R41 ;  /* 0x00000010ff027819 */ /* 0x000fc40000011629 */
[C---:B------:R-:W-:Y:S02]  /*7950*/  PRMT R25, R0.reuse, 0x7632, R25 ;  /* 0x0000763200197816 */ /* 0x040fe40000000019 */
[----:B------:R-:W-:Y:S02]  /*7960*/  PRMT R26, R0, 0x7610, R26 ;  /* 0x00007610001a7816 */ /* 0x000fe4000000001a */
[----:B------:R-:W-:Y:S01]  /*7970*/  SHF.R.U32.HI R0, RZ, 0x8, R13 ;  /* 0x00000008ff007819 */ /* 0x000fe2000001160d */
[----:B------:R-:W-:Y:S01]  /*7980*/  @!P1 HADD2 R143, -R25.H0_H0, -RZ.H0_H0 ;  /* 0xa00000ff198f9230 */ /* 0x000fe20000000900 */
[----:B------:R-:W-:Y:S01]  /*7990*/  PRMT R139, R26, 0x5410, R25 ;  /* 0x000054101a8b7816 */ /* 0x000fe20000000019 */
[----:B------:R-:W-:Y:S01]  /*79a0*/  @!P3 HADD2 R144, -R26.H0_H0, -RZ.H0_H0 ;  /* 0xa00000ff1a90b230 */ /* 0x000fe20000000900 */
[----:B------:R-:W-:Y:S02]  /*79b0*/  LOP3.LUT R0, R0, 0xffff, RZ, 0xc0, !PT ;  /* 0x0000ffff00007812 */ /* 0x000fe400078ec0ff */
[----:B------:R-:W-:-:S02]  /*79c0*/  @!P1 PRMT R25, R143, 0x5410, RZ ;  /* 0x000054108f199816 */ /* 0x000fc400000000ff */
[----:B------:R-:W-:Y:S02]  /*79d0*/  ISETP.GE.U32.AND P1, PT, R198, R0, PT ;  /* 0x00000000c600720c */ /* 0x000fe40003f26070 */
[----:B------:R-:W-:Y:S02]  /*79e0*/  F2FP.PACK_AB R0, R247, R248 ;  /* 0x000000f8f700723e */ /* 0x000fe400000000ff */
[----:B------:R-:W-:Y:S02]  /*79f0*/  SHF.R.U32.HI R6, RZ, 0x18, R41 ;  /* 0x00000018ff067819 */ /* 0x000fe40000011629 */
[C---:B------:R-:W-:Y:S02]  /*7a00*/  PRMT R24, R0.reuse, 0x7610, R24 ;  /* 0x0000761000187816 */ /* 0x040fe40000000018 */
[----:B------:R-:W-:Y:S02]  /*7a10*/  PRMT R23, R0, 0x7632, R23 ;  /* 0x0000763200177816 */ /* 0x000fe40000000017 */
[----:B------:R-:W-:Y:S01]  /*7a20*/  LOP3.LUT R0, R41, 0xffff, RZ, 0xc0, !PT ;  /* 0x0000ffff29007812 */ /* 0x000fe200078ec0ff */
[----:B------:R-:W-:Y:S01]  /*7a30*/  @!P0 HADD2 R145, -R24.H0_H0, -RZ.H0_H0 ;  /* 0xa00000ff18918230 */ /* 0x000fe20000000900 */
[----:B------:R-:W-:Y:S01]  /*7a40*/  PRMT R138, R24, 0x5410, R23 ;  /* 0x00005410188a7816 */ /* 0x000fe20000000017 */
[----:B------:R-:W-:Y:S01]  /*7a50*/  @!P1 HADD2 R146, -R23.H0_H0, -RZ.H0_H0 ;  /* 0xa00000ff17929230 */ /* 0x000fe20000000900 */
[----:B------:R-:W-:-:S02]  /*7a60*/  SHF.R.U32.HI R3, RZ, 0x8, R0 ;  /* 0x00000008ff037819 */ /* 0x000fc40000011600 */
[----:B------:R-:W-:Y:S02]  /*7a70*/  LOP3.LUT R0, R2, 0xff, RZ, 0xc0, !PT ;  /* 0x000000ff02007812 */ /* 0x000fe400078ec0ff */
[----:B------:R-:W-:Y:S02]  /*7a80*/  @!P1 PRMT R23, R146, 0x5410, RZ ;  /* 0x0000541092179816 */ /* 0x000fe400000000ff */
[----:B------:R-:W-:Y:S02]  /*7a90*/  PRMT R87, R0, 0x5410, R6 ;  /* 0x0000541000577816 */ /* 0x000fe40000000006 */
[----:B------:R-:W-:Y:S02]  /*7aa0*/  LOP3.LUT R0, R17, 0xff, RZ, 0xc0, !PT ;  /* 0x000000ff11007812 */ /* 0x000fe400078ec0ff */
[----:B------:R-:W-:Y:S02]  /*7ab0*/  @!P3 PRMT R26, R144, 0x5410, RZ ;  /* 0x00005410901ab816 */ /* 0x000fe400000000ff */
[----:B------:R-:W-:-:S02]  /*7ac0*/  ISETP.GE.U32.AND P1, PT, R198, R0, PT ;  /* 0x00000000c600720c */ /* 0x000fc40003f26070 */
[----:B------:R-:W-:Y:S02]  /*7ad0*/  F2FP.PACK_AB R0, R244, R243 ;  /* 0x000000f3f400723e */ /* 0x000fe400000000ff */
[----:B------:R-:W-:Y:S02]  /*7ae0*/  ISETP.GE.U32.AND P3, PT, R198, R7, PT ;  /* 0x00000007c600720c */ /* 0x000fe40003f66070 */
[C---:B------:R-:W-:Y:S02]  /*7af0*/  PRMT R22, R0.reuse, 0x7610, R22 ;  /* 0x0000761000167816 */ /* 0x040fe40000000016 */
[----:B------:R-:W-:Y:S02]  /*7b00*/  PRMT R19, R0, 0x7632, R19 ;  /* 0x0000763200137816 */ /* 0x000fe40000000013 */
[----:B------:R-:W-:Y:S01]  /*7b10*/  LOP3.LUT R0, R12, 0xff, RZ, 0xc0, !PT ;  /* 0x000000ff0c007812 */ /* 0x000fe200078ec0ff */
[----:B------:R-:W-:Y:S01]  /*7b20*/  @!P2 HADD2 R147, -R22.H0_H0, -RZ.H0_H0 ;  /* 0xa00000ff1693a230 */ /* 0x000fe20000000900 */
[----:B------:R-:W-:Y:S01]  /*7b30*/  PRMT R137, R22, 0x5410, R19 ;  /* 0x0000541016897816 */ /* 0x000fe20000000013 */
[----:B------:R-:W-:Y:S01]  /*7b40*/  @!P4 HADD2 R148, -R19.H0_H0, -RZ.H0_H0 ;  /* 0xa00000ff1394c230 */ /* 0x000fe20000000900 */
[----:B------:R-:W-:-:S02]  /*7b50*/  F2FP.PACK_AB R6, R240, R239 ;  /* 0x000000eff006723e */ /* 0x000fc400000000ff */
[----:B------:R-:W-:Y:S01]  /*7b60*/  @!P2 PRMT R22, R147, 0x5410, RZ ;  /* 0x000054109316a816 */ /* 0x000fe200000000ff */
[----:B------:R-:W-:Y:S01]  /*7b70*/  IMAD.MOV.U32 R147, RZ, RZ, R176 ;  /* 0x000000ffff937224 */ /* 0x000fe200078e00b0 */
[----:B------:R-:W-:Y:S01]  /*7b80*/  ISETP.GE.U32.AND P2, PT, R198, R0, PT ;  /* 0x00000000c600720c */ /* 0x000fe20003f46070 */
[----:B------:R-:W-:Y:S01]  /*7b90*/  IMAD.MOV.U32 R176, RZ, RZ, R136 ;  /* 0x000000ffffb07224 */ /* 0x000fe200078e0088 */
[----:B------:R-:W-:Y:S01]  /*7ba0*/  LOP3.LUT R0, R12, 0xffff, RZ, 0xc0, !PT ;  /* 0x0000ffff0c007812 */ /* 0x000fe200078ec0ff */
[----:B------:R-:W-:Y:S01]  /*7bb0*/  @!P3 HADD2 R151, -R6.H0_H0, -RZ.H0_H0 ;  /* 0xa00000ff0697b230 */ /* 0x000fe20000000900 */
[----:B------:R-:W-:Y:S02]  /*7bc0*/  @!P4 PRMT R19, R148, 0x5410, RZ ;  /* 0x000054109413c816 */ /* 0x000fe400000000ff */
[----:B------:R-:W-:Y:S02]  /*7bd0*/  SHF.R.U32.HI R0, RZ, 0x8, R0 ;  /* 0x00000008ff007819 */ /* 0x000fe40000011600 */
[----:B------:R-:W-:-:S02]  /*7be0*/  SHF.R.U32.HI R2, RZ, 0x10, R12 ;  /* 0x00000010ff027819 */ /* 0x000fc4000001160c */
[----:B------:R-:W-:Y:S02]  /*7bf0*/  LOP3.LUT R0, R0, 0xffff, RZ, 0xc0, !PT ;  /* 0x0000ffff00007812 */ /* 0x000fe400078ec0ff */
[----:B------:R-:W-:Y:S02]  /*7c00*/  LOP3.LUT R2, R2, 0xff, RZ, 0xc0, !PT ;  /* 0x000000ff02027812 */ /* 0x000fe400078ec0ff */
[----:B------:R-:W-:Y:S02]  /*7c10*/  ISETP.GE.U32.AND P4, PT, R198, R0, PT ;  /* 0x00000000c600720c */ /* 0x000fe40003f86070 */
[----:B------:R-:W-:Y:S02]  /*7c20*/  F2FP.PACK_AB R0, R242, R241 ;  /* 0x000000f1f200723e */ /* 0x000fe400000000ff */
[----:B------:R-:W-:Y:S02]  /*7c30*/  LOP3.LUT R7, R41, 0xff, RZ, 0xc0, !PT ;  /* 0x000000ff29077812 */ /* 0x000fe400078ec0ff */
[----:B------:R-:W-:-:S02]  /*7c40*/  PRMT R18, R0, 0x7610, R18 ;  /* 0x0000761000127816 */ /* 0x000fc40000000012 */
[----:B------:R-:W-:Y:S02]  /*7c50*/  PRMT R17, R0, 0x7632, R17 ;  /* 0x0000763200117816 */ /* 0x000fe40000000011 */
[----:B------:R-:W-:Y:S01]  /*7c60*/  SHF.R.U32.HI R0, RZ, 0x8, R21 ;  /* 0x00000008ff007819 */ /* 0x000fe20000011615 */
[----:B------:R-:W-:Y:S01]  /*7c70*/  @!P2 HADD2 R149, -R18.H0_H0, -RZ.H0_H0 ;  /* 0xa00000ff1295a230 */ /* 0x000fe20000000900 */
[----:B------:R-:W-:Y:S01]  /*7c80*/  PRMT R136, R18, 0x5410, R17 ;  /* 0x0000541012887816 */ /* 0x000fe20000000011 */
[----:B------:R-:W-:Y:S01]  /*7c90*/  @!P4 HADD2 R150, -R17.H0_H0, -RZ.H0_H0 ;  /* 0xa00000ff1196c230 */ /* 0x000fe20000000900 */
[----:B------:R-:W-:Y:S02]  /*7ca0*/  LOP3.LUT R0, R0, 0xffff, RZ, 0xc0, !PT ;  /* 0x0000ffff00007812 */ /* 0x000fe400078ec0ff */
[----:B------:R-:W-:Y:S02]  /*7cb0*/  @!P2 PRMT R18, R149, 0x5410, RZ ;  /* 0x000054109512a816 */ /* 0x000fe400000000ff */
[----:B------:R-:W-:-:S02]  /*7cc0*/  ISETP.GE.U32.AND P2, PT, R198, R0, PT ;  /* 0x00000000c600720c */ /* 0x000fc40003f46070 */
[----:B------:R-:W-:Y:S02]  /*7cd0*/  SHF.R.U32.HI R0, RZ, 0x18, R12 ;  /* 0x00000018ff007819 */ /* 0x000fe4000001160c */
[----:B------:R-:W-:Y:S02]  /*7ce0*/  @!P4 PRMT R17, R150, 0x5410, RZ ;  /* 0x000054109611c816 */ /* 0x000fe400000000ff */
[----:B------:R-:W-:Y:S02]  /*7cf0*/  ISETP.GE.U32.AND P4, PT, R198, R0, PT ;  /* 0x00000000c600720c */ /* 0x000fe40003f86070 */
[C---:B------:R-:W-:Y:S02]  /*7d00*/  PRMT R0, R6.reuse, 0x7632, R0 ;  /* 0x0000763206007816 */ /* 0x040fe40000000000 */
[----:B------:R-:W-:Y:S02]  /*7d10*/  @!P0 PRMT R24, R145, 0x5410, RZ ;  /* 0x0000541091188816 */ /* 0x000fe400000000ff */
[----:B------:R-:W-:Y:S01]  /*7d20*/  PRMT R131, R6, 0x5410, R0 ;  /* 0x0000541006837816 */ /* 0x000fe20000000000 */
[----:B------:R-:W-:Y:S01]  /*7d30*/  @!P2 HADD2 R156, -R0.H0_H0, -RZ.H0_H0 ;  /* 0xa00000ff009ca230 */ /* 0x000fe20000000900 */
[----:B------:R-:W-:-:S02]  /*7d40*/  @!P3 PRMT R6, R151, 0x5410, RZ ;  /* 0x000054109706b816 */ /* 0x000fc400000000ff */
[C---:B------:R-:W-:Y:S02]  /*7d50*/  ISETP.GE.U32.AND P3, PT, R198.reuse, R2, PT ;  /* 0x00000002c600720c */ /* 0x040fe40003f66070 */
[----:B------:R-:W-:Y:S02]  /*7d60*/  ISETP.GE.U32.AND P0, PT, R198, R10, PT ;  /* 0x0000000ac600720c */ /* 0x000fe40003f06070 */
[----:B------:R-:W-:Y:S01]  /*7d70*/  PRMT R90, R7, 0x5410, R3 ;  /* 0x00005410075a7816 */ /* 0x000fe20000000003 */
[----:B------:R-:W-:Y:S01]  /*7d80*/  FADD.FTZ R7, R185, R11 ;  /* 0x0000000bb9077221 */ /* 0x000fe20000010000 */
[----:B-1----:R-:W-:Y:S01]  /*7d90*/  F2FP.PACK_AB R10, R236, R235 ;  /* 0x000000ebec0a723e */ /* 0x002fe200000000ff */
[----:B------:R-:W-:Y:S01]  /*7da0*/  FADD.FTZ R3, R30, R28 ;  /* 0x0000001c1e037221 */ /* 0x000fe20000010000 */
[----:B------:R-:W-:Y:S01]  /*7db0*/  F2FP.PACK_AB R8, R227, R231 ;  /* 0x000000e7e308723e */ /* 0x000fe200000000ff */
[----:B------:R-:W-:Y:S01]  /*7dc0*/  FADD.FTZ R100, R183, R7 ;  /* 0x00000007b7647221 */ /* 0x000fe20000010000 */
[----:B------:R-:W-:Y:S01]  /*7dd0*/  PRMT R9, R10, 0x7632, R9 ;  /* 0x000076320a097816 */ /* 0x000fe20000000009 */
[----:B------:R-:W-:Y:S01]  /*7de0*/  @!P1 HADD2 R157, -R10.H0_H0, -RZ.H0_H0 ;  /* 0xa00000ff0a9d9230 */ /* 0x000fe20000000900 */
[----:B------:R-:W-:Y:S01]  /*7df0*/  PRMT R7, R8, 0x7632, R7 ;  /* 0x0000763208077816 */ /* 0x000fe20000000007 */
[----:B------:R-:W-:Y:S01]  /*7e00*/  @!P3 HADD2 R160, -R8.H0_H0, -RZ.H0_H0 ;  /* 0xa00000ff08a0b230 */ /* 0x000fe20000000900 */
[----:B------:R-:W-:Y:S01]  /*7e10*/  PRMT R130, R10, 0x5410, R9 ;  /* 0x000054100a827816 */ /* 0x000fe20000000009 */
[----:B------:R-:W-:Y:S01]  /*7e20*/  FADD.FTZ R98, R31, R3 ;  /* 0x000000031f627221 */ /* 0x000fe20000010000 */
[----:B------:R-:W-:Y:S01]  /*7e30*/  PRMT R107, R8, 0x5410, R7 ;  /* 0x00005410086b7816 */ /* 0x000fe20000000007 */
[----:B------:R-:W-:Y:S01]  /*7e40*/  IMAD.SHL.U32 R30, R179, 0x40, RZ ;  /* 0x00000040b31e7824 */ /* 0x000fe200078e00ff */
[----:B------:R-:W-:Y:S01]  /*7e50*/  @!P1 PRMT R10, R157, 0x5410, RZ ;  /* 0x000054109d0a9816 */ /* 0x000fe200000000ff */
[----:B------:R-:W-:Y:S01]  /*7e60*/  IMAD.MOV.U32 R157, RZ, RZ, R164 ;  /* 0x000000ffff9d7224 */ /* 0x000fe200078e00a4 */
[----:B------:R-:W-:Y:S01]  /*7e70*/  @!P3 PRMT R8, R160, 0x5410, RZ ;  /* 0x00005410a008b816 */ /* 0x000fe200000000ff */
[----:B------:R-:W-:Y:S01]  /*7e80*/  IMAD.MOV.U32 R160, RZ, RZ, R127 ;  /* 0x000000ffffa07224 */ /* 0x000fe200078e007f */
[----:B------:R-:W-:Y:S01]  /*7e90*/  @!P2 PRMT R0, R156, 0x5410, RZ ;  /* 0x000054109c00a816 */ /* 0x000fe200000000ff */
[----:B------:R-:W-:Y:S01]  /*7ea0*/  IMAD.MOV.U32 R164, RZ, RZ, R175 ;  /* 0x000000ffffa47224 */ /* 0x000fe200078e00af */
[----:B------:R-:W-:Y:S01]  /*7eb0*/  @!P0 HADD2 R158, -R9.H0_H0, -RZ.H0_H0 ;  /* 0xa00000ff099e8230 */ /* 0x000fe20000000900 */
[----:B------:R-:W-:Y:S01]  /*7ec0*/  IMAD.MOV.U32 R127, RZ, RZ, R125 ;  /* 0x000000ffff7f7224 */ /* 0x000fe200078e007d */
[----:B------:R-:W-:Y:S01]  /*7ed0*/  @!P4 HADD2 R159, -R7.H0_H0, -RZ.H0_H0 ;  /* 0xa00000ff079fc230 */ /* 0x000fe20000000900 */
[----:B------:R-:W-:-:S02]  /*7ee0*/  IMAD.MOV.U32 R175, RZ, RZ, R123 ;  /* 0x000000ffffaf7224 */ /* 0x000fc400078e007b */
        /* <DEDUP_REMOVED lines=10> */
[----:B------:R-:W-:-:S04]  /*7f90*/  IMAD.WIDE.U32 R206, R177, -0x326172a9, RZ ;  /* 0xcd9e8d57b1ce7825 */ /* 0x000fc800078e00ff */
[----:B------:R-:W-:Y:S01]  /*7fa0*/  IMAD.SHL.U32 R32, R179, 0x8, RZ ;  /* 0x00000008b3207824 */ /* 0x000fe200078e00ff */
[----:B------:R-:W-:Y:S01]  /*7fb0*/  LOP3.LUT R2, R173, R205, R206, 0x96, !PT ;  /* 0x000000cdad027212 */ /* 0x000fe200078e96ce */
[--C-:B------:R-:W-:Y:S01]  /*7fc0*/  IMAD.WIDE R30, R30, 0x2, R48.reuse ;  /* 0x000000021e1e7825 */ /* 0x100fe200078e0230 */
[----:B------:R-:W-:Y:S01]  /*7fd0*/  LOP3.LUT R3, R178, R207, RZ, 0x3c, !PT ;  /* 0x000000cfb2037212 */ /* 0x000fe200078e3cff */
[----:B------:R-:W-:Y:S02]  /*7fe0*/  STL.64 [R1+0x28], R206 ;  /* 0x000028ce01007387 */ /* 0x000fe40000100a00 */
[----:B------:R-:W-:-:S04]  /*7ff0*/  IMAD.WIDE R32, R32, 0x2, R48 ;  /* 0x0000000220207825 */ /* 0x000fc800078e0230 */
[----:B------:R-:W-:Y:S01]  /*8000*/  IMAD.WIDE.U32 R12, R2, -0x2daee0ad, RZ ;  /* 0xd2511f53020c7825 */ /* 0x000fe200078e00ff */
[----:B------:R1:W-:Y:S03]  /*8010*/  ST.E.U16 [R32.64+0x2], R80 ;  /* 0x0000025020007985 */ /* 0x0003e6000c101504 */
[----:B------:R-:W-:Y:S01]  /*8020*/  IMAD.MOV.U32 R158, RZ, RZ, R120 ;  /* 0x000000ffff9e7224 */ /* 0x000fe200078e0078 */
[----:B------:R-:W-:Y:S01]  /*8030*/  ST.E.U16 [R32.64], R79 ;  /* 0x0000004f20007985 */ /* 0x000fe2000c101504 */
[----:B------:R-:W-:Y:S02]  /*8040*/  IMAD.MOV.U32 R159, RZ, RZ, R121 ;  /* 0x000000ffff9f7224 */ /* 0x000fe400078e0079 */
[----:B------:R-:W-:Y:S01]  /*8050*/  IMAD R28, R179, 0x48, RZ ;  /* 0x00000048b31c7824 */ /* 0x000fe200078e02ff */
[----:B------:R2:W-:Y:S01]  /*8060*/  ST.E.U16 [R30.64+0x2], R14 ;  /* 0x0000020e1e007985 */ /* 0x0005e2000c101504 */
[----:B------:R-:W-:-:S02]  /*8070*/  IMAD.MOV.U32 R120, RZ, RZ, R220 ;  /* 0x000000ffff787224 */ /* 0x000fc400078e00dc */
[----:B------:R-:W-:Y:S01]  /*8080*/  IMAD.MOV.U32 R121, RZ, RZ, R221 ;  /* 0x000000ffff797224 */ /* 0x000fe200078e00dd */
[----:B------:R3:W-:Y:S01]  /*8090*/  ST.E.U16 [R30.64], R15 ;  /* 0x0000000f1e007985 */ /* 0x0007e2000c101504 */
[----:B------:R-:W-:-:S04]  /*80a0*/  IMAD.WIDE R28, R28, 0x2, R48 ;  /* 0x000000021c1c7825 */ /* 0x000fc800078e0230 */
[----:B------:R-:W-:Y:S01]  /*80b0*/  IMAD.MOV.U32 R183, RZ, RZ, R134 ;  /* 0x000000ffffb77224 */ /* 0x000fe200078e0086 */
[----:B------:R4:W-:Y:S01]  /*80c0*/  ST.E.U16 [R28.64], R20 ;  /* 0x000000141c007985 */ /* 0x0009e2000c101504 */
[----:B------:R-:W-:Y:S02]  /*80d0*/  IMAD.MOV.U32 R146, RZ, RZ, R127 ;  /* 0x000000ffff927224 */ /* 0x000fe400078e007f */
[----:B------:R-:W-:Y:S01]  /*80e0*/  IMAD.MOV.U32 R142, RZ, RZ, R125 ;  /* 0x000000ffff8e7224 */ /* 0x000fe200078e007d */
[----:B------:R-:W-:Y:S01]  /*80f0*/  ST.E.U16 [R28.64+0x2], R16 ;  /* 0x000002101c007985 */ /* 0x000fe2000c101504 */
[----:B------:R-:W-:Y:S02]  /*8100*/  IMAD.MOV.U32 R186, RZ, RZ, R124 ;  /* 0x000000ffffba7224 */ /* 0x000fe400078e007c */
[----:B------:R-:W-:Y:S01]  /*8110*/  IMAD.MOV.U32 R141, RZ, RZ, R123 ;  /* 0x000000ffff8d7224 */ /* 0x000fe200078e007b */
[----:B------:R-:W-:Y:S01]  /*8120*/  ST.E.U16 [R48.64+0x10], R86 ;  /* 0x0000105630007985 */ /* 0x000fe2000c101504 */
[----:B-1----:R-:W-:-:S03]  /*8130*/  IMAD.WIDE.U32 R80, R3, -0x2daee0ad, RZ ;  /* 0xd2511f5303507825 */ /* 0x002fc600078e00ff */
[----:B------:R-:W-:Y:S01]  /*8140*/  ST.E.U16 [R48.64+0x12], R85 ;  /* 0x0000125530007985 */ /* 0x000fe2000c101504 */
[----:B------:R-:W-:Y:S01]  /*8150*/  IMAD.MOV.U32 R143, RZ, RZ, R176 ;  /* 0x000000ffff8f7224 */ /* 0x000fe200078e00b0 */
[----:B------:R-:W-:Y:S01]  /*8160*/  LOP3.LUT R2, R81, R163, R210, 0x96, !PT ;  /* 0x000000a351027212 */ /* 0x000fe200078e96d2 */
[----:B------:R-:W-:Y:S01]  /*8170*/  IMAD.MOV.U32 R163, RZ, RZ, R192 ;  /* 0x000000ffffa37224 */ /* 0x000fe200078e00c0 */
[----:B------:R-:W-:Y:S01]  /*8180*/  ST.E.U16 [R32.64+0x10], R83 ;  /* 0x0000105320007985 */ /* 0x000fe2000c101504 */
[----:B--2---:R-:W-:Y:S01]  /*8190*/  LOP3.LUT R14, R89, R160, R12, 0x96, !PT ;  /* 0x000000a0590e7212 */ /* 0x004fe200078e960c */
[----:B------:R-:W-:Y:S01]  /*81a0*/  IMAD.MOV.U32 R145, RZ, RZ, R175 ;  /* 0x000000ffff917224 */ /* 0x000fe200078e00af */
[----:B------:R-:W-:Y:S01]  /*81b0*/  LOP3.LUT R12, R13, R192, R80, 0x96, !PT ;  /* 0x000000c00d0c7212 */ /* 0x000fe200078e9650 */
[----:B------:R-:W-:Y:S01]  /*81c0*/  IMAD.WIDE.U32 R220, R2, -0x326172a9, RZ ;  /* 0xcd9e8d5702dc7825 */ /* 0x000fe200078e00ff */
[----:B------:R-:W-:Y:S03]  /*81d0*/  ST.E.U16 [R32.64+0x12], R84 ;  /* 0x0000125420007985 */ /* 0x000fe6000c101504 */
[----:B------:R-:W-:Y:S01]  /*81e0*/  IMAD.WIDE.U32 R12, R12, -0x326172a9, RZ ;  /* 0xcd9e8d570c0c7825 */ /* 0x000fe200078e00ff */
[----:B------:R1:W-:Y:S03]  /*81f0*/  ST.E.U16 [R30.64+0x10], R47 ;  /* 0x0000102f1e007985 */ /* 0x0003e6000c101504 */
[----:B---3--:R-:W-:Y:S01]  /*8200*/  IMAD.WIDE.U32 R14, R14, -0x326172a9, RZ ;  /* 0xcd9e8d570e0e7825 */ /* 0x008fe200078e00ff */
[----:B------:R-:W-:Y:S01]  /*8210*/  LOP3.LUT R2, R13, R157, R220, 0x96, !PT ;  /* 0x0000009d0d027212 */ /* 0x000fe200078e96dc */
[----:B------:R2:W-:Y:S02]  /*8220*/  ST.E.U16 [R30.64+0x12], R46 ;  /* 0x0000122e1e007985 */ /* 0x0005e4000c101504 */
[----:B------:R-:W-:Y:S01]  /*8230*/  IMAD.SHL.U32 R192, R5, 0x2, RZ ;  /* 0x0000000205c07824 */ /* 0x000fe200078e00ff */
[----:B----4-:R-:W-:Y:S01]  /*8240*/  LOP3.LUT R20, R15, R156, R12, 0x96, !PT ;  /* 0x0000009c0f147212 */ /* 0x010fe200078e960c */
[----:B------:R-:W-:Y:S01]  /*8250*/  IMAD.WIDE.U32 R2, R2, -0x2daee0ad, RZ ;  /* 0xd2511f5302027825 */ /* 0x000fe200078e00ff */
[----:B------:R-:W-:Y:S01]  /*8260*/  ST.E.U16 [R28.64+0x10], R45 ;  /* 0x0000102d1c007985 */ /* 0x000fe2000c101504 */
[----:B------:R-:W-:-:S02]  /*8270*/  LOP3.LUT R5, R92, 0xff, RZ, 0xc0, !PT ;  /* 0x000000ff5c057812 */ /* 0x000fc400078ec0ff */
[----:B------:R-:W-:Y:S01]  /*8280*/  IMAD.WIDE.U32 R20, R20, -0x2daee0ad, RZ ;  /* 0xd2511f5314147825 */ /* 0x000fe200078e00ff */
[----:B------:R-:W-:Y:S01]  /*8290*/  LOP3.LUT R13, R3, R183, R88, 0x96, !PT ;  /* 0x000000b7030d7212 */ /* 0x000fe200078e9658 */
[----:B------:R3:W-:Y:S02]  /*82a0*/  ST.E.U16 [R28.64+0x12], R44 ;  /* 0x0000122c1c007985 */ /* 0x0007e4000c101504 */
[----:B------:R-:W-:Y:S01]  /*82b0*/  IMAD R194, R4, 0x2, R192 ;  /* 0x0000000204c27824 */ /* 0x000fe200078e02c0 */
[----:B------:R-:W-:Y:S01]  /*82c0*/  LOP3.LUT R2, R21, R184, R2, 0x96, !PT ;  /* 0x000000b815027212 */ /* 0x000fe200078e9602 */
[----:B------:R-:W-:Y:S01]  /*82d0*/  ST.E.U16 [R48.64+0x20], R78 ;  /* 0x0000204e30007985 */ /* 0x000fe2000c101504 */
[----:B------:R-:W-:-:S03]  /*82e0*/  IMAD.WIDE.U32 R12, R13, -0x326172a9, RZ ;  /* 0xcd9e8d570d0c7825 */ /* 0x000fc600078e00ff */
[----:B------:R4:W-:Y:S01]  /*82f0*/  ST.E.U16 [R48.64+0x22], R77 ;  /* 0x0000224d30007985 */ /* 0x0009e2000c101504 */
[----:B------:R-:W-:Y:S01]  /*8300*/  IMAD.WIDE.U32 R2, R2, -0x326172a9, RZ ;  /* 0xcd9e8d5702027825 */ /* 0x000fe200078e00ff */
[----:B------:R-:W-:Y:S02]  /*8310*/  LOP3.LUT R14, R13, R147, R14, 0x96, !PT ;  /* 0x000000930d0e7212 */ /* 0x000fe400078e960e */
[----:B------:R-:W-:Y:S01]  /*8320*/  ST.E.U16 [R32.64+0x20], R75 ;  /* 0x0000204b20007985 */ /* 0x000fe2000c101504 */
[----:B-1----:R-:W-:Y:S01]  /*8330*/  IMAD.MOV.U32 R47, RZ, RZ, R81 ;  /* 0x000000ffff2f7224 */ /* 0x002fe200078e0051 */
[----:B------:R-:W-:Y:S01]  /*8340*/  LOP3.LUT R11, R3, R251, R12, 0x96, !PT ;  /* 0x000000fb030b7212 */ /* 0x000fe200078e960c */
[----:B------:R-:W-:Y:S01]  /*8350*/  IMAD.MOV.U32 R144, RZ, RZ, R174 ;  /* 0x000000ffff907224 */ /* 0x000fe200078e00ae */
[----:B------:R1:W-:Y:S01]  /*8360*/  ST.E.U16 [R32.64+0x22], R76 ;  /* 0x0000224c20007985 */ /* 0x0003e2000c101504 */
[C---:B------:R-:W-:Y:S01]  /*8370*/  LOP3.LUT R13, R2.reuse, 0xffff, RZ, 0xc0, !PT ;  /* 0x0000ffff020d7812 */ /* 0x040fe200078ec0ff */
[----:B--2---:R-:W-:Y:S01]  /*8380*/  IMAD.MOV.U32 R46, RZ, RZ, R80 ;  /* 0x000000ffff2e7224 */ /* 0x004fe200078e0050 */
[----:B------:R-:W-:Y:S01]  /*8390*/  LOP3.LUT R41, R2, 0xff, RZ, 0xc0, !PT ;  /* 0x000000ff02297812 */ /* 0x000fe200078ec0ff */
[----:B------:R-:W-:Y:S01]  /*83a0*/  ST.E.U16 [R30.64+0x20], R43 ;  /* 0x0000202b1e007985 */ /* 0x000fe2000c101504 */
[----:B------:R-:W-:Y:S01]  /*83b0*/  SHF.R.U32.HI R15, RZ, 0x10, R2 ;  /* 0x00000010ff0f7819 */ /* 0x000fe20000011602 */
[----:B------:R-:W-:Y:S01]  /*83c0*/  IMAD.MOV.U32 R185, RZ, RZ, R164 ;  /* 0x000000ffffb97224 */ /* 0x000fe200078e00a4 */
[----:B------:R-:W-:Y:S01]  /*83d0*/  SHF.R.U32.HI R21, RZ, 0x18, R2 ;  /* 0x00000018ff157819 */ /* 0x000fe20000011602 */
[----:B------:R-:W-:Y:S01]  /*83e0*/  ST.E.U16 [R30.64+0x22], R42 ;  /* 0x0000222a1e007985 */ /* 0x000fe2000c101504 */
[----:B------:R-:W-:Y:S01]  /*83f0*/  IMAD.WIDE.U32 R2, R14, -0x2daee0ad, RZ ;  /* 0xd2511f530e027825 */ /* 0x000fe200078e00ff */
[----:B------:R-:W-:-:S02]  /*8400*/  SHF.R.U32.HI R4, RZ, 0x18, R11 ;  /* 0x00000018ff047819 */ /* 0x000fc4000001160b */
[----:B------:R-:W-:Y:S01]  /*8410*/  ST.E.U16 [R28.64+0x20], R40 ;  /* 0x000020281c007985 */ /* 0x000fe2000c101504 */
[----:B---3--:R-:W-:Y:S02]  /*8420*/  PRMT R44, R198, 0x7054, R198 ;  /* 0x00007054c62c7816 */ /* 0x008fe400000000c6 */
[C---:B------:R-:W-:Y:S01]  /*8430*/  LOP3.LUT R12, R2.reuse, 0xffff, RZ, 0xc0, !PT ;  /* 0x0000ffff020c7812 */ /* 0x040fe200078ec0ff */
[----:B------:R-:W-:Y:S01]  /*8440*/  ST.E.U16 [R28.64+0x22], R39 ;  /* 0x000022271c007985 */ /* 0x000fe2000c101504 */
[----:B------:R-:W-:Y:S02]  /*8450*/  LOP3.LUT R16, R3, R249, R20, 0x96, !PT ;  /* 0x000000f903107212 */ /* 0x000fe400078e9614 */
[----:B------:R-:W-:Y:S01]  /*8460*/  LOP3.LUT R14, R2, 0xff, RZ, 0xc0, !PT ;  /* 0x000000ff020e7812 */ /* 0x000fe200078ec0ff */
[----:B------:R-:W-:Y:S01]  /*8470*/  ST.E.U16 [R48.64+0x30], R74 ;  /* 0x0000304a30007985 */ /* 0x000fe2000c101504 */
[--C-:B------:R-:W-:Y:S01]  /*8480*/  SHF.R.U32.HI R20, RZ, 0x10, R2.reuse ;  /* 0x00000010ff147819 */ /* 0x100fe20000011602 */
[----:B----4-:R-:W-:Y:S01]  /*8490*/  IMAD.MOV.U32 R77, RZ, RZ, R121 ;  /* 0x000000ffff4d7224 */ /* 0x010fe200078e0079 */
[----:B------:R-:W-:Y:S01]  /*84a0*/  SHF.R.U32.HI R79, RZ, 0x18, R2 ;  /* 0x00000018ff4f7819 */ /* 0x000fe20000011602 */
[----:B------:R-:W-:Y:S01]  /*84b0*/  ST.E.U16 [R48.64+0x32], R73 ;  /* 0x0000324930007985 */ /* 0x000fe2000c101504 */
[----:B------:R-:W-:-:S02]  /*84c0*/  LOP3.LUT R2, R15, 0xff, RZ, 0xc0, !PT ;  /* 0x000000ff0f027812 */ /* 0x000fc400078ec0ff */
[----:B------:R-:W-:Y:S01]  /*84d0*/  SHF.R.U32.HI R3, RZ, 0x8, R13 ;  /* 0x00000008ff037819 */ /* 0x000fe2000001160d */
[----:B------:R-:W-:Y:S01]  /*84e0*/  ST.E.U16 [R32.64+0x30], R71 ;  /* 0x0000304720007985 */ /* 0x000fe2000c101504 */
[----:B-1----:R-:W-:-:S03]  /*84f0*/  IMAD.MOV.U32 R76, RZ, RZ, R120 ;  /* 0x000000ffff4c7224 */ /* 0x002fc600078e0078 */
[----:B------:R-:W-:Y:S04]  /*8500*/  ST.E.U16 [R32.64+0x32], R72 ;  /* 0x0000324820007985 */ /* 0x000fe8000c101504 */
        /* <DEDUP_REMOVED lines=17> */
[----:B------:R1:W-:Y:S04]  /*8620*/  ST.E.U16 [R30.64+0x52], R23 ;  /* 0x000052171e007985 */ /* 0x0003e8000c101504 */
[----:B------:R-:W-:Y:S04]  /*8630*/  ST.E.U16 [R28.64+0x50], R22 ;  /* 0x000050161c007985 */ /* 0x000fe8000c101504 */
[----:B------:R-:W-:Y:S04]  /*8640*/  ST.E.U16 [R28.64+0x52], R19 ;  /* 0x000052131c007985 */ /* 0x000fe8000c101504 */
[----:B------:R-:W-:Y:S04]  /*8650*/  ST.E.U16 [R48.64+0x60], R62 ;  /* 0x0000603e30007985 */ /* 0x000fe8000c101504 */
[----:B------:R-:W-:Y:S04]  /*8660*/  ST.E.U16 [R48.64+0x62], R61 ;  /* 0x0000623d30007985 */ /* 0x000fe8000c101504 */
[----:B------:R-:W-:Y:S04]  /*8670*/  ST.E.U16 [R32.64+0x60], R59 ;  /* 0x0000603b20007985 */ /* 0x000fe8000c101504 */
[----:B------:R-:W-:Y:S01]  /*8680*/  ST.E.U16 [R32.64+0x62], R60 ;  /* 0x0000623c20007985 */ /* 0x000fe2000c101504 */
[----:B-1----:R-:W-:-:S03]  /*8690*/  PRMT R23, R5, 0x5410, R93 ;  /* 0x0000541005177816 */ /* 0x002fc6000000005d */
[----:B------:R-:W-:Y:S04]  /*86a0*/  ST.E.U16 [R30.64+0x60], R18 ;  /* 0x000060121e007985 */ /* 0x000fe8000c101504 */
[----:B------:R-:W-:Y:S04]  /*86b0*/  ST.E.U16 [R30.64+0x62], R17 ;  /* 0x000062111e007985 */ /* 0x000fe8000c101504 */
[----:B------:R1:W-:Y:S04]  /*86c0*/  ST.E.U16 [R28.64+0x60], R8 ;  /* 0x000060081c007985 */ /* 0x0003e8000c101504 */
[----:B------:R2:W-:Y:S04]  /*86d0*/  ST.E.U16 [R28.64+0x62], R7 ;  /* 0x000062071c007985 */ /* 0x0005e8000c101504 */
[----:B------:R-:W-:Y:S04]  /*86e0*/  ST.E.U16 [R48.64+0x70], R58 ;  /* 0x0000703a30007985 */ /* 0x000fe8000c101504 */
[----:B------:R-:W-:Y:S04]  /*86f0*/  ST.E.U16 [R48.64+0x72], R57 ;  /* 0x0000723930007985 */ /* 0x000fe8000c101504 */
[----:B------:R-:W-:Y:S04]  /*8700*/  ST.E.U16 [R32.64+0x70], R56 ;  /* 0x0000703820007985 */ /* 0x000fe8000c101504 */
[----:B------:R-:W-:Y:S04]  /*8710*/  ST.E.U16 [R32.64+0x72], R55 ;  /* 0x0000723720007985 */ /* 0x000fe8000c101504 */
[----:B------:R3:W-:Y:S01]  /*8720*/  ST.E.U16 [R30.64+0x72], R0 ;  /* 0x000072001e007985 */ /* 0x0007e2000c101504 */
[----:B-1----:R-:W-:-:S03]  /*8730*/  PRMT R8, R41, 0x5410, R3 ;  /* 0x0000541029087816 */ /* 0x002fc60000000003 */
[----:B------:R1:W-:Y:S01]  /*8740*/  ST.E.U16 [R30.64+0x70], R6 ;  /* 0x000070061e007985 */ /* 0x0003e2000c101504 */
[----:B------:R-:W-:Y:S02]  /*8750*/  SHF.R.U32.HI R3, RZ, 0x10, R11 ;  /* 0x00000010ff037819 */ /* 0x000fe4000001160b */
[----:B--2---:R-:W-:Y:S01]  /*8760*/  LOP3.LUT R7, R54, 0xff, RZ, 0xc0, !PT ;  /* 0x000000ff36077812 */ /* 0x004fe200078ec0ff */
[----:B------:R2:W-:Y:S01]  /*8770*/  ST.E.U16 [R28.64+0x72], R9 ;  /* 0x000072091c007985 */ /* 0x0005e2000c101504 */
[----:B------:R-:W-:-:S03]  /*8780*/  LOP3.LUT R3, R3, 0xff, RZ, 0xc0, !PT ;  /* 0x000000ff03037812 */ /* 0x000fc600078ec0ff */
[----:B------:R4:W-:Y:S04]  /*8790*/  ST.E.U16 [R28.64+0x70], R10 ;  /* 0x0000700a1c007985 */ /* 0x0009e8000c101504 */
[----:B------:R-:W5:Y:S04]  /*87a0*/  LDSM.16.MT88.4 R124, [R194+0x9000] ;  /* 0x00900000c27c783b */ /* 0x000f680000004200 */
[----:B------:R-:W5:Y:S04]  /*87b0*/  LDSM.16.MT88.4 R120, [R192+0x9000] ;  /* 0x00900000c078783b */ /* 0x000f680000004200 */
[----:B------:R-:W-:Y:S01]  /*87c0*/  STL.64 [R1+0x20], R80 ;  /* 0x0000205001007387 */ /* 0x000fe20000100a00 */
[----:B---3--:R-:W-:-:S03]  /*87d0*/  SHF.R.U32.HI R0, RZ, 0x8, R12 ;  /* 0x00000008ff007819 */ /* 0x008fc6000001160c */
[----:B------:R-:W-:Y:S01]  /*87e0*/  LDSM.16.MT88.4 R80, [R194+0xa400] ;  /* 0x00a40000c250783b */ /* 0x000fe20000004200 */
[----:B-1----:R-:W-:-:S03]  /*87f0*/  SHF.R.U32.HI R6, RZ, 0x8, R91 ;  /* 0x00000008ff067819 */ /* 0x002fc6000001165b */
[----:B------:R-:W-:Y:S01]  /*8800*/  LDSM.16.MT88.4 R108, [R192+0x9400] ;  /* 0x00940000c06c783b */ /* 0x000fe20000004200 */
[----:B------:R-:W-:Y:S02]  /*8810*/  PRMT R22, R14, 0x5410, R0 ;  /* 0x000054100e167816 */ /* 0x000fe40000000000 */
[----:B--2---:R-:W-:Y:S01]  /*8820*/  PRMT R9, R2, 0x5410, R21 ;  /* 0x0000541002097816 */ /* 0x004fe20000000015 */
[----:B------:R-:W-:Y:S01]  /*8830*/  LDSM.16.MT88.4 R60, [R192+0xb000] ;  /* 0x00b00000c03c783b */ /* 0x000fe20000004200 */
[----:B------:R-:W-:Y:S02]  /*8840*/  LOP3.LUT R2, R54, 0xffff, RZ, 0xc0, !PT ;  /* 0x0000ffff36027812 */ /* 0x000fe400078ec0ff */
[----:B------:R-:W-:Y:S02]  /*8850*/  LOP3.LUT R0, R11, 0xffff, RZ, 0xc0, !PT ;  /* 0x0000ffff0b007812 */ /* 0x000fe400078ec0ff */
[----:B------:R-:W-:Y:S02]  /*8860*/  PRMT R17, R94, 0x5410, R6 ;  /* 0x000054105e117816 */ /* 0x000fe40000000006 */
[----:B------:R-:W-:-:S02]  /*8870*/  SHF.R.U32.HI R5, RZ, 0x8, R2 ;  /* 0x00000008ff057819 */ /* 0x000fc40000011602 */
[----:B------:R-:W-:Y:S02]  /*8880*/  LOP3.LUT R6, R11, 0xff, RZ, 0xc0, !PT ;  /* 0x000000ff0b067812 */ /* 0x000fe400078ec0ff */
[----:B------:R-:W-:Y:S01]  /*8890*/  SHF.R.U32.HI R2, RZ, 0x8, R0 ;  /* 0x00000008ff027819 */ /* 0x000fe20000011600 */
[--C-:B------:R-:W-:Y:S01]  /*88a0*/  HSET2.LE.AND R0, R90, R44.reuse, PT ;  /* 0x0000002c5a007233 */ /* 0x100fe20003803000 */
[----:B----4-:R-:W-:Y:S01]  /*88b0*/  PRMT R10, R7, 0x5410, R5 ;  /* 0x00005410070a7816 */ /* 0x010fe20000000005 */
[----:B------:R-:W-:Y:S01]  /*88c0*/  LDSM.16.MT88.4 R88, [R194+0xa000] ;  /* 0x00a00000c258783b */ /* 0x000fe20000004200 */
[----:B------:R-:W-:Y:S01]  /*88d0*/  PRMT R6, R6, 0x5410, R2 ;  /* 0x0000541006067816 */ /* 0x000fe20000000002 */
[--C-:B------:R-:W-:Y:S01]  /*88e0*/  HSET2.LE.AND R2, R87, R44.reuse, PT ;  /* 0x0000002c57027233 */ /* 0x100fe20003803000 */
[----:B------:R-:W-:Y:S01]  /*88f0*/  PRMT R5, R3, 0x5410, R4 ;  /* 0x0000541003057816 */ /* 0x000fe20000000004 */
[--C-:B------:R-:W-:Y:S01]  /*8900*/  HSET2.LE.AND R3, R96, R44.reuse, PT ;  /* 0x0000002c60037233 */ /* 0x100fe20003803000 */
[----:B------:R-:W-:Y:S01]  /*8910*/  LOP3.LUT R24, R172, R0, RZ, 0xc0, !PT ;  /* 0x00000000ac187212 */ /* 0x000fe200078ec0ff */
        /* <DEDUP_REMOVED lines=8> */
[----:B------:R-:W-:Y:S01]  /*89a0*/  HSET2.LE.AND R2, R5, R44, PT ;  /* 0x0000002c05027233 */ /* 0x000fe20003803000 */
[----:B------:R-:W-:Y:S01]  /*89b0*/  LOP3.LUT R12, R118, R3, RZ, 0xc0, !PT ;  /* 0x00000003760c7212 */ /* 0x000fe200078ec0ff */
[----:B------:R-:W-:Y:S01]  /*89c0*/  LDSM.16.MT88.4 R112, [R194+0x9400] ;  /* 0x00940000c270783b */ /* 0x000fe20000004200 */
[----:B------:R-:W-:-:S02]  /*89d0*/  LOP3.LUT R27, R167, R4, RZ, 0xc0, !PT ;  /* 0x00000004a71b7212 */ /* 0x000fc400078ec0ff */
[----:B------:R-:W-:Y:S01]  /*89e0*/  LOP3.LUT R13, R117, R2, RZ, 0xc0, !PT ;  /* 0x00000002750d7212 */ /* 0x000fe200078ec0ff */
[----:B------:R-:W-:Y:S01]  /*89f0*/  LDSM.16.MT88.4 R84, [R192+0xa400] ;  /* 0x00a40000c054783b */ /* 0x000fe20000004200 */
[----:B------:R-:W-:Y:S02]  /*8a00*/  SHF.R.U32.HI R3, RZ, 0x10, R54 ;  /* 0x00000010ff037819 */ /* 0x000fe40000011636 */
[----:B------:R-:W-:Y:S01]  /*8a10*/  LOP3.LUT R0, R16, 0xffff, RZ, 0xc0, !PT ;  /* 0x0000ffff10007812 */ /* 0x000fe200078ec0ff */
[----:B------:R-:W1:Y:S01]  /*8a20*/  LDSM.16.MT88.4 R116, [R192+0xa000] ;  /* 0x00a00000c074783b */ /* 0x000e620000004200 */
[----:B-----5:R-:W-:Y:S01]  /*8a30*/  HMMA.16816.F32 R36, R24, R124, RZ ;  /* 0x0000007c1824723c */ /* 0x020fe200000018ff */
[----:B------:R-:W-:Y:S02]  /*8a40*/  LOP3.LUT R5, R20, 0xff, RZ, 0xc0, !PT ;  /* 0x000000ff14057812 */ /* 0x000fe400078ec0ff */
[----:B------:R-:W-:Y:S02]  /*8a50*/  SHF.R.U32.HI R2, RZ, 0x10, R16 ;  /* 0x00000010ff027819 */ /* 0x000fe40000011610 */
[----:B------:R-:W-:-:S02]  /*8a60*/  SHF.R.U32.HI R7, RZ, 0x18, R54 ;  /* 0x00000018ff077819 */ /* 0x000fc40000011636 */
[----:B------:R-:W-:Y:S01]  /*8a70*/  LOP3.LUT R8, R16, 0xff, RZ, 0xc0, !PT ;  /* 0x000000ff10087812 */ /* 0x000fe200078ec0ff */
[-C--:B------:R-:W-:Y:S01]  /*8a80*/  HMMA.16816.F32 R40, R12, R120.reuse, RZ ;  /* 0x000000780c28723c */ /* 0x080fe200000018ff */
[----:B------:R-:W-:Y:S02]  /*8a90*/  LOP3.LUT R3, R3, 0xff, RZ, 0xc0, !PT ;  /* 0x000000ff03037812 */ /* 0x000fe400078ec0ff */
[----:B------:R-:W-:Y:S01]  /*8aa0*/  SHF.R.U32.HI R4, RZ, 0x8, R0 ;  /* 0x00000008ff047819 */ /* 0x000fe20000011600 */
[----:B------:R-:W-:Y:S01]  /*8ab0*/  HSET2.LE.AND R0, R10, R44, PT ;  /* 0x0000002c0a007233 */ /* 0x000fe20003803000 */
[----:B------:R-:W-:Y:S02]  /*8ac0*/  SHF.R.U32.HI R6, RZ, 0x18, R16 ;  /* 0x00000018ff067819 */ /* 0x000fe40000011610 */
[----:B------:R-:W-:Y:S01]  /*8ad0*/  LOP3.LUT R2, R2, 0xff, RZ, 0xc0, !PT ;  /* 0x000000ff02027812 */ /* 0x000fe200078ec0ff */
[----:B------:R-:W-:Y:S01]  /*8ae0*/  HMMA.16816.F32 R56, R24, R120, RZ ;  /* 0x000000781838723c */ /* 0x000fe200000018ff */
[----:B------:R-:W-:-:S02]  /*8af0*/  PRMT R9, R5, 0x5410, R79 ;  /* 0x0000541005097816 */ /* 0x000fc4000000004f */
[----:B------:R-:W-:Y:S02]  /*8b00*/  PRMT R3, R3, 0x5410, R7 ;  /* 0x0000541003037816 */ /* 0x000fe40000000007 */
[----:B------:R-:W-:Y:S01]  /*8b10*/  PRMT R5, R8, 0x5410, R4 ;  /* 0x0000541008057816 */ /* 0x000fe20000000004 */
[--C-:B------:R-:W-:Y:S01]  /*8b20*/  HSET2.LE.AND R4, R23, R44.reuse, PT ;  /* 0x0000002c17047233 */ /* 0x100fe20003803000 */
[----:B------:R-:W-:Y:S01]  /*8b30*/  PRMT R6, R2, 0x5410, R6 ;  /* 0x0000541002067816 */ /* 0x000fe20000000006 */
[--C-:B------:R-:W-:Y:S01]  /*8b40*/  HSET2.LE.AND R2, R17, R44.reuse, PT ;  /* 0x0000002c11027233 */ /* 0x100fe20003803000 */
[----:B------:R-:W-:Y:S01]  /*8b50*/  LOP3.LUT R20, R168, R0, RZ, 0xc0, !PT ;  /* 0x00000000a8147212 */ /* 0x000fe200078ec0ff */
[--C-:B------:R-:W-:Y:S01]  /*8b60*/  HSET2.LE.AND R0, R3, R44.reuse, PT ;  /* 0x0000002c03007233 */ /* 0x100fe20003803000 */
[----:B------:R-:W-:Y:S01]  /*8b70*/  HMMA.16816.F32 R16, R12, R124, RZ ;  /* 0x0000007c0c10723c */ /* 0x000fe200000018ff */
[----:B------:R-:W-:Y:S01]  /*8b80*/  LOP3.LUT R23, R165, R4, RZ, 0xc0, !PT ;  /* 0x00000004a5177212 */ /* 0x000fe200078ec0ff */
[----:B------:R-:W-:-:S02]  /*8b90*/  HSET2.LE.AND R4, R5, R44, PT ;  /* 0x0000002c05047233 */ /* 0x000fc40003803000 */
[--C-:B------:R-:W-:Y:S01]  /*8ba0*/  HSET2.LE.AND R3, R22, R44.reuse, PT ;  /* 0x0000002c16037233 */ /* 0x100fe20003803000 */
[----:B------:R-:W-:Y:S01]  /*8bb0*/  LOP3.LUT R21, R169, R0, RZ, 0xc0, !PT ;  /* 0x00000000a9157212 */ /* 0x000fe200078ec0ff */
[--C-:B------:R-:W-:Y:S01]  /*8bc0*/  HSET2.LE.AND R0, R9, R44.reuse, PT ;  /* 0x0000002c09007233 */ /* 0x100fe20003803000 */
[----:B------:R-:W-:Y:S01]  /*8bd0*/  LOP3.LUT R22, R166, R2, RZ, 0xc0, !PT ;  /* 0x00000002a6167212 */ /* 0x000fe200078ec0ff */
[----:B------:R-:W-:Y:S01]  /*8be0*/  HSET2.LE.AND R2, R6, R44, PT ;  /* 0x0000002c06027233 */ /* 0x000fe20003803000 */
[----:B------:R-:W-:Y:S02]  /*8bf0*/  LOP3.LUT R8, R129, R4, RZ, 0xc0, !PT ;  /* 0x0000000481087212 */ /* 0x000fe400078ec0ff */
[----:B------:R-:W-:Y:S01]  /*8c00*/  LOP3.LUT R10, R99, R3, RZ, 0xc0, !PT ;  /* 0x00000003630a7212 */ /* 0x000fe200078ec0ff */
[----:B-1----:R-:W-:Y:S01]  /*8c10*/  HMMA.16816.F32 R4, R24, R116, RZ ;  /* 0x000000741804723c */ /* 0x002fe200000018ff */
[----:B------:R-:W-:Y:S02]  /*8c20*/  LOP3.LUT R11, R97, R0, RZ, 0xc0, !PT ;  /* 0x00000000610b7212 */ /* 0x000fe400078ec0ff */
[----:B------:R-:W-:-:S02]  /*8c30*/  LOP3.LUT R9, R128, R2, RZ, 0xc0, !PT ;  /* 0x0000000280097212 */ /* 0x000fc400078ec0ff */
[----:B------:R-:W-:-:S03]  /*8c40*/  LOP3.LUT R2, R180, R211, RZ, 0x3c, !PT ;  /* 0x000000d3b4027212 */ /* 0x000fc600078e3cff */
[----:B------:R-:W-:Y:S02]  /*8c50*/  HMMA.16816.F32 R176, R20, R112, R36 ;  /* 0x0000007014b0723c */ /* 0x000fe40000001824 */
[----:B------:R-:W-:-:S05]  /*8c60*/  IMAD.WIDE.U32 R2, R2, -0x326172a9, RZ ;  /* 0xcd9e8d5702027825 */ /* 0x000fca00078e00ff */
[-C--:B------:R-:W-:Y:S01]  /*8c70*/  LOP3.LUT R0, R3, R205.reuse, R208, 0x96, !PT ;  /* 0x000000cd03007212 */ /* 0x080fe200078e96d0 */
[----:B------:R-:W-:Y:S08]  /*8c80*/  HMMA.16816.F32 R36, R24, R88, RZ ;  /* 0x000000581824723c */ /* 0x000ff000000018ff */
[----:B------:R-:W-:Y:S08]  /*8c90*/  HMMA.16816.F32 R148, R8, R112, R16 ;  /* 0x000000700894723c */ /* 0x000ff00000001810 */
[----:B------:R-:W-:Y:S08]  /*8ca0*/  HMMA.16816.F32 R16, R12, R116, RZ ;  /* 0x000000740c10723c */ /* 0x000ff000000018ff */
[C---:B------:R-:W-:Y:S07]  /*8cb0*/  HMMA.16816.F32 R172, R20.reuse, R84, R4 ;  /* 0x0000005414ac723c */ /* 0x040fee0000001804 */
[----:B------:R-:W-:Y:S01]  /*8cc0*/  LOP3.LUT R6, R159, R204, R2, 0x96, !PT ;  /* 0x000000cc9f067212 */ /* 0x000fe200078e9602 */
[----:B------:R-:W-:Y:S01]  /*8cd0*/  HMMA.16816.F32 R208, R20, R80, R36 ;  /* 0x0000005014d0723c */ /* 0x000fe20000001824 */
[----:B------:R-:W-:-:S02]  /*8ce0*/  LOP3.LUT R5, R3, R205, R206, 0x96, !PT ;  /* 0x000000cd03057212 */ /* 0x000fc400078e96ce */
[----:B------:R-:W-:Y:S01]  /*8cf0*/  LOP3.LUT R4, R221, R204, R2, 0x96, !PT ;  /* 0x000000ccdd047212 */ /* 0x000fe200078e9602 */
[----:B------:R-:W-:-:S04]  /*8d00*/  IMAD.WIDE.U32 R2, R0, -0x2daee0ad, RZ ;  /* 0xd2511f5300027825 */ /* 0x000fc800078e00ff */
[----:B------:R-:W-:Y:S01]  /*8d10*/  IMAD.WIDE.U32 R36, R6, -0x2daee0ad, RZ ;  /* 0xd2511f5306247825 */ /* 0x000fe200078e00ff */
[----:B------:R-:W-:Y:S01]  /*8d20*/  LOP3.LUT R7, R3, R163, R76, 0x96, !PT ;  /* 0x000000a303077212 */ /* 0x000fe200078e964c */
[----:B------:R-:W-:Y:S02]  /*8d30*/  HMMA.16816.F32 R132, R8, R84, R16 ;  /* 0x000000540884723c */ /* 0x000fe40000001810 */
[----:B------:R-:W-:Y:S01]  /*8d40*/  IMAD.WIDE.U32 R38, R4, -0x2daee0ad, RZ ;  /* 0xd2511f5304267825 */ /* 0x000fe200078e00ff */
[----:B------:R-:W-:-:S03]  /*8d50*/  LOP3.LUT R6, R37, R160, R2, 0x96, !PT ;  /* 0x000000a025067212 */ /* 0x000fc600078e9602 */
[----:B------:R-:W-:Y:S02]  /*8d60*/  IMAD.WIDE.U32 R2, R5, -0x2daee0ad, RZ ;  /* 0xd2511f5305027825 */ /* 0x000fe400078e00ff */
[----:B------:R-:W-:Y:S02]  /*8d70*/  HMMA.16816.F32 R164, R8, R108, R40 ;  /* 0x0000006c08a4723c */ /* 0x000fe40000001828 */
[----:B------:R-:W-:Y:S01]  /*8d80*/  IMAD.WIDE.U32 R18, R6, -0x326172a9, RZ ;  /* 0xcd9e8d5706127825 */ /* 0x000fe200078e00ff */
[----:B------:R-:W-:Y:S02]  /*8d90*/  LOP3.LUT R4, R3, R163, R46, 0x96, !PT ;  /* 0x000000a303047212 */ /* 0x000fe400078e962e */
[----:B------:R-:W-:Y:S01]  /*8da0*/  LOP3.LUT R0, R39, R160, R2, 0x96, !PT ;  /* 0x000000a027007212 */ /* 0x000fe200078e9602 */
[----:B------:R-:W-:Y:S02]  /*8db0*/  IMAD.WIDE.U32 R2, R7, -0x326172a9, RZ ;  /* 0xcd9e8d5707027825 */ /* 0x000fe400078e00ff */
[----:B------:R-:W-:Y:S02]  /*8dc0*/  HMMA.16816.F32 R40, R12, R88, RZ ;  /* 0x000000580c28723c */ /* 0x000fe400000018ff */
[----:B------:R-:W-:Y:S01]  /*8dd0*/  IMAD.WIDE.U32 R34, R0, -0x326172a9, RZ ;  /* 0xcd9e8d5700227825 */ /* 0x000fe200078e00ff */
[----:B------:R-:W-:-:S02]  /*8de0*/  LOP3.LUT R6, R3, R157, R158, 0x96, !PT ;  /* 0x0000009d03067212 */ /* 0x000fc400078e969e */
[-C--:B------:R-:W-:Y:S01]  /*8df0*/  LOP3.LUT R5, R19, R156.reuse, R2, 0x96, !PT ;  /* 0x0000009c13057212 */ /* 0x080fe200078e9602 */
[----:B------:R-:W-:Y:S02]  /*8e00*/  IMAD.WIDE.U32 R2, R4, -0x326172a9, RZ ;  /* 0xcd9e8d5704027825 */ /* 0x000fe400078e00ff */
[----:B------:R-:W-:Y:S01]  /*8e10*/  HMMA.16816.F32 R168, R20, R108, R56 ;  /* 0x0000006c14a8723c */ /* 0x000fe20000001838 */
[----:B------:R-:W1:Y:S01]  /*8e20*/  LDSM.16.MT88.4 R56, [R192+0xb400] ;  /* 0x00b40000c038783b */ /* 0x000e620000004200 */
[----:B------:R-:W-:Y:S01]  /*8e30*/  IMAD.WIDE.U32 R16, R5, -0x2daee0ad, RZ ;  /* 0xd2511f5305107825 */ /* 0x000fe200078e00ff */
[----:B------:R-:W-:Y:S02]  /*8e40*/  LOP3.LUT R4, R3, R157, R220, 0x96, !PT ;  /* 0x0000009d03047212 */ /* 0x000fe400078e96dc */
[----:B------:R-:W-:Y:S01]  /*8e50*/  LOP3.LUT R0, R35, R156, R2, 0x96, !PT ;  /* 0x0000009c23007212 */ /* 0x000fe200078e9602 */
[----:B------:R-:W-:-:S05]  /*8e60*/  IMAD.WIDE.U32 R2, R6, -0x2daee0ad, RZ ;  /* 0xd2511f5306027825 */ /* 0x000fca00078e00ff */
[----:B------:R-:W-:Y:S01]  /*8e70*/  LOP3.LUT R6, R3, R183, R36, 0x96, !PT ;  /* 0x000000b703067212 */ /* 0x000fe200078e9624 */
[----:B------:R-:W-:Y:S01]  /*8e80*/  IMAD.WIDE.U32 R36, R0, -0x2daee0ad, RZ ;  /* 0xd2511f5300247825 */ /* 0x000fe200078e00ff */
[----:B------:R-:W-:-:S03]  /*8e90*/  LOP3.LUT R5, R17, R184, R2, 0x96, !PT ;  /* 0x000000b811057212 */ /* 0x000fc600078e9602 */
[----:B------:R-:W-:Y:S01]  /*8ea0*/  IMAD.WIDE.U32 R2, R4, -0x2daee0ad, RZ ;  /* 0xd2511f5304027825 */ /* 0x000fe200078e00ff */
[----:B------:R-:W-:Y:S03]  /*8eb0*/  HMMA.16816.F32 R204, R8, R80, R40 ;  /* 0x0000005008cc723c */ /* 0x000fe60000001828 */
[----:B------:R-:W-:Y:S01]  /*8ec0*/  IMAD.WIDE.U32 R6, R6, -0x326172a9, RZ ;  /* 0xcd9e8d5706067825 */ /* 0x000fe200078e00ff */
[----:B------:R-:W-:Y:S02]  /*8ed0*/  LOP3.LUT R4, R3, R183, R38, 0x96, !PT ;  /* 0x000000b703047212 */ /* 0x000fe400078e9626 */
[----:B------:R-:W-:Y:S01]  /*8ee0*/  LOP3.LUT R0, R37, R184, R2, 0x96, !PT ;  /* 0x000000b825007212 */ /* 0x000fe200078e9602 */
[----:B------:R-:W-:Y:S01]  /*8ef0*/  IMAD.WIDE.U32 R2, R5, -0x326172a9, RZ ;  /* 0xcd9e8d5705027825 */ /* 0x000fe200078e00ff */
[----:B------:R-:W-:-:S03]  /*8f00*/  LOP3.LUT R7, R7, R147, R18, 0x96, !PT ;  /* 0x0000009307077212 */ /* 0x000fc600078e9612 */
[----:B------:R-:W-:Y:S01]  /*8f10*/  IMAD.WIDE.U32 R4, R4, -0x326172a9, RZ ;  /* 0xcd9e8d5704047825 */ /* 0x000fe200078e00ff */
[----:B------:R-:W-:Y:S02]  /*8f20*/  LOP3.LUT R6, R3, R251, R6, 0x96, !PT ;  /* 0x000000fb03067212 */ /* 0x000fe400078e9606 */
[C---:B------:R-:W-:Y:S02]  /*8f30*/  LOP3.LUT R17, R2.reuse, 0xffff, RZ, 0xc0, !PT ;  /* 0x0000ffff02117812 */ /* 0x040fe400078ec0ff */
[----:B------:R-:W-:Y:S02]  /*8f40*/  LOP3.LUT R35, R2, 0xff, RZ, 0xc0, !PT ;  /* 0x000000ff02237812 */ /* 0x000fe400078ec0ff */
[--C-:B------:R-:W-:Y:S02]  /*8f50*/  SHF.R.U32.HI R19, RZ, 0x10, R2.reuse ;  /* 0x00000010ff137819 */ /* 0x100fe40000011602 */
[----:B------:R-:W-:Y:S01]  /*8f60*/  SHF.R.U32.HI R18, RZ, 0x18, R2 ;  /* 0x00000018ff127819 */ /* 0x000fe20000011602 */
[----:B------:R-:W-:Y:S01]  /*8f70*/  IMAD.WIDE.U32 R2, R0, -0x326172a9, RZ ;  /* 0xcd9e8d5700027825 */ /* 0x000fe200078e00ff */
[----:B------:R-:W-:-:S02]  /*8f80*/  LOP3.LUT R0, R5, R147, R34, 0x96, !PT ;  /* 0x0000009305007212 */ /* 0x000fc400078e9622 */
[----:B------:R-:W-:Y:S01]  /*8f90*/  SHF.R.U32.HI R17, RZ, 0x8, R17 ;  /* 0x00000008ff117819 */ /* 0x000fe20000011611 */
[----:B------:R-:W-:Y:S01]  /*8fa0*/  IMAD.MOV.U32 R147, RZ, RZ, R144 ;  /* 0x000000ffff937224 */ /* 0x000fe200078e0090 */
[----:B------:R-:W-:Y:S01]  /*8fb0*/  LOP3.LUT R4, R3, R251, R4, 0x96, !PT ;  /* 0x000000fb03047212 */ /* 0x000fe200078e9604 */
[----:B------:R-:W-:Y:S01]  /*8fc0*/  IMAD.MOV.U32 R144, RZ, RZ, R182 ;  /* 0x000000ffff907224 */ /* 0x000fe200078e00b6 */
[C---:B------:R-:W-:Y:S02]  /*8fd0*/  LOP3.LUT R39, R2.reuse, 0xffff, RZ, 0xc0, !PT ;  /* 0x0000ffff02277812 */ /* 0x040fe400078ec0ff */
[----:B------:R-:W-:Y:S02]  /*8fe0*/  LOP3.LUT R41, R2, 0xff, RZ, 0xc0, !PT ;  /* 0x000000ff02297812 */ /* 0x000fe400078ec0ff */
[--C-:B------:R-:W-:Y:S02]  /*8ff0*/  SHF.R.U32.HI R40, RZ, 0x10, R2.reuse ;  /* 0x00000010ff287819 */ /* 0x100fe40000011602 */
[----:B------:R-:W-:Y:S01]  /*9000*/  SHF.R.U32.HI R42, RZ, 0x18, R2 ;  /* 0x00000018ff2a7819 */ /* 0x000fe20000011602 */
[----:B------:R-:W-:Y:S01]  /*9010*/  IMAD.WIDE.U32 R2, R7, -0x2daee0ad, RZ ;  /* 0xd2511f5307027825 */ /* 0x000fe200078e00ff */
[----:B------:R-:W-:-:S02]  /*9020*/  LOP3.LUT R5, R19, 0xff, RZ, 0xc0, !PT ;  /* 0x000000ff13057812 */ /* 0x000fc400078ec0ff */
[----:B------:R-:W-:Y:S02]  /*9030*/  PRMT R76, R35, 0x5410, R17 ;  /* 0x00005410234c7816 */ /* 0x000fe40000000011 */
[----:B------:R-:W-:Y:S02]  /*9040*/  PRMT R75, R5, 0x5410, R18 ;  /* 0x00005410054b7816 */ /* 0x000fe40000000012 */
[----:B------:R-:W-:Y:S02]  /*9050*/  LOP3.LUT R5, R3, R249, R16, 0x96, !PT ;  /* 0x000000f903057212 */ /* 0x000fe400078e9610 */
[C---:B------:R-:W-:Y:S02]  /*9060*/  LOP3.LUT R17, R2.reuse, 0xffff, RZ, 0xc0, !PT ;  /* 0x0000ffff02117812 */ /* 0x040fe400078ec0ff */
[----:B------:R-:W-:Y:S02]  /*9070*/  LOP3.LUT R34, R2, 0xff, RZ, 0xc0, !PT ;  /* 0x000000ff02227812 */ /* 0x000fe400078ec0ff */
[----:B------:R-:W-:-:S02]  /*9080*/  SHF.R.U32.HI R19, RZ, 0x10, R2 ;  /* 0x00000010ff137819 */ /* 0x000fc40000011602 */
[----:B------:R-:W-:Y:S01]  /*9090*/  SHF.R.U32.HI R18, RZ, 0x18, R2 ;  /* 0x00000018ff127819 */ /* 0x000fe20000011602 */
[----:B------:R-:W-:Y:S01]  /*90a0*/  IMAD.WIDE.U32 R2, R0, -0x2daee0ad, RZ ;  /* 0xd2511f5300027825 */ /* 0x000fe200078e00ff */
[----:B------:R-:W-:Y:S02]  /*90b0*/  SHF.R.U32.HI R7, RZ, 0x10, R6 ;  /* 0x00000010ff077819 */ /* 0x000fe40000011606 */
[----:B------:R-:W-:Y:S02]  /*90c0*/  LOP3.LUT R16, R6, 0xff, RZ, 0xc0, !PT ;  /* 0x000000ff06107812 */ /* 0x000fe400078ec0ff */
[----:B------:R-:W-:Y:S02]  /*90d0*/  LOP3.LUT R0, R3, R249, R36, 0x96, !PT ;  /* 0x000000f903007212 */ /* 0x000fe400078e9624 */
[C---:B------:R-:W-:Y:S02]  /*90e0*/  LOP3.LUT R35, R2.reuse, 0xffff, RZ, 0xc0, !PT ;  /* 0x0000ffff02237812 */ /* 0x040fe400078ec0ff */
[----:B------:R-:W-:-:S02]  /*90f0*/  LOP3.LUT R38, R2, 0xff, RZ, 0xc0, !PT ;  /* 0x000000ff02267812 */ /* 0x000fc400078ec0ff */
[--C-:B------:R-:W-:Y:S02]  /*9100*/  SHF.R.U32.HI R37, RZ, 0x10, R2.reuse ;  /* 0x00000010ff257819 */ /* 0x100fe40000011602 */
[----:B------:R-:W-:Y:S02]  /*9110*/  SHF.R.U32.HI R36, RZ, 0x18, R2 ;  /* 0x00000018ff247819 */ /* 0x000fe40000011602 */
[----:B------:R-:W-:Y:S02]  /*9120*/  LOP3.LUT R2, R6, 0xffff, RZ, 0xc0, !PT ;  /* 0x0000ffff06027812 */ /* 0x000fe400078ec0ff */
[----:B------:R-:W-:Y:S02]  /*9130*/  SHF.R.U32.HI R6, RZ, 0x18, R6 ;  /* 0x00000018ff067819 */ /* 0x000fe40000011606 */
[----:B------:R-:W-:Y:S02]  /*9140*/  SHF.R.U32.HI R3, RZ, 0x8, R2 ;  /* 0x00000008ff037819 */ /* 0x000fe40000011602 */
[----:B------:R-:W-:-:S02]  /*9150*/  LOP3.LUT R2, R7, 0xff, RZ, 0xc0, !PT ;  /* 0x000000ff07027812 */ /* 0x000fc400078ec0ff */
[----:B------:R-:W-:Y:S02]  /*9160*/  PRMT R74, R16, 0x5410, R3 ;  /* 0x00005410104a7816 */ /* 0x000fe40000000003 */
[----:B------:R-:W-:Y:S02]  /*9170*/  PRMT R73, R2, 0x5410, R6 ;  /* 0x0000541002497816 */ /* 0x000fe40000000006 */
[----:B------:R-:W-:Y:S02]  /*9180*/  LOP3.LUT R2, R19, 0xff, RZ, 0xc0, !PT ;  /* 0x000000ff13027812 */ /* 0x000fe400078ec0ff */
[----:B------:R-:W-:Y:S02]  /*9190*/  SHF.R.U32.HI R3, RZ, 0x8, R17 ;  /* 0x00000008ff037819 */ /* 0x000fe40000011611 */
[----:B------:R-:W-:Y:S02]  /*91a0*/  PRMT R69, R2, 0x5410, R18 ;  /* 0x0000541002457816 */ /* 0x000fe40000000012 */
[----:B------:R-:W-:Y:S01]  /*91b0*/  LOP3.LUT R2, R4, 0xffff, RZ, 0xc0, !PT ;  /* 0x0000ffff04027812 */ /* 0x000fe200078ec0ff */
[----:B------:R-:W-:Y:S01]  /*91c0*/  HMMA.16816.F32 R16, R24, R60, RZ ;  /* 0x0000003c1810723c */ /* 0x000fe200000018ff */
[----:B------:R-:W-:Y:S01]  /*91d0*/  PRMT R70, R34, 0x5410, R3 ;  /* 0x0000541022467816 */ /* 0x000fe20000000003 */
[----:B------:R-:W-:Y:S01]  /*91e0*/  FADD.FTZ R34, R189, R98 ;  /* 0x00000062bd227221 */ /* 0x000fe20000010000 */
[----:B------:R-:W-:-:S02]  /*91f0*/  SHF.R.U32.HI R3, RZ, 0x8, R2 ;  /* 0x00000008ff037819 */ /* 0x000fc40000011602 */
[----:B------:R-:W-:Y:S02]  /*9200*/  LOP3.LUT R2, R4, 0xff, RZ, 0xc0, !PT ;  /* 0x000000ff04027812 */ /* 0x000fe400078ec0ff */
[----:B------:R-:W-:Y:S02]  /*9210*/  LOP3.LUT R6, R40, 0xff, RZ, 0xc0, !PT ;  /* 0x000000ff28067812 */ /* 0x000fe400078ec0ff */
[----:B------:R-:W-:Y:S02]  /*9220*/  PRMT R68, R2, 0x5410, R3 ;  /* 0x0000541002447816 */ /* 0x000fe40000000003 */
[----:B------:R-:W-:Y:S02]  /*9230*/  SHF.R.U32.HI R2, RZ, 0x10, R4 ;  /* 0x00000010ff027819 */ /* 0x000fe40000011604 */
[----:B------:R-:W-:Y:S02]  /*9240*/  PRMT R71, R6, 0x5410, R42 ;  /* 0x0000541006477816 */ /* 0x000fe4000000002a */
[----:B------:R-:W-:-:S02]  /*9250*/  SHF.R.U32.HI R6, RZ, 0x18, R4 ;  /* 0x00000018ff067819 */ /* 0x000fc40000011604 */
[----:B------:R-:W-:Y:S02]  /*9260*/  LOP3.LUT R4, R2, 0xff, RZ, 0xc0, !PT ;  /* 0x000000ff02047812 */ /* 0x000fe400078ec0ff */
[----:B------:R-:W-:Y:S02]  /*9270*/  LOP3.LUT R2, R37, 0xff, RZ, 0xc0, !PT ;  /* 0x000000ff25027812 */ /* 0x000fe400078ec0ff */
[----:B------:R-:W-:Y:S02]  /*9280*/  SHF.R.U32.HI R3, RZ, 0x8, R35 ;  /* 0x00000008ff037819 */ /* 0x000fe40000011623 */
[----:B------:R-:W-:Y:S02]  /*9290*/  PRMT R46, R2, 0x5410, R36 ;  /* 0x00005410022e7816 */ /* 0x000fe40000000024 */
[----:B------:R-:W-:Y:S02]  /*92a0*/  LOP3.LUT R2, R5, 0xffff, RZ, 0xc0, !PT ;  /* 0x0000ffff05027812 */ /* 0x000fe400078ec0ff */
[----:B------:R-:W-:Y:S01]  /*92b0*/  PRMT R45, R38, 0x5410, R3 ;  /* 0x00005410262d7816 */ /* 0x000fe20000000003 */
[----:B------:R-:W-:Y:S01]  /*92c0*/  HSET2.LE.AND R46, R46, R44, PT ;  /* 0x0000002c2e2e7233 */ /* 0x000fe20003803000 */
[----:B------:R-:W-:-:S02]  /*92d0*/  SHF.R.U32.HI R3, RZ, 0x8, R2 ;  /* 0x00000008ff037819 */ /* 0x000fc40000011602 */
[----:B------:R-:W-:Y:S01]  /*92e0*/  SHF.R.U32.HI R7, RZ, 0x8, R39 ;  /* 0x00000008ff077819 */ /* 0x000fe20000011627 */
[--C-:B------:R-:W-:Y:S01]  /*92f0*/  HSET2.LE.AND R45, R45, R44.reuse, PT ;  /* 0x0000002c2d2d7233 */ /* 0x100fe20003803000 */
[----:B------:R-:W-:Y:S01]  /*9300*/  LOP3.LUT R2, R5, 0xff, RZ, 0xc0, !PT ;  /* 0x000000ff05027812 */ /* 0x000fe200078ec0ff */
[----:B------:R-:W-:Y:S01]  /*9310*/  LDSM.16.MT88.4 R36, [R194+0xb400] ;  /* 0x00b40000c224783b */ /* 0x000fe20000004200 */
[----:B------:R-:W-:Y:S02]  /*9320*/  PRMT R72, R41, 0x5410, R7 ;  /* 0x0000541029487816 */ /* 0x000fe40000000007 */
[----:B------:R-:W-:Y:S01]  /*9330*/  PRMT R66, R2, 0x5410, R3 ;  /* 0x0000541002427816 */ /* 0x000fe20000000003 */
[----:B------:R-:W2:Y:S01]  /*9340*/  LDSM.16.MT88.4 R40, [R194+0xb000] ;  /* 0x00b00000c228783b */ /* 0x000ea20000004200 */
[--C-:B------:R-:W-:Y:S01]  /*9350*/  SHF.R.U32.HI R3, RZ, 0x10, R5.reuse ;  /* 0x00000010ff037819 */ /* 0x100fe20000011605 */
[----:B------:R-:W-:Y:S01]  /*9360*/  HSET2.LE.AND R35, R72, R44, PT ;  /* 0x0000002c48237233 */ /* 0x000fe20003803000 */
[----:B------:R-:W-:-:S02]  /*9370*/  SHF.R.U32.HI R7, RZ, 0x18, R5 ;  /* 0x00000018ff077819 */ /* 0x000fc40000011605 */
[----:B------:R-:W-:Y:S02]  /*9380*/  LOP3.LUT R2, R0, 0xffff, RZ, 0xc0, !PT ;  /* 0x0000ffff00027812 */ /* 0x000fe400078ec0ff */
[----:B------:R-:W-:Y:S02]  /*9390*/  SHF.R.U32.HI R5, RZ, 0x10, R0 ;  /* 0x00000010ff057819 */ /* 0x000fe40000011600 */
[----:B------:R-:W-:Y:S02]  /*93a0*/  PRMT R67, R4, 0x5410, R6 ;  /* 0x0000541004437816 */ /* 0x000fe40000000006 */
[----:B------:R-:W-:Y:S02]  /*93b0*/  LOP3.LUT R6, R0, 0xff, RZ, 0xc0, !PT ;  /* 0x000000ff00067812 */ /* 0x000fe400078ec0ff */
[----:B------:R-:W-:Y:S02]  /*93c0*/  SHF.R.U32.HI R4, RZ, 0x18, R0 ;  /* 0x00000018ff047819 */ /* 0x000fe40000011600 */
[----:B------:R-:W-:-:S02]  /*93d0*/  LOP3.LUT R3, R3, 0xff, RZ, 0xc0, !PT ;  /* 0x000000ff03037812 */ /* 0x000fc400078ec0ff */
[----:B------:R-:W-:Y:S02]  /*93e0*/  SHF.R.U32.HI R2, RZ, 0x8, R2 ;  /* 0x00000008ff027819 */ /* 0x000fe40000011602 */
[----:B------:R-:W-:Y:S02]  /*93f0*/  LOP3.LUT R0, R5, 0xff, RZ, 0xc0, !PT ;  /* 0x000000ff05007812 */ /* 0x000fe400078ec0ff */
[----:B------:R-:W-:Y:S01]  /*9400*/  PRMT R65, R3, 0x5410, R7 ;  /* 0x0000541003417816 */ /* 0x000fe20000000007 */
[----:B------:R-:W-:Y:S01]  /*9410*/  FADD.FTZ R3, R190, R100 ;  /* 0x00000064be037221 */ /* 0x000fe20000010000 */
[----:B------:R-:W-:Y:S01]  /*9420*/  PRMT R64, R6, 0x5410, R2 ;  /* 0x0000541006407816 */ /* 0x000fe20000000002 */
[----:B------:R-:W-:Y:S01]  /*9430*/  FADD.FTZ R2, R191, R106 ;  /* 0x0000006abf027221 */ /* 0x000fe20000010000 */
[----:B------:R-:W-:Y:S01]  /*9440*/  PRMT R55, R0, 0x5410, R4 ;  /* 0x0000541000377816 */ /* 0x000fe20000000004 */
[----:B------:R-:W-:Y:S01]  /*9450*/  IMAD.MOV.U32 R106, RZ, RZ, R181 ;  /* 0x000000ffff6a7224 */ /* 0x000fe200078e00b5 */
[----:B------:R-:W-:Y:S01]  /*9460*/  HMMA.16816.F32 R4, R12, R60, RZ ;  /* 0x0000003c0c04723c */ /* 0x000fe200000018ff */
[----:B------:R-:W-:Y:S01]  /*9470*/  FADD.FTZ R0, R188, R101 ;  /* 0x00000065bc007221 */ /* 0x000fe20000010000 */
[----:B------:R-:W-:Y:S01]  /*9480*/  LOP3.LUT R94, R131, R45, RZ, 0xc0, !PT ;  /* 0x0000002d835e7212 */ /* 0x000fe200078ec0ff */
[----:B------:R-:W-:Y:S01]  /*9490*/  FADD.FTZ R3, R238, R3 ;  /* 0x00000003ee037221 */ /* 0x000fe20000010000 */
[----:B------:R-:W-:Y:S01]  /*94a0*/  LOP3.LUT R95, R130, R46, RZ, 0xc0, !PT ;  /* 0x0000002e825f7212 */ /* 0x000fe200078ec0ff */
[----:B------:R-:W-:-:S02]  /*94b0*/  FADD.FTZ R0, R154, R0 ;  /* 0x000000009a007221 */ /* 0x000fc40000010000 */
[----:B------:R-:W-:Y:S01]  /*94c0*/  FADD.FTZ R3, R237, R3 ;  /* 0x00000003ed037221 */ /* 0x000fe20000010000 */
[----:B-1----:R-:W-:Y:S01]  /*94d0*/  HMMA.16816.F32 R188, R20, R56, R16 ;  /* 0x0000003814bc723c */ /* 0x002fe20000001810 */
[----:B------:R-:W-:Y:S02]  /*94e0*/  FADD.FTZ R0, R155, R0 ;  /* 0x000000009b007221 */ /* 0x000fe40000010000 */
[----:B------:R-:W-:Y:S02]  /*94f0*/  IMAD.MOV.U32 R238, RZ, RZ, R185 ;  /* 0x000000ffffee7224 */ /* 0x000fe400078e00b9 */
[----:B------:R-:W-:Y:S02]  /*9500*/  FADD.FTZ R0, R152, R0 ;  /* 0x0000000098007221 */ /* 0x000fe40000010000 */
[----:B------:R-:W-:Y:S01]  /*9510*/  FADD.FTZ R54, R219, R3 ;  /* 0x00000003db367221 */ /* 0x000fe20000010000 */
[----:B--2---:R-:W-:Y:S01]  /*9520*/  HMMA.16816.F32 R16, R24, R40, RZ ;  /* 0x000000281810723c */ /* 0x004fe200000018ff */
[----:B------:R-:W-:Y:S01]  /*9530*/  FADD.FTZ R101, R153, R0 ;  /* 0x0000000099657221 */ /* 0x000fe20000010000 */
[--C-:B------:R-:W-:Y:S01]  /*9540*/  HSET2.LE.AND R0, R76, R44.reuse, PT ;  /* 0x0000002c4c007233 */ /* 0x100fe20003803000 */
[----:B------:R-:W-:Y:S01]  /*9550*/  IMAD.MOV.U32 R219, RZ, RZ, R143 ;  /* 0x000000ffffdb7224 */ /* 0x000fe200078e008f */
[----:B------:R-:W-:Y:S01]  /*9560*/  HSET2.LE.AND R3, R70, R44, PT ;  /* 0x0000002c46037233 */ /* 0x000fe20003803000 */
[----:B------:R-:W-:-:S03]  /*9570*/  IMAD.MOV.U32 R237, RZ, RZ, R145 ;  /* 0x000000ffffed7224 */ /* 0x000fc600078e0091 */
[----:B------:R-:W-:Y:S01]  /*9580*/  HMMA.16816.F32 R180, R8, R56, R4 ;  /* 0x0000003808b4723c */ /* 0x000fe20000001804 */
[----:B------:R-:W-:-:S06]  /*9590*/  LOP3.LUT R98, R201, R3, RZ, 0xc0, !PT ;  /* 0x00000003c9627212 */ /* 0x000fcc00078ec0ff */
[----:B------:R-:W-:Y:S01]  /*95a0*/  FADD.FTZ R4, R245, R2 ;  /* 0x00000002f5047221 */ /* 0x000fe20000010000 */
[C---:B------:R-:W-:Y:S01]  /*95b0*/  HMMA.16816.F32 R76, R12.reuse, R122, RZ ;  /* 0x0000007a0c4c723c */ /* 0x040fe200000018ff */
[----:B------:R-:W-:Y:S02]  /*95c0*/  FADD.FTZ R2, R162, R34 ;  /* 0x00000022a2027221 */ /* 0x000fe40000010000 */
[----:B------:R-:W-:Y:S02]  /*95d0*/  FADD.FTZ R4, R246, R4 ;  /* 0x00000004f6047221 */ /* 0x000fe40000010000 */
[----:B------:R-:W-:Y:S02]  /*95e0*/  FADD.FTZ R2, R187, R2 ;  /* 0x00000002bb027221 */ /* 0x000fe40000010000 */
[----:B------:R-:W-:Y:S02]  /*95f0*/  FADD.FTZ R34, R224, R4 ;  /* 0x00000004e0227221 */ /* 0x000fe40000010000 */
[----:B------:R-:W-:Y:S01]  /*9600*/  HMMA.16816.F32 R4, R12, R40, RZ ;  /* 0x000000280c04723c */ /* 0x000fe200000018ff */
[----:B------:R-:W-:-:S02]  /*9610*/  IMAD.MOV.U32 R224, RZ, RZ, R186 ;  /* 0x000000ffffe07224 */ /* 0x000fc400078e00ba */
[----:B------:R-:W-:Y:S01]  /*9620*/  FADD.FTZ R47, R161, R2 ;  /* 0x00000002a12f7221 */ /* 0x000fe20000010000 */
[--C-:B------:R-:W-:Y:S01]  /*9630*/  HSET2.LE.AND R2, R75, R44.reuse, PT ;  /* 0x0000002c4b027233 */ /* 0x100fe20003803000 */
[----:B------:R-:W-:Y:S01]  /*9640*/  FADD.FTZ R100, R226, R34 ;  /* 0x00000022e2647221 */ /* 0x000fe20000010000 */
[--C-:B------:R-:W-:Y:S01]  /*9650*/  HSET2.LE.AND R34, R65, R44.reuse, PT ;  /* 0x0000002c41227233 */ /* 0x100fe20003803000 */
[----:B------:R-:W-:Y:S01]  /*9660*/  IMAD.MOV.U32 R245, RZ, RZ, R147 ;  /* 0x000000fffff57224 */ /* 0x000fe200078e0093 */
[----:B------:R-:W-:Y:S01]  /*9670*/  HMMA.16816.F32 R184, R20, R36, R16 ;  /* 0x0000002414b8723c */ /* 0x000fe20000001810 */
[--C-:B------:R-:W-:Y:S01]  /*9680*/  HSET2.LE.AND R40, R67, R44.reuse, PT ;  /* 0x0000002c43287233 */ /* 0x100fe20003803000 */
[----:B------:R-:W-:Y:S01]  /*9690*/  IMAD.MOV.U32 R246, RZ, RZ, R146 ;  /* 0x000000fffff67224 */ /* 0x000fe200078e0092 */
[----:B------:R-:W-:Y:S01]  /*96a0*/  HSET2.LE.AND R41, R64, R44, PT ;  /* 0x0000002c40297233 */ /* 0x000fe20003803000 */
[----:B------:R-:W-:Y:S01]  /*96b0*/  IMAD.MOV.U32 R226, RZ, RZ, R144 ;  /* 0x000000ffffe27224 */ /* 0x000fe200078e0090 */
[----:B------:R-:W-:-:S02]  /*96c0*/  LOP3.LUT R97, R203, R34, RZ, 0xc0, !PT ;  /* 0x00000022cb617212 */ /* 0x000fc400078ec0ff */
[----:B------:R-:W-:Y:S01]  /*96d0*/  LOP3.LUT R18, R214, R0, RZ, 0xc0, !PT ;  /* 0x00000000d6127212 */ /* 0x000fe200078ec0ff */
[----:B------:R-:W-:Y:S01]  /*96e0*/  HMMA.16816.F32 R76, R8, R110, R76 ;  /* 0x0000006e084c723c */ /* 0x000fe2000000184c */
[----:B------:R-:W-:Y:S01]  /*96f0*/  LOP3.LUT R92, R136, R41, RZ, 0xc0, !PT ;  /* 0x00000029885c7212 */ /* 0x000fe200078ec0ff */
[----:B------:R-:W-:Y:S01]  /*9700*/  FADD.FTZ R0, R243, R101 ;  /* 0x00000065f3007221 */ /* 0x000fe20000010000 */
[----:B------:R-:W-:-:S03]  /*9710*/  LOP3.LUT R19, R213, R2, RZ, 0xc0, !PT ;  /* 0x00000002d5137212 */ /* 0x000fc600078ec0ff */
[----:B------:R-:W-:Y:S02]  /*9720*/  FADD.FTZ R0, R244, R0 ;  /* 0x00000000f4007221 */ /* 0x000fe40000010000 */
[----:B------:R-:W-:Y:S07]  /*9730*/  HMMA.16816.F32 R156, R8, R36, R4 ;  /* 0x00000024089c723c */ /* 0x000fee0000001804 */
[--C-:B------:R-:W-:Y:S02]  /*9740*/  HSET2.LE.AND R5, R74, R44.reuse, PT ;  /* 0x0000002c4a057233 */ /* 0x100fe40003803000 */
[----:B------:R-:W-:-:S02]  /*9750*/  HSET2.LE.AND R6, R73, R44, PT ;  /* 0x0000002c49067233 */ /* 0x000fc40003803000 */
[--C-:B------:R-:W-:Y:S01]  /*9760*/  HSET2.LE.AND R36, R71, R44.reuse, PT ;  /* 0x0000002c47247233 */ /* 0x100fe20003803000 */
[C---:B------:R-:W-:Y:S01]  /*9770*/  HMMA.16816.F32 R72, R12.reuse, R126, RZ ;  /* 0x0000007e0c48723c */ /* 0x040fe200000018ff */
[--C-:B------:R-:W-:Y:S01]  /*9780*/  HSET2.LE.AND R4, R69, R44.reuse, PT ;  /* 0x0000002c45047233 */ /* 0x100fe20003803000 */
[----:B------:R-:W-:Y:S01]  /*9790*/  LOP3.LUT R16, R216, R5, RZ, 0xc0, !PT ;  /* 0x00000005d8107212 */ /* 0x000fe200078ec0ff */
[--C-:B------:R-:W-:Y:S01]  /*97a0*/  HSET2.LE.AND R37, R68, R44.reuse, PT ;  /* 0x0000002c44257233 */ /* 0x100fe20003803000 */
[----:B------:R-:W-:Y:S01]  /*97b0*/  LOP3.LUT R17, R215, R6, RZ, 0xc0, !PT ;  /* 0x00000006d7117212 */ /* 0x000fe200078ec0ff */
[--C-:B------:R-:W-:Y:S01]  /*97c0*/  HSET2.LE.AND R7, R66, R44.reuse, PT ;  /* 0x0000002c42077233 */ /* 0x100fe20003803000 */
[----:B------:R-:W-:Y:S01]  /*97d0*/  LOP3.LUT R99, R200, R4, RZ, 0xc0, !PT ;  /* 0x00000004c8637212 */ /* 0x000fe200078ec0ff */
[----:B------:R-:W-:Y:S01]  /*97e0*/  HSET2.LE.AND R44, R55, R44, PT ;  /* 0x0000002c372c7233 */ /* 0x000fe20003803000 */
[----:B------:R-:W-:Y:S01]  /*97f0*/  FADD.FTZ R55, R225, R54 ;  /* 0x00000036e1377221 */ /* 0x000fe20000010000 */
[C---:B------:R-:W-:Y:S01]  /*9800*/  HMMA.16816.F32 R68, R12.reuse, R118, RZ ;  /* 0x000000760c44723c */ /* 0x040fe200000018ff */
[----:B------:R-:W-:Y:S01]  /*9810*/  FADD.FTZ R54, R218, R47 ;  /* 0x0000002fda367221 */ /* 0x000fe20000010000 */
[----:B------:R-:W-:Y:S01]  /*9820*/  LOP3.LUT R96, R212, R7, RZ, 0xc0, !PT ;  /* 0x00000007d4607212 */ /* 0x000fe200078ec0ff */
[----:B------:R-:W-:Y:S01]  /*9830*/  IMAD.MOV.U32 R225, RZ, RZ, R141 ;  /* 0x000000ffffe17224 */ /* 0x000fe200078e008d */
[----:B------:R-:W-:Y:S01]  /*9840*/  LOP3.LUT R93, R107, R44, RZ, 0xc0, !PT ;  /* 0x0000002c6b5d7212 */ /* 0x000fe200078ec0ff */
[----:B------:R-:W-:Y:S01]  /*9850*/  IMAD.MOV.U32 R218, RZ, RZ, R142 ;  /* 0x000000ffffda7224 */ /* 0x000fe200078e008e */
[----:B------:R-:W-:Y:S01]  /*9860*/  LOP3.LUT R6, R138, R35, RZ, 0xc0, !PT ;  /* 0x000000238a067212 */ /* 0x000fe200078ec0ff */
[----:B------:R-:W-:Y:S01]  /*9870*/  FADD.FTZ R3, R225, R55 ;  /* 0x00000037e1037221 */ /* 0x000fe20000010000 */
[----:B------:R-:W-:Y:S01]  /*9880*/  HMMA.16816.F32 R64, R12, R90, RZ ;  /* 0x0000005a0c40723c */ /* 0x000fe200000018ff */
[----:B------:R-:W-:Y:S01]  /*9890*/  LOP3.LUT R7, R137, R36, RZ, 0xc0, !PT ;  /* 0x0000002489077212 */ /* 0x000fe200078ec0ff */
[----:B------:R-:W-:Y:S01]  /*98a0*/  FADD.FTZ R2, R248, R54 ;  /* 0x00000036f8027221 */ /* 0x000fe20000010000 */
[----:B------:R-:W-:-:S02]  /*98b0*/  LOP3.LUT R4, R140, R37, RZ, 0xc0, !PT ;  /* 0x000000258c047212 */ /* 0x000fc400078ec0ff */
[----:B------:R-:W-:Y:S02]  /*98c0*/  LOP3.LUT R5, R139, R40, RZ, 0xc0, !PT ;  /* 0x000000288b057212 */ /* 0x000fe400078ec0ff */
[----:B------:R-:W-:Y:S01]  /*98d0*/  IADD3 R200, P0, R48, -0x80, RZ ;  /* 0xffffff8030c87810 */ /* 0x000fe20007f1e0ff */
[----:B------:R-:W-:Y:S03]  /*98e0*/  HMMA.16816.F32 R44, R12, R62, RZ ;  /* 0x0000003e0c2c723c */ /* 0x000fe600000018ff */
[----:B------:R-:W-:-:S05]  /*98f0*/  IADD3.X R201, R49, -0x1, RZ, P0, !PT ;  /* 0xffffffff31c97810 */ /* 0x000fca00007fe4ff */
[----:B------:R-:W-:Y:S08]  /*9900*/  HMMA.16816.F32 R12, R12, R42, RZ ;  /* 0x0000002a0c0c723c */ /* 0x000ff000000018ff */
[C---:B------:R-:W-:Y:S08]  /*9910*/  HMMA.16816.F32 R72, R8.reuse, R114, R72 ;  /* 0x000000720848723c */ /* 0x040ff00000001848 */
[C---:B------:R-:W-:Y:S08]  /*9920*/  HMMA.16816.F32 R128, R8.reuse, R86, R68 ;  /* 0x000000560880723c */ /* 0x040ff00000001844 */
[C---:B------:R-:W-:Y:S08]  /*9930*/  HMMA.16816.F32 R152, R8.reuse, R82, R64 ;  /* 0x000000520898723c */ /* 0x040ff00000001840 */
[C---:B------:R-:W-:Y:S08]  /*9940*/  HMMA.16816.F32 R140, R8.reuse, R58, R44 ;  /* 0x0000003a088c723c */ /* 0x040ff0000000182c */
[----:B------:R-:W-:Y:S08]  /*9950*/  HMMA.16816.F32 R136, R8, R38, R12 ;  /* 0x000000260888723c */ /* 0x000ff0000000180c */
[C---:B------:R-:W-:Y:S08]  /*9960*/  HMMA.16816.F32 R8, R24.reuse, R122, RZ ;  /* 0x0000007a1808723c */ /* 0x040ff000000018ff */
[----:B------:R-:W-:Y:S01]  /*9970*/  HMMA.16816.F32 R12, R24, R126, RZ ;  /* 0x0000007e180c723c */ /* 0x000fe200000018ff */
[----:B------:R-:W-:Y:S11]  /*9980*/  LDSM.16.MT88.4 R124, [R192+0xac00] ;  /* 0x00ac0000c07c783b */ /* 0x000ff60000004200 */
[----:B------:R-:W-:Y:S04]  /*9990*/  @!UPT UIADD3 URZ, URZ, URZ, URZ ;  /* 0x0000003f3f3ff290 */ /* 0x000fe8000fffe03f */
[----:B------:R-:W-:Y:S01]  /*99a0*/  HMMA.16816.F32 R68, R20, R110, R8 ;  /* 0x0000006e1444723c */ /* 0x000fe20000001808 */
[----:B------:R-:W-:Y:S07]  /*99b0*/  LDSM.16.MT88.4 R108, [R194+0xac00] ;  /* 0x00ac0000c26c783b */ /* 0x000fee0000004200 */
[----:B------:R-:W-:Y:S08]  /*99c0*/  HMMA.16816.F32 R8, R24, R118, RZ ;  /* 0x000000761808723c */ /* 0x000ff000000018ff */
[----:B------:R-:W-:Y:S08]  /*99d0*/  HMMA.16816.F32 R64, R20, R114, R12 ;  /* 0x000000721440723c */ /* 0x000ff0000000180c */
[----:B------:R-:W-:Y:S08]  /*99e0*/  HMMA.16816.F32 R12, R24, R90, RZ ;  /* 0x0000005a180c723c */ /* 0x000ff000000018ff */
[----:B------:R-:W-:Y:S08]  /*99f0*/  HMMA.16816.F32 R44, R20, R86, R8 ;  /* 0x00000056142c723c */ /* 0x000ff00000001808 */
[C---:B------:R-:W-:Y:S08]  /*9a00*/  HMMA.16816.F32 R8, R24.reuse, R62, RZ ;  /* 0x0000003e1808723c */ /* 0x040ff000000018ff */
[----:B------:R-:W-:Y:S08]  /*9a10*/  HMMA.16816.F32 R24, R24, R42, RZ ;  /* 0x0000002a1818723c */ /* 0x000ff000000018ff */
[C---:B------:R-:W-:Y:S01]  /*9a20*/  HMMA.16816.F32 R40, R20.reuse, R82, R12 ;  /* 0x000000521428723c */ /* 0x040fe2000000180c */
[----:B------:R-:W1:Y:S04]  /*9a30*/  LDSM.16.MT88.4 R12, [R194+0x9800] ;  /* 0x00980000c20c783b */ /* 0x000e680000004200 */
[----:B------:R-:W-:Y:S03]  /*9a40*/  LDSM.16.MT88.4 R80, [R192+0xbc00] ;  /* 0x00bc0000c050783b */ /* 0x000fe60000004200 */
[C---:B------:R-:W-:Y:S01]  /*9a50*/  HMMA.16816.F32 R56, R20.reuse, R58, R8 ;  /* 0x0000003a1438723c */ /* 0x040fe20000001808 */
[----:B------:R-:W-:Y:S07]  /*9a60*/  LDSM.16.MT88.4 R8, [R192+0xa800] ;  /* 0x00a80000c008783b */ /* 0x000fee0000004200 */
[----:B------:R-:W-:Y:S01]  /*9a70*/  HMMA.16816.F32 R24, R20, R38, R24 ;  /* 0x000000261418723c */ /* 0x000fe20000001818 */
[----:B------:R-:W2:Y:S07]  /*9a80*/  LDSM.16.MT88.4 R20, [R192+0x9800] ;  /* 0x00980000c014783b */ /* 0x000eae0000004200 */
[-C--:B-1----:R-:W-:Y:S08]  /*9a90*/  HMMA.16816.F32 R176, R16, R12.reuse, R176 ;  /* 0x0000000c10b0723c */ /* 0x082ff000000018b0 */
[----:B------:R-:W-:Y:S08]  /*9aa0*/  HMMA.16816.F32 R148, R4, R12, R148 ;  /* 0x0000000c0494723c */ /* 0x000ff00000001894 */
[-C--:B--2---:R-:W-:Y:S08]  /*9ab0*/  HMMA.16816.F32 R168, R16, R20.reuse, R168 ;  /* 0x0000001410a8723c */ /* 0x084ff000000018a8 */
[C---:B------:R-:W-:Y:S08]  /*9ac0*/  HMMA.16816.F32 R164, R4.reuse, R20, R164 ;  /* 0x0000001404a4723c */ /* 0x040ff000000018a4 */
[-C--:B------:R-:W-:Y:S08]  /*9ad0*/  HMMA.16816.F32 R160, R4, R22.reuse, R76 ;  /* 0x0000001604a0723c */ /* 0x080ff0000000184c */
[----:B------:R-:W-:Y:S01]  /*9ae0*/  HMMA.16816.F32 R36, R16, R22, R68 ;  /* 0x000000161024723c */ /* 0x000fe20000001844 */
[----:B------:R-:W1:Y:S07]  /*9af0*/  LDSM.16.MT88.4 R20, [R194+0xa800] ;  /* 0x00a80000c214783b */ /* 0x000e6e0000004200 */
[-C--:B------:R-:W-:Y:S08]  /*9b00*/  HMMA.16816.F32 R144, R4, R14.reuse, R72 ;  /* 0x0000000e0490723c */ /* 0x080ff00000001848 */
[C---:B------:R-:W-:Y:S01]  /*9b10*/  HMMA.16816.F32 R64, R16.reuse, R14, R64 ;  /* 0x0000000e1040723c */ /* 0x040fe20000001840 */
[----:B------:R-:W2:Y:S07]  /*9b20*/  LDSM.16.MT88.4 R12, [R192+0xb800] ;  /* 0x00b80000c00c783b */ /* 0x000eae0000004200 */
[-C--:B------:R-:W-:Y:S08]  /*9b30*/  HMMA.16816.F32 R172, R16, R8.reuse, R172 ;  /* 0x0000000810ac723c */ /* 0x080ff000000018ac */
[C---:B------:R-:W-:Y:S08]  /*9b40*/  HMMA.16816.F32 R132, R4.reuse, R8, R132 ;  /* 0x000000080484723c */ /* 0x040ff00000001884 */
[-C--:B------:R-:W-:Y:S08]  /*9b50*/  HMMA.16816.F32 R128, R4, R10.reuse, R128 ;  /* 0x0000000a0480723c */ /* 0x080ff00000001880 */
[----:B------:R-:W-:Y:S01]  /*9b60*/  HMMA.16816.F32 R60, R16, R10, R44 ;  /* 0x0000000a103c723c */ /* 0x000fe2000000182c */
[----:B------:R-:W3:Y:S07]  /*9b70*/  LDSM.16.MT88.4 R8, [R194+0xb800] ;  /* 0x00b80000c208783b */ /* 0x000eee0000004200 */
[C---:B-1----:R-:W-:Y:S08]  /*9b80*/  HMMA.16816.F32 R116, R4.reuse, R20, R204 ;  /* 0x000000140474723c */ /* 0x042ff000000018cc */
[C---:B--2---:R-:W-:Y:S08]  /*9b90*/  HMMA.16816.F32 R72, R4.reuse, R12, R180 ;  /* 0x0000000c0448723c */ /* 0x044ff000000018b4 */
[C---:B------:R-:W-:Y:S08]  /*9ba0*/  HMMA.16816.F32 R112, R4.reuse, R22, R152 ;  /* 0x000000160470723c */ /* 0x040ff00000001898 */
[----:B------:R-:W-:Y:S01]  /*9bb0*/  HMMA.16816.F32 R76, R4, R14, R140 ;  /* 0x0000000e044c723c */ /* 0x000fe2000000188c */
[----:B------:R-:W-:Y:S07]  /*9bc0*/  LDSM.16.MT88.4 R140, [R194+0x9c00] ;  /* 0x009c0000c28c783b */ /* 0x000fee0000004200 */
[----:B------:R-:W-:Y:S08]  /*9bd0*/  HMMA.16816.F32 R120, R16, R20, R208 ;  /* 0x000000141078723c */ /* 0x000ff000000018d0 */
[C---:B---3--:R-:W-:Y:S01]  /*9be0*/  HMMA.16816.F32 R88, R4.reuse, R8, R156 ;  /* 0x000000080458723c */ /* 0x048fe2000000189c */
[----:B------:R-:W-:Y:S07]  /*9bf0*/  LDSM.16.MT88.4 R156, [R192+0x9c00] ;  /* 0x009c0000c09c783b */ /* 0x000fee0000004200 */
[----:B------:R-:W-:Y:S01]  /*9c00*/  HMMA.16816.F32 R44, R4, R10, R136 ;  /* 0x0000000a042c723c */ /* 0x000fe20000001888 */
[----:B------:R-:W1:Y:S07]  /*9c10*/  LDSM.16.MT88.4 R4, [R194+0xbc00] ;  /* 0x00bc0000c204783b */ /* 0x000e6e0000004200 */
[C---:B------:R-:W-:Y:S07]  /*9c20*/  HMMA.16816.F32 R84, R16.reuse, R8, R184 ;  /* 0x000000081054723c */ /* 0x040fee00000018b8 */
[----:B------:R-:W-:Y:S01]  /*9c30*/  FADD.FTZ R8, R218, R100 ;  /* 0x00000064da087221 */ /* 0x000fe20000010000 */
[----:B------:R-:W-:Y:S03]  /*9c40*/  HMMA.16816.F32 R68, R16, R12, R188 ;  /* 0x0000000c1044723c */ /* 0x000fe600000018bc */
[----:B------:R-:W-:-:S05]  /*9c50*/  FADD.FTZ R8, R226, R8 ;  /* 0x00000008e2087221 */ /* 0x000fca0000010000 */
[C---:B------:R-:W-:Y:S08]  /*9c60*/  HMMA.16816.F32 R40, R16.reuse, R22, R40 ;  /* 0x000000161028723c */ /* 0x040ff00000001828 */
[C---:B------:R-:W-:Y:S08]  /*9c70*/  HMMA.16816.F32 R56, R16.reuse, R14, R56 ;  /* 0x0000000e1038723c */ /* 0x040ff00000001838 */
[----:B------:R-:W-:Y:S08]  /*9c80*/  HMMA.16816.F32 R24, R16, R10, R24 ;  /* 0x0000000a1018723c */ /* 0x000ff00000001818 */
[-C--:B-1----:R-:W-:Y:S08]  /*9c90*/  HMMA.16816.F32 R88, R92, R4.reuse, R88 ;  /* 0x000000045c58723c */ /* 0x082ff00000001858 */
        /* <DEDUP_REMOVED lines=22> */
[----:B------:R1:W-:Y:S01]  /*9e00*/  STL [R1+0x140], R4 ;  /* 0x0001400401007387 */ /* 0x0003e20000100800 */
[----:B------:R-:W-:Y:S01]  /*9e10*/  FADD.FTZ R0, R240, R0 ;  /* 0x00000000f0007221 */ /* 0x000fe20000010000 */
[C---:B------:R-:W-:Y:S02]  /*9e20*/  HMMA.16816.F32 R144, R92.reuse, R142, R144 ;  /* 0x0000008e5c90723c */ /* 0x040fe40000001890 */
[----:B------:R1:W-:Y:S04]  /*9e30*/  STL [R1+0x134], R2 ;  /* 0x0001340201007387 */ /* 0x0003e80000100800 */
[----:B------:R1:W-:Y:S02]  /*9e40*/  STL [R1+0x130], R248 ;  /* 0x000130f801007387 */ /* 0x0003e40000100800 */
[C---:B------:R-:W-:Y:S02]  /*9e50*/  HMMA.16816.F32 R132, R92.reuse, R124, R132 ;  /* 0x0000007c5c84723c */ /* 0x040fe40000001884 */
[----:B------:R1:W-:Y:S06]  /*9e60*/  STL [R1+0x144], R0 ;  /* 0x0001440001007387 */ /* 0x0003ec0000100800 */
        /* <DEDUP_REMOVED lines=16> */
[----:B------:R-:W-:Y:S05]  /*9f70*/  @!UPT UIADD3 URZ, URZ, URZ, URZ ;  /* 0x0000003f3f3ff290 */ /* 0x000fea000fffe03f */
[----:B------:R-:W-:Y:S11]  /*9f80*/  @!P5 BRA `(.L_x_587) ;  /* 0x000112300000d947 */ /* 0x000ff60003800000 */
[----:B-1----:R-:W2:Y:S01]  /*9f90*/  LDL R106, [R1+0x48] ;  /* 0x00004800016a7983 */ /* 0x002ea20000100800 */
[----:B------:R-:W-:-:S04]  /*9fa0*/  DEPBAR.LE SB0, 0x0 ;  /* 0x000080000000791a */ /* 0x000fc80000000000 */
[----:B------:R-:W3:Y:S04]  /*9fb0*/  LDL R246, [R1+0x1b8] ;  /* 0x0001b80001f67983 */ /* 0x000ee80000100800 */
[----:B------:R-:W3:Y:S04]  /*9fc0*/  LDL R238, [R1+0x110] ;  /* 0x0001100001ee7983 */ /* 0x000ee80000100800 */
[----:B------:R-:W4:Y:S04]  /*9fd0*/  LDL R245, [R1+0x1bc] ;  /* 0x0001bc0001f57983 */ /* 0x000f280000100800 */
[----:B------:R-:W5:Y:S04]  /*9fe0*/  LDL R237, [R1+0x168] ;  /* 0x0001680001ed7983 */ /* 0x000f680000100800 */
[----:B------:R-:W5:Y:S01]  /*9ff0*/  LDL.64 R224, [R1+0x180] ;  /* 0x0001800001e07983 */ /* 0x000f620000100a00 */
[----:B------:R-:W-:Y:S03]  /*a000*/  WARPSYNC 0xffffffff ;  /* 0xffffffff00007948 */ /* 0x000fe60003800000 */
[----:B------:R-:W-:Y:S01]  /*a010*/  BAR.SYNC.DEFER_BLOCKING 0x0 ;  /* 0x0000000000007b1d */ /* 0x000fe20000010000 */
[----:B--2---:R-:W-:-:S04]  /*a020*/  IADD3 R234, R106, -0x2, RZ ;  /* 0xfffffffe6aea7810 */ /* 0x004fc80007ffe0ff */
[----:B------:R-:W-:Y:S01]  /*a030*/  SHF.R.S32.HI R2, RZ, 0x1f, R234 ;  /* 0x0000001fff027819 */ /* 0x000fe200000114ea */
[----:B------:R-:W-:Y:S01]  /*a040*/  IMAD R0, R228, R234, RZ ;  /* 0x000000eae4007224 */ /* 0x000fe200078e02ff */
[-C--:B---3--:R-:W-:Y:S02]  /*a050*/  ISETP.GE.AND P3, PT, R246, R238.reuse, PT ;  /* 0x000000eef600720c */ /* 0x088fe40003f66270 */
[-C--:B----4-:R-:W-:Y:S02]  /*a060*/  ISETP.GE.AND P2, PT, R245, R238.reuse, PT ;  /* 0x000000eef500720c */ /* 0x090fe40003f46270 */
[----:B-----5:R-:W-:Y:S01]  /*a070*/  ISETP.GE.AND P4, PT, R237, R238, PT ;  /* 0x000000eeed00720c */ /* 0x020fe20003f86270 */
[-C--:B------:R-:W-:Y:S02]  /*a080*/  IMAD R2, R2, R217.reuse, R0 ;  /* 0x000000d902027224 */ /* 0x080fe400078e0200 */
[----:B------:R-:W-:-:S04]  /*a090*/  IMAD.WIDE.U32 R4, R234, R217, R224 ;  /* 0x000000d9ea047225 */ /* 0x000fc800078e00e0 */
[----:B------:R-:W-:Y:S02]  /*a0a0*/  IMAD.IADD R2, R5, 0x1, R2 ;  /* 0x0000000105027824 */ /* 0x000fe400078e0202 */
[CC--:B------:R-:W-:Y:S02]  /*a0b0*/  @!P3 LEA R12, P1, R4.reuse, R232.reuse, 0x1 ;  /* 0x000000e8040cb211 */ /* 0x0c0fe400078208ff */
[CC--:B------:R-:W-:Y:S02]  /*a0c0*/  @!P2 LEA R10, P0, R4.reuse, R232.reuse, 0x1 ;  /* 0x000000e8040aa211 */ /* 0x0c0fe400078008ff */
[C---:B------:R-:W-:Y:S02]  /*a0d0*/  @!P4 LEA R14, P6, R4.reuse, R232, 0x1 ;  /* 0x000000e8040ec211 */ /* 0x040fe400078c08ff */
[----:B------:R-:W-:Y:S02]  /*a0e0*/  IADD3 R0, P5, R229, R4, RZ ;  /* 0x00000004e5007210 */ /* 0x000fe40007fbe0ff */
[----:B------:R-:W-:-:S02]  /*a0f0*/  @!P4 LEA.HI.X R15, R4, R233, R2, 0x1, P6 ;  /* 0x000000e9040fc211 */ /* 0x000fc400030f0c02 */
[CCC-:B------:R-:W-:Y:S02]  /*a100*/  @!P3 LEA.HI.X R13, R4.reuse, R233.reuse, R2.reuse, 0x1, P1 ;  /* 0x000000e9040db211 */ /* 0x1c0fe400008f0c02 */
[--C-:B------:R-:W-:Y:S01]  /*a110*/  @!P2 LEA.HI.X R11, R4, R233, R2.reuse, 0x1, P0 ;  /* 0x000000e9040ba211 */ /* 0x100fe200000f0c02 */
[----:B------:R-:W-:Y:S01]  /*a120*/  IMAD.X R2, R230, 0x1, R2, P5 ;  /* 0x00000001e6027824 */ /* 0x000fe200028e0602 */
[CC--:B------:R-:W-:Y:S01]  /*a130*/  @!P4 LEA R8, P5, R0.reuse, R232.reuse, 0x1 ;  /* 0x000000e80008c211 */ /* 0x0c0fe200078a08ff */
[----:B------:R-:W-:Y:S01]  /*a140*/  @P4 STS [R202+0x9000], RZ ;  /* 0x009000ffca004388 */ /* 0x000fe20000000800 */
[----:B------:R-:W-:-:S03]  /*a150*/  @!P3 LEA R6, P1, R0, R232, 0x1 ;  /* 0x000000e80006b211 */ /* 0x000fc600078208ff */
[----:B------:R-:W-:Y:S01]  /*a160*/  @P4 STS [R202+0x9004], RZ ;  /* 0x009004ffca004388 */ /* 0x000fe20000000800 */
[----:B------:R-:W-:-:S03]  /*a170*/  @!P2 LEA R4, P0, R0, R232, 0x1 ;  /* 0x000000e80004a211 */ /* 0x000fc600078008ff */
[----:B------:R-:W-:Y:S01]  /*a180*/  @P4 STS.64 [R202+0x9008], RZ ;  /* 0x009008ffca004388 */ /* 0x000fe20000000a00 */
[----:B------:R-:W-:-:S03]  /*a190*/  @!P4 LEA.HI.X R9, R0, R233, R2, 0x1, P5 ;  /* 0x000000e90009c211 */ /* 0x000fc600028f0c02 */
[----:B------:R-:W-:Y:S01]  /*a1a0*/  @!PT LDS RZ, [RZ] ;  /* 0x00000000fffff984 */ /* 0x000fe20000000800 */
[----:B------:R-:W-:Y:S01]  /*a1b0*/  @!PT LDS RZ, [RZ] ;  /* 0x00000000fffff984 */ /* 0x000fe20000000800 */
[----:B------:R-:W-:Y:S01]  /*a1c0*/  @!PT LDS RZ, [RZ] ;  /* 0x00000000fffff984 */ /* 0x000fe20000000800 */
[----:B------:R1:W-:Y:S01]  /*a1d0*/  @!P4 LDGSTS.E.BYPASS.LTC128B.128 [R202+0x9000], [R14.64] ;  /* 0x090000000ecacfae */ /* 0x0003e2000b901d44 */
[----:B------:R-:W-:-:S03]  /*a1e0*/  @!P3 LEA.HI.X R7, R0, R233, R2, 0x1, P1 ;  /* 0x000000e90007b211 */ /* 0x000fc600008f0c02 */
[----:B------:R-:W-:Y:S01]  /*a1f0*/  @P3 STS.128 [R202+0xa000], RZ ;  /* 0x00a000ffca003388 */ /* 0x000fe20000000c00 */
[----:B------:R-:W-:-:S03]  /*a200*/  @!P2 LEA.HI.X R5, R0, R233, R2, 0x1, P0 ;  /* 0x000000e90005a211 */ /* 0x000fc600000f0c02 */
        /* <DEDUP_REMOVED lines=25> */
[----:B-1----:R-:W-:Y:S04]  /*a3a0*/  LDSM.16.M88.4 R12, [R196+0x1000] ;  /* 0x00100000c40c783b */ /* 0x002fe80000000200 */
[----:B------:R-:W1:Y:S04]  /*a3b0*/  LDSM.16.M88.4 R56, [R193+0x6800] ;  /* 0x00680000c138783b */ /* 0x000e680000000200 */
[----:B------:R-:W4:Y:S04]  /*a3c0*/  LDSM.16.M88.4 R44, [R193+0x6c00] ;  /* 0x006c0000c12c783b */ /* 0x000f280000000200 */
[----:B--2---:R-:W-:Y:S04]  /*a3d0*/  LDSM.16.M88.4 R8, [R197] ;  /* 0x00000000c508783b */ /* 0x004fe80000000200 */
[----:B------:R-:W-:Y:S04]  /*a3e0*/  LDSM.16.M88.4 R24, [R195+0x6800] ;  /* 0x00680000c318783b */ /* 0x000fe80000000200 */
[----:B---3--:R-:W2:Y:S04]  /*a3f0*/  LDSM.16.M88.4 R4, [R197+0x1000] ;  /* 0x00100000c504783b */ /* 0x008ea80000000200 */
[----:B------:R-:W3:Y:S04]  /*a400*/  LDSM.16.M88.4 R20, [R195+0x6c00] ;  /* 0x006c0000c314783b */ /* 0x000ee80000000200 */
[----:B------:R-:W5:Y:S04]  /*a410*/  LDSM.16.M88.4 R64, [R193+0x6000] ;  /* 0x00600000c140783b */ /* 0x000f680000000200 */
[----:B------:R-:W2:Y:S04]  /*a420*/  LDSM.16.M88.4 R60, [R193+0x6400] ;  /* 0x00640000c13c783b */ /* 0x000ea80000000200 */
[----:B------:R-:W2:Y:S04]  /*a430*/  LDSM.16.M88.4 R36, [R195+0x6400] ;  /* 0x00640000c324783b */ /* 0x000ea80000000200 */
[----:B------:R-:W3:Y:S01]  /*a440*/  LDSM.16.M88.4 R40, [R195+0x6000] ;  /* 0x00600000c328783b */ /* 0x000ee20000000200 */
[----:B-1----:R-:W-:Y:S03]  /*a450*/  HMMA.16816.F32 R180, R12, R56, RZ ;  /* 0x000000380cb4723c */ /* 0x002fe600000018ff */
[----:B------:R-:W1:Y:S04]  /*a460*/  S2R R34, SR_TID.X ;  /* 0x0000000000227919 */ /* 0x000e680000002100 */
[----:B------:R-:W0:Y:S01]  /*a470*/  LDGDEPBAR ;  /* 0x00000000000079af */ /* 0x000e220000000000 */
[-C--:B----4-:R-:W-:Y:S08]  /*a480*/  HMMA.16816.F32 R176, R16, R44.reuse, RZ ;  /* 0x0000002c10b0723c */ /* 0x090ff000000018ff */
[----:B------:R-:W-:Y:S08]  /*a490*/  HMMA.16816.F32 R172, R12, R44, RZ ;  /* 0x0000002c0cac723c */ /* 0x000ff000000018ff */
[----:B------:R-:W-:Y:S08]  /*a4a0*/  HMMA.16816.F32 R184, R16, R56, RZ ;  /* 0x0000003810b8723c */ /* 0x000ff000000018ff */
[----:B--2---:R-:W-:Y:S08]  /*a4b0*/  HMMA.16816.F32 R236, R4, R24, R180 ;  /* 0x0000001804ec723c */ /* 0x004ff000000018b4 */
[-C--:B---3--:R-:W-:Y:S08]  /*a4c0*/  HMMA.16816.F32 R224, R8, R20.reuse, R176 ;  /* 0x0000001408e0723c */ /* 0x088ff000000018b0 */
[----:B------:R-:W-:Y:S08]  /*a4d0*/  HMMA.16816.F32 R244, R4, R20, R172 ;  /* 0x0000001404f4723c */ /* 0x000ff000000018ac */
[----:B-----5:R-:W-:Y:S08]  /*a4e0*/  HMMA.16816.F32 R208, R12, R64, RZ ;  /* 0x000000400cd0723c */ /* 0x020ff000000018ff */
[-C--:B------:R-:W-:Y:S08]  /*a4f0*/  HMMA.16816.F32 R204, R16, R60.reuse, RZ ;  /* 0x0000003c10cc723c */ /* 0x080ff000000018ff */
[C---:B------:R-:W-:Y:S08]  /*a500*/  HMMA.16816.F32 R188, R12.reuse, R60, RZ ;  /* 0x0000003c0cbc723c */ /* 0x040ff000000018ff */
        /* <DEDUP_REMOVED lines=8> */
[----:B------:R-:W-:Y:S01]  /*a590*/  HMMA.16816.F32 R16, R16, R46, RZ ;  /* 0x0000002e1010723c */ /* 0x000fe200000018ff */
[----:B------:R-:W-:-:S02]  /*a5a0*/  IMAD.MOV.U32 R3, RZ, RZ, R225 ;  /* 0x000000ffff037224 */ /* 0x000fc400078e00e1 */
[----:B------:R-:W-:Y:S02]  /*a5b0*/  IMAD.MOV.U32 R2, RZ, RZ, R226 ;  /* 0x000000ffff027224 */ /* 0x000fe400078e00e2 */
[----:B------:R-:W-:-:S03]  /*a5c0*/  IMAD.MOV.U32 R0, RZ, RZ, R227 ;  /* 0x000000ffff007224 */ /* 0x000fc600078e00e3 */
[C---:B------:R-:W-:Y:S07]  /*a5d0*/  HMMA.16816.F32 R240, R8.reuse, R24, R184 ;  /* 0x0000001808f0723c */ /* 0x040fee00000018b8 */
[----:B------:R-:W-:Y:S01]  /*a5e0*/  IMAD.MOV.U32 R24, RZ, RZ, R224 ;  /* 0x000000ffff187224 */ /* 0x000fe200078e00e0 */
[-C--:B------:R-:W-:Y:S08]  /*a5f0*/  HMMA.16816.F32 R228, R8, R36.reuse, R204 ;  /* 0x0000002408e4723c */ /* 0x080ff000000018cc */
[C---:B------:R-:W-:Y:S08]  /*a600*/  HMMA.16816.F32 R216, R4.reuse, R36, R188 ;  /* 0x0000002404d8723c */ /* 0x040ff000000018bc */
[C---:B------:R-:W-:Y:S08]  /*a610*/  HMMA.16816.F32 R208, R4.reuse, R40, R208 ;  /* 0x0000002804d0723c */ /* 0x040ff000000018d0 */
[C---:B------:R-:W-:Y:S08]  /*a620*/  HMMA.16816.F32 R184, R4.reuse, R42, R180 ;  /* 0x0000002a04b8723c */ /* 0x040ff000000018b4 */
[C---:B------:R-:W-:Y:S08]  /*a630*/  HMMA.16816.F32 R188, R4.reuse, R38, R176 ;  /* 0x0000002604bc723c */ /* 0x040ff000000018b0 */
[C---:B------:R-:W-:Y:S08]  /*a640*/  HMMA.16816.F32 R204, R4.reuse, R26, R172 ;  /* 0x0000001a04cc723c */ /* 0x040ff000000018ac */
[----:B------:R-:W-:Y:S01]  /*a650*/  HMMA.16816.F32 R224, R4, R22, R12 ;  /* 0x0000001604e0723c */ /* 0x000fe2000000180c */
[----:B------:R-:W-:Y:S04]  /*a660*/  LDSM.16.M88.4 R4, [R196+0x3000] ;  /* 0x00300000c404783b */ /* 0x000fe80000000200 */
[----:B------:R-:W2:Y:S03]  /*a670*/  LDSM.16.M88.4 R12, [R193+0x7000] ;  /* 0x00700000c10c783b */ /* 0x000ea60000000200 */
[C---:B------:R-:W-:Y:S08]  /*a680*/  HMMA.16816.F32 R212, R8.reuse, R40, R212 ;  /* 0x0000002808d4723c */ /* 0x040ff000000018d4 */
[C---:B------:R-:W-:Y:S08]  /*a690*/  HMMA.16816.F32 R64, R8.reuse, R42, R64 ;  /* 0x0000002a0840723c */ /* 0x040ff00000001840 */
[C---:B------:R-:W-:Y:S08]  /*a6a0*/  HMMA.16816.F32 R180, R8.reuse, R38, R60 ;  /* 0x0000002608b4723c */ /* 0x040ff0000000183c */
[C---:B------:R-:W-:Y:S08]  /*a6b0*/  HMMA.16816.F32 R56, R8.reuse, R26, R56 ;  /* 0x0000001a0838723c */ /* 0x040ff00000001838 */
[----:B------:R-:W-:Y:S01]  /*a6c0*/  HMMA.16816.F32 R16, R8, R22, R16 ;  /* 0x000000160810723c */ /* 0x000fe20000001810 */
[----:B------:R-:W3:Y:S07]  /*a6d0*/  LDSM.16.M88.4 R8, [R196+0x2000] ;  /* 0x00200000c408783b */ /* 0x000eee0000000200 */
[C---:B--2---:R-:W-:Y:S07]  /*a6e0*/  HMMA.16816.F32 R176, R4.reuse, R12, R208 ;  /* 0x0000000c04b0723c */ /* 0x044fee00000018d0 */
[----:B------:R-:W-:Y:S01]  /*a6f0*/  IMAD.MOV.U32 R208, RZ, RZ, R24 ;  /* 0x000000ffffd07224 */ /* 0x000fe200078e0018 */
[----:B------:R-:W-:Y:S08]  /*a700*/  HMMA.16816.F32 R60, R4, R14, R184 ;  /* 0x0000000e043c723c */ /* 0x000ff000000018b8 */
[C---:B---3--:R-:W-:Y:S08]  /*a710*/  HMMA.16816.F32 R172, R8.reuse, R12, R212 ;  /* 0x0000000c08ac723c */ /* 0x048ff000000018d4 */
[C---:B------:R-:W-:Y:S01]  /*a720*/  HMMA.16816.F32 R24, R8.reuse, R14, R64 ;  /* 0x0000000e0818723c */ /* 0x040fe20000001840 */
[----:B------:R-:W2:Y:S07]  /*a730*/  LDSM.16.M88.4 R12, [R193+0x7400] ;  /* 0x00740000c10c783b */ /* 0x000eae0000000200 */
[-C--:B--2---:R-:W-:Y:S08]  /*a740*/  HMMA.16816.F32 R44, R8, R12.reuse, R228 ;  /* 0x0000000c082c723c */ /* 0x084ff000000018e4 */
[C---:B------:R-:W-:Y:S08]  /*a750*/  HMMA.16816.F32 R40, R4.reuse, R12, R216 ;  /* 0x0000000c0428723c */ /* 0x040ff000000018d8 */
[-C--:B------:R-:W-:Y:S08]  /*a760*/  HMMA.16816.F32 R36, R4, R14.reuse, R188 ;  /* 0x0000000e0424723c */ /* 0x080ff000000018bc */
[----:B------:R-:W-:Y:S01]  /*a770*/  HMMA.16816.F32 R20, R8, R14, R180 ;  /* 0x0000000e0814723c */ /* 0x000fe200000018b4 */
[----:B------:R-:W2:Y:S01]  /*a780*/  LDSM.16.M88.4 R12, [R193+0x7800] ;  /* 0x00780000c10c783b */ /* 0x000ea20000000200 */
[----:B------:R-:W-:-:S02]  /*a790*/  IMAD.MOV.U32 R209, RZ, RZ, R3 ;  /* 0x000000ffffd17224 */ /* 0x000fc400078e0003 */
[----:B------:R-:W-:Y:S02]  /*a7a0*/  IMAD.MOV.U32 R210, RZ, RZ, R2 ;  /* 0x000000ffffd27224 */ /* 0x000fe400078e0002 */
[----:B------:R-:W-:Y:S02]  /*a7b0*/  IMAD.MOV.U32 R211, RZ, RZ, R0 ;  /* 0x000000ffffd37224 */ /* 0x000fe400078e0000 */
[-C--:B--2---:R-:W-:Y:S08]  /*a7c0*/  HMMA.16816.F32 R180, R8, R12.reuse, R240 ;  /* 0x0000000c08b4723c */ /* 0x084ff000000018f0 */
[C---:B------:R-:W-:Y:S08]  /*a7d0*/  HMMA.16816.F32 R64, R4.reuse, R12, R236 ;  /* 0x0000000c0440723c */ /* 0x040ff000000018ec */
[-C--:B------:R-:W-:Y:S08]  /*a7e0*/  HMMA.16816.F32 R184, R4, R14.reuse, R204 ;  /* 0x0000000e04b8723c */ /* 0x080ff000000018cc */
[C---:B------:R-:W-:Y:S01]  /*a7f0*/  HMMA.16816.F32 R56, R8.reuse, R14, R56 ;  /* 0x0000000e0838723c */ /* 0x040fe20000001838 */
[----:B------:R-:W2:Y:S07]  /*a800*/  LDSM.16.M88.4 R12, [R193+0x7c00] ;  /* 0x007c0000c10c783b */ /* 0x000eae0000000200 */
[-C--:B--2---:R-:W-:Y:S08]  /*a810*/  HMMA.16816.F32 R204, R8, R12.reuse, R208 ;  /* 0x0000000c08cc723c */ /* 0x084ff000000018d0 */
[C---:B------:R-:W-:Y:S08]  /*a820*/  HMMA.16816.F32 R216, R4.reuse, R12, R244 ;  /* 0x0000000c04d8723c */ /* 0x040ff000000018f4 */
[-C--:B------:R-:W-:Y:S01]  /*a830*/  HMMA.16816.F32 R208, R4, R14.reuse, R224 ;  /* 0x0000000e04d0723c */ /* 0x080fe200000018e0 */
[----:B------:R-:W-:Y:S07]  /*a840*/  LDSM.16.M88.4 R4, [R197+0x3000] ;  /* 0x00300000c504783b */ /* 0x000fee0000000200 */
[----:B------:R-:W-:Y:S01]  /*a850*/  HMMA.16816.F32 R16, R8, R14, R16 ;  /* 0x0000000e0810723c */ /* 0x000fe20000001810 */
[----:B------:R-:W2:Y:S04]  /*a860*/  LDSM.16.M88.4 R12, [R195+0x7000] ;  /* 0x00700000c30c783b */ /* 0x000ea80000000200 */
[----:B------:R-:W3:Y:S03]  /*a870*/  LDSM.16.M88.4 R8, [R197+0x2000] ;  /* 0x00200000c508783b */ /* 0x000ee60000000200 */
[-C--:B--2---:R-:W-:Y:S08]  /*a880*/  HMMA.16816.F32 R236, R4, R12.reuse, R176 ;  /* 0x0000000c04ec723c */ /* 0x084ff000000018b0 */
[----:B---3--:R-:W-:Y:S08]  /*a890*/  HMMA.16816.F32 R212, R8, R12, R172 ;  /* 0x0000000c08d4723c */ /* 0x008ff000000018ac */
[-C--:B------:R-:W-:Y:S08]  /*a8a0*/  HMMA.16816.F32 R188, R4, R14.reuse, R60 ;  /* 0x0000000e04bc723c */ /* 0x080ff0000000183c */
[C---:B------:R-:W-:Y:S01]  /*a8b0*/  HMMA.16816.F32 R176, R8.reuse, R14, R24 ;  /* 0x0000000e08b0723c */ /* 0x040fe20000001818 */
[----:B------:R-:W2:Y:S07]  /*a8c0*/  LDSM.16.M88.4 R12, [R195+0x7400] ;  /* 0x00740000c30c783b */ /* 0x000eae0000000200 */
[-C--:B--2---:R-:W-:Y:S08]  /*a8d0*/  HMMA.16816.F32 R228, R8, R12.reuse, R44 ;  /* 0x0000000c08e4723c */ /* 0x084ff0000000182c */
[C---:B------:R-:W-:Y:S08]  /*a8e0*/  HMMA.16816.F32 R172, R4.reuse, R12, R40 ;  /* 0x0000000c04ac723c */ /* 0x040ff00000001828 */
        /* <DEDUP_REMOVED lines=23> */
[----:B------:R-:W-:Y:S01]  /*aa60*/  HMMA.16816.F32 R180, R8, R14, R24 ;  /* 0x0000000e08b4723c */ /* 0x000fe20000001818 */
[----:B------:R-:W2:Y:S07]  /*aa70*/  LDSM.16.M88.4 R12, [R193+0x8800] ;  /* 0x00880000c10c783b */ /* 0x000eae0000000200 */
[----:B--2---:R-:W-:Y:S08]  /*aa80*/  HMMA.16816.F32 R172, R4, R14, R36 ;  /* 0x0000000e04ac723c */ /* 0x004ff00000001824 */
[-C--:B------:R-:W-:Y:S08]  /*aa90*/  HMMA.16816.F32 R224, R8, R12.reuse, R224 ;  /* 0x0000000c08e0723c */ /* 0x080ff000000018e0 */
[----:B------:R-:W-:Y:S08]  /*aaa0*/  HMMA.16816.F32 R176, R4, R12, R40 ;  /* 0x0000000c04b0723c */ /* 0x000ff00000001828 */
        /* <DEDUP_REMOVED lines=18> */
[----:B------:R-:W2:Y:S01]  /*abd0*/  LDSM.16.M88.4 R12, [R195+0x8800] ;  /* 0x00880000c30c783b */ /* 0x000ea20000000200 */
[----:B-1----:R-:W-:-:S05]  /*abe0*/  IMAD.SHL.U32 R34, R34, 0x2, RZ ;  /* 0x0000000222227824 */ /* 0x002fca00078e00ff */
[----:B------:R-:W-:Y:S01]  /*abf0*/  LOP3.LUT R34, R34, 0x6, RZ, 0xc0, !PT ;  /* 0x0000000622227812 */ /* 0x000fe200078ec0ff */
[-C--:B--2---:R-:W-:Y:S08]  /*ac00*/  HMMA.16816.F32 R224, R8, R12.reuse, R224 ;  /* 0x0000000c08e0723c */ /* 0x084ff000000018e0 */
[C---:B------:R-:W-:Y:S08]  /*ac10*/  HMMA.16816.F32 R184, R4.reuse, R12, R176 ;  /* 0x0000000c04b8723c */ /* 0x040ff000000018b0 */
[-C--:B------:R-:W-:Y:S08]  /*ac20*/  HMMA.16816.F32 R208, R4, R14.reuse, R172 ;  /* 0x0000000e04d0723c */ /* 0x080ff000000018ac */
[----:B------:R-:W-:Y:S01]  /*ac30*/  HMMA.16816.F32 R188, R8, R14, R36 ;  /* 0x0000000e08bc723c */ /* 0x000fe20000001824 */
[----:B------:R-:W1:Y:S01]  /*ac40*/  LDSM.16.M88.4 R12, [R195+0x8c00] ;  /* 0x008c0000c30c783b */ /* 0x000e620000000200 */
[----:B------:R-:W-:Y:S01]  /*ac50*/  IMAD R0, R234, 0x40, R34 ;  /* 0x00000040ea007824 */ /* 0x000fe200078e0222 */
[----:B------:R-:W-:-:S04]  /*ac60*/  DEPBAR.LE SB0, 0x0 ;  /* 0x000080000000791a */ /* 0x000fc80000000000 */
[----:B------:R-:W-:-:S04]  /*ac70*/  IADD3 R2, R0, 0x1, RZ ;  /* 0x0000000100027810 */ /* 0x000fc80007ffe0ff */
[C---:B------:R-:W-:Y:S02]  /*ac80*/  ISETP.GE.AND P6, PT, R2.reuse, R51, PT ;  /* 0x000000330200720c */ /* 0x040fe40003fc6270 */
[C---:B------:R-:W-:Y:S01]  /*ac90*/  ISETP.GE.AND P5, PT, R2.reuse, R50, PT ;  /* 0x000000320200720c */ /* 0x040fe20003fa6270 */
[----:B------:R-:W-:Y:S01]  /*aca0*/  BAR.SYNC.DEFER_BLOCKING 0x0 ;  /* 0x0000000000007b1d */ /* 0x000fe20000010000 */
[C---:B------:R-:W-:Y:S02]  /*acb0*/  ISETP.GE.AND P1, PT, R2.reuse, R53, PT ;  /* 0x000000350200720c */ /* 0x040fe40003f26270 */
[----:B------:R-:W-:Y:S01]  /*acc0*/  ISETP.GE.AND P0, PT, R2, R52, PT ;  /* 0x000000340200720c */ /* 0x000fe20003f06270 */
[C---:B-1----:R-:W-:Y:S08]  /*acd0*/  HMMA.16816.F32 R212, R4.reuse, R12, R44 ;  /* 0x0000000c04d4723c */ /* 0x042ff0000000182c */
[----:B------:R-:W-:Y:S01]  /*ace0*/  HMMA.16816.F32 R240, R4, R14, R24 ;  /* 0x0000000e04f0723c */ /* 0x000fe20000001818 */
[----:B------:R1:W2:Y:S02]  /*acf0*/  I2F R4, R2 ;  /* 0x0000000200047306 */ /* 0x0002a40000201400 */
[----:B-1----:R-:W-:-:S06]  /*ad00*/  IADD3 R2, R0, 0x8, RZ ;  /* 0x0000000800027810 */ /* 0x002fcc0007ffe0ff */
[----:B------:R-:W1:Y:S01]  /*ad10*/  I2F R3, R2 ;  /* 0x0000000200037306 */ /* 0x000e620000201400 */
[CC--:B--2---:R-:W-:Y:S02]  /*ad20*/  FFMA.FTZ R7, R4.reuse, R199.reuse, R237 ;  /* 0x000000c704077223 */ /* 0x0c4fe400000100ed */
[CC--:B------:R-:W-:Y:S02]  /*ad30*/  FFMA.FTZ R6, R4.reuse, R199.reuse, R239 ;  /* 0x000000c704067223 */ /* 0x0c0fe400000100ef */
[CC--:B------:R-:W-:Y:S02]  /*ad40*/  FFMA.FTZ R5, R4.reuse, R199.reuse, R245 ;  /* 0x000000c704057223 */ /* 0x0c0fe400000100f5 */
[----:B------:R-:W-:Y:S01]  /*ad50*/  FFMA.FTZ R4, R4, R199, R247 ;  /* 0x000000c704047223 */ /* 0x000fe200000100f7 */
[----:B------:R-:W-:Y:S01]  /*ad60*/  FSEL R175, R6, -INF , !P5 ;  /* 0xff80000006af7808 */ /* 0x000fe20006800000 */
[----:B------:R-:W-:Y:S01]  /*ad70*/  IMAD.MOV.U32 R237, RZ, RZ, R106 ;  /* 0x000000ffffed7224 */ /* 0x000fe200078e006a */
[----:B------:R-:W-:-:S02]  /*ad80*/  FSEL R106, R7, -INF , !P6 ;  /* 0xff800000076a7808 */ /* 0x000fc40007000000 */
[----:B------:R-:W-:Y:S02]  /*ad90*/  FSEL R100, R4, -INF , !P0 ;  /* 0xff80000004647808 */ /* 0x000fe40004000000 */
[----:B------:R-:W-:Y:S01]  /*ada0*/  FSEL R201, R5, -INF , !P1 ;  /* 0xff80000005c97808 */ /* 0x000fe20004800000 */
[C---:B-1----:R-:W-:Y:S01]  /*adb0*/  FFMA.FTZ R4, R3.reuse, R199, R20 ;  /* 0x000000c703047223 */ /* 0x042fe20000010014 */
[C---:B------:R-:W-:Y:S01]  /*adc0*/  ISETP.GE.AND P6, PT, R2.reuse, R51, PT ;  /* 0x000000330200720c */ /* 0x040fe20003fc6270 */
[CC--:B------:R-:W-:Y:S01]  /*add0*/  FFMA.FTZ R5, R3.reuse, R199.reuse, R40 ;  /* 0x000000c703057223 */ /* 0x0c0fe20000010028 */
[C---:B------:R-:W-:Y:S01]  /*ade0*/  ISETP.GE.AND P5, PT, R2.reuse, R50, PT ;  /* 0x000000320200720c */ /* 0x040fe20003fa6270 */
[C---:B------:R-:W-:Y:S01]  /*adf0*/  FFMA.FTZ R6, R3.reuse, R199, R22 ;  /* 0x000000c703067223 */ /* 0x040fe20000010016 */
[C---:B------:R-:W-:Y:S01]  /*ae00*/  ISETP.GE.AND P1, PT, R2.reuse, R53, PT ;  /* 0x000000350200720c */ /* 0x040fe20003f26270 */
[----:B------:R-:W-:Y:S01]  /*ae10*/  FFMA.FTZ R3, R3, R199, R42 ;  /* 0x000000c703037223 */ /* 0x000fe2000001002a */
[----:B------:R-:W-:-:S02]  /*ae20*/  ISETP.GE.AND P0, PT, R2, R52, PT ;  /* 0x000000340200720c */ /* 0x000fc40003f06270 */
[----:B------:R-:W-:Y:S02]  /*ae30*/  IADD3 R2, R0, 0x9, RZ ;  /* 0x0000000900027810 */ /* 0x000fe40007ffe0ff */
[----:B------:R-:W-:Y:S02]  /*ae40*/  FSEL R101, R4, -INF , !P6 ;  /* 0xff80000004657808 */ /* 0x000fe40007000000 */
[----:B------:R1:W2:Y:S01]  /*ae50*/  I2F R4, R2 ;  /* 0x0000000200047306 */ /* 0x0002a20000201400 */
[----:B------:R-:W-:Y:S02]  /*ae60*/  FSEL R172, R6, -INF , !P5 ;  /* 0xff80000006ac7808 */ /* 0x000fe40006800000 */
[----:B------:R-:W-:Y:S02]  /*ae70*/  FSEL R200, R5, -INF , !P1 ;  /* 0xff80000005c87808 */ /* 0x000fe40004800000 */
[----:B------:R-:W-:Y:S02]  /*ae80*/  FSEL R54, R3, -INF , !P0 ;  /* 0xff80000003367808 */ /* 0x000fe40004000000 */
[----:B------:R-:W-:-:S02]  /*ae90*/  ISETP.GE.AND P6, PT, R2, R51, PT ;  /* 0x000000330200720c */ /* 0x000fc40003fc6270 */
[C---:B------:R-:W-:Y:S02]  /*aea0*/  ISETP.GE.AND P5, PT, R2.reuse, R50, PT ;  /* 0x000000320200720c */ /* 0x040fe40003fa6270 */
[C---:B------:R-:W-:Y:S02]  /*aeb0*/  ISETP.GE.AND P1, PT, R2.reuse, R53, PT ;  /* 0x000000350200720c */ /* 0x040fe40003f26270 */
[----:B------:R-:W-:Y:S02]  /*aec0*/  ISETP.GE.AND P0, PT, R2, R52, PT ;  /* 0x000000340200720c */ /* 0x000fe40003f06270 */
[----:B-1----:R-:W-:-:S04]  /*aed0*/  IADD3 R2, R0, 0x10, RZ ;  /* 0x0000001000027810 */ /* 0x002fc80007ffe0ff */
[----:B------:R-:W1:Y:S01]  /*aee0*/  I2F R3, R2 ;  /* 0x0000000200037306 */ /* 0x000e620000201400 */
[CC--:B--2---:R-:W-:Y:S02]  /*aef0*/  FFMA.FTZ R7, R4.reuse, R199.reuse, R21 ;  /* 0x000000c704077223 */ /* 0x0c4fe40000010015 */
[CC--:B------:R-:W-:Y:S02]  /*af00*/  FFMA.FTZ R6, R4.reuse, R199.reuse, R23 ;  /* 0x000000c704067223 */ /* 0x0c0fe40000010017 */
[CC--:B------:R-:W-:Y:S02]  /*af10*/  FFMA.FTZ R5, R4.reuse, R199.reuse, R41 ;  /* 0x000000c704057223 */ /* 0x0c0fe40000010029 */
[----:B------:R-:W-:Y:S01]  /*af20*/  FFMA.FTZ R4, R4, R199, R43 ;  /* 0x000000c704047223 */ /* 0x000fe2000001002b */
[----:B------:R-:W-:Y:S01]  /*af30*/  HMMA.16816.F32 R216, R8, R12, R56 ;  /* 0x0000000c08d8723c */ /* 0x000fe20000001838 */
[----:B------:R-:W-:Y:S02]  /*af40*/  FSEL R107, R6, -INF , !P5 ;  /* 0xff800000066b7808 */ /* 0x000fe40006800000 */
        /* <DEDUP_REMOVED lines=115> */
[----:B------:R-:W-:Y:S02]  /*b680*/  FSEL R15, R4, -INF , !P0 ;  /* 0xff800000040f7808 */ /* 0x000fe40004000000 */
[C---:B------:R-:W-:Y:S01]  /*b690*/  ISETP.GE.AND P6, PT, R2.reuse, R51, PT ;  /* 0x000000330200720c */ /* 0x040fe20003fc6270 */
[CC--:B-1----:R-:W-:Y:S01]  /*b6a0*/  FFMA.FTZ R7, R3.reuse, R199.reuse, R216 ;  /* 0x000000c703077223 */ /* 0x0c2fe200000100d8 */
[C---:B------:R-:W-:Y:S01]  /*b6b0*/  ISETP.GE.AND P5, PT, R2.reuse, R50, PT ;  /* 0x000000320200720c */ /* 0x040fe20003fa6270 */
[C---:B------:R-:W-:Y:S01]  /*b6c0*/  FFMA.FTZ R6, R3.reuse, R199, R218 ;  /* 0x000000c703067223 */ /* 0x040fe200000100da */
[C---:B------:R-:W-:Y:S01]  /*b6d0*/  ISETP.GE.AND P1, PT, R2.reuse, R53, PT ;  /* 0x000000350200720c */ /* 0x040fe20003f26270 */
[CC--:B------:R-:W-:Y:S01]  /*b6e0*/  FFMA.FTZ R5, R3.reuse, R199.reuse, R212 ;  /* 0x000000c703057223 */ /* 0x0c0fe200000100d4 */
[----:B------:R-:W-:Y:S01]  /*b6f0*/  ISETP.GE.AND P0, PT, R2, R52, PT ;  /* 0x000000340200720c */ /* 0x000fe20003f06270 */
[----:B------:R-:W-:Y:S01]  /*b700*/  FFMA.FTZ R3, R3, R199, R214 ;  /* 0x000000c703037223 */ /* 0x000fe200000100d6 */
[----:B------:R-:W-:-:S02]  /*b710*/  IADD3 R2, R0, 0x31, RZ ;  /* 0x0000003100027810 */ /* 0x000fc40007ffe0ff */
[----:B------:R-:W-:Y:S02]  /*b720*/  FSEL R18, R7, -INF , !P6 ;  /* 0xff80000007127808 */ /* 0x000fe40007000000 */
[----:B------:R1:W2:Y:S01]  /*b730*/  I2F R4, R2 ;  /* 0x0000000200047306 */ /* 0x0002a20000201400 */
[----:B------:R-:W-:Y:S02]  /*b740*/  FSEL R39, R6, -INF , !P5 ;  /* 0xff80000006277808 */ /* 0x000fe40006800000 */
[----:B------:R-:W-:Y:S02]  /*b750*/  FSEL R63, R5, -INF , !P1 ;  /* 0xff800000053f7808 */ /* 0x000fe40004800000 */
[----:B------:R-:W-:Y:S02]  /*b760*/  FSEL R13, R3, -INF , !P0 ;  /* 0xff800000030d7808 */ /* 0x000fe40004000000 */
[C---:B------:R-:W-:Y:S02]  /*b770*/  ISETP.GE.AND P6, PT, R2.reuse, R51, PT ;  /* 0x000000330200720c */ /* 0x040fe40003fc6270 */
[----:B------:R-:W-:-:S02]  /*b780*/  ISETP.GE.AND P5, PT, R2, R50, PT ;  /* 0x000000320200720c */ /* 0x000fc40003fa6270 */
        /* <DEDUP_REMOVED lines=12> */
[C---:B------:R-:W-:Y:S02]  /*b850*/  ISETP.GE.AND P6, PT, R2.reuse, R51, PT ;  /* 0x000000330200720c */ /* 0x040fe40003fc6270 */
[C---:B------:R-:W-:Y:S02]  /*b860*/  ISETP.GE.AND P5, PT, R2.reuse, R50, PT ;  /* 0x000000320200720c */ /* 0x040fe40003fa6270 */
[C---:B------:R-:W-:Y:S02]  /*b870*/  ISETP.GE.AND P1, PT, R2.reuse, R53, PT ;  /* 0x000000350200720c */ /* 0x040fe40003f26270 */
[----:B------:R-:W-:Y:S01]  /*b880*/  ISETP.GE.AND P0, PT, R2, R52, PT ;  /* 0x000000340200720c */ /* 0x000fe20003f06270 */
[----:B-1----:R-:W-:-:S02]  /*b890*/  FFMA.FTZ R2, R3, R199, R228 ;  /* 0x000000c703027223 */ /* 0x002fc400000100e4 */
[CC--:B------:R-:W-:Y:S02]  /*b8a0*/  FFMA.FTZ R5, R3.reuse, R199.reuse, R240 ;  /* 0x000000c703057223 */ /* 0x0c0fe400000100f0 */
[CC--:B------:R-:W-:Y:S01]  /*b8b0*/  FFMA.FTZ R6, R3.reuse, R199.reuse, R230 ;  /* 0x000000c703067223 */ /* 0x0c0fe200000100e6 */
[----:B------:R-:W1:Y:S01]  /*b8c0*/  I2F R4, R0 ;  /* 0x0000000000047306 */ /* 0x000e620000201400 */
[----:B------:R-:W-:Y:S01]  /*b8d0*/  FFMA.FTZ R3, R3, R199, R242 ;  /* 0x000000c703037223 */ /* 0x000fe200000100f2 */
[----:B------:R-:W-:Y:S02]  /*b8e0*/  FSEL R12, R2, -INF , !P6 ;  /* 0xff800000020c7808 */ /* 0x000fe40007000000 */
[----:B------:R-:W-:Y:S02]  /*b8f0*/  IADD3 R2, R0, 0x39, RZ ;  /* 0x0000003900027810 */ /* 0x000fe40007ffe0ff */
[----:B------:R-:W-:Y:S02]  /*b900*/  FSEL R26, R6, -INF , !P5 ;  /* 0xff800000061a7808 */ /* 0x000fe40006800000 */
[----:B------:R-:W-:-:S02]  /*b910*/  FSEL R60, R5, -INF , !P1 ;  /* 0xff800000053c7808 */ /* 0x000fc40004800000 */
[----:B------:R-:W-:Y:S02]  /*b920*/  FSEL R9, R3, -INF , !P0 ;  /* 0xff80000003097808 */ /* 0x000fe40004000000 */
[C---:B------:R-:W-:Y:S02]  /*b930*/  ISETP.GE.AND P6, PT, R0.reuse, R51, PT ;  /* 0x000000330000720c */ /* 0x040fe40003fc6270 */
[C---:B------:R-:W-:Y:S02]  /*b940*/  ISETP.GE.AND P5, PT, R0.reuse, R50, PT ;  /* 0x000000320000720c */ /* 0x040fe40003fa6270 */
[C---:B------:R-:W-:Y:S02]  /*b950*/  ISETP.GE.AND P1, PT, R0.reuse, R53, PT ;  /* 0x000000350000720c */ /* 0x040fe40003f26270 */
[----:B------:R-:W-:Y:S02]  /*b960*/  ISETP.GE.AND P0, PT, R0, R52, PT ;  /* 0x000000340000720c */ /* 0x000fe40003f06270 */
[----:B------:R-:W2:Y:S01]  /*b970*/  I2F R0, R2 ;  /* 0x0000000200007306 */ /* 0x000ea20000201400 */
[----:B-1----:R-:W-:-:S02]  /*b980*/  FFMA.FTZ R10, R4, R199, R244 ;  /* 0x000000c7040a7223 */ /* 0x002fc400000100f4 */
[----:B------:R-:W-:-:S03]  /*b990*/  FFMA.FTZ R7, R4, R199, R236 ;  /* 0x000000c704077223 */ /* 0x000fc600000100ec */
[----:B------:R-:W-:Y:S02]  /*b9a0*/  FSEL R41, R10, -INF , !P1 ;  /* 0xff8000000a297808 */ /* 0x000fe40004800000 */
[----:B------:R-:W-:Y:S02]  /*b9b0*/  FSEL R8, R7, -INF , !P6 ;  /* 0xff80000007087808 */ /* 0x000fe40007000000 */
[----:B------:R-:W-:Y:S01]  /*b9c0*/  ISETP.GE.AND P6, PT, R2, R51, PT ;  /* 0x000000330200720c */ /* 0x000fe20003fc6270 */
[-C--:B--2---:R-:W-:Y:S02]  /*b9d0*/  FFMA.FTZ R10, R0, R199.reuse, R229 ;  /* 0x000000c7000a7223 */ /* 0x084fe400000100e5 */
[----:B------:R-:W-:-:S03]  /*b9e0*/  FFMA.FTZ R14, R4, R199, R238 ;  /* 0x000000c7040e7223 */ /* 0x000fc600000100ee */
[----:B------:R-:W-:Y:S02]  /*b9f0*/  FSEL R10, R10, -INF , !P6 ;  /* 0xff8000000a0a7808 */ /* 0x000fe40007000000 */
[----:B------:R-:W-:Y:S01]  /*ba00*/  ISETP.GE.AND P6, PT, R237, 0x3, PT ;  /* 0x00000003ed00780c */ /* 0x000fe20003fc6270 */
[-C--:B------:R-:W-:Y:S01]  /*ba10*/  FFMA.FTZ R4, R4, R199.reuse, R246 ;  /* 0x000000c704047223 */ /* 0x080fe200000100f6 */
[----:B------:R-:W-:Y:S01]  /*ba20*/  FSEL R14, R14, -INF , !P5 ;  /* 0xff8000000e0e7808 */ /* 0x000fe20006800000 */
[-C--:B------:R-:W-:Y:S01]  /*ba30*/  FFMA.FTZ R3, R0, R199.reuse, R231 ;  /* 0x000000c700037223 */ /* 0x080fe200000100e7 */
[----:B------:R-:W-:Y:S02]  /*ba40*/  ISETP.GE.AND P5, PT, R2, R50, PT ;  /* 0x000000320200720c */ /* 0x000fe40003fa6270 */
[----:B------:R-:W-:Y:S01]  /*ba50*/  FSEL R6, R4, -INF , !P0 ;  /* 0xff80000004067808 */ /* 0x000fe20004000000 */
[----:B------:R-:W-:Y:S01]  /*ba60*/  FFMA.FTZ R7, R0, R199, R243 ;  /* 0x000000c700077223 */ /* 0x000fe200000100f3 */
[----:B------:R-:W-:-:S02]  /*ba70*/  ISETP.GE.AND P1, PT, R2, R53, PT ;  /* 0x000000350200720c */ /* 0x000fc40003f26270 */
[----:B------:R-:W-:Y:S01]  /*ba80*/  ISETP.GE.AND P0, PT, R2, R52, PT ;  /* 0x000000340200720c */ /* 0x000fe20003f06270 */
[----:B------:R-:W-:Y:S01]  /*ba90*/  FFMA.FTZ R2, R0, R199, R241 ;  /* 0x000000c700027223 */ /* 0x000fe200000100f1 */
[----:B------:R-:W-:Y:S01]  /*baa0*/  BSSY B1, `(.L_x_588) ;  /* 0x0000042000017945 */ /* 0x000fe20003800000 */
[----:B------:R-:W-:Y:S02]  /*bab0*/  FSEL R22, R3, -INF , !P5 ;  /* 0xff80000003167808 */ /* 0x000fe40006800000 */
[----:B------:R-:W-:Y:S02]  /*bac0*/  FSEL R7, R7, -INF , !P0 ;  /* 0xff80000007077808 */ /* 0x000fe40004000000 */
[----:B------:R-:W-:Y:S01]  /*bad0*/  FSEL R56, R2, -INF , !P1 ;  /* 0xff80000002387808 */ /* 0x000fe20004800000 */
[----:B------:R-:W-:Y:S05]  /*bae0*/  @!P6 BRA `(.L_x_589) ;  /* 0x000003d00000e947 */ /* 0x000fea0003800000 */
[----:B------:R-:W2:Y:S04]  /*baf0*/  LDL R252, [R1+0x174] ;  /* 0x0001740001fc7983 */ /* 0x000ea80000100800 */
[----:B------:R-:W3:Y:S04]  /*bb00*/  LDL R250, [R1+0x170] ;  /* 0x0001700001fa7983 */ /* 0x000ee80000100800 */
[----:B------:R-:W4:Y:S04]  /*bb10*/  LDL.64 R180, [R1+0x178] ;  /* 0x0001780001b47983 */ /* 0x000f280000100a00 */
[----:B------:R-:W5:Y:S04]  /*bb20*/  LDL R235, [R1+0x190] ;  /* 0x0001900001eb7983 */ /* 0x000f680000100800 */
[----:B------:R-:W5:Y:S01]  /*bb30*/  LDL R203, [R1+0x194] ;  /* 0x0001940001cb7983 */ /* 0x000f620000100800 */
[----:B------:R-:W-:-:S04]  /*bb40*/  IADD3 R2, R237, -0x3, RZ ;  /* 0xfffffffded027810 */ /* 0x000fc80007ffe0ff */
[----:B------:R-:W-:Y:S01]  /*bb50*/  SHF.R.S32.HI R3, RZ, 0x1f, R2 ;  /* 0x0000001fff037819 */ /* 0x000fe20000011402 */
[----:B------:R1:W-:Y:S04]  /*bb60*/  @P4 STS [R202+0x6000], RZ ;  /* 0x006000ffca004388 */ /* 0x0003e80000000800 */
[----:B------:R1:W-:Y:S04]  /*bb70*/  @P4 STS [R202+0x6004], RZ ;  /* 0x006004ffca004388 */ /* 0x0003e80000000800 */
[----:B------:R1:W-:Y:S01]  /*bb80*/  @P4 STS.64 [R202+0x6008], RZ ;  /* 0x006008ffca004388 */ /* 0x0003e20000000a00 */
[----:B------:R-:W-:Y:S01]  /*bb90*/  BSSY B0, `(.L_x_590) ;  /* 0x0000031000007945 */ /* 0x000fe20003800000 */
[----:B--2---:R-:W-:-:S04]  /*bba0*/  IMAD R0, R252, R2, RZ ;  /* 0x00000002fc007224 */ /* 0x004fc800078e02ff */
[-C--:B---3--:R-:W-:Y:S02]  /*bbb0*/  IMAD R0, R3, R250.reuse, R0 ;  /* 0x000000fa03007224 */ /* 0x088fe400078e0200 */
[----:B----4-:R-:W-:-:S04]  /*bbc0*/  IMAD.WIDE.U32 R2, R2, R250, R180 ;  /* 0x000000fa02027225 */ /* 0x010fc800078e00b4 */
[----:B------:R-:W-:Y:S01]  /*bbd0*/  IMAD.IADD R0, R3, 0x1, R0 ;  /* 0x0000000103007824 */ /* 0x000fe200078e0200 */
[----:B------:R-:W-:-:S04]  /*bbe0*/  @!P4 LEA R4, P0, R2, R222, 0x1 ;  /* 0x000000de0204c211 */ /* 0x000fc800078008ff */
[----:B------:R-:W-:-:S05]  /*bbf0*/  @!P4 LEA.HI.X R5, R2, R223, R0, 0x1, P0 ;  /* 0x000000df0205c211 */ /* 0x000fca00000f0c00 */
[----:B------:R-:W-:Y:S01]  /*bc00*/  @!PT LDS RZ, [RZ] ;  /* 0x00000000fffff984 */ /* 0x000fe20000000800 */
[----:B------:R-:W-:Y:S01]  /*bc10*/  @!PT LDS RZ, [RZ] ;  /* 0x00000000fffff984 */ /* 0x000fe20000000800 */
[----:B------:R-:W-:Y:S01]  /*bc20*/  @!PT LDS RZ, [RZ] ;  /* 0x00000000fffff984 */ /* 0x000fe20000000800 */
[----:B------:R2:W-:Y:S04]  /*bc30*/  @!P4 LDGSTS.E.BYPASS.LTC128B.128 [R202+0x6000], [R4.64] ;  /* 0x0600000004cacfae */ /* 0x0005e8000b901d44 */
[----:B------:R1:W-:Y:S01]  /*bc40*/  @P3 STS.128 [R202+0x7000], RZ ;  /* 0x007000ffca003388 */ /* 0x0003e20000000c00 */
[----:B--2---:R-:W-:-:S04]  /*bc50*/  @!P3 LEA R4, P0, R2, R222, 0x1 ;  /* 0x000000de0204b211 */ /* 0x004fc800078008ff */
[----:B------:R-:W-:-:S05]  /*bc60*/  @!P3 LEA.HI.X R5, R2, R223, R0, 0x1, P0 ;  /* 0x000000df0205b211 */ /* 0x000fca00000f0c00 */
[----:B------:R-:W-:Y:S01]  /*bc70*/  @!PT LDS RZ, [RZ] ;  /* 0x00000000fffff984 */ /* 0x000fe20000000800 */
[----:B------:R-:W-:Y:S01]  /*bc80*/  @!PT LDS RZ, [RZ] ;  /* 0x00000000fffff984 */ /* 0x000fe20000000800 */
[----:B------:R-:W-:Y:S01]  /*bc90*/  @!PT LDS RZ, [RZ] ;  /* 0x00000000fffff984 */ /* 0x000fe20000000800 */
[----:B------:R2:W-:Y:S04]  /*bca0*/  @!P3 LDGSTS.E.BYPASS.LTC128B.128 [R202+0x7000], [R4.64+0x40] ;  /* 0x0700004004cabfae */ /* 0x0005e8000b901d44 */
[----:B------:R1:W-:Y:S01]  /*bcb0*/  @P2 STS.128 [R202+0x8000], RZ ;  /* 0x008000ffca002388 */ /* 0x0003e20000000c00 */
[----:B--2---:R-:W-:-:S04]  /*bcc0*/  @!P2 LEA R4, P0, R2, R222, 0x1 ;  /* 0x000000de0204a211 */ /* 0x004fc800078008ff */
[----:B------:R-:W-:Y:S02]  /*bcd0*/  @!P2 LEA.HI.X R5, R2, R223, R0, 0x1, P0 ;  /* 0x000000df0205a211 */ /* 0x000fe400000f0c00 */
[----:B-----5:R-:W-:-:S03]  /*bce0*/  IADD3 R2, P0, R235, R2, RZ ;  /* 0x00000002eb027210 */ /* 0x020fc60007f1e0ff */
[----:B------:R-:W-:Y:S01]  /*bcf0*/  @!PT LDS RZ, [RZ] ;  /* 0x00000000fffff984 */ /* 0x000fe20000000800 */
[----:B------:R-:W-:Y:S01]  /*bd00*/  @!PT LDS RZ, [RZ] ;  /* 0x00000000fffff984 */ /* 0x000fe20000000800 */
[----:B------:R-:W-:Y:S01]  /*bd10*/  @!PT LDS RZ, [RZ] ;  /* 0x00000000fffff984 */ /* 0x000fe20000000800 */
[----:B------:R2:W-:Y:S02]  /*bd20*/  @!P2 LDGSTS.E.BYPASS.LTC128B.128 [R202+0x8000], [R4.64+0x80] ;  /* 0x0800008004caafae */ /* 0x0005e4000b901d44 */
[----:B------:R-:W-:Y:S02]  /*bd30*/  IMAD.X R0, R203, 0x1, R0, P0 ;  /* 0x00000001cb007824 */ /* 0x000fe400000e0600 */
[----:B------:R1:W-:Y:S01]  /*bd40*/  @P4 STS.128 [R202+0x6800], RZ ;  /* 0x006800ffca004388 */ /* 0x0003e20000000c00 */
[----:B--2---:R-:W-:-:S04]  /*bd50*/  @!P4 LEA R4, P0, R2, R222, 0x1 ;  /* 0x000000de0204c211 */ /* 0x004fc800078008ff */
        /* <DEDUP_REMOVED lines=20> */
.L_x_591:
[----:B------:R-:W-:Y:S05]  /*bea0*/  BSYNC B0 ;  /* 0x0000000000007941 */ /* 0x000fea0003800000 */
.L_x_590:
[----:B------:R-:W0:Y:S02]  /*beb0*/  LDGDEPBAR ;  /* 0x00000000000079af */ /* 0x000e240000000000 */
.L_x_589:
[----:B------:R-:W-:Y:S05]  /*bec0*/  BSYNC B1 ;  /* 0x0000000000017941 */ /* 0x000fea0003800000 */
.L_x_588:
[----:B------:R-:W-:Y:S01]  /*bed0*/  IMAD.U32 R2, RZ, RZ, UR6 ;  /* 0x00000006ff027e24 */ /* 0x000fe2000f8e00ff */
[----:B------:R-:W2:Y:S01]  /*bee0*/  LDL R236, [R1+0xfc] ;  /* 0x0000fc0001ec7983 */ /* 0x000ea20000100800 */
[----:B------:R-:W-:-:S03]  /*bef0*/  IMAD.U32 R3, RZ, RZ, UR7 ;  /* 0x00000007ff037e24 */ /* 0x000fc6000f8e00ff */
[----:B------:R-:W3:Y:S04]  /*bf00*/  LDL R237, [R1+0x10c] ;  /* 0x00010c0001ed7983 */ /* 0x000ee80000100800 */
[----:B------:R4:W2:Y:S04]  /*bf10*/  LD.E R0, [R2.64+0xdc] ;  /* 0x0000dc0402007980 */ /* 0x0008a8000c101900 */
[----:B------:R-:W3:Y:S04]  /*bf20*/  LDL R240, [R1+0x100] ;  /* 0x0001000001f07983 */ /* 0x000ee80000100800 */
[----:B------:R-:W3:Y:S04]  /*bf30*/  LDL.LU.64 R242, [R1+0x28] ;  /* 0x0000280001f27983 */ /* 0x000ee80000300a00 */
[----:B------:R-:W3:Y:S04]  /*bf40*/  LDL.64 R246, [R1+0x10] ;  /* 0x0000100001f67983 */ /* 0x000ee80000100a00 */
[----:B------:R-:W3:Y:S04]  /*bf50*/  LDL.64 R244, [R1+0x40] ;  /* 0x0000400001f47983 */ /* 0x000ee80000100a00 */
[----:B------:R-:W3:Y:S04]  /*bf60*/  LDL R239, [R1+0x118] ;  /* 0x0001180001ef7983 */ /* 0x000ee80000100800 */
[----:B------:R-:W3:Y:S01]  /*bf70*/  LDL R238, [R1+0x104] ;  /* 0x0001040001ee7983 */ /* 0x000ee20000100800 */
[----:B----4-:R-:W-:-:S02]  /*bf80*/  FMNMX.FTZ R2, R104, R6, !PT ;  /* 0x0000000668027209 */ /* 0x010fc40007810000 */
[----:B------:R-:W-:Y:S01]  /*bf90*/  FMNMX.FTZ R3, R105, R8, !PT ;  /* 0x0000000869037209 */ /* 0x000fe20007810000 */
[----:B------:R-:W4:Y:S01]  /*bfa0*/  LDL R235, [R1+0x108] ;  /* 0x0001080001eb7983 */ /* 0x000f220000100800 */
[----:B------:R-:W-:-:S03]  /*bfb0*/  FMNMX.FTZ R2, R100, R2, !PT ;  /* 0x0000000264027209 */ /* 0x000fc60007810000 */
[----:B------:R-:W3:Y:S01]  /*bfc0*/  LDL R231, [R1+0x11c] ;  /* 0x00011c0001e77983 */ /* 0x000ee20000100800 */
[----:B------:R-:W-:-:S03]  /*bfd0*/  FMNMX.FTZ R2, R54, R2, !PT ;  /* 0x0000000236027209 */ /* 0x000fc60007810000 */
[----:B------:R-:W3:Y:S01]  /*bfe0*/  LDL R230, [R1+0x114] ;  /* 0x0001140001e67983 */ /* 0x000ee20000100800 */
[----:B------:R-:W-:-:S03]  /*bff0*/  FMNMX.FTZ R2, R43, R2, !PT ;  /* 0x000000022b027209 */ /* 0x000fc60007810000 */
[----:B-1----:R-:W3:Y:S01]  /*c000*/  LDL R5, [R1+0xf8] ;  /* 0x0000f80001057983 */ /* 0x002ee20000100800 */
        /* <DEDUP_REMOVED lines=11> */
[----:B------:R-:W-:-:S05]  /*c0c0*/  FMNMX.FTZ R2, R7, R2, !PT ;  /* 0x0000000207027209 */ /* 0x000fca0007810000 */
[----:B------:R-:W1:Y:S01]  /*c0d0*/  SHFL.BFLY PT, R4, R2, 0x2, 0x1f ;  /* 0x0c401f0002047f89 */ /* 0x000e6200000e0000 */
[----:B------:R-:W-:-:S04]  /*c0e0*/  FMNMX.FTZ R3, R106, R3, !PT ;  /* 0x000000036a037209 */ /* 0x000fc80007810000 */
[----:B------:R-:W-:-:S04]  /*c0f0*/  FMNMX.FTZ R3, R101, R3, !PT ;  /* 0x0000000365037209 */ /* 0x000fc80007810000 */
[----:B------:R-:W-:-:S04]  /*c100*/  FMNMX.FTZ R3, R58, R3, !PT ;  /* 0x000000033a037209 */ /* 0x000fc80007810000 */
[----:B------:R-:W-:-:S04]  /*c110*/  FMNMX.FTZ R3, R46, R3, !PT ;  /* 0x000000032e037209 */ /* 0x000fc80007810000 */
[----:B------:R-:W-:Y:S02]  /*c120*/  FMNMX.FTZ R3, R44, R3, !PT ;  /* 0x000000032c037209 */ /* 0x000fe40007810000 */
[----:B-1----:R-:W-:-:S05]  /*c130*/  FMNMX.FTZ R2, R2, R4, !PT ;  /* 0x0000000402027209 */ /* 0x002fca0007810000 */
[----:B------:R-:W1:Y:S01]  /*c140*/  SHFL.BFLY PT, R4, R2, 0x1, 0x1f ;  /* 0x0c201f0002047f89 */ /* 0x000e6200000e0000 */
[----:B------:R-:W-:-:S04]  /*c150*/  FMNMX.FTZ R3, R40, R3, !PT ;  /* 0x0000000328037209 */ /* 0x000fc80007810000 */
[----:B------:R-:W-:-:S04]  /*c160*/  FMNMX.FTZ R3, R37, R3, !PT ;  /* 0x0000000325037209 */ /* 0x000fc80007810000 */
[----:B------:R-:W-:-:S04]  /*c170*/  FMNMX.FTZ R3, R34, R3, !PT ;  /* 0x0000000322037209 */ /* 0x000fc80007810000 */
[----:B------:R-:W-:-:S04]  /*c180*/  FMNMX.FTZ R3, R25, R3, !PT ;  /* 0x0000000319037209 */ /* 0x000fc80007810000 */
[----:B------:R-:W-:Y:S02]  /*c190*/  FMNMX.FTZ R3, R23, R3, !PT ;  /* 0x0000000317037209 */ /* 0x000fe40007810000 */
[----:B-1----:R-:W-:Y:S02]  /*c1a0*/  FMNMX.FTZ R229, R2, R4, !PT ;  /* 0x0000000402e57209 */ /* 0x002fe40007810000 */
[----:B------:R-:W-:Y:S02]  /*c1b0*/  FMNMX.FTZ R2, R20, R3, !PT ;  /* 0x0000000314027209 */ /* 0x000fe40007810000 */
[----:B------:R-:W-:Y:S02]  /*c1c0*/  FSETP.NEU.FTZ.AND P0, PT, R229, -INF , PT ;  /* 0xff800000e500780b */ /* 0x000fe40003f1d000 */
[----:B------:R-:W-:-:S04]  /*c1d0*/  FMNMX.FTZ R3, R18, R2, !PT ;  /* 0x0000000212037209 */ /* 0x000fc80007810000 */
[----:B------:R-:W-:-:S04]  /*c1e0*/  FMNMX.FTZ R3, R16, R3, !PT ;  /* 0x0000000310037209 */ /* 0x000fc80007810000 */
[----:B------:R-:W-:Y:S01]  /*c1f0*/  FMNMX.FTZ R3, R12, R3, !PT ;  /* 0x000000030c037209 */ /* 0x000fe20007810000 */
[----:B------:R-:W-:Y:S01]  /*c200*/  STL.64 [R1+0x250], R48 ;  /* 0x0002503001007387 */ /* 0x000fe20000100a00 */
[----:B--2---:R-:W-:-:S05]  /*c210*/  FMUL.FTZ R2, R0, R229 ;  /* 0x000000e500027220 */ /* 0x004fca0000410000 */
[----:B------:R-:W-:-:S05]  /*c220*/  FSEL R2, R2, RZ, P0 ;  /* 0x000000ff02027208 */ /* 0x000fca0000000000 */
[-CC-:B------:R-:W-:Y:S02]  /*c230*/  FFMA.FTZ R185, R6, R0.reuse, -R2.reuse ;  /* 0x0000000006b97223 */ /* 0x180fe40000010802 */
[-CC-:B------:R-:W-:Y:S02]  /*c240*/  FFMA.FTZ R186, R100, R0.reuse, -R2.reuse ;  /* 0x0000000064ba7223 */ /* 0x180fe40000010802 */
[-CC-:B------:R-:W-:Y:S02]  /*c250*/  FFMA.FTZ R189, R54, R0.reuse, -R2.reuse ;  /* 0x0000000036bd7223 */ /* 0x180fe40000010802 */
[-CC-:B------:R-:W-:Y:S02]  /*c260*/  FFMA.FTZ R190, R43, R0.reuse, -R2.reuse ;  /* 0x000000002bbe7223 */ /* 0x180fe40000010802 */
[-CC-:B------:R-:W-:Y:S02]  /*c270*/  FFMA.FTZ R191, R38, R0.reuse, -R2.reuse ;  /* 0x0000000026bf7223 */ /* 0x180fe40000010802 */
[----:B------:R-:W-:-:S02]  /*c280*/  FFMA.FTZ R203, R35, R0, -R2 ;  /* 0x0000000023cb7223 */ /* 0x000fc40000010802 */
        /* <DEDUP_REMOVED lines=9> */
[----:B------:R-:W-:Y:S01]  /*c320*/  FFMA.FTZ R228, R7, R0, -R2 ;  /* 0x0000000007e47223 */ /* 0x000fe20000010802 */
[----:B------:R-:W-:Y:S02]  /*c330*/  FMNMX.FTZ R2, R10, R3, !PT ;  /* 0x000000030a027209 */ /* 0x000fe40007810000 */
[----:B------:R-:W-:-:S05]  /*c340*/  FSEL R3, R229, RZ, P0 ;  /* 0x000000ffe5037208 */ /* 0x000fca0000000000 */
[----:B------:R-:W-:Y:S02]  /*c350*/  FADD.FTZ R35, R104, -R3 ;  /* 0x8000000368237221 */ /* 0x000fe40000010000 */
[----:B------:R-:W1:Y:S02]  /*c360*/  SHFL.BFLY PT, R3, R2, 0x2, 0x1f ;  /* 0x0c401f0002037f89 */ /* 0x000e6400000e0000 */
[----:B-1----:R-:W-:-:S05]  /*c370*/  FMNMX.FTZ R2, R2, R3, !PT ;  /* 0x0000000302027209 */ /* 0x002fca0007810000 */
[----:B------:R-:W1:Y:S02]  /*c380*/  SHFL.BFLY PT, R3, R2, 0x1, 0x1f ;  /* 0x0c201f0002037f89 */ /* 0x000e6400000e0000 */
[----:B-1----:R-:W-:-:S04]  /*c390*/  FMNMX.FTZ R250, R2, R3, !PT ;  /* 0x0000000302fa7209 */ /* 0x002fc80007810000 */
[----:B------:R-:W-:-:S04]  /*c3a0*/  FSETP.NEU.FTZ.AND P0, PT, R250, -INF , PT ;  /* 0xff800000fa00780b */ /* 0x000fc80003f1d000 */
[----:B------:R-:W-:-:S05]  /*c3b0*/  FSEL R2, R250, RZ, P0 ;  /* 0x000000fffa027208 */ /* 0x000fca0000000000 */
[----:B------:R-:W-:Y:S02]  /*c3c0*/  FADD.FTZ R3, R105, -R2 ;  /* 0x8000000269037221 */ /* 0x000fe40000010000 */
[----:B------:R-:W-:-:S05]  /*c3d0*/  FMUL.FTZ R2, R0, R250 ;  /* 0x000000fa00027220 */ /* 0x000fca0000410000 */
        /* <DEDUP_REMOVED lines=26> */
[----:B------:R-:W-:Y:S01]  /*c580*/  FMNMX.FTZ R2, R47, R2, !PT ;  /* 0x000000022f027209 */ /* 0x000fe20007810000 */
[----:B------:R-:W-:-:S03]  /*c590*/  FMUL.FTZ R4, R0, R3 ;  /* 0x0000000300047220 */ /* 0x000fc60000410000 */
[----:B------:R-:W-:Y:S01]  /*c5a0*/  FMNMX.FTZ R2, R45, R2, !PT ;  /* 0x000000022d027209 */ /* 0x000fe20007810000 */
[----:B------:R-:W-:Y:S03]  /*c5b0*/  STL.64 [R1+0x248], R32 ;  /* 0x0002482001007387 */ /* 0x000fe60000100a00 */
[----:B------:R-:W-:Y:S01]  /*c5c0*/  FMNMX.FTZ R3, R42, R2, !PT ;  /* 0x000000022a037209 */ /* 0x000fe20007810000 */
[----:B------:R1:W-:Y:S01]  /*c5d0*/  STL.64 [R1+0x240], R30 ;  /* 0x0002401e01007387 */ /* 0x0003e20000100a00 */
[----:B------:R-:W2:Y:S03]  /*c5e0*/  MUFU.EX2 R2, R4 ;  /* 0x0000000400027308 */ /* 0x000ea60000000800 */
[----:B------:R-:W-:Y:S04]  /*c5f0*/  STL.64 [R1+0x238], R28 ;  /* 0x0002381c01007387 */ /* 0x000fe80000100a00 */
[----:B------:R-:W-:Y:S04]  /*c600*/  STL [R1+0x230], R192 ;  /* 0x000230c001007387 */ /* 0x000fe80000100800 */
[----:B------:R-:W-:Y:S04]  /*c610*/  STL [R1+0x22c], R194 ;  /* 0x00022cc201007387 */ /* 0x000fe80000100800 */
[----:B------:R-:W-:Y:S04]  /*c620*/  STL [R1+0x1f8], R233 ;  /* 0x0001f8e901007387 */ /* 0x000fe80000100800 */
[----:B------:R-:W-:Y:S04]  /*c630*/  STL [R1+0x1f0], R232 ;  /* 0x0001f0e801007387 */ /* 0x000fe80000100800 */
[----:B------:R1:W-:Y:S04]  /*c640*/  STL [R1+0x1ec], R223 ;  /* 0x0001ecdf01007387 */ /* 0x0003e80000100800 */
[----:B------:R2:W-:Y:S04]  /*c650*/  STL [R1+0x1e8], R222 ;  /* 0x0001e8de01007387 */ /* 0x0005e80000100800 */
[----:B------:R-:W-:Y:S04]  /*c660*/  STL [R1+0x1e4], R202 ;  /* 0x0001e4ca01007387 */ /* 0x000fe80000100800 */
[----:B------:R-:W-:Y:S01]  /*c670*/  STL [R1+0x1e0], R199 ;  /* 0x0001e0c701007387 */ /* 0x000fe20000100800 */
[----:B---3--:R-:W-:-:S03]  /*c680*/  IMAD.MOV.U32 R48, RZ, RZ, R242 ;  /* 0x000000ffff307224 */ /* 0x008fc600078e00f2 */
[----:B------:R-:W-:Y:S01]  /*c690*/  STL [R1+0x1dc], R197 ;  /* 0x0001dcc501007387 */ /* 0x000fe20000100800 */
[----:B------:R-:W-:-:S03]  /*c6a0*/  IMAD.MOV.U32 R49, RZ, RZ, R243 ;  /* 0x000000ffff317224 */ /* 0x000fc600078e00f3 */
[----:B------:R-:W-:Y:S01]  /*c6b0*/  STL [R1+0x1d8], R196 ;  /* 0x0001d8c401007387 */ /* 0x000fe20000100800 */
[----:B------:R-:W-:-:S03]  /*c6c0*/  IMAD.MOV.U32 R242, RZ, RZ, R236 ;  /* 0x000000fffff27224 */ /* 0x000fc600078e00ec */
[----:B------:R-:W-:Y:S01]  /*c6d0*/  STL [R1+0x1d4], R195 ;  /* 0x0001d4c301007387 */ /* 0x000fe20000100800 */
[----:B-1----:R-:W-:-:S03]  /*c6e0*/  IMAD.MOV.U32 R30, RZ, RZ, R246 ;  /* 0x000000ffff1e7224 */ /* 0x002fc600078e00f6 */
[----:B------:R-:W-:Y:S01]  /*c6f0*/  STL [R1+0x1d0], R193 ;  /* 0x0001d0c101007387 */ /* 0x000fe20000100800 */
[----:B------:R-:W-:Y:S02]  /*c700*/  IMAD.MOV.U32 R243, RZ, RZ, R237 ;  /* 0x000000fffff37224 */ /* 0x000fe400078e00ed */
[-C--:B--2---:R-:W-:Y:S01]  /*c710*/  FMUL.FTZ R236, R168, R2.reuse ;  /* 0x00000002a8ec7220 */ /* 0x084fe20000410000 */
[----:B------:R-:W-:Y:S01]  /*c720*/  STL [R1+0x1cc], R53 ;  /* 0x0001cc3501007387 */ /* 0x000fe20000100800 */
[----:B------:R-:W-:Y:S02]  /*c730*/  IMAD.MOV.U32 R246, RZ, RZ, R240 ;  /* 0x000000fffff67224 */ /* 0x000fe400078e00f0 */
[-C--:B------:R-:W-:Y:S01]  /*c740*/  FMUL.FTZ R237, R169, R2.reuse ;  /* 0x00000002a9ed7220 */ /* 0x080fe20000410000 */
[----:B------:R-:W-:Y:S01]  /*c750*/  STL [R1+0x1c8], R52 ;  /* 0x0001c83401007387 */ /* 0x000fe20000100800 */
[----:B------:R-:W-:-:S03]  /*c760*/  FMUL.FTZ R240, R156, R2 ;  /* 0x000000029cf07220 */ /* 0x000fc60000410000 */
[----:B------:R-:W-:Y:S01]  /*c770*/  STL [R1+0x1c4], R51 ;  /* 0x0001c43301007387 */ /* 0x000fe20000100800 */
[----:B------:R-:W-:Y:S02]  /*c780*/  IMAD.MOV.U32 R32, RZ, RZ, R244 ;  /* 0x000000ffff207224 */ /* 0x000fe400078e00f4 */
[-C--:B------:R-:W-:Y:S01]  /*c790*/  FMUL.FTZ R241, R157, R2.reuse ;  /* 0x000000029df17220 */ /* 0x080fe20000410000 */
[----:B------:R-:W-:Y:S01]  /*c7a0*/  STL [R1+0x1c0], R50 ;  /* 0x0001c03201007387 */ /* 0x000fe20000100800 */
[----:B------:R-:W-:Y:S02]  /*c7b0*/  IMAD.MOV.U32 R33, RZ, RZ, R245 ;  /* 0x000000ffff217224 */ /* 0x000fe400078e00f5 */
[-C--:B------:R-:W-:Y:S01]  /*c7c0*/  FMUL.FTZ R244, R152, R2.reuse ;  /* 0x0000000298f47220 */ /* 0x080fe20000410000 */
[----:B------:R-:W-:Y:S01]  /*c7d0*/  STL [R1+0x8], R229 ;  /* 0x000008e501007387 */ /* 0x000fe20000100800 */
[----:B------:R-:W-:-:S03]  /*c7e0*/  FMUL.FTZ R245, R153, R2 ;  /* 0x0000000299f57220 */ /* 0x000fc60000410000 */
[----:B------:R1:W-:Y:S01]  /*c7f0*/  STL [R1+0x1fc], R250 ;  /* 0x0001fcfa01007387 */ /* 0x0003e20000100800 */
[----:B------:R-:W-:-:S03]  /*c800*/  FMUL.FTZ R223, R140, R2 ;  /* 0x000000028cdf7220 */ /* 0x000fc60000410000 */
[----:B------:R-:W-:Y:S01]  /*c810*/  STL [R1+0x200], R236 ;  /* 0x000200ec01007387 */ /* 0x000fe20000100800 */
[----:B------:R-:W-:-:S03]  /*c820*/  FMUL.FTZ R222, R141, R2 ;  /* 0x000000028dde7220 */ /* 0x000fc60000410000 */
[----:B------:R-:W-:Y:S01]  /*c830*/  STL [R1+0x204], R237 ;  /* 0x000204ed01007387 */ /* 0x000fe20000100800 */
[----:B------:R-:W-:-:S03]  /*c840*/  FMUL.FTZ R4, R136, R2 ;  /* 0x0000000288047220 */ /* 0x000fc60000410000 */
[----:B------:R2:W-:Y:S04]  /*c850*/  STL [R1+0x208], R240 ;  /* 0x000208f001007387 */ /* 0x0005e80000100800 */
[----:B------:R3:W-:Y:S04]  /*c860*/  STL [R1+0x20c], R241 ;  /* 0x00020cf101007387 */ /* 0x0007e80000100800 */
[----:B------:R-:W-:Y:S01]  /*c870*/  STL [R1+0x210], R244 ;  /* 0x000210f401007387 */ /* 0x000fe20000100800 */
[----:B-1----:R-:W-:-:S03]  /*c880*/  FMUL.FTZ R250, R137, R2 ;  /* 0x0000000289fa7220 */ /* 0x002fc60000410000 */
[----:B------:R-:W-:Y:S04]  /*c890*/  STL [R1+0x214], R245 ;  /* 0x000214f501007387 */ /* 0x000fe80000100800 */
[----:B------:R-:W-:Y:S04]  /*c8a0*/  STL [R1+0x218], R223 ;  /* 0x000218df01007387 */ /* 0x000fe80000100800 */
[----:B------:R1:W-:Y:S01]  /*c8b0*/  STL [R1+0x21c], R222 ;  /* 0x00021cde01007387 */ /* 0x0003e20000100800 */
[----:B--2---:R-:W-:-:S03]  /*c8c0*/  FMUL.FTZ R240, R125, R2 ;  /* 0x000000027df07220 */ /* 0x004fc60000410000 */
[----:B------:R-:W-:Y:S01]  /*c8d0*/  STL [R1+0x220], R250 ;  /* 0x000220fa01007387 */ /* 0x000fe20000100800 */
[----:B---3--:R-:W-:-:S03]  /*c8e0*/  FMUL.FTZ R241, R124, R2 ;  /* 0x000000027cf17220 */ /* 0x008fc60000410000 */
[----:B------:R2:W-:Y:S04]  /*c8f0*/  STL [R1+0x50], R4 ;  /* 0x0000500401007387 */ /* 0x0005e80000100800 */
[----:B------:R-:W-:Y:S04]  /*c900*/  STL [R1+0x224], R241 ;  /* 0x000224f101007387 */ /* 0x000fe80000100800 */
[----:B------:R3:W-:Y:S01]  /*c910*/  STL [R1+0x228], R240 ;  /* 0x000228f001007387 */ /* 0x0007e20000100800 */
[-C--:B-1----:R-:W-:Y:S02]  /*c920*/  FMUL.FTZ R222, R120, R2.reuse ;  /* 0x0000000278de7220 */ /* 0x082fe40000410000 */
[----:B--2---:R-:W-:-:S03]  /*c930*/  FMUL.FTZ R4, R108, R2 ;  /* 0x000000026c047220 */ /* 0x004fc60000410000 */
[----:B------:R1:W-:Y:S04]  /*c940*/  STL [R1+0x234], R222 ;  /* 0x000234de01007387 */ /* 0x0003e80000100800 */
[----:B------:R-:W-:Y:S04]  /*c950*/  STL [R1+0x80], R4 ;  /* 0x0000800401007387 */ /* 0x000fe80000100800 */
[----:B------:R-:W2:Y:S01]  /*c960*/  LDL.LU R194, [R1+0x134] ;  /* 0x0001340001c27983 */ /* 0x000ea20000300800 */
[----:B------:R-:W1:Y:S01]  /*c970*/  MUFU.EX2 R101, R8 ;  /* 0x0000000800657308 */ /* 0x000e620000000800 */
[----:B------:R-:W-:Y:S01]  /*c980*/  FMNMX.FTZ R3, R39, R3, !PT ;  /* 0x0000000327037209 */ /* 0x000fe20007810000 */
[----:B------:R-:W-:Y:S01]  /*c990*/  FMUL.FTZ R223, R121, R2 ;  /* 0x0000000279df7220 */ /* 0x000fe20000410000 */
[----:B------:R-:W2:Y:S02]  /*c9a0*/  LDL.64 R28, [R1+0x138] ;  /* 0x00013800011c7983 */ /* 0x000ea40000100a00 */
[----:B------:R-:W-:-:S04]  /*c9b0*/  FMNMX.FTZ R3, R36, R3, !PT ;  /* 0x0000000324037209 */ /* 0x000fc80007810000 */
[----:B------:R-:W-:-:S04]  /*c9c0*/  FMNMX.FTZ R3, R26, R3, !PT ;  /* 0x000000031a037209 */ /* 0x000fc80007810000 */
[----:B------:R-:W-:Y:S01]  /*c9d0*/  FMNMX.FTZ R3, R22, R3, !PT ;  /* 0x0000000316037209 */ /* 0x000fe20007810000 */
[-C--:B---3--:R-:W-:Y:S02]  /*c9e0*/  FMUL.FTZ R240, R109, R2.reuse ;  /* 0x000000026df07220 */ /* 0x088fe40000410000 */
[-C--:B-1----:R-:W-:Y:S02]  /*c9f0*/  FFMA.FTZ R180, R248, R2.reuse, R101 ;  /* 0x00000002f8b47223 */ /* 0x082fe40000010065 */
        /* <DEDUP_REMOVED lines=17> */
[----:B------:R-:W-:-:S04]  /*cb10*/  FFMA.FTZ R3, R14, R0, -R2 ;  /* 0x000000000e037223 */ /* 0x000fc80000010802 */
[----:B------:R1:W-:Y:S02]  /*cb20*/  MUFU.EX2 R16, R3 ;  /* 0x0000000300107308 */ /* 0x0003e40000000800 */
[----:B-1----:R-:W-:-:S06]  /*cb30*/  FMUL.FTZ R3, R0, R4 ;  /* 0x0000000400037220 */ /* 0x002fcc0000410000 */
[----:B------:R-:W2:Y:S01]  /*cb40*/  MUFU.EX2 R3, R3 ;  /* 0x0000000300037308 */ /* 0x000ea20000000800 */
[----:B------:R-:W-:Y:S02]  /*cb50*/  IMAD.MOV.U32 R232, RZ, RZ, R48 ;  /* 0x000000ffffe87224 */ /* 0x000fe400078e0030 */
[----:B------:R-:W-:Y:S02]  /*cb60*/  IMAD.MOV.U32 R233, RZ, RZ, R49 ;  /* 0x000000ffffe97224 */ /* 0x000fe400078e0031 */
[----:B------:R-:W-:Y:S02]  /*cb70*/  IMAD.MOV.U32 R152, RZ, RZ, R32 ;  /* 0x000000ffff987224 */ /* 0x000fe400078e0020 */
[----:B------:R-:W-:Y:S02]  /*cb80*/  IMAD.MOV.U32 R153, RZ, RZ, R33 ;  /* 0x000000ffff997224 */ /* 0x000fe400078e0021 */
[----:B------:R-:W-:Y:S02]  /*cb90*/  IMAD.MOV.U32 R31, RZ, RZ, R247 ;  /* 0x000000ffff1f7224 */ /* 0x000fe400078e00f7 */
[----:B------:R-:W-:-:S02]  /*cba0*/  IMAD.MOV.U32 R247, RZ, RZ, R243 ;  /* 0x000000fffff77224 */ /* 0x000fc400078e00f3 */
[----:B----4-:R-:W-:Y:S02]  /*cbb0*/  IMAD.MOV.U32 R243, RZ, RZ, R235 ;  /* 0x000000fffff37224 */ /* 0x010fe400078e00eb */
[----:B------:R-:W-:Y:S02]  /*cbc0*/  IMAD.MOV.U32 R235, RZ, RZ, R231 ;  /* 0x000000ffffeb7224 */ /* 0x000fe400078e00e7 */
[----:B------:R-:W-:Y:S02]  /*cbd0*/  IMAD.MOV.U32 R231, RZ, RZ, R230 ;  /* 0x000000ffffe77224 */ /* 0x000fe400078e00e6 */
[----:B------:R-:W-:Y:S02]  /*cbe0*/  IMAD.MOV.U32 R230, RZ, RZ, R5 ;  /* 0x000000ffffe67224 */ /* 0x000fe400078e0005 */
        /* <DEDUP_REMOVED lines=14> */
[----:B------:R-:W-:Y:S01]  /*ccd0*/  FFMA.FTZ R141, R22, R0, -R2 ;  /* 0x00000000168d7223 */ /* 0x000fe20000010802 */
[----:B------:R-:W-:Y:S01]  /*cce0*/  FMNMX.FTZ R2, R102, R41, !PT ;  /* 0x0000002966027209 */ /* 0x000fe20007810000 */
[----:B--2---:R-:W-:Y:S02]  /*ccf0*/  FFMA.FTZ R4, R194, R3, R16 ;  /* 0x00000003c2047223 */ /* 0x004fe40000010010 */
[----:B------:R-:W2:Y:S04]  /*cd00*/  LDL.LU R194, [R1+0x144] ;  /* 0x0001440001c27983 */ /* 0x000ea80000300800 */
[----:B------:R-:W3:Y:S04]  /*cd10*/  LDL.64 R48, [R1+0x128] ;  /* 0x0001280001307983 */ /* 0x000ee80000100a00 */
[----:B------:R-:W4:Y:S01]  /*cd20*/  LDL.64 R32, [R1+0x18] ;  /* 0x0000180001207983 */ /* 0x000f220000100a00 */
        /* <DEDUP_REMOVED lines=11> */
[----:B------:R-:W1:Y:S03]  /*cde0*/  MUFU.EX2 R5, R5 ;  /* 0x0000000500057308 */ /* 0x000e660000000800 */
[----:B------:R-:W-:-:S04]  /*cdf0*/  FMNMX.FTZ R2, R63, R2, !PT ;  /* 0x000000023f027209 */ /* 0x000fc80007810000 */
[----:B------:R-:W-:-:S04]  /*ce00*/  FMNMX.FTZ R2, R62, R2, !PT ;  /* 0x000000023e027209 */ /* 0x000fc80007810000 */
[----:B------:R-:W-:-:S04]  /*ce10*/  FMNMX.FTZ R2, R60, R2, !PT ;  /* 0x000000023c027209 */ /* 0x000fc80007810000 */
[----:B------:R-:W-:Y:S01]  /*ce20*/  FMNMX.FTZ R2, R56, R2, !PT ;  /* 0x0000000238027209 */ /* 0x000fe20007810000 */
[----:B-1----:R-:W-:-:S04]  /*ce30*/  FADD.FTZ R34, R5, R4 ;  /* 0x0000000405227221 */ /* 0x002fc80000010000 */
[----:B------:R-:W1:Y:S02]  /*ce40*/  SHFL.BFLY PT, R4, R2, 0x2, 0x1f ;  /* 0x0c401f0002047f89 */ /* 0x000e6400000e0000 */
[----:B-1----:R-:W-:-:S05]  /*ce50*/  FMNMX.FTZ R2, R2, R4, !PT ;  /* 0x0000000402027209 */ /* 0x002fca0007810000 */
[----:B------:R-:W1:Y:S01]  /*ce60*/  SHFL.BFLY PT, R4, R2, 0x1, 0x1f ;  /* 0x0c201f0002047f89 */ /* 0x000e6200000e0000 */
[----:B------:R-:W-:Y:S02]  /*ce70*/  F2FP.PACK_AB R22, R5, R16 ;  /* 0x000000100516723e */ /* 0x000fe400000000ff */
[----:B-1----:R-:W-:-:S04]  /*ce80*/  FMNMX.FTZ R193, R2, R4, !PT ;  /* 0x0000000402c17209 */ /* 0x002fc80007810000 */
[----:B------:R-:W-:-:S04]  /*ce90*/  FSETP.NEU.FTZ.AND P0, PT, R193, -INF , PT ;  /* 0xff800000c100780b */ /* 0x000fc80003f1d000 */
[----:B------:R-:W-:-:S05]  /*cea0*/  FSEL R2, R193, RZ, P0 ;  /* 0x000000ffc1027208 */ /* 0x000fca0000000000 */
[----:B------:R-:W-:Y:S02]  /*ceb0*/  FADD.FTZ R5, R102, -R2 ;  /* 0x8000000266057221 */ /* 0x000fe40000010000 */
[----:B------:R-:W-:-:S05]  /*cec0*/  FMUL.FTZ R2, R0, R193 ;  /* 0x000000c100027220 */ /* 0x000fca0000410000 */
[----:B------:R-:W-:Y:S01]  /*ced0*/  FSEL R2, R2, RZ, P0 ;  /* 0x000000ff02027208 */ /* 0x000fe20000000000 */
[----:B------:R-:W-:Y:S04]  /*cee0*/  MUFU.EX2 R37, R11 ;  /* 0x0000000b00257308 */ /* 0x000fe80000000800 */
[----:B------:R-:W-:-:S04]  /*cef0*/  FFMA.FTZ R4, R41, R0, -R2 ;  /* 0x0000000029047223 */ /* 0x000fc80000010802 */
[----:B------:R1:W-:Y:S08]  /*cf00*/  MUFU.EX2 R11, R4 ;  /* 0x00000004000b7308 */ /* 0x0003f00000000800 */
[----:B------:R-:W-:Y:S01]  /*cf10*/  MUFU.EX2 R36, R10 ;  /* 0x0000000a00247308 */ /* 0x000fe20000000800 */
[----:B-1----:R-:W-:-:S07]  /*cf20*/  FFMA.FTZ R4, R201, R0, -R2 ;  /* 0x00000000c9047223 */ /* 0x002fce0000010802 */
[----:B------:R1:W-:Y:S08]  /*cf30*/  MUFU.EX2 R10, R4 ;  /* 0x00000004000a7308 */ /* 0x0003f00000000800 */
[----:B------:R-:W-:Y:S01]  /*cf40*/  MUFU.EX2 R21, R13 ;  /* 0x0000000d00157308 */ /* 0x000fe20000000800 */
[----:B-1----:R-:W-:-:S07]  /*cf50*/  FFMA.FTZ R4, R200, R0, -R2 ;  /* 0x00000000c8047223 */ /* 0x002fce0000010802 */
[----:B------:R1:W-:Y:S08]  /*cf60*/  MUFU.EX2 R13, R4 ;  /* 0x00000004000d7308 */ /* 0x0003f00000000800 */
[----:B------:R-:W-:Y:S01]  /*cf70*/  MUFU.EX2 R20, R12 ;  /* 0x0000000c00147308 */ /* 0x000fe20000000800 */
[----:B-1----:R-:W-:-:S07]  /*cf80*/  FFMA.FTZ R4, R179, R0, -R2 ;  /* 0x00000000b3047223 */ /* 0x002fce0000010802 */
[----:B------:R1:W-:Y:S02]  /*cf90*/  MUFU.EX2 R12, R4 ;  /* 0x00000004000c7308 */ /* 0x0003e40000000800 */
[----:B-1----:R-:W-:-:S06]  /*cfa0*/  FFMA.FTZ R4, R178, R0, -R2 ;  /* 0x00000000b2047223 */ /* 0x002fcc0000010802 */
[----:B------:R1:W-:Y:S02]  /*cfb0*/  MUFU.EX2 R26, R4 ;  /* 0x00000004001a7308 */ /* 0x0003e40000000800 */
[----:B-1----:R-:W-:-:S06]  /*cfc0*/  FFMA.FTZ R4, R177, R0, -R2 ;  /* 0x00000000b1047223 */ /* 0x002fcc0000010802 */
[----:B------:R1:W-:Y:S02]  /*cfd0*/  MUFU.EX2 R24, R4 ;  /* 0x0000000400187308 */ /* 0x0003e40000000800 */
[----:B-1----:R-:W-:-:S06]  /*cfe0*/  FMUL.FTZ R4, R0, R5 ;  /* 0x0000000500047220 */ /* 0x002fcc0000410000 */
[----:B------:R-:W2:Y:S01]  /*cff0*/  MUFU.EX2 R4, R4 ;  /* 0x0000000400047308 */ /* 0x000ea20000000800 */
[-CC-:B------:R-:W-:Y:S02]  /*d000*/  FFMA.FTZ R5, R176, R0.reuse, -R2.reuse ;  /* 0x00000000b0057223 */ /* 0x180fe40000010802 */
[-CC-:B------:R-:W-:Y:S02]  /*d010*/  FFMA.FTZ R16, R60, R0.reuse, -R2.reuse ;  /* 0x000000003c107223 */ /* 0x180fe40000010802 */
[-CC-:B------:R-:W-:Y:S02]  /*d020*/  FFMA.FTZ R17, R56, R0.reuse, -R2.reuse ;  /* 0x0000000038117223 */ /* 0x180fe40000010802 */
[----:B------:R-:W-:Y:S01]  /*d030*/  FMUL.FTZ R35, R0, R35 ;  /* 0x0000002300237220 */ /* 0x000fe20000410000 */
[----:B------:R1:W1:Y:S08]  /*d040*/  MUFU.EX2 R42, R9 ;  /* 0x00000009002a7308 */ /* 0x0002700000000800 */
[----:B------:R2:W-:Y:S08]  /*d050*/  MUFU.EX2 R40, R8 ;  /* 0x0000000800287308 */ /* 0x0005f00000000800 */
[----:B------:R3:W-:Y:S01]  /*d060*/  MUFU.EX2 R44, R7 ;  /* 0x00000007002c7308 */ /* 0x0007e20000000800 */
[----:B-1----:R-:W-:-:S07]  /*d070*/  FFMA.FTZ R9, R65, R0, -R2 ;  /* 0x0000000041097223 */ /* 0x002fce0000010802 */
[----:B------:R1:W-:Y:S01]  /*d080*/  MUFU.EX2 R43, R6 ;  /* 0x00000006002b7308 */ /* 0x0003e20000000800 */
[----:B--2---:R-:W-:-:S07]  /*d090*/  FFMA.FTZ R8, R66, R0, -R2 ;  /* 0x0000000042087223 */ /* 0x004fce0000010802 */
[----:B------:R2:W-:Y:S01]  /*d0a0*/  MUFU.EX2 R58, R14 ;  /* 0x0000000e003a7308 */ /* 0x0005e20000000800 */
[----:B---3--:R-:W-:-:S07]  /*d0b0*/  FFMA.FTZ R7, R173, R0, -R2 ;  /* 0x00000000ad077223 */ /* 0x008fce0000010802 */
[----:B------:R3:W-:Y:S01]  /*d0c0*/  MUFU.EX2 R47, R15 ;  /* 0x0000000f002f7308 */ /* 0x0007e20000000800 */
[----:B-1----:R-:W-:-:S07]  /*d0d0*/  FFMA.FTZ R6, R67, R0, -R2 ;  /* 0x0000000043067223 */ /* 0x002fce0000010802 */
[----:B------:R1:W1:Y:S01]  /*d0e0*/  MUFU.EX2 R27, R5 ;  /* 0x00000005001b7308 */ /* 0x0002620000000800 */
[-CC-:B--2---:R-:W-:Y:S02]  /*d0f0*/  FFMA.FTZ R14, R63, R0.reuse, -R2.reuse ;  /* 0x000000003f0e7223 */ /* 0x184fe40000010802 */
[-CC-:B---3--:R-:W-:Y:S02]  /*d100*/  FFMA.FTZ R15, R62, R0.reuse, -R2.reuse ;  /* 0x000000003e0f7223 */ /* 0x188fe40000010802 */
[----:B-1----:R-:W-:Y:S02]  /*d110*/  FFMA.FTZ R5, R174, R0, -R2 ;  /* 0x00000000ae057223 */ /* 0x002fe40000010802 */
[----:B------:R-:W-:Y:S02]  /*d120*/  FFMA.FTZ R0, R194, R4, R11 ;  /* 0x00000004c2007223 */ /* 0x000fe4000001000b */
[----:B------:R1:W2:Y:S01]  /*d130*/  MUFU.EX2 R25, R5 ;  /* 0x0000000500197308 */ /* 0x0002a20000000800 */
[----:B------:R-:W-:-:S02]  /*d140*/  FADD.FTZ R2, R21, R34 ;  /* 0x0000002215027221 */ /* 0x000fc40000010000 */
[----:B-1----:R-:W-:Y:S02]  /*d150*/  FADD.FTZ R5, R10, R0 ;  /* 0x000000000a057221 */ /* 0x002fe40000010000 */
[----:B------:R-:W-:Y:S02]  /*d160*/  FADD.FTZ R0, R20, R2 ;  /* 0x0000000214007221 */ /* 0x000fe40000010000 */
[----:B------:R-:W-:Y:S02]  /*d170*/  FADD.FTZ R2, R13, R5 ;  /* 0x000000050d027221 */ /* 0x000fe40000010000 */
[----:B------:R-:W-:Y:S02]  /*d180*/  FADD.FTZ R0, R37, R0 ;  /* 0x0000000025007221 */ /* 0x000fe40000010000 */
[----:B------:R-:W-:Y:S01]  /*d190*/  FADD.FTZ R2, R12, R2 ;  /* 0x000000020c027221 */ /* 0x000fe20000010000 */
[----:B------:R-:W1:Y:S01]  /*d1a0*/  MUFU.EX2 R23, R7 ;  /* 0x0000000700177308 */ /* 0x000e620000000800 */
[----:B------:R-:W-:-:S02]  /*d1b0*/  FADD.FTZ R0, R36, R0 ;  /* 0x0000000024007221 */ /* 0x000fc40000010000 */
[----:B------:R-:W-:Y:S02]  /*d1c0*/  FADD.FTZ R5, R26, R2 ;  /* 0x000000021a057221 */ /* 0x000fe40000010000 */
[----:B------:R-:W-:Y:S02]  /*d1d0*/  FADD.FTZ R2, R42, R0 ;  /* 0x000000002a027221 */ /* 0x000fe40000010000 */
[----:B------:R-:W-:Y:S01]  /*d1e0*/  FADD.FTZ R0, R24, R5 ;  /* 0x0000000518007221 */ /* 0x000fe20000010000 */
[----:B------:R-:W3:Y:S03]  /*d1f0*/  MUFU.EX2 R6, R6 ;  /* 0x0000000600067308 */ /* 0x000ee60000000800 */
[----:B------:R-:W-:-:S05]  /*d200*/  FADD.FTZ R0, R27, R0 ;  /* 0x000000001b007221 */ /* 0x000fca0000010000 */
[----:B------:R-:W4:Y:S01]  /*d210*/  MUFU.EX2 R8, R8 ;  /* 0x0000000800087308 */ /* 0x000f220000000800 */
[----:B--2---:R-:W-:-:S07]  /*d220*/  FADD.FTZ R0, R25, R0 ;  /* 0x0000000019007221 */ /* 0x004fce0000010000 */
[----:B------:R-:W2:Y:S01]  /*d230*/  MUFU.EX2 R9, R9 ;  /* 0x0000000900097308 */ /* 0x000ea20000000800 */
[----:B-1----:R-:W-:-:S04]  /*d240*/  FADD.FTZ R0, R23, R0 ;  /* 0x0000000017007221 */ /* 0x002fc80000010000 */
[----:B---3--:R-:W-:Y:S02]  /*d250*/  FADD.FTZ R0, R6, R0 ;  /* 0x0000000006007221 */ /* 0x008fe40000010000 */
[----:B------:R-:W-:Y:S02]  /*d260*/  IMAD.SHL.U32 R50, R234, 0x2, RZ ;  /* 0x00000002ea327824 */ /* 0x000fe400078e00ff */
[----:B----4-:R-:W-:Y:S02]  /*d270*/  FADD.FTZ R0, R8, R0 ;  /* 0x0000000008007221 */ /* 0x010fe40000010000 */
[----:B------:R-:W-:Y:S02]  /*d280*/  FADD.FTZ R2, R40, R2 ;  /* 0x0000000228027221 */ /* 0x000fe40000010000 */
[----:B--2---:R-:W-:Y:S01]  /*d290*/  FADD.FTZ R5, R9, R0 ;  /* 0x0000000009057221 */ /* 0x004fe20000010000 */
[----:B------:R-:W-:Y:S01]  /*d2a0*/  LOP3.LUT R0, R49, R50, RZ, 0x3c, !PT ;  /* 0x0000003231007212 */ /* 0x000fe200078e3cff */
[----:B------:R-:W-:-:S03]  /*d2b0*/  FADD.FTZ R2, R44, R2 ;  /* 0x000000022c027221 */ /* 0x000fc60000010000 */
[----:B------:R-:W-:Y:S01]  /*d2c0*/  LOP3.LUT R0, R0, R33, RZ, 0x3c, !PT ;  /* 0x0000002100007212 */ /* 0x000fe200078e3cff */
[----:B------:R1:W2:Y:S01]  /*d2d0*/  MUFU.EX2 R7, R18 ;  /* 0x0000001200077308 */ /* 0x0002a20000000800 */
[----:B------:R-:W-:Y:S01]  /*d2e0*/  F2FP.PACK_AB R200, R6, R23 ;  /* 0x0000001706c8723e */ /* 0x000fe200000000ff */
[----:B------:R-:W-:Y:S02]  /*d2f0*/  FADD.FTZ R2, R43, R2 ;  /* 0x000000022b027221 */ /* 0x000fe40000010000 */
[----:B------:R-:W-:-:S04]  /*d300*/  IMAD.WIDE.U32 R80, R0, -0x326172a9, RZ ;  /* 0xcd9e8d5700507825 */ /* 0x000fc800078e00ff */
[----:B------:R-:W3:Y:S01]  /*d310*/  MUFU.EX2 R6, R19 ;  /* 0x0000001300067308 */ /* 0x000ee20000000800 */
[----:B------:R-:W-:Y:S01]  /*d320*/  LOP3.LUT R0, R81, R239, R28, 0x96, !PT ;  /* 0x000000ef51007212 */ /* 0x000fe200078e961c */
[----:B------:R-:W-:-:S04]  /*d330*/  FADD.FTZ R2, R58, R2 ;  /* 0x000000023a027221 */ /* 0x000fc80000010000 */
[----:B------:R-:W-:Y:S02]  /*d340*/  FADD.FTZ R2, R47, R2 ;  /* 0x000000022f027221 */ /* 0x000fe40000010000 */
[----:B-1----:R-:W-:Y:S02]  /*d350*/  IMAD.MOV.U32 R18, RZ, RZ, R247 ;  /* 0x000000ffff127224 */ /* 0x002fe400078e00f7 */
[----:B------:R-:W-:-:S04]  /*d360*/  IMAD.WIDE.U32 R104, R0, -0x2daee0ad, RZ ;  /* 0xd2511f5300687825 */ /* 0x000fc800078e00ff */
[----:B--2---:R-:W-:Y:S01]  /*d370*/  FADD.FTZ R2, R7, R2 ;  /* 0x0000000207027221 */ /* 0x004fe20000010000 */
[----:B------:R-:W-:Y:S02]  /*d380*/  LOP3.LUT R0, R105, R18, R152, 0x96, !PT ;  /* 0x0000001269007212 */ /* 0x000fe400078e9698 */
[----:B------:R-:W-:Y:S01]  /*d390*/  F2FP.PACK_AB R169, R25, R27 ;  /* 0x0000001b19a9723e */ /* 0x000fe200000000ff */
[C---:B---3--:R-:W-:Y:S01]  /*d3a0*/  FADD.FTZ R34, R6.reuse, R2 ;  /* 0x0000000206227221 */ /* 0x048fe20000010000 */
[----:B------:R-:W-:Y:S01]  /*d3b0*/  F2FP.PACK_AB R27, R6, R7 ;  /* 0x00000007061b723e */ /* 0x000fe200000000ff */
[----:B------:R-:W-:Y:S01]  /*d3c0*/  IMAD.WIDE.U32 R6, R0, -0x326172a9, RZ ;  /* 0xcd9e8d5700067825 */ /* 0x000fe200078e00ff */
[----:B------:R-:W-:-:S05]  /*d3d0*/  LOP3.LUT R2, R31, R235, R80, 0x96, !PT ;  /* 0x000000eb1f027212 */ /* 0x000fca00078e9650 */
[----:B------:R-:W-:Y:S01]  /*d3e0*/  IMAD.WIDE.U32 R106, R2, -0x2daee0ad, RZ ;  /* 0xd2511f53026a7825 */ /* 0x000fe200078e00ff */
[----:B------:R-:W-:Y:S02]  /*d3f0*/  LOP3.LUT R2, R7, R230, R30, 0x96, !PT ;  /* 0x000000e607027212 */ /* 0x000fe400078e961e */
[----:B------:R-:W-:Y:S02]  /*d400*/  F2FP.PACK_AB R157, R12, R13 ;  /* 0x0000000d0c9d723e */ /* 0x000fe400000000ff */
[----:B------:R-:W-:Y:S01]  /*d410*/  LOP3.LUT R0, R107, R231, R104, 0x96, !PT ;  /* 0x000000e76b007212 */ /* 0x000fe200078e9668 */
[----:B------:R-:W-:Y:S01]  /*d420*/  IMAD.WIDE.U32 R12, R2, -0x2daee0ad, RZ ;  /* 0xd2511f53020c7825 */ /* 0x000fe200078e00ff */
[----:B------:R-:W-:-:S03]  /*d430*/  F2FP.PACK_AB R156, R10, R11 ;  /* 0x0000000b0a9c723e */ /* 0x000fc600000000ff */
[----:B------:R-:W-:Y:S01]  /*d440*/  IMAD.WIDE.U32 R10, R0, -0x326172a9, RZ ;  /* 0xcd9e8d57000a7825 */ /* 0x000fe200078e00ff */
[----:B------:R-:W-:Y:S02]  /*d450*/  LOP3.LUT R0, R13, R243, R106, 0x96, !PT ;  /* 0x000000f30d007212 */ /* 0x000fe400078e966a */
[----:B------:R-:W-:Y:S02]  /*d460*/  F2FP.PACK_AB R226, R9, R8 ;  /* 0x0000000809e2723e */ /* 0x000fe400000000ff */
[----:B------:R-:W-:Y:S01]  /*d470*/  LOP3.LUT R2, R11, R238, R6, 0x96, !PT ;  /* 0x000000ee0b027212 */ /* 0x000fe200078e9606 */
[----:B------:R-:W-:-:S05]  /*d480*/  IMAD.WIDE.U32 R8, R0, -0x326172a9, RZ ;  /* 0xcd9e8d5700087825 */ /* 0x000fca00078e00ff */
[----:B------:R-:W-:Y:S01]  /*d490*/  LOP3.LUT R9, R9, R246, R10, 0x96, !PT ;  /* 0x000000f609097212 */ /* 0x000fe200078e960a */
[----:B------:R-:W-:-:S05]  /*d4a0*/  IMAD.WIDE.U32 R10, R2, -0x2daee0ad, RZ ;  /* 0xd2511f53020a7825 */ /* 0x000fca00078e00ff */
[----:B------:R-:W-:Y:S01]  /*d4b0*/  LOP3.LUT R0, R11, R242, R12, 0x96, !PT ;  /* 0x000000f20b007212 */ /* 0x000fe200078e960c */
[----:B------:R-:W1:Y:S04]  /*d4c0*/  MUFU.EX2 R14, R14 ;  /* 0x0000000e000e7308 */ /* 0x000e680000000800 */
[----:B------:R-:W-:-:S05]  /*d4d0*/  IMAD.WIDE.U32 R6, R0, -0x326172a9, RZ ;  /* 0xcd9e8d5700067825 */ /* 0x000fca00078e00ff */
[----:B------:R-:W-:Y:S01]  /*d4e0*/  LOP3.LUT R0, R7, R251, R8, 0x96, !PT ;  /* 0x000000fb07007212 */ /* 0x000fe200078e9608 */
[----:B------:R-:W2:Y:S03]  /*d4f0*/  MUFU.EX2 R15, R15 ;  /* 0x0000000f000f7308 */ /* 0x000ea60000000800 */
[----:B------:R-:W-:-:S05]  /*d500*/  LOP3.LUT R2, R0, 0xff, RZ, 0xc0, !PT ;  /* 0x000000ff00027812 */ /* 0x000fca00078ec0ff */
[----:B------:R-:W3:Y:S01]  /*d510*/  MUFU.EX2 R11, R16 ;  /* 0x00000010000b7308 */ /* 0x000ee20000000800 */
[----:B------:R-:W-:Y:S02]  /*d520*/  ISETP.GE.U32.AND P1, PT, R198, R2, PT ;  /* 0x00000002c600720c */ /* 0x000fe40003f26070 */
[----:B------:R-:W-:Y:S01]  /*d530*/  LOP3.LUT R2, R0, 0xffff, RZ, 0xc0, !PT ;  /* 0x0000ffff00027812 */ /* 0x000fe200078ec0ff */
[----:B-1----:R-:W-:-:S04]  /*d540*/  FADD.FTZ R5, R14, R5 ;  /* 0x000000050e057221 */ /* 0x002fc80000010000 */
[----:B------:R-:W1:Y:S01]  /*d550*/  MUFU.EX2 R8, R17 ;  /* 0x0000001100087308 */ /* 0x000e620000000800 */
[----:B------:R-:W-:Y:S01]  /*d560*/  SHF.R.U32.HI R2, RZ, 0x8, R2 ;  /* 0x00000008ff027819 */ /* 0x000fe20000011602 */
[----:B--2---:R-:W-:-:S03]  /*d570*/  FADD.FTZ R5, R15, R5 ;  /* 0x000000050f057221 */ /* 0x004fc60000010000 */
[----:B------:R-:W-:-:S04]  /*d580*/  LOP3.LUT R2, R2, 0xffff, RZ, 0xc0, !PT ;  /* 0x0000ffff02027812 */ /* 0x000fc800078ec0ff */
[----:B------:R-:W-:Y:S01]  /*d590*/  ISETP.GE.U32.AND P5, PT, R198, R2, PT ;  /* 0x00000002c600720c */ /* 0x000fe20003fa6070 */
[----:B---3--:R-:W-:Y:S01]  /*d5a0*/  FADD.FTZ R2, R11, R5 ;  /* 0x000000050b027221 */ /* 0x008fe20000010000 */
[----:B------:R-:W-:Y:S03]  /*d5b0*/  STL [R1+0xc], R193 ;  /* 0x00000cc101007387 */ /* 0x000fe60000100800 */
[----:B-1----:R-:W-:Y:S01]  /*d5c0*/  FADD.FTZ R2, R8, R2 ;  /* 0x0000000208027221 */ /* 0x002fe20000010000 */
[----:B------:R-:W-:Y:S01]  /*d5d0*/  STL [R1+0xd8], R50 ;  /* 0x0000d83201007387 */ /* 0x000fe20000100800 */
[----:B------:R-:W-:-:S03]  /*d5e0*/  F2FP.PACK_AB R219, R15, R14 ;  /* 0x0000000e0fdb723e */ /* 0x000fc600000000ff */
[----:B------:R1:W-:Y:S04]  /*d5f0*/  STL [R1+0x144], R2 ;  /* 0x0001440201007387 */ /* 0x0003e80000100800 */
[----:B------:R-:W2:Y:S01]  /*d600*/  LDL.LU R15, [R1+0x140] ;  /* 0x00014000010f7983 */ /* 0x000ea20000300800 */
[----:B------:R-:W3:Y:S01]  /*d610*/  MUFU.EX2 R17, R100 ;  /* 0x0000006400117308 */ /* 0x000ee20000000800 */
[----:B------:R-:W-:Y:S01]  /*d620*/  IMAD.MOV.U32 R201, RZ, RZ, R229 ;  /* 0x000000ffffc97224 */ /* 0x000fe200078e00e5 */
[----:B---3--:R-:W-:-:S04]  /*d630*/  F2FP.PACK_AB R5, R17, R101 ;  /* 0x000000651105723e */ /* 0x008fc800000000ff */
[C---:B------:R-:W-:Y:S02]  /*d640*/  PRMT R102, R5.reuse, 0x7610, R102 ;  /* 0x0000761005667816 */ /* 0x040fe40000000066 */
[--C-:B-1----:R-:W-:Y:S02]  /*d650*/  SHF.R.U32.HI R2, RZ, 0x18, R0.reuse ;  /* 0x00000018ff027819 */ /* 0x102fe40000011600 */
[----:B------:R-:W-:Y:S01]  /*d660*/  SHF.R.U32.HI R0, RZ, 0x10, R0 ;  /* 0x00000010ff007819 */ /* 0x000fe20000011600 */
[----:B------:R-:W-:Y:S01]  /*d670*/  @!P1 HADD2 R55, -R102.H0_H0, -RZ.H0_H0 ;  /* 0xa00000ff66379230 */ /* 0x000fe20000000900 */
[----:B------:R-:W-:Y:S02]  /*d680*/  PRMT R101, R5, 0x7632, R101 ;  /* 0x0000763205657816 */ /* 0x000fe40000000065 */
[----:B------:R-:W-:Y:S02]  /*d690*/  LOP3.LUT R0, R0, 0xff, RZ, 0xc0, !PT ;  /* 0x000000ff00007812 */ /* 0x000fe400078ec0ff */
[----:B------:R-:W-:-:S02]  /*d6a0*/  PRMT R229, R102, 0x5410, R101 ;  /* 0x0000541066e57816 */ /* 0x000fc40000000065 */
[----:B------:R-:W-:Y:S02]  /*d6b0*/  @!P1 PRMT R102, R55, 0x5410, RZ ;  /* 0x0000541037669816 */ /* 0x000fe400000000ff */
[----:B------:R-:W-:Y:S02]  /*d6c0*/  ISETP.GE.U32.AND P1, PT, R198, R0, PT ;  /* 0x00000000c600720c */ /* 0x000fe40003f26070 */
[C---:B------:R-:W-:Y:S02]  /*d6d0*/  PRMT R100, R22.reuse, 0x7610, R100 ;  /* 0x0000761016647816 */ /* 0x040fe40000000064 */
[----:B------:R-:W-:Y:S02]  /*d6e0*/  PRMT R97, R22, 0x7632, R97 ;  /* 0x0000763216617816 */ /* 0x000fe40000000061 */
[----:B------:R-:W-:Y:S02]  /*d6f0*/  ISETP.GE.U32.AND P0, PT, R198, R2, PT ;  /* 0x00000002c600720c */ /* 0x000fe40003f06070 */
[----:B------:R-:W-:-:S02]  /*d700*/  F2FP.PACK_AB R225, R8, R11 ;  /* 0x0000000b08e1723e */ /* 0x000fc400000000ff */
[----:B------:R-:W-:-:S03]  /*d710*/  LOP3.LUT R0, R6, 0xff, RZ, 0xc0, !PT ;  /* 0x000000ff06007812 */ /* 0x000fc600078ec0ff */
[----:B------:R-:W-:Y:S01]  /*d720*/  @!P1 HADD2 R60, -R100.H0_H0, -RZ.H0_H0 ;  /* 0xa00000ff643c9230 */ /* 0x000fe20000000900 */
[----:B------:R1:W-:Y:S05]  /*d730*/  MUFU.EX2 R11, R185 ;  /* 0x000000b9000b7308 */ /* 0x0003ea0000000800 */
[----:B------:R-:W-:Y:S01]  /*d740*/  @!P0 HADD2 R56, -R97.H0_H0, -RZ.H0_H0 ;  /* 0xa00000ff61388230 */ /* 0x000fe20000000900 */
[----:B-1----:R-:W-:Y:S02]  /*d750*/  PRMT R185, R100, 0x5410, R97 ;  /* 0x0000541064b97816 */ /* 0x002fe40000000061 */
[----:B------:R-:W-:Y:S02]  /*d760*/  @!P1 PRMT R100, R60, 0x5410, RZ ;  /* 0x000054103c649816 */ /* 0x000fe400000000ff */
[----:B------:R-:W-:-:S02]  /*d770*/  ISETP.GE.U32.AND P1, PT, R198, R0, PT ;  /* 0x00000000c600720c */ /* 0x000fc40003f26070 */
[----:B------:R-:W-:-:S04]  /*d780*/  LOP3.LUT R0, R6, 0xffff, RZ, 0xc0, !PT ;  /* 0x0000ffff06007812 */ /* 0x000fc800078ec0ff */
[----:B------:R-:W-:Y:S01]  /*d790*/  SHF.R.U32.HI R0, RZ, 0x8, R0 ;  /* 0x00000008ff007819 */ /* 0x000fe20000011600 */
[----:B------:R-:W-:Y:S03]  /*d7a0*/  MUFU.EX2 R16, R181 ;  /* 0x000000b500107308 */ /* 0x000fe60000000800 */
[----:B------:R-:W-:-:S05]  /*d7b0*/  LOP3.LUT R0, R0, 0xffff, RZ, 0xc0, !PT ;  /* 0x0000ffff00007812 */ /* 0x000fca00078ec0ff */
[----:B------:R-:W1:Y:S01]  /*d7c0*/  MUFU.EX2 R19, R182 ;  /* 0x000000b600137308 */ /* 0x000e620000000800 */
[----:B------:R-:W-:Y:S02]  /*d7d0*/  @!P0 PRMT R97, R56, 0x5410, RZ ;  /* 0x0000541038618816 */ /* 0x000fe400000000ff */
[----:B------:R-:W-:Y:S01]  /*d7e0*/  ISETP.GE.U32.AND P0, PT, R198, R0, PT ;  /* 0x00000000c600720c */ /* 0x000fe20003f06070 */
[----:B------:R-:W-:-:S04]  /*d7f0*/  @!P5 HADD2 R57, -R101.H0_H0, -RZ.H0_H0 ;  /* 0xa00000ff6539d230 */ /* 0x000fc80000000900 */
[----:B------:R-:W-:Y:S01]  /*d800*/  MUFU.EX2 R0, R35 ;  /* 0x0000002300007308 */ /* 0x000fe20000000800 */
[----:B------:R-:W-:Y:S02]  /*d810*/  SHF.R.U32.HI R2, RZ, 0x18, R6 ;  /* 0x00000018ff027819 */ /* 0x000fe40000011606 */
[----:B------:R-:W-:-:S05]  /*d820*/  @!P5 PRMT R101, R57, 0x5410, RZ ;  /* 0x000054103965d816 */ /* 0x000fca00000000ff */
[----:B------:R3:W4:Y:S01]  /*d830*/  MUFU.EX2 R8, R186 ;  /* 0x000000ba00087308 */ /* 0x0007220000000800 */
[----:B------:R-:W-:Y:S02]  /*d840*/  ISETP.GE.U32.AND P5, PT, R198, R2, PT ;  /* 0x00000002c600720c */ /* 0x000fe40003fa6070 */
[----:B-1----:R-:W-:Y:S02]  /*d850*/  F2FP.PACK_AB R2, R19, R16 ;  /* 0x000000101302723e */ /* 0x002fe400000000ff */
[----:B------:R-:W-:Y:S02]  /*d860*/  F2FP.PACK_AB R168, R24, R26 ;  /* 0x0000001a18a8723e */ /* 0x000fe400000000ff */
[----:B------:R-:W-:Y:S01]  /*d870*/  F2FP.PACK_AB R24, R40, R42 ;  /* 0x0000002a2818723e */ /* 0x000fe200000000ff */
[----:B------:R-:W-:Y:S01]  /*d880*/  IMAD.MOV.U32 R42, RZ, RZ, R193 ;  /* 0x000000ffff2a7224 */ /* 0x000fe200078e00c1 */
[C---:B------:R-:W-:Y:S01]  /*d890*/  PRMT R96, R2.reuse, 0x7610, R96 ;  /* 0x0000761002607816 */ /* 0x040fe20000000060 */
[-C--:B------:R-:W-:Y:S01]  /*d8a0*/  FMUL.FTZ R193, R87, R3.reuse ;  /* 0x0000000357c17220 */ /* 0x080fe20000410000 */
[----:B------:R-:W-:Y:S01]  /*d8b0*/  PRMT R87, R2, 0x7632, R87 ;  /* 0x0000763202577816 */ /* 0x000fe20000000057 */
[----:B------:R-:W-:Y:S01]  /*d8c0*/  IMAD.MOV.U32 R13, RZ, RZ, R238 ;  /* 0x000000ffff0d7224 */ /* 0x000fe200078e00ee */
[----:B------:R-:W-:Y:S01]  /*d8d0*/  SHF.R.U32.HI R5, RZ, 0x10, R6 ;  /* 0x00000010ff057819 */ /* 0x000fe20000011606 */
[----:B------:R-:W-:Y:S01]  /*d8e0*/  IMAD.MOV.U32 R6, RZ, RZ, R232 ;  /* 0x000000ffff067224 */ /* 0x000fe200078e00e8 */
[----:B------:R-:W-:Y:S01]  /*d8f0*/  @!P1 HADD2 R39, -R96.H0_H0, -RZ.H0_H0 ;  /* 0xa00000ff60279230 */ /* 0x000fe20000000900 */
[----:B------:R-:W-:-:S02]  /*d900*/  FMUL.FTZ R232, R139, R3 ;  /* 0x000000038be87220 */ /* 0x000fc40000410000 */
[----:B------:R-:W-:Y:S01]  /*d910*/  IMAD.MOV.U32 R139, RZ, RZ, R13 ;  /* 0x000000ffff8b7224 */ /* 0x000fe200078e000d */
[----:B------:R-:W-:Y:S01]  /*d920*/  F2FP.PACK_AB R25, R43, R44 ;  /* 0x0000002c2b19723e */ /* 0x000fe200000000ff */
[----:B---3--:R-:W-:Y:S01]  /*d930*/  IMAD.MOV.U32 R186, RZ, RZ, R242 ;  /* 0x000000ffffba7224 */ /* 0x008fe200078e00f2 */
[----:B------:R-:W-:Y:S01]  /*d940*/  PRMT R182, R96, 0x5410, R87 ;  /* 0x0000541060b67816 */ /* 0x000fe20000000057 */
[----:B------:R-:W-:Y:S01]  /*d950*/  IMAD.MOV.U32 R12, RZ, RZ, R246 ;  /* 0x000000ffff0c7224 */ /* 0x000fe200078e00f6 */
[----:B------:R-:W-:Y:S01]  /*d960*/  @!P1 PRMT R96, R39, 0x5410, RZ ;  /* 0x0000541027609816 */ /* 0x000fe200000000ff */
[----:B------:R-:W-:Y:S02]  /*d970*/  FMUL.FTZ R242, R158, R3 ;  /* 0x000000039ef27220 */ /* 0x000fe40000410000 */
[----:B------:R-:W-:Y:S02]  /*d980*/  IMAD.MOV.U32 R7, RZ, RZ, R233 ;  /* 0x000000ffff077224 */ /* 0x000fe400078e00e9 */
[----:B------:R-:W-:-:S02]  /*d990*/  IMAD.MOV.U32 R43, RZ, RZ, R192 ;  /* 0x000000ffff2b7224 */ /* 0x000fc400078e00c0 */
[----:B------:R-:W-:Y:S02]  /*d9a0*/  IMAD.MOV.U32 R44, RZ, RZ, R51 ;  /* 0x000000ffff2c7224 */ /* 0x000fe400078e0033 */
[----:B------:R-:W-:Y:S02]  /*d9b0*/  IMAD.MOV.U32 R14, RZ, RZ, R50 ;  /* 0x000000ffff0e7224 */ /* 0x000fe400078e0032 */
        /* <DEDUP_REMOVED lines=22> */
[----:B------:R-:W-:Y:S02]  /*db20*/  FMUL.FTZ R50, R99, R3 ;  /* 0x0000000363327220 */ /* 0x000fe40000410000 */
[----:B------:R-:W-:Y:S02]  /*db30*/  IMAD.MOV.U32 R143, RZ, RZ, R12 ;  /* 0x000000ffff8f7224 */ /* 0x000fe400078e000c */
[----:B------:R1:W-:Y:S01]  /*db40*/  MUFU.EX2 R12, R184 ;  /* 0x000000b8000c7308 */ /* 0x0003e20000000800 */
[----:B------:R-:W-:Y:S01]  /*db50*/  F2FP.PACK_AB R20, R20, R21 ;  /* 0x000000151414723e */ /* 0x000fe200000000ff */
[----:B------:R-:W-:Y:S01]  /*db60*/  @!P0 HADD2 R38, -R87.H0_H0, -RZ.H0_H0 ;  /* 0xa00000ff57268230 */ /* 0x000fe20000000900 */
[----:B------:R-:W-:Y:S02]  /*db70*/  IMAD.MOV.U32 R159, RZ, RZ, R7 ;  /* 0x000000ffff9f7224 */ /* 0x000fe400078e0007 */
[----:B------:R-:W-:Y:S02]  /*db80*/  PRMT R86, R20, 0x7632, R86 ;  /* 0x0000763214567816 */ /* 0x000fe40000000056 */
[----:B------:R-:W-:-:S02]  /*db90*/  @!P0 PRMT R87, R38, 0x5410, RZ ;  /* 0x0000541026578816 */ /* 0x000fc400000000ff */
[----:B------:R-:W-:Y:S01]  /*dba0*/  PRMT R85, R20, 0x7610, R85 ;  /* 0x0000761014557816 */ /* 0x000fe20000000055 */
[----:B------:R-:W-:Y:S01]  /*dbb0*/  @!P5 HADD2 R41, -R86.H0_H0, -RZ.H0_H0 ;  /* 0xa00000ff5629d230 */ /* 0x000fe20000000900 */
[----:B------:R-:W-:Y:S01]  /*dbc0*/  IMAD.MOV.U32 R138, RZ, RZ, R186 ;  /* 0x000000ffff8a7224 */ /* 0x000fe200078e00ba */
[----:B----4-:R-:W-:Y:S02]  /*dbd0*/  F2FP.PACK_AB R26, R8, R11 ;  /* 0x0000000b081a723e */ /* 0x010fe400000000ff */
[----:B------:R-:W-:Y:S01]  /*dbe0*/  F2FP.PACK_AB R21, R36, R37 ;  /* 0x000000252415723e */ /* 0x000fe200000000ff */
[----:B-1----:R-:W-:Y:S02]  /*dbf0*/  IMAD.MOV.U32 R184, RZ, RZ, R138 ;  /* 0x000000ffffb87224 */ /* 0x002fe400078e008a */
[----:B------:R-:W-:Y:S02]  /*dc00*/  IMAD.MOV.U32 R138, RZ, RZ, R18 ;  /* 0x000000ffff8a7224 */ /* 0x000fe400078e0012 */
[----:B------:R-:W-:Y:S01]  /*dc10*/  MUFU.EX2 R18, R188 ;  /* 0x000000bc00127308 */ /* 0x000fe20000000800 */
[----:B------:R-:W-:-:S02]  /*dc20*/  PRMT R71, R21, 0x7632, R71 ;  /* 0x0000763215477816 */ /* 0x000fc40000000047 */
[----:B------:R-:W-:Y:S01]  /*dc30*/  PRMT R82, R21, 0x7610, R82 ;  /* 0x0000761015527816 */ /* 0x000fe20000000052 */
[----:B--2---:R-:W-:-:S04]  /*dc40*/  FFMA.FTZ R2, R15, R0, R11 ;  /* 0x000000000f027223 */ /* 0x004fc8000001000b */
[----:B------:R-:W-:Y:S01]  /*dc50*/  FADD.FTZ R13, R8, R2 ;  /* 0x00000002080d7221 */ /* 0x000fe20000010000 */
[----:B------:R-:W-:-:S04]  /*dc60*/  LOP3.LUT R2, R5, 0xff, RZ, 0xc0, !PT ;  /* 0x000000ff05027812 */ /* 0x000fc800078ec0ff */
[----:B------:R-:W-:Y:S01]  /*dc70*/  ISETP.GE.U32.AND P1, PT, R198, R2, PT ;  /* 0x00000002c600720c */ /* 0x000fe20003f26070 */
[----:B------:R-:W-:Y:S01]  /*dc80*/  IMAD.WIDE.U32 R2, R9, -0x2daee0ad, RZ ;  /* 0xd2511f5309027825 */ /* 0x000fe200078e00ff */
[----:B------:R1:W2:Y:S04]  /*dc90*/  MUFU.EX2 R15, R183 ;  /* 0x000000b7000f7308 */ /* 0x0002a80000000800 */
[----:B------:R-:W-:-:S04]  /*dca0*/  LOP3.LUT R5, R3, R249, R10, 0x96, !PT ;  /* 0x000000f903057212 */ /* 0x000fc800078e960a */
[C---:B------:R-:W-:Y:S01]  /*dcb0*/  LOP3.LUT R7, R5.reuse, 0xff, RZ, 0xc0, !PT ;  /* 0x000000ff05077812 */ /* 0x040fe200078ec0ff */
[----:B-1----:R-:W-:Y:S02]  /*dcc0*/  IMAD.MOV.U32 R183, RZ, RZ, R158 ;  /* 0x000000ffffb77224 */ /* 0x002fe400078e009e */
[----:B------:R-:W-:Y:S01]  /*dcd0*/  IMAD.MOV.U32 R158, RZ, RZ, R6 ;  /* 0x000000ffff9e7224 */ /* 0x000fe200078e0006 */
[----:B------:R-:W-:-:S04]  /*dce0*/  LOP3.LUT R6, R5, 0xffff, RZ, 0xc0, !PT ;  /* 0x0000ffff05067812 */ /* 0x000fc800078ec0ff */
[----:B------:R-:W-:Y:S02]  /*dcf0*/  SHF.R.U32.HI R6, RZ, 0x8, R6 ;  /* 0x00000008ff067819 */ /* 0x000fe40000011606 */
[----:B------:R-:W-:Y:S01]  /*dd00*/  ISETP.GE.U32.AND P0, PT, R198, R7, PT ;  /* 0x00000007c600720c */ /* 0x000fe20003f06070 */
[----:B------:R-:W-:Y:S01]  /*dd10*/  IMAD.MOV.U32 R9, RZ, RZ, R181 ;  /* 0x000000ffff097224 */ /* 0x000fe200078e00b5 */
[----:B------:R-:W-:Y:S01]  /*dd20*/  LOP3.LUT R6, R6, 0xffff, RZ, 0xc0, !PT ;  /* 0x0000ffff06067812 */ /* 0x000fe200078ec0ff */
[----:B------:R-:W-:Y:S01]  /*dd30*/  @!P1 HADD2 R45, -R85.H0_H0, -RZ.H0_H0 ;  /* 0xa00000ff552d9230 */ /* 0x000fe20000000900 */
[----:B------:R-:W-:Y:S02]  /*dd40*/  PRMT R181, R85, 0x5410, R86 ;  /* 0x0000541055b57816 */ /* 0x000fe40000000056 */
[----:B------:R-:W-:Y:S02]  /*dd50*/  @!P5 PRMT R86, R41, 0x5410, RZ ;  /* 0x000054102956d816 */ /* 0x000fe400000000ff */
[----:B--2---:R-:W-:-:S02]  /*dd60*/  F2FP.PACK_AB R7, R12, R15 ;  /* 0x0000000f0c07723e */ /* 0x004fc400000000ff */
[C---:B------:R-:W-:Y:S02]  /*dd70*/  ISETP.GE.U32.AND P5, PT, R198.reuse, R6, PT ;  /* 0x00000006c600720c */ /* 0x040fe40003fa6070 */
[--C-:B------:R-:W-:Y:S02]  /*dd80*/  SHF.R.U32.HI R6, RZ, 0x18, R5.reuse ;  /* 0x00000018ff067819 */ /* 0x100fe40000011605 */
[----:B------:R-:W-:Y:S02]  /*dd90*/  PRMT R84, R7, 0x7610, R84 ;  /* 0x0000761007547816 */ /* 0x000fe40000000054 */
[----:B------:R-:W-:Y:S02]  /*dda0*/  @!P1 PRMT R85, R45, 0x5410, RZ ;  /* 0x000054102d559816 */ /* 0x000fe400000000ff */
[----:B------:R-:W-:Y:S02]  /*ddb0*/  ISETP.GE.U32.AND P1, PT, R198, R6, PT ;  /* 0x00000006c600720c */ /* 0x000fe40003f26070 */
[----:B------:R-:W-:Y:S01]  /*ddc0*/  SHF.R.U32.HI R5, RZ, 0x10, R5 ;  /* 0x00000010ff057819 */ /* 0x000fe20000011605 */
[----:B------:R-:W-:Y:S01]  /*ddd0*/  @!P0 HADD2 R46, -R84.H0_H0, -RZ.H0_H0 ;  /* 0xa00000ff542e8230 */ /* 0x000fe20000000900 */
[----:B------:R-:W-:Y:S01]  /*dde0*/  PRMT R83, R7, 0x7632, R83 ;  /* 0x0000763207537816 */ /* 0x000fe20000000053 */
[----:B------:R-:W-:Y:S01]  /*ddf0*/  IMAD.MOV.U32 R11, RZ, RZ, R14 ;  /* 0x000000ffff0b7224 */ /* 0x000fe200078e000e */
[----:B------:R-:W-:Y:S01]  /*de00*/  LOP3.LUT R5, R5, 0xff, RZ, 0xc0, !PT ;  /* 0x000000ff05057812 */ /* 0x000fe200078ec0ff */
[----:B------:R-:W1:Y:S01]  /*de10*/  MUFU.EX2 R14, R187 ;  /* 0x000000bb000e7308 */ /* 0x000e620000000800 */
[----:B------:R-:W-:Y:S01]  /*de20*/  IMAD.MOV.U32 R10, RZ, RZ, R235 ;  /* 0x000000ffff0a7224 */ /* 0x000fe200078e00eb */
[----:B------:R-:W-:-:S02]  /*de30*/  PRMT R235, R84, 0x5410, R83 ;  /* 0x0000541054eb7816 */ /* 0x000fc40000000053 */
[----:B------:R-:W-:Y:S02]  /*de40*/  LOP3.LUT R3, R2, 0xffff, RZ, 0xc0, !PT ;  /* 0x0000ffff02037812 */ /* 0x000fe400078ec0ff */
[----:B------:R-:W-:Y:S02]  /*de50*/  @!P0 PRMT R84, R46, 0x5410, RZ ;  /* 0x000054102e548816 */ /* 0x000fe400000000ff */
[----:B------:R-:W-:Y:S01]  /*de60*/  ISETP.GE.U32.AND P0, PT, R198, R5, PT ;  /* 0x00000005c600720c */ /* 0x000fe20003f06070 */
[----:B------:R-:W-:Y:S01]  /*de70*/  @!P5 HADD2 R54, -R83.H0_H0, -RZ.H0_H0 ;  /* 0xa00000ff5336d230 */ /* 0x000fe20000000900 */
[----:B------:R-:W-:Y:S01]  /*de80*/  SHF.R.U32.HI R3, RZ, 0x8, R3 ;  /* 0x00000008ff037819 */ /* 0x000fe20000011603 */
[----:B------:R-:W-:Y:S01]  /*de90*/  FADD.FTZ R8, R17, R180 ;  /* 0x000000b411087221 */ /* 0x000fe20000010000 */
[----:B------:R-:W-:Y:S01]  /*dea0*/  @!P1 HADD2 R59, -R71.H0_H0, -RZ.H0_H0 ;  /* 0xa00000ff473b9230 */ /* 0x000fe20000000900 */
[----:B------:R-:W-:Y:S01]  /*deb0*/  LOP3.LUT R5, R2, 0xff, RZ, 0xc0, !PT ;  /* 0x000000ff02057812 */ /* 0x000fe200078ec0ff */
[----:B------:R-:W-:Y:S01]  /*dec0*/  IMAD.MOV.U32 R17, RZ, RZ, R11 ;  /* 0x000000ffff117224 */ /* 0x000fe200078e000b */
[----:B------:R-:W-:Y:S01]  /*ded0*/  LOP3.LUT R3, R3, 0xffff, RZ, 0xc0, !PT ;  /* 0x0000ffff03037812 */ /* 0x000fe200078ec0ff */
[----:B------:R2:W3:Y:S01]  /*dee0*/  MUFU.EX2 R11, R189 ;  /* 0x000000bd000b7308 */ /* 0x0004e20000000800 */
[----:B------:R-:W-:-:S02]  /*def0*/  @!P5 PRMT R83, R54, 0x5410, RZ ;  /* 0x000054103653d816 */ /* 0x000fc400000000ff */
[----:B------:R-:W-:Y:S02]  /*df00*/  ISETP.GE.U32.AND P5, PT, R198, R5, PT ;  /* 0x00000005c600720c */ /* 0x000fe40003fa6070 */
[--C-:B------:R-:W-:Y:S01]  /*df10*/  SHF.R.U32.HI R5, RZ, 0x10, R2.reuse ;  /* 0x00000010ff057819 */ /* 0x100fe20000011602 */
[----:B------:R-:W-:Y:S01]  /*df20*/  @!P0 HADD2 R61, -R82.H0_H0, -RZ.H0_H0 ;  /* 0xa00000ff523d8230 */ /* 0x000fe20000000900 */
[----:B--2---:R-:W-:Y:S01]  /*df30*/  IMAD.MOV.U32 R189, RZ, RZ, R231 ;  /* 0x000000ffffbd7224 */ /* 0x004fe200078e00e7 */
[----:B------:R-:W-:Y:S02]  /*df40*/  PRMT R231, R82, 0x5410, R71 ;  /* 0x0000541052e77816 */ /* 0x000fe40000000047 */
[----:B------:R-:W-:Y:S02]  /*df50*/  @!P1 PRMT R71, R59, 0x5410, RZ ;  /* 0x000054103b479816 */ /* 0x000fe400000000ff */
[----:B------:R-:W-:Y:S02]  /*df60*/  ISETP.GE.U32.AND P1, PT, R198, R3, PT ;  /* 0x00000003c600720c */ /* 0x000fe40003f26070 */
[----:B------:R-:W-:-:S02]  /*df70*/  SHF.R.U32.HI R3, RZ, 0x18, R2 ;  /* 0x00000018ff037819 */ /* 0x000fc40000011602 */
[----:B-1----:R-:W-:Y:S01]  /*df80*/  F2FP.PACK_AB R2, R18, R14 ;  /* 0x0000000e1202723e */ /* 0x002fe200000000ff */
[----:B------:R-:W-:Y:S01]  /*df90*/  IMAD.MOV.U32 R6, RZ, RZ, R32 ;  /* 0x000000ffff067224 */ /* 0x000fe200078e0020 */
[----:B------:R-:W-:Y:S02]  /*dfa0*/  @!P0 PRMT R82, R61, 0x5410, RZ ;  /* 0x000054103d528816 */ /* 0x000fe400000000ff */
[----:B------:R-:W-:Y:S02]  /*dfb0*/  PRMT R69, R2, 0x7610, R69 ;  /* 0x0000761002457816 */ /* 0x000fe40000000045 */
[----:B------:R-:W-:Y:S01]  /*dfc0*/  ISETP.GE.U32.AND P0, PT, R198, R3, PT ;  /* 0x00000003c600720c */ /* 0x000fe20003f06070 */
[----:B------:R-:W-:Y:S01]  /*dfd0*/  FADD.FTZ R3, R16, R8 ;  /* 0x0000000810037221 */ /* 0x000fe20000010000 */
[----:B------:R-:W-:Y:S01]  /*dfe0*/  PRMT R70, R2, 0x7632, R70 ;  /* 0x0000763202467816 */ /* 0x000fe20000000046 */
[----:B------:R-:W-:Y:S01]  /*dff0*/  IMAD.MOV.U32 R7, RZ, RZ, R33 ;  /* 0x000000ffff077224 */ /* 0x000fe200078e0021 */
[----:B------:R-:W-:Y:S01]  /*e000*/  @!P5 HADD2 R63, -R69.H0_H0, -RZ.H0_H0 ;  /* 0xa00000ff453fd230 */ /* 0x000fe20000000900 */
[----:B------:R1:W-:Y:S01]  /*e010*/  MUFU.EX2 R8, R203 ;  /* 0x000000cb00087308 */ /* 0x0003e20000000800 */
[----:B------:R-:W-:Y:S01]  /*e020*/  IMAD.MOV.U32 R186, RZ, RZ, R6 ;  /* 0x000000ffffba7224 */ /* 0x000fe200078e0006 */
[----:B------:R-:W-:Y:S01]  /*e030*/  LOP3.LUT R2, R5, 0xff, RZ, 0xc0, !PT ;  /* 0x000000ff05027812 */ /* 0x000fe200078ec0ff */
[----:B------:R-:W-:-:S02]  /*e040*/  FADD.FTZ R6, R19, R3 ;  /* 0x0000000313067221 */ /* 0x000fc40000010000 */
[----:B------:R-:W-:-:S03]  /*e050*/  IMAD.MOV.U32 R187, RZ, RZ, R7 ;  /* 0x000000ffffbb7224 */ /* 0x000fc600078e0007 */
[----:B------:R-:W2:Y:S01]  /*e060*/  MUFU.EX2 R7, R190 ;  /* 0x000000be00077308 */ /* 0x000ea20000000800 */
[----:B------:R-:W-:Y:S02]  /*e070*/  IMAD.MOV.U32 R180, RZ, RZ, R10 ;  /* 0x000000ffffb47224 */ /* 0x000fe400078e000a */
[----:B-1----:R-:W-:Y:S02]  /*e080*/  IMAD.MOV.U32 R203, RZ, RZ, R138 ;  /* 0x000000ffffcb7224 */ /* 0x002fe400078e008a */
[----:B------:R-:W-:Y:S01]  /*e090*/  IMAD.MOV.U32 R138, RZ, RZ, R230 ;  /* 0x000000ffff8a7224 */ /* 0x000fe200078e00e6 */
[----:B------:R-:W-:Y:S02]  /*e0a0*/  PRMT R230, R69, 0x5410, R70 ;  /* 0x0000541045e67816 */ /* 0x000fe40000000046 */
[----:B------:R-:W-:Y:S02]  /*e0b0*/  @!P5 PRMT R69, R63, 0x5410, RZ ;  /* 0x000054103f45d816 */ /* 0x000fe400000000ff */
[----:B------:R-:W-:Y:S01]  /*e0c0*/  ISETP.GE.U32.AND P5, PT, R198, R2, PT ;  /* 0x00000002c600720c */ /* 0x000fe20003fa6070 */
[----:B------:R-:W-:Y:S01]  /*e0d0*/  FADD.FTZ R2, R15, R6 ;  /* 0x000000060f027221 */ /* 0x000fe20000010000 */
[----:B------:R-:W1:Y:S03]  /*e0e0*/  MUFU.EX2 R10, R191 ;  /* 0x000000bf000a7308 */ /* 0x000e660000000800 */
[----:B------:R-:W-:-:S02]  /*e0f0*/  FADD.FTZ R2, R12, R2 ;  /* 0x000000020c027221 */ /* 0x000fc40000010000 */
[----:B------:R-:W-:Y:S02]  /*e100*/  IMAD.MOV.U32 R45, RZ, RZ, R49 ;  /* 0x000000ffff2d7224 */ /* 0x000fe400078e0031 */
[----:B------:R-:W-:Y:S02]  /*e110*/  IMAD.MOV.U32 R188, RZ, RZ, R9 ;  /* 0x000000ffffbc7224 */ /* 0x000fe400078e0009 */
[----:B------:R-:W-:Y:S01]  /*e120*/  FADD.FTZ R14, R14, R2 ;  /* 0x000000020e0e7221 */ /* 0x000fe20000010000 */
[----:B------:R-:W-:Y:S01]  /*e130*/  IADD3 R2, R17, 0x1, RZ ;  /* 0x0000000111027810 */ /* 0x000fe20007ffe0ff */
[----:B------:R-:W4:Y:S01]  /*e140*/  MUFU.EX2 R9, R204 ;  /* 0x000000cc00097308 */ /* 0x000f220000000800 */
[----:B---3--:R-:W-:-:S07]  /*e150*/  FADD.FTZ R3, R11, R13 ;  /* 0x0000000d0b037221 */ /* 0x008fce0000010000 */
[----:B------:R3:W3:Y:S01]  /*e160*/  MUFU.EX2 R5, R205 ;  /* 0x000000cd00057308 */ /* 0x0006e20000000800 */
[----:B--2---:R-:W-:-:S04]  /*e170*/  FADD.FTZ R3, R7, R3 ;  /* 0x0000000307037221 */ /* 0x004fc80000010000 */
[----:B-1----:R-:W-:Y:S02]  /*e180*/  FADD.FTZ R3, R10, R3 ;  /* 0x000000030a037221 */ /* 0x002fe40000010000 */
[----:B---3--:R-:W-:Y:S01]  /*e190*/  IMAD.MOV.U32 R205, RZ, RZ, R188 ;  /* 0x000000ffffcd7224 */ /* 0x008fe200078e00bc */
[----:B------:R-:W-:-:S04]  /*e1a0*/  LOP3.LUT R188, R45, R2, RZ, 0x3c, !PT ;  /* 0x000000022dbc7212 */ /* 0x000fc800078e3cff */
[----:B------:R-:W-:Y:S01]  /*e1b0*/  LOP3.LUT R2, R188, R187, RZ, 0x3c, !PT ;  /* 0x000000bbbc027212 */ /* 0x000fe200078e3cff */
[----:B------:R-:W-:-:S04]  /*e1c0*/  FADD.FTZ R3, R8, R3 ;  /* 0x0000000308037221 */ /* 0x000fc80000010000 */
[----:B------:R-:W-:-:S04]  /*e1d0*/  IMAD.WIDE.U32 R12, R2, -0x326172a9, RZ ;  /* 0xcd9e8d57020c7825 */ /* 0x000fc800078e00ff */
[----:B----4-:R-:W-:Y:S01]  /*e1e0*/  FADD.FTZ R3, R9, R3 ;  /* 0x0000000309037221 */ /* 0x010fe20000010000 */
[----:B------:R-:W-:-:S03]  /*e1f0*/  LOP3.LUT R2, R13, R205, R28, 0x96, !PT ;  /* 0x000000cd0d027212 */ /* 0x000fc600078e961c */
[----:B------:R-:W-:Y:S02]  /*e200*/  FADD.FTZ R15, R5, R3 ;  /* 0x00000003050f7221 */ /* 0x000fe40000010000 */
[----:B------:R-:W-:Y:S01]  /*e210*/  IMAD.WIDE.U32 R2, R2, -0x2daee0ad, RZ ;  /* 0xd2511f5302027825 */ /* 0x000fe200078e00ff */
[----:B------:R-:W-:-:S04]  /*e220*/  LOP3.LUT R6, R31, R180, R12, 0x96, !PT ;  /* 0x000000b41f067212 */ /* 0x000fc800078e960c */
[----:B------:R-:W-:Y:S02]  /*e230*/  LOP3.LUT R3, R3, R203, R152, 0x96, !PT ;  /* 0x000000cb03037212 */ /* 0x000fe400078e9698 */
[----:B------:R-:W-:Y:S02]  /*e240*/  F2FP.PACK_AB R20, R7, R11 ;  /* 0x0000000b0714723e */ /* 0x000fe400000000ff */
[----:B------:R-:W-:Y:S01]  /*e250*/  F2FP.PACK_AB R21, R8, R10 ;  /* 0x0000000a0815723e */ /* 0x000fe200000000ff */
[----:B------:R-:W-:-:S04]  /*e260*/  IMAD.WIDE.U32 R10, R3, -0x326172a9, RZ ;  /* 0xcd9e8d57030a7825 */ /* 0x000fc800078e00ff */
[----:B------:R-:W-:Y:S02]  /*e270*/  IMAD.MOV.U32 R204, RZ, RZ, R189 ;  /* 0x000000ffffcc7224 */ /* 0x000fe400078e00bd */
[----:B------:R-:W-:Y:S01]  /*e280*/  IMAD.WIDE.U32 R6, R6, -0x2daee0ad, RZ ;  /* 0xd2511f5306067825 */ /* 0x000fe200078e00ff */
[----:B------:R-:W-:Y:S02]  /*e290*/  F2FP.PACK_AB R99, R5, R9 ;  /* 0x000000090563723e */ /* 0x000fe400000000ff */
[----:B------:R-:W-:Y:S02]  /*e2a0*/  LOP3.LUT R3, R11, R138, R30, 0x96, !PT ;  /* 0x0000008a0b037212 */ /* 0x000fe400078e961e */
[----:B------:R-:W-:-:S03]  /*e2b0*/  LOP3.LUT R5, R7, R204, R2, 0x96, !PT ;  /* 0x000000cc07057212 */ /* 0x000fc600078e9602 */
[----:B------:R-:W-:-:S04]  /*e2c0*/  IMAD.WIDE.U32 R2, R3, -0x2daee0ad, RZ ;  /* 0xd2511f5303027825 */ /* 0x000fc800078e00ff */
[----:B------:R-:W-:Y:S01]  /*e2d0*/  IMAD.WIDE.U32 R8, R5, -0x326172a9, RZ ;  /* 0xcd9e8d5705087825 */ /* 0x000fe200078e00ff */
[----:B------:R-:W-:-:S04]  /*e2e0*/  LOP3.LUT R6, R3, R183, R6, 0x96, !PT ;  /* 0x000000b703067212 */ /* 0x000fc800078e9606 */
[----:B------:R-:W-:Y:S01]  /*e2f0*/  LOP3.LUT R3, R9, R139, R10, 0x96, !PT ;  /* 0x0000008b09037212 */ /* 0x000fe200078e960a */
[----:B------:R-:W1:Y:S04]  /*e300*/  MUFU.EX2 R17, R208 ;  /* 0x000000d000117308 */ /* 0x000e680000000800 */
[----:B------:R-:W-:-:S04]  /*e310*/  IMAD.WIDE.U32 R10, R3, -0x2daee0ad, RZ ;  /* 0xd2511f53030a7825 */ /* 0x000fc800078e00ff */
[----:B------:R-:W2:Y:S01]  /*e320*/  MUFU.EX2 R16, R209 ;  /* 0x000000d100107308 */ /* 0x000ea20000000800 */
[----:B------:R-:W-:Y:S01]  /*e330*/  LOP3.LUT R2, R11, R184, R2, 0x96, !PT ;  /* 0x000000b80b027212 */ /* 0x000fe200078e9602 */
[----:B------:R-:W-:-:S04]  /*e340*/  IMAD.WIDE.U32 R6, R6, -0x326172a9, RZ ;  /* 0xcd9e8d5706067825 */ /* 0x000fc800078e00ff */
[----:B------:R-:W-:-:S04]  /*e350*/  IMAD.WIDE.U32 R2, R2, -0x326172a9, RZ ;  /* 0xcd9e8d5702027825 */ /* 0x000fc800078e00ff */
[----:B------:R-:W-:Y:S01]  /*e360*/  IMAD.MOV.U32 R189, RZ, RZ, R143 ;  /* 0x000000ffffbd7224 */ /* 0x000fe200078e008f */
[----:B------:R-:W-:Y:S01]  /*e370*/  LOP3.LUT R5, R3, R251, R6, 0x96, !PT ;  /* 0x000000fb03057212 */ /* 0x000fe200078e9606 */
[----:B------:R-:W-:Y:S02]  /*e380*/  FADD.FTZ R9, R18, R14 ;  /* 0x0000000e12097221 */ /* 0x000fe40000010000 */
[----:B-1----:R-:W-:Y:S01]  /*e390*/  FADD.FTZ R6, R17, R15 ;  /* 0x0000000f11067221 */ /* 0x002fe20000010000 */
[----:B------:R-:W-:Y:S01]  /*e3a0*/  LOP3.LUT R14, R7, R189, R8, 0x96, !PT ;  /* 0x000000bd070e7212 */ /* 0x000fe200078e9608 */
[----:B------:R-:W-:Y:S02]  /*e3b0*/  MUFU.EX2 R15, R207 ;  /* 0x000000cf000f7308 */ /* 0x000fe40000000800 */
[----:B--2---:R-:W-:Y:S01]  /*e3c0*/  FADD.FTZ R11, R16, R6 ;  /* 0x00000006100b7221 */ /* 0x004fe20000010000 */
[----:B------:R-:W-:-:S05]  /*e3d0*/  LOP3.LUT R6, R5, 0xffff, RZ, 0xc0, !PT ;  /* 0x0000ffff05067812 */ /* 0x000fca00078ec0ff */
[----:B------:R1:W2:Y:S01]  /*e3e0*/  MUFU.EX2 R8, R206 ;  /* 0x000000ce00087308 */ /* 0x0002a20000000800 */
[C---:B------:R-:W-:Y:S01]  /*e3f0*/  PRMT R59, R24.reuse, 0x7610, R59 ;  /* 0x00007610183b7816 */ /* 0x040fe2000000003b */
[----:B------:R-:W-:Y:S01]  /*e400*/  @!P1 HADD2 R62, -R70.H0_H0, -RZ.H0_H0 ;  /* 0xa00000ff463e9230 */ /* 0x000fe20000000900 */
[----:B------:R-:W-:Y:S02]  /*e410*/  SHF.R.U32.HI R6, RZ, 0x8, R6 ;  /* 0x00000008ff067819 */ /* 0x000fe40000011606 */
[----:B------:R-:W-:Y:S01]  /*e420*/  LOP3.LUT R7, R5, 0xff, RZ, 0xc0, !PT ;  /* 0x000000ff05077812 */ /* 0x000fe200078ec0ff */
[----:B------:R-:W-:Y:S01]  /*e430*/  @!P5 HADD2 R64, -R59.H0_H0, -RZ.H0_H0 ;  /* 0xa00000ff3b40d230 */ /* 0x000fe20000000900 */
[----:B------:R-:W-:Y:S02]  /*e440*/  F2FP.PACK_AB R23, R47, R58 ;  /* 0x0000003a2f17723e */ /* 0x000fe400000000ff */
[----:B------:R-:W-:Y:S02]  /*e450*/  PRMT R58, R24, 0x7632, R58 ;  /* 0x00007632183a7816 */ /* 0x000fe4000000003a */
[----:B------:R-:W-:-:S02]  /*e460*/  @!P1 PRMT R70, R62, 0x5410, RZ ;  /* 0x000054103e469816 */ /* 0x000fc400000000ff */
[----:B------:R-:W-:Y:S02]  /*e470*/  ISETP.GE.U32.AND P1, PT, R198, R7, PT ;  /* 0x00000007c600720c */ /* 0x000fe40003f26070 */
[----:B------:R-:W-:Y:S02]  /*e480*/  LOP3.LUT R6, R6, 0xffff, RZ, 0xc0, !PT ;  /* 0x0000ffff06067812 */ /* 0x000fe400078ec0ff */
[----:B-1----:R-:W-:Y:S02]  /*e490*/  PRMT R206, R59, 0x5410, R58 ;  /* 0x000054103bce7816 */ /* 0x002fe4000000003a */
[----:B------:R-:W-:Y:S02]  /*e4a0*/  @!P5 PRMT R59, R64, 0x5410, RZ ;  /* 0x00005410403bd816 */ /* 0x000fe400000000ff */
[----:B------:R-:W-:Y:S01]  /*e4b0*/  ISETP.GE.U32.AND P5, PT, R198, R6, PT ;  /* 0x00000006c600720c */ /* 0x000fe20003fa6070 */
[----:B--2---:R-:W-:Y:S01]  /*e4c0*/  FADD.FTZ R6, R8, R9 ;  /* 0x0000000908067221 */ /* 0x004fe20000010000 */
[----:B------:R-:W-:Y:S01]  /*e4d0*/  F2FP.PACK_AB R7, R15, R8 ;  /* 0x000000080f07723e */ /* 0x000fe200000000ff */
[----:B------:R-:W-:-:S02]  /*e4e0*/  IMAD.MOV.U32 R142, RZ, RZ, R44 ;  /* 0x000000ffff8e7224 */ /* 0x000fc400078e002c */
[----:B------:R-:W-:Y:S01]  /*e4f0*/  FADD.FTZ R8, R15, R6 ;  /* 0x000000060f087221 */ /* 0x000fe20000010000 */
[C---:B------:R-:W-:Y:S02]  /*e500*/  PRMT R68, R7.reuse, 0x7610, R68 ;  /* 0x0000761007447816 */ /* 0x040fe40000000044 */
[--C-:B------:R-:W-:Y:S02]  /*e510*/  SHF.R.U32.HI R6, RZ, 0x18, R5.reuse ;  /* 0x00000018ff067819 */ /* 0x100fe40000011605 */
[----:B------:R-:W-:Y:S01]  /*e520*/  SHF.R.U32.HI R5, RZ, 0x10, R5 ;  /* 0x00000010ff057819 */ /* 0x000fe20000011605 */
[----:B------:R-:W-:Y:S01]  /*e530*/  @!P1 HADD2 R66, -R68.H0_H0, -RZ.H0_H0 ;  /* 0xa00000ff44429230 */ /* 0x000fe20000000900 */
[----:B------:R-:W-:Y:S01]  /*e540*/  PRMT R67, R7, 0x7632, R67 ;  /* 0x0000763207437816 */ /* 0x000fe20000000043 */
[----:B------:R-:W-:Y:S01]  /*e550*/  IMAD.MOV.U32 R143, RZ, RZ, R142 ;  /* 0x000000ffff8f7224 */ /* 0x000fe200078e008e */
[----:B------:R-:W-:Y:S01]  /*e560*/  LOP3.LUT R5, R5, 0xff, RZ, 0xc0, !PT ;  /* 0x000000ff05057812 */ /* 0x000fe200078ec0ff */
[----:B------:R-:W-:-:S02]  /*e570*/  IMAD.MOV.U32 R142, RZ, RZ, R43 ;  /* 0x000000ffff8e7224 */ /* 0x000fc400078e002b */
[----:B------:R-:W-:Y:S01]  /*e580*/  IMAD.MOV.U32 R43, RZ, RZ, R248 ;  /* 0x000000ffff2b7224 */ /* 0x000fe200078e00f8 */
[----:B------:R-:W-:Y:S01]  /*e590*/  PRMT R248, R68, 0x5410, R67 ;  /* 0x0000541044f87816 */ /* 0x000fe20000000043 */
[----:B------:R-:W-:Y:S01]  /*e5a0*/  @!P0 HADD2 R65, -R58.H0_H0, -RZ.H0_H0 ;  /* 0xa00000ff3a418230 */ /* 0x000fe20000000900 */
[----:B------:R-:W-:Y:S02]  /*e5b0*/  @!P1 PRMT R68, R66, 0x5410, RZ ;  /* 0x0000541042449816 */ /* 0x000fe400000000ff */
[----:B------:R-:W-:Y:S01]  /*e5c0*/  ISETP.GE.U32.AND P1, PT, R198, R5, PT ;  /* 0x00000005c600720c */ /* 0x000fe20003f26070 */
[----:B------:R-:W-:Y:S01]  /*e5d0*/  MUFU.EX2 R9, R210 ;  /* 0x000000d200097308 */ /* 0x000fe20000000800 */
[----:B------:R-:W-:Y:S01]  /*e5e0*/  F2FP.PACK_AB R98, R16, R17 ;  /* 0x000000111062723e */ /* 0x000fe200000000ff */
[----:B------:R-:W-:Y:S01]  /*e5f0*/  @!P5 HADD2 R108, -R67.H0_H0, -RZ.H0_H0 ;  /* 0xa00000ff436cd230 */ /* 0x000fe20000000900 */
[----:B------:R-:W-:Y:S02]  /*e600*/  @!P0 PRMT R58, R65, 0x5410, RZ ;  /* 0x00005410413a8816 */ /* 0x000fe400000000ff */
[----:B------:R-:W-:-:S03]  /*e610*/  ISETP.GE.U32.AND P0, PT, R198, R6, PT ;  /* 0x00000006c600720c */ /* 0x000fc60003f06070 */
[----:B------:R-:W1:Y:S01]  /*e620*/  MUFU.EX2 R17, R211 ;  /* 0x000000d300117308 */ /* 0x000e620000000800 */
[C---:B------:R-:W-:Y:S02]  /*e630*/  LOP3.LUT R5, R2.reuse, 0xff, RZ, 0xc0, !PT ;  /* 0x000000ff02057812 */ /* 0x040fe400078ec0ff */
[----:B------:R-:W-:-:S05]  /*e640*/  LOP3.LUT R3, R2, 0xffff, RZ, 0xc0, !PT ;  /* 0x0000ffff02037812 */ /* 0x000fca00078ec0ff */
[----:B------:R-:W2:Y:S01]  /*e650*/  MUFU.EX2 R16, R212 ;  /* 0x000000d400107308 */ /* 0x000ea20000000800 */
[----:B------:R-:W-:Y:S02]  /*e660*/  PRMT R66, R25, 0x7610, R66 ;  /* 0x0000761019427816 */ /* 0x000fe40000000042 */
[----:B------:R-:W-:Y:S02]  /*e670*/  @!P5 PRMT R67, R108, 0x5410, RZ ;  /* 0x000054106c43d816 */ /* 0x000fe400000000ff */
[----:B------:R-:W-:-:S03]  /*e680*/  ISETP.GE.U32.AND P5, PT, R198, R5, PT ;  /* 0x00000005c600720c */ /* 0x000fc60003fa6070 */
[----:B------:R-:W3:Y:S01]  /*e690*/  MUFU.EX2 R15, R213 ;  /* 0x000000d5000f7308 */ /* 0x000ee20000000800 */
[----:B------:R-:W-:Y:S01]  /*e6a0*/  SHF.R.U32.HI R5, RZ, 0x8, R3 ;  /* 0x00000008ff057819 */ /* 0x000fe20000011603 */
[----:B------:R-:W-:Y:S01]  /*e6b0*/  @!P1 HADD2 R109, -R66.H0_H0, -RZ.H0_H0 ;  /* 0xa00000ff426d9230 */ /* 0x000fe20000000900 */
[----:B------:R-:W-:Y:S02]  /*e6c0*/  PRMT R65, R25, 0x7632, R65 ;  /* 0x0000763219417816 */ /* 0x000fe40000000041 */
[--C-:B------:R-:W-:Y:S02]  /*e6d0*/  SHF.R.U32.HI R6, RZ, 0x10, R2.reuse ;  /* 0x00000010ff067819 */ /* 0x100fe40000011602 */
[----:B------:R-:W-:Y:S02]  /*e6e0*/  SHF.R.U32.HI R3, RZ, 0x18, R2 ;  /* 0x00000018ff037819 */ /* 0x000fe40000011602 */
[----:B------:R-:W-:Y:S01]  /*e6f0*/  LOP3.LUT R2, R5, 0xffff, RZ, 0xc0, !PT ;  /* 0x0000ffff05027812 */ /* 0x000fe200078ec0ff */
[----:B------:R-:W-:Y:S01]  /*e700*/  @!P0 HADD2 R103, -R65.H0_H0, -RZ.H0_H0 ;  /* 0xa00000ff41678230 */ /* 0x000fe20000000900 */
[----:B------:R-:W-:-:S02]  /*e710*/  PRMT R209, R66, 0x5410, R65 ;  /* 0x0000541042d17816 */ /* 0x000fc40000000041 */
[----:B------:R-:W-:Y:S02]  /*e720*/  @!P1 PRMT R66, R109, 0x5410, RZ ;  /* 0x000054106d429816 */ /* 0x000fe400000000ff */
[----:B-1----:R-:W-:Y:S02]  /*e730*/  F2FP.PACK_AB R5, R17, R9 ;  /* 0x000000091105723e */ /* 0x002fe400000000ff */
[----:B------:R-:W-:Y:S01]  /*e740*/  ISETP.GE.U32.AND P1, PT, R198, R2, PT ;  /* 0x00000002c600720c */ /* 0x000fe20003f26070 */
[----:B--2---:R-:W-:Y:S01]  /*e750*/  FADD.FTZ R2, R16, R11 ;  /* 0x0000000b10027221 */ /* 0x004fe20000010000 */
[----:B------:R-:W-:Y:S01]  /*e760*/  PRMT R64, R5, 0x7610, R64 ;  /* 0x0000761005407816 */ /* 0x000fe20000000040 */
[----:B------:R-:W-:Y:S01]  /*e770*/  FADD.FTZ R7, R9, R8 ;  /* 0x0000000809077221 */ /* 0x000fe20000010000 */
[----:B------:R-:W-:Y:S01]  /*e780*/  @!P0 PRMT R65, R103, 0x5410, RZ ;  /* 0x0000541067418816 */ /* 0x000fe200000000ff */
[----:B---3--:R-:W-:Y:S01]  /*e790*/  FADD.FTZ R8, R15, R2 ;  /* 0x000000020f087221 */ /* 0x008fe20000010000 */
[----:B------:R-:W-:Y:S01]  /*e7a0*/  ISETP.GE.U32.AND P0, PT, R198, R3, PT ;  /* 0x00000003c600720c */ /* 0x000fe20003f06070 */
[----:B------:R-:W-:Y:S01]  /*e7b0*/  IMAD.WIDE.U32 R2, R14, -0x2daee0ad, RZ ;  /* 0xd2511f530e027825 */ /* 0x000fe200078e00ff */
[----:B------:R-:W-:Y:S01]  /*e7c0*/  @!P5 HADD2 R111, -R64.H0_H0, -RZ.H0_H0 ;  /* 0xa00000ff406fd230 */ /* 0x000fe20000000900 */
[----:B------:R-:W-:-:S02]  /*e7d0*/  PRMT R63, R5, 0x7632, R63 ;  /* 0x00007632053f7816 */ /* 0x000fc4000000003f */
[----:B------:R-:W-:Y:S02]  /*e7e0*/  LOP3.LUT R6, R6, 0xff, RZ, 0xc0, !PT ;  /* 0x000000ff06067812 */ /* 0x000fe400078ec0ff */
[----:B------:R-:W-:Y:S02]  /*e7f0*/  LOP3.LUT R5, R3, R249, R10, 0x96, !PT ;  /* 0x000000f903057212 */ /* 0x000fe400078e960a */
[----:B------:R-:W-:Y:S02]  /*e800*/  PRMT R208, R64, 0x5410, R63 ;  /* 0x0000541040d07816 */ /* 0x000fe4000000003f */
[----:B------:R-:W-:Y:S02]  /*e810*/  @!P5 PRMT R64, R111, 0x5410, RZ ;  /* 0x000054106f40d816 */ /* 0x000fe400000000ff */
[----:B------:R-:W-:Y:S02]  /*e820*/  ISETP.GE.U32.AND P5, PT, R198, R6, PT ;  /* 0x00000006c600720c */ /* 0x000fe40003fa6070 */
[----:B------:R-:W-:Y:S01]  /*e830*/  SHF.R.U32.HI R6, RZ, 0x10, R5 ;  /* 0x00000010ff067819 */ /* 0x000fe20000011605 */
[----:B------:R-:W-:Y:S01]  /*e840*/  @!P1 HADD2 R110, -R63.H0_H0, -RZ.H0_H0 ;  /* 0xa00000ff3f6e9230 */ /* 0x000fe20000000900 */
[----:B------:R-:W-:-:S02]  /*e850*/  PRMT R61, R23, 0x7632, R61 ;  /* 0x00007632173d7816 */ /* 0x000fc4000000003d */
[----:B------:R-:W-:Y:S02]  /*e860*/  LOP3.LUT R6, R6, 0xff, RZ, 0xc0, !PT ;  /* 0x000000ff06067812 */ /* 0x000fe400078ec0ff */
[----:B------:R-:W-:Y:S01]  /*e870*/  @!P1 PRMT R63, R110, 0x5410, RZ ;  /* 0x000054106e3f9816 */ /* 0x000fe200000000ff */
[----:B------:R-:W-:Y:S01]  /*e880*/  @!P0 HADD2 R120, -R61.H0_H0, -RZ.H0_H0 ;  /* 0xa00000ff3d788230 */ /* 0x000fe20000000900 */
[----:B------:R-:W-:Y:S02]  /*e890*/  PRMT R62, R23, 0x7610, R62 ;  /* 0x00007610173e7816 */ /* 0x000fe4000000003e */
[----:B------:R-:W-:Y:S02]  /*e8a0*/  ISETP.GE.U32.AND P1, PT, R198, R6, PT ;  /* 0x00000006c600720c */ /* 0x000fe40003f26070 */
[----:B------:R-:W-:Y:S01]  /*e8b0*/  LOP3.LUT R6, R5, 0xff, RZ, 0xc0, !PT ;  /* 0x000000ff05067812 */ /* 0x000fe200078ec0ff */
[----:B------:R-:W-:Y:S01]  /*e8c0*/  MUFU.EX2 R11, R214 ;  /* 0x000000d6000b7308 */ /* 0x000fe20000000800 */
[----:B------:R-:W-:-:S02]  /*e8d0*/  F2FP.PACK_AB R22, R15, R16 ;  /* 0x000000100f16723e */ /* 0x000fc400000000ff */
[----:B------:R-:W-:Y:S02]  /*e8e0*/  PRMT R207, R62, 0x5410, R61 ;  /* 0x000054103ecf7816 */ /* 0x000fe4000000003d */
[----:B------:R-:W-:-:S03]  /*e8f0*/  @!P0 PRMT R61, R120, 0x5410, RZ ;  /* 0x00005410783d8816 */ /* 0x000fc600000000ff */
[----:B------:R-:W1:Y:S01]  /*e900*/  MUFU.EX2 R15, R215 ;  /* 0x000000d7000f7308 */ /* 0x000e620000000800 */
[----:B------:R-:W-:Y:S02]  /*e910*/  ISETP.GE.U32.AND P0, PT, R198, R6, PT ;  /* 0x00000006c600720c */ /* 0x000fe40003f06070 */
[----:B------:R-:W-:Y:S01]  /*e920*/  LOP3.LUT R6, R5, 0xffff, RZ, 0xc0, !PT ;  /* 0x0000ffff05067812 */ /* 0x000fe200078ec0ff */
[----:B------:R-:W-:-:S03]  /*e930*/  @!P5 HADD2 R121, -R62.H0_H0, -RZ.H0_H0 ;  /* 0xa00000ff3e79d230 */ /* 0x000fc60000000900 */
[----:B------:R-:W-:-:S04]  /*e940*/  SHF.R.U32.HI R6, RZ, 0x8, R6 ;  /* 0x00000008ff067819 */ /* 0x000fc80000011606 */
[----:B------:R-:W-:Y:S02]  /*e950*/  LOP3.LUT R6, R6, 0xffff, RZ, 0xc0, !PT ;  /* 0x0000ffff06067812 */ /* 0x000fe400078ec0ff */
[----:B------:R-:W-:Y:S02]  /*e960*/  @!P5 PRMT R62, R121, 0x5410, RZ ;  /* 0x00005410793ed816 */ /* 0x000fe400000000ff */
[----:B------:R-:W-:Y:S02]  /*e970*/  ISETP.GE.U32.AND P5, PT, R198, R6, PT ;  /* 0x00000006c600720c */ /* 0x000fe40003fa6070 */
[----:B-1----:R-:W-:-:S04]  /*e980*/  F2FP.PACK_AB R6, R15, R11 ;  /* 0x0000000b0f06723e */ /* 0x002fc800000000ff */
[C---:B------:R-:W-:Y:S02]  /*e990*/  PRMT R60, R6.reuse, 0x7610, R60 ;  /* 0x00007610063c7816 */ /* 0x040fe4000000003c */
[----:B------:R-:W-:-:S03]  /*e9a0*/  PRMT R57, R6, 0x7632, R57 ;  /* 0x0000763206397816 */ /* 0x000fc60000000039 */
[----:B------:R-:W-:Y:S01]  /*e9b0*/  @!P0 HADD2 R122, -R60.H0_H0, -RZ.H0_H0 ;  /* 0xa00000ff3c7a8230 */ /* 0x000fe20000000900 */
[----:B------:R-:W-:Y:S02]  /*e9c0*/  SHF.R.U32.HI R5, RZ, 0x18, R5 ;  /* 0x00000018ff057819 */ /* 0x000fe40000011605 */
[----:B------:R-:W-:Y:S02]  /*e9d0*/  PRMT R213, R60, 0x5410, R57 ;  /* 0x000054103cd57816 */ /* 0x000fe40000000039 */
[----:B------:R-:W-:Y:S02]  /*e9e0*/  @!P0 PRMT R60, R122, 0x5410, RZ ;  /* 0x000054107a3c8816 */ /* 0x000fe400000000ff */
[----:B------:R-:W-:Y:S02]  /*e9f0*/  ISETP.GE.U32.AND P0, PT, R198, R5, PT ;  /* 0x00000005c600720c */ /* 0x000fe40003f06070 */
[C---:B------:R-:W-:Y:S02]  /*ea00*/  PRMT R55, R27.reuse, 0x7632, R55 ;  /* 0x000076321b377816 */ /* 0x040fe40000000037 */
[----:B------:R-:W-:-:S02]  /*ea10*/  PRMT R56, R27, 0x7610, R56 ;  /* 0x000076101b387816 */ /* 0x000fc40000000038 */
[----:B------:R-:W-:Y:S02]  /*ea20*/  LOP3.LUT R5, R2, 0xff, RZ, 0xc0, !PT ;  /* 0x000000ff02057812 */ /* 0x000fe400078ec0ff */
[----:B------:R-:W-:-:S05]  /*ea30*/  PRMT R212, R56, 0x5410, R55 ;  /* 0x0000541038d47816 */ /* 0x000fca0000000037 */
[----:B------:R-:W-:Y:S01]  /*ea40*/  @!P0 HADD2 R124, -R55.H0_H0, -RZ.H0_H0 ;  /* 0xa00000ff377c8230 */ /* 0x000fe20000000900 */
[----:B------:R-:W-:Y:S04]  /*ea50*/  MUFU.EX2 R14, R217 ;  /* 0x000000d9000e7308 */ /* 0x000fe80000000800 */
[----:B------:R-:W-:Y:S02]  /*ea60*/  @!P0 PRMT R55, R124, 0x5410, RZ ;  /* 0x000054107c378816 */ /* 0x000fe400000000ff */
[----:B------:R-:W-:Y:S02]  /*ea70*/  ISETP.GE.U32.AND P0, PT, R198, R5, PT ;  /* 0x00000005c600720c */ /* 0x000fe40003f06070 */
[--C-:B------:R-:W-:Y:S01]  /*ea80*/  SHF.R.U32.HI R5, RZ, 0x10, R2.reuse ;  /* 0x00000010ff057819 */ /* 0x100fe20000011602 */
[----:B------:R-:W1:Y:S01]  /*ea90*/  MUFU.EX2 R16, R216 ;  /* 0x000000d800107308 */ /* 0x000e620000000800 */
[----:B------:R-:W-:Y:S01]  /*eaa0*/  LOP3.LUT R3, R2, 0xffff, RZ, 0xc0, !PT ;  /* 0x0000ffff02037812 */ /* 0x000fe200078ec0ff */
[----:B------:R-:W-:Y:S01]  /*eab0*/  @!P1 HADD2 R125, -R56.H0_H0, -RZ.H0_H0 ;  /* 0xa00000ff387d9230 */ /* 0x000fe20000000900 */
[----:B------:R-:W-:-:S02]  /*eac0*/  SHF.R.U32.HI R6, RZ, 0x18, R2 ;  /* 0x00000018ff067819 */ /* 0x000fc40000011602 */
[----:B------:R-:W-:-:S03]  /*ead0*/  LOP3.LUT R2, R5, 0xff, RZ, 0xc0, !PT ;  /* 0x000000ff05027812 */ /* 0x000fc600078ec0ff */
[----:B------:R-:W2:Y:S01]  /*eae0*/  MUFU.EX2 R9, R218 ;  /* 0x000000da00097308 */ /* 0x000ea20000000800 */
[----:B------:R-:W-:Y:S01]  /*eaf0*/  SHF.R.U32.HI R3, RZ, 0x8, R3 ;  /* 0x00000008ff037819 */ /* 0x000fe20000011603 */
[----:B------:R-:W-:Y:S01]  /*eb00*/  @!P5 HADD2 R123, -R57.H0_H0, -RZ.H0_H0 ;  /* 0xa00000ff397bd230 */ /* 0x000fe20000000900 */
[----:B------:R-:W-:-:S05]  /*eb10*/  @!P1 PRMT R56, R125, 0x5410, RZ ;  /* 0x000054107d389816 */ /* 0x000fca00000000ff */
[----:B------:R-:W3:Y:S01]  /*eb20*/  MUFU.EX2 R5, R224 ;  /* 0x000000e000057308 */ /* 0x000ee20000000800 */
[C---:B------:R-:W-:Y:S02]  /*eb30*/  ISETP.GE.U32.AND P1, PT, R198.reuse, R2, PT ;  /* 0x00000002c600720c */ /* 0x040fe40003f26070 */
[----:B------:R-:W-:Y:S02]  /*eb40*/  LOP3.LUT R2, R3, 0xffff, RZ, 0xc0, !PT ;  /* 0x0000ffff03027812 */ /* 0x000fe400078ec0ff */
[----:B------:R-:W-:Y:S02]  /*eb50*/  @!P5 PRMT R57, R123, 0x5410, RZ ;  /* 0x000054107b39d816 */ /* 0x000fe400000000ff */
[----:B------:R-:W-:Y:S02]  /*eb60*/  ISETP.GE.U32.AND P5, PT, R198, R2, PT ;  /* 0x00000002c600720c */ /* 0x000fe40003fa6070 */
[----:B-1----:R-:W-:Y:S01]  /*eb70*/  F2FP.PACK_AB R2, R16, R14 ;  /* 0x0000000e1002723e */ /* 0x002fe200000000ff */
[----:B------:R-:W-:-:S02]  /*eb80*/  IMAD.MOV.U32 R44, RZ, RZ, R48 ;  /* 0x000000ffff2c7224 */ /* 0x000fc400078e0030 */
[----:B------:R-:W4:Y:S01]  /*eb90*/  LDL.LU.64 R48, [R1+0x250] ;  /* 0x0002500001307983 */ /* 0x000f220000300a00 */
[C---:B------:R-:W-:Y:S02]  /*eba0*/  PRMT R54, R2.reuse, 0x7610, R54 ;  /* 0x0000761002367816 */ /* 0x040fe40000000036 */
[----:B------:R-:W-:Y:S01]  /*ebb0*/  PRMT R47, R2, 0x7632, R47 ;  /* 0x00007632022f7816 */ /* 0x000fe2000000002f */
[----:B--2---:R-:W-:Y:S01]  /*ebc0*/  FADD.FTZ R2, R9, R8 ;  /* 0x0000000809027221 */ /* 0x004fe20000010000 */
[----:B---3--:R-:W-:Y:S01]  /*ebd0*/  F2FP.PACK_AB R19, R5, R9 ;  /* 0x000000090513723e */ /* 0x008fe200000000ff */
[----:B------:R-:W2:Y:S01]  /*ebe0*/  LDL.LU.64 R32, [R1+0x248] ;  /* 0x0002480001207983 */ /* 0x000ea20000300a00 */
[----:B------:R-:W-:Y:S02]  /*ebf0*/  IMAD.MOV.U32 R8, RZ, RZ, R30 ;  /* 0x000000ffff087224 */ /* 0x000fe400078e001e */
[----:B------:R-:W-:Y:S02]  /*ec00*/  IMAD.MOV.U32 R9, RZ, RZ, R31 ;  /* 0x000000ffff097224 */ /* 0x000fe400078e001f */
[----:B------:R-:W3:Y:S01]  /*ec10*/  LDL.LU.64 R30, [R1+0x20] ;  /* 0x00002000011e7983 */ /* 0x000ee20000300a00 */
[----:B------:R-:W-:Y:S01]  /*ec20*/  FADD.FTZ R7, R17, R7 ;  /* 0x0000000711077221 */ /* 0x000fe20000010000 */
[----:B------:R-:W-:Y:S03]  /*ec30*/  MUFU.EX2 R10, R140 ;  /* 0x0000008c000a7308 */ /* 0x000fe60000000800 */
[----:B------:R-:W-:-:S05]  /*ec40*/  FADD.FTZ R3, R11, R7 ;  /* 0x000000070b037221 */ /* 0x000fca0000010000 */
[----:B------:R-:W1:Y:S01]  /*ec50*/  MUFU.EX2 R11, R141 ;  /* 0x0000008d000b7308 */ /* 0x000e620000000800 */
[----:B------:R-:W-:Y:S01]  /*ec60*/  @!P0 HADD2 R126, -R54.H0_H0, -RZ.H0_H0 ;  /* 0xa00000ff367e8230 */ /* 0x000fe20000000900 */
[----:B------:R-:W-:-:S04]  /*ec70*/  PRMT R211, R54, 0x5410, R47 ;  /* 0x0000541036d37816 */ /* 0x000fc8000000002f */
[----:B------:R-:W-:Y:S02]  /*ec80*/  @!P0 PRMT R54, R126, 0x5410, RZ ;  /* 0x000054107e368816 */ /* 0x000fe400000000ff */
[----:B------:R-:W-:Y:S01]  /*ec90*/  ISETP.GE.U32.AND P0, PT, R198, R6, PT ;  /* 0x00000006c600720c */ /* 0x000fe20003f06070 */
[----:B------:R-:W-:Y:S01]  /*eca0*/  FADD.FTZ R5, R5, R2 ;  /* 0x0000000205057221 */ /* 0x000fe20000010000 */
[----:B------:R1:W1:Y:S02]  /*ecb0*/  MUFU.EX2 R7, R227 ;  /* 0x000000e300077308 */ /* 0x0002640000000800 */
[----:B-1----:R-:W-:-:S06]  /*ecc0*/  F2FP.PACK_AB R2, R11, R10 ;  /* 0x0000000a0b02723e */ /* 0x002fcc00000000ff */
[----:B------:R-:W1:Y:S01]  /*ecd0*/  MUFU.EX2 R6, R228 ;  /* 0x000000e400067308 */ /* 0x000e620000000800 */
[C---:B------:R-:W-:Y:S02]  /*ece0*/  PRMT R41, R2.reuse, 0x7632, R41 ;  /* 0x0000763202297816 */ /* 0x040fe40000000029 */
[----:B------:R-:W-:-:S03]  /*ecf0*/  PRMT R46, R2, 0x7610, R46 ;  /* 0x00007610022e7816 */ /* 0x000fc6000000002e */
[----:B------:R-:W-:Y:S01]  /*ed00*/  @!P0 HADD2 R127, -R41.H0_H0, -RZ.H0_H0 ;  /* 0xa00000ff297f8230 */ /* 0x000fe20000000900 */
[----:B------:R-:W-:Y:S01]  /*ed10*/  PRMT R210, R46, 0x5410, R41 ;  /* 0x000054102ed27816 */ /* 0x000fe20000000029 */
[----:B------:R-:W-:Y:S02]  /*ed20*/  IMAD.MOV.U32 R218, RZ, RZ, R189 ;  /* 0x000000ffffda7224 */ /* 0x000fe400078e00bd */
[----:B------:R-:W-:Y:S01]  /*ed30*/  IMAD.MOV.U32 R217, RZ, RZ, R184 ;  /* 0x000000ffffd97224 */ /* 0x000fe200078e00b8 */
[----:B------:R-:W-:Y:S01]  /*ed40*/  @!P0 PRMT R41, R127, 0x5410, RZ ;  /* 0x000054107f298816 */ /* 0x000fe200000000ff */
[----:B------:R-:W-:Y:S02]  /*ed50*/  IMAD.MOV.U32 R216, RZ, RZ, R183 ;  /* 0x000000ffffd87224 */ /* 0x000fe400078e00b7 */
[----:B------:R-:W-:Y:S02]  /*ed60*/  FADD.FTZ R3, R15, R3 ;  /* 0x000000030f037221 */ /* 0x000fe40000010000 */
[----:B------:R-:W-:-:S02]  /*ed70*/  IMAD.MOV.U32 R224, RZ, RZ, R139 ;  /* 0x000000ffffe07224 */ /* 0x000fc400078e008b */
[----:B------:R-:W-:Y:S02]  /*ed80*/  IMAD.MOV.U32 R227, RZ, RZ, R138 ;  /* 0x000000ffffe37224 */ /* 0x000fe400078e008a */
[----:B------:R-:W-:Y:S02]  /*ed90*/  IMAD.MOV.U32 R184, RZ, RZ, R143 ;  /* 0x000000ffffb87224 */ /* 0x000fe400078e008f */
        /* <DEDUP_REMOVED lines=27> */
[----:B------:R-:W-:-:S02]  /*ef50*/  FADD.FTZ R0, R7, R5 ;  /* 0x0000000507007221 */ /* 0x000fc40000010000 */
[----:B------:R-:W-:Y:S02]  /*ef60*/  FADD.FTZ R2, R14, R3 ;  /* 0x000000030e027221 */ /* 0x000fe40000010000 */
[----:B-1----:R-:W-:Y:S02]  /*ef70*/  FADD.FTZ R3, R6, R0 ;  /* 0x0000000006037221 */ /* 0x002fe40000010000 */
[----:B------:R-:W-:Y:S01]  /*ef80*/  FADD.FTZ R0, R16, R2 ;  /* 0x0000000210007221 */ /* 0x000fe20000010000 */
[----:B------:R-:W-:Y:S01]  /*ef90*/  LOP3.LUT R2, R81, R205, R158, 0x96, !PT ;  /* 0x000000cd51027212 */ /* 0x000fe200078e969e */
[----:B------:R-:W-:Y:S01]  /*efa0*/  IMAD.MOV.U32 R103, RZ, RZ, R203 ;  /* 0x000000ffff677224 */ /* 0x000fe200078e00cb */
[----:B------:R1:W-:Y:S04]  /*efb0*/  STL [R1+0x140], R3 ;  /* 0x0001400301007387 */ /* 0x0003e80000100800 */
[----:B------:R3:W-:Y:S01]  /*efc0*/  STL [R1+0x130], R0 ;  /* 0x0001300001007387 */ /* 0x0007e20000100800 */
[----:B------:R-:W-:Y:S01]  /*efd0*/  IMAD.MOV.U32 R228, RZ, RZ, R204 ;  /* 0x000000ffffe47224 */ /* 0x000fe200078e00cc */
[----:B------:R-:W-:Y:S01]  /*efe0*/  F2FP.PACK_AB R190, R6, R7 ;  /* 0x0000000706be723e */ /* 0x000fe200000000ff */
[----:B------:R-:W-:-:S02]  /*eff0*/  IMAD.MOV.U32 R203, RZ, RZ, R191 ;  /* 0x000000ffffcb7224 */ /* 0x000fc400078e00bf */
[----:B------:R-:W-:Y:S02]  /*f000*/  IMAD.MOV.U32 R204, RZ, RZ, R184 ;  /* 0x000000ffffcc7224 */ /* 0x000fe400078e00b8 */
[----:B------:R-:W-:Y:S02]  /*f010*/  IMAD.MOV.U32 R191, RZ, RZ, R183 ;  /* 0x000000ffffbf7224 */ /* 0x000fe400078e00b7 */
[----:B------:R-:W-:Y:S02]  /*f020*/  IMAD.MOV.U32 R184, RZ, RZ, R43 ;  /* 0x000000ffffb87224 */ /* 0x000fe400078e002b */
[----:B------:R-:W-:Y:S02]  /*f030*/  IMAD.MOV.U32 R183, RZ, RZ, R42 ;  /* 0x000000ffffb77224 */ /* 0x000fe400078e002a */
[----:B-1----:R-:W-:Y:S01]  /*f040*/  IMAD.WIDE.U32 R2, R2, -0x2daee0ad, RZ ;  /* 0xd2511f5302027825 */ /* 0x002fe200078e00ff */
[----:B------:R-:W-:Y:S02]  /*f050*/  @!P5 HADD2 R137, -R47.H0_H0, -RZ.H0_H0 ;  /* 0xa00000ff2f89d230 */ /* 0x000fe40000000900 */
[----:B------:R-:W-:Y:S01]  /*f060*/  @!P1 HADD2 R136, -R46.H0_H0, -RZ.H0_H0 ;  /* 0xa00000ff2e889230 */ /* 0x000fe20000000900 */
[----:B------:R-:W-:-:S02]  /*f070*/  IMAD.MOV.U32 R214, RZ, RZ, R152 ;  /* 0x000000ffffd67224 */ /* 0x000fc400078e0098 */
[----:B------:R-:W-:Y:S01]  /*f080*/  @!P5 PRMT R47, R137, 0x5410, RZ ;  /* 0x00005410892fd816 */ /* 0x000fe200000000ff */
[----:B------:R-:W-:Y:S01]  /*f090*/  IMAD.MOV.U32 R215, RZ, RZ, R153 ;  /* 0x000000ffffd77224 */ /* 0x000fe200078e0099 */
[----:B------:R-:W-:Y:S01]  /*f0a0*/  @!P1 PRMT R46, R136, 0x5410, RZ ;  /* 0x00005410882e9816 */ /* 0x000fe200000000ff */
        /* <DEDUP_REMOVED lines=25> */
[----:B------:R-:W-:Y:S02]  /*f240*/  IMAD.MOV.U32 R75, RZ, RZ, R9 ;  /* 0x000000ffff4b7224 */ /* 0x000fe400078e0009 */
[----:B------:R-:W-:Y:S01]  /*f250*/  FADD.FTZ R10, R10, R34 ;  /* 0x000000220a0a7221 */ /* 0x000fe20000010000 */
[C---:B------:R-:W-:Y:S02]  /*f260*/  PRMT R40, R156.reuse, 0x7610, R40 ;  /* 0x000076109c287816 */ /* 0x040fe40000000028 */
[----:B------:R-:W-:Y:S02]  /*f270*/  PRMT R39, R156, 0x7632, R39 ;  /* 0x000076329c277816 */ /* 0x000fe40000000027 */
[----:B------:R-:W-:-:S02]  /*f280*/  PRMT R37, R26, 0x7632, R37 ;  /* 0x000076321a257816 */ /* 0x000fc40000000025 */
[----:B---3--:R-:W-:Y:S02]  /*f290*/  LOP3.LUT R0, R3, R103, R30, 0x96, !PT ;  /* 0x0000006703007212 */ /* 0x008fe400078e961e */
[----:B------:R-:W-:-:S03]  /*f2a0*/  LOP3.LUT R3, R221, R180, R80, 0x96, !PT ;  /* 0x000000b4dd037212 */ /* 0x000fc600078e9650 */
[----:B------:R-:W-:-:S04]  /*f2b0*/  IMAD.WIDE.U32 R6, R0, -0x326172a9, RZ ;  /* 0xcd9e8d5700067825 */ /* 0x000fc800078e00ff */
[----:B------:R-:W-:Y:S01]  /*f2c0*/  IMAD.WIDE.U32 R42, R3, -0x2daee0ad, RZ ;  /* 0xd2511f53032a7825 */ /* 0x000fe200078e00ff */
[----:B------:R-:W-:-:S04]  /*f2d0*/  LOP3.LUT R0, R7, R227, R220, 0x96, !PT ;  /* 0x000000e307007212 */ /* 0x000fc800078e96dc */
[----:B------:R-:W-:Y:S01]  /*f2e0*/  LOP3.LUT R2, R43, R228, R2, 0x96, !PT ;  /* 0x000000e42b027212 */ /* 0x000fe200078e9602 */
[----:B------:R-:W-:-:S04]  /*f2f0*/  IMAD.WIDE.U32 R4, R0, -0x2daee0ad, RZ ;  /* 0xd2511f5300047825 */ /* 0x000fc800078e00ff */
[----:B------:R-:W-:Y:S01]  /*f300*/  IMAD.WIDE.U32 R2, R2, -0x326172a9, RZ ;  /* 0xcd9e8d5702027825 */ /* 0x000fe200078e00ff */
[----:B------:R-:W-:-:S04]  /*f310*/  LOP3.LUT R0, R5, R216, R42, 0x96, !PT ;  /* 0x000000d805007212 */ /* 0x000fc800078e962a */
[----:B------:R-:W-:Y:S01]  /*f320*/  LOP3.LUT R3, R3, R224, R6, 0x96, !PT ;  /* 0x000000e003037212 */ /* 0x000fe200078e9606 */
[----:B------:R-:W-:-:S04]  /*f330*/  IMAD.WIDE.U32 R6, R0, -0x326172a9, RZ ;  /* 0xcd9e8d5700067825 */ /* 0x000fc800078e00ff */
[----:B------:R-:W-:Y:S01]  /*f340*/  IMAD.WIDE.U32 R8, R3, -0x2daee0ad, RZ ;  /* 0xd2511f5303087825 */ /* 0x000fe200078e00ff */
[----:B------:R-:W-:-:S04]  /*f350*/  LOP3.LUT R5, R7, R218, R2, 0x96, !PT ;  /* 0x000000da07057212 */ /* 0x000fc800078e9602 */
[----:B------:R-:W-:-:S05]  /*f360*/  LOP3.LUT R2, R9, R217, R4, 0x96, !PT ;  /* 0x000000d909027212 */ /* 0x000fca00078e9604 */
[----:B------:R-:W-:-:S05]  /*f370*/  IMAD.WIDE.U32 R2, R2, -0x326172a9, RZ ;  /* 0xcd9e8d5702027825 */ /* 0x000fca00078e00ff */
[----:B------:R-:W-:-:S04]  /*f380*/  LOP3.LUT R0, R3, R251, R6, 0x96, !PT ;  /* 0x000000fb03007212 */ /* 0x000fc800078e9606 */
[----:B------:R-:W-:-:S04]  /*f390*/  LOP3.LUT R4, R0, 0xff, RZ, 0xc0, !PT ;  /* 0x000000ff00047812 */ /* 0x000fc800078ec0ff */
[----:B------:R-:W-:Y:S01]  /*f3a0*/  ISETP.GE.U32.AND P0, PT, R198, R4, PT ;  /* 0x00000004c600720c */ /* 0x000fe20003f06070 */
[----:B------:R-:W-:-:S05]  /*f3b0*/  FADD.FTZ R4, R11, R10 ;  /* 0x0000000a0b047221 */ /* 0x000fca0000010000 */
[----:B------:R1:W-:Y:S01]  /*f3c0*/  STL [R1+0x134], R4 ;  /* 0x0001340401007387 */ /* 0x0003e20000100800 */
[----:B------:R-:W-:Y:S01]  /*f3d0*/  IMAD.MOV.U32 R7, RZ, RZ, R75 ;  /* 0x000000ffff077224 */ /* 0x000fe200078e004b */
[----:B------:R-:W-:-:S05]  /*f3e0*/  PRMT R75, R40, 0x5410, R39 ;  /* 0x00005410284b7816 */ /* 0x000fca0000000027 */
[----:B------:R-:W-:-:S05]  /*f3f0*/  @!P0 HADD2 R72, -R40.H0_H0, -RZ.H0_H0 ;  /* 0xa00000ff28488230 */ /* 0x000fca0000000900 */
[----:B------:R-:W-:Y:S02]  /*f400*/  @!P0 PRMT R40, R72, 0x5410, RZ ;  /* 0x0000541048288816 */ /* 0x000fe400000000ff */
[----:B-1----:R-:W-:-:S04]  /*f410*/  LOP3.LUT R4, R0, 0xffff, RZ, 0xc0, !PT ;  /* 0x0000ffff00047812 */ /* 0x002fc800078ec0ff */
[----:B------:R-:W-:-:S04]  /*f420*/  SHF.R.U32.HI R4, RZ, 0x8, R4 ;  /* 0x00000008ff047819 */ /* 0x000fc80000011604 */
[----:B------:R-:W-:-:S04]  /*f430*/  LOP3.LUT R4, R4, 0xffff, RZ, 0xc0, !PT ;  /* 0x0000ffff04047812 */ /* 0x000fc800078ec0ff */
[----:B------:R-:W-:Y:S02]  /*f440*/  ISETP.GE.U32.AND P0, PT, R198, R4, PT ;  /* 0x00000004c600720c */ /* 0x000fe40003f06070 */
[----:B------:R-:W-:-:S11]  /*f450*/  SHF.R.U32.HI R4, RZ, 0x18, R0 ;  /* 0x00000018ff047819 */ /* 0x000fd60000011600 */
[----:B------:R-:W-:-:S05]  /*f460*/  @!P0 HADD2 R73, -R39.H0_H0, -RZ.H0_H0 ;  /* 0xa00000ff27498230 */ /* 0x000fca0000000900 */
[----:B------:R-:W-:Y:S02]  /*f470*/  @!P0 PRMT R39, R73, 0x5410, RZ ;  /* 0x0000541049278816 */ /* 0x000fe400000000ff */
[----:B------:R-:W-:Y:S02]  /*f480*/  ISETP.GE.U32.AND P0, PT, R198, R4, PT ;  /* 0x00000004c600720c */ /* 0x000fe40003f06070 */
[----:B------:R-:W-:-:S04]  /*f490*/  SHF.R.U32.HI R0, RZ, 0x10, R0 ;  /* 0x00000010ff007819 */ /* 0x000fc80000011600 */
[----:B------:R-:W-:Y:S02]  /*f4a0*/  LOP3.LUT R0, R0, 0xff, RZ, 0xc0, !PT ;  /* 0x000000ff00007812 */ /* 0x000fe400078ec0ff */
[----:B------:R-:W-:Y:S02]  /*f4b0*/  PRMT R38, R26, 0x7610, R38 ;  /* 0x000076101a267816 */ /* 0x000fe40000000026 */
[----:B------:R-:W-:-:S03]  /*f4c0*/  ISETP.GE.U32.AND P1, PT, R198, R0, PT ;  /* 0x00000000c600720c */ /* 0x000fc60003f26070 */
[----:B------:R-:W-:Y:S01]  /*f4d0*/  @!P0 HADD2 R88, -R37.H0_H0, -RZ.H0_H0 ;  /* 0xa00000ff25588230 */ /* 0x000fe20000000900 */
[----:B------:R-:W-:Y:S01]  /*f4e0*/  LOP3.LUT R0, R2, 0xff, RZ, 0xc0, !PT ;  /* 0x000000ff02007812 */ /* 0x000fe200078ec0ff */
[----:B------:R-:W-:Y:S01]  /*f4f0*/  IMAD.MOV.U32 R6, RZ, RZ, R74 ;  /* 0x000000ffff067224 */ /* 0x000fe200078e004a */
[----:B------:R-:W-:Y:S02]  /*f500*/  PRMT R74, R38, 0x5410, R37 ;  /* 0x00005410264a7816 */ /* 0x000fe40000000025 */
[----:B------:R-:W-:Y:S02]  /*f510*/  @!P0 PRMT R37, R88, 0x5410, RZ ;  /* 0x0000541058258816 */ /* 0x000fe400000000ff */
[----:B------:R-:W-:Y:S02]  /*f520*/  ISETP.GE.U32.AND P0, PT, R198, R0, PT ;  /* 0x00000000c600720c */ /* 0x000fe40003f06070 */
[----:B------:R-:W-:Y:S02]  /*f530*/  LOP3.LUT R0, R2, 0xffff, RZ, 0xc0, !PT ;  /* 0x0000ffff02007812 */ /* 0x000fe400078ec0ff */
[----:B------:R-:W-:Y:S01]  /*f540*/  PRMT R36, R157, 0x7610, R36 ;  /* 0x000076109d247816 */ /* 0x000fe20000000024 */
[----:B------:R-:W-:Y:S01]  /*f550*/  IMAD.MOV.U32 R73, RZ, RZ, R31 ;  /* 0x000000ffff497224 */ /* 0x000fe200078e001f */
[----:B------:R-:W-:-:S02]  /*f560*/  SHF.R.U32.HI R0, RZ, 0x8, R0 ;  /* 0x00000008ff007819 */ /* 0x000fc40000011600 */
[----:B------:R-:W-:Y:S01]  /*f570*/  PRMT R35, R157, 0x7632, R35 ;  /* 0x000076329d237816 */ /* 0x000fe20000000023 */
[----:B------:R-:W-:Y:S01]  /*f580*/  IMAD.MOV.U32 R157, RZ, RZ, R73 ;  /* 0x000000ffff9d7224 */ /* 0x000fe200078e0049 */
[----:B------:R-:W-:-:S03]  /*f590*/  LOP3.LUT R0, R0, 0xffff, RZ, 0xc0, !PT ;  /* 0x0000ffff00007812 */ /* 0x000fc600078ec0ff */
[----:B------:R-:W-:Y:S01]  /*f5a0*/  @!P0 HADD2 R90, -R36.H0_H0, -RZ.H0_H0 ;  /* 0xa00000ff245a8230 */ /* 0x000fe20000000900 */
[----:B------:R-:W-:-:S04]  /*f5b0*/  PRMT R73, R36, 0x5410, R35 ;  /* 0x0000541024497816 */ /* 0x000fc80000000023 */
[----:B------:R-:W-:Y:S02]  /*f5c0*/  @!P0 PRMT R36, R90, 0x5410, RZ ;  /* 0x000054105a248816 */ /* 0x000fe400000000ff */
[----:B------:R-:W-:Y:S02]  /*f5d0*/  ISETP.GE.U32.AND P0, PT, R198, R0, PT ;  /* 0x00000000c600720c */ /* 0x000fe40003f06070 */
[--C-:B------:R-:W-:Y:S02]  /*f5e0*/  SHF.R.U32.HI R0, RZ, 0x10, R2.reuse ;  /* 0x00000010ff007819 */ /* 0x100fe40000011602 */
[----:B------:R-:W-:-:S09]  /*f5f0*/  SHF.R.U32.HI R2, RZ, 0x18, R2 ;  /* 0x00000018ff027819 */ /* 0x000fd20000011602 */
[----:B------:R-:W-:-:S05]  /*f600*/  @!P0 HADD2 R91, -R35.H0_H0, -RZ.H0_H0 ;  /* 0xa00000ff235b8230 */ /* 0x000fca0000000900 */
[----:B------:R-:W-:Y:S02]  /*f610*/  @!P0 PRMT R35, R91, 0x5410, RZ ;  /* 0x000054105b238816 */ /* 0x000fe400000000ff */
[----:B------:R-:W-:Y:S01]  /*f620*/  ISETP.GE.U32.AND P0, PT, R198, R2, PT ;  /* 0x00000002c600720c */ /* 0x000fe20003f06070 */
[----:B------:R-:W-:Y:S01]  /*f630*/  @!P1 HADD2 R89, -R38.H0_H0, -RZ.H0_H0 ;  /* 0xa00000ff26599230 */ /* 0x000fe20000000900 */
[----:B------:R-:W-:Y:S01]  /*f640*/  LOP3.LUT R0, R0, 0xff, RZ, 0xc0, !PT ;  /* 0x000000ff00007812 */ /* 0x000fe200078ec0ff */
[----:B------:R-:W-:Y:S01]  /*f650*/  IMAD.WIDE.U32 R2, R5, -0x2daee0ad, RZ ;  /* 0xd2511f5305027825 */ /* 0x000fe200078e00ff */
[----:B------:R-:W-:Y:S02]  /*f660*/  PRMT R27, R20, 0x7632, R27 ;  /* 0x00007632141b7816 */ /* 0x000fe4000000001b */
[----:B------:R-:W-:Y:S02]  /*f670*/  @!P1 PRMT R38, R89, 0x5410, RZ ;  /* 0x0000541059269816 */ /* 0x000fe400000000ff */
[----:B------:R-:W-:Y:S01]  /*f680*/  ISETP.GE.U32.AND P1, PT, R198, R0, PT ;  /* 0x00000000c600720c */ /* 0x000fe20003f26070 */
[----:B------:R-:W-:Y:S01]  /*f690*/  IMAD.MOV.U32 R72, RZ, RZ, R30 ;  /* 0x000000ffff487224 */ /* 0x000fe200078e001e */
[----:B------:R-:W-:-:S02]  /*f6a0*/  LOP3.LUT R0, R3, R249, R8, 0x96, !PT ;  /* 0x000000f903007212 */ /* 0x000fc400078e9608 */
[----:B------:R-:W-:Y:S01]  /*f6b0*/  PRMT R34, R20, 0x7610, R34 ;  /* 0x0000761014227816 */ /* 0x000fe20000000022 */
[----:B------:R-:W-:Y:S01]  /*f6c0*/  @!P0 HADD2 R93, -R27.H0_H0, -RZ.H0_H0 ;  /* 0xa00000ff1b5d8230 */ /* 0x000fe20000000900 */
[----:B------:R-:W-:Y:S01]  /*f6d0*/  LOP3.LUT R4, R0, 0xff, RZ, 0xc0, !PT ;  /* 0x000000ff00047812 */ /* 0x000fe200078ec0ff */
[----:B------:R-:W-:Y:S01]  /*f6e0*/  IMAD.MOV.U32 R156, RZ, RZ, R72 ;  /* 0x000000ffff9c7224 */ /* 0x000fe200078e0048 */
[----:B------:R-:W-:Y:S02]  /*f6f0*/  PRMT R72, R34, 0x5410, R27 ;  /* 0x0000541022487816 */ /* 0x000fe4000000001b */
[----:B------:R-:W-:Y:S01]  /*f700*/  PRMT R25, R168, 0x7632, R25 ;  /* 0x00007632a8197816 */ /* 0x000fe20000000019 */
[----:B------:R-:W-:Y:S01]  /*f710*/  IMAD.MOV.U32 R9, RZ, RZ, R159 ;  /* 0x000000ffff097224 */ /* 0x000fe200078e009f */
[----:B------:R-:W-:Y:S01]  /*f720*/  @!P0 PRMT R27, R93, 0x5410, RZ ;  /* 0x000054105d1b8816 */ /* 0x000fe200000000ff */
[----:B------:R-:W3:Y:S01]  /*f730*/  LDL.LU.64 R30, [R1+0x240] ;  /* 0x00024000011e7983 */ /* 0x000ee20000300a00 */
[----:B------:R-:W-:-:S02]  /*f740*/  ISETP.GE.U32.AND P0, PT, R198, R4, PT ;  /* 0x00000004c600720c */ /* 0x000fc40003f06070 */
[----:B------:R-:W-:Y:S02]  /*f750*/  LOP3.LUT R4, R0, 0xffff, RZ, 0xc0, !PT ;  /* 0x0000ffff00047812 */ /* 0x000fe400078ec0ff */
[----:B------:R-:W-:Y:S02]  /*f760*/  PRMT R26, R168, 0x7610, R26 ;  /* 0x00007610a81a7816 */ /* 0x000fe4000000001a */
[----:B------:R-:W-:Y:S02]  /*f770*/  SHF.R.U32.HI R4, RZ, 0x8, R4 ;  /* 0x00000008ff047819 */ /* 0x000fe40000011604 */
[----:B------:R-:W-:Y:S02]  /*f780*/  PRMT R159, R26, 0x5410, R25 ;  /* 0x000054101a9f7816 */ /* 0x000fe40000000019 */
[----:B------:R-:W-:-:S03]  /*f790*/  LOP3.LUT R4, R4, 0xffff, RZ, 0xc0, !PT ;  /* 0x0000ffff04047812 */ /* 0x000fc600078ec0ff */
[----:B------:R-:W-:-:S05]  /*f7a0*/  @!P0 HADD2 R94, -R26.H0_H0, -RZ.H0_H0 ;  /* 0xa00000ff1a5e8230 */ /* 0x000fca0000000900 */
[----:B------:R-:W-:Y:S02]  /*f7b0*/  @!P0 PRMT R26, R94, 0x5410, RZ ;  /* 0x000054105e1a8816 */ /* 0x000fe400000000ff */
[----:B------:R-:W-:Y:S02]  /*f7c0*/  ISETP.GE.U32.AND P0, PT, R198, R4, PT ;  /* 0x00000004c600720c */ /* 0x000fe40003f06070 */
[--C-:B------:R-:W-:Y:S02]  /*f7d0*/  SHF.R.U32.HI R4, RZ, 0x10, R0.reuse ;  /* 0x00000010ff047819 */ /* 0x100fe40000011600 */
[----:B------:R-:W-:-:S09]  /*f7e0*/  SHF.R.U32.HI R0, RZ, 0x18, R0 ;  /* 0x00000018ff007819 */ /* 0x000fd20000011600 */
[----:B------:R-:W-:-:S05]  /*f7f0*/  @!P0 HADD2 R95, -R25.H0_H0, -RZ.H0_H0 ;  /* 0xa00000ff195f8230 */ /* 0x000fca0000000900 */
[----:B------:R-:W-:Y:S02]  /*f800*/  @!P0 PRMT R25, R95, 0x5410, RZ ;  /* 0x000054105f198816 */ /* 0x000fe400000000ff */
[----:B------:R-:W-:Y:S02]  /*f810*/  ISETP.GE.U32.AND P0, PT, R198, R0, PT ;  /* 0x00000000c600720c */ /* 0x000fe40003f06070 */
[C---:B------:R-:W-:Y:S01]  /*f820*/  PRMT R20, R21.reuse, 0x7632, R20 ;  /* 0x0000763215147816 */ /* 0x040fe20000000014 */
[----:B------:R-:W-:Y:S01]  /*f830*/  IMAD.MOV.U32 R8, RZ, RZ, R158 ;  /* 0x000000ffff087224 */ /* 0x000fe200078e009e */
[----:B------:R-:W-:Y:S02]  /*f840*/  LOP3.LUT R0, R2, 0xff, RZ, 0xc0, !PT ;  /* 0x000000ff02007812 */ /* 0x000fe400078ec0ff */
[----:B------:R-:W-:-:S07]  /*f850*/  PRMT R158, R21, 0x5410, R20 ;  /* 0x00005410159e7816 */ /* 0x000fce0000000014 */
[----:B------:R-:W-:-:S05]  /*f860*/  @!P0 HADD2 R113, -R20.H0_H0, -RZ.H0_H0 ;  /* 0xa00000ff14718230 */ /* 0x000fca0000000900 */
[----:B------:R-:W-:Y:S02]  /*f870*/  @!P0 PRMT R20, R113, 0x5410, RZ ;  /* 0x0000541071148816 */ /* 0x000fe400000000ff */
[----:B------:R-:W-:Y:S02]  /*f880*/  ISETP.GE.U32.AND P0, PT, R198, R0, PT ;  /* 0x00000000c600720c */ /* 0x000fe40003f06070 */
[----:B------:R-:W-:Y:S02]  /*f890*/  LOP3.LUT R0, R2, 0xffff, RZ, 0xc0, !PT ;  /* 0x0000ffff02007812 */ /* 0x000fe400078ec0ff */
[C---:B------:R-:W-:Y:S02]  /*f8a0*/  PRMT R23, R169.reuse, 0x7610, R23 ;  /* 0x00007610a9177816 */ /* 0x040fe40000000017 */
[----:B------:R-:W-:Y:S02]  /*f8b0*/  SHF.R.U32.HI R0, RZ, 0x8, R0 ;  /* 0x00000008ff007819 */ /* 0x000fe40000011600 */
[----:B------:R-:W-:Y:S01]  /*f8c0*/  PRMT R24, R169, 0x7632, R24 ;  /* 0x00007632a9187816 */ /* 0x000fe20000000018 */
[----:B------:R-:W-:Y:S01]  /*f8d0*/  IMAD.MOV.U32 R88, RZ, RZ, R28 ;  /* 0x000000ffff587224 */ /* 0x000fe200078e001c */
[----:B------:R-:W-:Y:S01]  /*f8e0*/  LOP3.LUT R0, R0, 0xffff, RZ, 0xc0, !PT ;  /* 0x0000ffff00007812 */ /* 0x000fe200078ec0ff */
[----:B------:R-:W-:-:S02]  /*f8f0*/  IMAD.MOV.U32 R89, RZ, RZ, R29 ;  /* 0x000000ffff597224 */ /* 0x000fc400078e001d */
[----:B------:R-:W-:Y:S01]  /*f900*/  @!P0 HADD2 R114, -R23.H0_H0, -RZ.H0_H0 ;  /* 0xa00000ff17728230 */ /* 0x000fe20000000900 */
[----:B------:R-:W2:Y:S01]  /*f910*/  LDL.LU.64 R28, [R1+0x238] ;  /* 0x00023800011c7983 */ /* 0x000ea20000300a00 */
[----:B------:R-:W-:Y:S01]  /*f920*/  IMAD.MOV.U32 R93, RZ, RZ, R157 ;  /* 0x000000ffff5d7224 */ /* 0x000fe200078e009d */
[----:B------:R-:W-:Y:S02]  /*f930*/  PRMT R157, R23, 0x5410, R24 ;  /* 0x00005410179d7816 */ /* 0x000fe40000000018 */
[----:B------:R-:W2:Y:S01]  /*f940*/  LDL R168, [R1+0x148] ;  /* 0x0001480001a87983 */ /* 0x000ea20000100800 */
[----:B------:R-:W-:Y:S02]  /*f950*/  @!P0 PRMT R23, R114, 0x5410, RZ ;  /* 0x0000541072178816 */ /* 0x000fe400000000ff */
[----:B------:R-:W-:Y:S01]  /*f960*/  ISETP.GE.U32.AND P0, PT, R198, R0, PT ;  /* 0x00000000c600720c */ /* 0x000fe20003f06070 */
[----:B------:R-:W-:Y:S01]  /*f970*/  IMAD.MOV.U32 R91, RZ, RZ, R205 ;  /* 0x000000ffff5b7224 */ /* 0x000fe200078e00cd */
[----:B------:R-:W-:Y:S01]  /*f980*/  SHF.R.U32.HI R0, RZ, 0x10, R2 ;  /* 0x00000010ff007819 */ /* 0x000fe20000011602 */
[----:B------:R-:W-:Y:S01]  /*f990*/  @!P1 HADD2 R92, -R34.H0_H0, -RZ.H0_H0 ;  /* 0xa00000ff225c9230 */ /* 0x000fe20000000900 */
[----:B------:R-:W2:Y:S02]  /*f9a0*/  LDL R114, [R1+0x16c] ;  /* 0x00016c0001727983 */ /* 0x000ea40000100800 */
[----:B------:R-:W-:-:S02]  /*f9b0*/  LOP3.LUT R0, R0, 0xff, RZ, 0xc0, !PT ;  /* 0x000000ff00007812 */ /* 0x000fc400078ec0ff */
[----:B------:R-:W-:Y:S02]  /*f9c0*/  LOP3.LUT R4, R4, 0xff, RZ, 0xc0, !PT ;  /* 0x000000ff04047812 */ /* 0x000fe400078ec0ff */
[----:B------:R-:W-:Y:S02]  /*f9d0*/  ISETP.GE.U32.AND P5, PT, R198, R0, PT ;  /* 0x00000000c600720c */ /* 0x000fe40003fa6070 */
[----:B------:R-:W-:Y:S02]  /*f9e0*/  LOP3.LUT R0, R13, R91, R8, 0x96, !PT ;  /* 0x0000005b0d007212 */ /* 0x000fe400078e9608 */
[----:B------:R-:W-:Y:S01]  /*f9f0*/  @!P1 PRMT R34, R92, 0x5410, RZ ;  /* 0x000054105c229816 */ /* 0x000fe200000000ff */
[----:B------:R-:W-:Y:S01]  /*fa00*/  IMAD.MOV.U32 R92, RZ, RZ, R156 ;  /* 0x000000ffff5c7224 */ /* 0x000fe200078e009c */
[----:B------:R-:W-:Y:S01]  /*fa10*/  ISETP.GE.U32.AND P1, PT, R198, R4, PT ;  /* 0x00000004c600720c */ /* 0x000fe20003f26070 */
[----:B------:R-:W-:Y:S01]  /*fa20*/  IMAD.WIDE.U32 R4, R0, -0x2daee0ad, RZ ;  /* 0xd2511f5300047825 */ /* 0x000fe200078e00ff */
[----:B------:R-:W-:-:S04]  /*fa30*/  LOP3.LUT R3, R221, R180, R12, 0x96, !PT ;  /* 0x000000b4dd037212 */ /* 0x000fc800078e960c */
[----:B------:R-:W-:Y:S01]  /*fa40*/  LOP3.LUT R0, R5, R103, R92, 0x96, !PT ;  /* 0x0000006705007212 */ /* 0x000fe200078e965c */
[----:B------:R-:W-:Y:S02]  /*fa50*/  IMAD.MOV.U32 R92, RZ, RZ, R6 ;  /* 0x000000ffff5c7224 */ /* 0x000fe400078e0006 */
[----:B------:R-:W-:Y:S02]  /*fa60*/  IMAD.MOV.U32 R93, RZ, RZ, R7 ;  /* 0x000000ffff5d7224 */ /* 0x000fe400078e0007 */
[----:B------:R-:W-:-:S04]  /*fa70*/  IMAD.WIDE.U32 R6, R0, -0x326172a9, RZ ;  /* 0xcd9e8d5700067825 */ /* 0x000fc800078e00ff */
[----:B------:R-:W-:Y:S01]  /*fa80*/  IMAD.WIDE.U32 R8, R3, -0x2daee0ad, RZ ;  /* 0xd2511f5303087825 */ /* 0x000fe200078e00ff */
[----:B------:R-:W-:-:S04]  /*fa90*/  LOP3.LUT R0, R7, R227, R220, 0x96, !PT ;  /* 0x000000e307007212 */ /* 0x000fc800078e96dc */
[----:B------:R-:W-:Y:S01]  /*faa0*/  LOP3.LUT R3, R9, R228, R4, 0x96, !PT ;  /* 0x000000e409037212 */ /* 0x000fe200078e9604 */
[----:B------:R-:W-:-:S05]  /*fab0*/  IMAD.WIDE.U32 R4, R0, -0x2daee0ad, RZ ;  /* 0xd2511f5300047825 */ /* 0x000fca00078e00ff */
[----:B------:R-:W-:Y:S01]  /*fac0*/  LOP3.LUT R5, R5, R216, R8, 0x96, !PT ;  /* 0x000000d805057212 */ /* 0x000fe200078e9608 */
[----:B------:R-:W-:-:S05]  /*fad0*/  IMAD.WIDE.U32 R8, R3, -0x326172a9, RZ ;  /* 0xcd9e8d5703087825 */ /* 0x000fca00078e00ff */
[----:B------:R-:W-:Y:S01]  /*fae0*/  LOP3.LUT R0, R9, R224, R6, 0x96, !PT ;  /* 0x000000e009007212 */ /* 0x000fe200078e9606 */
[----:B------:R-:W-:Y:S02]  /*faf0*/  IMAD.MOV.U32 R94, RZ, RZ, R44 ;  /* 0x000000ffff5e7224 */ /* 0x000fe400078e002c */
[----:B------:R-:W-:Y:S02]  /*fb00*/  IMAD.MOV.U32 R95, RZ, RZ, R45 ;  /* 0x000000ffff5f7224 */ /* 0x000fe400078e002d */
[----:B------:R-:W-:Y:S01]  /*fb10*/  IMAD.WIDE.U32 R44, R0, -0x2daee0ad, RZ ;  /* 0xd2511f53002c7825 */ /* 0x000fe200078e00ff */
[----:B------:R-:W-:-:S04]  /*fb20*/  SHF.R.U32.HI R6, RZ, 0x18, R2 ;  /* 0x00000018ff067819 */ /* 0x000fc80000011602 */
[----:B------:R-:W-:Y:S01]  /*fb30*/  LOP3.LUT R3, R45, R217, R4, 0x96, !PT ;  /* 0x000000d92d037212 */ /* 0x000fe200078e9604 */
[----:B------:R-:W-:-:S04]  /*fb40*/  IMAD.WIDE.U32 R4, R5, -0x326172a9, RZ ;  /* 0xcd9e8d5705047825 */ /* 0x000fc800078e00ff */
[----:B------:R-:W-:Y:S01]  /*fb50*/  IMAD.WIDE.U32 R2, R3, -0x326172a9, RZ ;  /* 0xcd9e8d5703027825 */ /* 0x000fe200078e00ff */
[----:B------:R-:W-:-:S04]  /*fb60*/  @!P0 HADD2 R115, -R24.H0_H0, -RZ.H0_H0 ;  /* 0xa00000ff18738230 */ /* 0x000fc80000000900 */
[----:B------:R-:W-:-:S04]  /*fb70*/  LOP3.LUT R0, R3, R251, R4, 0x96, !PT ;  /* 0x000000fb03007212 */ /* 0x000fc800078e9604 */
[----:B------:R-:W-:Y:S02]  /*fb80*/  LOP3.LUT R4, R0, 0xff, RZ, 0xc0, !PT ;  /* 0x000000ff00047812 */ /* 0x000fe400078ec0ff */
[----:B------:R-:W-:Y:S02]  /*fb90*/  @!P0 PRMT R24, R115, 0x5410, RZ ;  /* 0x0000541073188816 */ /* 0x000fe400000000ff */
[----:B------:R-:W-:Y:S02]  /*fba0*/  ISETP.GE.U32.AND P0, PT, R198, R4, PT ;  /* 0x00000004c600720c */ /* 0x000fe40003f06070 */
[----:B------:R-:W-:Y:S02]  /*fbb0*/  LOP3.LUT R4, R0, 0xffff, RZ, 0xc0, !PT ;  /* 0x0000ffff00047812 */ /* 0x000fe400078ec0ff */
[C---:B------:R-:W-:Y:S02]  /*fbc0*/  PRMT R16, R200.reuse, 0x7610, R16 ;  /* 0x00007610c8107816 */ /* 0x040fe40000000010 */
[----:B------:R-:W-:Y:S01]  /*fbd0*/  SHF.R.U32.HI R4, RZ, 0x8, R4 ;  /* 0x00000008ff047819 */ /* 0x000fe20000011604 */
[----:B------:R-:W-:Y:S01]  /*fbe0*/  IMAD.MOV.U32 R205, RZ, RZ, R203 ;  /* 0x000000ffffcd7224 */ /* 0x000fe200078e00cb */
[----:B------:R-:W-:Y:S01]  /*fbf0*/  PRMT R15, R200, 0x7632, R15 ;  /* 0x00007632c80f7816 */ /* 0x000fe2000000000f */
[----:B------:R-:W-:Y:S01]  /*fc00*/  IMAD.MOV.U32 R203, RZ, RZ, R184 ;  /* 0x000000ffffcb7224 */ /* 0x000fe200078e00b8 */
[----:B------:R-:W-:-:S03]  /*fc10*/  LOP3.LUT R4, R4, 0xffff, RZ, 0xc0, !PT ;  /* 0x0000ffff04047812 */ /* 0x000fc600078ec0ff */
[----:B------:R-:W-:Y:S01]  /*fc20*/  @!P0 HADD2 R117, -R16.H0_H0, -RZ.H0_H0 ;  /* 0xa00000ff10758230 */ /* 0x000fe20000000900 */
[----:B------:R-:W-:Y:S01]  /*fc30*/  IMAD.MOV.U32 R184, RZ, RZ, R201 ;  /* 0x000000ffffb87224 */ /* 0x000fe200078e00c9 */
[----:B------:R-:W-:-:S03]  /*fc40*/  PRMT R201, R16, 0x5410, R15 ;  /* 0x0000541010c97816 */ /* 0x000fc6000000000f */
[----:B------:R-:W-:Y:S02]  /*fc50*/  @!P0 PRMT R16, R117, 0x5410, RZ ;  /* 0x0000541075108816 */ /* 0x000fe400000000ff */
[----:B------:R-:W-:Y:S02]  /*fc60*/  ISETP.GE.U32.AND P0, PT, R198, R4, PT ;  /* 0x00000004c600720c */ /* 0x000fe40003f06070 */
[--C-:B------:R-:W-:Y:S02]  /*fc70*/  SHF.R.U32.HI R4, RZ, 0x10, R0.reuse ;  /* 0x00000010ff047819 */ /* 0x100fe40000011600 */
[----:B------:R-:W-:-:S09]  /*fc80*/  SHF.R.U32.HI R0, RZ, 0x18, R0 ;  /* 0x00000018ff007819 */ /* 0x000fd20000011600 */
[----:B------:R-:W-:-:S05]  /*fc90*/  @!P0 HADD2 R119, -R15.H0_H0, -RZ.H0_H0 ;  /* 0xa00000ff0f778230 */ /* 0x000fca0000000900 */
[----:B------:R-:W-:Y:S02]  /*fca0*/  @!P0 PRMT R15, R119, 0x5410, RZ ;  /* 0x00005410770f8816 */ /* 0x000fe400000000ff */
[----:B------:R-:W-:Y:S02]  /*fcb0*/  ISETP.GE.U32.AND P0, PT, R198, R0, PT ;  /* 0x00000000c600720c */ /* 0x000fe40003f06070 */
[C---:B------:R-:W-:Y:S02]  /*fcc0*/  PRMT R13, R98.reuse, 0x7632, R13 ;  /* 0x00007632620d7816 */ /* 0x040fe4000000000d */
[----:B------:R-:W-:Y:S02]  /*fcd0*/  PRMT R14, R98, 0x7610, R14 ;  /* 0x00007610620e7816 */ /* 0x000fe4000000000e */
[----:B------:R-:W-:Y:S02]  /*fce0*/  LOP3.LUT R0, R2, 0xff, RZ, 0xc0, !PT ;  /* 0x000000ff02007812 */ /* 0x000fe400078ec0ff */
[----:B------:R-:W-:-:S05]  /*fcf0*/  PRMT R200, R14, 0x5410, R13 ;  /* 0x000054100ec87816 */ /* 0x000fca000000000d */
[----:B------:R-:W-:-:S05]  /*fd00*/  @!P0 HADD2 R132, -R13.H0_H0, -RZ.H0_H0 ;  /* 0xa00000ff0d848230 */ /* 0x000fca0000000900 */
[----:B------:R-:W-:Y:S02]  /*fd10*/  @!P0 PRMT R13, R132, 0x5410, RZ ;  /* 0x00005410840d8816 */ /* 0x000fe400000000ff */
[----:B------:R-:W-:Y:S01]  /*fd20*/  ISETP.GE.U32.AND P0, PT, R198, R0, PT ;  /* 0x00000000c600720c */ /* 0x000fe20003f06070 */
[----:B------:R-:W-:Y:S01]  /*fd30*/  @!P1 HADD2 R112, -R21.H0_H0, -RZ.H0_H0 ;  /* 0xa00000ff15709230 */ /* 0x000fe20000000900 */
[----:B------:R-:W-:Y:S02]  /*fd40*/  LOP3.LUT R0, R2, 0xffff, RZ, 0xc0, !PT ;  /* 0x0000ffff02007812 */ /* 0x000fe400078ec0ff */
[----:B------:R-:W-:Y:S02]  /*fd50*/  PRMT R12, R226, 0x7610, R12 ;  /* 0x00007610e20c7816 */ /* 0x000fe4000000000c */
[----:B------:R-:W-:Y:S02]  /*fd60*/  @!P1 PRMT R21, R112, 0x5410, RZ ;  /* 0x0000541070159816 */ /* 0x000fe400000000ff */
[----:B------:R-:W-:-:S02]  /*fd70*/  ISETP.GE.U32.AND P1, PT, R198, R6, PT ;  /* 0x00000006c600720c */ /* 0x000fc40003f26070 */
[----:B------:R-:W-:Y:S01]  /*fd80*/  SHF.R.U32.HI R0, RZ, 0x8, R0 ;  /* 0x00000008ff007819 */ /* 0x000fe20000011600 */
[----:B------:R-:W-:Y:S01]  /*fd90*/  IMAD.MOV.U32 R113, RZ, RZ, R95 ;  /* 0x000000ffff717224 */ /* 0x000fe200078e005f */
[----:B------:R-:W-:Y:S01]  /*fda0*/  PRMT R11, R226, 0x7632, R11 ;  /* 0x00007632e20b7816 */ /* 0x000fe2000000000b */
[----:B------:R-:W-:Y:S01]  /*fdb0*/  @!P0 HADD2 R134, -R12.H0_H0, -RZ.H0_H0 ;  /* 0xa00000ff0c868230 */ /* 0x000fe20000000900 */
[----:B------:R-:W-:Y:S01]  /*fdc0*/  IMAD.MOV.U32 R95, RZ, RZ, R93 ;  /* 0x000000ffff5f7224 */ /* 0x000fe200078e005d */
[----:B------:R-:W-:Y:S01]  /*fdd0*/  LOP3.LUT R0, R0, 0xffff, RZ, 0xc0, !PT ;  /* 0x0000ffff00007812 */ /* 0x000fe200078ec0ff */
[----:B------:R-:W-:Y:S02]  /*fde0*/  IMAD.MOV.U32 R93, RZ, RZ, R89 ;  /* 0x000000ffff5d7224 */ /* 0x000fe400078e0059 */
[----:B------:R-:W-:Y:S01]  /*fdf0*/  IMAD.MOV.U32 R89, RZ, RZ, R191 ;  /* 0x000000ffff597224 */ /* 0x000fe200078e00bf */
[----:B------:R-:W-:Y:S02]  /*fe00*/  PRMT R191, R12, 0x5410, R11 ;  /* 0x000054100cbf7816 */ /* 0x000fe4000000000b */
[----:B------:R-:W-:-:S02]  /*fe10*/  PRMT R17, R99, 0x7632, R17 ;  /* 0x0000763263117816 */ /* 0x000fc40000000011 */
[----:B------:R-:W-:Y:S02]  /*fe20*/  @!P0 PRMT R12, R134, 0x5410, RZ ;  /* 0x00005410860c8816 */ /* 0x000fe400000000ff */
[----:B------:R-:W-:Y:S01]  /*fe30*/  ISETP.GE.U32.AND P0, PT, R198, R0, PT ;  /* 0x00000000c600720c */ /* 0x000fe20003f06070 */
[----:B------:R-:W-:Y:S01]  /*fe40*/  @!P1 HADD2 R118, -R17.H0_H0, -RZ.H0_H0 ;  /* 0xa00000ff11769230 */ /* 0x000fe20000000900 */
[----:B------:R-:W-:Y:S02]  /*fe50*/  PRMT R18, R99, 0x7610, R18 ;  /* 0x0000761063127816 */ /* 0x000fe40000000012 */
[----:B------:R-:W-:Y:S02]  /*fe60*/  LOP3.LUT R4, R4, 0xff, RZ, 0xc0, !PT ;  /* 0x000000ff04047812 */ /* 0x000fe400078ec0ff */
[----:B------:R-:W-:Y:S02]  /*fe70*/  PRMT R156, R18, 0x5410, R17 ;  /* 0x00005410129c7816 */ /* 0x000fe40000000011 */
[----:B------:R-:W-:-:S02]  /*fe80*/  @!P1 PRMT R17, R118, 0x5410, RZ ;  /* 0x0000541076119816 */ /* 0x000fc400000000ff */
[C---:B------:R-:W-:Y:S02]  /*fe90*/  ISETP.GE.U32.AND P1, PT, R198.reuse, R4, PT ;  /* 0x00000004c600720c */ /* 0x040fe40003f26070 */
[--C-:B------:R-:W-:Y:S01]  /*fea0*/  SHF.R.U32.HI R0, RZ, 0x10, R2.reuse ;  /* 0x00000010ff007819 */ /* 0x100fe20000011602 */
[----:B------:R-:W-:Y:S01]  /*feb0*/  @!P0 HADD2 R135, -R11.H0_H0, -RZ.H0_H0 ;  /* 0xa00000ff0b878230 */ /* 0x000fe20000000900 */
[----:B------:R-:W-:Y:S02]  /*fec0*/  SHF.R.U32.HI R2, RZ, 0x18, R2 ;  /* 0x00000018ff027819 */ /* 0x000fe40000011602 */
[----:B------:R-:W-:Y:S02]  /*fed0*/  LOP3.LUT R5, R5, R218, R8, 0x96, !PT ;  /* 0x000000da05057212 */ /* 0x000fe400078e9608 */
[----:B------:R-:W-:Y:S02]  /*fee0*/  @!P0 PRMT R11, R135, 0x5410, RZ ;  /* 0x00005410870b8816 */ /* 0x000fe400000000ff */
[----:B------:R-:W-:Y:S01]  /*fef0*/  ISETP.GE.U32.AND P0, PT, R198, R2, PT ;  /* 0x00000002c600720c */ /* 0x000fe20003f06070 */
[----:B------:R-:W-:-:S02]  /*ff00*/  IMAD.WIDE.U32 R2, R5, -0x2daee0ad, RZ ;  /* 0xd2511f5305027825 */ /* 0x000fc400078e00ff */
[----:B------:R-:W-:Y:S01]  /*ff10*/  @!P1 HADD2 R133, -R14.H0_H0, -RZ.H0_H0 ;  /* 0xa00000ff0e859230 */ /* 0x000fe20000000900 */
[----:B------:R-:W-:Y:S02]  /*ff20*/  LOP3.LUT R0, R0, 0xff, RZ, 0xc0, !PT ;  /* 0x000000ff00007812 */ /* 0x000fe400078ec0ff */
[----:B------:R-:W-:Y:S02]  /*ff30*/  PRMT R9, R22, 0x7632, R9 ;  /* 0x0000763216097816 */ /* 0x000fe40000000009 */
[----:B------:R-:W-:Y:S02]  /*ff40*/  @!P1 PRMT R14, R133, 0x5410, RZ ;  /* 0x00005410850e9816 */ /* 0x000fe400000000ff */
[----:B------:R-:W-:Y:S02]  /*ff50*/  ISETP.GE.U32.AND P1, PT, R198, R0, PT ;  /* 0x00000000c600720c */ /* 0x000fe40003f26070 */
[----:B------:R-:W-:Y:S01]  /*ff60*/  LOP3.LUT R0, R3, R249, R44, 0x96, !PT ;  /* 0x000000f903007212 */ /* 0x000fe200078e962c */
[----:B------:R-:W-:Y:S01]  /*ff70*/  IMAD.MOV.U32 R112, RZ, RZ, R94 ;  /* 0x000000ffff707224 */ /* 0x000fe200078e005e */
[----:B------:R-:W-:Y:S01]  /*ff80*/  PRMT R10, R22, 0x7610, R10 ;  /* 0x00007610160a7816 */ /* 0x000fe2000000000a */
[----:B------:R-:W-:Y:S01]  /*ff90*/  @!P0 HADD2 R171, -R9.H0_H0, -RZ.H0_H0 ;  /* 0xa00000ff09ab8230 */ /* 0x000fe20000000900 */
[----:B------:R-:W-:Y:S01]  /*ffa0*/  IMAD.MOV.U32 R94, RZ, RZ, R92 ;  /* 0x000000ffff5e7224 */ /* 0x000fe200078e005c */
[----:B------:R-:W-:Y:S01]  /*ffb0*/  LOP3.LUT R4, R0, 0xff, RZ, 0xc0, !PT ;  /* 0x000000ff00047812 */ /* 0x000fe200078ec0ff */
[----:B------:R-:W-:-:S02]  /*ffc0*/  IMAD.MOV.U32 R92, RZ, RZ, R88 ;  /* 0x000000ffff5c7224 */ /* 0x000fc400078e0058 */
[----:B------:R-:W-:Y:S01]  /*ffd0*/  IMAD.MOV.U32 R88, RZ, RZ, R189 ;  /* 0x000000ffff587224 */ /* 0x000fe200078e00bd */
[----:B------:R-:W-:Y:S02]  /*ffe0*/  PRMT R189, R10, 0x5410, R9 ;  /* 0x000054100abd7816 */ /* 0x000fe40000000009 */
[----:B------:R-:W-:Y:S02]  /*fff0*/  @!P0 PRMT R9, R171, 0x5410, RZ ;  /* 0x00005410ab098816 */ /* 0x000fe400000000ff */
[----:B------:R-:W-:Y:S02]  /*10000*/  ISETP.GE.U32.AND P0, PT, R198, R4, PT ;  /* 0x00000004c600720c */ /* 0x000fe40003f06070 */
[----:B------:R-:W-:Y:S02]  /*10010*/  LOP3.LUT R4, R0, 0xffff, RZ, 0xc0, !PT ;  /* 0x0000ffff00047812 */ /* 0x000fe400078ec0ff */
[----:B------:R-:W-:Y:S02]  /*10020*/  PRMT R8, R219, 0x7610, R8 ;  /* 0x00007610db087816 */ /* 0x000fe40000000008 */
[----:B------:R-:W-:-:S02]  /*10030*/  SHF.R.U32.HI R4, RZ, 0x8, R4 ;  /* 0x00000008ff047819 */ /* 0x000fc40000011604 */
        /* <DEDUP_REMOVED lines=14> */
[----:B------:R-:W-:Y:S01]  /*10120*/  PRMT R6, R19, 0x7610, R6 ;  /* 0x0000761013067816 */ /* 0x000fe20000000006 */
[----:B------:R-:W-:Y:S01]  /*10130*/  IMAD.MOV.U32 R90, RZ, RZ, R204 ;  /* 0x000000ffff5a7224 */ /* 0x000fe200078e00cc */
[----:B------:R-:W-:Y:S02]  /*10140*/  LOP3.LUT R0, R2, 0xff, RZ, 0xc0, !PT ;  /* 0x000000ff02007812 */ /* 0x000fe400078ec0ff */
[----:B------:R-:W-:-:S05]  /*10150*/  PRMT R204, R6, 0x5410, R5 ;  /* 0x0000541006cc7816 */ /* 0x000fca0000000005 */
[----:B------:R-:W-:Y:S02]  /*10160*/  @!P0 HADD2 R174, -R5.H0_H0, -RZ.H0_H0 ;  /* 0xa00000ff05ae8230 */ /* 0x000fe40000000900 */
[----:B------:R-:W-:-:S03]  /*10170*/  @!P1 HADD2 R170, -R10.H0_H0, -RZ.H0_H0 ;  /* 0xa00000ff0aaa9230 */ /* 0x000fc60000000900 */
[----:B------:R-:W-:Y:S02]  /*10180*/  @!P0 PRMT R5, R174, 0x5410, RZ ;  /* 0x00005410ae058816 */ /* 0x000fe400000000ff */
[----:B------:R-:W-:Y:S02]  /*10190*/  ISETP.GE.U32.AND P0, PT, R198, R0, PT ;  /* 0x00000000c600720c */ /* 0x000fe40003f06070 */
[----:B------:R-:W-:Y:S02]  /*101a0*/  LOP3.LUT R4, R4, 0xff, RZ, 0xc0, !PT ;  /* 0x000000ff04047812 */ /* 0x000fe400078ec0ff */
[----:B------:R-:W-:Y:S02]  /*101b0*/  @!P1 PRMT R10, R170, 0x5410, RZ ;  /* 0x00005410aa0a9816 */ /* 0x000fe400000000ff */
[----:B------:R-:W-:Y:S02]  /*101c0*/  ISETP.GE.U32.AND P1, PT, R198, R4, PT ;  /* 0x00000004c600720c */ /* 0x000fe40003f26070 */
[----:B------:R-:W-:-:S02]  /*101d0*/  LOP3.LUT R3, R2, 0xffff, RZ, 0xc0, !PT ;  /* 0x0000ffff02037812 */ /* 0x000fc400078ec0ff */
[C---:B------:R-:W-:Y:S02]  /*101e0*/  PRMT R4, R225.reuse, 0x7610, R4 ;  /* 0x00007610e1047816 */ /* 0x040fe40000000004 */
[----:B------:R-:W-:Y:S02]  /*101f0*/  SHF.R.U32.HI R3, RZ, 0x8, R3 ;  /* 0x00000008ff037819 */ /* 0x000fe40000011603 */
[----:B------:R-:W-:Y:S01]  /*10200*/  PRMT R0, R225, 0x7632, R0 ;  /* 0x00007632e1007816 */ /* 0x000fe20000000000 */
[----:B------:R-:W-:Y:S01]  /*10210*/  @!P0 HADD2 R176, -R4.H0_H0, -RZ.H0_H0 ;  /* 0xa00000ff04b08230 */ /* 0x000fe20000000900 */
[----:B------:R-:W-:Y:S01]  /*10220*/  IMAD.MOV.U32 R225, RZ, RZ, R91 ;  /* 0x000000ffffe17224 */ /* 0x000fe200078e005b */
[----:B------:R-:W-:Y:S01]  /*10230*/  LOP3.LUT R3, R3, 0xffff, RZ, 0xc0, !PT ;  /* 0x0000ffff03037812 */ /* 0x000fe200078ec0ff */
[----:B------:R-:W-:Y:S01]  /*10240*/  IMAD.MOV.U32 R91, RZ, RZ, R203 ;  /* 0x000000ffff5b7224 */ /* 0x000fe200078e00cb */
[----:B------:R-:W-:Y:S02]  /*10250*/  PRMT R203, R4, 0x5410, R0 ;  /* 0x0000541004cb7816 */ /* 0x000fe40000000000 */
[----:B------:R-:W-:-:S02]  /*10260*/  @!P0 PRMT R4, R176, 0x5410, RZ ;  /* 0x00005410b0048816 */ /* 0x000fc400000000ff */
[----:B------:R-:W-:Y:S02]  /*10270*/  ISETP.GE.U32.AND P0, PT, R198, R3, PT ;  /* 0x00000003c600720c */ /* 0x000fe40003f06070 */
[----:B------:R-:W-:-:S04]  /*10280*/  SHF.R.U32.HI R3, RZ, 0x10, R2 ;  /* 0x00000010ff037819 */ /* 0x000fc80000011602 */
[----:B------:R-:W-:-:S07]  /*10290*/  LOP3.LUT R3, R3, 0xff, RZ, 0xc0, !PT ;  /* 0x000000ff03037812 */ /* 0x000fce00078ec0ff */
[----:B------:R-:W-:-:S05]  /*102a0*/  @!P0 HADD2 R177, -R0.H0_H0, -RZ.H0_H0 ;  /* 0xa00000ff00b18230 */ /* 0x000fca0000000900 */
[----:B------:R-:W-:Y:S02]  /*102b0*/  @!P0 PRMT R0, R177, 0x5410, RZ ;  /* 0x00005410b1008816 */ /* 0x000fe400000000ff */
[----:B------:R-:W-:Y:S01]  /*102c0*/  ISETP.GE.U32.AND P0, PT, R198, R3, PT ;  /* 0x00000003c600720c */ /* 0x000fe20003f06070 */
[----:B----4-:R-:W-:Y:S01]  /*102d0*/  ST.E.U16 [R48.64+-0x80], R102 ;  /* 0xffff806630007985 */ /* 0x010fe2000c101504 */
[----:B------:R-:W-:Y:S02]  /*102e0*/  SHF.R.U32.HI R2, RZ, 0x18, R2 ;  /* 0x00000018ff027819 */ /* 0x000fe40000011602 */
[----:B--2---:R-:W-:Y:S01]  /*102f0*/  IADD3 R44, R168, 0x4, RZ ;  /* 0x00000004a82c7810 */ /* 0x004fe20007ffe0ff */
[----:B------:R-:W-:Y:S04]  /*10300*/  ST.E.U16 [R48.64+-0x7e], R101 ;  /* 0xffff826530007985 */ /* 0x000fe8000c101504 */
[----:B------:R-:W-:Y:S04]  /*10310*/  ST.E.U16 [R32.64+-0x80], R100 ;  /* 0xffff806420007985 */ /* 0x000fe8000c101504 */
[----:B------:R-:W-:Y:S01]  /*10320*/  @!P0 HADD2 R178, -R190.H0_H0, -RZ.H0_H0 ;  /* 0xa00000ffbeb28230 */ /* 0x000fe20000000900 */
[----:B------:R-:W-:Y:S01]  /*10330*/  ST.E.U16 [R32.64+-0x7e], R97 ;  /* 0xffff826120007985 */ /* 0x000fe2000c101504 */
[----:B------:R-:W-:-:S03]  /*10340*/  @P0 PRMT R22, R190, 0x7610, R22 ;  /* 0x00007610be160816 */ /* 0x000fc60000000016 */
[----:B---3--:R-:W-:Y:S01]  /*10350*/  ST.E.U16 [R30.64+-0x80], R40 ;  /* 0xffff80281e007985 */ /* 0x008fe2000c101504 */
[----:B------:R-:W-:-:S03]  /*10360*/  @!P0 PRMT R22, R178, 0x5410, RZ ;  /* 0x00005410b2168816 */ /* 0x000fc600000000ff */
[----:B------:R-:W-:Y:S01]  /*10370*/  ST.E.U16 [R30.64+-0x7e], R39 ;  /* 0xffff82271e007985 */ /* 0x000fe2000c101504 */
[----:B------:R-:W-:-:S03]  /*10380*/  ISETP.GE.U32.AND P0, PT, R198, R2, PT ;  /* 0x00000002c600720c */ /* 0x000fc60003f06070 */
[----:B------:R-:W-:Y:S01]  /*10390*/  ST.E.U16 [R28.64+-0x80], R38 ;  /* 0xffff80261c007985 */ /* 0x000fe2000c101504 */
[----:B------:R-:W-:-:S03]  /*103a0*/  IMAD.WIDE.U32 R168, R44, -0x326172a9, RZ ;  /* 0xcd9e8d572ca87825 */ /* 0x000fc600078e00ff */
[----:B------:R-:W-:Y:S04]  /*103b0*/  ST.E.U16 [R28.64+-0x7e], R37 ;  /* 0xffff82251c007985 */ /* 0x000fe8000c101504 */
        /* <DEDUP_REMOVED lines=12> */
[----:B------:R1:W-:Y:S01]  /*10480*/  ST.E.U16 [R30.64+-0x5e], R25 ;  /* 0xffffa2191e007985 */ /* 0x0003e2000c101504 */
[----:B------:R-:W-:-:S03]  /*10490*/  @!P0 HADD2 R179, -R190.H1_H1, -RZ.H0_H0 ;  /* 0xa00000ffbeb38230 */ /* 0x000fc60000000d00 */
[----:B------:R2:W-:Y:S01]  /*104a0*/  ST.E.U16 [R30.64+-0x60], R26 ;  /* 0xffffa01a1e007985 */ /* 0x0005e2000c101504 */
[----:B------:R-:W-:-:S03]  /*104b0*/  @P0 PRMT R19, R190, 0x7632, R19 ;  /* 0x00007632be130816 */ /* 0x000fc60000000013 */
[----:B------:R-:W-:Y:S01]  /*104c0*/  STL [R1+0xf4], R44 ;  /* 0x0000f42c01007387 */ /* 0x000fe20000100800 */
[----:B------:R-:W-:-:S03]  /*104d0*/  IMAD.MOV.U32 R177, RZ, RZ, R222 ;  /* 0x000000ffffb17224 */ /* 0x000fc600078e00de */
[----:B------:R-:W-:Y:S01]  /*104e0*/  STL.64 [R1+0x28], R168 ;  /* 0x000028a801007387 */ /* 0x000fe20000100a00 */
[----:B------:R-:W-:Y:S01]  /*104f0*/  @!P0 PRMT R19, R179, 0x5410, RZ ;  /* 0x00005410b3138816 */ /* 0x000fe200000000ff */
[----:B------:R-:W-:Y:S01]  /*10500*/  IMAD.MOV.U32 R178, RZ, RZ, R192 ;  /* 0x000000ffffb27224 */ /* 0x000fe200078e00c0 */
[----:B-1----:R-:W-:Y:S02]  /*10510*/  LOP3.LUT R25, R114, R169, RZ, 0x3c, !PT ;  /* 0x000000a972197212 */ /* 0x002fe400078e3cff */
[----:B--2---:R-:W-:-:S03]  /*10520*/  IADD3 R26, R113, -0x4498517b, RZ ;  /* 0xbb67ae85711a7810 */ /* 0x004fc60007ffe0ff */
[----:B------:R-:W-:-:S05]  /*10530*/  IMAD.WIDE.U32 R170, R25, -0x2daee0ad, RZ ;  /* 0xd2511f5319aa7825 */ /* 0x000fca00078e00ff */
[----:B------:R-:W-:Y:S01]  /*10540*/  STL.64 [R1+0x20], R170 ;  /* 0x000020aa01007387 */ /* 0x000fe20000100a00 */
[----:B------:R-:W-:-:S03]  /*10550*/  IMAD.MOV.U32 R179, RZ, RZ, R194 ;  /* 0x000000ffffb37224 */ /* 0x000fc600078e00c2 */
[----:B------:R-:W-:Y:S04]  /*10560*/  STL [R1+0xf0], R26 ;  /* 0x0000f01a01007387 */ /* 0x000fe80000100800 */
[----:B------:R-:W2:Y:S04]  /*10570*/  LDL.LU R222, [R1+0x234] ;  /* 0x0002340001de7983 */ /* 0x000ea80000300800 */
[----:B------:R-:W3:Y:S04]  /*10580*/  LDL.LU R192, [R1+0x230] ;  /* 0x0002300001c07983 */ /* 0x000ee80000300800 */
[----:B------:R-:W4:Y:S01]  /*10590*/  LDL.LU R194, [R1+0x22c] ;  /* 0x00022c0001c27983 */ /* 0x000f220000300800 */
[----:B------:R-:W-:-:S05]  /*105a0*/  LOP3.LUT R2, R81, R225, R168, 0x96, !PT ;  /* 0x000000e151027212 */ /* 0x000fca00078e96a8 */
[----:B------:R-:W-:Y:S01]  /*105b0*/  IMAD.WIDE.U32 R2, R2, -0x2daee0ad, RZ ;  /* 0xd2511f5302027825 */ /* 0x000fe200078e00ff */
[----:B------:R1:W-:Y:S01]  /*105c0*/  ST.E.U16 [R28.64+-0x5e], R20 ;  /* 0xffffa2141c007985 */ /* 0x0003e2000c101504 */
[----:B------:R-:W-:-:S03]  /*105d0*/  @!P5 HADD2 R116, -R18.H0_H0, -RZ.H0_H0 ;  /* 0xa00000ff1274d230 */ /* 0x000fc60000000900 */
[----:B------:R-:W-:Y:S02]  /*105e0*/  ST.E.U16 [R28.64+-0x60], R21 ;  /* 0xffffa0151c007985 */ /* 0x000fe4000c101504 */
[----:B------:R-:W-:Y:S02]  /*105f0*/  @!P5 PRMT R18, R116, 0x5410, RZ ;  /* 0x000054107412d816 */ /* 0x000fe400000000ff */
[----:B------:R-:W-:Y:S04]  /*10600*/  ST.E.U16 [R48.64+-0x50], R69 ;  /* 0xffffb04530007985 */ /* 0x000fe8000c101504 */
[----:B------:R-:W-:Y:S04]  /*10610*/  ST.E.U16 [R48.64+-0x4e], R70 ;  /* 0xffffb24630007985 */ /* 0x000fe8000c101504 */
[----:B------:R-:W-:Y:S01]  /*10620*/  ST.E.U16 [R32.64+-0x50], R59 ;  /* 0xffffb03b20007985 */ /* 0x000fe2000c101504 */
[----:B-1----:R-:W-:-:S02]  /*10630*/  LOP3.LUT R20, R43, R228, R2, 0x96, !PT ;  /* 0x000000e42b147212 */ /* 0x002fc400078e9602 */
[----:B------:R-:W-:Y:S02]  /*10640*/  LOP3.LUT R2, R3, R226, R170, 0x96, !PT ;  /* 0x000000e203027212 */ /* 0x000fe400078e96aa */
[----:B------:R-:W-:Y:S01]  /*10650*/  LOP3.LUT R3, R171, R26, R186, 0x96, !PT ;  /* 0x0000001aab037212 */ /* 0x000fe200078e96ba */
[----:B------:R-:W-:Y:S01]  /*10660*/  IMAD.WIDE.U32 R26, R20, -0x326172a9, RZ ;  /* 0xcd9e8d57141a7825 */ /* 0x000fe200078e00ff */
[----:B------:R1:W-:Y:S03]  /*10670*/  ST.E.U16 [R32.64+-0x4e], R58 ;  /* 0xffffb23a20007985 */ /* 0x0003e6000c101504 */
[----:B------:R-:W-:Y:S01]  /*10680*/  IMAD.WIDE.U32 R172, R3, -0x326172a9, RZ ;  /* 0xcd9e8d5703ac7825 */ /* 0x000fe200078e00ff */
[----:B------:R-:W-:Y:S03]  /*10690*/  ST.E.U16 [R30.64+-0x50], R23 ;  /* 0xffffb0171e007985 */ /* 0x000fe6000c101504 */
[----:B------:R-:W-:Y:S01]  /*106a0*/  IMAD.WIDE.U32 R2, R2, -0x326172a9, RZ ;  /* 0xcd9e8d5702027825 */ /* 0x000fe200078e00ff */
[----:B------:R1:W-:Y:S01]  /*106b0*/  ST.E.U16 [R30.64+-0x4e], R24 ;  /* 0xffffb2181e007985 */ /* 0x0003e2000c101504 */
[----:B------:R-:W-:-:S03]  /*106c0*/  @!P1 HADD2 R175, -R6.H0_H0, -RZ.H0_H0 ;  /* 0xa00000ff06af9230 */ /* 0x000fc60000000900 */
[----:B------:R-:W-:Y:S01]  /*106d0*/  ST.E.U16 [R28.64+-0x50], R18 ;  /* 0xffffb0121c007985 */ /* 0x000fe2000c101504 */
[----:B------:R-:W-:-:S03]  /*106e0*/  LOP3.LUT R3, R3, R227, R172, 0x96, !PT ;  /* 0x000000e303037212 */ /* 0x000fc600078e96ac */
[----:B------:R-:W-:Y:S01]  /*106f0*/  ST.E.U16 [R28.64+-0x4e], R17 ;  /* 0xffffb2111c007985 */ /* 0x000fe2000c101504 */
[----:B------:R-:W-:-:S03]  /*10700*/  LOP3.LUT R20, R27, R224, R2, 0x96, !PT ;  /* 0x000000e01b147212 */ /* 0x000fc600078e9602 */
[----:B------:R-:W-:Y:S04]  /*10710*/  ST.E.U16 [R48.64+-0x40], R68 ;  /* 0xffffc04430007985 */ /* 0x000fe8000c101504 */
[----:B------:R-:W-:Y:S04]  /*10720*/  ST.E.U16 [R48.64+-0x3e], R67 ;  /* 0xffffc24330007985 */ /* 0x000fe8000c101504 */
[----:B------:R-:W-:Y:S04]  /*10730*/  ST.E.U16 [R32.64+-0x40], R66 ;  /* 0xffffc04220007985 */ /* 0x000fe8000c101504 */
[----:B------:R-:W-:Y:S04]  /*10740*/  ST.E.U16 [R32.64+-0x3e], R65 ;  /* 0xffffc24120007985 */ /* 0x000fe8000c101504 */
[----:B------:R-:W-:Y:S04]  /*10750*/  ST.E.U16 [R30.64+-0x40], R16 ;  /* 0xffffc0101e007985 */ /* 0x000fe8000c101504 */
[----:B------:R-:W-:Y:S01]  /*10760*/  ST.E.U16 [R30.64+-0x3e], R15 ;  /* 0xffffc20f1e007985 */ /* 0x000fe2000c101504 */
[----:B------:R-:W-:-:S03]  /*10770*/  @!P1 PRMT R6, R175, 0x5410, RZ ;  /* 0x00005410af069816 */ /* 0x000fc600000000ff */
[----:B------:R-:W-:Y:S01]  /*10780*/  ST.E.U16 [R28.64+-0x40], R14 ;  /* 0xffffc00e1c007985 */ /* 0x000fe2000c101504 */
[----:B------:R-:W-:-:S03]  /*10790*/  IMAD.WIDE.U32 R2, R3, -0x2daee0ad, RZ ;  /* 0xd2511f5303027825 */ /* 0x000fc600078e00ff */
[----:B------:R-:W-:Y:S01]  /*107a0*/  ST.E.U16 [R28.64+-0x3e], R13 ;  /* 0xffffc20d1c007985 */ /* 0x000fe2000c101504 */
[----:B-1----:R-:W-:-:S03]  /*107b0*/  IMAD.WIDE.U32 R58, R20, -0x2daee0ad, RZ ;  /* 0xd2511f53143a7825 */ /* 0x002fc600078e00ff */
[----:B------:R-:W-:Y:S04]  /*107c0*/  ST.E.U16 [R48.64+-0x30], R64 ;  /* 0xffffd04030007985 */ /* 0x000fe8000c101504 */
[----:B------:R-:W-:Y:S04]  /*107d0*/  ST.E.U16 [R48.64+-0x2e], R63 ;  /* 0xffffd23f30007985 */ /* 0x000fe8000c101504 */
[----:B------:R-:W-:Y:S04]  /*107e0*/  ST.E.U16 [R32.64+-0x30], R62 ;  /* 0xffffd03e20007985 */ /* 0x000fe8000c101504 */
[----:B------:R-:W-:Y:S04]  /*107f0*/  ST.E.U16 [R32.64+-0x2e], R61 ;  /* 0xffffd23d20007985 */ /* 0x000fe8000c101504 */
[----:B------:R-:W-:Y:S04]  /*10800*/  ST.E.U16 [R30.64+-0x30], R12 ;  /* 0xffffd00c1e007985 */ /* 0x000fe8000c101504 */
[----:B------:R-:W-:Y:S04]  /*10810*/  ST.E.U16 [R30.64+-0x2e], R11 ;  /* 0xffffd20b1e007985 */ /* 0x000fe8000c101504 */
[----:B------:R-:W-:Y:S04]  /*10820*/  ST.E.U16 [R28.64+-0x30], R10 ;  /* 0xffffd00a1c007985 */ /* 0x000fe8000c101504 */
        /* <DEDUP_REMOVED lines=9> */
[----:B------:R1:W-:Y:S04]  /*108c0*/  ST.E.U16 [R28.64+-0x20], R6 ;  /* 0xffffe0061c007985 */ /* 0x0003e8000c101504 */
[----:B------:R-:W-:Y:S04]  /*108d0*/  ST.E.U16 [R28.64+-0x1e], R5 ;  /* 0xffffe2051c007985 */ /* 0x000fe8000c101504 */
[----:B------:R-:W-:Y:S04]  /*108e0*/  ST.E.U16 [R48.64+-0x10], R54 ;  /* 0xfffff03630007985 */ /* 0x000fe8000c101504 */
[----:B------:R-:W-:Y:S01]  /*108f0*/  ST.E.U16 [R48.64+-0xe], R47 ;  /* 0xfffff22f30007985 */ /* 0x000fe2000c101504 */
[----:B------:R-:W-:-:S03]  /*10900*/  IMAD.WIDE.U32 R2, R2, -0x326172a9, RZ ;  /* 0xcd9e8d5702027825 */ /* 0x000fc600078e00ff */
[----:B------:R-:W-:Y:S01]  /*10910*/  ST.E.U16 [R32.64+-0x10], R46 ;  /* 0xfffff02e20007985 */ /* 0x000fe2000c101504 */
[----:B------:R-:W-:-:S03]  /*10920*/  IMAD.WIDE.U32 R24, R20, -0x326172a9, RZ ;  /* 0xcd9e8d5714187825 */ /* 0x000fc600078e00ff */
[----:B------:R-:W-:Y:S04]  /*10930*/  ST.E.U16 [R32.64+-0xe], R41 ;  /* 0xfffff22920007985 */ /* 0x000fe8000c101504 */
[----:B------:R1:W-:Y:S04]  /*10940*/  ST.E.U16 [R30.64+-0x10], R4 ;  /* 0xfffff0041e007985 */ /* 0x0003e8000c101504 */
[----:B------:R1:W-:Y:S04]  /*10950*/  ST.E.U16 [R30.64+-0xe], R0 ;  /* 0xfffff2001e007985 */ /* 0x0003e8000c101504 */
[----:B------:R-:W-:Y:S04]  /*10960*/  ST.E.U16 [R28.64+-0x10], R22 ;  /* 0xfffff0161c007985 */ /* 0x000fe8000c101504 */
[----:B------:R-:W-:Y:S01]  /*10970*/  ST.E.U16 [R28.64+-0xe], R19 ;  /* 0xfffff2131c007985 */ /* 0x000fe2000c101504 */
[----:B-1----:R-:W-:-:S02]  /*10980*/  LOP3.LUT R6, R2, 0xff, RZ, 0xc0, !PT ;  /* 0x000000ff02067812 */ /* 0x002fc400078ec0ff */
[----:B------:R-:W-:Y:S02]  /*10990*/  LOP3.LUT R4, R2, 0xffff, RZ, 0xc0, !PT ;  /* 0x0000ffff02047812 */ /* 0x000fe400078ec0ff */
[----:B------:R-:W-:Y:S02]  /*109a0*/  LOP3.LUT R0, R3, R251, R24, 0x96, !PT ;  /* 0x000000fb03007212 */ /* 0x000fe400078e9618 */
[----:B------:R-:W-:Y:S02]  /*109b0*/  SHF.R.U32.HI R3, RZ, 0x10, R2 ;  /* 0x00000010ff037819 */ /* 0x000fe40000011602 */
[----:B------:R-:W-:Y:S02]  /*109c0*/  SHF.R.U32.HI R5, RZ, 0x8, R4 ;  /* 0x00000008ff057819 */ /* 0x000fe40000011604 */
[----:B------:R-:W-:Y:S02]  /*109d0*/  SHF.R.U32.HI R4, RZ, 0x18, R2 ;  /* 0x00000018ff047819 */ /* 0x000fe40000011602 */
[----:B------:R-:W-:-:S02]  /*109e0*/  LOP3.LUT R3, R3, 0xff, RZ, 0xc0, !PT ;  /* 0x000000ff03037812 */ /* 0x000fc400078ec0ff */
[----:B------:R-:W-:Y:S02]  /*109f0*/  PRMT R8, R6, 0x5410, R5 ;  /* 0x0000541006087816 */ /* 0x000fe40000000005 */
[----:B------:R-:W-:Y:S02]  /*10a00*/  PRMT R6, R3, 0x5410, R4 ;  /* 0x0000541003067816 */ /* 0x000fe40000000004 */
[C---:B------:R-:W-:Y:S02]  /*10a10*/  LOP3.LUT R2, R0.reuse, 0xffff, RZ, 0xc0, !PT ;  /* 0x0000ffff00027812 */ /* 0x040fe400078ec0ff */
[----:B------:R-:W-:Y:S02]  /*10a20*/  SHF.R.U32.HI R3, RZ, 0x10, R0 ;  /* 0x00000010ff037819 */ /* 0x000fe40000011600 */
[----:B------:R-:W-:Y:S02]  /*10a30*/  LOP3.LUT R4, R0, 0xff, RZ, 0xc0, !PT ;  /* 0x000000ff00047812 */ /* 0x000fe400078ec0ff */
[----:B------:R-:W-:-:S02]  /*10a40*/  SHF.R.U32.HI R2, RZ, 0x8, R2 ;  /* 0x00000008ff027819 */ /* 0x000fc40000011602 */
[----:B------:R-:W-:Y:S02]  /*10a50*/  SHF.R.U32.HI R7, RZ, 0x18, R0 ;  /* 0x00000018ff077819 */ /* 0x000fe40000011600 */
[----:B------:R-:W-:Y:S02]  /*10a60*/  LOP3.LUT R5, R3, 0xff, RZ, 0xc0, !PT ;  /* 0x000000ff03057812 */ /* 0x000fe400078ec0ff */
[----:B------:R-:W-:Y:S02]  /*10a70*/  PRMT R12, R198, 0x7054, R198 ;  /* 0x00007054c60c7816 */ /* 0x000fe400000000c6 */
[----:B------:R-:W-:Y:S02]  /*10a80*/  PRMT R3, R4, 0x5410, R2 ;  /* 0x0000541004037816 */ /* 0x000fe40000000002 */
[----:B------:R-:W-:Y:S01]  /*10a90*/  PRMT R5, R5, 0x5410, R7 ;  /* 0x0000541005057816 */ /* 0x000fe20000000007 */
[--C-:B------:R-:W-:Y:S02]  /*10aa0*/  HSET2.LE.AND R0, R8, R12.reuse, PT ;  /* 0x0000000c08007233 */ /* 0x100fe40003803000 */
[----:B------:R-:W-:-:S02]  /*10ab0*/  HSET2.LE.AND R2, R6, R12, PT ;  /* 0x0000000c06027233 */ /* 0x000fc40003803000 */
[--C-:B------:R-:W-:Y:S02]  /*10ac0*/  HSET2.LE.AND R3, R3, R12.reuse, PT ;  /* 0x0000000c03037233 */ /* 0x100fe40003803000 */
[----:B------:R-:W-:Y:S01]  /*10ad0*/  HSET2.LE.AND R5, R5, R12, PT ;  /* 0x0000000c05057233 */ /* 0x000fe20003803000 */
[----:B------:R-:W-:Y:S02]  /*10ae0*/  LOP3.LUT R6, R73, R0, RZ, 0xc0, !PT ;  /* 0x0000000049067212 */ /* 0x000fe400078ec0ff */
[----:B------:R-:W-:Y:S02]  /*10af0*/  LOP3.LUT R7, R72, R2, RZ, 0xc0, !PT ;  /* 0x0000000248077212 */ /* 0x000fe400078ec0ff */
[----:B------:R-:W-:Y:S02]  /*10b00*/  LOP3.LUT R4, R75, R3, RZ, 0xc0, !PT ;  /* 0x000000034b047212 */ /* 0x000fe400078ec0ff */
[----:B------:R-:W-:Y:S01]  /*10b10*/  LOP3.LUT R5, R74, R5, RZ, 0xc0, !PT ;  /* 0x000000054a057212 */ /* 0x000fe200078ec0ff */
[----:B------:R-:W-:Y:S04]  /*10b20*/  STL.64 [R1], R172 ;  /* 0x000000ac01007387 */ /* 0x000fe80000100a00 */
[----:B---3--:R-:W-:Y:S04]  /*10b30*/  LDSM.16.MT88.4 R36, [R192+0xa000] ;  /* 0x00a00000c024783b */ /* 0x008fe80000004200 */
[----:B----4-:R-:W1:Y:S04]  /*10b40*/  LDSM.16.MT88.4 R40, [R194+0x9000] ;  /* 0x00900000c228783b */ /* 0x010e680000004200 */
[----:B------:R-:W3:Y:S01]  /*10b50*/  LDSM.16.MT88.4 R16, [R194+0xa000] ;  /* 0x00a00000c210783b */ /* 0x000ee20000004200 */
[----:B------:R-:W-:-:S02]  /*10b60*/  IMAD.MOV.U32 R82, RZ, RZ, R237 ;  /* 0x000000ffff527224 */ /* 0x000fc400078e00ed */
[----:B------:R-:W-:Y:S01]  /*10b70*/  IMAD.MOV.U32 R220, RZ, RZ, R94 ;  /* 0x000000ffffdc7224 */ /* 0x000fe200078e005e */
[----:B------:R-:W4:Y:S01]  /*10b80*/  LDSM.16.MT88.4 R20, [R192+0xb000] ;  /* 0x00b00000c014783b */ /* 0x000f220000004200 */
[----:B------:R-:W-:Y:S02]  /*10b90*/  IMAD.MOV.U32 R221, RZ, RZ, R95 ;  /* 0x000000ffffdd7224 */ /* 0x000fe400078e005f */
[----:B------:R-:W-:Y:S01]  /*10ba0*/  IMAD.MOV.U32 R174, RZ, RZ, R92 ;  /* 0x000000ffffae7224 */ /* 0x000fe200078e005c */
[----:B------:R-:W2:Y:S01]  /*10bb0*/  LDSM.16.MT88.4 R44, [R192+0x9000] ;  /* 0x00900000c02c783b */ /* 0x000ea20000004200 */
[----:B------:R-:W-:Y:S02]  /*10bc0*/  IMAD.MOV.U32 R175, RZ, RZ, R93 ;  /* 0x000000ffffaf7224 */ /* 0x000fe400078e005d */
[----:B------:R-:W-:Y:S01]  /*10bd0*/  IMAD.MOV.U32 R83, RZ, RZ, R236 ;  /* 0x000000ffff537224 */ /* 0x000fe200078e00ec */
[----:B------:R-:W2:Y:S01]  /*10be0*/  LDSM.16.MT88.4 R60, [R194+0xb000] ;  /* 0x00b00000c23c783b */ /* 0x000ea20000004200 */
[----:B-1----:R-:W-:Y:S03]  /*10bf0*/  HMMA.16816.F32 R132, R4, R40, R148 ;  /* 0x000000280484723c */ /* 0x002fe60000001894 */
[----:B------:R-:W4:Y:S04]  /*10c00*/  LDL.LU R148, [R1+0x80] ;  /* 0x0000800001947983 */ /* 0x000f280000300800 */
[----:B------:R-:W-:-:S02]  /*10c10*/  IMAD.MOV.U32 R149, RZ, RZ, R240 ;  /* 0x000000ffff957224 */ /* 0x000fc400078e00f0 */
[----:B------:R-:W4:Y:S01]  /*10c20*/  LDL.LU R240, [R1+0x228] ;  /* 0x0002280001f07983 */ /* 0x000f220000300800 */
[----:B------:R-:W-:-:S03]  /*10c30*/  IMAD.MOV.U32 R150, RZ, RZ, R241 ;  /* 0x000000ffff967224 */ /* 0x000fc600078e00f1 */
[----:B------:R-:W4:Y:S01]  /*10c40*/  LDL.LU R241, [R1+0x224] ;  /* 0x0002240001f17983 */ /* 0x000f220000300800 */
[C---:B------:R-:W-:Y:S01]  /*10c50*/  HMMA.16816.F32 R112, R4.reuse, R36, R108 ;  /* 0x000000240470723c */ /* 0x040fe2000000186c */
[----:B------:R-:W-:Y:S02]  /*10c60*/  IMAD.MOV.U32 R151, RZ, RZ, R250 ;  /* 0x000000ffff977224 */ /* 0x000fe400078e00fa */
[----:B------:R-:W4:Y:S05]  /*10c70*/  LDL.LU R250, [R1+0x220] ;  /* 0x0002200001fa7983 */ /* 0x000f2a0000300800 */
[----:B------:R-:W-:Y:S07]  /*10c80*/  HMMA.16816.F32 R108, R4, R38, R128 ;  /* 0x00000026046c723c */ /* 0x000fee0000001880 */
[----:B--2---:R-:W-:-:S02]  /*10c90*/  IMAD.MOV.U32 R128, RZ, RZ, R222 ;  /* 0x000000ffff807224 */ /* 0x004fc400078e00de */
[----:B------:R-:W2:Y:S01]  /*10ca0*/  LDL.LU R222, [R1+0x21c] ;  /* 0x00021c0001de7983 */ /* 0x000ea20000300800 */
[----:B------:R-:W-:Y:S02]  /*10cb0*/  IMAD.MOV.U32 R129, RZ, RZ, R223 ;  /* 0x000000ffff817224 */ /* 0x000fe400078e00df */
[----:B------:R-:W-:Y:S01]  /*10cc0*/  IMAD.MOV.U32 R130, RZ, RZ, R245 ;  /* 0x000000ffff827224 */ /* 0x000fe200078e00f5 */
[----:B------:R-:W2:Y:S01]  /*10cd0*/  LDL.LU R223, [R1+0x218] ;  /* 0x0002180001df7983 */ /* 0x000ea20000300800 */
[----:B------:R-:W-:-:S03]  /*10ce0*/  IMAD.MOV.U32 R131, RZ, RZ, R244 ;  /* 0x000000ffff837224 */ /* 0x000fc600078e00f4 */
[----:B------:R-:W2:Y:S04]  /*10cf0*/  LDL.LU R245, [R1+0x214] ;  /* 0x0002140001f57983 */ /* 0x000ea80000300800 */
[----:B------:R-:W2:Y:S01]  /*10d00*/  LDL.LU R244, [R1+0x210] ;  /* 0x0002100001f47983 */ /* 0x000ea20000300800 */
[----:B---3--:R-:W-:Y:S01]  /*10d10*/  HMMA.16816.F32 R92, R4, R16, R136 ;  /* 0x00000010045c723c */ /* 0x008fe20000001888 */
[----:B------:R-:W-:Y:S02]  /*10d20*/  LOP3.LUT R2, R105, R226, R214, 0x96, !PT ;  /* 0x000000e269027212 */ /* 0x000fe400078e96d6 */
[----:B------:R-:W-:-:S03]  /*10d30*/  LOP3.LUT R0, R107, R228, R104, 0x96, !PT ;  /* 0x000000e46b007212 */ /* 0x000fc600078e9668 */
[----:B------:R-:W-:-:S04]  /*10d40*/  IMAD.WIDE.U32 R2, R2, -0x326172a9, RZ ;  /* 0xcd9e8d5702027825 */ /* 0x000fc800078e00ff */
[----:B------:R-:W-:Y:S01]  /*10d50*/  IMAD.WIDE.U32 R56, R0, -0x326172a9, RZ ;  /* 0xcd9e8d5700387825 */ /* 0x000fe200078e00ff */
[----:B------:R-:W-:-:S03]  /*10d60*/  LOP3.LUT R3, R3, R227, R220, 0x96, !PT ;  /* 0x000000e303037212 */ /* 0x000fc600078e96dc */
[----:B----4-:R-:W-:Y:S02]  /*10d70*/  IMAD.MOV.U32 R81, RZ, RZ, R240 ;  /* 0x000000ffff517224 */ /* 0x010fe400078e00f0 */
[----:B------:R-:W-:Y:S02]  /*10d80*/  IMAD.MOV.U32 R80, RZ, RZ, R241 ;  /* 0x000000ffff507224 */ /* 0x000fe400078e00f1 */
[----:B------:R-:W3:Y:S04]  /*10d90*/  LDL.LU R241, [R1+0x20c] ;  /* 0x00020c0001f17983 */ /* 0x000ee80000300800 */
[----:B------:R-:W3:Y:S04]  /*10da0*/  LDL.LU R240, [R1+0x208] ;  /* 0x0002080001f07983 */ /* 0x000ee80000300800 */
[----:B------:R-:W4:Y:S04]  /*10db0*/  LDL.LU R237, [R1+0x204] ;  /* 0x0002040001ed7983 */ /* 0x000f280000300800 */
[----:B------:R-:W4:Y:S04]  /*10dc0*/  LDL.LU R236, [R1+0x200] ;  /* 0x0002000001ec7983 */ /* 0x000f280000300800 */
[----:B------:R-:W4:Y:S01]  /*10dd0*/  LDL.LU R136, [R1+0x50] ;  /* 0x0000500001887983 */ /* 0x000f220000300800 */
[----:B------:R-:W-:Y:S01]  /*10de0*/  LOP3.LUT R0, R57, R224, R2, 0x96, !PT ;  /* 0x000000e039007212 */ /* 0x000fe200078e9602 */
[----:B------:R-:W-:-:S04]  /*10df0*/  IMAD.WIDE.U32 R2, R3, -0x2daee0ad, RZ ;  /* 0xd2511f5303027825 */ /* 0x000fc800078e00ff */
[----:B------:R-:W-:Y:S01]  /*10e00*/  IMAD.WIDE.U32 R54, R0, -0x2daee0ad, RZ ;  /* 0xd2511f5300367825 */ /* 0x000fe200078e00ff */
[----:B------:R-:W-:-:S04]  /*10e10*/  LOP3.LUT R0, R3, R216, R106, 0x96, !PT ;  /* 0x000000d803007212 */ /* 0x000fc800078e966a */
[----:B------:R-:W-:Y:S01]  /*10e20*/  LOP3.LUT R2, R55, R217, R2, 0x96, !PT ;  /* 0x000000d937027212 */ /* 0x000fe200078e9602 */
[----:B------:R-:W-:-:S04]  /*10e30*/  IMAD.WIDE.U32 R34, R0, -0x326172a9, RZ ;  /* 0xcd9e8d5700227825 */ /* 0x000fc800078e00ff */
[----:B------:R-:W-:-:S05]  /*10e40*/  IMAD.WIDE.U32 R2, R2, -0x326172a9, RZ ;  /* 0xcd9e8d5702027825 */ /* 0x000fca00078e00ff */
[----:B------:R-:W-:Y:S02]  /*10e50*/  LOP3.LUT R0, R3, R251, R34, 0x96, !PT ;  /* 0x000000fb03007212 */ /* 0x000fe400078e9622 */
[----:B------:R-:W-:Y:S02]  /*10e60*/  LOP3.LUT R3, R2, 0xffff, RZ, 0xc0, !PT ;  /* 0x0000ffff02037812 */ /* 0x000fe400078ec0ff */
[C---:B------:R-:W-:Y:S02]  /*10e70*/  LOP3.LUT R8, R0.reuse, 0xffff, RZ, 0xc0, !PT ;  /* 0x0000ffff00087812 */ /* 0x040fe400078ec0ff */
[----:B------:R-:W-:Y:S02]  /*10e80*/  SHF.R.U32.HI R9, RZ, 0x10, R0 ;  /* 0x00000010ff097819 */ /* 0x000fe40000011600 */
[----:B------:R-:W-:Y:S02]  /*10e90*/  SHF.R.U32.HI R11, RZ, 0x10, R2 ;  /* 0x00000010ff0b7819 */ /* 0x000fe40000011602 */
[----:B------:R-:W-:-:S02]  /*10ea0*/  LOP3.LUT R15, R0, 0xff, RZ, 0xc0, !PT ;  /* 0x000000ff000f7812 */ /* 0x000fc400078ec0ff */
[----:B------:R-:W-:Y:S02]  /*10eb0*/  SHF.R.U32.HI R14, RZ, 0x18, R0 ;  /* 0x00000018ff0e7819 */ /* 0x000fe40000011600 */
[----:B------:R-:W-:Y:S02]  /*10ec0*/  SHF.R.U32.HI R0, RZ, 0x8, R3 ;  /* 0x00000008ff007819 */ /* 0x000fe40000011603 */
[----:B------:R-:W-:Y:S02]  /*10ed0*/  LOP3.LUT R10, R2, 0xff, RZ, 0xc0, !PT ;  /* 0x000000ff020a7812 */ /* 0x000fe400078ec0ff */
[----:B------:R-:W-:Y:S02]  /*10ee0*/  SHF.R.U32.HI R3, RZ, 0x8, R8 ;  /* 0x00000008ff037819 */ /* 0x000fe40000011608 */
[----:B------:R-:W-:Y:S02]  /*10ef0*/  LOP3.LUT R8, R9, 0xff, RZ, 0xc0, !PT ;  /* 0x000000ff09087812 */ /* 0x000fe400078ec0ff */
[----:B------:R-:W-:-:S02]  /*10f00*/  SHF.R.U32.HI R13, RZ, 0x18, R2 ;  /* 0x00000018ff0d7819 */ /* 0x000fc40000011602 */
[----:B------:R-:W-:Y:S02]  /*10f10*/  LOP3.LUT R11, R11, 0xff, RZ, 0xc0, !PT ;  /* 0x000000ff0b0b7812 */ /* 0x000fe400078ec0ff */
[----:B------:R-:W-:Y:S02]  /*10f20*/  PRMT R9, R10, 0x5410, R0 ;  /* 0x000054100a097816 */ /* 0x000fe40000000000 */
[----:B------:R-:W-:Y:S02]  /*10f30*/  PRMT R0, R15, 0x5410, R3 ;  /* 0x000054100f007816 */ /* 0x000fe40000000003 */
[----:B------:R-:W-:Y:S02]  /*10f40*/  PRMT R2, R8, 0x5410, R14 ;  /* 0x0000541008027816 */ /* 0x000fe4000000000e */
[----:B------:R-:W-:Y:S01]  /*10f50*/  PRMT R11, R11, 0x5410, R13 ;  /* 0x000054100b0b7816 */ /* 0x000fe2000000000d */
[--C-:B------:R-:W-:Y:S02]  /*10f60*/  HSET2.LE.AND R0, R0, R12.reuse, PT ;  /* 0x0000000c00007233 */ /* 0x100fe40003803000 */
[----:B------:R-:W-:-:S02]  /*10f70*/  HSET2.LE.AND R2, R2, R12, PT ;  /* 0x0000000c02027233 */ /* 0x000fc40003803000 */
[--C-:B------:R-:W-:Y:S02]  /*10f80*/  HSET2.LE.AND R3, R9, R12.reuse, PT ;  /* 0x0000000c09037233 */ /* 0x100fe40003803000 */
[----:B------:R-:W-:Y:S01]  /*10f90*/  HSET2.LE.AND R11, R11, R12, PT ;  /* 0x0000000c0b0b7233 */ /* 0x000fe20003803000 */
[----:B------:R-:W-:Y:S01]  /*10fa0*/  LOP3.LUT R8, R229, R0, RZ, 0xc0, !PT ;  /* 0x00000000e5087212 */ /* 0x000fe200078ec0ff */
[----:B------:R-:W-:Y:S01]  /*10fb0*/  IMAD.MOV.U32 R137, RZ, RZ, R250 ;  /* 0x000000ffff897224 */ /* 0x000fe200078e00fa */
[----:B------:R-:W-:Y:S01]  /*10fc0*/  LOP3.LUT R9, R185, R2, RZ, 0xc0, !PT ;  /* 0x00000002b9097212 */ /* 0x000fe200078ec0ff */
[----:B------:R-:W-:Y:S01]  /*10fd0*/  IMAD.MOV.U32 R138, RZ, RZ, R233 ;  /* 0x000000ffff8a7224 */ /* 0x000fe200078e00e9 */
[----:B------:R-:W-:Y:S01]  /*10fe0*/  LOP3.LUT R10, R182, R3, RZ, 0xc0, !PT ;  /* 0x00000003b60a7212 */ /* 0x000fe200078ec0ff */
[----:B------:R-:W-:Y:S01]  /*10ff0*/  IMAD.MOV.U32 R139, RZ, RZ, R232 ;  /* 0x000000ffff8b7224 */ /* 0x000fe200078e00e8 */
[----:B------:R-:W-:Y:S01]  /*11000*/  LOP3.LUT R11, R181, R11, RZ, 0xc0, !PT ;  /* 0x0000000bb50b7212 */ /* 0x000fe200078ec0ff */
[----:B------:R-:W-:Y:S01]  /*11010*/  HMMA.16816.F32 R116, R4, R42, R144 ;  /* 0x0000002a0474723c */ /* 0x000fe20000001890 */
[----:B------:R-:W4:Y:S01]  /*11020*/  LDL.LU R250, [R1+0x1fc] ;  /* 0x0001fc0001fa7983 */ /* 0x000f220000300800 */
[----:B------:R-:W-:-:S02]  /*11030*/  IMAD.MOV.U32 R176, RZ, RZ, R91 ;  /* 0x000000ffffb07224 */ /* 0x000fc400078e005b */
[----:B--2---:R-:W-:Y:S01]  /*11040*/  IMAD.MOV.U32 R64, RZ, RZ, R223 ;  /* 0x000000ffff407224 */ /* 0x004fe200078e00df */
[----:B------:R1:W5:Y:S02]  /*11050*/  LDL.LU R233, [R1+0x1f8] ;  /* 0x0001f80001e97983 */ /* 0x0003640000300800 */
[----:B------:R-:W-:Y:S01]  /*11060*/  IMAD.MOV.U32 R144, RZ, RZ, R90 ;  /* 0x000000ffff907224 */ /* 0x000fe200078e005a */
[C---:B------:R-:W-:Y:S01]  /*11070*/  HMMA.16816.F32 R104, R4.reuse, R22, R76 ;  /* 0x000000160468723c */ /* 0x040fe2000000184c */
[----:B------:R-:W-:Y:S01]  /*11080*/  IMAD.MOV.U32 R145, RZ, RZ, R89 ;  /* 0x000000ffff917224 */ /* 0x000fe200078e0059 */
[----:B------:R1:W5:Y:S01]  /*11090*/  LDL.LU R232, [R1+0x1f0] ;  /* 0x0001f00001e87983 */ /* 0x0003620000300800 */
[----:B------:R-:W-:Y:S02]  /*110a0*/  IMAD.MOV.U32 R146, RZ, RZ, R88 ;  /* 0x000000ffff927224 */ /* 0x000fe400078e0058 */
[----:B------:R-:W-:Y:S01]  /*110b0*/  IMAD.MOV.U32 R147, RZ, RZ, R103 ;  /* 0x000000ffff937224 */ /* 0x000fe200078e0067 */
[----:B------:R1:W5:Y:S01]  /*110c0*/  LDL.LU R223, [R1+0x1ec] ;  /* 0x0001ec0001df7983 */ /* 0x0003620000300800 */
[----:B------:R-:W-:Y:S01]  /*110d0*/  IMAD.MOV.U32 R65, RZ, RZ, R222 ;  /* 0x000000ffff417224 */ /* 0x000fe200078e00de */
[----:B------:R-:W-:Y:S01]  /*110e0*/  HMMA.16816.F32 R124, R4, R44, R124 ;  /* 0x0000002c047c723c */ /* 0x000fe2000000187c */
[----:B------:R-:W-:Y:S01]  /*110f0*/  IMAD.MOV.U32 R66, RZ, RZ, R202 ;  /* 0x000000ffff427224 */ /* 0x000fe200078e00ca */
[----:B------:R1:W5:Y:S01]  /*11100*/  LDL.LU R222, [R1+0x1e8] ;  /* 0x0001e80001de7983 */ /* 0x0003620000300800 */
[----:B------:R-:W-:-:S03]  /*11110*/  IMAD.MOV.U32 R67, RZ, RZ, R199 ;  /* 0x000000ffff437224 */ /* 0x000fc600078e00c7 */
[----:B------:R1:W5:Y:S02]  /*11120*/  LDL.LU R202, [R1+0x1e4] ;  /* 0x0001e40001ca7983 */ /* 0x0003640000300800 */
[C---:B------:R-:W-:Y:S02]  /*11130*/  HMMA.16816.F32 R120, R4.reuse, R46, R120 ;  /* 0x0000002e0478723c */ /* 0x040fe40000001878 */
[----:B------:R1:W5:Y:S06]  /*11140*/  LDL.LU R199, [R1+0x1e0] ;  /* 0x0001e00001c77983 */ /* 0x00036c0000300800 */
[----:B------:R-:W-:Y:S08]  /*11150*/  HMMA.16816.F32 R88, R4, R18, R140 ;  /* 0x000000120458723c */ /* 0x000ff0000000188c */
[C---:B------:R-:W-:Y:S08]  /*11160*/  HMMA.16816.F32 R140, R8.reuse, R20, R144 ;  /* 0x00000014088c723c */ /* 0x040ff00000001890 */
[----:B------:R-:W-:Y:S07]  /*11170*/  HMMA.16816.F32 R144, R8, R22, R176 ;  /* 0x000000160890723c */ /* 0x000fee00000018b0 */
[----:B------:R-:W-:-:S02]  /*11180*/  IMAD.MOV.U32 R176, RZ, RZ, R53 ;  /* 0x000000ffffb07224 */ /* 0x000fc400078e0035 */
[----:B------:R-:W-:Y:S02]  /*11190*/  IMAD.MOV.U32 R177, RZ, RZ, R52 ;  /* 0x000000ffffb17224 */ /* 0x000fe400078e0034 */
[----:B------:R-:W-:Y:S02]  /*111a0*/  IMAD.MOV.U32 R178, RZ, RZ, R51 ;  /* 0x000000ffffb27224 */ /* 0x000fe400078e0033 */
[----:B------:R-:W-:Y:S01]  /*111b0*/  IMAD.MOV.U32 R179, RZ, RZ, R50 ;  /* 0x000000ffffb37224 */ /* 0x000fe200078e0032 */
[----:B------:R-:W-:Y:S01]  /*111c0*/  LOP3.LUT R2, R25, R218, R26, 0x96, !PT ;  /* 0x000000da19027212 */ /* 0x000fe200078e961a */
[C---:B------:R-:W-:Y:S01]  /*111d0*/  HMMA.16816.F32 R100, R4.reuse, R20, R152 ;  /* 0x000000140464723c */ /* 0x040fe20000001898 */
[----:B------:R-:W2:Y:S03]  /*111e0*/  LDSM.16.MT88.4 R20, [R192+0xa400] ;  /* 0x00a40000c014783b */ /* 0x000ea60000004200 */
[----:B------:R-:W-:Y:S01]  /*111f0*/  IMAD.WIDE.U32 R2, R2, -0x2daee0ad, RZ ;  /* 0xd2511f5302027825 */ /* 0x000fe200078e00ff */
[----:B------:R-:W1:Y:S04]  /*11200*/  LDSM.16.MT88.4 R24, [R192+0x9400] ;  /* 0x00940000c018783b */ /* 0x000e680000004200 */
[----:B------:R-:W-:Y:S01]  /*11210*/  LOP3.LUT R0, R3, R249, R58, 0x96, !PT ;  /* 0x000000f903007212 */ /* 0x000fe200078e963a */
[----:B------:R-:W-:Y:S03]  /*11220*/  HMMA.16816.F32 R96, R4, R60, R160 ;  /* 0x0000003c0460723c */ /* 0x000fe600000018a0 */
[----:B------:R-:W-:-:S05]  /*11230*/  LOP3.LUT R13, R0, 0xff, RZ, 0xc0, !PT ;  /* 0x000000ff000d7812 */ /* 0x000fca00078ec0ff */
[----:B------:R-:W-:Y:S01]  /*11240*/  HMMA.16816.F32 R84, R4, R62, R164 ;  /* 0x0000003e0454723c */ /* 0x000fe200000018a4 */
[----:B------:R-:W-:-:S06]  /*11250*/  LOP3.LUT R3, R2, 0xffff, RZ, 0xc0, !PT ;  /* 0x0000ffff02037812 */ /* 0x000fcc00078ec0ff */
[----:B------:R-:W-:Y:S02]  /*11260*/  LOP3.LUT R4, R0, 0xffff, RZ, 0xc0, !PT ;  /* 0x0000ffff00047812 */ /* 0x000fe400078ec0ff */
[--C-:B------:R-:W-:Y:S02]  /*11270*/  SHF.R.U32.HI R5, RZ, 0x10, R0.reuse ;  /* 0x00000010ff057819 */ /* 0x100fe40000011600 */
[----:B------:R-:W-:Y:S02]  /*11280*/  SHF.R.U32.HI R7, RZ, 0x18, R0 ;  /* 0x00000018ff077819 */ /* 0x000fe40000011600 */
[----:B------:R-:W-:Y:S02]  /*11290*/  SHF.R.U32.HI R0, RZ, 0x8, R4 ;  /* 0x00000008ff007819 */ /* 0x000fe40000011604 */
[----:B------:R-:W-:Y:S02]  /*112a0*/  LOP3.LUT R4, R5, 0xff, RZ, 0xc0, !PT ;  /* 0x000000ff05047812 */ /* 0x000fe400078ec0ff */
[----:B------:R-:W-:-:S02]  /*112b0*/  LOP3.LUT R6, R2, 0xff, RZ, 0xc0, !PT ;  /* 0x000000ff02067812 */ /* 0x000fc400078ec0ff */
[--C-:B------:R-:W-:Y:S02]  /*112c0*/  SHF.R.U32.HI R14, RZ, 0x10, R2.reuse ;  /* 0x00000010ff0e7819 */ /* 0x100fe40000011602 */
[----:B------:R-:W-:Y:S02]  /*112d0*/  SHF.R.U32.HI R5, RZ, 0x18, R2 ;  /* 0x00000018ff057819 */ /* 0x000fe40000011602 */
[----:B------:R-:W-:Y:S02]  /*112e0*/  PRMT R2, R4, 0x5410, R7 ;  /* 0x0000541004027816 */ /* 0x000fe40000000007 */
[----:B------:R-:W-:Y:S02]  /*112f0*/  SHF.R.U32.HI R3, RZ, 0x8, R3 ;  /* 0x00000008ff037819 */ /* 0x000fe40000011603 */
[----:B------:R-:W-:Y:S01]  /*11300*/  LOP3.LUT R7, R14, 0xff, RZ, 0xc0, !PT ;  /* 0x000000ff0e077812 */ /* 0x000fe200078ec0ff */
[----:B------:R-:W-:Y:S01]  /*11310*/  HSET2.LE.AND R2, R2, R12, PT ;  /* 0x0000000c02027233 */ /* 0x000fe20003803000 */
[----:B------:R-:W-:-:S02]  /*11320*/  PRMT R3, R6, 0x5410, R3 ;  /* 0x0000541006037816 */ /* 0x000fc40000000003 */
[----:B------:R-:W-:Y:S02]  /*11330*/  PRMT R7, R7, 0x5410, R5 ;  /* 0x0000541007077816 */ /* 0x000fe40000000005 */
[----:B------:R-:W-:Y:S01]  /*11340*/  PRMT R0, R13, 0x5410, R0 ;  /* 0x000054100d007816 */ /* 0x000fe20000000000 */
[--C-:B------:R-:W-:Y:S01]  /*11350*/  HSET2.LE.AND R3, R3, R12.reuse, PT ;  /* 0x0000000c03037233 */ /* 0x100fe20003803000 */
[----:B------:R-:W-:Y:S02]  /*11360*/  LOP3.LUT R5, R158, R2, RZ, 0xc0, !PT ;  /* 0x000000029e057212 */ /* 0x000fe400078ec0ff */
[----:B------:R-:W-:Y:S01]  /*11370*/  LOP3.LUT R2, R35, R218, R56, 0x96, !PT ;  /* 0x000000da23027212 */ /* 0x000fe200078e9638 */
[----:B------:R-:W-:Y:S01]  /*11380*/  HSET2.LE.AND R0, R0, R12, PT ;  /* 0x0000000c00007233 */ /* 0x000fe20003803000 */
[----:B------:R-:W-:Y:S01]  /*11390*/  LOP3.LUT R6, R157, R3, RZ, 0xc0, !PT ;  /* 0x000000039d067212 */ /* 0x000fe200078ec0ff */
[C---:B------:R-:W-:Y:S08]  /*113a0*/  HMMA.16816.F32 R68, R8.reuse, R40, R244 ;  /* 0x000000280844723c */ /* 0x040ff000000018f4 */
[----:B------:R-:W-:Y:S01]  /*113b0*/  HMMA.16816.F32 R64, R8, R42, R64 ;  /* 0x0000002a0840723c */ /* 0x000fe20000001840 */
[----:B------:R-:W-:Y:S01]  /*113c0*/  IMAD.WIDE.U32 R2, R2, -0x2daee0ad, RZ ;  /* 0xd2511f5302027825 */ /* 0x000fe200078e00ff */
[----:B------:R-:W-:Y:S01]  /*113d0*/  LDSM.16.MT88.4 R40, [R194+0xa400] ;  /* 0x00a40000c228783b */ /* 0x000fe20000004200 */
[----:B------:R-:W-:-:S05]  /*113e0*/  LOP3.LUT R4, R159, R0, RZ, 0xc0, !PT ;  /* 0x000000009f047212 */ /* 0x000fca00078ec0ff */
[----:B------:R-:W-:Y:S01]  /*113f0*/  HMMA.16816.F32 R80, R8, R38, R80 ;  /* 0x000000260850723c */ /* 0x000fe20000001850 */
[----:B------:R-:W-:-:S07]  /*11400*/  LOP3.LUT R0, R3, R249, R54, 0x96, !PT ;  /* 0x000000f903007212 */ /* 0x000fce00078e9636 */
[----:B------:R-:W-:Y:S01]  /*11410*/  HMMA.16816.F32 R128, R8, R16, R128 ;  /* 0x000000100880723c */ /* 0x000fe20000001880 */
[----:B------:R-:W-:-:S07]  /*11420*/  LOP3.LUT R3, R2, 0xffff, RZ, 0xc0, !PT ;  /* 0x0000ffff02037812 */ /* 0x000fce00078ec0ff */
[C---:B---3--:R-:W-:Y:S08]  /*11430*/  HMMA.16816.F32 R72, R8.reuse, R46, R240 ;  /* 0x0000002e0848723c */ /* 0x048ff000000018f0 */
[C---:B----4-:R-:W-:Y:S01]  /*11440*/  HMMA.16816.F32 R76, R8.reuse, R44, R236 ;  /* 0x0000002c084c723c */ /* 0x050fe200000018ec */
[----:B------:R-:W-:Y:S01]  /*11450*/  HSET2.LE.AND R7, R7, R12, PT ;  /* 0x0000000c07077233 */ /* 0x000fe20003803000 */
[----:B------:R-:W-:Y:S01]  /*11460*/  IMAD.MOV.U32 R219, RZ, RZ, R180 ;  /* 0x000000ffffdb7224 */ /* 0x000fe200078e00b4 */
[----:B------:R-:W-:Y:S05]  /*11470*/  LDSM.16.MT88.4 R56, [R192+0x9800] ;  /* 0x00980000c038783b */ /* 0x000fea0000004200 */
[C---:B------:R-:W-:Y:S01]  /*11480*/  HMMA.16816.F32 R44, R8.reuse, R36, R136 ;  /* 0x00000024082c723c */ /* 0x040fe20000001888 */
[----:B------:R-:W-:Y:S07]  /*11490*/  LDSM.16.MT88.4 R36, [R192+0xb400] ;  /* 0x00b40000c024783b */ /* 0x000fee0000004200 */
[----:B------:R-:W-:Y:S01]  /*114a0*/  HMMA.16816.F32 R136, R8, R18, R148 ;  /* 0x000000120888723c */ /* 0x000fe20000001894 */
[----:B------:R-:W3:Y:S06]  /*114b0*/  LDSM.16.MT88.4 R16, [R194+0x9400] ;  /* 0x00940000c210783b */ /* 0x000eec0000004200 */
[----:B------:R-:W-:-:S02]  /*114c0*/  IMAD.MOV.U32 R148, RZ, RZ, R197 ;  /* 0x000000ffff947224 */ /* 0x000fc400078e00c5 */
[----:B------:R4:W5:Y:S01]  /*114d0*/  LDL.LU R197, [R1+0x1dc] ;  /* 0x0001dc0001c57983 */ /* 0x0009620000300800 */
[----:B------:R-:W-:Y:S02]  /*114e0*/  IMAD.MOV.U32 R149, RZ, RZ, R196 ;  /* 0x000000ffff957224 */ /* 0x000fe400078e00c4 */
[----:B------:R-:W-:Y:S01]  /*114f0*/  IMAD.MOV.U32 R150, RZ, RZ, R195 ;  /* 0x000000ffff967224 */ /* 0x000fe200078e00c3 */
[----:B------:R4:W5:Y:S01]  /*11500*/  LDL.LU R196, [R1+0x1d8] ;  /* 0x0001d80001c47983 */ /* 0x0009620000300800 */
[----:B------:R-:W-:-:S03]  /*11510*/  IMAD.MOV.U32 R151, RZ, RZ, R193 ;  /* 0x000000ffff977224 */ /* 0x000fc600078e00c1 */
[----:B------:R4:W5:Y:S04]  /*11520*/  LDL.LU R195, [R1+0x1d4] ;  /* 0x0001d40001c37983 */ /* 0x0009680000300800 */
[----:B------:R4:W5:Y:S04]  /*11530*/  LDL.LU R193, [R1+0x1d0] ;  /* 0x0001d00001c17983 */ /* 0x0009680000300800 */
[----:B------:R4:W5:Y:S04]  /*11540*/  LDL.LU R53, [R1+0x1cc] ;  /* 0x0001cc0001357983 */ /* 0x0009680000300800 */
[----:B------:R4:W5:Y:S04]  /*11550*/  LDL.LU R52, [R1+0x1c8] ;  /* 0x0001c80001347983 */ /* 0x0009680000300800 */
[----:B------:R4:W5:Y:S04]  /*11560*/  LDL.LU R51, [R1+0x1c4] ;  /* 0x0001c40001337983 */ /* 0x0009680000300800 */
[----:B------:R4:W5:Y:S01]  /*11570*/  LDL.LU R50, [R1+0x1c0] ;  /* 0x0001c00001327983 */ /* 0x0009620000300800 */
[C---:B------:R-:W-:Y:S08]  /*11580*/  HMMA.16816.F32 R152, R8.reuse, R60, R148 ;  /* 0x0000003c0898723c */ /* 0x040ff00000001894 */
[----:B------:R-:W-:Y:S01]  /*11590*/  HMMA.16816.F32 R148, R8, R62, R176 ;  /* 0x0000003e0894723c */ /* 0x000fe200000018b0 */
[----:B------:R-:W1:Y:S01]  /*115a0*/  LDSM.16.MT88.4 R60, [R194+0xb400] ;  /* 0x00b40000c23c783b */ /* 0x000e620000004200 */
[----:B------:R-:W-:-:S02]  /*115b0*/  LOP3.LUT R15, R0, 0xff, RZ, 0xc0, !PT ;  /* 0x000000ff000f7812 */ /* 0x000fc400078ec0ff */
[----:B------:R-:W-:-:S03]  /*115c0*/  SHF.R.U32.HI R14, RZ, 0x18, R0 ;  /* 0x00000018ff0e7819 */ /* 0x000fc60000011600 */
[----:B------:R-:W-:Y:S02]  /*115d0*/  LOP3.LUT R8, R0, 0xffff, RZ, 0xc0, !PT ;  /* 0x0000ffff00087812 */ /* 0x000fe400078ec0ff */
[----:B------:R-:W-:Y:S02]  /*115e0*/  SHF.R.U32.HI R9, RZ, 0x10, R0 ;  /* 0x00000010ff097819 */ /* 0x000fe40000011600 */
[----:B------:R-:W-:Y:S02]  /*115f0*/  LOP3.LUT R10, R2, 0xff, RZ, 0xc0, !PT ;  /* 0x000000ff020a7812 */ /* 0x000fe400078ec0ff */
[----:B------:R-:W-:Y:S02]  /*11600*/  SHF.R.U32.HI R0, RZ, 0x8, R3 ;  /* 0x00000008ff007819 */ /* 0x000fe40000011603 */
[----:B------:R-:W-:Y:S02]  /*11610*/  SHF.R.U32.HI R3, RZ, 0x8, R8 ;  /* 0x00000008ff037819 */ /* 0x000fe40000011608 */
[----:B------:R-:W-:-:S02]  /*11620*/  LOP3.LUT R8, R9, 0xff, RZ, 0xc0, !PT ;  /* 0x000000ff09087812 */ /* 0x000fc400078ec0ff */
[----:B------:R-:W-:Y:S02]  /*11630*/  PRMT R9, R10, 0x5410, R0 ;  /* 0x000054100a097816 */ /* 0x000fe40000000000 */
[----:B------:R-:W-:Y:S01]  /*11640*/  PRMT R0, R15, 0x5410, R3 ;  /* 0x000054100f007816 */ /* 0x000fe20000000003 */
[----:B------:R-:W-:Y:S01]  /*11650*/  IMAD.MOV.U32 R237, RZ, RZ, R187 ;  /* 0x000000ffffed7224 */ /* 0x000fe200078e00bb */
[----:B------:R-:W-:-:S03]  /*11660*/  SHF.R.U32.HI R11, RZ, 0x10, R2 ;  /* 0x00000010ff0b7819 */ /* 0x000fc60000011602 */
[--C-:B------:R-:W-:Y:S01]  /*11670*/  HSET2.LE.AND R0, R0, R12.reuse, PT ;  /* 0x0000000c00007233 */ /* 0x100fe20003803000 */
[----:B------:R-:W-:Y:S02]  /*11680*/  SHF.R.U32.HI R13, RZ, 0x18, R2 ;  /* 0x00000018ff0d7819 */ /* 0x000fe40000011602 */
[----:B------:R-:W-:Y:S02]  /*11690*/  PRMT R2, R8, 0x5410, R14 ;  /* 0x0000541008027816 */ /* 0x000fe4000000000e */
[----:B------:R-:W-:Y:S02]  /*116a0*/  LOP3.LUT R8, R235, R0, RZ, 0xc0, !PT ;  /* 0x00000000eb087212 */ /* 0x000fe400078ec0ff */
[----:B------:R-:W-:Y:S01]  /*116b0*/  LOP3.LUT R0, R188, R237, RZ, 0x3c, !PT ;  /* 0x000000edbc007212 */ /* 0x000fe200078e3cff */
[----:B------:R-:W-:Y:S01]  /*116c0*/  HSET2.LE.AND R2, R2, R12, PT ;  /* 0x0000000c02027233 */ /* 0x000fe20003803000 */
[----:B------:R-:W-:Y:S01]  /*116d0*/  LOP3.LUT R11, R11, 0xff, RZ, 0xc0, !PT ;  /* 0x000000ff0b0b7812 */ /* 0x000fe200078ec0ff */
[----:B------:R-:W-:Y:S01]  /*116e0*/  IMAD.MOV.U32 R167, RZ, RZ, R173 ;  /* 0x000000ffffa77224 */ /* 0x000fe200078e00ad */
[----:B------:R-:W-:Y:S01]  /*116f0*/  LOP3.LUT R7, R156, R7, RZ, 0xc0, !PT ;  /* 0x000000079c077212 */ /* 0x000fe200078ec0ff */
[----:B------:R-:W-:-:S02]  /*11700*/  IMAD.MOV.U32 R238, RZ, RZ, R168 ;  /* 0x000000ffffee7224 */ /* 0x000fc400078e00a8 */
[----:B------:R-:W-:Y:S01]  /*11710*/  IMAD.WIDE.U32 R14, R0, -0x326172a9, RZ ;  /* 0xcd9e8d57000e7825 */ /* 0x000fe200078e00ff */
[----:B------:R-:W-:Y:S01]  /*11720*/  PRMT R11, R11, 0x5410, R13 ;  /* 0x000054100b0b7816 */ /* 0x000fe2000000000d */
[--C-:B------:R-:W-:Y:S01]  /*11730*/  HSET2.LE.AND R3, R9, R12.reuse, PT ;  /* 0x0000000c09037233 */ /* 0x100fe20003803000 */
[----:B------:R-:W-:Y:S02]  /*11740*/  LOP3.LUT R9, R231, R2, RZ, 0xc0, !PT ;  /* 0x00000002e7097212 */ /* 0x000fe400078ec0ff */
[----:B------:R-:W-:Y:S02]  /*11750*/  LOP3.LUT R2, R15, R225, R238, 0x96, !PT ;  /* 0x000000e10f027212 */ /* 0x000fe400078e96ee */
[----:B------:R-:W-:Y:S01]  /*11760*/  LOP3.LUT R0, R167, R219, R14, 0x96, !PT ;  /* 0x000000dba7007212 */ /* 0x000fe200078e960e */
[----:B------:R-:W-:Y:S01]  /*11770*/  IMAD.MOV.U32 R160, RZ, RZ, R214 ;  /* 0x000000ffffa07224 */ /* 0x000fe200078e00d6 */
[----:B------:R-:W-:Y:S01]  /*11780*/  HSET2.LE.AND R11, R11, R12, PT ;  /* 0x0000000c0b0b7233 */ /* 0x000fe20003803000 */
[----:B------:R-:W-:Y:S01]  /*11790*/  IMAD.MOV.U32 R161, RZ, RZ, R215 ;  /* 0x000000ffffa17224 */ /* 0x000fe200078e00d7 */
[----:B--2---:R-:W-:Y:S01]  /*117a0*/  HMMA.16816.F32 R156, R4, R20, R112 ;  /* 0x00000014049c723c */ /* 0x004fe20000001870 */
[----:B------:R-:W-:Y:S01]  /*117b0*/  IMAD.MOV.U32 R162, RZ, RZ, R174 ;  /* 0x000000ffffa27224 */ /* 0x000fe200078e00ae */
[----:B------:R-:W-:Y:S01]  /*117c0*/  LOP3.LUT R10, R230, R3, RZ, 0xc0, !PT ;  /* 0x00000003e60a7212 */ /* 0x000fe200078ec0ff */
[----:B------:R-:W-:-:S02]  /*117d0*/  IMAD.MOV.U32 R163, RZ, RZ, R175 ;  /* 0x000000ffffa37224 */ /* 0x000fc400078e00af */
[----:B------:R-:W-:Y:S02]  /*117e0*/  IMAD.MOV.U32 R215, RZ, RZ, R184 ;  /* 0x000000ffffd77224 */ /* 0x000fe400078e00b8 */
[----:B------:R-:W-:Y:S01]  /*117f0*/  IMAD.MOV.U32 R214, RZ, RZ, R183 ;  /* 0x000000ffffd67224 */ /* 0x000fe200078e00b7 */
[C---:B-1----:R-:W-:Y:S01]  /*11800*/  HMMA.16816.F32 R124, R4.reuse, R24, R124 ;  /* 0x00000018047c723c */ /* 0x042fe2000000187c */
[----:B------:R-:W-:Y:S02]  /*11810*/  IMAD.MOV.U32 R166, RZ, RZ, R172 ;  /* 0x000000ffffa67224 */ /* 0x000fe400078e00ac */
[----:B------:R-:W-:Y:S02]  /*11820*/  IMAD.MOV.U32 R164, RZ, RZ, R170 ;  /* 0x000000ffffa47224 */ /* 0x000fe400078e00aa */
[----:B------:R-:W-:Y:S02]  /*11830*/  IMAD.MOV.U32 R165, RZ, RZ, R171 ;  /* 0x000000ffffa57224 */ /* 0x000fe400078e00ab */
[----:B------:R-:W-:Y:S01]  /*11840*/  IMAD.MOV.U32 R239, RZ, RZ, R169 ;  /* 0x000000ffffef7224 */ /* 0x000fe200078e00a9 */
[----:B------:R-:W-:Y:S01]  /*11850*/  HMMA.16816.F32 R120, R4, R26, R120 ;  /* 0x0000001a0478723c */ /* 0x000fe20000001878 */
[----:B------:R-:W-:-:S02]  /*11860*/  IMAD.MOV.U32 R236, RZ, RZ, R186 ;  /* 0x000000ffffec7224 */ /* 0x000fc400078e00ba */
[----:B------:R-:W-:Y:S01]  /*11870*/  IMAD.WIDE.U32 R2, R2, -0x2daee0ad, RZ ;  /* 0xd2511f5302027825 */ /* 0x000fe200078e00ff */
[----:B------:R-:W-:-:S04]  /*11880*/  LOP3.LUT R11, R206, R11, RZ, 0xc0, !PT ;  /* 0x0000000bce0b7212 */ /* 0x000fc800078ec0ff */
[----:B---3--:R-:W-:Y:S01]  /*11890*/  HMMA.16816.F32 R132, R4, R16, R132 ;  /* 0x000000100484723c */ /* 0x008fe20000001884 */
[----:B------:R-:W-:-:S07]  /*118a0*/  LOP3.LUT R3, R3, R226, R164, 0x96, !PT ;  /* 0x000000e203037212 */ /* 0x000fce00078e96a4 */
        /* <DEDUP_REMOVED lines=21> */
[----:B------:R-:W-:Y:S04]  /*11a00*/  HMMA.16816.F32 R96, R8, R16, R68 ;  /* 0x000000100860723c */ /* 0x000fe80000001844 */
[----:B------:R-:W-:Y:S02]  /*11a10*/  LOP3.LUT R0, R3, R251, R34, 0x96, !PT ;  /* 0x000000fb03007212 */ /* 0x000fe400078e9622 */
[C---:B------:R-:W-:Y:S02]  /*11a20*/  LOP3.LUT R3, R2.reuse, 0xffff, RZ, 0xc0, !PT ;  /* 0x0000ffff02037812 */ /* 0x040fe400078ec0ff */
        /* <DEDUP_REMOVED lines=9> */
[----:B------:R-:W-:Y:S02]  /*11ac0*/  SHF.R.U32.HI R7, RZ, 0x18, R0 ;  /* 0x00000018ff077819 */ /* 0x000fe40000011600 */
[----:B------:R-:W-:Y:S02]  /*11ad0*/  LOP3.LUT R2, R3, 0xff, RZ, 0xc0, !PT ;  /* 0x000000ff03027812 */ /* 0x000fe400078ec0ff */
[----:B------:R-:W-:Y:S02]  /*11ae0*/  PRMT R0, R17, 0x5410, R6 ;  /* 0x0000541011007816 */ /* 0x000fe40000000006 */
[----:B------:R-:W-:Y:S02]  /*11af0*/  PRMT R3, R5, 0x5410, R16 ;  /* 0x0000541005037816 */ /* 0x000fe40000000010 */
[----:B------:R-:W-:Y:S01]  /*11b00*/  PRMT R5, R2, 0x5410, R7 ;  /* 0x0000541002057816 */ /* 0x000fe20000000007 */
[--C-:B------:R-:W-:Y:S01]  /*11b10*/  HSET2.LE.AND R0, R0, R12.reuse, PT ;  /* 0x0000000c00007233 */ /* 0x100fe20003803000 */
[----:B------:R-:W-:Y:S01]  /*11b20*/  PRMT R4, R13, 0x5410, R4 ;  /* 0x000054100d047816 */ /* 0x000fe20000000004 */
[----:B------:R-:W-:-:S03]  /*11b30*/  HSET2.LE.AND R2, R3, R12, PT ;  /* 0x0000000c03027233 */ /* 0x000fc60003803000 */
[----:B------:R-:W-:Y:S01]  /*11b40*/  LOP3.LUT R6, R191, R0, RZ, 0xc0, !PT ;  /* 0x00000000bf067212 */ /* 0x000fe200078ec0ff */
[----:B------:R-:W-:Y:S01]  /*11b50*/  HSET2.LE.AND R3, R4, R12, PT ;  /* 0x0000000c04037233 */ /* 0x000fe20003803000 */
[----:B------:R-:W-:Y:S02]  /*11b60*/  LOP3.LUT R7, R189, R2, RZ, 0xc0, !PT ;  /* 0x00000002bd077212 */ /* 0x000fe400078ec0ff */
[----:B------:R-:W-:Y:S02]  /*11b70*/  LOP3.LUT R2, R15, R225, R162, 0x96, !PT ;  /* 0x000000e10f027212 */ /* 0x000fe400078e96a2 */
[----:B------:R-:W-:Y:S01]  /*11b80*/  LOP3.LUT R0, R221, R219, R14, 0x96, !PT ;  /* 0x000000dbdd007212 */ /* 0x000fe200078e960e */
[----:B------:R-:W-:Y:S01]  /*11b90*/  HMMA.16816.F32 R84, R8, R22, R80 ;  /* 0x000000160854723c */ /* 0x000fe20000001850 */
[----:B------:R-:W-:Y:S01]  /*11ba0*/  LOP3.LUT R4, R201, R3, RZ, 0xc0, !PT ;  /* 0x00000003c9047212 */ /* 0x000fe200078ec0ff */
[----:B------:R-:W-:-:S06]  /*11bb0*/  IMAD.MOV.U32 R238, RZ, RZ, R160 ;  /* 0x000000ffffee7224 */ /* 0x000fcc00078e00a0 */
[C---:B------:R-:W-:Y:S01]  /*11bc0*/  HMMA.16816.F32 R108, R8.reuse, R24, R76 ;  /* 0x00000018086c723c */ /* 0x040fe2000000184c */
[----:B------:R-:W-:Y:S01]  /*11bd0*/  IMAD.WIDE.U32 R2, R2, -0x2daee0ad, RZ ;  /* 0xd2511f5302027825 */ /* 0x000fe200078e00ff */
[----:B------:R-:W-:Y:S01]  /*11be0*/  HSET2.LE.AND R5, R5, R12, PT ;  /* 0x0000000c05057233 */ /* 0x000fe20003803000 */
[----:B------:R-:W-:Y:S05]  /*11bf0*/  LDSM.16.MT88.4 R20, [R192+0xb800] ;  /* 0x00b80000c014783b */ /* 0x000fea0000004200 */
[C---:B------:R-:W-:Y:S01]  /*11c00*/  HMMA.16816.F32 R104, R8.reuse, R26, R72 ;  /* 0x0000001a0868723c */ /* 0x040fe20000001848 */
[----:B------:R-:W-:Y:S01]  /*11c10*/  LOP3.LUT R3, R3, R226, R238, 0x96, !PT ;  /* 0x000000e203037212 */ /* 0x000fe200078e96ee */
[----:B------:R-:W-:Y:S06]  /*11c20*/  LDSM.16.MT88.4 R24, [R192+0xa800] ;  /* 0x00a80000c018783b */ /* 0x000fec0000004200 */
[C---:B------:R-:W-:Y:S08]  /*11c30*/  HMMA.16816.F32 R92, R8.reuse, R18, R64 ;  /* 0x00000012085c723c */ /* 0x040ff00000001840 */
[C---:B------:R-:W-:Y:S08]  /*11c40*/  HMMA.16816.F32 R80, R8.reuse, R60, R152 ;  /* 0x0000003c0850723c */ /* 0x040ff00000001898 */
[C---:B------:R-:W-:Y:S08]  /*11c50*/  HMMA.16816.F32 R76, R8.reuse, R40, R128 ;  /* 0x00000028084c723c */ /* 0x040ff00000001880 */
[C---:B------:R-:W-:Y:S01]  /*11c60*/  HMMA.16816.F32 R68, R8.reuse, R38, R144 ;  /* 0x000000260844723c */ /* 0x040fe20000001890 */
[----:B------:R-:W-:Y:S01]  /*11c70*/  LOP3.LUT R5, R200, R5, RZ, 0xc0, !PT ;  /* 0x00000005c8057212 */ /* 0x000fe200078ec0ff */
[----:B------:R-:W-:Y:S06]  /*11c80*/  LDSM.16.MT88.4 R16, [R194+0xa800] ;  /* 0x00a80000c210783b */ /* 0x000fec0000004200 */
[C---:B------:R-:W-:Y:S01]  /*11c90*/  HMMA.16816.F32 R72, R8.reuse, R42, R136 ;  /* 0x0000002a0848723c */ /* 0x040fe20000001888 */
[----:B------:R-:W1:Y:S07]  /*11ca0*/  LDSM.16.MT88.4 R40, [R194+0x9800] ;  /* 0x00980000c228783b */ /* 0x000e6e0000004200 */
[----:B------:R-:W-:Y:S01]  /*11cb0*/  HMMA.16816.F32 R64, R8, R36, R140 ;  /* 0x000000240840723c */ /* 0x000fe2000000188c */
[----:B------:R-:W2:Y:S01]  /*11cc0*/  LDSM.16.MT88.4 R36, [R194+0xb800] ;  /* 0x00b80000c224783b */ /* 0x000ea20000004200 */
[----:B------:R-:W-:-:S03]  /*11cd0*/  IMAD.MOV.U32 R239, RZ, RZ, R161 ;  /* 0x000000ffffef7224 */ /* 0x000fc600078e00a1 */
[----:B------:R-:W-:Y:S03]  /*11ce0*/  LDSM.16.MT88.4 R140, [R194+0x9c00] ;  /* 0x009c0000c28c783b */ /* 0x000fe60000004200 */
[----:B------:R-:W-:Y:S07]  /*11cf0*/  HMMA.16816.F32 R60, R8, R62, R148 ;  /* 0x0000003e083c723c */ /* 0x000fee0000001894 */
[----:B------:R-:W-:-:S05]  /*11d00*/  IMAD.WIDE.U32 R8, R0, -0x2daee0ad, RZ ;  /* 0xd2511f5300087825 */ /* 0x000fca00078e00ff */
        /* <DEDUP_REMOVED lines=12> */
[C---:B------:R-:W-:Y:S02]  /*11dd0*/  LOP3.LUT R3, R2.reuse, 0xffff, RZ, 0xc0, !PT ;  /* 0x0000ffff02037812 */ /* 0x040fe400078ec0ff */
[--C-:B------:R-:W-:Y:S02]  /*11de0*/  SHF.R.U32.HI R11, RZ, 0x10, R2.reuse ;  /* 0x00000010ff0b7819 */ /* 0x100fe40000011602 */
[----:B------:R-:W-:Y:S02]  /*11df0*/  LOP3.LUT R13, R2, 0xff, RZ, 0xc0, !PT ;  /* 0x000000ff020d7812 */ /* 0x000fe400078ec0ff */
[----:B------:R-:W-:Y:S02]  /*11e00*/  SHF.R.U32.HI R10, RZ, 0x18, R2 ;  /* 0x00000018ff0a7819 */ /* 0x000fe40000011602 */
[----:B------:R-:W-:-:S02]  /*11e10*/  LOP3.LUT R2, R0, 0xffff, RZ, 0xc0, !PT ;  /* 0x0000ffff00027812 */ /* 0x000fc400078ec0ff */
[----:B------:R-:W-:Y:S02]  /*11e20*/  SHF.R.U32.HI R3, RZ, 0x8, R3 ;  /* 0x00000008ff037819 */ /* 0x000fe40000011603 */
[----:B------:R-:W-:Y:S02]  /*11e30*/  LOP3.LUT R11, R11, 0xff, RZ, 0xc0, !PT ;  /* 0x000000ff0b0b7812 */ /* 0x000fe400078ec0ff */
[----:B------:R-:W-:Y:S02]  /*11e40*/  SHF.R.U32.HI R8, RZ, 0x8, R2 ;  /* 0x00000008ff087819 */ /* 0x000fe40000011602 */
[----:B------:R-:W-:Y:S02]  /*11e50*/  PRMT R2, R13, 0x5410, R3 ;  /* 0x000054100d027816 */ /* 0x000fe40000000003 */
[----:B------:R-:W-:Y:S02]  /*11e60*/  PRMT R11, R11, 0x5410, R10 ;  /* 0x000054100b0b7816 */ /* 0x000fe4000000000a */
[----:B------:R-:W-:-:S02]  /*11e70*/  LOP3.LUT R9, R0, 0xff, RZ, 0xc0, !PT ;  /* 0x000000ff00097812 */ /* 0x000fc400078ec0ff */
[--C-:B------:R-:W-:Y:S02]  /*11e80*/  SHF.R.U32.HI R3, RZ, 0x10, R0.reuse ;  /* 0x00000010ff037819 */ /* 0x100fe40000011600 */
[----:B------:R-:W-:Y:S01]  /*11e90*/  SHF.R.U32.HI R10, RZ, 0x18, R0 ;  /* 0x00000018ff0a7819 */ /* 0x000fe20000011600 */
[--C-:B------:R-:W-:Y:S01]  /*11ea0*/  HSET2.LE.AND R0, R2, R12.reuse, PT ;  /* 0x0000000c02007233 */ /* 0x100fe20003803000 */
[----:B------:R-:W-:Y:S01]  /*11eb0*/  PRMT R8, R9, 0x5410, R8 ;  /* 0x0000541009087816 */ /* 0x000fe20000000008 */
[----:B------:R-:W-:Y:S01]  /*11ec0*/  HSET2.LE.AND R2, R11, R12, PT ;  /* 0x0000000c0b027233 */ /* 0x000fe20003803000 */
[----:B------:R-:W-:-:S03]  /*11ed0*/  LOP3.LUT R9, R3, 0xff, RZ, 0xc0, !PT ;  /* 0x000000ff03097812 */ /* 0x000fc600078ec0ff */
[----:B------:R-:W-:Y:S01]  /*11ee0*/  HSET2.LE.AND R3, R8, R12, PT ;  /* 0x0000000c08037233 */ /* 0x000fe20003803000 */
[----:B------:R-:W-:Y:S02]  /*11ef0*/  LOP3.LUT R11, R207, R2, RZ, 0xc0, !PT ;  /* 0x00000002cf0b7212 */ /* 0x000fe400078ec0ff */
[----:B------:R-:W-:Y:S02]  /*11f00*/  LOP3.LUT R2, R35, R218, R46, 0x96, !PT ;  /* 0x000000da23027212 */ /* 0x000fe400078e962e */
[----:B------:R-:W-:-:S03]  /*11f10*/  LOP3.LUT R8, R248, R3, RZ, 0xc0, !PT ;  /* 0x00000003f8087212 */ /* 0x000fc600078ec0ff */
[----:B------:R-:W-:Y:S01]  /*11f20*/  IMAD.WIDE.U32 R2, R2, -0x2daee0ad, RZ ;  /* 0xd2511f5302027825 */ /* 0x000fe200078e00ff */
[----:B------:R-:W-:Y:S01]  /*11f30*/  PRMT R9, R9, 0x5410, R10 ;  /* 0x0000541009097816 */ /* 0x000fe2000000000a */
[----:B-1----:R-:W-:Y:S01]  /*11f40*/  HMMA.16816.F32 R144, R4, R42, R116 ;  /* 0x0000002a0490723c */ /* 0x002fe20000001874 */
[----:B------:R-:W-:Y:S02]  /*11f50*/  LOP3.LUT R10, R208, R0, RZ, 0xc0, !PT ;  /* 0x00000000d00a7212 */ /* 0x000fe400078ec0ff */
[----:B------:R-:W-:Y:S02]  /*11f60*/  LOP3.LUT R0, R3, R249, R44, 0x96, !PT ;  /* 0x000000f903007212 */ /* 0x000fe400078e962c */
[----:B------:R-:W-:-:S03]  /*11f70*/  LOP3.LUT R3, R2, 0xffff, RZ, 0xc0, !PT ;  /* 0x0000ffff02037812 */ /* 0x000fc600078ec0ff */
[----:B------:R-:W-:Y:S01]  /*11f80*/  HMMA.16816.F32 R116, R4, R16, R112 ;  /* 0x000000100474723c */ /* 0x000fe20000001870 */
[----:B------:R-:W-:Y:S02]  /*11f90*/  LOP3.LUT R15, R2, 0xff, RZ, 0xc0, !PT ;  /* 0x000000ff020f7812 */ /* 0x000fe400078ec0ff */
[----:B------:R-:W-:Y:S01]  /*11fa0*/  SHF.R.U32.HI R14, RZ, 0x18, R2 ;  /* 0x00000018ff0e7819 */ /* 0x000fe20000011602 */
[----:B------:R-:W-:-:S04]  /*11fb0*/  HSET2.LE.AND R9, R9, R12, PT ;  /* 0x0000000c09097233 */ /* 0x000fc80003803000 */
[C---:B------:R-:W-:Y:S08]  /*11fc0*/  HMMA.16816.F32 R148, R4.reuse, R40, R132 ;  /* 0x000000280494723c */ /* 0x040ff00000001884 */
[C---:B------:R-:W-:Y:S08]  /*11fd0*/  HMMA.16816.F32 R112, R4.reuse, R18, R172 ;  /* 0x000000120470723c */ /* 0x040ff000000018ac */
[C---:B------:R-:W-:Y:S08]  /*11fe0*/  HMMA.16816.F32 R164, R4.reuse, R56, R124 ;  /* 0x0000003804a4723c */ /* 0x040ff0000000187c */
[C---:B------:R-:W-:Y:S08]  /*11ff0*/  HMMA.16816.F32 R160, R4.reuse, R58, R120 ;  /* 0x0000003a04a0723c */ /* 0x040ff00000001878 */
[C---:B------:R-:W-:Y:S08]  /*12000*/  HMMA.16816.F32 R128, R4.reuse, R26, R168 ;  /* 0x0000001a0480723c */ /* 0x040ff000000018a8 */
[C---:B------:R-:W-:Y:S08]  /*12010*/  HMMA.16816.F32 R100, R4.reuse, R20, R100 ;  /* 0x000000140464723c */ /* 0x040ff00000001864 */
[C---:B--2---:R-:W-:Y:S08]  /*12020*/  HMMA.16816.F32 R180, R4.reuse, R36, R180 ;  /* 0x0000002404b4723c */ /* 0x044ff000000018b4 */
[C---:B------:R-:W-:Y:S01]  /*12030*/  HMMA.16816.F32 R176, R4.reuse, R38, R176 ;  /* 0x0000002604b0723c */ /* 0x040fe200000018b0 */
[----:B------:R-:W-:Y:S01]  /*12040*/  LOP3.LUT R9, R209, R9, RZ, 0xc0, !PT ;  /* 0x00000009d1097212 */ /* 0x000fe200078ec0ff */
[----:B------:R-:W-:Y:S06]  /*12050*/  LDSM.16.MT88.4 R124, [R192+0xac00] ;  /* 0x00ac0000c07c783b */ /* 0x000fec0000004200 */
[C---:B------:R-:W-:Y:S01]  /*12060*/  HMMA.16816.F32 R132, R4.reuse, R24, R156 ;  /* 0x000000180484723c */ /* 0x040fe2000000189c */
[----:B------:R-:W-:Y:S01]  /*12070*/  LOP3.LUT R13, R0, 0xff, RZ, 0xc0, !PT ;  /* 0x000000ff000d7812 */ /* 0x000fe200078ec0ff */
[----:B------:R-:W1:Y:S06]  /*12080*/  LDSM.16.MT88.4 R156, [R192+0x9c00] ;  /* 0x009c0000c09c783b */ /* 0x000e6c0000004200 */
[----:B------:R-:W-:Y:S07]  /*12090*/  HMMA.16816.F32 R172, R4, R22, R184 ;  /* 0x0000001604ac723c */ /* 0x000fee00000018b8 */
[----:B------:R-:W-:-:S02]  /*120a0*/  SHF.R.U32.HI R4, RZ, 0x10, R2 ;  /* 0x00000010ff047819 */ /* 0x000fc40000011602 */
[----:B------:R-:W-:Y:S02]  /*120b0*/  LOP3.LUT R2, R0, 0xffff, RZ, 0xc0, !PT ;  /* 0x0000ffff00027812 */ /* 0x000fe400078ec0ff */
[----:B------:R-:W-:Y:S02]  /*120c0*/  SHF.R.U32.HI R6, RZ, 0x8, R3 ;  /* 0x00000008ff067819 */ /* 0x000fe40000011603 */
[----:B------:R-:W-:Y:S02]  /*120d0*/  LOP3.LUT R5, R4, 0xff, RZ, 0xc0, !PT ;  /* 0x000000ff04057812 */ /* 0x000fe400078ec0ff */
[----:B------:R-:W-:Y:S02]  /*120e0*/  SHF.R.U32.HI R3, RZ, 0x10, R0 ;  /* 0x00000010ff037819 */ /* 0x000fe40000011600 */
[----:B------:R-:W-:Y:S02]  /*120f0*/  SHF.R.U32.HI R4, RZ, 0x8, R2 ;  /* 0x00000008ff047819 */ /* 0x000fe40000011602 */
[----:B------:R-:W-:-:S02]  /*12100*/  PRMT R2, R15, 0x5410, R6 ;  /* 0x000054100f027816 */ /* 0x000fc40000000006 */
[----:B------:R-:W-:Y:S02]  /*12110*/  SHF.R.U32.HI R7, RZ, 0x18, R0 ;  /* 0x00000018ff077819 */ /* 0x000fe40000011600 */
[----:B------:R-:W-:Y:S01]  /*12120*/  LOP3.LUT R0, R3, 0xff, RZ, 0xc0, !PT ;  /* 0x000000ff03007812 */ /* 0x000fe200078ec0ff */
[--C-:B------:R-:W-:Y:S01]  /*12130*/  HSET2.LE.AND R2, R2, R12.reuse, PT ;  /* 0x0000000c02027233 */ /* 0x100fe20003803000 */
[----:B------:R-:W-:Y:S02]  /*12140*/  PRMT R3, R5, 0x5410, R14 ;  /* 0x0000541005037816 */ /* 0x000fe4000000000e */
[----:B------:R-:W-:Y:S01]  /*12150*/  PRMT R5, R13, 0x5410, R4 ;  /* 0x000054100d057816 */ /* 0x000fe20000000004 */
[----:B------:R-:W-:Y:S01]  /*12160*/  HMMA.16816.F32 R168, R8, R56, R108 ;  /* 0x0000003808a8723c */ /* 0x000fe2000000186c */
[----:B------:R-:W-:Y:S01]  /*12170*/  PRMT R4, R0, 0x5410, R7 ;  /* 0x0000541000047816 */ /* 0x000fe20000000007 */
[--C-:B------:R-:W-:Y:S01]  /*12180*/  HSET2.LE.AND R0, R3, R12.reuse, PT ;  /* 0x0000000c03007233 */ /* 0x100fe20003803000 */
[----:B------:R-:W2:Y:S01]  /*12190*/  LDSM.16.MT88.4 R108, [R194+0xac00] ;  /* 0x00ac0000c26c783b */ /* 0x000ea20000004200 */
[----:B------:R-:W-:-:S04]  /*121a0*/  HSET2.LE.AND R3, R5, R12, PT ;  /* 0x0000000c05037233 */ /* 0x000fc80003803000 */
[----:B------:R-:W-:Y:S01]  /*121b0*/  HMMA.16816.F32 R104, R8, R58, R104 ;  /* 0x0000003a0868723c */ /* 0x000fe20000001868 */
[----:B------:R-:W-:-:S07]  /*121c0*/  IMAD.MOV.U32 R5, RZ, RZ, R190 ;  /* 0x000000ffff057224 */ /* 0x000fce00078e00be */
[C---:B------:R-:W-:Y:S07]  /*121d0*/  HMMA.16816.F32 R56, R8.reuse, R42, R92 ;  /* 0x0000002a0838723c */ /* 0x040fee000000185c */
[----:B------:R-:W-:Y:S02]  /*121e0*/  LOP3.LUT R94, R203, R2, RZ, 0xc0, !PT ;  /* 0x00000002cb5e7212 */ /* 0x000fe400078ec0ff */
[----:B------:R-:W-:Y:S01]  /*121f0*/  LOP3.LUT R2, R55, R218, R200, 0x96, !PT ;  /* 0x000000da37027212 */ /* 0x000fe200078e96c8 */
[----:B------:R-:W-:Y:S01]  /*12200*/  HMMA.16816.F32 R152, R8, R40, R96 ;  /* 0x000000280898723c */ /* 0x000fe20000001860 */
[----:B------:R-:W-:Y:S01]  /*12210*/  LOP3.LUT R92, R205, R3, RZ, 0xc0, !PT ;  /* 0x00000003cd5c7212 */ /* 0x000fe200078ec0ff */
[----:B------:R-:W-:-:S02]  /*12220*/  HSET2.LE.AND R4, R4, R12, PT ;  /* 0x0000000c04047233 */ /* 0x000fc40003803000 */
[----:B------:R-:W-:-:S04]  /*12230*/  IMAD.WIDE.U32 R2, R2, -0x2daee0ad, RZ ;  /* 0xd2511f5302027825 */ /* 0x000fc800078e00ff */
[----:B------:R-:W-:Y:S01]  /*12240*/  HMMA.16816.F32 R40, R8, R26, R84 ;  /* 0x0000001a0828723c */ /* 0x000fe20000001854 */
[----:B------:R-:W-:-:S07]  /*12250*/  LOP3.LUT R95, R5, R0, RZ, 0xc0, !PT ;  /* 0x00000000055f7212 */ /* 0x000fce00078ec0ff */
[----:B------:R-:W-:Y:S01]  /*12260*/  HMMA.16816.F32 R136, R8, R24, R88 ;  /* 0x000000180888723c */ /* 0x000fe20000001858 */
[----:B------:R-:W-:-:S07]  /*12270*/  LOP3.LUT R0, R3, R249, R188, 0x96, !PT ;  /* 0x000000f903007212 */ /* 0x000fce00078e96bc */
[----:B------:R-:W-:Y:S01]  /*12280*/  HMMA.16816.F32 R84, R8, R36, R80 ;  /* 0x000000240854723c */ /* 0x000fe20000001850 */
[----:B------:R-:W3:Y:S01]  /*12290*/  LDSM.16.MT88.4 R80, [R192+0xbc00] ;  /* 0x00bc0000c050783b */ /* 0x000ee20000004200 */
[----:B------:R-:W-:-:S06]  /*122a0*/  LOP3.LUT R3, R2, 0xffff, RZ, 0xc0, !PT ;  /* 0x0000ffff02037812 */ /* 0x000fcc00078ec0ff */
[----:B------:R-:W-:Y:S01]  /*122b0*/  HMMA.16816.F32 R120, R8, R16, R76 ;  /* 0x000000100878723c */ /* 0x000fe2000000184c */
[----:B------:R-:W-:-:S07]  /*122c0*/  LOP3.LUT R93, R204, R4, RZ, 0xc0, !PT ;  /* 0x00000004cc5d7212 */ /* 0x000fce00078ec0ff */
[----:B------:R-:W-:Y:S01]  /*122d0*/  HMMA.16816.F32 R24, R8, R18, R72 ;  /* 0x000000120818723c */ /* 0x000fe20000001848 */
[----:B------:R-:W1:Y:S01]  /*122e0*/  LDSM.16.MT88.4 R16, [R194+0xbc00] ;  /* 0x00bc0000c210783b */ /* 0x000e620000004200 */
[--C-:B------:R-:W-:Y:S02]  /*122f0*/  SHF.R.U32.HI R4, RZ, 0x10, R2.reuse ;  /* 0x00000010ff047819 */ /* 0x100fe40000011602 */
[----:B------:R-:W-:-:S04]  /*12300*/  SHF.R.U32.HI R7, RZ, 0x18, R2 ;  /* 0x00000018ff077819 */ /* 0x000fc80000011602 */
[----:B------:R-:W-:Y:S01]  /*12310*/  HMMA.16816.F32 R64, R8, R20, R64 ;  /* 0x000000140840723c */ /* 0x000fe20000001840 */
[----:B------:R-:W-:Y:S02]  /*12320*/  SHF.R.U32.HI R3, RZ, 0x8, R3 ;  /* 0x00000008ff037819 */ /* 0x000fe40000011603 */
[----:B------:R-:W-:-:S05]  /*12330*/  LOP3.LUT R5, R4, 0xff, RZ, 0xc0, !PT ;  /* 0x000000ff04057812 */ /* 0x000fca00078ec0ff */
[----:B------:R-:W-:Y:S01]  /*12340*/  HMMA.16816.F32 R20, R8, R22, R68 ;  /* 0x000000160814723c */ /* 0x000fe20000001844 */
[----:B------:R-:W-:-:S07]  /*12350*/  LOP3.LUT R6, R0, 0xff, RZ, 0xc0, !PT ;  /* 0x000000ff00067812 */ /* 0x000fce00078ec0ff */
[----:B------:R-:W-:Y:S07]  /*12360*/  HMMA.16816.F32 R60, R8, R38, R60 ;  /* 0x00000026083c723c */ /* 0x000fee000000183c */
[----:B------:R-:W-:Y:S02]  /*12370*/  LOP3.LUT R8, R2, 0xff, RZ, 0xc0, !PT ;  /* 0x000000ff02087812 */ /* 0x000fe400078ec0ff */
[----:B------:R-:W-:-:S04]  /*12380*/  LOP3.LUT R2, R0, 0xffff, RZ, 0xc0, !PT ;  /* 0x0000ffff00027812 */ /* 0x000fc800078ec0ff */
[----:B------:R-:W-:Y:S02]  /*12390*/  SHF.R.U32.HI R4, RZ, 0x8, R2 ;  /* 0x00000008ff047819 */ /* 0x000fe40000011602 */
[----:B------:R-:W-:Y:S02]  /*123a0*/  PRMT R2, R8, 0x5410, R3 ;  /* 0x0000541008027816 */ /* 0x000fe40000000003 */
[----:B------:R-:W-:Y:S02]  /*123b0*/  SHF.R.U32.HI R3, RZ, 0x10, R0 ;  /* 0x00000010ff037819 */ /* 0x000fe40000011600 */
[----:B------:R-:W-:Y:S02]  /*123c0*/  PRMT R7, R5, 0x5410, R7 ;  /* 0x0000541005077816 */ /* 0x000fe40000000007 */
[----:B------:R-:W-:Y:S02]  /*123d0*/  PRMT R6, R6, 0x5410, R4 ;  /* 0x0000541006067816 */ /* 0x000fe40000000004 */
[----:B------:R-:W-:-:S02]  /*123e0*/  SHF.R.U32.HI R5, RZ, 0x18, R0 ;  /* 0x00000018ff057819 */ /* 0x000fc40000011600 */
[----:B------:R-:W-:-:S04]  /*123f0*/  LOP3.LUT R4, R3, 0xff, RZ, 0xc0, !PT ;  /* 0x000000ff03047812 */ /* 0x000fc800078ec0ff */
[----:B------:R-:W-:Y:S01]  /*12400*/  PRMT R4, R4, 0x5410, R5 ;  /* 0x0000541004047816 */ /* 0x000fe20000000005 */
[--C-:B------:R-:W-:Y:S02]  /*12410*/  HSET2.LE.AND R0, R2, R12.reuse, PT ;  /* 0x0000000c02007233 */ /* 0x100fe40003803000 */
[--C-:B------:R-:W-:Y:S02]  /*12420*/  HSET2.LE.AND R2, R7, R12.reuse, PT ;  /* 0x0000000c07027233 */ /* 0x100fe40003803000 */
[--C-:B------:R-:W-:Y:S02]  /*12430*/  HSET2.LE.AND R3, R6, R12.reuse, PT ;  /* 0x0000000c06037233 */ /* 0x100fe40003803000 */
[----:B------:R-:W-:Y:S01]  /*12440*/  HSET2.LE.AND R4, R4, R12, PT ;  /* 0x0000000c04047233 */ /* 0x000fe20003803000 */
[----:B------:R-:W-:Y:S02]  /*12450*/  LOP3.LUT R98, R211, R0, RZ, 0xc0, !PT ;  /* 0x00000000d3627212 */ /* 0x000fe400078ec0ff */
[----:B------:R-:W-:-:S02]  /*12460*/  LOP3.LUT R99, R210, R2, RZ, 0xc0, !PT ;  /* 0x00000002d2637212 */ /* 0x000fc400078ec0ff */
[----:B------:R-:W-:Y:S02]  /*12470*/  LOP3.LUT R96, R213, R3, RZ, 0xc0, !PT ;  /* 0x00000003d5607212 */ /* 0x000fe400078ec0ff */
[----:B------:R-:W-:Y:S01]  /*12480*/  LOP3.LUT R97, R212, R4, RZ, 0xc0, !PT ;  /* 0x00000004d4617212 */ /* 0x000fe200078ec0ff */
[----:B-1----:R-:W-:Y:S01]  /*12490*/  HMMA.16816.F32 R164, R92, R156, R164 ;  /* 0x0000009c5ca4723c */ /* 0x002fe200000018a4 */
[----:B------:R-:W-:-:S07]  /*124a0*/  IADD3 R200, P0, R48, -0x100, RZ ;  /* 0xffffff0030c87810 */ /* 0x000fce0007f1e0ff */
[----:B------:R-:W-:Y:S01]  /*124b0*/  HMMA.16816.F32 R160, R92, R158, R160 ;  /* 0x0000009e5ca0723c */ /* 0x000fe200000018a0 */
[----:B------:R-:W-:-:S07]  /*124c0*/  IADD3.X R201, R49, -0x1, RZ, P0, !PT ;  /* 0xffffffff31c97810 */ /* 0x000fce00007fe4ff */
[C---:B------:R-:W-:Y:S08]  /*124d0*/  HMMA.16816.F32 R148, R92.reuse, R140, R148 ;  /* 0x0000008c5c94723c */ /* 0x040ff00000001894 */
[C---:B------:R-:W-:Y:S08]  /*124e0*/  HMMA.16816.F32 R144, R92.reuse, R142, R144 ;  /* 0x0000008e5c90723c */ /* 0x040ff00000001890 */
[C---:B------:R-:W-:Y:S08]  /*124f0*/  HMMA.16816.F32 R132, R92.reuse, R124, R132 ;  /* 0x0000007c5c84723c */ /* 0x040ff00000001884 */
[C---:B------:R-:W-:Y:S08]  /*12500*/  HMMA.16816.F32 R128, R92.reuse, R126, R128 ;  /* 0x0000007e5c80723c */ /* 0x040ff00000001880 */
[C---:B--2---:R-:W-:Y:S08]  /*12510*/  HMMA.16816.F32 R116, R92.reuse, R108, R116 ;  /* 0x0000006c5c74723c */ /* 0x044ff00000001874 */
[C---:B------:R-:W-:Y:S08]  /*12520*/  HMMA.16816.F32 R112, R92.reuse, R110, R112 ;  /* 0x0000006e5c70723c */ /* 0x040ff00000001870 */
[C---:B---3--:R-:W-:Y:S08]  /*12530*/  HMMA.16816.F32 R72, R92.reuse, R80, R100 ;  /* 0x000000505c48723c */ /* 0x048ff00000001864 */
[----:B------:R-:W-:Y:S01]  /*12540*/  HMMA.16816.F32 R76, R92, R82, R172 ;  /* 0x000000525c4c723c */ /* 0x000fe200000018ac */
[----:B------:R-:W-:-:S02]  /*12550*/  IMAD.MOV.U32 R103, RZ, RZ, R252 ;  /* 0x000000ffff677224 */ /* 0x000fc400078e00fc */
[----:B------:R-:W-:-:S05]  /*12560*/  IMAD.MOV.U32 R102, RZ, RZ, R214 ;  /* 0x000000ffff667224 */ /* 0x000fca00078e00d6 */
[C---:B------:R-:W-:Y:S08]  /*12570*/  HMMA.16816.F32 R168, R96.reuse, R156, R168 ;  /* 0x0000009c60a8723c */ /* 0x040ff000000018a8 */
[C---:B------:R-:W-:Y:S08]  /*12580*/  HMMA.16816.F32 R152, R96.reuse, R140, R152 ;  /* 0x0000008c6098723c */ /* 0x040ff00000001898 */
[C---:B------:R-:W-:Y:S08]  /*12590*/  HMMA.16816.F32 R136, R96.reuse, R124, R136 ;  /* 0x0000007c6088723c */ /* 0x040ff00000001888 */
[C---:B------:R-:W-:Y:S08]  /*125a0*/  HMMA.16816.F32 R120, R96.reuse, R108, R120 ;  /* 0x0000006c6078723c */ /* 0x040ff00000001878 */
[----:B------:R-:W-:Y:S08]  /*125b0*/  HMMA.16816.F32 R68, R96, R80, R64 ;  /* 0x000000506044723c */ /* 0x000ff00000001840 */
[----:B------:R-:W-:Y:S08]  /*125c0*/  HMMA.16816.F32 R88, R92, R16, R180 ;  /* 0x000000105c58723c */ /* 0x000ff000000018b4 */
[C---:B------:R-:W-:Y:S08]  /*125d0*/  HMMA.16816.F32 R156, R96.reuse, R158, R104 ;  /* 0x0000009e609c723c */ /* 0x040ff00000001868 */
[----:B------:R-:W-:Y:S01]  /*125e0*/  HMMA.16816.F32 R140, R96, R142, R56 ;  /* 0x0000008e608c723c */ /* 0x000fe20000001838 */
[----:B------:R-:W-:-:S02]  /*125f0*/  IMAD.MOV.U32 R105, RZ, RZ, R250 ;  /* 0x000000ffff697224 */ /* 0x000fc400078e00fa */
[----:B------:R-:W-:-:S05]  /*12600*/  IMAD.MOV.U32 R104, RZ, RZ, R215 ;  /* 0x000000ffff687224 */ /* 0x000fca00078e00d7 */
        /* <DEDUP_REMOVED lines=8> */
[----:B----4-:R-:W2:Y:S01]  /*12690*/  LDL.64 R214, [R1+0x120] ;  /* 0x0001200001d67983 */ /* 0x010ea20000100a00 */
[----:B------:R-:W-:-:S04]  /*126a0*/  DEPBAR.LE SB0, 0x0 ;  /* 0x000080000000791a */ /* 0x000fc80000000000 */
[----:B------:R-:W3:Y:S04]  /*126b0*/  LDL R221, [R1+0x48] ;  /* 0x0000480001dd7983 */ /* 0x000ee80000100800 */
[----:B------:R-:W4:Y:S04]  /*126c0*/  LDL.64 R226, [R1+0x180] ;  /* 0x0001800001e27983 */ /* 0x000f280000100a00 */
[----:B------:R-:W4:Y:S01]  /*126d0*/  LDL.64 R216, [R1+0x188] ;  /* 0x0001880001d87983 */ /* 0x000f220000100a00 */
[----:B------:R-:W-:Y:S03]  /*126e0*/  WARPSYNC 0xffffffff ;  /* 0xffffffff00007948 */ /* 0x000fe60003800000 */
[----:B------:R-:W-:Y:S06]  /*126f0*/  BAR.SYNC.DEFER_BLOCKING 0x0 ;  /* 0x0000000000007b1d */ /* 0x000fec0000010000 */
[----:B-----5:R-:W-:Y:S04]  /*12700*/  @P4 STS [R202+0x9000], RZ ;  /* 0x009000ffca004388 */ /* 0x020fe80000000800 */
[----:B------:R-:W-:Y:S04]  /*12710*/  @P4 STS [R202+0x9004], RZ ;  /* 0x009004ffca004388 */ /* 0x000fe80000000800 */
[----:B------:R-:W-:Y:S01]  /*12720*/  @P4 STS.64 [R202+0x9008], RZ ;  /* 0x009008ffca004388 */ /* 0x000fe20000000a00 */
[----:B--2---:R-:W-:-:S02]  /*12730*/  SHF.L.U64.HI R2, R214, 0x6, R215 ;  /* 0x00000006d6027819 */ /* 0x004fc400000102d7 */
[----:B---3--:R-:W-:Y:S01]  /*12740*/  IADD3 R248, R221, -0x3, RZ ;  /* 0xfffffffdddf87810 */ /* 0x008fe20007ffe0ff */
[----:B------:R-:W-:-:S03]  /*12750*/  IMAD.SHL.U32 R0, R214, 0x40, RZ ;  /* 0x00000040d6007824 */ /* 0x000fc600078e00ff */
[----:B------:R-:W-:Y:S01]  /*12760*/  SHF.R.S32.HI R5, RZ, 0x1f, R248 ;  /* 0x0000001fff057819 */ /* 0x000fe200000114f8 */
[----:B------:R-:W-:Y:S02]  /*12770*/  IMAD R4, R2, R248, RZ ;  /* 0x000000f802047224 */ /* 0x000fe400078e02ff */
[----:B----4-:R-:W-:Y:S02]  /*12780*/  IMAD.MOV.U32 R3, RZ, RZ, R227 ;  /* 0x000000ffff037224 */ /* 0x010fe400078e00e3 */
[----:B------:R-:W-:-:S04]  /*12790*/  IMAD.MOV.U32 R2, RZ, RZ, R216 ;  /* 0x000000ffff027224 */ /* 0x000fc800078e00d8 */
[----:B------:R-:W-:-:S04]  /*127a0*/  IMAD.WIDE.U32 R2, R248, R0, R2 ;  /* 0x00000000f8027225 */ /* 0x000fc800078e0002 */
[----:B------:R-:W-:Y:S01]  /*127b0*/  IMAD R0, R5, R0, R4 ;  /* 0x0000000005007224 */ /* 0x000fe200078e0204 */
[----:B------:R-:W-:-:S03]  /*127c0*/  @!P4 LEA R14, P6, R2, R232, 0x1 ;  /* 0x000000e8020ec211 */ /* 0x000fc600078c08ff */
[----:B------:R-:W-:Y:S01]  /*127d0*/  IMAD.IADD R3, R3, 0x1, R0 ;  /* 0x0000000103037824 */ /* 0x000fe200078e0200 */
[CC--:B------:R-:W-:Y:S02]  /*127e0*/  @!P3 LEA R10, P1, R2.reuse, R232.reuse, 0x1 ;  /* 0x000000e8020ab211 */ /* 0x0c0fe400078208ff */
[----:B------:R-:W-:Y:S02]  /*127f0*/  @!P2 LEA R8, P0, R2, R232, 0x1 ;  /* 0x000000e80208a211 */ /* 0x000fe400078008ff */
[----:B------:R-:W-:Y:S02]  /*12800*/  LEA R0, P5, R214, R2, 0x5 ;  /* 0x00000002d6007211 */ /* 0x000fe400078a28ff */
[CCC-:B------:R-:W-:Y:S02]  /*12810*/  @!P4 LEA.HI.X R15, R2.reuse, R233.reuse, R3.reuse, 0x1, P6 ;  /* 0x000000e9020fc211 */ /* 0x1c0fe400030f0c03 */
[CCC-:B------:R-:W-:Y:S02]  /*12820*/  @!P3 LEA.HI.X R11, R2.reuse, R233.reuse, R3.reuse, 0x1, P1 ;  /* 0x000000e9020bb211 */ /* 0x1c0fe400008f0c03 */
[----:B------:R-:W-:Y:S01]  /*12830*/  @!P2 LEA.HI.X R9, R2, R233, R3, 0x1, P0 ;  /* 0x000000e90209a211 */ /* 0x000fe200000f0c03 */
[----:B------:R-:W-:Y:S01]  /*12840*/  @!PT LDS RZ, [RZ] ;  /* 0x00000000fffff984 */ /* 0x000fe20000000800 */
[----:B------:R-:W-:Y:S01]  /*12850*/  @!PT LDS RZ, [RZ] ;  /* 0x00000000fffff984 */ /* 0x000fe20000000800 */
[----:B------:R-:W-:Y:S01]  /*12860*/  @!PT LDS RZ, [RZ] ;  /* 0x00000000fffff984 */ /* 0x000fe20000000800 */
[----:B------:R1:W-:Y:S01]  /*12870*/  @!P4 LDGSTS.E.BYPASS.LTC128B.128 [R202+0x9000], [R14.64] ;  /* 0x090000000ecacfae */ /* 0x0003e2000b901d44 */
[----:B------:R-:W-:-:S02]  /*12880*/  @!P4 LEA R6, P0, R0, R232, 0x1 ;  /* 0x000000e80006c211 */ /* 0x000fc400078008ff */
[----:B------:R-:W-:Y:S02]  /*12890*/  LEA.HI.X R3, R214, R3, R215, 0x5, P5 ;  /* 0x00000003d6037211 */ /* 0x000fe400028f2cd7 */
[CC--:B------:R-:W-:Y:S01]  /*128a0*/  @!P3 LEA R4, P5, R0.reuse, R232.reuse, 0x1 ;  /* 0x000000e80004b211 */ /* 0x0c0fe200078a08ff */
[----:B------:R-:W-:Y:S01]  /*128b0*/  @P3 STS.128 [R202+0xa000], RZ ;  /* 0x00a000ffca003388 */ /* 0x000fe20000000c00 */
[C---:B------:R-:W-:Y:S02]  /*128c0*/  @!P2 LEA R2, P1, R0.reuse, R232, 0x1 ;  /* 0x000000e80002a211 */ /* 0x040fe400078208ff */
[CCC-:B------:R-:W-:Y:S01]  /*128d0*/  @!P4 LEA.HI.X R7, R0.reuse, R233.reuse, R3.reuse, 0x1, P0 ;  /* 0x000000e90007c211 */ /* 0x1c0fe200000f0c03 */
[----:B------:R-:W-:Y:S01]  /*128e0*/  @!PT LDS RZ, [RZ] ;  /* 0x00000000fffff984 */ /* 0x000fe20000000800 */
[----:B------:R-:W-:Y:S01]  /*128f0*/  @!PT LDS RZ, [RZ] ;  /* 0x00000000fffff984 */ /* 0x000fe20000000800 */
[----:B------:R-:W-:Y:S01]  /*12900*/  @!PT LDS RZ, [RZ] ;  /* 0x00000000fffff984 */ /* 0x000fe20000000800 */
[----:B------:R2:W-:Y:S01]  /*12910*/  @!P3 LDGSTS.E.BYPASS.LTC128B.128 [R202+0xa000], [R10.64+0x40] ;  /* 0x0a0000400acabfae */ /* 0x0005e2000b901d44 */
        /* <DEDUP_REMOVED lines=23> */
[----:B------:R-:W-:Y:S04]  /*12a90*/  LDSM.16.M88.4 R16, [R196+0x1000] ;  /* 0x00100000c410783b */ /* 0x000fe80000000200 */
[----:B------:R-:W1:Y:S04]  /*12aa0*/  LDSM.16.M88.4 R60, [R193+0x6800] ;  /* 0x00680000c13c783b */ /* 0x000e680000000200 */
[----:B------:R-:W4:Y:S04]  /*12ab0*/  LDSM.16.M88.4 R56, [R193+0x6c00] ;  /* 0x006c0000c138783b */ /* 0x000f280000000200 */
[----:B--2---:R-:W-:Y:S04]  /*12ac0*/  LDSM.16.M88.4 R8, [R197] ;  /* 0x00000000c508783b */ /* 0x004fe80000000200 */
[----:B---3--:R-:W-:Y:S04]  /*12ad0*/  LDSM.16.M88.4 R4, [R197+0x1000] ;  /* 0x00100000c504783b */ /* 0x008fe80000000200 */
[----:B------:R-:W2:Y:S04]  /*12ae0*/  LDSM.16.M88.4 R36, [R195+0x6800] ;  /* 0x00680000c324783b */ /* 0x000ea80000000200 */
[----:B------:R-:W3:Y:S04]  /*12af0*/  LDSM.16.M88.4 R24, [R195+0x6c00] ;  /* 0x006c0000c318783b */ /* 0x000ee80000000200 */
[----:B------:R-:W2:Y:S04]  /*12b00*/  LDSM.16.M88.4 R100, [R193+0x6000] ;  /* 0x00600000c164783b */ /* 0x000ea80000000200 */
[----:B------:R-:W3:Y:S04]  /*12b10*/  LDSM.16.M88.4 R64, [R193+0x6400] ;  /* 0x00640000c140783b */ /* 0x000ee80000000200 */
[----:B------:R-:W3:Y:S04]  /*12b20*/  LDSM.16.M88.4 R40, [R195+0x6400] ;  /* 0x00640000c328783b */ /* 0x000ee80000000200 */
[----:B------:R-:W3:Y:S01]  /*12b30*/  LDSM.16.M88.4 R44, [R195+0x6000] ;  /* 0x00600000c32c783b */ /* 0x000ee20000000200 */
[----:B-1----:R-:W-:Y:S03]  /*12b40*/  HMMA.16816.F32 R176, R16, R60, RZ ;  /* 0x0000003c10b0723c */ /* 0x002fe600000018ff */
[----:B------:R-:W1:Y:S04]  /*12b50*/  S2R R220, SR_TID.X ;  /* 0x0000000000dc7919 */ /* 0x000e680000002100 */
[----:B------:R-:W0:Y:S01]  /*12b60*/  LDGDEPBAR ;  /* 0x00000000000079af */ /* 0x000e220000000000 */
[-C--:B----4-:R-:W-:Y:S08]  /*12b70*/  HMMA.16816.F32 R172, R20, R56.reuse, RZ ;  /* 0x0000003814ac723c */ /* 0x090ff000000018ff */
[----:B------:R-:W-:Y:S08]  /*12b80*/  HMMA.16816.F32 R104, R16, R56, RZ ;  /* 0x000000381068723c */ /* 0x000ff000000018ff */
[----:B--2---:R-:W-:Y:S08]  /*12b90*/  HMMA.16816.F32 R228, R4, R36, R176 ;  /* 0x0000002404e4723c */ /* 0x004ff000000018b0 */
[-C--:B---3--:R-:W-:Y:S08]  /*12ba0*/  HMMA.16816.F32 R244, R8, R24.reuse, R172 ;  /* 0x0000001808f4723c */ /* 0x088ff000000018ac */
[----:B------:R-:W-:Y:S08]  /*12bb0*/  HMMA.16816.F32 R240, R4, R24, R104 ;  /* 0x0000001804f0723c */ /* 0x000ff00000001868 */
[-C--:B------:R-:W-:Y:S08]  /*12bc0*/  HMMA.16816.F32 R208, R20, R100.reuse, RZ ;  /* 0x0000006414d0723c */ /* 0x080ff000000018ff */
[----:B------:R-:W-:Y:S08]  /*12bd0*/  HMMA.16816.F32 R204, R16, R100, RZ ;  /* 0x0000006410cc723c */ /* 0x000ff000000018ff */
[-C--:B------:R-:W-:Y:S08]  /*12be0*/  HMMA.16816.F32 R188, R20, R64.reuse, RZ ;  /* 0x0000004014bc723c */ /* 0x080ff000000018ff */
[----:B------:R-:W-:Y:S08]  /*12bf0*/  HMMA.16816.F32 R184, R16, R64, RZ ;  /* 0x0000004010b8723c */ /* 0x000ff000000018ff */
[----:B------:R-:W-:Y:S08]  /*12c00*/  HMMA.16816.F32 R180, R20, R60, RZ ;  /* 0x0000003c14b4723c */ /* 0x000ff000000018ff */
[C---:B------:R-:W-:Y:S08]  /*12c10*/  HMMA.16816.F32 R176, R16.reuse, R102, RZ ;  /* 0x0000006610b0723c */ /* 0x040ff000000018ff */
[C---:B------:R-:W-:Y:S08]  /*12c20*/  HMMA.16816.F32 R172, R16.reuse, R66, RZ ;  /* 0x0000004210ac723c */ /* 0x040ff000000018ff */
[----:B------:R-:W-:Y:S08]  /*12c30*/  HMMA.16816.F32 R104, R16, R62, RZ ;  /* 0x0000003e1068723c */ /* 0x000ff000000018ff */
[C---:B------:R-:W-:Y:S08]  /*12c40*/  HMMA.16816.F32 R100, R20.reuse, R102, RZ ;  /* 0x000000661464723c */ /* 0x040ff000000018ff */
[C---:B------:R-:W-:Y:S08]  /*12c50*/  HMMA.16816.F32 R64, R20.reuse, R66, RZ ;  /* 0x000000421440723c */ /* 0x040ff000000018ff */
[----:B------:R-:W-:Y:S08]  /*12c60*/  HMMA.16816.F32 R60, R20, R62, RZ ;  /* 0x0000003e143c723c */ /* 0x000ff000000018ff */
[-C--:B------:R-:W-:Y:S08]  /*12c70*/  HMMA.16816.F32 R16, R16, R58.reuse, RZ ;  /* 0x0000003a1010723c */ /* 0x080ff000000018ff */
[----:B------:R-:W-:Y:S08]  /*12c80*/  HMMA.16816.F32 R20, R20, R58, RZ ;  /* 0x0000003a1414723c */ /* 0x000ff000000018ff */
[-C--:B------:R-:W-:Y:S08]  /*12c90*/  HMMA.16816.F32 R224, R8, R40.reuse, R188 ;  /* 0x0000002808e0723c */ /* 0x080ff000000018bc */
[----:B------:R-:W-:Y:S08]  /*12ca0*/  HMMA.16816.F32 R216, R4, R40, R184 ;  /* 0x0000002804d8723c */ /* 0x000ff000000018b8 */
[-C--:B------:R-:W-:Y:S08]  /*12cb0*/  HMMA.16816.F32 R208, R8, R44.reuse, R208 ;  /* 0x0000002c08d0723c */ /* 0x080ff000000018d0 */
[----:B------:R-:W-:Y:S08]  /*12cc0*/  HMMA.16816.F32 R204, R4, R44, R204 ;  /* 0x0000002c04cc723c */ /* 0x000ff000000018cc */
[----:B------:R-:W-:Y:S08]  /*12cd0*/  HMMA.16816.F32 R236, R8, R36, R180 ;  /* 0x0000002408ec723c */ /* 0x000ff000000018b4 */
        /* <DEDUP_REMOVED lines=9> */
[----:B------:R-:W-:Y:S01]  /*12d70*/  HMMA.16816.F32 R20, R8, R26, R20 ;  /* 0x0000001a0814723c */ /* 0x000fe20000001814 */
[----:B------:R-:W3:Y:S07]  /*12d80*/  LDSM.16.M88.4 R8, [R196+0x2000] ;  /* 0x00200000c408783b */ /* 0x000eee0000000200 */
[C---:B--2---:R-:W-:Y:S08]  /*12d90*/  HMMA.16816.F32 R180, R4.reuse, R16, R204 ;  /* 0x0000001004b4723c */ /* 0x044ff000000018cc */
[----:B------:R-:W-:Y:S08]  /*12da0*/  HMMA.16816.F32 R104, R4, R18, R176 ;  /* 0x000000120468723c */ /* 0x000ff000000018b0 */
[C---:B---3--:R-:W-:Y:S08]  /*12db0*/  HMMA.16816.F32 R172, R8.reuse, R16, R208 ;  /* 0x0000001008ac723c */ /* 0x048ff000000018d0 */
        /* <DEDUP_REMOVED lines=12> */
[C---:B--2---:R-:W-:Y:S08]  /*12e80*/  HMMA.16816.F32 R208, R4.reuse, R16, R240 ;  /* 0x0000001004d0723c */ /* 0x044ff000000018f0 */
[----:B------:R-:W-:Y:S01]  /*12e90*/  HMMA.16816.F32 R204, R4, R18, R212 ;  /* 0x0000001204cc723c */ /* 0x000fe200000018d4 */
[----:B------:R-:W-:Y:S07]  /*12ea0*/  LDSM.16.M88.4 R4, [R197+0x3000] ;  /* 0x00300000c504783b */ /* 0x000fee0000000200 */
[C---:B------:R-:W-:Y:S08]  /*12eb0*/  HMMA.16816.F32 R216, R8.reuse, R16, R244 ;  /* 0x0000001008d8723c */ /* 0x040ff000000018f4 */
[----:B------:R-:W-:Y:S01]  /*12ec0*/  HMMA.16816.F32 R20, R8, R18, R20 ;  /* 0x000000120814723c */ /* 0x000fe20000001814 */
[----:B------:R-:W2:Y:S04]  /*12ed0*/  LDSM.16.M88.4 R16, [R195+0x7000] ;  /* 0x00700000c310783b */ /* 0x000ea80000000200 */
[----:B------:R-:W3:Y:S03]  /*12ee0*/  LDSM.16.M88.4 R8, [R197+0x2000] ;  /* 0x00200000c508783b */ /* 0x000ee60000000200 */
[-C--:B--2---:R-:W-:Y:S08]  /*12ef0*/  HMMA.16816.F32 R236, R4, R16.reuse, R180 ;  /* 0x0000001004ec723c */ /* 0x084ff000000018b4 */
[----:B---3--:R-:W-:Y:S08]  /*12f00*/  HMMA.16816.F32 R172, R8, R16, R172 ;  /* 0x0000001008ac723c */ /* 0x008ff000000018ac */
[-C--:B------:R-:W-:Y:S08]  /*12f10*/  HMMA.16816.F32 R212, R4, R18.reuse, R104 ;  /* 0x0000001204d4723c */ /* 0x080ff00000001868 */
[----:B------:R-:W-:Y:S01]  /*12f20*/  HMMA.16816.F32 R180, R8, R18, R36 ;  /* 0x0000001208b4723c */ /* 0x000fe20000001824 */
[----:B------:R-:W2:Y:S07]  /*12f30*/  LDSM.16.M88.4 R16, [R195+0x7400] ;  /* 0x00740000c310783b */ /* 0x000eae0000000200 */
[-C--:B--2---:R-:W-:Y:S08]  /*12f40*/  HMMA.16816.F32 R188, R4, R16.reuse, R44 ;  /* 0x0000001004bc723c */ /* 0x084ff0000000182c */
[----:B------:R-:W-:Y:S08]  /*12f50*/  HMMA.16816.F32 R224, R8, R16, R56 ;  /* 0x0000001008e0723c */ /* 0x000ff00000001838 */
        /* <DEDUP_REMOVED lines=48> */
[----:B------:R-:W-:-:S05]  /*13260*/  LOP3.LUT R220, R220, 0x6, RZ, 0xc0, !PT ;  /* 0x00000006dcdc7812 */ /* 0x000fca00078ec0ff */
[----:B------:R-:W-:Y:S01]  /*13270*/  IMAD R0, R248, 0x40, R220 ;  /* 0x00000040f8007824 */ /* 0x000fe200078e02dc */
[-C--:B--2---:R-:W-:Y:S08]  /*13280*/  HMMA.16816.F32 R180, R8, R16.reuse, R224 ;  /* 0x0000001008b4723c */ /* 0x084ff000000018e0 */
[C---:B------:R-:W-:Y:S08]  /*13290*/  HMMA.16816.F32 R176, R4.reuse, R16, R188 ;  /* 0x0000001004b0723c */ /* 0x040ff000000018bc */
[-C--:B------:R-:W-:Y:S08]  /*132a0*/  HMMA.16816.F32 R204, R4, R18.reuse, R204 ;  /* 0x0000001204cc723c */ /* 0x080ff000000018cc */
[----:B------:R-:W-:Y:S01]  /*132b0*/  HMMA.16816.F32 R184, R8, R18, R184 ;  /* 0x0000001208b8723c */ /* 0x000fe200000018b8 */
[----:B------:R-:W1:Y:S01]  /*132c0*/  LDSM.16.M88.4 R16, [R195+0x8c00] ;  /* 0x008c0000c310783b */ /* 0x000e620000000200 */
[----:B------:R-:W2:Y:S01]  /*132d0*/  I2F R2, R0 ;  /* 0x0000000000027306 */ /* 0x000ea20000201400 */
[C---:B------:R-:W-:Y:S01]  /*132e0*/  IADD3 R15, R0.reuse, 0x10, RZ ;  /* 0x00000010000f7810 */ /* 0x040fe20007ffe0ff */
[----:B------:R-:W-:Y:S01]  /*132f0*/  IMAD.MOV.U32 R241, RZ, RZ, R221 ;  /* 0x000000fffff17224 */ /* 0x000fe200078e00dd */
[----:B------:R-:W-:Y:S01]  /*13300*/  IADD3 R13, R0, 0x18, RZ ;  /* 0x00000018000d7810 */ /* 0x000fe20007ffe0ff */
[----:B------:R-:W-:-:S04]  /*13310*/  DEPBAR.LE SB0, 0x0 ;  /* 0x000080000000791a */ /* 0x000fc80000000000 */
[CC--:B--2---:R-:W-:Y:S02]  /*13320*/  FFMA.FTZ R237, R2.reuse, R199.reuse, R36 ;  /* 0x000000c702ed7223 */ /* 0x0c4fe40000010024 */
[-C--:B------:R-:W-:Y:S01]  /*13330*/  FFMA.FTZ R236, R2, R199.reuse, R38 ;  /* 0x000000c702ec7223 */ /* 0x080fe20000010026 */
[-C--:B-1----:R-:W-:Y:S08]  /*13340*/  HMMA.16816.F32 R224, R4, R18.reuse, R100 ;  /* 0x0000001204e0723c */ /* 0x082ff00000001864 */
[----:B------:R-:W-:Y:S07]  /*13350*/  HMMA.16816.F32 R188, R8, R18, R20 ;  /* 0x0000001208bc723c */ /* 0x000fee0000001814 */
[----:B------:R-:W-:Y:S01]  /*13360*/  IADD3 R18, R0, 0x1, RZ ;  /* 0x0000000100127810 */ /* 0x000fe20007ffe0ff */
[----:B------:R-:W-:Y:S01]  /*13370*/  HMMA.16816.F32 R212, R4, R16, R216 ;  /* 0x0000001004d4723c */ /* 0x000fe200000018d8 */
[----:B------:R-:W-:-:S02]  /*13380*/  FFMA.FTZ R23, R2, R199, R24 ;  /* 0x000000c702177223 */ /* 0x000fc40000010018 */
[----:B------:R-:W1:Y:S05]  /*13390*/  I2F R5, R18 ;  /* 0x0000001200057306 */ /* 0x000e6a0000201400 */
[----:B------:R-:W-:Y:S01]  /*133a0*/  HMMA.16816.F32 R100, R8, R16, R60 ;  /* 0x000000100864723c */ /* 0x000fe2000000183c */
[----:B------:R-:W-:-:S06]  /*133b0*/  FFMA.FTZ R218, R2, R199, R26 ;  /* 0x000000c702da7223 */ /* 0x000fcc000001001a */
[C---:B------:R-:W-:Y:S02]  /*133c0*/  IADD3 R17, R0.reuse, 0x8, RZ ;  /* 0x0000000800117810 */ /* 0x040fe40007ffe0ff */
[C---:B------:R-:W-:Y:S01]  /*133d0*/  IADD3 R16, R0.reuse, 0x9, RZ ;  /* 0x0000000900107810 */ /* 0x040fe20007ffe0ff */
[----:B------:R-:W2:Y:S08]  /*133e0*/  I2F R2, R15 ;  /* 0x0000000f00027306 */ /* 0x000eb00000201400 */
[----:B------:R-:W3:Y:S08]  /*133f0*/  I2F R4, R17 ;  /* 0x0000001100047306 */ /* 0x000ef00000201400 */
[----:B------:R-:W4:Y:S01]  /*13400*/  I2F R3, R16 ;  /* 0x0000001000037306 */ /* 0x000f220000201400 */
[C---:B------:R-:W-:Y:S01]  /*13410*/  IADD3 R11, R0.reuse, 0x19, RZ ;  /* 0x00000019000b7810 */ /* 0x040fe20007ffe0ff */
[-C--:B-1----:R-:W-:Y:S01]  /*13420*/  FFMA.FTZ R63, R5, R199.reuse, R27 ;  /* 0x000000c7053f7223 */ /* 0x082fe2000001001b */
[----:B------:R-:W-:Y:S01]  /*13430*/  IADD3 R10, R0, 0x20, RZ ;  /* 0x00000020000a7810 */ /* 0x000fe20007ffe0ff */
[----:B--2---:R-:W-:-:S02]  /*13440*/  FFMA.FTZ R26, R2, R199, R64 ;  /* 0x000000c7021a7223 */ /* 0x004fc40000010040 */
[-C--:B------:R-:W-:Y:S02]  /*13450*/  FFMA.FTZ R66, R2, R199.reuse, R66 ;  /* 0x000000c702427223 */ /* 0x080fe40000010042 */
[CC--:B---3--:R-:W-:Y:S02]  /*13460*/  FFMA.FTZ R234, R4.reuse, R199.reuse, R44 ;  /* 0x000000c704ea7223 */ /* 0x0c8fe4000001002c */
[CC--:B------:R-:W-:Y:S02]  /*13470*/  FFMA.FTZ R34, R4.reuse, R199.reuse, R40 ;  /* 0x000000c704227223 */ /* 0x0c0fe40000010028 */
[CC--:B------:R-:W-:Y:S02]  /*13480*/  FFMA.FTZ R208, R4.reuse, R199.reuse, R42 ;  /* 0x000000c704d07223 */ /* 0x0c0fe4000001002a */
[-C--:B------:R-:W-:Y:S02]  /*13490*/  FFMA.FTZ R230, R4, R199.reuse, R46 ;  /* 0x000000c704e67223 */ /* 0x080fe4000001002e */
[CC--:B----4-:R-:W-:Y:S01]  /*134a0*/  FFMA.FTZ R27, R3.reuse, R199.reuse, R41 ;  /* 0x000000c7031b7223 */ /* 0x0d0fe20000010029 */
[----:B------:R-:W1:Y:S01]  /*134b0*/  I2F R4, R13 ;  /* 0x0000000d00047306 */ /* 0x000e620000201400 */
[----:B------:R-:W-:-:S02]  /*134c0*/  FFMA.FTZ R201, R3, R199, R43 ;  /* 0x000000c703c97223 */ /* 0x000fc4000001002b */
[CC--:B------:R-:W-:Y:S02]  /*134d0*/  FFMA.FTZ R229, R3.reuse, R199.reuse, R45 ;  /* 0x000000c703e57223 */ /* 0x0c0fe4000001002d */
[-C--:B------:R-:W-:Y:S02]  /*134e0*/  FFMA.FTZ R228, R3, R199.reuse, R47 ;  /* 0x000000c703e47223 */ /* 0x080fe4000001002f */
[CC--:B------:R-:W-:Y:S01]  /*134f0*/  FFMA.FTZ R221, R2.reuse, R199.reuse, R56 ;  /* 0x000000c702dd7223 */ /* 0x0c0fe20000010038 */
[----:B------:R-:W2:Y:S01]  /*13500*/  I2F R3, R11 ;  /* 0x0000000b00037306 */ /* 0x000ea20000201400 */
[----:B------:R-:W-:-:S07]  /*13510*/  FFMA.FTZ R220, R2, R199, R58 ;  /* 0x000000c702dc7223 */ /* 0x000fce000001003a */
[----:B------:R-:W3:Y:S01]  /*13520*/  I2F R2, R10 ;  /* 0x0000000a00027306 */ /* 0x000ee20000201400 */
[C---:B------:R-:W-:Y:S02]  /*13530*/  IADD3 R14, R0.reuse, 0x11, RZ ;  /* 0x00000011000e7810 */ /* 0x040fe40007ffe0ff */
[C---:B------:R-:W-:Y:S01]  /*13540*/  IADD3 R9, R0.reuse, 0x21, RZ ;  /* 0x0000002100097810 */ /* 0x040fe20007ffe0ff */
[CC--:B------:R-:W-:Y:S01]  /*13550*/  FFMA.FTZ R35, R5.reuse, R199.reuse, R25 ;  /* 0x000000c705237223 */ /* 0x0c0fe20000010019 */
[----:B------:R-:W-:Y:S01]  /*13560*/  IADD3 R8, R0, 0x28, RZ ;  /* 0x0000002800087810 */ /* 0x000fe20007ffe0ff */
[CC--:B------:R-:W-:Y:S02]  /*13570*/  FFMA.FTZ R235, R5.reuse, R199.reuse, R37 ;  /* 0x000000c705eb7223 */ /* 0x0c0fe40000010025 */
[-C--:B------:R-:W-:Y:S02]  /*13580*/  FFMA.FTZ R231, R5, R199.reuse, R39 ;  /* 0x000000c705e77223 */ /* 0x080fe40000010027 */
[----:B------:R-:W4:Y:S01]  /*13590*/  I2F R5, R14 ;  /* 0x0000000e00057306 */ /* 0x000f220000201400 */
[----:B-1----:R-:W-:-:S02]  /*135a0*/  FFMA.FTZ R211, R4, R199, R174 ;  /* 0x000000c704d37223 */ /* 0x002fc400000100ae */
[CC--:B--2---:R-:W-:Y:S02]  /*135b0*/  FFMA.FTZ R22, R3.reuse, R199.reuse, R105 ;  /* 0x000000c703167223 */ /* 0x0c4fe40000010069 */
[CC--:B------:R-:W-:Y:S02]  /*135c0*/  FFMA.FTZ R61, R3.reuse, R199.reuse, R107 ;  /* 0x000000c7033d7223 */ /* 0x0c0fe4000001006b */
[CC--:B------:R-:W-:Y:S02]  /*135d0*/  FFMA.FTZ R210, R3.reuse, R199.reuse, R173 ;  /* 0x000000c703d27223 */ /* 0x0c0fe400000100ad */
[-C--:B------:R-:W-:Y:S02]  /*135e0*/  FFMA.FTZ R209, R3, R199.reuse, R175 ;  /* 0x000000c703d17223 */ /* 0x080fe400000100af */
[CC--:B---3--:R-:W-:Y:S01]  /*135f0*/  FFMA.FTZ R21, R2.reuse, R199.reuse, R180 ;  /* 0x000000c702157223 */ /* 0x0c8fe200000100b4 */
[----:B------:R-:W1:Y:S01]  /*13600*/  I2F R3, R9 ;  /* 0x0000000900037306 */ /* 0x000e620000201400 */
[----:B------:R-:W-:-:S02]  /*13610*/  FFMA.FTZ R60, R2, R199, R182 ;  /* 0x000000c7023c7223 */ /* 0x000fc400000100b6 */
[CC--:B------:R-:W-:Y:S02]  /*13620*/  FFMA.FTZ R174, R2.reuse, R199.reuse, R176 ;  /* 0x000000c702ae7223 */ /* 0x0c0fe400000100b0 */
[----:B------:R-:W-:-:S03]  /*13630*/  FFMA.FTZ R203, R2, R199, R178 ;  /* 0x000000c702cb7223 */ /* 0x000fc600000100b2 */
[----:B------:R-:W2:Y:S01]  /*13640*/  I2F R2, R8 ;  /* 0x0000000800027306 */ /* 0x000ea20000201400 */
[----:B------:R-:W-:Y:S01]  /*13650*/  IADD3 R6, R0, 0x29, RZ ;  /* 0x0000002900067810 */ /* 0x000fe20007ffe0ff */
[-C--:B----4-:R-:W-:Y:S02]  /*13660*/  FFMA.FTZ R216, R5, R199.reuse, R59 ;  /* 0x000000c705d87223 */ /* 0x090fe4000001003b */
[-C--:B-1----:R-:W-:Y:S02]  /*13670*/  FFMA.FTZ R59, R3, R199.reuse, R183 ;  /* 0x000000c7033b7223 */ /* 0x082fe400000100b7 */
[CC--:B--2---:R-:W-:Y:S02]  /*13680*/  FFMA.FTZ R200, R2.reuse, R199.reuse, R204 ;  /* 0x000000c702c87223 */ /* 0x0c4fe400000100cc */
[CC--:B------:R-:W-:Y:S02]  /*13690*/  FFMA.FTZ R19, R2.reuse, R199.reuse, R184 ;  /* 0x000000c702137223 */ /* 0x0c0fe400000100b8 */
[----:B------:R-:W-:-:S02]  /*136a0*/  FFMA.FTZ R58, R2, R199, R186 ;  /* 0x000000c7023a7223 */ /* 0x000fc400000100ba */
[-C--:B------:R-:W-:Y:S02]  /*136b0*/  FFMA.FTZ R183, R2, R199.reuse, R206 ;  /* 0x000000c702b77223 */ /* 0x080fe400000100ce */
[----:B------:R-:W1:Y:S01]  /*136c0*/  I2F R2, R6 ;  /* 0x0000000600027306 */ /* 0x000e620000201400 */
[CC--:B------:R-:W-:Y:S02]  /*136d0*/  FFMA.FTZ R25, R5.reuse, R199.reuse, R65 ;  /* 0x000000c705197223 */ /* 0x0c0fe40000010041 */
[CC--:B------:R-:W-:Y:S02]  /*136e0*/  FFMA.FTZ R67, R5.reuse, R199.reuse, R67 ;  /* 0x000000c705437223 */ /* 0x0c0fe40000010043 */
[-C--:B------:R-:W-:Y:S01]  /*136f0*/  FFMA.FTZ R219, R5, R199.reuse, R57 ;  /* 0x000000c705db7223 */ /* 0x080fe20000010039 */
[----:B------:R-:W-:Y:S01]  /*13700*/  IADD3 R5, R0, 0x30, RZ ;  /* 0x0000003000057810 */ /* 0x000fe20007ffe0ff */
[CC--:B------:R-:W-:Y:S02]  /*13710*/  FFMA.FTZ R217, R4.reuse, R199.reuse, R172 ;  /* 0x000000c704d97223 */ /* 0x0c0fe400000100ac */
[----:B------:R-:W-:-:S02]  /*13720*/  FFMA.FTZ R62, R4, R199, R106 ;  /* 0x000000c7043e7223 */ /* 0x000fc4000001006a */
[CC--:B-1----:R-:W-:Y:S02]  /*13730*/  FFMA.FTZ R7, R2.reuse, R199.reuse, R185 ;  /* 0x000000c702077223 */ /* 0x0c2fe400000100b9 */
[CC--:B------:R-:W-:Y:S02]  /*13740*/  FFMA.FTZ R57, R2.reuse, R199.reuse, R187 ;  /* 0x000000c702397223 */ /* 0x0c0fe400000100bb */
[CC--:B------:R-:W-:Y:S02]  /*13750*/  FFMA.FTZ R172, R2.reuse, R199.reuse, R205 ;  /* 0x000000c702ac7223 */ /* 0x0c0fe400000100cd */
[-C--:B------:R-:W-:Y:S02]  /*13760*/  FFMA.FTZ R106, R2, R199.reuse, R207 ;  /* 0x000000c7026a7223 */ /* 0x080fe400000100cf */
[----:B------:R-:W1:Y:S01]  /*13770*/  I2F R2, R5 ;  /* 0x0000000500027306 */ /* 0x000e620000201400 */
[-C--:B------:R-:W-:Y:S01]  /*13780*/  FFMA.FTZ R24, R4, R199.reuse, R104 ;  /* 0x000000c704187223 */ /* 0x080fe20000010068 */
[----:B------:R-:W-:Y:S01]  /*13790*/  IADD3 R4, R0, 0x31, RZ ;  /* 0x0000003100047810 */ /* 0x000fe20007ffe0ff */
[----:B------:R-:W-:-:S02]  /*137a0*/  FFMA.FTZ R20, R3, R199, R181 ;  /* 0x000000c703147223 */ /* 0x000fc400000100b5 */
[CC--:B-1----:R-:W-:Y:S02]  /*137b0*/  FFMA.FTZ R47, R2.reuse, R199.reuse, R100 ;  /* 0x000000c7022f7223 */ /* 0x0c2fe40000010064 */
[CC--:B------:R-:W-:Y:S02]  /*137c0*/  FFMA.FTZ R56, R2.reuse, R199.reuse, R102 ;  /* 0x000000c702387223 */ /* 0x0c0fe40000010066 */
[CC--:B------:R-:W-:Y:S02]  /*137d0*/  FFMA.FTZ R105, R2.reuse, R199.reuse, R212 ;  /* 0x000000c702697223 */ /* 0x0c0fe400000100d4 */
[-C--:B------:R-:W-:Y:S02]  /*137e0*/  FFMA.FTZ R104, R2, R199.reuse, R214 ;  /* 0x000000c702687223 */ /* 0x080fe400000100d6 */
[----:B------:R-:W1:Y:S01]  /*137f0*/  I2F R2, R4 ;  /* 0x0000000400027306 */ /* 0x000e620000201400 */
[CC--:B------:R-:W-:Y:S02]  /*13800*/  FFMA.FTZ R181, R3.reuse, R199.reuse, R177 ;  /* 0x000000c703b57223 */ /* 0x0c0fe400000100b1 */
[----:B------:R-:W-:Y:S01]  /*13810*/  FFMA.FTZ R173, R3, R199, R179 ;  /* 0x000000c703ad7223 */ /* 0x000fe200000100b3 */
[----:B------:R-:W-:Y:S01]  /*13820*/  IADD3 R3, R0, 0x38, RZ ;  /* 0x0000003800037810 */ /* 0x000fe20007ffe0ff */
[----:B------:R-:W-:Y:S01]  /*13830*/  BAR.SYNC.DEFER_BLOCKING 0x0 ;  /* 0x0000000000007b1d */ /* 0x000fe20000010000 */
[----:B------:R-:W-:Y:S01]  /*13840*/  ISETP.GE.AND P1, PT, R16, R51, PT ;  /* 0x000000331000720c */ /* 0x000fe20003f26270 */
[----:B-1----:R-:W-:-:S02]  /*13850*/  FFMA.FTZ R46, R2, R199, R101 ;  /* 0x000000c7022e7223 */ /* 0x002fc40000010065 */
[CC--:B------:R-:W-:Y:S02]  /*13860*/  FFMA.FTZ R55, R2.reuse, R199.reuse, R103 ;  /* 0x000000c702377223 */ /* 0x0c0fe40000010067 */
[CC--:B------:R-:W-:Y:S02]  /*13870*/  FFMA.FTZ R103, R2.reuse, R199.reuse, R213 ;  /* 0x000000c702677223 */ /* 0x0c0fe400000100d5 */
[----:B------:R-:W-:Y:S02]  /*13880*/  FFMA.FTZ R101, R2, R199, R215 ;  /* 0x000000c702657223 */ /* 0x000fe400000100d7 */
[----:B------:R-:W1:Y:S01]  /*13890*/  I2F R2, R3 ;  /* 0x0000000300027306 */ /* 0x000e620000201400 */
[----:B------:R-:W-:Y:S02]  /*138a0*/  FSEL R42, R27, -INF , !P1 ;  /* 0xff8000001b2a7808 */ /* 0x000fe40004800000 */
[-C--:B------:R-:W-:Y:S02]  /*138b0*/  ISETP.GE.AND P1, PT, R11, R51.reuse, PT ;  /* 0x000000330b00720c */ /* 0x080fe40003f26270 */
[----:B------:R-:W-:-:S02]  /*138c0*/  ISETP.GE.AND P5, PT, R17, R51, PT ;  /* 0x000000331100720c */ /* 0x000fc40003fa6270 */
[----:B------:R-:W-:Y:S02]  /*138d0*/  FSEL R38, R22, -INF , !P1 ;  /* 0xff80000016267808 */ /* 0x000fe40004800000 */
[-C--:B------:R-:W-:Y:S02]  /*138e0*/  ISETP.GE.AND P1, PT, R6, R51.reuse, PT ;  /* 0x000000330600720c */ /* 0x080fe40003f26270 */
[----:B------:R-:W-:Y:S02]  /*138f0*/  ISETP.GE.AND P0, PT, R0, R51, PT ;  /* 0x000000330000720c */ /* 0x000fe40003f06270 */
[----:B------:R-:W-:Y:S01]  /*13900*/  FSEL R45, R34, -INF , !P5 ;  /* 0xff800000222d7808 */ /* 0x000fe20006800000 */
[CC--:B-1----:R-:W-:Y:S02]  /*13910*/  FFMA.FTZ R102, R2.reuse, R199.reuse, R224 ;  /* 0x000000c702667223 */ /* 0x0c2fe400000100e0 */
[CC--:B------:R-:W-:Y:S02]  /*13920*/  FFMA.FTZ R44, R2.reuse, R199.reuse, R188 ;  /* 0x000000c7022c7223 */ /* 0x0c0fe400000100bc */
[----:B------:R-:W-:-:S02]  /*13930*/  FFMA.FTZ R54, R2, R199, R190 ;  /* 0x000000c702367223 */ /* 0x000fc400000100be */
[----:B------:R-:W-:Y:S01]  /*13940*/  FFMA.FTZ R182, R2, R199, R226 ;  /* 0x000000c702b67223 */ /* 0x000fe200000100e2 */
[----:B------:R-:W-:Y:S02]  /*13950*/  IADD3 R2, R0, 0x39, RZ ;  /* 0x0000003900027810 */ /* 0x000fe40007ffe0ff */
[----:B------:R-:W-:Y:S02]  /*13960*/  FSEL R34, R7, -INF , !P1 ;  /* 0xff80000007227808 */ /* 0x000fe40004800000 */
[----:B------:R-:W1:Y:S01]  /*13970*/  I2F R7, R2 ;  /* 0x0000000200077306 */ /* 0x000e620000201400 */
[-C--:B------:R-:W-:Y:S02]  /*13980*/  ISETP.GE.AND P6, PT, R18, R51.reuse, PT ;  /* 0x000000331200720c */ /* 0x080fe40003fc6270 */
[----:B------:R-:W-:Y:S02]  /*13990*/  FSEL R23, R23, -INF , !P0 ;  /* 0xff80000017177808 */ /* 0x000fe40004000000 */
[----:B------:R-:W-:-:S02]  /*139a0*/  ISETP.GE.AND P0, PT, R15, R51, PT ;  /* 0x000000330f00720c */ /* 0x000fc40003f06270 */
[----:B------:R-:W-:Y:S02]  /*139b0*/  FSEL R43, R35, -INF , !P6 ;  /* 0xff800000232b7808 */ /* 0x000fe40007000000 */
[-C--:B------:R-:W-:Y:S02]  /*139c0*/  ISETP.GE.AND P6, PT, R14, R51.reuse, PT ;  /* 0x000000330e00720c */ /* 0x080fe40003fc6270 */
[-C--:B------:R-:W-:Y:S02]  /*139d0*/  ISETP.GE.AND P5, PT, R13, R51.reuse, PT ;  /* 0x000000330d00720c */ /* 0x080fe40003fa6270 */
[----:B------:R-:W-:Y:S02]  /*139e0*/  FSEL R41, R26, -INF , !P0 ;  /* 0xff8000001a297808 */ /* 0x000fe40004000000 */
[----:B------:R-:W-:Y:S02]  /*139f0*/  ISETP.GE.AND P0, PT, R10, R51, PT ;  /* 0x000000330a00720c */ /* 0x000fe40003f06270 */
[----:B------:R-:W-:-:S02]  /*13a00*/  FSEL R40, R25, -INF , !P6 ;  /* 0xff80000019287808 */ /* 0x000fc40007000000 */
[-C--:B------:R-:W-:Y:S02]  /*13a10*/  ISETP.GE.AND P6, PT, R9, R51.reuse, PT ;  /* 0x000000330900720c */ /* 0x080fe40003fc6270 */
[----:B------:R-:W-:Y:S02]  /*13a20*/  FSEL R39, R24, -INF , !P5 ;  /* 0xff80000018277808 */ /* 0x000fe40006800000 */
[-C--:B------:R-:W-:Y:S02]  /*13a30*/  ISETP.GE.AND P5, PT, R8, R51.reuse, PT ;  /* 0x000000330800720c */ /* 0x080fe40003fa6270 */
[----:B------:R-:W-:Y:S02]  /*13a40*/  FSEL R37, R21, -INF , !P0 ;  /* 0xff80000015257808 */ /* 0x000fe40004000000 */
[----:B------:R-:W-:Y:S02]  /*13a50*/  ISETP.GE.AND P0, PT, R5, R51, PT ;  /* 0x000000330500720c */ /* 0x000fe40003f06270 */
[----:B------:R-:W-:Y:S01]  /*13a60*/  FSEL R36, R20, -INF , !P6 ;  /* 0xff80000014247808 */ /* 0x000fe20007000000 */
[----:B-1----:R-:W-:Y:S01]  /*13a70*/  FFMA.FTZ R20, R7, R199, R189 ;  /* 0x000000c707147223 */ /* 0x002fe200000100bd */
[----:B------:R-:W-:-:S02]  /*13a80*/  ISETP.GE.AND P6, PT, R4, R51, PT ;  /* 0x000000330400720c */ /* 0x000fc40003fc6270 */
[----:B------:R-:W-:Y:S02]  /*13a90*/  FSEL R35, R19, -INF , !P5 ;  /* 0xff80000013237808 */ /* 0x000fe40006800000 */
[-C--:B------:R-:W-:Y:S02]  /*13aa0*/  ISETP.GE.AND P5, PT, R3, R51.reuse, PT ;  /* 0x000000330300720c */ /* 0x080fe40003fa6270 */
[----:B------:R-:W-:Y:S02]  /*13ab0*/  ISETP.GE.AND P1, PT, R2, R51, PT ;  /* 0x000000330200720c */ /* 0x000fe40003f26270 */
[----:B------:R-:W-:Y:S02]  /*13ac0*/  FSEL R27, R47, -INF , !P0 ;  /* 0xff8000002f1b7808 */ /* 0x000fe40004000000 */
[----:B------:R-:W-:Y:S02]  /*13ad0*/  ISETP.GE.AND P0, PT, R0, R50, PT ;  /* 0x000000320000720c */ /* 0x000fe40003f06270 */
[----:B------:R-:W-:-:S02]  /*13ae0*/  FSEL R26, R46, -INF , !P6 ;  /* 0xff8000002e1a7808 */ /* 0x000fc40007000000 */
[-C--:B------:R-:W-:Y:S02]  /*13af0*/  ISETP.GE.AND P6, PT, R18, R50.reuse, PT ;  /* 0x000000321200720c */ /* 0x080fe40003fc6270 */
[----:B------:R-:W-:Y:S02]  /*13b00*/  FSEL R25, R44, -INF , !P5 ;  /* 0xff8000002c197808 */ /* 0x000fe40006800000 */
[----:B------:R-:W-:Y:S02]  /*13b10*/  FSEL R24, R20, -INF , !P1 ;  /* 0xff80000014187808 */ /* 0x000fe40004800000 */
[-C--:B------:R-:W-:Y:S02]  /*13b20*/  ISETP.GE.AND P5, PT, R17, R50.reuse, PT ;  /* 0x000000321100720c */ /* 0x080fe40003fa6270 */
[----:B------:R-:W-:Y:S02]  /*13b30*/  ISETP.GE.AND P1, PT, R16, R50, PT ;  /* 0x000000321000720c */ /* 0x000fe40003f26270 */
[----:B------:R-:W-:-:S02]  /*13b40*/  FSEL R44, R218, -INF , !P0 ;  /* 0xff800000da2c7808 */ /* 0x000fc40004000000 */
[-C--:B------:R-:W-:Y:S02]  /*13b50*/  ISETP.GE.AND P0, PT, R15, R50.reuse, PT ;  /* 0x000000320f00720c */ /* 0x080fe40003f06270 */
[----:B------:R-:W-:Y:S02]  /*13b60*/  FSEL R63, R63, -INF , !P6 ;  /* 0xff8000003f3f7808 */ /* 0x000fe40007000000 */
[-C--:B------:R-:W-:Y:S02]  /*13b70*/  ISETP.GE.AND P6, PT, R14, R50.reuse, PT ;  /* 0x000000320e00720c */ /* 0x080fe40003fc6270 */
[----:B------:R-:W-:Y:S02]  /*13b80*/  FSEL R64, R208, -INF , !P5 ;  /* 0xff800000d0407808 */ /* 0x000fe40006800000 */
[----:B------:R-:W-:Y:S02]  /*13b90*/  FSEL R65, R201, -INF , !P1 ;  /* 0xff800000c9417808 */ /* 0x000fe40004800000 */
[----:B------:R-:W-:-:S02]  /*13ba0*/  ISETP.GE.AND P5, PT, R13, R50, PT ;  /* 0x000000320d00720c */ /* 0x000fc40003fa6270 */
[-C--:B------:R-:W-:Y:S02]  /*13bb0*/  ISETP.GE.AND P1, PT, R11, R50.reuse, PT ;  /* 0x000000320b00720c */ /* 0x080fe40003f26270 */
[----:B------:R-:W-:Y:S02]  /*13bc0*/  FSEL R66, R66, -INF , !P0 ;  /* 0xff80000042427808 */ /* 0x000fe40004000000 */
[-C--:B------:R-:W-:Y:S02]  /*13bd0*/  ISETP.GE.AND P0, PT, R10, R50.reuse, PT ;  /* 0x000000320a00720c */ /* 0x080fe40003f06270 */
[----:B------:R-:W-:Y:S02]  /*13be0*/  FSEL R67, R67, -INF , !P6 ;  /* 0xff80000043437808 */ /* 0x000fe40007000000 */
[----:B------:R-:W-:Y:S02]  /*13bf0*/  ISETP.GE.AND P6, PT, R9, R50, PT ;  /* 0x000000320900720c */ /* 0x000fe40003fc6270 */
[----:B------:R-:W-:-:S02]  /*13c00*/  FSEL R62, R62, -INF , !P5 ;  /* 0xff8000003e3e7808 */ /* 0x000fc40006800000 */
[----:B------:R-:W-:Y:S02]  /*13c10*/  FSEL R61, R61, -INF , !P1 ;  /* 0xff8000003d3d7808 */ /* 0x000fe40004800000 */
[-C--:B------:R-:W-:Y:S02]  /*13c20*/  ISETP.GE.AND P5, PT, R8, R50.reuse, PT ;  /* 0x000000320800720c */ /* 0x080fe40003fa6270 */
[-C--:B------:R-:W-:Y:S02]  /*13c30*/  ISETP.GE.AND P1, PT, R6, R50.reuse, PT ;  /* 0x000000320600720c */ /* 0x080fe40003f26270 */
[----:B------:R-:W-:Y:S02]  /*13c40*/  FSEL R60, R60, -INF , !P0 ;  /* 0xff8000003c3c7808 */ /* 0x000fe40004000000 */
[----:B------:R-:W-:Y:S01]  /*13c50*/  ISETP.GE.AND P0, PT, R5, R50, PT ;  /* 0x000000320500720c */ /* 0x000fe20003f06270 */
[----:B------:R-:W-:Y:S01]  /*13c60*/  FFMA.FTZ R19, R7, R199, R191 ;  /* 0x000000c707137223 */ /* 0x000fe200000100bf */
[----:B------:R-:W-:-:S02]  /*13c70*/  FSEL R59, R59, -INF , !P6 ;  /* 0xff8000003b3b7808 */ /* 0x000fc40007000000 */
[-C--:B------:R-:W-:Y:S02]  /*13c80*/  ISETP.GE.AND P6, PT, R4, R50.reuse, PT ;  /* 0x000000320400720c */ /* 0x080fe40003fc6270 */
[----:B------:R-:W-:Y:S02]  /*13c90*/  FSEL R58, R58, -INF , !P5 ;  /* 0xff8000003a3a7808 */ /* 0x000fe40006800000 */
[----:B------:R-:W-:Y:S02]  /*13ca0*/  FSEL R57, R57, -INF , !P1 ;  /* 0xff80000039397808 */ /* 0x000fe40004800000 */
[-C--:B------:R-:W-:Y:S02]  /*13cb0*/  ISETP.GE.AND P5, PT, R3, R50.reuse, PT ;  /* 0x000000320300720c */ /* 0x080fe40003fa6270 */
[----:B------:R-:W-:Y:S02]  /*13cc0*/  ISETP.GE.AND P1, PT, R2, R50, PT ;  /* 0x000000320200720c */ /* 0x000fe40003f26270 */
[----:B------:R-:W-:-:S02]  /*13cd0*/  FSEL R56, R56, -INF , !P0 ;  /* 0xff80000038387808 */ /* 0x000fc40004000000 */
[C---:B------:R-:W-:Y:S02]  /*13ce0*/  ISETP.GE.AND P0, PT, R0.reuse, R53, PT ;  /* 0x000000350000720c */ /* 0x040fe40003f06270 */
[----:B------:R-:W-:Y:S02]  /*13cf0*/  FSEL R50, R55, -INF , !P6 ;  /* 0xff80000037327808 */ /* 0x000fe40007000000 */
[-C--:B------:R-:W-:Y:S02]  /*13d00*/  ISETP.GE.AND P6, PT, R0, R52.reuse, PT ;  /* 0x000000340000720c */ /* 0x080fe40003fc6270 */
[----:B------:R-:W-:Y:S02]  /*13d10*/  FSEL R47, R54, -INF , !P5 ;  /* 0xff800000362f7808 */ /* 0x000fe40006800000 */
[----:B------:R-:W-:Y:S02]  /*13d20*/  FSEL R46, R19, -INF , !P1 ;  /* 0xff800000132e7808 */ /* 0x000fe40004800000 */
[----:B------:R-:W-:-:S02]  /*13d30*/  ISETP.GE.AND P1, PT, R18, R52, PT ;  /* 0x000000341200720c */ /* 0x000fc40003f26270 */
[----:B------:R-:W-:Y:S02]  /*13d40*/  FSEL R54, R237, -INF , !P0 ;  /* 0xff800000ed367808 */ /* 0x000fe40004000000 */
[CC--:B------:R-:W-:Y:S02]  /*13d50*/  ISETP.GE.AND P0, PT, R17.reuse, R53.reuse, PT ;  /* 0x000000351100720c */ /* 0x0c0fe40003f06270 */
[----:B------:R-:W-:Y:S02]  /*13d60*/  FSEL R19, R236, -INF , !P6 ;  /* 0xff800000ec137808 */ /* 0x000fe40007000000 */
[----:B------:R-:W-:Y:S02]  /*13d70*/  ISETP.GE.AND P5, PT, R18, R53, PT ;  /* 0x000000351200720c */ /* 0x000fe40003fa6270 */
[----:B------:R-:W-:Y:S02]  /*13d80*/  ISETP.GE.AND P6, PT, R17, R52, PT ;  /* 0x000000341100720c */ /* 0x000fe40003fc6270 */
[----:B------:R-:W-:-:S02]  /*13d90*/  FSEL R22, R231, -INF , !P1 ;  /* 0xff800000e7167808 */ /* 0x000fc40004800000 */
[----:B------:R-:W-:Y:S02]  /*13da0*/  ISETP.GE.AND P1, PT, R16, R52, PT ;  /* 0x000000341000720c */ /* 0x000fe40003f26270 */
[----:B------:R-:W-:Y:S02]  /*13db0*/  FSEL R180, R234, -INF , !P0 ;  /* 0xff800000eab47808 */ /* 0x000fe40004000000 */
[-C--:B------:R-:W-:Y:S02]  /*13dc0*/  ISETP.GE.AND P0, PT, R15, R53.reuse, PT ;  /* 0x000000350f00720c */ /* 0x080fe40003f06270 */
[----:B------:R-:W-:Y:S02]  /*13dd0*/  FSEL R107, R235, -INF , !P5 ;  /* 0xff800000eb6b7808 */ /* 0x000fe40006800000 */
[----:B------:R-:W-:Y:S02]  /*13de0*/  FSEL R21, R230, -INF , !P6 ;  /* 0xff800000e6157808 */ /* 0x000fe40007000000 */
[----:B------:R-:W-:-:S02]  /*13df0*/  ISETP.GE.AND P5, PT, R16, R53, PT ;  /* 0x000000351000720c */ /* 0x000fc40003fa6270 */
[-C--:B------:R-:W-:Y:S02]  /*13e00*/  ISETP.GE.AND P6, PT, R15, R52.reuse, PT ;  /* 0x000000340f00720c */ /* 0x080fe40003fc6270 */
[----:B------:R-:W-:Y:S02]  /*13e10*/  FSEL R20, R228, -INF , !P1 ;  /* 0xff800000e4147808 */ /* 0x000fe40004800000 */
[----:B------:R-:W-:Y:S02]  /*13e20*/  ISETP.GE.AND P1, PT, R14, R52, PT ;  /* 0x000000340e00720c */ /* 0x000fe40003f26270 */
[----:B------:R-:W-:Y:S02]  /*13e30*/  FSEL R178, R221, -INF , !P0 ;  /* 0xff800000ddb27808 */ /* 0x000fe40004000000 */
[----:B------:R-:W-:Y:S02]  /*13e40*/  ISETP.GE.AND P0, PT, R13, R53, PT ;  /* 0x000000350d00720c */ /* 0x000fe40003f06270 */
[----:B------:R-:W-:-:S02]  /*13e50*/  FSEL R179, R229, -INF , !P5 ;  /* 0xff800000e5b37808 */ /* 0x000fc40006800000 */
[----:B------:R-:W-:Y:S02]  /*13e60*/  FSEL R18, R220, -INF , !P6 ;  /* 0xff800000dc127808 */ /* 0x000fe40007000000 */
[----:B------:R-:W-:Y:S02]  /*13e70*/  ISETP.GE.AND P5, PT, R14, R53, PT ;  /* 0x000000350e00720c */ /* 0x000fe40003fa6270 */
[-C--:B------:R-:W-:Y:S02]  /*13e80*/  ISETP.GE.AND P6, PT, R13, R52.reuse, PT ;  /* 0x000000340d00720c */ /* 0x080fe40003fc6270 */
[----:B------:R-:W-:Y:S02]  /*13e90*/  FSEL R17, R216, -INF , !P1 ;  /* 0xff800000d8117808 */ /* 0x000fe40004800000 */
[----:B------:R-:W-:Y:S02]  /*13ea0*/  ISETP.GE.AND P1, PT, R11, R52, PT ;  /* 0x000000340b00720c */ /* 0x000fe40003f26270 */
[----:B------:R-:W-:-:S02]  /*13eb0*/  FSEL R176, R217, -INF , !P0 ;  /* 0xff800000d9b07808 */ /* 0x000fc40004000000 */
[CC--:B------:R-:W-:Y:S02]  /*13ec0*/  ISETP.GE.AND P0, PT, R10.reuse, R53.reuse, PT ;  /* 0x000000350a00720c */ /* 0x0c0fe40003f06270 */
[----:B------:R-:W-:Y:S02]  /*13ed0*/  FSEL R177, R219, -INF , !P5 ;  /* 0xff800000dbb17808 */ /* 0x000fe40006800000 */
        /* <DEDUP_REMOVED lines=22> */
[----:B------:R-:W-:Y:S02]  /*14040*/  FSEL R172, R172, -INF , !P5 ;  /* 0xff800000acac7808 */ /* 0x000fe40006800000 */
[----:B------:R-:W-:Y:S02]  /*14050*/  FSEL R9, R104, -INF , !P6 ;  /* 0xff80000068097808 */ /* 0x000fe40007000000 */
[-C--:B------:R-:W-:Y:S02]  /*14060*/  ISETP.GE.AND P5, PT, R4, R53.reuse, PT ;  /* 0x000000350400720c */ /* 0x080fe40003fa6270 */
[----:B------:R-:W-:Y:S02]  /*14070*/  ISETP.GE.AND P6, PT, R2, R53, PT ;  /* 0x000000350200720c */ /* 0x000fe40003fc6270 */
[----:B------:R-:W-:Y:S02]  /*14080*/  FSEL R53, R102, -INF , !P0 ;  /* 0xff80000066357808 */ /* 0x000fe40004000000 */
[----:B------:R-:W-:-:S02]  /*14090*/  ISETP.GE.AND P0, PT, R241, 0x4, PT ;  /* 0x00000004f100780c */ /* 0x000fc40003f06270 */
[-C--:B------:R-:W-:Y:S01]  /*140a0*/  ISETP.GE.AND P1, PT, R4, R52.reuse, PT ;  /* 0x000000340400720c */ /* 0x080fe20003f26270 */
[-C--:B------:R-:W-:Y:S01]  /*140b0*/  FFMA.FTZ R100, R7, R199.reuse, R225 ;  /* 0x000000c707647223 */ /* 0x080fe200000100e1 */
[----:B------:R-:W-:Y:S01]  /*140c0*/  FSEL R55, R103, -INF , !P5 ;  /* 0xff80000067377808 */ /* 0x000fe20006800000 */
[----:B------:R-:W-:Y:S01]  /*140d0*/  FFMA.FTZ R51, R7, R199, R227 ;  /* 0x000000c707337223 */ /* 0x000fe200000100e3 */
[----:B------:R-:W-:Y:S01]  /*140e0*/  FSEL R8, R101, -INF , !P1 ;  /* 0xff80000065087808 */ /* 0x000fe20004800000 */
[----:B------:R-:W-:Y:S01]  /*140f0*/  BSSY B1, `(.L_x_592) ;  /* 0x0000044000017945 */ /* 0x000fe20003800000 */
[-C--:B------:R-:W-:Y:S02]  /*14100*/  ISETP.GE.AND P5, PT, R3, R52.reuse, PT ;  /* 0x000000340300720c */ /* 0x080fe40003fa6270 */
[----:B------:R-:W-:Y:S02]  /*14110*/  ISETP.GE.AND P1, PT, R2, R52, PT ;  /* 0x000000340200720c */ /* 0x000fe40003f26270 */
[----:B------:R-:W-:-:S02]  /*14120*/  FSEL R52, R100, -INF , !P6 ;  /* 0xff80000064347808 */ /* 0x000fc40007000000 */
[----:B------:R-:W-:Y:S02]  /*14130*/  FSEL R7, R182, -INF , !P5 ;  /* 0xff800000b6077808 */ /* 0x000fe40006800000 */
[----:B------:R-:W-:Y:S01]  /*14140*/  FSEL R6, R51, -INF , !P1 ;  /* 0xff80000033067808 */ /* 0x000fe20004800000 */
[----:B------:R-:W-:Y:S05]  /*14150*/  @!P0 BRA `(.L_x_593) ;  /* 0x000003d000008947 */ /* 0x000fea0003800000 */
[----:B------:R-:W2:Y:S04]  /*14160*/  LDL.64 R244, [R1+0x178] ;  /* 0x0001780001f47983 */ /* 0x000ea80000100a00 */
[----:B------:R-:W2:Y:S04]  /*14170*/  LDL R240, [R1+0x170] ;  /* 0x0001700001f07983 */ /* 0x000ea80000100800 */
[----:B------:R-:W3:Y:S04]  /*14180*/  LDL R247, [R1+0x174] ;  /* 0x0001740001f77983 */ /* 0x000ee80000100800 */
[----:B------:R-:W4:Y:S04]  /*14190*/  LDL R242, [R1+0x190] ;  /* 0x0001900001f27983 */ /* 0x000f280000100800 */
[----:B------:R-:W5:Y:S01]  /*141a0*/  LDL R243, [R1+0x194] ;  /* 0x0001940001f37983 */ /* 0x000f620000100800 */
[----:B------:R-:W-:-:S04]  /*141b0*/  IADD3 R0, R241, -0x4, RZ ;  /* 0xfffffffcf1007810 */ /* 0x000fc80007ffe0ff */
[----:B------:R-:W-:Y:S01]  /*141c0*/  SHF.R.S32.HI R4, RZ, 0x1f, R0 ;  /* 0x0000001fff047819 */ /* 0x000fe20000011400 */
[----:B------:R1:W-:Y:S04]  /*141d0*/  @P4 STS [R202+0x6000], RZ ;  /* 0x006000ffca004388 */ /* 0x0003e80000000800 */
[----:B------:R1:W-:Y:S04]  /*141e0*/  @P4 STS [R202+0x6004], RZ ;  /* 0x006004ffca004388 */ /* 0x0003e80000000800 */
[----:B------:R1:W-:Y:S01]  /*141f0*/  @P4 STS.64 [R202+0x6008], RZ ;  /* 0x006008ffca004388 */ /* 0x0003e20000000a00 */
[----:B------:R-:W-:Y:S01]  /*14200*/  BSSY B0, `(.L_x_594) ;  /* 0x0000031000007945 */ /* 0x000fe20003800000 */
[----:B--2---:R-:W-:-:S04]  /*14210*/  IMAD.WIDE.U32 R2, R0, R240, R244 ;  /* 0x000000f000027225 */ /* 0x004fc800078e00f4 */
[----:B---3--:R-:W-:-:S04]  /*14220*/  IMAD R0, R247, R0, RZ ;  /* 0x00000000f7007224 */ /* 0x008fc800078e02ff */
[----:B------:R-:W-:Y:S01]  /*14230*/  IMAD R0, R4, R240, R0 ;  /* 0x000000f004007224 */ /* 0x000fe200078e0200 */
[----:B------:R-:W-:-:S03]  /*14240*/  @!P4 LEA R4, P1, R2, R222, 0x1 ;  /* 0x000000de0204c211 */ /* 0x000fc600078208ff */
[----:B------:R-:W-:-:S05]  /*14250*/  IMAD.IADD R0, R3, 0x1, R0 ;  /* 0x0000000103007824 */ /* 0x000fca00078e0200 */
        /* <DEDUP_REMOVED lines=15> */
[----:B----4-:R-:W-:-:S03]  /*14350*/  IADD3 R2, P1, R242, R2, RZ ;  /* 0x00000002f2027210 */ /* 0x010fc60007f3e0ff */
[----:B------:R-:W-:Y:S01]  /*14360*/  @!PT LDS RZ, [RZ] ;  /* 0x00000000fffff984 */ /* 0x000fe20000000800 */
[----:B------:R-:W-:Y:S01]  /*14370*/  @!PT LDS RZ, [RZ] ;  /* 0x00000000fffff984 */ /* 0x000fe20000000800 */
[----:B------:R-:W-:Y:S01]  /*14380*/  @!PT LDS RZ, [RZ] ;  /* 0x00000000fffff984 */ /* 0x000fe20000000800 */
[----:B------:R2:W-:Y:S02]  /*14390*/  @!P2 LDGSTS.E.BYPASS.LTC128B.128 [R202+0x8000], [R4.64+0x80] ;  /* 0x0800008004caafae */ /* 0x0005e4000b901d44 */
[----:B-----5:R-:W-:Y:S02]  /*143a0*/  IMAD.X R0, R243, 0x1, R0, P1 ;  /* 0x00000001f3007824 */ /* 0x020fe400008e0600 */
        /* <DEDUP_REMOVED lines=22> */
.L_x_595:
[----:B------:R-:W-:Y:S05]  /*14510*/  BSYNC B0 ;  /* 0x0000000000007941 */ /* 0x000fea0003800000 */
.L_x_594:
[----:B------:R-:W0:Y:S02]  /*14520*/  LDGDEPBAR ;  /* 0x00000000000079af */ /* 0x000e240000000000 */
.L_x_593:
[----:B------:R-:W-:Y:S05]  /*14530*/  BSYNC B1 ;  /* 0x0000000000017941 */ /* 0x000fea0003800000 */
.L_x_592:
[----:B------:R-:W2:Y:S04]  /*14540*/  LDL.LU.64 R2, [R1+0x18] ;  /* 0x0000180001027983 */ /* 0x000ea80000300a00 */
[----:B-1----:R-:W3:Y:S04]  /*14550*/  LDL.LU R4, [R1+0x8] ;  /* 0x0000080001047983 */ /* 0x002ee80000300800 */
[----:B------:R-:W4:Y:S04]  /*14560*/  LDL R100, [R1+0x118] ;  /* 0x0001180001647983 */ /* 0x000f280000100800 */
[----:B------:R-:W2:Y:S04]  /*14570*/  LDL.LU.64 R182, [R1+0x138] ;  /* 0x0001380001b67983 */ /* 0x000ea80000300a00 */
[----:B------:R-:W2:Y:S04]  /*14580*/  LDL.LU.64 R184, [R1+0x10] ;  /* 0x0000100001b87983 */ /* 0x000ea80000300a00 */
[----:B------:R-:W2:Y:S04]  /*14590*/  LDL R5, [R1+0x108] ;  /* 0x0001080001057983 */ /* 0x000ea80000100800 */
[----:B------:R-:W2:Y:S04]  /*145a0*/  LDL.LU.64 R188, [R1+0x40] ;  /* 0x0000400001bc7983 */ /* 0x000ea80000300a00 */
[----:B------:R-:W2:Y:S04]  /*145b0*/  LDL R187, [R1+0x10c] ;  /* 0x00010c0001bb7983 */ /* 0x000ea80000100800 */
[----:B------:R-:W2:Y:S04]  /*145c0*/  LDL R103, [R1+0x104] ;  /* 0x0001040001677983 */ /* 0x000ea80000100800 */
[----:B------:R-:W2:Y:S04]  /*145d0*/  LDL R101, [R1+0xfc] ;  /* 0x0000fc0001657983 */ /* 0x000ea80000100800 */
[----:B------:R-:W2:Y:S04]  /*145e0*/  LDL R105, [R1+0x114] ;  /* 0x0001140001697983 */ /* 0x000ea80000100800 */
[----:B------:R-:W2:Y:S04]  /*145f0*/  LDL R102, [R1+0x100] ;  /* 0x0001000001667983 */ /* 0x000ea80000100800 */
[----:B------:R-:W2:Y:S04]  /*14600*/  LDL R186, [R1+0xf8] ;  /* 0x0000f80001ba7983 */ /* 0x000ea80000100800 */
[----:B------:R-:W2:Y:S04]  /*14610*/  LDL R190, [R1+0x11c] ;  /* 0x00011c0001be7983 */ /* 0x000ea80000100800 */
[----:B------:R-:W-:Y:S04]  /*14620*/  STL [R1+0x220], R48 ;  /* 0x0002203001007387 */ /* 0x000fe80000100800 */
[----:B------:R-:W-:Y:S04]  /*14630*/  STL [R1+0x21c], R49 ;  /* 0x00021c3101007387 */ /* 0x000fe80000100800 */
[----:B------:R-:W-:Y:S04]  /*14640*/  STL [R1+0x218], R192 ;  /* 0x000218c001007387 */ /* 0x000fe80000100800 */
[----:B------:R-:W-:Y:S04]  /*14650*/  STL [R1+0x214], R194 ;  /* 0x000214c201007387 */ /* 0x000fe80000100800 */
[----:B------:R-:W-:Y:S04]  /*14660*/  STL [R1+0x210], R12 ;  /* 0x0002100c01007387 */ /* 0x000fe80000100800 */
[----:B------:R-:W-:Y:S04]  /*14670*/  STL.64 [R1+0x208], R32 ;  /* 0x0002082001007387 */ /* 0x000fe80000100a00 */
[----:B------:R-:W-:Y:S04]  /*14680*/  STL.64 [R1+0x200], R30 ;  /* 0x0002001e01007387 */ /* 0x000fe80000100a00 */
[----:B------:R-:W-:Y:S04]  /*14690*/  STL.64 [R1+0x1f8], R28 ;  /* 0x0001f81c01007387 */ /* 0x000fe80000100a00 */
[----:B------:R-:W-:Y:S04]  /*146a0*/  STL [R1+0x1e4], R233 ;  /* 0x0001e4e901007387 */ /* 0x000fe80000100800 */
        /* <DEDUP_REMOVED lines=8> */
[----:B------:R-:W-:Y:S01]  /*14730*/  STL [R1+0x1c0], R193 ;  /* 0x0001c0c101007387 */ /* 0x000fe20000100800 */
[----:B---3--:R-:W-:-:S04]  /*14740*/  FMNMX.FTZ R104, R4, R19, !PT ;  /* 0x0000001304687209 */ /* 0x008fc80007810000 */
        /* <DEDUP_REMOVED lines=15> */
[----:B------:R-:W1:Y:S02]  /*14840*/  SHFL.BFLY PT, R0, R104, 0x2, 0x1f ;  /* 0x0c401f0068007f89 */ /* 0x000e6400000e0000 */
[----:B-1----:R-:W-:-:S05]  /*14850*/  FMNMX.FTZ R104, R104, R0, !PT ;  /* 0x0000000068687209 */ /* 0x002fca0007810000 */
[----:B------:R-:W1:Y:S01]  /*14860*/  SHFL.BFLY PT, R0, R104, 0x1, 0x1f ;  /* 0x0c201f0068007f89 */ /* 0x000e6200000e0000 */
[----:B--2---:R-:W-:Y:S02]  /*14870*/  IMAD.MOV.U32 R210, RZ, RZ, R2 ;  /* 0x000000ffffd27224 */ /* 0x004fe400078e0002 */
[----:B------:R-:W-:Y:S02]  /*14880*/  IMAD.MOV.U32 R211, RZ, RZ, R3 ;  /* 0x000000ffffd37224 */ /* 0x000fe400078e0003 */
[----:B------:R-:W-:Y:S02]  /*14890*/  IMAD.U32 R2, RZ, RZ, UR6 ;  /* 0x00000006ff027e24 */ /* 0x000fe4000f8e00ff */
[----:B------:R-:W-:Y:S01]  /*148a0*/  IMAD.U32 R3, RZ, RZ, UR7 ;  /* 0x00000007ff037e24 */ /* 0x000fe2000f8e00ff */
[----:B-1----:R-:W-:-:S04]  /*148b0*/  FMNMX.FTZ R104, R104, R0, !PT ;  /* 0x0000000068687209 */ /* 0x002fc80007810000 */
[----:B------:R-:W-:-:S04]  /*148c0*/  FSETP.NEU.FTZ.AND P1, PT, R104, -INF , PT ;  /* 0xff8000006800780b */ /* 0x000fc80003f3d000 */
[----:B------:R-:W-:-:S05]  /*148d0*/  FSEL R0, R104, RZ, P1 ;  /* 0x000000ff68007208 */ /* 0x000fca0000800000 */
[----:B------:R-:W-:Y:S02]  /*148e0*/  FADD.FTZ R4, R4, -R0 ;  /* 0x8000000004047221 */ /* 0x000fe40000010000 */
[----:B------:R-:W2:Y:S01]  /*148f0*/  LD.E R0, [R2.64+0xdc] ;  /* 0x0000dc0402007980 */ /* 0x000ea2000c101900 */
[----:B------:R-:W-:Y:S02]  /*14900*/  IMAD.MOV.U32 R206, RZ, RZ, R187 ;  /* 0x000000ffffce7224 */ /* 0x000fe400078e00bb */
[----:B------:R-:W-:Y:S02]  /*14910*/  IMAD.MOV.U32 R187, RZ, RZ, R103 ;  /* 0x000000ffffbb7224 */ /* 0x000fe400078e0067 */
[----:B------:R-:W-:Y:S02]  /*14920*/  IMAD.MOV.U32 R103, RZ, RZ, R101 ;  /* 0x000000ffff677224 */ /* 0x000fe400078e0065 */
[----:B------:R-:W3:Y:S01]  /*14930*/  LDL.LU R101, [R1+0x140] ;  /* 0x0001400001657983 */ /* 0x000ee20000300800 */
[----:B------:R-:W-:-:S02]  /*14940*/  IMAD.MOV.U32 R209, RZ, RZ, R105 ;  /* 0x000000ffffd17224 */ /* 0x000fc400078e0069 */
[----:B------:R-:W-:-:S04]  /*14950*/  IMAD.MOV.U32 R105, RZ, RZ, R102 ;  /* 0x000000ffff697224 */ /* 0x000fc800078e0066 */
[----:B------:R-:W-:Y:S01]  /*14960*/  IMAD.MOV.U32 R229, RZ, RZ, R105 ;  /* 0x000000ffffe57224 */ /* 0x000fe200078e0069 */
[----:B------:R-:W-:-:S04]  /*14970*/  FMNMX.FTZ R105, R250, R23, !PT ;  /* 0x00000017fa697209 */ /* 0x000fc80007810000 */
[----:B------:R-:W-:-:S04]  /*14980*/  FMNMX.FTZ R105, R43, R105, !PT ;  /* 0x000000692b697209 */ /* 0x000fc80007810000 */
[----:B------:R-:W-:-:S04]  /*14990*/  FMNMX.FTZ R105, R45, R105, !PT ;  /* 0x000000692d697209 */ /* 0x000fc80007810000 */
[----:B------:R-:W-:-:S04]  /*149a0*/  FMNMX.FTZ R105, R42, R105, !PT ;  /* 0x000000692a697209 */ /* 0x000fc80007810000 */
[----:B------:R-:W-:-:S04]  /*149b0*/  FMNMX.FTZ R105, R41, R105, !PT ;  /* 0x0000006929697209 */ /* 0x000fc80007810000 */
[----:B------:R-:W-:Y:S01]  /*149c0*/  FMNMX.FTZ R105, R40, R105, !PT ;  /* 0x0000006928697209 */ /* 0x000fe20007810000 */
[----:B----4-:R-:W-:-:S03]  /*149d0*/  IMAD.MOV.U32 R102, RZ, RZ, R100 ;  /* 0x000000ffff667224 */ /* 0x010fc600078e0064 */
[----:B------:R-:W-:Y:S01]  /*149e0*/  FMNMX.FTZ R105, R39, R105, !PT ;  /* 0x0000006927697209 */ /* 0x000fe20007810000 */
[----:B------:R-:W-:Y:S02]  /*149f0*/  IMAD.MOV.U32 R207, RZ, RZ, R186 ;  /* 0x000000ffffcf7224 */ /* 0x000fe400078e00ba */
[----:B------:R-:W-:Y:S02]  /*14a00*/  IMAD.MOV.U32 R212, RZ, RZ, R184 ;  /* 0x000000ffffd47224 */ /* 0x000fe400078e00b8 */
[----:B------:R-:W-:Y:S02]  /*14a10*/  IMAD.MOV.U32 R213, RZ, RZ, R185 ;  /* 0x000000ffffd57224 */ /* 0x000fe400078e00b9 */
[----:B------:R-:W-:Y:S02]  /*14a20*/  IMAD.MOV.U32 R214, RZ, RZ, R182 ;  /* 0x000000ffffd67224 */ /* 0x000fe400078e00b6 */
[----:B------:R-:W-:Y:S01]  /*14a30*/  IMAD.MOV.U32 R215, RZ, RZ, R183 ;  /* 0x000000ffffd77224 */ /* 0x000fe200078e00b7 */
[----:B------:R-:W-:-:S04]  /*14a40*/  FMNMX.FTZ R105, R38, R105, !PT ;  /* 0x0000006926697209 */ /* 0x000fc80007810000 */
[----:B------:R-:W-:-:S04]  /*14a50*/  FMNMX.FTZ R105, R37, R105, !PT ;  /* 0x0000006925697209 */ /* 0x000fc80007810000 */
[----:B------:R-:W-:-:S04]  /*14a60*/  FMNMX.FTZ R105, R36, R105, !PT ;  /* 0x0000006924697209 */ /* 0x000fc80007810000 */
[----:B------:R-:W-:-:S04]  /*14a70*/  FMNMX.FTZ R105, R35, R105, !PT ;  /* 0x0000006923697209 */ /* 0x000fc80007810000 */
[----:B------:R-:W-:Y:S01]  /*14a80*/  FMNMX.FTZ R105, R34, R105, !PT ;  /* 0x0000006922697209 */ /* 0x000fe20007810000 */
[----:B------:R-:W-:-:S03]  /*14a90*/  IMAD.MOV.U32 R217, RZ, RZ, R206 ;  /* 0x000000ffffd97224 */ /* 0x000fc600078e00ce */
[----:B------:R-:W-:Y:S01]  /*14aa0*/  FMNMX.FTZ R105, R27, R105, !PT ;  /* 0x000000691b697209 */ /* 0x000fe20007810000 */
[----:B------:R-:W-:Y:S02]  /*14ab0*/  IMAD.MOV.U32 R216, RZ, RZ, R207 ;  /* 0x000000ffffd87224 */ /* 0x000fe400078e00cf */
[----:B------:R-:W-:Y:S01]  /*14ac0*/  IMAD.MOV.U32 R234, RZ, RZ, R210 ;  /* 0x000000ffffea7224 */ /* 0x000fe200078e00d2 */
[----:B------:R-:W-:Y:S01]  /*14ad0*/  FMNMX.FTZ R105, R26, R105, !PT ;  /* 0x000000691a697209 */ /* 0x000fe20007810000 */
[----:B------:R-:W-:Y:S01]  /*14ae0*/  STL [R1+0x1e8], R104 ;  /* 0x0001e86801007387 */ /* 0x000fe20000100800 */
[----:B------:R-:W-:Y:S02]  /*14af0*/  IMAD.MOV.U32 R236, RZ, RZ, R214 ;  /* 0x000000ffffec7224 */ /* 0x000fe400078e00d6 */
[----:B------:R-:W-:Y:S01]  /*14b00*/  FMNMX.FTZ R105, R25, R105, !PT ;  /* 0x0000006919697209 */ /* 0x000fe20007810000 */
[----:B------:R-:W-:Y:S02]  /*14b10*/  IMAD.MOV.U32 R237, RZ, RZ, R215 ;  /* 0x000000ffffed7224 */ /* 0x000fe400078e00d7 */
[----:B------:R-:W-:Y:S01]  /*14b20*/  IMAD.MOV.U32 R235, RZ, RZ, R211 ;  /* 0x000000ffffeb7224 */ /* 0x000fe200078e00d3 */
[----:B------:R-:W-:Y:S01]  /*14b30*/  FMNMX.FTZ R105, R24, R105, !PT ;  /* 0x0000006918697209 */ /* 0x000fe20007810000 */
[----:B------:R-:W-:-:S02]  /*14b40*/  IMAD.MOV.U32 R220, RZ, RZ, R103 ;  /* 0x000000ffffdc7224 */ /* 0x000fc400078e0067 */
[----:B------:R-:W-:Y:S02]  /*14b50*/  IMAD.MOV.U32 R103, RZ, RZ, R5 ;  /* 0x000000ffff677224 */ /* 0x000fe400078e0005 */
[----:B------:R-:W-:Y:S02]  /*14b60*/  IMAD.MOV.U32 R228, RZ, RZ, R190 ;  /* 0x000000ffffe47224 */ /* 0x000fe400078e00be */
[----:B------:R-:W-:Y:S02]  /*14b70*/  IMAD.MOV.U32 R221, RZ, RZ, R187 ;  /* 0x000000ffffdd7224 */ /* 0x000fe400078e00bb */
[----:B------:R-:W-:Y:S02]  /*14b80*/  IMAD.MOV.U32 R244, RZ, RZ, R188 ;  /* 0x000000fffff47224 */ /* 0x000fe400078e00bc */
[----:B------:R-:W-:Y:S02]  /*14b90*/  IMAD.MOV.U32 R245, RZ, RZ, R189 ;  /* 0x000000fffff57224 */ /* 0x000fe400078e00bd */
        /* <DEDUP_REMOVED lines=17> */
[----:B------:R-:W-:Y:S02]  /*14cb0*/  FFMA.FTZ R208, R6, R0, -R2 ;  /* 0x0000000006d07223 */ /* 0x000fe40000010802 */
[----:B------:R-:W-:-:S06]  /*14cc0*/  FMUL.FTZ R2, R0, R4 ;  /* 0x0000000400027220 */ /* 0x000fcc0000410000 */
[----:B------:R-:W1:Y:S08]  /*14cd0*/  MUFU.EX2 R2, R2 ;  /* 0x0000000200027308 */ /* 0x000e700000000800 */
[----:B------:R-:W3:Y:S01]  /*14ce0*/  MUFU.EX2 R201, R19 ;  /* 0x0000001300c97308 */ /* 0x000ee20000000800 */
[-C--:B-1----:R-:W-:Y:S02]  /*14cf0*/  FMUL.FTZ R206, R166, R2.reuse ;  /* 0x00000002a6ce7220 */ /* 0x082fe40000410000 */
[----:B------:R-:W-:-:S02]  /*14d00*/  FMUL.FTZ R207, R167, R2 ;  /* 0x00000002a7cf7220 */ /* 0x000fc40000410000 */
[-C--:B------:R-:W-:Y:S01]  /*14d10*/  FMUL.FTZ R210, R162, R2.reuse ;  /* 0x00000002a2d27220 */ /* 0x080fe20000410000 */
[----:B------:R-:W-:Y:S01]  /*14d20*/  STL [R1+0x224], R206 ;  /* 0x000224ce01007387 */ /* 0x000fe20000100800 */
[----:B------:R-:W-:-:S03]  /*14d30*/  FMUL.FTZ R4, R91, R2 ;  /* 0x000000025b047220 */ /* 0x000fc60000410000 */
[----:B------:R-:W-:Y:S01]  /*14d40*/  STL [R1+0x228], R207 ;  /* 0x000228cf01007387 */ /* 0x000fe20000100800 */
[-C--:B---3--:R-:W-:Y:S02]  /*14d50*/  FFMA.FTZ R101, R101, R2.reuse, R201 ;  /* 0x0000000265657223 */ /* 0x088fe400000100c9 */
[-C--:B------:R-:W-:Y:S01]  /*14d60*/  FMUL.FTZ R211, R163, R2.reuse ;  /* 0x00000002a3d37220 */ /* 0x080fe20000410000 */
[----:B------:R1:W-:Y:S01]  /*14d70*/  STL [R1+0x22c], R210 ;  /* 0x00022cd201007387 */ /* 0x0003e20000100800 */
        /* <DEDUP_REMOVED lines=16> */
[-C--:B-1----:R-:W-:Y:S02]  /*14e80*/  FMUL.FTZ R210, R90, R2.reuse ;  /* 0x000000025ad27220 */ /* 0x082fe40000410000 */
[-C--:B------:R-:W-:Y:S02]  /*14e90*/  FMUL.FTZ R3, R94, R2.reuse ;  /* 0x000000025e037220 */ /* 0x080fe40000410000 */
[----:B------:R-:W-:Y:S01]  /*14ea0*/  FMUL.FTZ R2, R95, R2 ;  /* 0x000000025f027220 */ /* 0x000fe20000410000 */
[----:B------:R-:W-:Y:S04]  /*14eb0*/  STL [R1+0x5c], R4 ;  /* 0x00005c0401007387 */ /* 0x000fe80000100800 */
[----:B------:R-:W-:Y:S04]  /*14ec0*/  STL [R1+0x68], R3 ;  /* 0x0000680301007387 */ /* 0x000fe80000100800 */
[----:B------:R-:W-:Y:S04]  /*14ed0*/  STL [R1+0x6c], R2 ;  /* 0x00006c0201007387 */ /* 0x000fe80000100800 */
[----:B------:R-:W1:Y:S02]  /*14ee0*/  SHFL.BFLY PT, R2, R105, 0x2, 0x1f ;  /* 0x0c401f0069027f89 */ /* 0x000e6400000e0000 */
[----:B-1----:R-:W-:-:S05]  /*14ef0*/  FMNMX.FTZ R105, R105, R2, !PT ;  /* 0x0000000269697209 */ /* 0x002fca0007810000 */
[----:B------:R-:W1:Y:S02]  /*14f00*/  SHFL.BFLY PT, R2, R105, 0x1, 0x1f ;  /* 0x0c201f0069027f89 */ /* 0x000e6400000e0000 */
[----:B-1----:R-:W-:-:S04]  /*14f10*/  FMNMX.FTZ R105, R105, R2, !PT ;  /* 0x0000000269697209 */ /* 0x002fc80007810000 */
[----:B------:R-:W-:-:S04]  /*14f20*/  FSETP.NEU.FTZ.AND P1, PT, R105, -INF , PT ;  /* 0xff8000006900780b */ /* 0x000fc80003f3d000 */
[----:B------:R-:W-:-:S05]  /*14f30*/  FSEL R2, R105, RZ, P1 ;  /* 0x000000ff69027208 */ /* 0x000fca0000800000 */
[----:B------:R-:W-:-:S04]  /*14f40*/  FADD.FTZ R3, R250, -R2 ;  /* 0x80000002fa037221 */ /* 0x000fc80000010000 */
[C---:B------:R-:W-:Y:S02]  /*14f50*/  FMUL.FTZ R3, R0.reuse, R3 ;  /* 0x0000000300037220 */ /* 0x040fe40000410000 */
[----:B------:R-:W-:-:S04]  /*14f60*/  FMUL.FTZ R2, R0, R105 ;  /* 0x0000006900027220 */ /* 0x000fc80000410000 */
[----:B------:R-:W1:Y:S01]  /*14f70*/  MUFU.EX2 R3, R3 ;  /* 0x0000000300037308 */ /* 0x000e620000000800 */
        /* <DEDUP_REMOVED lines=17> */
[-C--:B-1----:R-:W-:Y:S01]  /*15090*/  FMUL.FTZ R2, R168, R3.reuse ;  /* 0x00000003a8027220 */ /* 0x082fe20000410000 */
[----:B------:R-:W-:Y:S01]  /*150a0*/  STL [R1+0x1ec], R105 ;  /* 0x0001ec6901007387 */ /* 0x000fe20000100800 */
[----:B------:R-:W-:-:S02]  /*150b0*/  FMUL.FTZ R7, R169, R3 ;  /* 0x00000003a9077220 */ /* 0x000fc40000410000 */
[-C--:B------:R-:W-:Y:S01]  /*150c0*/  FMUL.FTZ R6, R156, R3.reuse ;  /* 0x000000039c067220 */ /* 0x080fe20000410000 */
[----:B------:R1:W-:Y:S04]  /*150d0*/  STL [R1+0x70], R2 ;  /* 0x0000700201007387 */ /* 0x0003e80000100800 */
[----:B------:R-:W-:Y:S04]  /*150e0*/  STL [R1+0x74], R7 ;  /* 0x0000740701007387 */ /* 0x000fe80000100800 */
[----:B------:R-:W-:Y:S01]  /*150f0*/  STL [R1+0x80], R6 ;  /* 0x0000800601007387 */ /* 0x000fe20000100800 */
[----:B-1----:R-:W-:-:S05]  /*15100*/  FMUL.FTZ R2, R157, R3 ;  /* 0x000000039d027220 */ /* 0x002fca0000410000 */
[----:B------:R1:W-:Y:S04]  /*15110*/  STL [R1+0x84], R2 ;  /* 0x0000840201007387 */ /* 0x0003e80000100800 */
[----:B------:R-:W2:Y:S01]  /*15120*/  LDL.LU R33, [R1+0x130] ;  /* 0x0001300001217983 */ /* 0x000ea20000300800 */
[----:B------:R-:W-:Y:S02]  /*15130*/  FMUL.FTZ R222, R108, R3 ;  /* 0x000000036cde7220 */ /* 0x000fe40000410000 */
[----:B------:R-:W-:-:S03]  /*15140*/  IMAD.MOV.U32 R31, RZ, RZ, R245 ;  /* 0x000000ffff1f7224 */ /* 0x000fc600078e00f5 */
[----:B------:R-:W-:Y:S01]  /*15150*/  STL [R1+0x1f0], R222 ;  /* 0x0001f0de01007387 */ /* 0x000fe20000100800 */
[----:B------:R-:W-:-:S03]  /*15160*/  IMAD.MOV.U32 R29, RZ, RZ, R31 ;  /* 0x000000ffff1d7224 */ /* 0x000fc600078e001f */
[----:B------:R-:W3:Y:S04]  /*15170*/  LDL.LU R32, [R1+0x134] ;  /* 0x0001340001207983 */ /* 0x000ee80000300800 */
[----:B------:R-:W4:Y:S01]  /*15180*/  LDL.LU R31, [R1+0xc] ;  /* 0x00000c00011f7983 */ /* 0x000f220000300800 */
[----:B-1----:R-:W-:-:S04]  /*15190*/  FMNMX.FTZ R2, R252, R44, !PT ;  /* 0x0000002cfc027209 */ /* 0x002fc80007810000 */
        /* <DEDUP_REMOVED lines=9> */
[----:B------:R-:W-:Y:S03]  /*15230*/  MUFU.EX2 R4, R4 ;  /* 0x0000000400047308 */ /* 0x000fe60000000800 */
[----:B------:R-:W-:-:S04]  /*15240*/  FMNMX.FTZ R2, R58, R2, !PT ;  /* 0x000000023a027209 */ /* 0x000fc80007810000 */
[----:B------:R-:W-:Y:S01]  /*15250*/  FMNMX.FTZ R2, R57, R2, !PT ;  /* 0x0000000239027209 */ /* 0x000fe20007810000 */
[----:B------:R-:W1:Y:S03]  /*15260*/  MUFU.EX2 R5, R5 ;  /* 0x0000000500057308 */ /* 0x000e660000000800 */
[----:B------:R-:W-:-:S04]  /*15270*/  FMNMX.FTZ R2, R56, R2, !PT ;  /* 0x0000000238027209 */ /* 0x000fc80007810000 */
[----:B------:R-:W-:Y:S01]  /*15280*/  FMNMX.FTZ R2, R50, R2, !PT ;  /* 0x0000000232027209 */ /* 0x000fe20007810000 */
[----:B------:R-:W-:Y:S02]  /*15290*/  IMAD.MOV.U32 R30, RZ, RZ, R244 ;  /* 0x000000ffff1e7224 */ /* 0x000fe400078e00f4 */
[----:B------:R-:W-:Y:S01]  /*152a0*/  IMAD.MOV.U32 R245, RZ, RZ, R237 ;  /* 0x000000fffff57224 */ /* 0x000fe200078e00ed */
[----:B------:R-:W-:Y:S01]  /*152b0*/  FMNMX.FTZ R2, R47, R2, !PT ;  /* 0x000000022f027209 */ /* 0x000fe20007810000 */
[----:B------:R-:W-:Y:S02]  /*152c0*/  IMAD.MOV.U32 R244, RZ, RZ, R236 ;  /* 0x000000fffff47224 */ /* 0x000fe400078e00ec */
[----:B------:R-:W-:Y:S02]  /*152d0*/  IMAD.MOV.U32 R49, RZ, RZ, R229 ;  /* 0x000000ffff317224 */ /* 0x000fe400078e00e5 */
[----:B------:R-:W-:Y:S02]  /*152e0*/  IMAD.MOV.U32 R192, RZ, RZ, R228 ;  /* 0x000000ffffc07224 */ /* 0x000fe400078e00e4 */
[----:B------:R-:W-:-:S02]  /*152f0*/  IMAD.MOV.U32 R240, RZ, RZ, R217 ;  /* 0x000000fffff07224 */ /* 0x000fc400078e00d9 */
[----:B------:R-:W-:Y:S02]  /*15300*/  IMAD.MOV.U32 R237, RZ, RZ, R216 ;  /* 0x000000ffffed7224 */ /* 0x000fe400078e00d8 */
        /* <DEDUP_REMOVED lines=18> */
[-C--:B------:R-:W-:Y:S01]  /*15430*/  FMUL.FTZ R193, R97, R3.reuse ;  /* 0x0000000361c17220 */ /* 0x080fe20000410000 */
[----:B------:R-:W-:Y:S02]  /*15440*/  FMNMX.FTZ R2, R46, R2, !PT ;  /* 0x000000022e027209 */ /* 0x000fe40007810000 */
[----:B-1----:R-:W-:Y:S01]  /*15450*/  F2FP.PACK_AB R51, R5, R4 ;  /* 0x000000040533723e */ /* 0x002fe200000000ff */
[----:B--2---:R-:W-:-:S04]  /*15460*/  FFMA.FTZ R3, R33, R3, R4 ;  /* 0x0000000321037223 */ /* 0x004fc80000010004 */
[----:B------:R-:W-:Y:S02]  /*15470*/  FADD.FTZ R25, R5, R3 ;  /* 0x0000000305197221 */ /* 0x000fe40000010000 */
[----:B------:R-:W1:Y:S02]  /*15480*/  SHFL.BFLY PT, R3, R2, 0x2, 0x1f ;  /* 0x0c401f0002037f89 */ /* 0x000e6400000e0000 */
[----:B-1----:R-:W-:-:S05]  /*15490*/  FMNMX.FTZ R2, R2, R3, !PT ;  /* 0x0000000302027209 */ /* 0x002fca0007810000 */
[----:B------:R-:W1:Y:S01]  /*154a0*/  SHFL.BFLY PT, R3, R2, 0x1, 0x1f ;  /* 0x0c201f0002037f89 */ /* 0x000e6200000e0000 */
[----:B------:R-:W-:Y:S02]  /*154b0*/  IMAD.MOV.U32 R33, RZ, RZ, R240 ;  /* 0x000000ffff217224 */ /* 0x000fe400078e00f0 */
[----:B------:R-:W-:Y:S02]  /*154c0*/  IMAD.MOV.U32 R240, RZ, RZ, R237 ;  /* 0x000000fffff07224 */ /* 0x000fe400078e00ed */
[----:B------:R-:W-:Y:S01]  /*154d0*/  IMAD.MOV.U32 R237, RZ, RZ, R103 ;  /* 0x000000ffffed7224 */ /* 0x000fe200078e0067 */
        /* <DEDUP_REMOVED lines=22> */
[----:B----4-:R-:W-:-:S04]  /*15640*/  FMNMX.FTZ R2, R31, R54, !PT ;  /* 0x000000361f027209 */ /* 0x010fc80007810000 */
        /* <DEDUP_REMOVED lines=8> */
[----:B------:R1:W-:Y:S03]  /*156d0*/  MUFU.EX2 R10, R3 ;  /* 0x00000003000a7308 */ /* 0x0003e60000000800 */
[----:B------:R-:W-:-:S04]  /*156e0*/  FMNMX.FTZ R2, R181, R2, !PT ;  /* 0x00000002b5027209 */ /* 0x000fc80007810000 */
[----:B------:R-:W-:-:S04]  /*156f0*/  FMNMX.FTZ R2, R173, R2, !PT ;  /* 0x00000002ad027209 */ /* 0x000fc80007810000 */
[----:B------:R-:W-:Y:S01]  /*15700*/  FMNMX.FTZ R2, R172, R2, !PT ;  /* 0x00000002ac027209 */ /* 0x000fe20007810000 */
[----:B-1----:R-:W-:-:S04]  /*15710*/  FMUL.FTZ R3, R0, R4 ;  /* 0x0000000400037220 */ /* 0x002fc80000410000 */
[----:B------:R-:W3:Y:S01]  /*15720*/  MUFU.EX2 R4, R3 ;  /* 0x0000000300047308 */ /* 0x000ee20000000800 */
[----:B------:R-:W-:-:S07]  /*15730*/  FMNMX.FTZ R2, R106, R2, !PT ;  /* 0x000000026a027209 */ /* 0x000fce0007810000 */
[----:B------:R-:W1:Y:S01]  /*15740*/  MUFU.EX2 R5, R5 ;  /* 0x0000000500057308 */ /* 0x000e620000000800 */
[----:B------:R-:W-:-:S04]  /*15750*/  FMNMX.FTZ R2, R55, R2, !PT ;  /* 0x0000000237027209 */ /* 0x000fc80007810000 */
[----:B------:R-:W-:Y:S01]  /*15760*/  FMNMX.FTZ R2, R53, R2, !PT ;  /* 0x0000000235027209 */ /* 0x000fe20007810000 */
[----:B---3--:R-:W-:-:S03]  /*15770*/  FFMA.FTZ R3, R32, R4, R10 ;  /* 0x0000000420037223 */ /* 0x008fc6000001000a */
[----:B------:R-:W-:Y:S01]  /*15780*/  FMNMX.FTZ R2, R52, R2, !PT ;  /* 0x0000000234027209 */ /* 0x000fe20007810000 */
[----:B-1----:R-:W-:-:S04]  /*15790*/  FADD.FTZ R21, R5, R3 ;  /* 0x0000000305157221 */ /* 0x002fc80000010000 */
[----:B------:R-:W1:Y:S02]  /*157a0*/  SHFL.BFLY PT, R3, R2, 0x2, 0x1f ;  /* 0x0c401f0002037f89 */ /* 0x000e6400000e0000 */
[----:B-1----:R-:W-:-:S05]  /*157b0*/  FMNMX.FTZ R2, R2, R3, !PT ;  /* 0x0000000302027209 */ /* 0x002fca0007810000 */
[----:B------:R-:W1:Y:S01]  /*157c0*/  SHFL.BFLY PT, R3, R2, 0x1, 0x1f ;  /* 0x0c201f0002037f89 */ /* 0x000e6200000e0000 */
[----:B------:R-:W-:Y:S02]  /*157d0*/  IMAD.MOV.U32 R32, RZ, RZ, R33 ;  /* 0x000000ffff207224 */ /* 0x000fe400078e0021 */
[----:B------:R-:W-:Y:S02]  /*157e0*/  IMAD.MOV.U32 R33, RZ, RZ, R192 ;  /* 0x000000ffff217224 */ /* 0x000fe400078e00c0 */
[----:B------:R-:W-:Y:S02]  /*157f0*/  IMAD.MOV.U32 R192, RZ, RZ, R49 ;  /* 0x000000ffffc07224 */ /* 0x000fe400078e0031 */
[----:B------:R-:W-:Y:S02]  /*15800*/  IMAD.MOV.U32 R49, RZ, RZ, R220 ;  /* 0x000000ffff317224 */ /* 0x000fe400078e00dc */
[----:B------:R-:W-:Y:S01]  /*15810*/  IMAD.MOV.U32 R220, RZ, RZ, R102 ;  /* 0x000000ffffdc7224 */ /* 0x000fe200078e0066 */
[----:B------:R-:W-:-:S02]  /*15820*/  F2FP.PACK_AB R26, R5, R10 ;  /* 0x0000000a051a723e */ /* 0x000fc400000000ff */
[----:B-1----:R-:W-:-:S04]  /*15830*/  FMNMX.FTZ R102, R2, R3, !PT ;  /* 0x0000000302667209 */ /* 0x002fc80007810000 */
[----:B------:R-:W-:-:S04]  /*15840*/  FSETP.NEU.FTZ.AND P1, PT, R102, -INF , PT ;  /* 0xff8000006600780b */ /* 0x000fc80003f3d000 */
[----:B------:R-:W-:-:S05]  /*15850*/  FSEL R2, R102, RZ, P1 ;  /* 0x000000ff66027208 */ /* 0x000fca0000800000 */
[----:B------:R-:W-:Y:S02]  /*15860*/  FADD.FTZ R5, R31, -R2 ;  /* 0x800000021f057221 */ /* 0x000fe40000010000 */
[----:B------:R-:W-:Y:S02]  /*15870*/  IMAD.MOV.U32 R31, RZ, RZ, R33 ;  /* 0x000000ffff1f7224 */ /* 0x000fe400078e0021 */
[----:B------:R-:W2:Y:S01]  /*15880*/  LDL.LU R33, [R1+0x144] ;  /* 0x0001440001217983 */ /* 0x000ea20000300800 */
[----:B------:R-:W-:Y:S02]  /*15890*/  IMAD.MOV.U32 R28, RZ, RZ, R30 ;  /* 0x000000ffff1c7224 */ /* 0x000fe400078e001e */
[----:B------:R-:W-:Y:S02]  /*158a0*/  IMAD.MOV.U32 R95, RZ, RZ, R29 ;  /* 0x000000ffff5f7224 */ /* 0x000fe400078e001d */
[----:B------:R-:W-:Y:S02]  /*158b0*/  IMAD.MOV.U32 R94, RZ, RZ, R28 ;  /* 0x000000ffff5e7224 */ /* 0x000fe400078e001c */
[----:B------:R-:W3:Y:S01]  /*158c0*/  LDL.64 R28, [R1+0x128] ;  /* 0x00012800011c7983 */ /* 0x000ee20000100a00 */
[----:B------:R-:W-:-:S05]  /*158d0*/  FMUL.FTZ R2, R0, R102 ;  /* 0x0000006600027220 */ /* 0x000fca0000410000 */
[----:B------:R-:W-:Y:S01]  /*158e0*/  FSEL R2, R2, RZ, P1 ;  /* 0x000000ff02027208 */ /* 0x000fe20000800000 */
[----:B------:R-:W-:Y:S04]  /*158f0*/  MUFU.EX2 R23, R11 ;  /* 0x0000000b00177308 */ /* 0x000fe80000000800 */
[----:B------:R-:W-:-:S04]  /*15900*/  FFMA.FTZ R3, R54, R0, -R2 ;  /* 0x0000000036037223 */ /* 0x000fc80000010802 */
[----:B------:R1:W-:Y:S08]  /*15910*/  MUFU.EX2 R11, R3 ;  /* 0x00000003000b7308 */ /* 0x0003f00000000800 */
[----:B------:R-:W-:Y:S01]  /*15920*/  MUFU.EX2 R24, R9 ;  /* 0x0000000900187308 */ /* 0x000fe20000000800 */
[----:B-1----:R-:W-:-:S07]  /*15930*/  FFMA.FTZ R3, R107, R0, -R2 ;  /* 0x000000006b037223 */ /* 0x002fce0000010802 */
[----:B------:R1:W4:Y:S08]  /*15940*/  MUFU.EX2 R9, R3 ;  /* 0x0000000300097308 */ /* 0x0003300000000800 */
[----:B------:R-:W-:Y:S01]  /*15950*/  MUFU.EX2 R41, R22 ;  /* 0x0000001600297308 */ /* 0x000fe20000000800 */
[----:B-1----:R-:W-:-:S07]  /*15960*/  FMUL.FTZ R3, R0, R5 ;  /* 0x0000000500037220 */ /* 0x002fce0000410000 */
[----:B------:R-:W-:Y:S08]  /*15970*/  MUFU.EX2 R22, R15 ;  /* 0x0000000f00167308 */ /* 0x000ff00000000800 */
[----:B------:R-:W-:Y:S01]  /*15980*/  MUFU.EX2 R3, R3 ;  /* 0x0000000300037308 */ /* 0x000fe20000000800 */
[----:B------:R-:W-:-:S07]  /*15990*/  FFMA.FTZ R5, R179, R0, -R2 ;  /* 0x00000000b3057223 */ /* 0x000fce0000010802 */
[----:B------:R-:W-:Y:S08]  /*159a0*/  MUFU.EX2 R15, R14 ;  /* 0x0000000e000f7308 */ /* 0x000ff00000000800 */
[----:B------:R1:W-:Y:S08]  /*159b0*/  MUFU.EX2 R14, R6 ;  /* 0x00000006000e7308 */ /* 0x0003f00000000800 */
[----:B------:R-:W-:Y:S01]  /*159c0*/  MUFU.EX2 R40, R20 ;  /* 0x0000001400287308 */ /* 0x000fe20000000800 */
[----:B-1----:R-:W-:-:S07]  /*159d0*/  FFMA.FTZ R6, R180, R0, -R2 ;  /* 0x00000000b4067223 */ /* 0x002fce0000010802 */
[----:B------:R-:W-:Y:S08]  /*159e0*/  MUFU.EX2 R38, R13 ;  /* 0x0000000d00267308 */ /* 0x000ff00000000800 */
[----:B------:R1:W-:Y:S01]  /*159f0*/  MUFU.EX2 R20, R7 ;  /* 0x0000000700147308 */ /* 0x0003e20000000800 */
[----:B------:R-:W-:-:S07]  /*15a00*/  FFMA.FTZ R17, R176, R0, -R2 ;  /* 0x00000000b0117223 */ /* 0x000fce0000010802 */
[----:B------:R-:W-:Y:S01]  /*15a10*/  MUFU.EX2 R13, R6 ;  /* 0x00000006000d7308 */ /* 0x000fe20000000800 */
[----:B------:R-:W-:-:S07]  /*15a20*/  FFMA.FTZ R35, R174, R0, -R2 ;  /* 0x00000000ae237223 */ /* 0x000fce0000010802 */
[----:B------:R4:W4:Y:S01]  /*15a30*/  MUFU.EX2 R16, R100 ;  /* 0x0000006400107308 */ /* 0x0009220000000800 */
[-CC-:B-1----:R-:W-:Y:S02]  /*15a40*/  FFMA.FTZ R7, R177, R0.reuse, -R2.reuse ;  /* 0x00000000b1077223 */ /* 0x182fe40000010802 */
[----:B------:R-:W-:-:S05]  /*15a50*/  FFMA.FTZ R36, R181, R0, -R2 ;  /* 0x00000000b5247223 */ /* 0x000fca0000010802 */
[----:B------:R1:W-:Y:S01]  /*15a60*/  MUFU.EX2 R37, R8 ;  /* 0x0000000800257308 */ /* 0x0003e20000000800 */
[-CC-:B------:R-:W-:Y:S02]  /*15a70*/  FFMA.FTZ R39, R173, R0.reuse, -R2.reuse ;  /* 0x00000000ad277223 */ /* 0x180fe40000010802 */
[-CC-:B------:R-:W-:Y:S02]  /*15a80*/  FFMA.FTZ R42, R172, R0.reuse, -R2.reuse ;  /* 0x00000000ac2a7223 */ /* 0x180fe40000010802 */
[----:B------:R-:W-:-:S03]  /*15a90*/  FFMA.FTZ R119, R55, R0, -R2 ;  /* 0x0000000037777223 */ /* 0x000fc60000010802 */
[----:B------:R-:W1:Y:S01]  /*15aa0*/  MUFU.EX2 R10, R5 ;  /* 0x00000005000a7308 */ /* 0x000e620000000800 */
[-CC-:B----4-:R-:W-:Y:S02]  /*15ab0*/  FFMA.FTZ R100, R106, R0.reuse, -R2.reuse ;  /* 0x000000006a647223 */ /* 0x190fe40000010802 */
[-CC-:B------:R-:W-:Y:S02]  /*15ac0*/  FFMA.FTZ R120, R53, R0.reuse, -R2.reuse ;  /* 0x0000000035787223 */ /* 0x180fe40000010802 */
[-CC-:B------:R-:W-:Y:S02]  /*15ad0*/  FFMA.FTZ R121, R52, R0.reuse, -R2.reuse ;  /* 0x0000000034797223 */ /* 0x180fe40000010802 */
[----:B-1----:R-:W-:Y:S01]  /*15ae0*/  FFMA.FTZ R8, R178, R0, -R2 ;  /* 0x00000000b2087223 */ /* 0x002fe20000010802 */
[----:B------:R1:W-:Y:S01]  /*15af0*/  MUFU.EX2 R44, R18 ;  /* 0x00000012002c7308 */ /* 0x0003e20000000800 */
[----:B------:R-:W-:-:S07]  /*15b00*/  F2FP.PACK_AB R156, R9, R11 ;  /* 0x0000000b099c723e */ /* 0x000fce00000000ff */
[----:B------:R-:W4:Y:S01]  /*15b10*/  MUFU.EX2 R19, R8 ;  /* 0x0000000800137308 */ /* 0x000f220000000800 */
[----:B-1----:R-:W-:-:S07]  /*15b20*/  FFMA.FTZ R18, R175, R0, -R2 ;  /* 0x00000000af127223 */ /* 0x002fce0000010802 */
[----:B------:R-:W-:Y:S01]  /*15b30*/  MUFU.EX2 R8, R182 ;  /* 0x000000b600087308 */ /* 0x000fe20000000800 */
[----:B------:R-:W-:-:S04]  /*15b40*/  FADD.FTZ R6, R16, R101 ;  /* 0x0000006510067221 */ /* 0x000fc80000010000 */
[----:B------:R-:W-:Y:S01]  /*15b50*/  FADD.FTZ R6, R41, R6 ;  /* 0x0000000629067221 */ /* 0x000fe20000010000 */
[----:B------:R-:W-:-:S03]  /*15b60*/  F2FP.PACK_AB R163, R10, R13 ;  /* 0x0000000d0aa3723e */ /* 0x000fc600000000ff */
[----:B------:R-:W-:Y:S02]  /*15b70*/  FADD.FTZ R6, R40, R6 ;  /* 0x0000000628067221 */ /* 0x000fe40000010000 */
[----:B------:R-:W-:Y:S01]  /*15b80*/  FADD.FTZ R2, R22, R25 ;  /* 0x0000001916027221 */ /* 0x000fe20000010000 */
[----:B------:R-:W-:-:S03]  /*15b90*/  F2FP.PACK_AB R174, R16, R201 ;  /* 0x000000c910ae723e */ /* 0x000fc600000000ff */
[----:B------:R-:W-:Y:S01]  /*15ba0*/  FADD.FTZ R2, R15, R2 ;  /* 0x000000020f027221 */ /* 0x000fe20000010000 */
[----:B------:R-:W-:Y:S01]  /*15bb0*/  F2FP.PACK_AB R173, R40, R41 ;  /* 0x0000002928ad723e */ /* 0x000fe200000000ff */
[----:B------:R-:W-:Y:S02]  /*15bc0*/  IMAD.MOV.U32 R40, RZ, RZ, R94 ;  /* 0x000000ffff287224 */ /* 0x000fe400078e005e */
[----:B------:R-:W-:Y:S02]  /*15bd0*/  FADD.FTZ R2, R38, R2 ;  /* 0x0000000226027221 */ /* 0x000fe40000010000 */
[----:B------:R-:W-:Y:S02]  /*15be0*/  IMAD.MOV.U32 R41, RZ, RZ, R95 ;  /* 0x000000ffff297224 */ /* 0x000fe400078e005f */
[----:B------:R-:W-:Y:S01]  /*15bf0*/  FADD.FTZ R2, R23, R2 ;  /* 0x0000000217027221 */ /* 0x000fe20000010000 */
[----:B------:R-:W-:Y:S02]  /*15c00*/  F2FP.PACK_AB R22, R15, R22 ;  /* 0x000000160f16723e */ /* 0x000fe400000000ff */
[----:B------:R-:W-:Y:S01]  /*15c10*/  F2FP.PACK_AB R25, R14, R20 ;  /* 0x000000140e19723e */ /* 0x000fe200000000ff */
[----:B--2---:R-:W-:-:S02]  /*15c20*/  FFMA.FTZ R0, R33, R3, R11 ;  /* 0x0000000321007223 */ /* 0x004fc4000001000b */
[----:B------:R1:W2:Y:S02]  /*15c30*/  MUFU.EX2 R11, R7 ;  /* 0x00000007000b7308 */ /* 0x0002a40000000800 */
[----:B------:R-:W-:Y:S02]  /*15c40*/  FADD.FTZ R5, R9, R0 ;  /* 0x0000000009057221 */ /* 0x000fe40000010000 */
[----:B------:R-:W-:-:S04]  /*15c50*/  FADD.FTZ R0, R20, R21 ;  /* 0x0000001514007221 */ /* 0x000fc80000010000 */
[----:B------:R-:W-:Y:S02]  /*15c60*/  FADD.FTZ R0, R14, R0 ;  /* 0x000000000e007221 */ /* 0x000fe40000010000 */
[----:B-1----:R-:W-:-:S04]  /*15c70*/  FADD.FTZ R7, R13, R5 ;  /* 0x000000050d077221 */ /* 0x002fc80000010000 */
[----:B------:R-:W-:Y:S02]  /*15c80*/  FADD.FTZ R7, R10, R7 ;  /* 0x000000070a077221 */ /* 0x000fe40000010000 */
[----:B------:R-:W-:Y:S02]  /*15c90*/  FADD.FTZ R5, R37, R0 ;  /* 0x0000000025057221 */ /* 0x000fe40000010000 */
[----:B----4-:R-:W-:-:S04]  /*15ca0*/  FADD.FTZ R0, R19, R7 ;  /* 0x0000000713007221 */ /* 0x010fc80000010000 */
[C---:B--2---:R-:W-:Y:S02]  /*15cb0*/  FADD.FTZ R13, R11.reuse, R0 ;  /* 0x000000000b0d7221 */ /* 0x044fe40000010000 */
[----:B------:R-:W-:Y:S01]  /*15cc0*/  FADD.FTZ R0, R44, R6 ;  /* 0x000000062c007221 */ /* 0x000fe20000010000 */
[----:B------:R-:W-:-:S03]  /*15cd0*/  F2FP.PACK_AB R168, R11, R19 ;  /* 0x000000130ba8723e */ /* 0x000fc600000000ff */
[----:B------:R-:W-:Y:S02]  /*15ce0*/  FADD.FTZ R19, R8, R0 ;  /* 0x0000000008137221 */ /* 0x000fe40000010000 */
[----:B------:R-:W-:-:S05]  /*15cf0*/  IMAD.SHL.U32 R0, R248, 0x2, RZ ;  /* 0x00000002f8007824 */ /* 0x000fca00078e00ff */
[----:B---3--:R-:W-:-:S04]  /*15d00*/  LOP3.LUT R0, R29, R0, RZ, 0x3c, !PT ;  /* 0x000000001d007212 */ /* 0x008fc800078e3cff */
[----:B------:R-:W-:Y:S01]  /*15d10*/  LOP3.LUT R0, R0, R235, RZ, 0x3c, !PT ;  /* 0x000000eb00007212 */ /* 0x000fe200078e3cff */
[----:B------:R-:W1:Y:S01]  /*15d20*/  MUFU.EX2 R9, R43 ;  /* 0x0000002b00097308 */ /* 0x000e620000000800 */
[----:B------:R-:W-:-:S03]  /*15d30*/  FADD.FTZ R16, R24, R5 ;  /* 0x0000000518107221 */ /* 0x000fc60000010000 */
[----:B------:R-:W-:-:S04]  /*15d40*/  IMAD.WIDE.U32 R176, R0, -0x326172a9, RZ ;  /* 0xcd9e8d5700b07825 */ /* 0x000fc800078e00ff */
[----:B------:R-:W2:Y:S01]  /*15d50*/  MUFU.EX2 R5, R45 ;  /* 0x0000002d00057308 */ /* 0x000ea20000000800 */
[----:B------:R-:W-:-:S05]  /*15d60*/  LOP3.LUT R0, R177, R220, R244, 0x96, !PT ;  /* 0x000000dcb1007212 */ /* 0x000fca00078e96f4 */
[----:B------:R-:W-:-:S04]  /*15d70*/  IMAD.WIDE.U32 R94, R0, -0x2daee0ad, RZ ;  /* 0xd2511f53005e7825 */ /* 0x000fc800078e00ff */
[----:B-1----:R-:W-:Y:S01]  /*15d80*/  FADD.FTZ R2, R9, R2 ;  /* 0x0000000209027221 */ /* 0x002fe20000010000 */
[----:B------:R-:W-:-:S03]  /*15d90*/  LOP3.LUT R0, R95, R32, R40, 0x96, !PT ;  /* 0x000000205f007212 */ /* 0x000fc600078e9628 */
[----:B--2---:R-:W-:Y:S01]  /*15da0*/  FADD.FTZ R21, R5, R2 ;  /* 0x0000000205157221 */ /* 0x004fe20000010000 */
[----:B------:R-:W-:Y:S01]  /*15db0*/  LOP3.LUT R2, R213, R31, R176, 0x96, !PT ;  /* 0x0000001fd5027212 */ /* 0x000fe200078e96b0 */
[----:B------:R-:W-:-:S04]  /*15dc0*/  IMAD.WIDE.U32 R6, R0, -0x326172a9, RZ ;  /* 0xcd9e8d5700067825 */ /* 0x000fc800078e00ff */
[----:B------:R-:W-:Y:S01]  /*15dd0*/  IMAD.WIDE.U32 R96, R2, -0x2daee0ad, RZ ;  /* 0xd2511f5302607825 */ /* 0x000fe200078e00ff */
[----:B------:R-:W-:-:S04]  /*15de0*/  LOP3.LUT R0, R7, R240, R212, 0x96, !PT ;  /* 0x000000f007007212 */ /* 0x000fc800078e96d4 */
[----:B------:R-:W-:Y:S01]  /*15df0*/  LOP3.LUT R2, R97, R209, R94, 0x96, !PT ;  /* 0x000000d161027212 */ /* 0x000fe200078e965e */
[----:B------:R-:W-:Y:S01]  /*15e00*/  IMAD.WIDE.U32 R14, R0, -0x2daee0ad, RZ ;  /* 0xd2511f53000e7825 */ /* 0x000fe200078e00ff */
[----:B------:R-:W-:-:S03]  /*15e10*/  F2FP.PACK_AB R45, R8, R44 ;  /* 0x0000002c082d723e */ /* 0x000fc600000000ff */
[----:B------:R-:W-:Y:S01]  /*15e20*/  IMAD.MOV.U32 R33, RZ, RZ, R221 ;  /* 0x000000ffff217224 */ /* 0x000fe200078e00dd */
[----:B------:R-:W-:Y:S01]  /*15e30*/  LOP3.LUT R0, R15, R237, R96, 0x96, !PT ;  /* 0x000000ed0f007212 */ /* 0x000fe200078e9660 */
[----:B------:R-:W-:Y:S01]  /*15e40*/  IMAD.WIDE.U32 R10, R2, -0x326172a9, RZ ;  /* 0xcd9e8d57020a7825 */ /* 0x000fe200078e00ff */
[----:B------:R-:W-:-:S03]  /*15e50*/  F2FP.PACK_AB R20, R5, R9 ;  /* 0x000000090514723e */ /* 0x000fc600000000ff */
[----:B------:R-:W-:Y:S01]  /*15e60*/  IMAD.WIDE.U32 R8, R0, -0x326172a9, RZ ;  /* 0xcd9e8d5700087825 */ /* 0x000fe200078e00ff */
[----:B------:R-:W-:-:S04]  /*15e70*/  LOP3.LUT R2, R11, R33, R6, 0x96, !PT ;  /* 0x000000210b027212 */ /* 0x000fc800078e9606 */
[----:B------:R-:W-:Y:S01]  /*15e80*/  LOP3.LUT R5, R9, R192, R10, 0x96, !PT ;  /* 0x000000c009057212 */ /* 0x000fe200078e960a */
[----:B------:R-:W-:-:S05]  /*15e90*/  IMAD.WIDE.U32 R10, R2, -0x2daee0ad, RZ ;  /* 0xd2511f53020a7825 */ /* 0x000fca00078e00ff */
[----:B------:R-:W-:-:S05]  /*15ea0*/  LOP3.LUT R0, R11, R49, R14, 0x96, !PT ;  /* 0x000000310b007212 */ /* 0x000fca00078e960e */
[----:B------:R-:W-:-:S05]  /*15eb0*/  IMAD.WIDE.U32 R6, R0, -0x326172a9, RZ ;  /* 0xcd9e8d5700067825 */ /* 0x000fca00078e00ff */
[----:B------:R-:W-:-:S04]  /*15ec0*/  LOP3.LUT R0, R7, R251, R8, 0x96, !PT ;  /* 0x000000fb07007212 */ /* 0x000fc800078e9608 */
[----:B------:R-:W-:-:S04]  /*15ed0*/  LOP3.LUT R2, R0, 0xff, RZ, 0xc0, !PT ;  /* 0x000000ff00027812 */ /* 0x000fc800078ec0ff */
[----:B------:R-:W-:Y:S02]  /*15ee0*/  ISETP.GE.U32.AND P2, PT, R198, R2, PT ;  /* 0x00000002c600720c */ /* 0x000fe40003f46070 */
[----:B------:R-:W-:-:S04]  /*15ef0*/  LOP3.LUT R2, R0, 0xffff, RZ, 0xc0, !PT ;  /* 0x0000ffff00027812 */ /* 0x000fc800078ec0ff */
[----:B------:R-:W-:Y:S01]  /*15f00*/  SHF.R.U32.HI R2, RZ, 0x8, R2 ;  /* 0x00000008ff027819 */ /* 0x000fe20000011602 */
[----:B------:R-:W1:Y:S03]  /*15f10*/  MUFU.EX2 R14, R27 ;  /* 0x0000001b000e7308 */ /* 0x000e660000000800 */
[----:B------:R-:W-:-:S04]  /*15f20*/  LOP3.LUT R2, R2, 0xffff, RZ, 0xc0, !PT ;  /* 0x0000ffff02027812 */ /* 0x000fc800078ec0ff */
[----:B------:R-:W-:Y:S01]  /*15f30*/  ISETP.GE.U32.AND P5, PT, R198, R2, PT ;  /* 0x00000002c600720c */ /* 0x000fe20003fa6070 */
[----:B------:R-:W2:Y:S01]  /*15f40*/  MUFU.EX2 R15, R17 ;  /* 0x00000011000f7308 */ /* 0x000ea20000000800 */
[--C-:B------:R-:W-:Y:S02]  /*15f50*/  SHF.R.U32.HI R2, RZ, 0x10, R0.reuse ;  /* 0x00000010ff027819 */ /* 0x100fe40000011600 */
[----:B------:R-:W-:-:S05]  /*15f60*/  SHF.R.U32.HI R0, RZ, 0x18, R0 ;  /* 0x00000018ff007819 */ /* 0x000fca0000011600 */
[----:B------:R-:W3:Y:S01]  /*15f70*/  MUFU.EX2 R11, R34 ;  /* 0x00000022000b7308 */ /* 0x000ee20000000800 */
[----:B------:R-:W-:Y:S02]  /*15f80*/  ISETP.GE.U32.AND P4, PT, R198, R0, PT ;  /* 0x00000000c600720c */ /* 0x000fe40003f86070 */
[----:B------:R-:W-:Y:S02]  /*15f90*/  LOP3.LUT R0, R6, 0xff, RZ, 0xc0, !PT ;  /* 0x000000ff06007812 */ /* 0x000fe400078ec0ff */
[----:B------:R-:W-:Y:S02]  /*15fa0*/  LOP3.LUT R2, R2, 0xff, RZ, 0xc0, !PT ;  /* 0x000000ff02027812 */ /* 0x000fe400078ec0ff */
[C---:B------:R-:W-:Y:S02]  /*15fb0*/  ISETP.GE.U32.AND P3, PT, R198.reuse, R0, PT ;  /* 0x00000000c600720c */ /* 0x040fe40003f66070 */
[----:B------:R-:W-:Y:S02]  /*15fc0*/  SHF.R.U32.HI R0, RZ, 0x18, R6 ;  /* 0x00000018ff007819 */ /* 0x000fe40000011606 */
[----:B------:R-:W-:Y:S01]  /*15fd0*/  ISETP.GE.U32.AND P6, PT, R198, R2, PT ;  /* 0x00000002c600720c */ /* 0x000fe20003fc6070 */
[----:B-1----:R-:W-:Y:S01]  /*15fe0*/  FADD.FTZ R2, R14, R16 ;  /* 0x000000100e027221 */ /* 0x002fe20000010000 */
[----:B------:R-:W-:-:S02]  /*15ff0*/  LOP3.LUT R8, R6, 0xffff, RZ, 0xc0, !PT ;  /* 0x0000ffff06087812 */ /* 0x000fc400078ec0ff */
[----:B------:R-:W-:Y:S01]  /*16000*/  ISETP.GE.U32.AND P1, PT, R198, R0, PT ;  /* 0x00000000c600720c */ /* 0x000fe20003f26070 */
[----:B--2---:R-:W-:Y:S02]  /*16010*/  FADD.FTZ R0, R15, R13 ;  /* 0x0000000d0f007221 */ /* 0x004fe40000010000 */
[----:B---3--:R-:W-:Y:S01]  /*16020*/  FADD.FTZ R13, R11, R2 ;  /* 0x000000020b0d7221 */ /* 0x008fe20000010000 */
[----:B------:R-:W-:Y:S02]  /*16030*/  SHF.R.U32.HI R2, RZ, 0x8, R8 ;  /* 0x00000008ff027819 */ /* 0x000fe40000011608 */
[----:B------:R1:W-:Y:S02]  /*16040*/  MUFU.EX2 R8, R183 ;  /* 0x000000b700087308 */ /* 0x0003e40000000800 */
[----:B-1----:R-:W-:Y:S02]  /*16050*/  IMAD.MOV.U32 R183, RZ, RZ, R235 ;  /* 0x000000ffffb77224 */ /* 0x002fe400078e00eb */
[----:B------:R-:W2:Y:S04]  /*16060*/  LDL.LU R235, [R1+0xd8] ;  /* 0x0000d80001eb7983 */ /* 0x000ea80000300800 */
[----:B------:R-:W1:Y:S01]  /*16070*/  MUFU.EX2 R9, R18 ;  /* 0x0000001200097308 */ /* 0x000e620000000800 */
[----:B------:R-:W-:-:S02]  /*16080*/  SHF.R.U32.HI R6, RZ, 0x10, R6 ;  /* 0x00000010ff067819 */ /* 0x000fc40000011606 */
[----:B------:R-:W-:Y:S02]  /*16090*/  F2FP.PACK_AB R11, R11, R14 ;  /* 0x0000000e0b0b723e */ /* 0x000fe400000000ff */
[C---:B------:R-:W-:Y:S02]  /*160a0*/  PRMT R90, R51.reuse, 0x7610, R90 ;  /* 0x00007610335a7816 */ /* 0x040fe4000000005a */
[----:B------:R-:W-:Y:S02]  /*160b0*/  PRMT R79, R26, 0x7632, R79 ;  /* 0x000076321a4f7816 */ /* 0x000fe4000000004f */
[----:B------:R-:W-:Y:S01]  /*160c0*/  PRMT R85, R51, 0x7632, R85 ;  /* 0x0000763233557816 */ /* 0x000fe20000000055 */
[----:B------:R-:W-:Y:S01]  /*160d0*/  @!P2 HADD2 R46, -R90.H0_H0, -RZ.H0_H0 ;  /* 0xa00000ff5a2ea230 */ /* 0x000fe20000000900 */
[----:B-1----:R-:W-:Y:S01]  /*160e0*/  FADD.FTZ R14, R9, R0 ;  /* 0x00000000090e7221 */ /* 0x002fe20000010000 */
[----:B------:R-:W-:Y:S01]  /*160f0*/  LOP3.LUT R0, R6, 0xff, RZ, 0xc0, !PT ;  /* 0x000000ff06007812 */ /* 0x000fe200078ec0ff */
[----:B------:R-:W-:Y:S01]  /*16100*/  IMAD.WIDE.U32 R6, R5, -0x2daee0ad, RZ ;  /* 0xd2511f5305067825 */ /* 0x000fe200078e00ff */
[----:B------:R-:W-:Y:S01]  /*16110*/  @!P4 HADD2 R50, -R79.H0_H0, -RZ.H0_H0 ;  /* 0xa00000ff4f32c230 */ /* 0x000fe20000000900 */
[----:B------:R-:W-:Y:S01]  /*16120*/  PRMT R78, R26, 0x7610, R78 ;  /* 0x000076101a4e7816 */ /* 0x000fe2000000004e */
[----:B------:R-:W-:-:S02]  /*16130*/  @!P5 HADD2 R47, -R85.H0_H0, -RZ.H0_H0 ;  /* 0xa00000ff552fd230 */ /* 0x000fc40000000900 */
[----:B------:R-:W-:Y:S02]  /*16140*/  LOP3.LUT R5, R6, 0xff, RZ, 0xc0, !PT ;  /* 0x000000ff06057812 */ /* 0x000fe400078ec0ff */
[----:B------:R-:W-:Y:S02]  /*16150*/  PRMT R180, R90, 0x5410, R85 ;  /* 0x000054105ab47816 */ /* 0x000fe40000000055 */
[----:B------:R-:W-:Y:S02]  /*16160*/  @!P2 PRMT R90, R46, 0x5410, RZ ;  /* 0x000054102e5aa816 */ /* 0x000fe400000000ff */
[----:B------:R-:W-:Y:S02]  /*16170*/  PRMT R179, R78, 0x5410, R79 ;  /* 0x000054104eb37816 */ /* 0x000fe4000000004f */
[----:B------:R-:W-:Y:S02]  /*16180*/  ISETP.GE.U32.AND P2, PT, R198, R0, PT ;  /* 0x00000000c600720c */ /* 0x000fe40003f46070 */
[----:B------:R-:W-:-:S02]  /*16190*/  LOP3.LUT R2, R2, 0xffff, RZ, 0xc0, !PT ;  /* 0x0000ffff02027812 */ /* 0x000fc400078ec0ff */
[----:B------:R-:W-:Y:S02]  /*161a0*/  @!P4 PRMT R79, R50, 0x5410, RZ ;  /* 0x00005410324fc816 */ /* 0x000fe400000000ff */
[----:B------:R-:W-:Y:S02]  /*161b0*/  LOP3.LUT R0, R7, R249, R10, 0x96, !PT ;  /* 0x000000f907007212 */ /* 0x000fe400078e960a */
[C---:B------:R-:W-:Y:S02]  /*161c0*/  ISETP.GE.U32.AND P4, PT, R198.reuse, R5, PT ;  /* 0x00000005c600720c */ /* 0x040fe40003f86070 */
[----:B------:R-:W1:Y:S01]  /*161d0*/  MUFU.EX2 R5, R184 ;  /* 0x000000b800057308 */ /* 0x000e620000000800 */
[----:B------:R-:W-:Y:S02]  /*161e0*/  @!P5 PRMT R85, R47, 0x5410, RZ ;  /* 0x000054102f55d816 */ /* 0x000fe400000000ff */
[----:B------:R-:W-:Y:S02]  /*161f0*/  ISETP.GE.U32.AND P5, PT, R198, R2, PT ;  /* 0x00000002c600720c */ /* 0x000fe40003fa6070 */
[----:B------:R-:W-:Y:S01]  /*16200*/  SHF.R.U32.HI R2, RZ, 0x10, R0 ;  /* 0x00000010ff027819 */ /* 0x000fe20000011600 */
[----:B------:R-:W-:-:S03]  /*16210*/  @!P6 HADD2 R52, -R78.H0_H0, -RZ.H0_H0 ;  /* 0xa00000ff4e34e230 */ /* 0x000fc60000000900 */
[----:B------:R-:W-:Y:S02]  /*16220*/  LOP3.LUT R2, R2, 0xff, RZ, 0xc0, !PT ;  /* 0x000000ff02027812 */ /* 0x000fe400078ec0ff */
[----:B------:R-:W-:Y:S02]  /*16230*/  @!P6 PRMT R78, R52, 0x5410, RZ ;  /* 0x00005410344ee816 */ /* 0x000fe400000000ff */
[----:B------:R-:W-:Y:S02]  /*16240*/  PRMT R74, R22, 0x7610, R74 ;  /* 0x00007610164a7816 */ /* 0x000fe4000000004a */
[----:B------:R-:W-:Y:S01]  /*16250*/  ISETP.GE.U32.AND P6, PT, R198, R2, PT ;  /* 0x00000002c600720c */ /* 0x000fe20003fc6070 */
[----:B------:R-:W-:Y:S01]  /*16260*/  FADD.FTZ R2, R8, R19 ;  /* 0x0000001308027221 */ /* 0x000fe20000010000 */
[----:B------:R-:W-:Y:S01]  /*16270*/  F2FP.PACK_AB R44, R9, R15 ;  /* 0x0000000f092c723e */ /* 0x000fe200000000ff */
[----:B------:R-:W-:Y:S01]  /*16280*/  @!P3 HADD2 R53, -R74.H0_H0, -RZ.H0_H0 ;  /* 0xa00000ff4a35b230 */ /* 0x000fe20000000900 */
[----:B------:R-:W-:Y:S01]  /*16290*/  LOP3.LUT R9, R6, 0xffff, RZ, 0xc0, !PT ;  /* 0x0000ffff06097812 */ /* 0x000fe200078ec0ff */
[----:B-1----:R-:W-:Y:S01]  /*162a0*/  FADD.FTZ R7, R5, R2 ;  /* 0x0000000205077221 */ /* 0x002fe20000010000 */
[----:B------:R-:W-:-:S02]  /*162b0*/  PRMT R69, R22, 0x7632, R69 ;  /* 0x0000763216457816 */ /* 0x000fc40000000045 */
[----:B------:R-:W-:Y:S02]  /*162c0*/  LOP3.LUT R2, R0, 0xff, RZ, 0xc0, !PT ;  /* 0x000000ff00027812 */ /* 0x000fe400078ec0ff */
[----:B------:R-:W-:Y:S02]  /*162d0*/  PRMT R178, R74, 0x5410, R69 ;  /* 0x000054104ab27816 */ /* 0x000fe40000000045 */
        /* <DEDUP_REMOVED lines=8> */
[----:B------:R-:W-:Y:S02]  /*16360*/  LOP3.LUT R0, R0, 0xffff, RZ, 0xc0, !PT ;  /* 0x0000ffff00007812 */ /* 0x000fe400078ec0ff */
[----:B------:R-:W-:Y:S02]  /*16370*/  PRMT R175, R67, 0x5410, R68 ;  /* 0x0000541043af7816 */ /* 0x000fe40000000044 */
[----:B------:R-:W-:-:S02]  /*16380*/  F2FP.PACK_AB R23, R23, R38 ;  /* 0x000000261717723e */ /* 0x000fc400000000ff */
[----:B------:R-:W-:Y:S02]  /*16390*/  @!P2 PRMT R67, R56, 0x5410, RZ ;  /* 0x000054103843a816 */ /* 0x000fe400000000ff */
[----:B------:R-:W-:Y:S02]  /*163a0*/  ISETP.GE.U32.AND P2, PT, R198, R0, PT ;  /* 0x00000000c600720c */ /* 0x000fe40003f46070 */
[----:B------:R-:W-:Y:S02]  /*163b0*/  F2FP.PACK_AB R125, R5, R8 ;  /* 0x00000008057d723e */ /* 0x000fe400000000ff */
[C---:B------:R-:W-:Y:S01]  /*163c0*/  PRMT R51, R23.reuse, 0x7610, R51 ;  /* 0x0000761017337816 */ /* 0x040fe20000000033 */
[----:B------:R-:W1:Y:S01]  /*163d0*/  MUFU.EX2 R8, R75 ;  /* 0x0000004b00087308 */ /* 0x000e620000000800 */
[----:B------:R-:W-:Y:S01]  /*163e0*/  @!P5 HADD2 R54, -R69.H0_H0, -RZ.H0_H0 ;  /* 0xa00000ff4536d230 */ /* 0x000fe20000000900 */
[----:B------:R-:W-:Y:S02]  /*163f0*/  SHF.R.U32.HI R0, RZ, 0x8, R9 ;  /* 0x00000008ff007819 */ /* 0x000fe40000011609 */
[----:B------:R-:W-:Y:S01]  /*16400*/  @!P3 HADD2 R57, -R51.H0_H0, -RZ.H0_H0 ;  /* 0xa00000ff3339b230 */ /* 0x000fe20000000900 */
[----:B------:R-:W-:-:S03]  /*16410*/  PRMT R47, R23, 0x7632, R47 ;  /* 0x00007632172f7816 */ /* 0x000fc6000000002f */
[----:B------:R-:W3:Y:S01]  /*16420*/  MUFU.EX2 R5, R114 ;  /* 0x0000007200057308 */ /* 0x000ee20000000800 */
[----:B------:R-:W-:Y:S01]  /*16430*/  LOP3.LUT R0, R0, 0xffff, RZ, 0xc0, !PT ;  /* 0x0000ffff00007812 */ /* 0x000fe200078ec0ff */
[----:B------:R-:W-:Y:S01]  /*16440*/  IMAD.MOV.U32 R182, RZ, RZ, R234 ;  /* 0x000000ffffb67224 */ /* 0x000fe200078e00ea */
[----:B------:R-:W-:Y:S02]  /*16450*/  SHF.R.U32.HI R10, RZ, 0x10, R6 ;  /* 0x00000010ff0a7819 */ /* 0x000fe40000011606 */
[----:B------:R-:W-:-:S03]  /*16460*/  @!P5 PRMT R69, R54, 0x5410, RZ ;  /* 0x000054103645d816 */ /* 0x000fc600000000ff */
[----:B------:R-:W4:Y:S01]  /*16470*/  MUFU.EX2 R15, R60 ;  /* 0x0000003c000f7308 */ /* 0x000f220000000800 */
[C---:B------:R-:W-:Y:S01]  /*16480*/  ISETP.GE.U32.AND P5, PT, R198.reuse, R2, PT ;  /* 0x00000002c600720c */ /* 0x040fe20003fa6070 */
[----:B------:R-:W-:Y:S01]  /*16490*/  @!P2 HADD2 R64, -R47.H0_H0, -RZ.H0_H0 ;  /* 0xa00000ff2f40a230 */ /* 0x000fe20000000900 */
[----:B------:R-:W-:Y:S02]  /*164a0*/  PRMT R234, R51, 0x5410, R47 ;  /* 0x0000541033ea7816 */ /* 0x000fe4000000002f */
[----:B------:R-:W-:Y:S02]  /*164b0*/  @!P3 PRMT R51, R57, 0x5410, RZ ;  /* 0x000054103933b816 */ /* 0x000fe400000000ff */
[----:B------:R-:W-:Y:S01]  /*164c0*/  ISETP.GE.U32.AND P3, PT, R198, R0, PT ;  /* 0x00000000c600720c */ /* 0x000fe20003f66070 */
[----:B------:R-:W3:Y:S01]  /*164d0*/  MUFU.EX2 R2, R59 ;  /* 0x0000003b00027308 */ /* 0x000ee20000000800 */
[----:B------:R-:W-:Y:S01]  /*164e0*/  LOP3.LUT R0, R10, 0xff, RZ, 0xc0, !PT ;  /* 0x000000ff0a007812 */ /* 0x000fe200078ec0ff */
[----:B------:R-:W-:Y:S01]  /*164f0*/  @!P1 HADD2 R55, -R68.H0_H0, -RZ.H0_H0 ;  /* 0xa00000ff44379230 */ /* 0x000fe20000000900 */
[----:B------:R-:W-:-:S05]  /*16500*/  @!P2 PRMT R47, R64, 0x5410, RZ ;  /* 0x00005410402fa816 */ /* 0x000fca00000000ff */
[----:B------:R-:W3:Y:S01]  /*16510*/  MUFU.EX2 R27, R185 ;  /* 0x000000b9001b7308 */ /* 0x000ee20000000800 */
[----:B------:R-:W-:Y:S02]  /*16520*/  SHF.R.U32.HI R6, RZ, 0x18, R6 ;  /* 0x00000018ff067819 */ /* 0x000fe40000011606 */
[----:B------:R-:W-:Y:S01]  /*16530*/  ISETP.GE.U32.AND P2, PT, R198, R0, PT ;  /* 0x00000000c600720c */ /* 0x000fe20003f46070 */
[----:B-1----:R-:W-:-:S04]  /*16540*/  FADD.FTZ R0, R8, R21 ;  /* 0x0000001508007221 */ /* 0x002fc80000010000 */
[----:B------:R-:W1:Y:S01]  /*16550*/  MUFU.EX2 R26, R186 ;  /* 0x000000ba001a7308 */ /* 0x000e620000000800 */
[----:B------:R-:W-:Y:S02]  /*16560*/  @!P1 PRMT R68, R55, 0x5410, RZ ;  /* 0x0000541037449816 */ /* 0x000fe400000000ff */
[----:B------:R-:W-:-:S05]  /*16570*/  ISETP.GE.U32.AND P1, PT, R198, R6, PT ;  /* 0x00000006c600720c */ /* 0x000fca0003f26070 */
[----:B------:R-:W1:Y:S01]  /*16580*/  MUFU.EX2 R16, R58 ;  /* 0x0000003a00107308 */ /* 0x000e620000000800 */
[----:B---3--:R-:W-:Y:S02]  /*16590*/  FADD.FTZ R6, R5, R0 ;  /* 0x0000000005067221 */ /* 0x008fe40000010000 */
[----:B----4-:R-:W-:-:S05]  /*165a0*/  FADD.FTZ R0, R15, R13 ;  /* 0x0000000d0f007221 */ /* 0x010fca0000010000 */
[----:B------:R-:W3:Y:S01]  /*165b0*/  MUFU.EX2 R10, R61 ;  /* 0x0000003d000a7308 */ /* 0x000ee20000000800 */
[----:B------:R-:W-:Y:S01]  /*165c0*/  F2FP.PACK_AB R19, R5, R8 ;  /* 0x000000080513723e */ /* 0x000fe200000000ff */
[----:B------:R-:W-:Y:S02]  /*165d0*/  FADD.FTZ R5, R2, R0 ;  /* 0x0000000002057221 */ /* 0x000fe40000010000 */
[----:B------:R-:W-:-:S04]  /*165e0*/  FADD.FTZ R0, R27, R7 ;  /* 0x000000071b007221 */ /* 0x000fc80000010000 */
[----:B------:R-:W4:Y:S01]  /*165f0*/  MUFU.EX2 R9, R35 ;  /* 0x0000002300097308 */ /* 0x000f220000000800 */
[----:B-1----:R-:W-:Y:S02]  /*16600*/  FADD.FTZ R18, R26, R0 ;  /* 0x000000001a127221 */ /* 0x002fe40000010000 */
[----:B------:R-:W-:-:S05]  /*16610*/  FADD.FTZ R0, R16, R5 ;  /* 0x0000000510007221 */ /* 0x000fca0000010000 */
[----:B------:R-:W1:Y:S01]  /*16620*/  MUFU.EX2 R8, R36 ;  /* 0x0000002400087308 */ /* 0x000e620000000800 */
[----:B---3--:R-:W-:-:S07]  /*16630*/  FADD.FTZ R21, R10, R0 ;  /* 0x000000000a157221 */ /* 0x008fce0000010000 */
[----:B------:R-:W3:Y:S01]  /*16640*/  MUFU.EX2 R22, R115 ;  /* 0x0000007300167308 */ /* 0x000ee20000000800 */
[C---:B------:R-:W-:Y:S02]  /*16650*/  PRMT R75, R20.reuse, 0x7610, R75 ;  /* 0x00007610144b7816 */ /* 0x040fe4000000004b */
[----:B------:R-:W-:-:S05]  /*16660*/  PRMT R84, R20, 0x7632, R84 ;  /* 0x0000763214547816 */ /* 0x000fca0000000054 */
[----:B------:R-:W3:Y:S01]  /*16670*/  MUFU.EX2 R17, R118 ;  /* 0x0000007600117308 */ /* 0x000ee20000000800 */
[----:B------:R-:W-:Y:S01]  /*16680*/  F2FP.PACK_AB R20, R2, R15 ;  /* 0x0000000f0214723e */ /* 0x000fe200000000ff */
[----:B----4-:R-:W-:Y:S01]  /*16690*/  FADD.FTZ R2, R9, R14 ;  /* 0x0000000e09027221 */ /* 0x010fe20000010000 */
[C---:B------:R-:W-:Y:S02]  /*166a0*/  PRMT R81, R11.reuse, 0x7610, R81 ;  /* 0x000076100b517816 */ /* 0x040fe40000000051 */
[----:B------:R-:W-:-:S03]  /*166b0*/  PRMT R80, R11, 0x7632, R80 ;  /* 0x000076320b507816 */ /* 0x000fc60000000050 */
[----:B------:R-:W4:Y:S01]  /*166c0*/  MUFU.EX2 R11, R39 ;  /* 0x00000027000b7308 */ /* 0x000f220000000800 */
[C---:B-1----:R-:W-:Y:S01]  /*166d0*/  FADD.FTZ R7, R8.reuse, R2 ;  /* 0x0000000208077221 */ /* 0x042fe20000010000 */
[----:B------:R-:W-:Y:S01]  /*166e0*/  F2FP.PACK_AB R109, R8, R9 ;  /* 0x00000009086d723e */ /* 0x000fe200000000ff */
[----:B---3--:R-:W-:-:S05]  /*166f0*/  FADD.FTZ R2, R22, R6 ;  /* 0x0000000616027221 */ /* 0x008fca0000010000 */
[----:B------:R-:W1:Y:S01]  /*16700*/  MUFU.EX2 R8, R42 ;  /* 0x0000002a00087308 */ /* 0x000e620000000800 */
[C---:B------:R-:W-:Y:S01]  /*16710*/  FADD.FTZ R13, R17.reuse, R2 ;  /* 0x00000002110d7221 */ /* 0x040fe20000010000 */
[----:B------:R-:W-:Y:S01]  /*16720*/  F2FP.PACK_AB R22, R17, R22 ;  /* 0x000000161116723e */ /* 0x000fe200000000ff */
[----:B------:R-:W-:Y:S01]  /*16730*/  IMAD.MOV.U32 R185, RZ, RZ, R220 ;  /* 0x000000ffffb97224 */ /* 0x000fe200078e00dc */
[----:B------:R-:W-:Y:S02]  /*16740*/  F2FP.PACK_AB R23, R10, R16 ;  /* 0x000000100a17723e */ /* 0x000fe400000000ff */
[----:B------:R-:W-:Y:S01]  /*16750*/  F2FP.PACK_AB R24, R24, R37 ;  /* 0x000000251818723e */ /* 0x000fe200000000ff */
[----:B----4-:R-:W-:-:S03]  /*16760*/  FADD.FTZ R2, R11, R7 ;  /* 0x000000070b027221 */ /* 0x010fc60000010000 */
[C---:B------:R-:W-:Y:S02]  /*16770*/  PRMT R50, R24.reuse, 0x7632, R50 ;  /* 0x0000763218327816 */ /* 0x040fe40000000032 */
[----:B------:R-:W-:Y:S01]  /*16780*/  PRMT R46, R24, 0x7610, R46 ;  /* 0x00007610182e7816 */ /* 0x000fe2000000002e */
[C---:B-1----:R-:W-:Y:S01]  /*16790*/  FADD.FTZ R24, R8.reuse, R2 ;  /* 0x0000000208187221 */ /* 0x042fe20000010000 */
[----:B------:R-:W-:-:S03]  /*167a0*/  F2FP.PACK_AB R108, R8, R11 ;  /* 0x0000000b086c723e */ /* 0x000fc600000000ff */
[----:B------:R-:W-:Y:S01]  /*167b0*/  @!P6 HADD2 R63, -R46.H0_H0, -RZ.H0_H0 ;  /* 0xa00000ff2e3fe230 */ /* 0x000fe20000000900 */
[----:B------:R-:W-:-:S04]  /*167c0*/  PRMT R221, R46, 0x5410, R50 ;  /* 0x000054102edd7816 */ /* 0x000fc80000000032 */
[----:B------:R-:W-:Y:S02]  /*167d0*/  @!P6 PRMT R46, R63, 0x5410, RZ ;  /* 0x000054103f2ee816 */ /* 0x000fe400000000ff */
[----:B--2---:R-:W-:-:S04]  /*167e0*/  IADD3 R0, R235, -0x1, RZ ;  /* 0xffffffffeb007810 */ /* 0x004fc80007ffe0ff */
[----:B------:R-:W-:-:S04]  /*167f0*/  LOP3.LUT R167, R29, R0, RZ, 0x3c, !PT ;  /* 0x000000001da77212 */ /* 0x000fc800078e3cff */
[----:B------:R-:W-:-:S05]  /*16800*/  LOP3.LUT R0, R167, R183, RZ, 0x3c, !PT ;  /* 0x000000b7a7007212 */ /* 0x000fca00078e3cff */
[----:B------:R-:W-:-:S05]  /*16810*/  IMAD.WIDE.U32 R16, R0, -0x326172a9, RZ ;  /* 0xcd9e8d5700107825 */ /* 0x000fca00078e00ff */
[----:B------:R-:W-:Y:S02]  /*16820*/  LOP3.LUT R0, R17, R185, R244, 0x96, !PT ;  /* 0x000000b911007212 */ /* 0x000fe400078e96f4 */
[----:B------:R-:W-:-:S03]  /*16830*/  LOP3.LUT R2, R213, R31, R16, 0x96, !PT ;  /* 0x0000001fd5027212 */ /* 0x000fc600078e9610 */
[----:B------:R-:W-:-:S04]  /*16840*/  IMAD.WIDE.U32 R6, R0, -0x2daee0ad, RZ ;  /* 0xd2511f5300067825 */ /* 0x000fc800078e00ff */
[----:B------:R-:W-:Y:S01]  /*16850*/  IMAD.WIDE.U32 R8, R2, -0x2daee0ad, RZ ;  /* 0xd2511f5302087825 */ /* 0x000fe200078e00ff */
[----:B------:R-:W-:-:S05]  /*16860*/  LOP3.LUT R0, R7, R32, R40, 0x96, !PT ;  /* 0x0000002007007212 */ /* 0x000fca00078e9628 */
[----:B------:R-:W-:Y:S01]  /*16870*/  IMAD.WIDE.U32 R14, R0, -0x326172a9, RZ ;  /* 0xcd9e8d57000e7825 */ /* 0x000fe200078e00ff */
[----:B------:R-:W-:-:S05]  /*16880*/  LOP3.LUT R0, R9, R209, R6, 0x96, !PT ;  /* 0x000000d109007212 */ /* 0x000fca00078e9606 */
        /* <DEDUP_REMOVED lines=9> */
[----:B------:R-:W-:-:S04]  /*16920*/  LOP3.LUT R0, R7, R251, R8, 0x96, !PT ;  /* 0x000000fb07007212 */ /* 0x000fc800078e9608 */
[----:B------:R-:W-:-:S04]  /*16930*/  LOP3.LUT R2, R0, 0xff, RZ, 0xc0, !PT ;  /* 0x000000ff00027812 */ /* 0x000fc800078ec0ff */
[----:B------:R-:W-:Y:S02]  /*16940*/  ISETP.GE.U32.AND P6, PT, R198, R2, PT ;  /* 0x00000002c600720c */ /* 0x000fe40003fc6070 */
[----:B------:R-:W-:Y:S01]  /*16950*/  LOP3.LUT R2, R0, 0xffff, RZ, 0xc0, !PT ;  /* 0x0000ffff00027812 */ /* 0x000fe200078ec0ff */
[----:B------:R-:W-:-:S03]  /*16960*/  @!P5 HADD2 R62, -R50.H0_H0, -RZ.H0_H0 ;  /* 0xa00000ff323ed230 */ /* 0x000fc60000000900 */
[----:B------:R-:W-:-:S04]  /*16970*/  SHF.R.U32.HI R2, RZ, 0x8, R2 ;  /* 0x00000008ff027819 */ /* 0x000fc80000011602 */
[----:B------:R-:W-:Y:S01]  /*16980*/  LOP3.LUT R2, R2, 0xffff, RZ, 0xc0, !PT ;  /* 0x0000ffff02027812 */ /* 0x000fe200078ec0ff */
[----:B------:R-:W-:Y:S01]  /*16990*/  @!P4 HADD2 R66, -R75.H0_H0, -RZ.H0_H0 ;  /* 0xa00000ff4b42c230 */ /* 0x000fe20000000900 */
[----:B------:R-:W-:Y:S01]  /*169a0*/  @!P5 PRMT R50, R62, 0x5410, RZ ;  /* 0x000054103e32d816 */ /* 0x000fe200000000ff */
[----:B------:R-:W1:Y:S01]  /*169b0*/  MUFU.EX2 R25, R191 ;  /* 0x000000bf00197308 */ /* 0x000e620000000800 */
[----:B------:R-:W-:Y:S02]  /*169c0*/  ISETP.GE.U32.AND P5, PT, R198, R2, PT ;  /* 0x00000002c600720c */ /* 0x000fe40003fa6070 */
[--C-:B------:R-:W-:Y:S02]  /*169d0*/  SHF.R.U32.HI R2, RZ, 0x10, R0.reuse ;  /* 0x00000010ff027819 */ /* 0x100fe40000011600 */
[----:B------:R-:W-:Y:S01]  /*169e0*/  SHF.R.U32.HI R0, RZ, 0x18, R0 ;  /* 0x00000018ff007819 */ /* 0x000fe20000011600 */
[----:B------:R-:W-:Y:S01]  /*169f0*/  @!P2 HADD2 R106, -R81.H0_H0, -RZ.H0_H0 ;  /* 0xa00000ff516aa230 */ /* 0x000fe20000000900 */
[----:B------:R-:W-:Y:S01]  /*16a00*/  PRMT R220, R75, 0x5410, R84 ;  /* 0x000054104bdc7816 */ /* 0x000fe20000000054 */
[----:B------:R-:W2:Y:S01]  /*16a10*/  MUFU.EX2 R8, R187 ;  /* 0x000000bb00087308 */ /* 0x000ea20000000800 */
[----:B------:R-:W-:-:S02]  /*16a20*/  @!P4 PRMT R75, R66, 0x5410, RZ ;  /* 0x00005410424bc816 */ /* 0x000fc400000000ff */
[----:B------:R-:W-:Y:S02]  /*16a30*/  LOP3.LUT R10, R9, R192, R10, 0x96, !PT ;  /* 0x000000c0090a7212 */ /* 0x000fe400078e960a */
[----:B------:R-:W-:-:S03]  /*16a40*/  ISETP.GE.U32.AND P4, PT, R198, R0, PT ;  /* 0x00000000c600720c */ /* 0x000fc60003f86070 */
[----:B------:R-:W3:Y:S01]  /*16a50*/  MUFU.EX2 R15, R200 ;  /* 0x000000c8000f7308 */ /* 0x000ee20000000800 */
[----:B------:R-:W-:Y:S01]  /*16a60*/  LOP3.LUT R0, R6, 0xff, RZ, 0xc0, !PT ;  /* 0x000000ff06007812 */ /* 0x000fe200078ec0ff */
[----:B------:R-:W-:Y:S01]  /*16a70*/  @!P1 HADD2 R91, -R80.H0_H0, -RZ.H0_H0 ;  /* 0xa00000ff505b9230 */ /* 0x000fe20000000900 */
[----:B------:R-:W-:Y:S02]  /*16a80*/  PRMT R201, R81, 0x5410, R80 ;  /* 0x0000541051c97816 */ /* 0x000fe40000000050 */
[----:B------:R-:W-:-:S03]  /*16a90*/  @!P2 PRMT R81, R106, 0x5410, RZ ;  /* 0x000054106a51a816 */ /* 0x000fc600000000ff */
[----:B------:R-:W4:Y:S01]  /*16aa0*/  MUFU.EX2 R9, R188 ;  /* 0x000000bc00097308 */ /* 0x000f220000000800 */
[----:B------:R-:W-:Y:S01]  /*16ab0*/  ISETP.GE.U32.AND P2, PT, R198, R0, PT ;  /* 0x00000000c600720c */ /* 0x000fe20003f46070 */
[----:B------:R-:W-:Y:S01]  /*16ac0*/  @!P3 HADD2 R65, -R84.H0_H0, -RZ.H0_H0 ;  /* 0xa00000ff5441b230 */ /* 0x000fe20000000900 */
[----:B------:R-:W-:Y:S02]  /*16ad0*/  SHF.R.U32.HI R0, RZ, 0x18, R6 ;  /* 0x00000018ff007819 */ /* 0x000fe40000011606 */
[----:B------:R-:W-:Y:S02]  /*16ae0*/  LOP3.LUT R2, R2, 0xff, RZ, 0xc0, !PT ;  /* 0x000000ff02027812 */ /* 0x000fe400078ec0ff */
[----:B------:R-:W-:Y:S02]  /*16af0*/  @!P1 PRMT R80, R91, 0x5410, RZ ;  /* 0x000054105b509816 */ /* 0x000fe400000000ff */
[----:B------:R-:W-:Y:S01]  /*16b00*/  ISETP.GE.U32.AND P1, PT, R198, R0, PT ;  /* 0x00000000c600720c */ /* 0x000fe20003f26070 */
[----:B-1----:R-:W-:Y:S01]  /*16b10*/  FADD.FTZ R0, R25, R18 ;  /* 0x0000001219007221 */ /* 0x002fe20000010000 */
[----:B------:R-:W-:-:S02]  /*16b20*/  @!P3 PRMT R84, R65, 0x5410, RZ ;  /* 0x000054104154b816 */ /* 0x000fc400000000ff */
[----:B------:R-:W-:Y:S02]  /*16b30*/  LOP3.LUT R5, R6, 0xffff, RZ, 0xc0, !PT ;  /* 0x0000ffff06057812 */ /* 0x000fe400078ec0ff */
[----:B------:R-:W-:Y:S02]  /*16b40*/  PRMT R66, R19, 0x7610, R66 ;  /* 0x0000761013427816 */ /* 0x000fe40000000042 */
[----:B------:R-:W-:Y:S01]  /*16b50*/  ISETP.GE.U32.AND P3, PT, R198, R2, PT ;  /* 0x00000002c600720c */ /* 0x000fe20003f66070 */
[----:B--2---:R-:W-:Y:S01]  /*16b60*/  FADD.FTZ R2, R8, R13 ;  /* 0x0000000d08027221 */ /* 0x004fe20000010000 */
[----:B------:R-:W-:Y:S01]  /*16b70*/  SHF.R.U32.HI R6, RZ, 0x10, R6 ;  /* 0x00000010ff067819 */ /* 0x000fe20000011606 */
[----:B---3--:R-:W-:Y:S01]  /*16b80*/  FADD.FTZ R11, R15, R0 ;  /* 0x000000000f0b7221 */ /* 0x008fe20000010000 */
[----:B------:R-:W-:Y:S01]  /*16b90*/  PRMT R65, R19, 0x7632, R65 ;  /* 0x0000763213417816 */ /* 0x000fe20000000041 */
[----:B------:R-:W-:Y:S01]  /*16ba0*/  @!P6 HADD2 R124, -R66.H0_H0, -RZ.H0_H0 ;  /* 0xa00000ff427ce230 */ /* 0x000fe20000000900 */
[----:B------:R-:W-:Y:S01]  /*16bb0*/  LOP3.LUT R0, R6, 0xff, RZ, 0xc0, !PT ;  /* 0x000000ff06007812 */ /* 0x000fe200078ec0ff */
[----:B----4-:R-:W-:Y:S01]  /*16bc0*/  FADD.FTZ R13, R9, R2 ;  /* 0x00000002090d7221 */ /* 0x010fe20000010000 */
[----:B------:R-:W-:Y:S01]  /*16bd0*/  PRMT R64, R20, 0x7632, R64 ;  /* 0x0000763214407816 */ /* 0x000fe20000000040 */
[----:B------:R-:W-:Y:S01]  /*16be0*/  IMAD.WIDE.U32 R6, R10, -0x2daee0ad, RZ ;  /* 0xd2511f530a067825 */ /* 0x000fe200078e00ff */
[----:B------:R-:W-:Y:S01]  /*16bf0*/  SHF.R.U32.HI R2, RZ, 0x8, R5 ;  /* 0x00000008ff027819 */ /* 0x000fe20000011605 */
[----:B------:R-:W-:Y:S01]  /*16c00*/  @!P5 HADD2 R130, -R65.H0_H0, -RZ.H0_H0 ;  /* 0xa00000ff4182d230 */ /* 0x000fe20000000900 */
[----:B------:R-:W-:Y:S01]  /*16c10*/  PRMT R235, R66, 0x5410, R65 ;  /* 0x0000541042eb7816 */ /* 0x000fe20000000041 */
[----:B------:R-:W-:Y:S01]  /*16c20*/  @!P4 HADD2 R131, -R64.H0_H0, -RZ.H0_H0 ;  /* 0xa00000ff4083c230 */ /* 0x000fe20000000900 */
[----:B------:R-:W-:-:S02]  /*16c30*/  @!P6 PRMT R66, R124, 0x5410, RZ ;  /* 0x000054107c42e816 */ /* 0x000fc400000000ff */
[----:B------:R-:W-:Y:S02]  /*16c40*/  PRMT R63, R20, 0x7610, R63 ;  /* 0x00007610143f7816 */ /* 0x000fe4000000003f */
[----:B------:R-:W-:Y:S02]  /*16c50*/  ISETP.GE.U32.AND P6, PT, R198, R0, PT ;  /* 0x00000000c600720c */ /* 0x000fe40003fc6070 */
[----:B------:R-:W-:Y:S02]  /*16c60*/  LOP3.LUT R2, R2, 0xffff, RZ, 0xc0, !PT ;  /* 0x0000ffff02027812 */ /* 0x000fe400078ec0ff */
[----:B------:R-:W-:Y:S02]  /*16c70*/  LOP3.LUT R5, R6, 0xff, RZ, 0xc0, !PT ;  /* 0x000000ff06057812 */ /* 0x000fe400078ec0ff */
[----:B------:R-:W-:Y:S02]  /*16c80*/  LOP3.LUT R0, R7, R249, R14, 0x96, !PT ;  /* 0x000000f907007212 */ /* 0x000fe400078e960e */
[----:B------:R-:W1:Y:S01]  /*16c90*/  MUFU.EX2 R14, R141 ;  /* 0x0000008d000e7308 */ /* 0x000e620000000800 */
[----:B------:R-:W-:-:S02]  /*16ca0*/  @!P5 PRMT R65, R130, 0x5410, RZ ;  /* 0x000054108241d816 */ /* 0x000fc400000000ff */
[----:B------:R-:W-:Y:S02]  /*16cb0*/  PRMT R200, R63, 0x5410, R64 ;  /* 0x000054103fc87816 */ /* 0x000fe40000000040 */
[C---:B------:R-:W-:Y:S02]  /*16cc0*/  ISETP.GE.U32.AND P5, PT, R198.reuse, R2, PT ;  /* 0x00000002c600720c */ /* 0x040fe40003fa6070 */
[----:B------:R-:W-:Y:S02]  /*16cd0*/  @!P4 PRMT R64, R131, 0x5410, RZ ;  /* 0x000054108340c816 */ /* 0x000fe400000000ff */
[----:B------:R-:W-:Y:S02]  /*16ce0*/  ISETP.GE.U32.AND P4, PT, R198, R5, PT ;  /* 0x00000005c600720c */ /* 0x000fe40003f86070 */
[----:B------:R-:W-:Y:S01]  /*16cf0*/  LOP3.LUT R2, R0, 0xffff, RZ, 0xc0, !PT ;  /* 0x0000ffff00027812 */ /* 0x000fe200078ec0ff */
[----:B------:R-:W2:Y:S01]  /*16d00*/  MUFU.EX2 R5, R147 ;  /* 0x0000009300057308 */ /* 0x000ea20000000800 */
[----:B------:R-:W-:-:S02]  /*16d10*/  @!P3 HADD2 R134, -R63.H0_H0, -RZ.H0_H0 ;  /* 0xa00000ff3f86b230 */ /* 0x000fc40000000900 */
[----:B------:R-:W-:-:S04]  /*16d20*/  SHF.R.U32.HI R2, RZ, 0x8, R2 ;  /* 0x00000008ff027819 */ /* 0x000fc80000011602 */
[----:B------:R-:W-:Y:S02]  /*16d30*/  LOP3.LUT R2, R2, 0xffff, RZ, 0xc0, !PT ;  /* 0x0000ffff02027812 */ /* 0x000fe400078ec0ff */
[----:B------:R-:W-:Y:S02]  /*16d40*/  @!P3 PRMT R63, R134, 0x5410, RZ ;  /* 0x00005410863fb816 */ /* 0x000fe400000000ff */
[----:B------:R-:W-:Y:S02]  /*16d50*/  PRMT R62, R22, 0x7610, R62 ;  /* 0x00007610163e7816 */ /* 0x000fe4000000003e */
[----:B------:R-:W-:Y:S01]  /*16d60*/  ISETP.GE.U32.AND P3, PT, R198, R2, PT ;  /* 0x00000002c600720c */ /* 0x000fe20003f66070 */
[----:B-1----:R-:W-:Y:S01]  /*16d70*/  FADD.FTZ R2, R14, R21 ;  /* 0x000000150e027221 */ /* 0x002fe20000010000 */
[----:B------:R-:W-:Y:S01]  /*16d80*/  PRMT R61, R22, 0x7632, R61 ;  /* 0x00007632163d7816 */ /* 0x000fe2000000003d */
[----:B------:R-:W-:Y:S02]  /*16d90*/  @!P2 HADD2 R135, -R62.H0_H0, -RZ.H0_H0 ;  /* 0xa00000ff3e87a230 */ /* 0x000fe40000000900 */
[----:B--2---:R-:W-:Y:S01]  /*16da0*/  FADD.FTZ R10, R5, R2 ;  /* 0x00000002050a7221 */ /* 0x004fe20000010000 */
[----:B------:R-:W-:-:S02]  /*16db0*/  LOP3.LUT R2, R0, 0xff, RZ, 0xc0, !PT ;  /* 0x000000ff00027812 */ /* 0x000fc400078ec0ff */
[----:B------:R-:W-:Y:S02]  /*16dc0*/  PRMT R191, R62, 0x5410, R61 ;  /* 0x000054103ebf7816 */ /* 0x000fe4000000003d */
[----:B------:R-:W-:Y:S02]  /*16dd0*/  @!P2 PRMT R62, R135, 0x5410, RZ ;  /* 0x00005410873ea816 */ /* 0x000fe400000000ff */
[----:B------:R-:W-:Y:S02]  /*16de0*/  ISETP.GE.U32.AND P2, PT, R198, R2, PT ;  /* 0x00000002c600720c */ /* 0x000fe40003f46070 */
[C---:B------:R-:W-:Y:S02]  /*16df0*/  PRMT R60, R23.reuse, 0x7632, R60 ;  /* 0x00007632173c7816 */ /* 0x040fe4000000003c */
[----:B------:R-:W-:Y:S02]  /*16e00*/  PRMT R59, R23, 0x7610, R59 ;  /* 0x00007610173b7816 */ /* 0x000fe4000000003b */
[----:B------:R-:W-:Y:S01]  /*16e10*/  F2FP.PACK_AB R9, R9, R8 ;  /* 0x000000080909723e */ /* 0x000fe200000000ff */
[----:B------:R-:W-:Y:S01]  /*16e20*/  @!P1 HADD2 R137, -R60.H0_H0, -RZ.H0_H0 ;  /* 0xa00000ff3c899230 */ /* 0x000fe20000000900 */
[----:B------:R-:W-:-:S02]  /*16e30*/  LOP3.LUT R8, R6, 0xffff, RZ, 0xc0, !PT ;  /* 0x0000ffff06087812 */ /* 0x000fc400078ec0ff */
[----:B------:R-:W-:Y:S02]  /*16e40*/  SHF.R.U32.HI R2, RZ, 0x18, R0 ;  /* 0x00000018ff027819 */ /* 0x000fe40000011600 */
[----:B------:R-:W-:Y:S02]  /*16e50*/  SHF.R.U32.HI R7, RZ, 0x10, R6 ;  /* 0x00000010ff077819 */ /* 0x000fe40000011606 */
[----:B------:R-:W-:Y:S01]  /*16e60*/  SHF.R.U32.HI R0, RZ, 0x10, R0 ;  /* 0x00000010ff007819 */ /* 0x000fe20000011600 */
[----:B------:R-:W-:Y:S01]  /*16e70*/  @!P6 HADD2 R140, -R59.H0_H0, -RZ.H0_H0 ;  /* 0xa00000ff3b8ce230 */ /* 0x000fe20000000900 */
[----:B------:R-:W-:Y:S01]  /*16e80*/  SHF.R.U32.HI R6, RZ, 0x18, R6 ;  /* 0x00000018ff067819 */ /* 0x000fe20000011606 */
[----:B------:R1:W-:Y:S01]  /*16e90*/  MUFU.EX2 R20, R190 ;  /* 0x000000be00147308 */ /* 0x0003e20000000800 */
[----:B------:R-:W-:Y:S01]  /*16ea0*/  PRMT R58, R9, 0x7610, R58 ;  /* 0x00007610093a7816 */ /* 0x000fe2000000003a */
[----:B------:R-:W-:Y:S01]  /*16eb0*/  @!P5 HADD2 R136, -R61.H0_H0, -RZ.H0_H0 ;  /* 0xa00000ff3d88d230 */ /* 0x000fe20000000900 */
[----:B------:R-:W-:-:S02]  /*16ec0*/  LOP3.LUT R0, R0, 0xff, RZ, 0xc0, !PT ;  /* 0x000000ff00007812 */ /* 0x000fc400078ec0ff */
[----:B------:R-:W-:Y:S01]  /*16ed0*/  PRMT R57, R9, 0x7632, R57 ;  /* 0x0000763209397816 */ /* 0x000fe20000000039 */
[----:B------:R-:W-:Y:S01]  /*16ee0*/  @!P2 HADD2 R150, -R58.H0_H0, -RZ.H0_H0 ;  /* 0xa00000ff3a96a230 */ /* 0x000fe20000000900 */
[----:B------:R-:W-:Y:S02]  /*16ef0*/  @!P5 PRMT R61, R136, 0x5410, RZ ;  /* 0x00005410883dd816 */ /* 0x000fe400000000ff */
[C---:B------:R-:W-:Y:S02]  /*16f00*/  ISETP.GE.U32.AND P5, PT, R198.reuse, R2, PT ;  /* 0x00000002c600720c */ /* 0x040fe40003fa6070 */
[----:B-1----:R-:W-:Y:S02]  /*16f10*/  PRMT R190, R59, 0x5410, R60 ;  /* 0x000054103bbe7816 */ /* 0x002fe4000000003c */
[----:B------:R-:W-:Y:S02]  /*16f20*/  @!P1 PRMT R60, R137, 0x5410, RZ ;  /* 0x00005410893c9816 */ /* 0x000fe400000000ff */
[----:B------:R-:W-:-:S02]  /*16f30*/  ISETP.GE.U32.AND P1, PT, R198, R6, PT ;  /* 0x00000006c600720c */ /* 0x000fc40003f26070 */
[----:B------:R-:W-:Y:S01]  /*16f40*/  @!P6 PRMT R59, R140, 0x5410, RZ ;  /* 0x000054108c3be816 */ /* 0x000fe200000000ff */
[----:B------:R-:W1:Y:S01]  /*16f50*/  MUFU.EX2 R6, R100 ;  /* 0x0000006400067308 */ /* 0x000e620000000800 */
[----:B------:R-:W-:Y:S02]  /*16f60*/  ISETP.GE.U32.AND P6, PT, R198, R0, PT ;  /* 0x00000000c600720c */ /* 0x000fe40003fc6070 */
[----:B------:R-:W-:Y:S02]  /*16f70*/  LOP3.LUT R0, R7, 0xff, RZ, 0xc0, !PT ;  /* 0x000000ff07007812 */ /* 0x000fe400078ec0ff */
[----:B------:R-:W-:Y:S02]  /*16f80*/  PRMT R184, R58, 0x5410, R57 ;  /* 0x000054103ab87816 */ /* 0x000fe40000000039 */
[----:B------:R-:W-:Y:S01]  /*16f90*/  @!P2 PRMT R58, R150, 0x5410, RZ ;  /* 0x00005410963aa816 */ /* 0x000fe200000000ff */
[----:B------:R-:W2:Y:S01]  /*16fa0*/  MUFU.EX2 R2, R119 ;  /* 0x0000007700027308 */ /* 0x000ea20000000800 */
[----:B------:R-:W-:-:S02]  /*16fb0*/  ISETP.GE.U32.AND P2, PT, R198, R0, PT ;  /* 0x00000000c600720c */ /* 0x000fc40003f46070 */
[----:B------:R-:W-:Y:S01]  /*16fc0*/  SHF.R.U32.HI R0, RZ, 0x8, R8 ;  /* 0x00000008ff007819 */ /* 0x000fe20000011608 */
[----:B------:R-:W-:-:S04]  /*16fd0*/  @!P3 HADD2 R146, -R57.H0_H0, -RZ.H0_H0 ;  /* 0xa00000ff3992b230 */ /* 0x000fc80000000900 */
[----:B------:R-:W3:Y:S01]  /*16fe0*/  MUFU.EX2 R19, R189 ;  /* 0x000000bd00137308 */ /* 0x000ee20000000800 */
[----:B------:R-:W-:Y:S02]  /*16ff0*/  F2FP.PACK_AB R107, R15, R25 ;  /* 0x000000190f6b723e */ /* 0x000fe400000000ff */
[----:B------:R-:W-:-:S05]  /*17000*/  LOP3.LUT R0, R0, 0xffff, RZ, 0xc0, !PT ;  /* 0x0000ffff00007812 */ /* 0x000fca00078ec0ff */
[----:B------:R-:W-:Y:S01]  /*17010*/  MUFU.EX2 R15, R153 ;  /* 0x00000099000f7308 */ /* 0x000fe20000000800 */
[----:B------:R-:W-:Y:S02]  /*17020*/  @!P3 PRMT R57, R146, 0x5410, RZ ;  /* 0x000054109239b816 */ /* 0x000fe400000000ff */
[----:B------:R-:W-:-:S05]  /*17030*/  F2FP.PACK_AB R5, R5, R14 ;  /* 0x0000000e0505723e */ /* 0x000fca00000000ff */
[----:B------:R-:W-:Y:S01]  /*17040*/  MUFU.EX2 R21, R166 ;  /* 0x000000a600157308 */ /* 0x000fe20000000800 */
[----:B------:R-:W-:Y:S01]  /*17050*/  ISETP.GE.U32.AND P3, PT, R198, R0, PT ;  /* 0x00000000c600720c */ /* 0x000fe20003f66070 */
[----:B-1----:R-:W-:-:S06]  /*17060*/  FADD.FTZ R0, R6, R24 ;  /* 0x0000001806007221 */ /* 0x002fcc0000010000 */
[----:B------:R-:W1:Y:S01]  /*17070*/  MUFU.EX2 R9, R120 ;  /* 0x0000007800097308 */ /* 0x000e620000000800 */
[----:B------:R-:W-:-:S07]  /*17080*/  PRMT R56, R5, 0x7610, R56 ;  /* 0x0000761005387816 */ /* 0x000fce0000000038 */
[----:B------:R-:W4:Y:S01]  /*17090*/  MUFU.EX2 R18, R203 ;  /* 0x000000cb00127308 */ /* 0x000f220000000800 */
[----:B------:R-:W-:Y:S01]  /*170a0*/  PRMT R55, R5, 0x7632, R55 ;  /* 0x0000763205377816 */ /* 0x000fe20000000037 */
[----:B--2---:R-:W-:-:S06]  /*170b0*/  FADD.FTZ R5, R2, R0 ;  /* 0x0000000002057221 */ /* 0x004fcc0000010000 */
[----:B------:R-:W2:Y:S01]  /*170c0*/  MUFU.EX2 R8, R121 ;  /* 0x0000007900087308 */ /* 0x000ea20000000800 */
[----:B---3--:R-:W-:-:S07]  /*170d0*/  F2FP.PACK_AB R0, R20, R19 ;  /* 0x000000131400723e */ /* 0x008fce00000000ff */
[----:B------:R-:W3:Y:S01]  /*170e0*/  MUFU.EX2 R14, R204 ;  /* 0x000000cc000e7308 */ /* 0x000ee20000000800 */
[----:B------:R-:W-:Y:S02]  /*170f0*/  F2FP.PACK_AB R100, R2, R6 ;  /* 0x000000060264723e */ /* 0x000fe400000000ff */
[----:B------:R-:W-:-:S05]  /*17100*/  PRMT R54, R0, 0x7610, R54 ;  /* 0x0000761000367816 */ /* 0x000fca0000000036 */
[----:B------:R-:W3:Y:S01]  /*17110*/  MUFU.EX2 R7, R205 ;  /* 0x000000cd00077308 */ /* 0x000ee20000000800 */
[----:B------:R-:W-:Y:S01]  /*17120*/  PRMT R53, R0, 0x7632, R53 ;  /* 0x0000763200357816 */ /* 0x000fe20000000035 */
[----:B-1----:R-:W-:Y:S01]  /*17130*/  FADD.FTZ R5, R9, R5 ;  /* 0x0000000509057221 */ /* 0x002fe20000010000 */
[----:B------:R-:W-:Y:S01]  /*17140*/  F2FP.PACK_AB R0, R21, R15 ;  /* 0x0000000f1500723e */ /* 0x000fe200000000ff */
[----:B----4-:R-:W-:-:S04]  /*17150*/  FADD.FTZ R2, R18, R11 ;  /* 0x0000000b12027221 */ /* 0x010fc80000010000 */
[----:B------:R-:W1:Y:S01]  /*17160*/  MUFU.EX2 R6, R208 ;  /* 0x000000d000067308 */ /* 0x000e620000000800 */
[C---:B------:R-:W-:Y:S02]  /*17170*/  PRMT R52, R0.reuse, 0x7610, R52 ;  /* 0x0000761000347816 */ /* 0x040fe40000000034 */
[----:B------:R-:W-:Y:S01]  /*17180*/  PRMT R43, R0, 0x7632, R43 ;  /* 0x00007632002b7816 */ /* 0x000fe2000000002b */
[----:B--2---:R-:W-:Y:S02]  /*17190*/  FADD.FTZ R0, R8, R5 ;  /* 0x0000000508007221 */ /* 0x004fe40000010000 */
[----:B---3--:R-:W-:-:S03]  /*171a0*/  FADD.FTZ R2, R14, R2 ;  /* 0x000000020e027221 */ /* 0x008fc60000010000 */
[----:B------:R2:W-:Y:S01]  /*171b0*/  STL [R1+0x144], R0 ;  /* 0x0001440001007387 */ /* 0x0005e20000100800 */
[----:B------:R-:W-:Y:S01]  /*171c0*/  @!P2 HADD2 R172, -R52.H0_H0, -RZ.H0_H0 ;  /* 0xa00000ff34aca230 */ /* 0x000fe20000000900 */
[----:B------:R-:W-:Y:S01]  /*171d0*/  PRMT R203, R52, 0x5410, R43 ;  /* 0x0000541034cb7816 */ /* 0x000fe2000000002b */
[----:B------:R-:W-:-:S03]  /*171e0*/  IMAD.MOV.U32 R119, RZ, RZ, R33 ;  /* 0x000000ffff777224 */ /* 0x000fc600078e0021 */
[----:B------:R-:W-:Y:S01]  /*171f0*/  @!P2 PRMT R52, R172, 0x5410, RZ ;  /* 0x00005410ac34a816 */ /* 0x000fe200000000ff */
[----:B------:R-:W-:Y:S02]  /*17200*/  IMAD.MOV.U32 R172, RZ, RZ, R32 ;  /* 0x000000ffffac7224 */ /* 0x000fe400078e0020 */
[----:B--2---:R-:W-:-:S04]  /*17210*/  FADD.FTZ R0, R7, R2 ;  /* 0x0000000207007221 */ /* 0x004fc80000010000 */
[----:B-1----:R-:W-:-:S05]  /*17220*/  FADD.FTZ R0, R6, R0 ;  /* 0x0000000006007221 */ /* 0x002fca0000010000 */
[----:B------:R1:W-:Y:S04]  /*17230*/  STL [R1+0x140], R0 ;  /* 0x0001400001007387 */ /* 0x0003e80000100800 */
[----:B------:R-:W2:Y:S01]  /*17240*/  LDL.LU.64 R32, [R1+0x28] ;  /* 0x0000280001207983 */ /* 0x000ea20000300a00 */
[----:B------:R-:W-:-:S03]  /*17250*/  IMAD.MOV.U32 R166, RZ, RZ, R31 ;  /* 0x000000ffffa67224 */ /* 0x000fc600078e001f */
[----:B------:R-:W3:Y:S04]  /*17260*/  LDL.LU.64 R30, [R1+0x20] ;  /* 0x00002000011e7983 */ /* 0x000ee80000300a00 */
[----:B------:R-:W4:Y:S01]  /*17270*/  LDL.LU.64 R28, [R1] ;  /* 0x00000000011c7983 */ /* 0x000f220000300a00 */
[-C--:B------:R-:W-:Y:S01]  /*17280*/  FMUL.FTZ R2, R155, R4.reuse ;  /* 0x000000049b027220 */ /* 0x080fe20000410000 */
[----:B------:R-:W-:Y:S01]  /*17290*/  @!P6 HADD2 R152, -R56.H0_H0, -RZ.H0_H0 ;  /* 0xa00000ff3898e230 */ /* 0x000fe20000000900 */
[----:B------:R-:W-:Y:S01]  /*172a0*/  FMUL.FTZ R121, R77, R3 ;  /* 0x000000034d797220 */ /* 0x000fe20000410000 */
[----:B------:R-:W-:Y:S01]  /*172b0*/  F2FP.PACK_AB R91, R8, R9 ;  /* 0x00000009085b723e */ /* 0x000fe200000000ff */
[----:B------:R-:W-:Y:S02]  /*172c0*/  IMAD.MOV.U32 R77, RZ, RZ, R2 ;  /* 0x000000ffff4d7224 */ /* 0x000fe400078e0002 */
[----:B------:R-:W-:Y:S01]  /*172d0*/  FMUL.FTZ R8, R154, R4 ;  /* 0x000000049a087220 */ /* 0x000fe20000410000 */
[----:B------:R-:W-:Y:S01]  /*172e0*/  PRMT R252, R56, 0x5410, R55 ;  /* 0x0000541038fc7816 */ /* 0x000fe20000000037 */
[----:B------:R-:W-:Y:S01]  /*172f0*/  IMAD.MOV.U32 R154, RZ, RZ, R209 ;  /* 0x000000ffff9a7224 */ /* 0x000fe200078e00d1 */
[----:B------:R-:W-:Y:S01]  /*17300*/  F2FP.PACK_AB R106, R6, R7 ;  /* 0x00000007066a723e */ /* 0x000fe200000000ff */
[----:B------:R-:W-:-:S02]  /*17310*/  FMUL.FTZ R209, R161, R3 ;  /* 0x00000003a1d17220 */ /* 0x000fc40000410000 */
[----:B-1----:R-:W-:Y:S01]  /*17320*/  FADD.FTZ R0, R19, R13 ;  /* 0x0000000d13007221 */ /* 0x002fe20000010000 */
[----:B------:R-:W-:Y:S01]  /*17330*/  @!P6 PRMT R56, R152, 0x5410, RZ ;  /* 0x000054109838e816 */ /* 0x000fe200000000ff */
[----:B------:R-:W-:Y:S02]  /*17340*/  IMAD.MOV.U32 R118, RZ, RZ, R217 ;  /* 0x000000ffff767224 */ /* 0x000fe400078e00d9 */
[----:B------:R-:W-:Y:S02]  /*17350*/  IMAD.MOV.U32 R124, RZ, RZ, R216 ;  /* 0x000000ffff7c7224 */ /* 0x000fe400078e00d8 */
[----:B------:R-:W-:Y:S02]  /*17360*/  IMAD.MOV.U32 R153, RZ, RZ, R240 ;  /* 0x000000ffff997224 */ /* 0x000fe400078e00f0 */
[----:B------:R-:W-:Y:S02]  /*17370*/  FMUL.FTZ R208, R160, R3 ;  /* 0x00000003a0d07220 */ /* 0x000fe40000410000 */
        /* <DEDUP_REMOVED lines=32> */
[----:B------:R-:W-:Y:S02]  /*17580*/  FADD.FTZ R0, R20, R0 ;  /* 0x0000000014007221 */ /* 0x000fe40000010000 */
[-C--:B------:R-:W-:Y:S02]  /*17590*/  FMUL.FTZ R222, R170, R4.reuse ;  /* 0x00000004aade7220 */ /* 0x080fe40000410000 */
[-C--:B------:R-:W-:Y:S01]  /*175a0*/  FMUL.FTZ R170, R126, R4.reuse ;  /* 0x000000047eaa7220 */ /* 0x080fe20000410000 */
[----:B------:R3:W-:Y:S01]  /*175b0*/  STL [R1+0x130], R0 ;  /* 0x0001300001007387 */ /* 0x0007e20000100800 */
[----:B------:R-:W-:Y:S02]  /*175c0*/  FMUL.FTZ R105, R171, R4 ;  /* 0x00000004ab697220 */ /* 0x000fe40000410000 */
[----:B------:R-:W-:-:S02]  /*175d0*/  IMAD.MOV.U32 R148, RZ, RZ, R170 ;  /* 0x000000ffff947224 */ /* 0x000fc400078e00aa */
[----:B------:R-:W-:Y:S02]  /*175e0*/  IMAD.MOV.U32 R149, RZ, RZ, R7 ;  /* 0x000000ffff957224 */ /* 0x000fe400078e0007 */
[----:B------:R-:W-:Y:S02]  /*175f0*/  IMAD.MOV.U32 R165, RZ, RZ, R6 ;  /* 0x000000ffffa57224 */ /* 0x000fe400078e0006 */
[----:B------:R-:W-:Y:S02]  /*17600*/  IMAD.MOV.U32 R170, RZ, RZ, R186 ;  /* 0x000000ffffaa7224 */ /* 0x000fe400078e00ba */
[----:B------:R-:W-:Y:S02]  /*17610*/  IMAD.MOV.U32 R171, RZ, RZ, R187 ;  /* 0x000000ffffab7224 */ /* 0x000fe400078e00bb */
[----:B------:R-:W-:Y:S02]  /*17620*/  IMAD.MOV.U32 R186, RZ, RZ, R40 ;  /* 0x000000ffffba7224 */ /* 0x000fe400078e0028 */
[----:B------:R-:W-:Y:S01]  /*17630*/  IMAD.MOV.U32 R187, RZ, RZ, R41 ;  /* 0x000000ffffbb7224 */ /* 0x000fe200078e0029 */
[----:B------:R-:W-:-:S02]  /*17640*/  @!P5 HADD2 R151, -R55.H0_H0, -RZ.H0_H0 ;  /* 0xa00000ff3797d230 */ /* 0x000fc40000000900 */
[----:B------:R-:W-:Y:S02]  /*17650*/  @!P4 HADD2 R162, -R54.H0_H0, -RZ.H0_H0 ;  /* 0xa00000ff36a2c230 */ /* 0x000fe40000000900 */
[----:B------:R-:W-:Y:S02]  /*17660*/  @!P3 HADD2 R157, -R53.H0_H0, -RZ.H0_H0 ;  /* 0xa00000ff359db230 */ /* 0x000fe40000000900 */
[----:B------:R-:W-:Y:S01]  /*17670*/  @!P1 HADD2 R169, -R43.H0_H0, -RZ.H0_H0 ;  /* 0xa00000ff2ba99230 */ /* 0x000fe20000000900 */
[-C--:B------:R-:W-:Y:S01]  /*17680*/  FMUL.FTZ R5, R139, R4.reuse ;  /* 0x000000048b057220 */ /* 0x080fe20000410000 */
[----:B------:R-:W-:Y:S01]  /*17690*/  PRMT R250, R54, 0x5410, R53 ;  /* 0x0000541036fa7816 */ /* 0x000fe20000000035 */
[----:B------:R-:W-:Y:S01]  /*176a0*/  IMAD.MOV.U32 R130, RZ, RZ, R192 ;  /* 0x000000ffff827224 */ /* 0x000fe200078e00c0 */
[----:B------:R-:W-:Y:S01]  /*176b0*/  @!P5 PRMT R55, R151, 0x5410, RZ ;  /* 0x000054109737d816 */ /* 0x000fe200000000ff */
        /* <DEDUP_REMOVED lines=21> */
[----:B------:R-:W-:Y:S02]  /*17810*/  FMUL.FTZ R169, R99, R4 ;  /* 0x0000000463a97220 */ /* 0x000fe40000410000 */
[----:B------:R-:W-:Y:S02]  /*17820*/  IMAD.MOV.U32 R76, RZ, RZ, R5 ;  /* 0x000000ffff4c7224 */ /* 0x000fe400078e0005 */
[----:B------:R-:W-:Y:S02]  /*17830*/  IMAD.MOV.U32 R164, RZ, RZ, R9 ;  /* 0x000000ffffa47224 */ /* 0x000fe400078e0009 */
[----:B------:R-:W-:Y:S01]  /*17840*/  FADD.FTZ R10, R15, R10 ;  /* 0x0000000a0f0a7221 */ /* 0x000fe20000010000 */
[----:B------:R-:W-:-:S02]  /*17850*/  PRMT R42, R156, 0x7610, R42 ;  /* 0x000076109c2a7816 */ /* 0x000fc4000000002a */
[----:B------:R-:W-:Y:S01]  /*17860*/  PRMT R39, R156, 0x7632, R39 ;  /* 0x000076329c277816 */ /* 0x000fe20000000027 */
[----:B------:R-:W-:Y:S01]  /*17870*/  FADD.FTZ R156, R21, R10 ;  /* 0x0000000a159c7221 */ /* 0x000fe20000010000 */
[----:B--2---:R-:W-:-:S05]  /*17880*/  LOP3.LUT R2, R177, R185, R32, 0x96, !PT ;  /* 0x000000b9b1027212 */ /* 0x004fca00078e9620 */
[----:B------:R-:W-:-:S05]  /*17890*/  IMAD.WIDE.U32 R2, R2, -0x2daee0ad, RZ ;  /* 0xd2511f5302027825 */ /* 0x000fca00078e00ff */
[----:B---3--:R-:W-:Y:S02]  /*178a0*/  LOP3.LUT R0, R3, R172, R30, 0x96, !PT ;  /* 0x000000ac03007212 */ /* 0x008fe400078e961e */
[----:B----4-:R-:W-:-:S03]  /*178b0*/  LOP3.LUT R3, R29, R166, R176, 0x96, !PT ;  /* 0x000000a61d037212 */ /* 0x010fc600078e96b0 */
        /* <DEDUP_REMOVED lines=9> */
[----:B------:R-:W-:Y:S02]  /*17950*/  IMAD.MOV.U32 R0, RZ, RZ, R8 ;  /* 0x000000ffff007224 */ /* 0x000fe400078e0008 */
[----:B------:R-:W-:Y:S01]  /*17960*/  IMAD.WIDE.U32 R8, R3, -0x2daee0ad, RZ ;  /* 0xd2511f5303087825 */ /* 0x000fe200078e00ff */
[----:B------:R-:W-:-:S04]  /*17970*/  LOP3.LUT R5, R7, R130, R2, 0x96, !PT ;  /* 0x0000008207057212 */ /* 0x000fc800078e9602 */
[----:B------:R-:W-:Y:S01]  /*17980*/  LOP3.LUT R2, R9, R137, R4, 0x96, !PT ;  /* 0x0000008909027212 */ /* 0x000fe200078e9604 */
[----:B------:R-:W-:-:S04]  /*17990*/  IMAD.MOV.U32 R4, RZ, RZ, R0 ;  /* 0x000000ffff047224 */ /* 0x000fc800078e0000 */
[----:B------:R-:W-:-:S05]  /*179a0*/  IMAD.WIDE.U32 R2, R2, -0x326172a9, RZ ;  /* 0xcd9e8d5702027825 */ /* 0x000fca00078e00ff */
[----:B------:R-:W-:Y:S01]  /*179b0*/  LOP3.LUT R0, R3, R251, R6, 0x96, !PT ;  /* 0x000000fb03007212 */ /* 0x000fe200078e9606 */
[----:B------:R-:W-:-:S03]  /*179c0*/  IMAD.MOV.U32 R6, RZ, RZ, R4 ;  /* 0x000000ffff067224 */ /* 0x000fc600078e0004 */
[----:B------:R-:W-:-:S04]  /*179d0*/  LOP3.LUT R4, R0, 0xff, RZ, 0xc0, !PT ;  /* 0x000000ff00047812 */ /* 0x000fc800078ec0ff */
[----:B------:R-:W-:Y:S01]  /*179e0*/  ISETP.GE.U32.AND P1, PT, R198, R4, PT ;  /* 0x00000004c600720c */ /* 0x000fe20003f26070 */
[----:B------:R-:W-:Y:S02]  /*179f0*/  IMAD.MOV.U32 R7, RZ, RZ, R210 ;  /* 0x000000ffff077224 */ /* 0x000fe400078e00d2 */
[----:B------:R-:W2:Y:S01]  /*17a00*/  LDL.LU R210, [R1+0x22c] ;  /* 0x00022c0001d27983 */ /* 0x000ea20000300800 */
[----:B------:R-:W-:-:S03]  /*17a10*/  IMAD.MOV.U32 R4, RZ, RZ, R207 ;  /* 0x000000ffff047224 */ /* 0x000fc600078e00cf */
[----:B------:R-:W3:Y:S04]  /*17a20*/  LDL.LU R207, [R1+0x228] ;  /* 0x0002280001cf7983 */ /* 0x000ee80000300800 */
[----:B------:R1:W-:Y:S02]  /*17a30*/  STL [R1+0x134], R156 ;  /* 0x0001349c01007387 */ /* 0x0003e40000100800 */
[----:B------:R-:W-:Y:S01]  /*17a40*/  @!P1 HADD2 R70, -R42.H0_H0, -RZ.H0_H0 ;  /* 0xa00000ff2a469230 */ /* 0x000fe20000000900 */
[----:B-1----:R-:W-:Y:S02]  /*17a50*/  IMAD.MOV.U32 R156, RZ, RZ, R6 ;  /* 0x000000ffff9c7224 */ /* 0x002fe400078e0006 */
[----:B------:R-:W-:Y:S01]  /*17a60*/  IMAD.MOV.U32 R6, RZ, RZ, R77 ;  /* 0x000000ffff067224 */ /* 0x000fe200078e004d */
[----:B------:R-:W-:-:S02]  /*17a70*/  PRMT R77, R42, 0x5410, R39 ;  /* 0x000054102a4d7816 */ /* 0x000fc40000000027 */
[----:B------:R-:W-:Y:S01]  /*17a80*/  @!P1 PRMT R42, R70, 0x5410, RZ ;  /* 0x00005410462a9816 */ /* 0x000fe200000000ff */
[----:B------:R-:W-:Y:S01]  /*17a90*/  IMAD.MOV.U32 R70, RZ, RZ, R4 ;  /* 0x000000ffff467224 */ /* 0x000fe200078e0004 */
[----:B------:R-:W-:-:S04]  /*17aa0*/  LOP3.LUT R4, R0, 0xffff, RZ, 0xc0, !PT ;  /* 0x0000ffff00047812 */ /* 0x000fc800078ec0ff */
[----:B------:R-:W-:-:S04]  /*17ab0*/  SHF.R.U32.HI R4, RZ, 0x8, R4 ;  /* 0x00000008ff047819 */ /* 0x000fc80000011604 */
[----:B------:R-:W-:-:S04]  /*17ac0*/  LOP3.LUT R4, R4, 0xffff, RZ, 0xc0, !PT ;  /* 0x0000ffff04047812 */ /* 0x000fc800078ec0ff */
[----:B------:R-:W-:Y:S01]  /*17ad0*/  ISETP.GE.U32.AND P1, PT, R198, R4, PT ;  /* 0x00000004c600720c */ /* 0x000fe20003f26070 */
[----:B------:R-:W-:Y:S01]  /*17ae0*/  IMAD.MOV.U32 R4, RZ, RZ, R206 ;  /* 0x000000ffff047224 */ /* 0x000fe200078e00ce */
[----:B------:R-:W-:Y:S01]  /*17af0*/  PRMT R38, R174, 0x7610, R38 ;  /* 0x00007610ae267816 */ /* 0x000fe20000000026 */
[----:B------:R-:W3:Y:S10]  /*17b00*/  LDL.LU R206, [R1+0x224] ;  /* 0x0002240001ce7983 */ /* 0x000ef40000300800 */
[----:B------:R-:W-:-:S05]  /*17b10*/  @!P1 HADD2 R71, -R39.H0_H0, -RZ.H0_H0 ;  /* 0xa00000ff27479230 */ /* 0x000fca0000000900 */
[----:B------:R-:W-:Y:S01]  /*17b20*/  @!P1 PRMT R39, R71, 0x5410, RZ ;  /* 0x0000541047279816 */ /* 0x000fe200000000ff */
[----:B------:R-:W-:Y:S01]  /*17b30*/  IMAD.MOV.U32 R71, RZ, RZ, R4 ;  /* 0x000000ffff477224 */ /* 0x000fe200078e0004 */
[--C-:B------:R-:W-:Y:S02]  /*17b40*/  SHF.R.U32.HI R4, RZ, 0x18, R0.reuse ;  /* 0x00000018ff047819 */ /* 0x100fe40000011600 */
[----:B------:R-:W-:-:S04]  /*17b50*/  SHF.R.U32.HI R0, RZ, 0x10, R0 ;  /* 0x00000010ff007819 */ /* 0x000fc80000011600 */
[----:B------:R-:W-:-:S04]  /*17b60*/  LOP3.LUT R0, R0, 0xff, RZ, 0xc0, !PT ;  /* 0x000000ff00007812 */ /* 0x000fc800078ec0ff */
[C---:B------:R-:W-:Y:S02]  /*17b70*/  ISETP.GE.U32.AND P2, PT, R198.reuse, R0, PT ;  /* 0x00000000c600720c */ /* 0x040fe40003f46070 */
[----:B------:R-:W-:Y:S02]  /*17b80*/  ISETP.GE.U32.AND P1, PT, R198, R4, PT ;  /* 0x00000004c600720c */ /* 0x000fe40003f26070 */
[----:B------:R-:W-:Y:S01]  /*17b90*/  PRMT R37, R174, 0x7632, R37 ;  /* 0x00007632ae257816 */ /* 0x000fe20000000025 */
[----:B------:R-:W-:Y:S02]  /*17ba0*/  IMAD.MOV.U32 R0, RZ, RZ, R49 ;  /* 0x000000ffff007224 */ /* 0x000fe400078e0031 */
[----:B------:R-:W-:Y:S01]  /*17bb0*/  IMAD.MOV.U32 R174, RZ, RZ, R76 ;  /* 0x000000ffffae7224 */ /* 0x000fe200078e004c */
[----:B------:R-:W-:-:S05]  /*17bc0*/  PRMT R76, R38, 0x5410, R37 ;  /* 0x00005410264c7816 */ /* 0x000fca0000000025 */
[----:B------:R-:W-:Y:S02]  /*17bd0*/  @!P2 HADD2 R73, -R38.H0_H0, -RZ.H0_H0 ;  /* 0xa00000ff2649a230 */ /* 0x000fe40000000900 */
[----:B------:R-:W-:-:S03]  /*17be0*/  @!P1 HADD2 R72, -R37.H0_H0, -RZ.H0_H0 ;  /* 0xa00000ff25489230 */ /* 0x000fc60000000900 */
[----:B------:R-:W-:Y:S01]  /*17bf0*/  @!P2 PRMT R38, R73, 0x5410, RZ ;  /* 0x000054104926a816 */ /* 0x000fe200000000ff */
[----:B------:R-:W-:Y:S01]  /*17c00*/  IMAD.MOV.U32 R73, RZ, RZ, R0 ;  /* 0x000000ffff497224 */ /* 0x000fe200078e0000 */
[----:B------:R-:W-:Y:S02]  /*17c10*/  LOP3.LUT R0, R2, 0xff, RZ, 0xc0, !PT ;  /* 0x000000ff02007812 */ /* 0x000fe400078ec0ff */
[----:B------:R-:W-:Y:S02]  /*17c20*/  @!P1 PRMT R37, R72, 0x5410, RZ ;  /* 0x0000541048259816 */ /* 0x000fe400000000ff */
[----:B------:R-:W-:Y:S02]  /*17c30*/  ISETP.GE.U32.AND P1, PT, R198, R0, PT ;  /* 0x00000000c600720c */ /* 0x000fe40003f26070 */
[C---:B------:R-:W-:Y:S02]  /*17c40*/  PRMT R36, R163.reuse, 0x7610, R36 ;  /* 0x00007610a3247816 */ /* 0x040fe40000000024 */
[----:B------:R-:W-:Y:S01]  /*17c50*/  PRMT R35, R163, 0x7632, R35 ;  /* 0x00007632a3237816 */ /* 0x000fe20000000023 */
[----:B------:R-:W-:-:S02]  /*17c60*/  IMAD.MOV.U32 R0, RZ, RZ, R194 ;  /* 0x000000ffff007224 */ /* 0x000fc400078e00c2 */
[----:B------:R-:W-:Y:S01]  /*17c70*/  IMAD.MOV.U32 R163, RZ, RZ, R73 ;  /* 0x000000ffffa37224 */ /* 0x000fe200078e0049 */
[----:B------:R-:W-:-:S05]  /*17c80*/  PRMT R73, R36, 0x5410, R35 ;  /* 0x0000541024497816 */ /* 0x000fca0000000023 */
[----:B------:R-:W-:-:S05]  /*17c90*/  @!P1 HADD2 R82, -R36.H0_H0, -RZ.H0_H0 ;  /* 0xa00000ff24529230 */ /* 0x000fca0000000900 */
[----:B------:R-:W-:Y:S01]  /*17ca0*/  @!P1 PRMT R36, R82, 0x5410, RZ ;  /* 0x0000541052249816 */ /* 0x000fe200000000ff */
[----:B------:R-:W-:Y:S01]  /*17cb0*/  IMAD.MOV.U32 R82, RZ, RZ, R0 ;  /* 0x000000ffff527224 */ /* 0x000fe200078e0000 */
[----:B------:R-:W-:-:S04]  /*17cc0*/  LOP3.LUT R0, R2, 0xffff, RZ, 0xc0, !PT ;  /* 0x0000ffff02007812 */ /* 0x000fc800078ec0ff */
[----:B------:R-:W-:-:S04]  /*17cd0*/  SHF.R.U32.HI R0, RZ, 0x8, R0 ;  /* 0x00000008ff007819 */ /* 0x000fc80000011600 */
[----:B------:R-:W-:-:S04]  /*17ce0*/  LOP3.LUT R0, R0, 0xffff, RZ, 0xc0, !PT ;  /* 0x0000ffff00007812 */ /* 0x000fc800078ec0ff */
[----:B------:R-:W-:Y:S01]  /*17cf0*/  ISETP.GE.U32.AND P1, PT, R198, R0, PT ;  /* 0x00000000c600720c */ /* 0x000fe20003f26070 */
[----:B------:R-:W-:-:S12]  /*17d00*/  IMAD.MOV.U32 R0, RZ, RZ, R12 ;  /* 0x000000ffff007224 */ /* 0x000fd800078e000c */
[----:B------:R-:W-:-:S05]  /*17d10*/  @!P1 HADD2 R83, -R35.H0_H0, -RZ.H0_H0 ;  /* 0xa00000ff23539230 */ /* 0x000fca0000000900 */
[----:B------:R-:W-:Y:S01]  /*17d20*/  @!P1 PRMT R35, R83, 0x5410, RZ ;  /* 0x0000541053239816 */ /* 0x000fe200000000ff */
[----:B------:R-:W-:Y:S01]  /*17d30*/  IMAD.MOV.U32 R83, RZ, RZ, R0 ;  /* 0x000000ffff537224 */ /* 0x000fe200078e0000 */
[----:B------:R-:W-:-:S04]  /*17d40*/  SHF.R.U32.HI R0, RZ, 0x10, R2 ;  /* 0x00000010ff007819 */ /* 0x000fc80000011602 */
[----:B------:R-:W-:Y:S02]  /*17d50*/  LOP3.LUT R0, R0, 0xff, RZ, 0xc0, !PT ;  /* 0x000000ff00007812 */ /* 0x000fe400078ec0ff */
[----:B------:R-:W-:Y:S02]  /*17d60*/  SHF.R.U32.HI R2, RZ, 0x18, R2 ;  /* 0x00000018ff027819 */ /* 0x000fe40000011602 */
[C---:B------:R-:W-:Y:S02]  /*17d70*/  ISETP.GE.U32.AND P2, PT, R198.reuse, R0, PT ;  /* 0x00000000c600720c */ /* 0x040fe40003f46070 */
[----:B------:R-:W-:Y:S02]  /*17d80*/  ISETP.GE.U32.AND P1, PT, R198, R2, PT ;  /* 0x00000002c600720c */ /* 0x000fe40003f26070 */
[----:B------:R-:W-:Y:S01]  /*17d90*/  PRMT R34, R173, 0x7610, R34 ;  /* 0x00007610ad227816 */ /* 0x000fe20000000022 */
[----:B------:R-:W-:Y:S01]  /*17da0*/  IMAD.WIDE.U32 R2, R5, -0x2daee0ad, RZ ;  /* 0xd2511f5305027825 */ /* 0x000fe200078e00ff */
[----:B------:R-:W-:-:S02]  /*17db0*/  F2FP.PACK_AB R114, R26, R27 ;  /* 0x0000001b1a72723e */ /* 0x000fc400000000ff */
[----:B------:R-:W-:Y:S01]  /*17dc0*/  PRMT R27, R173, 0x7632, R27 ;  /* 0x00007632ad1b7816 */ /* 0x000fe2000000001b */
[----:B------:R-:W-:Y:S01]  /*17dd0*/  IMAD.MOV.U32 R72, RZ, RZ, R192 ;  /* 0x000000ffff487224 */ /* 0x000fe200078e00c0 */
[----:B------:R-:W-:Y:S01]  /*17de0*/  LOP3.LUT R0, R3, R249, R8, 0x96, !PT ;  /* 0x000000f903007212 */ /* 0x000fe200078e9608 */
[----:B------:R-:W-:Y:S02]  /*17df0*/  IMAD.MOV.U32 R4, RZ, RZ, R48 ;  /* 0x000000ffff047224 */ /* 0x000fe400078e0030 */
[----:B------:R-:W-:Y:S01]  /*17e00*/  @!P2 HADD2 R86, -R34.H0_H0, -RZ.H0_H0 ;  /* 0xa00000ff2256a230 */ /* 0x000fe20000000900 */
[----:B------:R-:W-:Y:S01]  /*17e10*/  IMAD.MOV.U32 R173, RZ, RZ, R72 ;  /* 0x000000ffffad7224 */ /* 0x000fe200078e0048 */
[----:B------:R-:W-:Y:S01]  /*17e20*/  PRMT R72, R34, 0x5410, R27 ;  /* 0x0000541022487816 */ /* 0x000fe2000000001b */
[----:B------:R-:W-:Y:S01]  /*17e30*/  @!P1 HADD2 R87, -R27.H0_H0, -RZ.H0_H0 ;  /* 0xa00000ff1b579230 */ /* 0x000fe20000000900 */
[C---:B------:R-:W-:Y:S02]  /*17e40*/  PRMT R26, R168.reuse, 0x7610, R26 ;  /* 0x00007610a81a7816 */ /* 0x040fe4000000001a */
[----:B------:R-:W-:-:S02]  /*17e50*/  PRMT R25, R168, 0x7632, R25 ;  /* 0x00007632a8197816 */ /* 0x000fc40000000019 */
[C---:B------:R-:W-:Y:S02]  /*17e60*/  PRMT R23, R45.reuse, 0x7632, R23 ;  /* 0x000076322d177816 */ /* 0x040fe40000000017 */
[----:B------:R-:W-:Y:S01]  /*17e70*/  PRMT R24, R45, 0x7610, R24 ;  /* 0x000076102d187816 */ /* 0x000fe20000000018 */
[----:B------:R-:W-:Y:S01]  /*17e80*/  IMAD.MOV.U32 R5, RZ, RZ, R153 ;  /* 0x000000ffff057224 */ /* 0x000fe200078e0099 */
[----:B------:R-:W-:Y:S01]  /*17e90*/  @!P2 PRMT R34, R86, 0x5410, RZ ;  /* 0x000054105622a816 */ /* 0x000fe200000000ff */
[----:B------:R-:W-:Y:S01]  /*17ea0*/  IMAD.MOV.U32 R86, RZ, RZ, R4 ;  /* 0x000000ffff567224 */ /* 0x000fe200078e0004 */
[----:B------:R-:W-:Y:S01]  /*17eb0*/  LOP3.LUT R4, R0, 0xff, RZ, 0xc0, !PT ;  /* 0x000000ff00047812 */ /* 0x000fe200078ec0ff */
[----:B------:R-:W4:Y:S01]  /*17ec0*/  LDL.LU R48, [R1+0x220] ;  /* 0x0002200001307983 */ /* 0x000f220000300800 */
[----:B------:R-:W-:Y:S02]  /*17ed0*/  @!P1 PRMT R27, R87, 0x5410, RZ ;  /* 0x00005410571b9816 */ /* 0x000fe400000000ff */
[----:B------:R-:W-:Y:S01]  /*17ee0*/  ISETP.GE.U32.AND P1, PT, R198, R4, PT ;  /* 0x00000004c600720c */ /* 0x000fe20003f26070 */
[----:B------:R-:W4:Y:S01]  /*17ef0*/  LDL.LU R49, [R1+0x21c] ;  /* 0x00021c0001317983 */ /* 0x000f220000300800 */
[----:B------:R-:W-:Y:S01]  /*17f00*/  LOP3.LUT R4, R0, 0xffff, RZ, 0xc0, !PT ;  /* 0x0000ffff00047812 */ /* 0x000fe200078ec0ff */
[----:B------:R-:W-:Y:S01]  /*17f10*/  IMAD.MOV.U32 R87, RZ, RZ, R154 ;  /* 0x000000ffff577224 */ /* 0x000fe200078e009a */
[----:B------:R-:W-:Y:S01]  /*17f20*/  PRMT R153, R24, 0x5410, R23 ;  /* 0x0000541018997816 */ /* 0x000fe20000000017 */
[----:B------:R-:W2:Y:S01]  /*17f30*/  LDL.LU R192, [R1+0x218] ;  /* 0x0002180001c07983 */ /* 0x000ea20000300800 */
[----:B------:R-:W-:-:S02]  /*17f40*/  SHF.R.U32.HI R4, RZ, 0x8, R4 ;  /* 0x00000008ff047819 */ /* 0x000fc40000011604 */
[----:B------:R-:W-:Y:S01]  /*17f50*/  PRMT R154, R26, 0x5410, R25 ;  /* 0x000054101a9a7816 */ /* 0x000fe20000000019 */
[----:B------:R-:W2:Y:S01]  /*17f60*/  LDL.LU R194, [R1+0x214] ;  /* 0x0002140001c27983 */ /* 0x000ea20000300800 */
[----:B------:R-:W-:-:S03]  /*17f70*/  LOP3.LUT R4, R4, 0xffff, RZ, 0xc0, !PT ;  /* 0x0000ffff04047812 */ /* 0x000fc600078ec0ff */
[----:B------:R-:W-:Y:S01]  /*17f80*/  @!P1 HADD2 R88, -R26.H0_H0, -RZ.H0_H0 ;  /* 0xa00000ff1a589230 */ /* 0x000fe20000000900 */
[----:B------:R-:W-:Y:S01]  /*17f90*/  PRMT R22, R44, 0x7610, R22 ;  /* 0x000076102c167816 */ /* 0x000fe20000000016 */
[----:B------:R-:W2:Y:S03]  /*17fa0*/  LDL.LU R12, [R1+0x210] ;  /* 0x00021000010c7983 */ /* 0x000ea60000300800 */
[----:B------:R-:W-:Y:S02]  /*17fb0*/  @!P1 PRMT R26, R88, 0x5410, RZ ;  /* 0x00005410581a9816 */ /* 0x000fe400000000ff */
[----:B------:R-:W-:Y:S02]  /*17fc0*/  ISETP.GE.U32.AND P1, PT, R198, R4, PT ;  /* 0x00000004c600720c */ /* 0x000fe40003f26070 */
[--C-:B------:R-:W-:Y:S02]  /*17fd0*/  SHF.R.U32.HI R4, RZ, 0x10, R0.reuse ;  /* 0x00000010ff047819 */ /* 0x100fe40000011600 */
[----:B------:R-:W-:-:S09]  /*17fe0*/  SHF.R.U32.HI R0, RZ, 0x18, R0 ;  /* 0x00000018ff007819 */ /* 0x000fd20000011600 */
[----:B------:R-:W-:-:S05]  /*17ff0*/  @!P1 HADD2 R89, -R25.H0_H0, -RZ.H0_H0 ;  /* 0xa00000ff19599230 */ /* 0x000fca0000000900 */
[----:B------:R-:W-:Y:S02]  /*18000*/  @!P1 PRMT R25, R89, 0x5410, RZ ;  /* 0x0000541059199816 */ /* 0x000fe400000000ff */
[----:B------:R-:W-:Y:S02]  /*18010*/  ISETP.GE.U32.AND P1, PT, R198, R0, PT ;  /* 0x00000000c600720c */ /* 0x000fe40003f26070 */
[----:B------:R-:W-:-:S11]  /*18020*/  LOP3.LUT R0, R2, 0xff, RZ, 0xc0, !PT ;  /* 0x000000ff02007812 */ /* 0x000fd600078ec0ff */
[----:B------:R-:W-:-:S05]  /*18030*/  @!P1 HADD2 R93, -R23.H0_H0, -RZ.H0_H0 ;  /* 0xa00000ff175d9230 */ /* 0x000fca0000000900 */
[----:B------:R-:W-:Y:S02]  /*18040*/  @!P1 PRMT R23, R93, 0x5410, RZ ;  /* 0x000054105d179816 */ /* 0x000fe400000000ff */
[----:B------:R-:W-:Y:S01]  /*18050*/  ISETP.GE.U32.AND P1, PT, R198, R0, PT ;  /* 0x00000000c600720c */ /* 0x000fe20003f26070 */
[----:B------:R-:W-:Y:S02]  /*18060*/  IMAD.MOV.U32 R93, RZ, RZ, R5 ;  /* 0x000000ffff5d7224 */ /* 0x000fe400078e0005 */
[----:B------:R-:W-:Y:S01]  /*18070*/  IMAD.MOV.U32 R5, RZ, RZ, R87 ;  /* 0x000000ffff057224 */ /* 0x000fe200078e0057 */
[----:B------:R-:W-:Y:S01]  /*18080*/  LOP3.LUT R0, R2, 0xffff, RZ, 0xc0, !PT ;  /* 0x0000ffff02007812 */ /* 0x000fe200078ec0ff */
[----:B------:R-:W-:Y:S02]  /*18090*/  IMAD.MOV.U32 R87, RZ, RZ, R173 ;  /* 0x000000ffff577224 */ /* 0x000fe400078e00ad */
[----:B------:R-:W-:Y:S02]  /*180a0*/  IMAD.MOV.U32 R173, RZ, RZ, R83 ;  /* 0x000000ffffad7224 */ /* 0x000fe400078e0053 */
[----:B------:R-:W-:-:S02]  /*180b0*/  IMAD.MOV.U32 R83, RZ, RZ, R82 ;  /* 0x000000ffff537224 */ /* 0x000fc400078e0052 */
[----:B------:R-:W-:Y:S01]  /*180c0*/  IMAD.MOV.U32 R82, RZ, RZ, R163 ;  /* 0x000000ffff527224 */ /* 0x000fe200078e00a3 */
[----:B------:R-:W-:Y:S01]  /*180d0*/  SHF.R.U32.HI R0, RZ, 0x8, R0 ;  /* 0x00000008ff007819 */ /* 0x000fe20000011600 */
[----:B------:R-:W-:Y:S02]  /*180e0*/  IMAD.MOV.U32 R163, RZ, RZ, R174 ;  /* 0x000000ffffa37224 */ /* 0x000fe400078e00ae */
[----:B------:R-:W-:Y:S01]  /*180f0*/  IMAD.MOV.U32 R174, RZ, RZ, R71 ;  /* 0x000000ffffae7224 */ /* 0x000fe200078e0047 */
[----:B------:R-:W-:Y:S01]  /*18100*/  @!P1 HADD2 R98, -R22.H0_H0, -RZ.H0_H0 ;  /* 0xa00000ff16629230 */ /* 0x000fe20000000900 */
[----:B------:R-:W-:Y:S01]  /*18110*/  IMAD.MOV.U32 R71, RZ, RZ, R70 ;  /* 0x000000ffff477224 */ /* 0x000fe200078e0046 */
[----:B------:R-:W-:Y:S01]  /*18120*/  PRMT R21, R44, 0x7632, R21 ;  /* 0x000076322c157816 */ /* 0x000fe20000000015 */
[----:B------:R-:W-:Y:S01]  /*18130*/  IMAD.MOV.U32 R70, RZ, RZ, R156 ;  /* 0x000000ffff467224 */ /* 0x000fe200078e009c */
[----:B------:R-:W-:Y:S01]  /*18140*/  LOP3.LUT R0, R0, 0xffff, RZ, 0xc0, !PT ;  /* 0x0000ffff00007812 */ /* 0x000fe200078ec0ff */
[----:B------:R-:W-:-:S02]  /*18150*/  IMAD.MOV.U32 R156, RZ, RZ, R6 ;  /* 0x000000ffff9c7224 */ /* 0x000fc400078e0006 */
[----:B------:R-:W-:Y:S02]  /*18160*/  IMAD.MOV.U32 R6, RZ, RZ, R7 ;  /* 0x000000ffff067224 */ /* 0x000fe400078e0007 */
[----:B------:R-:W-:Y:S01]  /*18170*/  IMAD.MOV.U32 R7, RZ, RZ, R152 ;  /* 0x000000ffff077224 */ /* 0x000fe200078e0098 */
[----:B------:R-:W-:Y:S02]  /*18180*/  PRMT R152, R22, 0x5410, R21 ;  /* 0x0000541016987816 */ /* 0x000fe40000000015 */
[----:B------:R-:W-:Y:S02]  /*18190*/  @!P1 PRMT R22, R98, 0x5410, RZ ;  /* 0x0000541062169816 */ /* 0x000fe400000000ff */
[----:B------:R-:W-:Y:S02]  /*181a0*/  ISETP.GE.U32.AND P1, PT, R198, R0, PT ;  /* 0x00000000c600720c */ /* 0x000fe40003f26070 */
[----:B------:R-:W-:-:S04]  /*181b0*/  SHF.R.U32.HI R0, RZ, 0x10, R2 ;  /* 0x00000010ff007819 */ /* 0x000fc80000011602 */
[----:B------:R-:W-:Y:S02]  /*181c0*/  LOP3.LUT R0, R0, 0xff, RZ, 0xc0, !PT ;  /* 0x000000ff00007812 */ /* 0x000fe400078ec0ff */
[----:B------:R-:W-:Y:S02]  /*181d0*/  LOP3.LUT R4, R4, 0xff, RZ, 0xc0, !PT ;  /* 0x000000ff04047812 */ /* 0x000fe400078ec0ff */
[C---:B------:R-:W-:Y:S02]  /*181e0*/  ISETP.GE.U32.AND P3, PT, R198.reuse, R0, PT ;  /* 0x00000000c600720c */ /* 0x040fe40003f66070 */
[----:B------:R-:W-:Y:S01]  /*181f0*/  LOP3.LUT R0, R17, R185, R32, 0x96, !PT ;  /* 0x000000b911007212 */ /* 0x000fe200078e9620 */
[----:B------:R-:W-:Y:S01]  /*18200*/  IMAD.MOV.U32 R98, RZ, RZ, R5 ;  /* 0x000000ffff627224 */ /* 0x000fe200078e0005 */
[----:B------:R-:W-:Y:S01]  /*18210*/  ISETP.GE.U32.AND P2, PT, R198, R4, PT ;  /* 0x00000004c600720c */ /* 0x000fe20003f46070 */
[----:B------:R-:W-:Y:S02]  /*18220*/  IMAD.MOV.U32 R88, RZ, RZ, R173 ;  /* 0x000000ffff587224 */ /* 0x000fe400078e00ad */
[----:B------:R-:W-:Y:S01]  /*18230*/  IMAD.MOV.U32 R168, RZ, RZ, R83 ;  /* 0x000000ffffa87224 */ /* 0x000fe200078e0053 */
[----:B------:R-:W-:Y:S01]  /*18240*/  LOP3.LUT R3, R29, R166, R16, 0x96, !PT ;  /* 0x000000a61d037212 */ /* 0x000fe200078e9610 */
[----:B------:R-:W-:Y:S01]  /*18250*/  IMAD.WIDE.U32 R4, R0, -0x2daee0ad, RZ ;  /* 0xd2511f5300047825 */ /* 0x000fe200078e00ff */
[C---:B------:R-:W-:Y:S01]  /*18260*/  PRMT R20, R125.reuse, 0x7610, R20 ;  /* 0x000076107d147816 */ /* 0x040fe20000000014 */
[----:B------:R-:W-:Y:S01]  /*18270*/  @!P1 HADD2 R99, -R21.H0_H0, -RZ.H0_H0 ;  /* 0xa00000ff15639230 */ /* 0x000fe20000000900 */
[----:B------:R-:W-:Y:S01]  /*18280*/  PRMT R19, R125, 0x7632, R19 ;  /* 0x000076327d137816 */ /* 0x000fe20000000013 */
[----:B------:R-:W-:Y:S01]  /*18290*/  IMAD.MOV.U32 R173, RZ, RZ, R82 ;  /* 0x000000ffffad7224 */ /* 0x000fe200078e0052 */
[----:B------:R-:W-:Y:S01]  /*182a0*/  LOP3.LUT R0, R5, R172, R30, 0x96, !PT ;  /* 0x000000ac05007212 */ /* 0x000fe200078e961e */
[----:B------:R-:W-:Y:S01]  /*182b0*/  IMAD.MOV.U32 R82, RZ, RZ, R174 ;  /* 0x000000ffff527224 */ /* 0x000fe200078e00ae */
[----:B------:R-:W2:Y:S01]  /*182c0*/  LDL.LU.64 R32, [R1+0x208] ;  /* 0x0002080001207983 */ /* 0x000ea20000300a00 */
[----:B------:R-:W-:-:S02]  /*182d0*/  IMAD.MOV.U32 R83, RZ, RZ, R163 ;  /* 0x000000ffff537224 */ /* 0x000fc400078e00a3 */
[----:B------:R-:W-:Y:S02]  /*182e0*/  IMAD.MOV.U32 R174, RZ, RZ, R71 ;  /* 0x000000ffffae7224 */ /* 0x000fe400078e0047 */
[----:B------:R-:W-:Y:S01]  /*182f0*/  IMAD.WIDE.U32 R8, R3, -0x2daee0ad, RZ ;  /* 0xd2511f5303087825 */ /* 0x000fe200078e00ff */
[----:B------:R-:W-:-:S03]  /*18300*/  @!P2 HADD2 R92, -R24.H0_H0, -RZ.H0_H0 ;  /* 0xa00000ff185ca230 */ /* 0x000fc60000000900 */
[----:B------:R-:W-:Y:S01]  /*18310*/  IMAD.MOV.U32 R89, RZ, RZ, R88 ;  /* 0x000000ffff597224 */ /* 0x000fe200078e0058 */
[----:B------:R-:W-:Y:S01]  /*18320*/  @!P3 HADD2 R110, -R20.H0_H0, -RZ.H0_H0 ;  /* 0xa00000ff146eb230 */ /* 0x000fe20000000900 */
[----:B------:R-:W-:Y:S01]  /*18330*/  IMAD.MOV.U32 R163, RZ, RZ, R70 ;  /* 0x000000ffffa37224 */ /* 0x000fe200078e0046 */
[----:B------:R-:W-:Y:S01]  /*18340*/  @!P1 PRMT R21, R99, 0x5410, RZ ;  /* 0x0000541063159816 */ /* 0x000fe200000000ff */
[----:B------:R-:W-:Y:S01]  /*18350*/  IMAD.MOV.U32 R71, RZ, RZ, R156 ;  /* 0x000000ffff477224 */ /* 0x000fe200078e009c */
[----:B------:R-:W3:Y:S01]  /*18360*/  LDL.LU.64 R30, [R1+0x200] ;  /* 0x00020000011e7983 */ /* 0x000ee20000300a00 */
[----:B------:R-:W-:Y:S02]  /*18370*/  IMAD.MOV.U32 R70, RZ, RZ, R6 ;  /* 0x000000ffff467224 */ /* 0x000fe400078e0006 */
[----:B------:R-:W-:Y:S02]  /*18380*/  IMAD.MOV.U32 R156, RZ, RZ, R7 ;  /* 0x000000ffff9c7224 */ /* 0x000fe400078e0007 */
[----:B------:R-:W-:Y:S01]  /*18390*/  IMAD.WIDE.U32 R6, R0, -0x326172a9, RZ ;  /* 0xcd9e8d5700067825 */ /* 0x000fe200078e00ff */
[----:B------:R-:W-:-:S04]  /*183a0*/  LOP3.LUT R3, R9, R98, R4, 0x96, !PT ;  /* 0x0000006209037212 */ /* 0x000fc800078e9604 */
[----:B------:R-:W-:Y:S01]  /*183b0*/  LOP3.LUT R0, R7, R93, R28, 0x96, !PT ;  /* 0x0000005d07007212 */ /* 0x000fe200078e961c */
[----:B------:R-:W-:Y:S01]  /*183c0*/  IMAD.MOV.U32 R88, RZ, RZ, R173 ;  /* 0x000000ffff587224 */ /* 0x000fe200078e00ad */
[----:B------:R-:W-:Y:S01]  /*183d0*/  @!P2 PRMT R24, R92, 0x5410, RZ ;  /* 0x000054105c18a816 */ /* 0x000fe200000000ff */
[----:B------:R-:W3:Y:S02]  /*183e0*/  LDL.LU.64 R28, [R1+0x1f8] ;  /* 0x0001f800011c7983 */ /* 0x000ee40000300a00 */
[----:B------:R-:W-:-:S05]  /*183f0*/  IMAD.WIDE.U32 R4, R0, -0x2daee0ad, RZ ;  /* 0xd2511f5300047825 */ /* 0x000fca00078e00ff */
[----:B------:R-:W-:Y:S01]  /*18400*/  LOP3.LUT R5, R5, R161, R8, 0x96, !PT ;  /* 0x000000a105057212 */ /* 0x000fe200078e9608 */
[----:B------:R-:W-:-:S04]  /*18410*/  IMAD.WIDE.U32 R8, R3, -0x326172a9, RZ ;  /* 0xcd9e8d5703087825 */ /* 0x000fc800078e00ff */
[----:B------:R-:W-:Y:S01]  /*18420*/  IMAD.MOV.U32 R92, RZ, RZ, R83 ;  /* 0x000000ffff5c7224 */ /* 0x000fe200078e0053 */
[----:B------:R-:W-:Y:S01]  /*18430*/  LOP3.LUT R0, R9, R119, R6, 0x96, !PT ;  /* 0x0000007709007212 */ /* 0x000fe200078e9606 */
[----:B------:R-:W-:Y:S01]  /*18440*/  IMAD.MOV.U32 R83, RZ, RZ, R71 ;  /* 0x000000ffff537224 */ /* 0x000fe200078e0047 */
[----:B------:R-:W-:Y:S01]  /*18450*/  SHF.R.U32.HI R6, RZ, 0x18, R2 ;  /* 0x00000018ff067819 */ /* 0x000fe20000011602 */
[----:B------:R-:W-:Y:S02]  /*18460*/  IMAD.MOV.U32 R71, RZ, RZ, R156 ;  /* 0x000000ffff477224 */ /* 0x000fe400078e009c */
[----:B------:R-:W-:Y:S01]  /*18470*/  IMAD.MOV.U32 R156, RZ, RZ, R160 ;  /* 0x000000ffff9c7224 */ /* 0x000fe200078e00a0 */
[----:B------:R-:W-:Y:S01]  /*18480*/  ISETP.GE.U32.AND P2, PT, R198, R6, PT ;  /* 0x00000006c600720c */ /* 0x000fe20003f46070 */
[----:B------:R-:W-:Y:S01]  /*18490*/  IMAD.MOV.U32 R99, RZ, RZ, R88 ;  /* 0x000000ffff637224 */ /* 0x000fe200078e0058 */
[----:B------:R-:W-:Y:S01]  /*184a0*/  PRMT R160, R20, 0x5410, R19 ;  /* 0x0000541014a07816 */ /* 0x000fe20000000013 */
[----:B------:R-:W-:Y:S01]  /*184b0*/  IMAD.MOV.U32 R88, RZ, RZ, R87 ;  /* 0x000000ffff587224 */ /* 0x000fe200078e0057 */
[----:B------:R-:W-:Y:S01]  /*184c0*/  @!P3 PRMT R20, R110, 0x5410, RZ ;  /* 0x000054106e14b816 */ /* 0x000fe200000000ff */
[----:B------:R-:W-:Y:S01]  /*184d0*/  IMAD.MOV.U32 R87, RZ, RZ, R86 ;  /* 0x000000ffff577224 */ /* 0x000fe200078e0056 */
[----:B------:R-:W3:Y:S01]  /*184e0*/  LDL R110, [R1+0x16c] ;  /* 0x00016c00016e7983 */ /* 0x000ee20000100800 */
[----:B------:R-:W-:-:S03]  /*184f0*/  IMAD.MOV.U32 R86, RZ, RZ, R164 ;  /* 0x000000ffff567224 */ /* 0x000fc600078e00a4 */
[----:B------:R-:W3:Y:S03]  /*18500*/  LDL.LU R164, [R1+0xf4] ;  /* 0x0000f40001a47983 */ /* 0x000ee60000300800 */
[----:B------:R-:W-:-:S05]  /*18510*/  @!P2 HADD2 R112, -R19.H0_H0, -RZ.H0_H0 ;  /* 0xa00000ff1370a230 */ /* 0x000fca0000000900 */
[----:B------:R-:W-:Y:S02]  /*18520*/  @!P2 PRMT R19, R112, 0x5410, RZ ;  /* 0x000054107013a816 */ /* 0x000fe400000000ff */
[----:B------:R-:W3:Y:S01]  /*18530*/  LDL.LU R112, [R1+0xf0] ;  /* 0x0000f00001707983 */ /* 0x000ee20000300800 */
[----:B------:R-:W-:-:S05]  /*18540*/  IMAD.WIDE.U32 R44, R0, -0x2daee0ad, RZ ;  /* 0xd2511f53002c7825 */ /* 0x000fca00078e00ff */
[----:B------:R-:W-:Y:S01]  /*18550*/  LOP3.LUT R3, R45, R137, R4, 0x96, !PT ;  /* 0x000000892d037212 */ /* 0x000fe200078e9604 */
[----:B------:R-:W-:-:S04]  /*18560*/  IMAD.WIDE.U32 R4, R5, -0x326172a9, RZ ;  /* 0xcd9e8d5705047825 */ /* 0x000fc800078e00ff */
[----:B------:R-:W-:-:S05]  /*18570*/  IMAD.WIDE.U32 R2, R3, -0x326172a9, RZ ;  /* 0xcd9e8d5703027825 */ /* 0x000fca00078e00ff */
[----:B------:R-:W-:-:S04]  /*18580*/  LOP3.LUT R0, R3, R251, R4, 0x96, !PT ;  /* 0x000000fb03007212 */ /* 0x000fc800078e9604 */
[----:B------:R-:W-:-:S04]  /*18590*/  LOP3.LUT R4, R0, 0xff, RZ, 0xc0, !PT ;  /* 0x000000ff00047812 */ /* 0x000fc800078ec0ff */
[----:B------:R-:W-:Y:S02]  /*185a0*/  ISETP.GE.U32.AND P1, PT, R198, R4, PT ;  /* 0x00000004c600720c */ /* 0x000fe40003f26070 */
[----:B------:R-:W-:Y:S02]  /*185b0*/  F2FP.PACK_AB R101, R14, R18 ;  /* 0x000000120e65723e */ /* 0x000fe400000000ff */
[----:B------:R-:W-:Y:S02]  /*185c0*/  LOP3.LUT R4, R0, 0xffff, RZ, 0xc0, !PT ;  /* 0x0000ffff00047812 */ /* 0x000fe400078ec0ff */
[C---:B------:R-:W-:Y:S02]  /*185d0*/  PRMT R18, R109.reuse, 0x7610, R18 ;  /* 0x000076106d127816 */ /* 0x040fe40000000012 */
[----:B------:R-:W-:Y:S02]  /*185e0*/  SHF.R.U32.HI R4, RZ, 0x8, R4 ;  /* 0x00000008ff047819 */ /* 0x000fe40000011604 */
[----:B------:R-:W-:-:S03]  /*185f0*/  PRMT R17, R109, 0x7632, R17 ;  /* 0x000076326d117816 */ /* 0x000fc60000000011 */
[----:B------:R-:W-:Y:S01]  /*18600*/  @!P1 HADD2 R111, -R18.H0_H0, -RZ.H0_H0 ;  /* 0xa00000ff126f9230 */ /* 0x000fe20000000900 */
[----:B------:R-:W-:Y:S01]  /*18610*/  LOP3.LUT R4, R4, 0xffff, RZ, 0xc0, !PT ;  /* 0x0000ffff04047812 */ /* 0x000fe200078ec0ff */
[----:B------:R-:W-:Y:S01]  /*18620*/  IMAD.MOV.U32 R173, RZ, RZ, R163 ;  /* 0x000000ffffad7224 */ /* 0x000fe200078e00a3 */
[----:B------:R-:W-:Y:S02]  /*18630*/  PRMT R163, R18, 0x5410, R17 ;  /* 0x0000541012a37816 */ /* 0x000fe40000000011 */
        /* <DEDUP_REMOVED lines=9> */
[----:B------:R-:W-:Y:S01]  /*186d0*/  PRMT R16, R114, 0x7610, R16 ;  /* 0x0000761072107816 */ /* 0x000fe20000000010 */
[----:B------:R-:W-:Y:S01]  /*186e0*/  IMAD.MOV.U32 R98, RZ, RZ, R149 ;  /* 0x000000ffff627224 */ /* 0x000fe200078e0095 */
[----:B------:R-:W-:Y:S01]  /*186f0*/  LOP3.LUT R0, R2, 0xff, RZ, 0xc0, !PT ;  /* 0x000000ff02007812 */ /* 0x000fe200078ec0ff */
[----:B------:R-:W-:Y:S01]  /*18700*/  IMAD.MOV.U32 R149, RZ, RZ, R162 ;  /* 0x000000ffff957224 */ /* 0x000fe200078e00a2 */
[----:B------:R-:W-:-:S05]  /*18710*/  PRMT R162, R16, 0x5410, R15 ;  /* 0x0000541010a27816 */ /* 0x000fca000000000f */
        /* <DEDUP_REMOVED lines=8> */
[----:B------:R-:W-:-:S03]  /*187a0*/  LOP3.LUT R0, R0, 0xffff, RZ, 0xc0, !PT ;  /* 0x0000ffff00007812 */ /* 0x000fc600078ec0ff */
[----:B------:R-:W-:Y:S01]  /*187b0*/  @!P1 HADD2 R122, -R14.H0_H0, -RZ.H0_H0 ;  /* 0xa00000ff0e7a9230 */ /* 0x000fe20000000900 */
[----:B------:R-:W-:-:S04]  /*187c0*/  PRMT R161, R14, 0x5410, R13 ;  /* 0x000054100ea17816 */ /* 0x000fc8000000000d */
[----:B------:R-:W-:Y:S02]  /*187d0*/  @!P1 PRMT R14, R122, 0x5410, RZ ;  /* 0x000054107a0e9816 */ /* 0x000fe400000000ff */
[----:B------:R-:W-:Y:S02]  /*187e0*/  ISETP.GE.U32.AND P1, PT, R198, R0, PT ;  /* 0x00000000c600720c */ /* 0x000fe40003f26070 */
[----:B------:R-:W-:-:S04]  /*187f0*/  LOP3.LUT R4, R4, 0xff, RZ, 0xc0, !PT ;  /* 0x000000ff04047812 */ /* 0x000fc800078ec0ff */
[----:B------:R-:W-:Y:S02]  /*18800*/  ISETP.GE.U32.AND P2, PT, R198, R4, PT ;  /* 0x00000004c600720c */ /* 0x000fe40003f46070 */
[--C-:B------:R-:W-:Y:S02]  /*18810*/  SHF.R.U32.HI R0, RZ, 0x10, R2.reuse ;  /* 0x00000010ff007819 */ /* 0x100fe40000011602 */
[----:B------:R-:W-:-:S03]  /*18820*/  SHF.R.U32.HI R2, RZ, 0x18, R2 ;  /* 0x00000018ff027819 */ /* 0x000fc60000011602 */
[----:B------:R-:W-:Y:S01]  /*18830*/  @!P1 HADD2 R123, -R13.H0_H0, -RZ.H0_H0 ;  /* 0xa00000ff0d7b9230 */ /* 0x000fe20000000900 */
[----:B------:R-:W-:-:S04]  /*18840*/  LOP3.LUT R5, R5, R130, R8, 0x96, !PT ;  /* 0x0000008205057212 */ /* 0x000fc800078e9608 */
[----:B------:R-:W-:Y:S02]  /*18850*/  @!P1 PRMT R13, R123, 0x5410, RZ ;  /* 0x000054107b0d9816 */ /* 0x000fe400000000ff */
[----:B------:R-:W-:Y:S01]  /*18860*/  ISETP.GE.U32.AND P1, PT, R198, R2, PT ;  /* 0x00000002c600720c */ /* 0x000fe20003f26070 */
[----:B------:R-:W-:Y:S01]  /*18870*/  @!P2 HADD2 R117, -R16.H0_H0, -RZ.H0_H0 ;  /* 0xa00000ff1075a230 */ /* 0x000fe20000000900 */
[----:B------:R-:W-:Y:S01]  /*18880*/  LOP3.LUT R0, R0, 0xff, RZ, 0xc0, !PT ;  /* 0x000000ff00007812 */ /* 0x000fe200078ec0ff */
[----:B------:R-:W-:Y:S01]  /*18890*/  IMAD.WIDE.U32 R2, R5, -0x2daee0ad, RZ ;  /* 0xd2511f5305027825 */ /* 0x000fe200078e00ff */
[----:B------:R-:W-:Y:S02]  /*188a0*/  PRMT R10, R107, 0x7632, R10 ;  /* 0x000076326b0a7816 */ /* 0x000fe4000000000a */
[----:B------:R-:W-:Y:S02]  /*188b0*/  @!P2 PRMT R16, R117, 0x5410, RZ ;  /* 0x000054107510a816 */ /* 0x000fe400000000ff */
[----:B------:R-:W-:-:S02]  /*188c0*/  ISETP.GE.U32.AND P2, PT, R198, R0, PT ;  /* 0x00000000c600720c */ /* 0x000fc40003f46070 */
[----:B------:R-:W-:Y:S02]  /*188d0*/  LOP3.LUT R0, R3, R249, R44, 0x96, !PT ;  /* 0x000000f903007212 */ /* 0x000fe400078e962c */
[----:B------:R-:W-:Y:S01]  /*188e0*/  PRMT R11, R107, 0x7610, R11 ;  /* 0x000076106b0b7816 */ /* 0x000fe2000000000b */
[----:B------:R-:W-:Y:S01]  /*188f0*/  @!P1 HADD2 R127, -R10.H0_H0, -RZ.H0_H0 ;  /* 0xa00000ff0a7f9230 */ /* 0x000fe20000000900 */
[----:B------:R-:W-:Y:S02]  /*18900*/  LOP3.LUT R4, R0, 0xff, RZ, 0xc0, !PT ;  /* 0x000000ff00047812 */ /* 0x000fe400078ec0ff */
[----:B------:R-:W-:Y:S02]  /*18910*/  PRMT R107, R11, 0x5410, R10 ;  /* 0x000054100b6b7816 */ /* 0x000fe4000000000a */
[----:B------:R-:W-:Y:S02]  /*18920*/  @!P1 PRMT R10, R127, 0x5410, RZ ;  /* 0x000054107f0a9816 */ /* 0x000fe400000000ff */
[----:B------:R-:W-:-:S02]  /*18930*/  ISETP.GE.U32.AND P1, PT, R198, R4, PT ;  /* 0x00000004c600720c */ /* 0x000fc40003f26070 */
        /* <DEDUP_REMOVED lines=20> */
[----:B------:R-:W-:-:S05]  /*18a80*/  @!P1 HADD2 R132, -R6.H0_H0, -RZ.H0_H0 ;  /* 0xa00000ff06849230 */ /* 0x000fca0000000900 */
[----:B------:R-:W-:Y:S02]  /*18a90*/  @!P1 PRMT R6, R132, 0x5410, RZ ;  /* 0x0000541084069816 */ /* 0x000fe400000000ff */
[----:B------:R-:W-:Y:S01]  /*18aa0*/  ISETP.GE.U32.AND P1, PT, R198, R0, PT ;  /* 0x00000000c600720c */ /* 0x000fe20003f26070 */
[----:B------:R-:W-:Y:S01]  /*18ab0*/  @!P2 HADD2 R126, -R11.H0_H0, -RZ.H0_H0 ;  /* 0xa00000ff0b7ea230 */ /* 0x000fe20000000900 */
[----:B------:R-:W-:Y:S02]  /*18ac0*/  LOP3.LUT R0, R2, 0xffff, RZ, 0xc0, !PT ;  /* 0x0000ffff02007812 */ /* 0x000fe400078ec0ff */
[----:B------:R-:W-:Y:S02]  /*18ad0*/  LOP3.LUT R4, R4, 0xff, RZ, 0xc0, !PT ;  /* 0x000000ff04047812 */ /* 0x000fe400078ec0ff */
[----:B------:R-:W-:Y:S02]  /*18ae0*/  PRMT R5, R91, 0x7610, R5 ;  /* 0x000076105b057816 */ /* 0x000fe40000000005 */
[----:B------:R-:W-:-:S02]  /*18af0*/  @!P2 PRMT R11, R126, 0x5410, RZ ;  /* 0x000054107e0ba816 */ /* 0x000fc400000000ff */
[----:B------:R-:W-:Y:S02]  /*18b00*/  SHF.R.U32.HI R0, RZ, 0x8, R0 ;  /* 0x00000008ff007819 */ /* 0x000fe40000011600 */
[----:B------:R-:W-:Y:S01]  /*18b10*/  ISETP.GE.U32.AND P2, PT, R198, R4, PT ;  /* 0x00000004c600720c */ /* 0x000fe20003f46070 */
[----:B------:R-:W-:Y:S01]  /*18b20*/  @!P1 HADD2 R138, -R5.H0_H0, -RZ.H0_H0 ;  /* 0xa00000ff058a9230 */ /* 0x000fe20000000900 */
[----:B------:R-:W-:Y:S02]  /*18b30*/  PRMT R4, R91, 0x7632, R4 ;  /* 0x000076325b047816 */ /* 0x000fe40000000004 */
[----:B------:R-:W-:Y:S01]  /*18b40*/  LOP3.LUT R0, R0, 0xffff, RZ, 0xc0, !PT ;  /* 0x0000ffff00007812 */ /* 0x000fe200078ec0ff */
[----:B------:R-:W-:Y:S01]  /*18b50*/  IMAD.MOV.U32 R111, RZ, RZ, R93 ;  /* 0x000000ffff6f7224 */ /* 0x000fe200078e005d */
[----:B------:R-:W-:Y:S01]  /*18b60*/  PRMT R101, R5, 0x5410, R4 ;  /* 0x0000541005657816 */ /* 0x000fe20000000004 */
[----:B------:R-:W-:Y:S01]  /*18b70*/  IMAD.MOV.U32 R93, RZ, RZ, R92 ;  /* 0x000000ffff5d7224 */ /* 0x000fe200078e005c */
[----:B------:R-:W-:Y:S01]  /*18b80*/  @!P1 PRMT R5, R138, 0x5410, RZ ;  /* 0x000054108a059816 */ /* 0x000fe200000000ff */
[----:B------:R-:W-:Y:S01]  /*18b90*/  IMAD.MOV.U32 R92, RZ, RZ, R89 ;  /* 0x000000ffff5c7224 */ /* 0x000fe200078e0059 */
[----:B------:R-:W-:Y:S01]  /*18ba0*/  ISETP.GE.U32.AND P1, PT, R198, R0, PT ;  /* 0x00000000c600720c */ /* 0x000fe20003f26070 */
[----:B----4-:R-:W-:Y:S01]  /*18bb0*/  ST.E.U16 [R48.64+-0x100], R90 ;  /* 0xffff005a30007985 */ /* 0x010fe2000c101504 */
[----:B------:R-:W-:-:S03]  /*18bc0*/  IMAD.MOV.U32 R89, RZ, RZ, R148 ;  /* 0x000000ffff597224 */ /* 0x000fc600078e0094 */
[----:B------:R-:W-:Y:S01]  /*18bd0*/  ST.E.U16 [R48.64+-0xfe], R85 ;  /* 0xffff025530007985 */ /* 0x000fe2000c101504 */
[----:B------:R-:W-:-:S03]  /*18be0*/  IMAD.MOV.U32 R148, RZ, RZ, R165 ;  /* 0x000000ffff947224 */ /* 0x000fc600078e00a5 */
[----:B--2---:R-:W-:Y:S04]  /*18bf0*/  ST.E.U16 [R32.64+-0x100], R78 ;  /* 0xffff004e20007985 */ /* 0x004fe8000c101504 */
[----:B------:R-:W-:Y:S01]  /*18c00*/  ST.E.U16 [R32.64+-0xfe], R79 ;  /* 0xffff024f20007985 */ /* 0x000fe2000c101504 */
[----:B------:R-:W-:-:S03]  /*18c10*/  IMAD.MOV.U32 R109, RZ, RZ, R125 ;  /* 0x000000ffff6d7224 */ /* 0x000fc600078e007d */
[----:B---3--:R-:W-:Y:S04]  /*18c20*/  ST.E.U16 [R30.64+-0x100], R42 ;  /* 0xffff002a1e007985 */ /* 0x008fe8000c101504 */
[----:B------:R-:W-:Y:S01]  /*18c30*/  ST.E.U16 [R30.64+-0xfe], R39 ;  /* 0xffff02271e007985 */ /* 0x000fe2000c101504 */
[----:B------:R-:W-:Y:S01]  /*18c40*/  IMAD.MOV.U32 R125, RZ, RZ, R93 ;  /* 0x000000ffff7d7224 */ /* 0x000fe200078e005d */
[----:B------:R-:W-:Y:S02]  /*18c50*/  SHF.R.U32.HI R0, RZ, 0x10, R2 ;  /* 0x00000010ff007819 */ /* 0x000fe40000011602 */
[----:B------:R-:W-:Y:S04]  /*18c60*/  ST.E.U16 [R28.64+-0x100], R38 ;  /* 0xffff00261c007985 */ /* 0x000fe8000c101504 */
[----:B------:R-:W-:Y:S04]  /*18c70*/  ST.E.U16 [R28.64+-0xfe], R37 ;  /* 0xffff02251c007985 */ /* 0x000fe8000c101504 */
[----:B------:R-:W-:Y:S04]  /*18c80*/  ST.E.U16 [R48.64+-0xf0], R74 ;  /* 0xffff104a30007985 */ /* 0x000fe8000c101504 */
[----:B------:R-:W-:Y:S04]  /*18c90*/  ST.E.U16 [R48.64+-0xee], R69 ;  /* 0xffff124530007985 */ /* 0x000fe8000c101504 */
[----:B------:R-:W-:Y:S04]  /*18ca0*/  ST.E.U16 [R32.64+-0xf0], R67 ;  /* 0xffff104320007985 */ /* 0x000fe8000c101504 */
[----:B------:R-:W-:Y:S04]  /*18cb0*/  ST.E.U16 [R32.64+-0xee], R68 ;  /* 0xffff124420007985 */ /* 0x000fe8000c101504 */
[----:B------:R-:W-:Y:S01]  /*18cc0*/  ST.E.U16 [R30.64+-0xf0], R36 ;  /* 0xffff10241e007985 */ /* 0x000fe2000c101504 */
[----:B------:R-:W-:-:S03]  /*18cd0*/  IMAD.WIDE.U32 R164, R164, -0x326172a9, RZ ;  /* 0xcd9e8d57a4a47825 */ /* 0x000fc600078e00ff */
[----:B------:R-:W-:Y:S04]  /*18ce0*/  ST.E.U16 [R30.64+-0xee], R35 ;  /* 0xffff12231e007985 */ /* 0x000fe8000c101504 */
[----:B------:R1:W-:Y:S01]  /*18cf0*/  ST.E.U16 [R28.64+-0xee], R27 ;  /* 0xffff121b1c007985 */ /* 0x0003e2000c101504 */
[----:B------:R-:W-:Y:S01]  /*18d00*/  LOP3.LUT R3, R177, R185, R164, 0x96, !PT ;  /* 0x000000b9b1037212 */ /* 0x000fe200078e96a4 */
[----:B------:R-:W-:Y:S01]  /*18d10*/  IMAD.MOV.U32 R93, RZ, RZ, R168 ;  /* 0x000000ffff5d7224 */ /* 0x000fe200078e00a8 */
[----:B------:R-:W-:Y:S01]  /*18d20*/  @!P2 HADD2 R133, -R7.H0_H0, -RZ.H0_H0 ;  /* 0xa00000ff0785a230 */ /* 0x000fe20000000900 */
[----:B------:R-:W-:Y:S01]  /*18d30*/  IMAD.MOV.U32 R168, RZ, RZ, R83 ;  /* 0x000000ffffa87224 */ /* 0x000fe200078e0053 */
[----:B------:R-:W-:Y:S01]  /*18d40*/  @!P1 HADD2 R139, -R4.H0_H0, -RZ.H0_H0 ;  /* 0xa00000ff048b9230 */ /* 0x000fe20000000900 */
[----:B------:R-:W-:Y:S01]  /*18d50*/  IMAD.MOV.U32 R83, RZ, RZ, R174 ;  /* 0x000000ffff537224 */ /* 0x000fe200078e00ae */
[----:B------:R-:W-:Y:S01]  /*18d60*/  LOP3.LUT R0, R0, 0xff, RZ, 0xc0, !PT ;  /* 0x000000ff00007812 */ /* 0x000fe200078ec0ff */
[----:B------:R-:W-:Y:S01]  /*18d70*/  IMAD.MOV.U32 R174, RZ, RZ, R71 ;  /* 0x000000ffffae7224 */ /* 0x000fe200078e0047 */
[----:B------:R-:W-:Y:S01]  /*18d80*/  SHF.R.U32.HI R2, RZ, 0x18, R2 ;  /* 0x00000018ff027819 */ /* 0x000fe20000011602 */
[----:B------:R2:W-:Y:S01]  /*18d90*/  ST.E.U16 [R28.64+-0xf0], R34 ;  /* 0xffff10221c007985 */ /* 0x0005e2000c101504 */
[----:B------:R-:W-:-:S02]  /*18da0*/  @!P2 PRMT R7, R133, 0x5410, RZ ;  /* 0x000054108507a816 */ /* 0x000fc400000000ff */
[----:B------:R-:W-:Y:S01]  /*18db0*/  @!P1 PRMT R4, R139, 0x5410, RZ ;  /* 0x000054108b049816 */ /* 0x000fe200000000ff */
[----:B------:R-:W-:Y:S01]  /*18dc0*/  ST.E.U16 [R48.64+-0xe0], R51 ;  /* 0xffff203330007985 */ /* 0x000fe2000c101504 */
[C---:B------:R-:W-:Y:S02]  /*18dd0*/  ISETP.GE.U32.AND P2, PT, R198.reuse, R0, PT ;  /* 0x00000000c600720c */ /* 0x040fe40003f46070 */
[----:B------:R-:W-:Y:S02]  /*18de0*/  ISETP.GE.U32.AND P1, PT, R198, R2, PT ;  /* 0x00000002c600720c */ /* 0x000fe40003f26070 */
[----:B-1----:R-:W-:Y:S01]  /*18df0*/  LOP3.LUT R27, R110, R165, RZ, 0x3c, !PT ;  /* 0x000000a56e1b7212 */ /* 0x002fe200078e3cff */
[----:B------:R-:W-:Y:S02]  /*18e00*/  IMAD.MOV.U32 R110, RZ, RZ, R99 ;  /* 0x000000ffff6e7224 */ /* 0x000fe400078e0063 */
[----:B------:R-:W-:Y:S02]  /*18e10*/  IMAD.MOV.U32 R99, RZ, RZ, R92 ;  /* 0x000000ffff637224 */ /* 0x000fe400078e005c */
[----:B------:R-:W-:-:S02]  /*18e20*/  IMAD.MOV.U32 R92, RZ, RZ, R173 ;  /* 0x000000ffff5c7224 */ /* 0x000fc400078e00ad */
[----:B------:R-:W-:Y:S02]  /*18e30*/  IMAD.MOV.U32 R173, RZ, RZ, R82 ;  /* 0x000000ffffad7224 */ /* 0x000fe400078e0052 */
[----:B------:R-:W-:Y:S02]  /*18e40*/  IMAD.MOV.U32 R82, RZ, RZ, R70 ;  /* 0x000000ffff527224 */ /* 0x000fe400078e0046 */
[----:B------:R-:W-:Y:S01]  /*18e50*/  IMAD.WIDE.U32 R70, R27, -0x2daee0ad, RZ ;  /* 0xd2511f531b467825 */ /* 0x000fe200078e00ff */
[----:B------:R-:W-:Y:S03]  /*18e60*/  ST.E.U16 [R48.64+-0xde], R47 ;  /* 0xffff222f30007985 */ /* 0x000fe6000c101504 */
[----:B--2---:R-:W-:Y:S01]  /*18e70*/  IMAD.WIDE.U32 R34, R3, -0x2daee0ad, RZ ;  /* 0xd2511f5303227825 */ /* 0x004fe200078e00ff */
[----:B------:R1:W-:Y:S01]  /*18e80*/  ST.E.U16 [R32.64+-0xe0], R46 ;  /* 0xffff202e20007985 */ /* 0x0003e2000c101504 */
[----:B------:R-:W-:-:S03]  /*18e90*/  LOP3.LUT R27, R71, R112, R182, 0x96, !PT ;  /* 0x00000070471b7212 */ /* 0x000fc600078e96b6 */
[----:B------:R-:W-:Y:S01]  /*18ea0*/  ST.E.U16 [R32.64+-0xde], R50 ;  /* 0xffff223220007985 */ /* 0x000fe2000c101504 */
[----:B------:R-:W-:Y:S02]  /*18eb0*/  LOP3.LUT R34, R41, R113, R34, 0x96, !PT ;  /* 0x0000007129227212 */ /* 0x000fe400078e9622 */
[----:B------:R-:W-:Y:S01]  /*18ec0*/  LOP3.LUT R3, R35, R172, R70, 0x96, !PT ;  /* 0x000000ac23037212 */ /* 0x000fe200078e9646 */
[----:B------:R2:W-:Y:S04]  /*18ed0*/  ST.E.U16 [R30.64+-0xe0], R26 ;  /* 0xffff201a1e007985 */ /* 0x0005e8000c101504 */
[----:B------:R3:W-:Y:S01]  /*18ee0*/  ST.E.U16 [R30.64+-0xde], R25 ;  /* 0xffff22191e007985 */ /* 0x0007e2000c101504 */
[----:B------:R-:W-:-:S03]  /*18ef0*/  IMAD.WIDE.U32 R68, R27, -0x326172a9, RZ ;  /* 0xcd9e8d571b447825 */ /* 0x000fc600078e00ff */
[----:B------:R4:W-:Y:S04]  /*18f00*/  ST.E.U16 [R28.64+-0xe0], R24 ;  /* 0xffff20181c007985 */ /* 0x0009e8000c101504 */
[----:B------:R3:W-:Y:S04]  /*18f10*/  ST.E.U16 [R28.64+-0xde], R23 ;  /* 0xffff22171c007985 */ /* 0x0007e8000c101504 */
[----:B------:R-:W-:Y:S04]  /*18f20*/  ST.E.U16 [R48.64+-0xd0], R75 ;  /* 0xffff304b30007985 */ /* 0x000fe8000c101504 */
[----:B------:R-:W-:Y:S01]  /*18f30*/  ST.E.U16 [R48.64+-0xce], R84 ;  /* 0xffff325430007985 */ /* 0x000fe2000c101504 */
[----:B-1----:R-:W-:-:S03]  /*18f40*/  IMAD.WIDE.U32 R46, R34, -0x326172a9, RZ ;  /* 0xcd9e8d57222e7825 */ /* 0x002fc600078e00ff */
[----:B------:R-:W-:Y:S01]  /*18f50*/  ST.E.U16 [R32.64+-0xd0], R81 ;  /* 0xffff305120007985 */ /* 0x000fe2000c101504 */
[----:B------:R-:W-:-:S03]  /*18f60*/  PRMT R2, R106, 0x7610, R2 ;  /* 0x000076106a027816 */ /* 0x000fc60000000002 */
[----:B------:R-:W-:Y:S01]  /*18f70*/  ST.E.U16 [R32.64+-0xce], R80 ;  /* 0xffff325020007985 */ /* 0x000fe2000c101504 */
[----:B--2---:R-:W-:Y:S01]  /*18f80*/  IMAD.WIDE.U32 R26, R3, -0x326172a9, RZ ;  /* 0xcd9e8d57031a7825 */ /* 0x004fe200078e00ff */
[----:B------:R-:W-:Y:S02]  /*18f90*/  PRMT R0, R106, 0x7632, R0 ;  /* 0x000076326a007816 */ /* 0x000fe40000000000 */
[----:B------:R-:W-:Y:S04]  /*18fa0*/  ST.E.U16 [R30.64+-0xd0], R22 ;  /* 0xffff30161e007985 */ /* 0x000fe8000c101504 */
[----:B------:R-:W-:Y:S04]  /*18fb0*/  ST.E.U16 [R30.64+-0xce], R21 ;  /* 0xffff32151e007985 */ /* 0x000fe8000c101504 */
[----:B------:R-:W-:Y:S04]  /*18fc0*/  ST.E.U16 [R28.64+-0xd0], R20 ;  /* 0xffff30141c007985 */ /* 0x000fe8000c101504 */
[----:B------:R-:W-:Y:S04]  /*18fd0*/  ST.E.U16 [R28.64+-0xce], R19 ;  /* 0xffff32131c007985 */ /* 0x000fe8000c101504 */
[----:B------:R-:W-:Y:S04]  /*18fe0*/  ST.E.U16 [R48.64+-0xc0], R66 ;  /* 0xffff404230007985 */ /* 0x000fe8000c101504 */
[----:B------:R-:W-:Y:S01]  /*18ff0*/  ST.E.U16 [R48.64+-0xbe], R65 ;  /* 0xffff424130007985 */ /* 0x000fe2000c101504 */
[----:B---3--:R-:W-:-:S03]  /*19000*/  LOP3.LUT R25, R27, R111, R68, 0x96, !PT ;  /* 0x0000006f1b197212 */ /* 0x008fc600078e9644 */
[----:B------:R-:W-:Y:S01]  /*19010*/  ST.E.U16 [R32.64+-0xc0], R63 ;  /* 0xffff403f20007985 */ /* 0x000fe2000c101504 */
[----:B------:R-:W-:-:S03]  /*19020*/  LOP3.LUT R3, R47, R119, R26, 0x96, !PT ;  /* 0x000000772f037212 */ /* 0x000fc600078e961a */
[----:B------:R-:W-:Y:S01]  /*19030*/  ST.E.U16 [R32.64+-0xbe], R64 ;  /* 0xffff424020007985 */ /* 0x000fe2000c101504 */
[----:B------:R-:W-:-:S03]  /*19040*/  @!P2 HADD2 R143, -R2.H0_H0, -RZ.H0_H0 ;  /* 0xa00000ff028fa230 */ /* 0x000fc60000000900 */
[----:B------:R-:W-:Y:S01]  /*19050*/  ST.E.U16 [R30.64+-0xc0], R18 ;  /* 0xffff40121e007985 */ /* 0x000fe2000c101504 */
[----:B------:R-:W-:-:S03]  /*19060*/  @!P1 HADD2 R142, -R0.H0_H0, -RZ.H0_H0 ;  /* 0xa00000ff008e9230 */ /* 0x000fc60000000900 */
[----:B------:R-:W-:Y:S04]  /*19070*/  ST.E.U16 [R30.64+-0xbe], R17 ;  /* 0xffff42111e007985 */ /* 0x000fe8000c101504 */
[----:B------:R-:W-:Y:S04]  /*19080*/  ST.E.U16 [R28.64+-0xc0], R16 ;  /* 0xffff40101c007985 */ /* 0x000fe8000c101504 */
[----:B------:R-:W-:Y:S04]  /*19090*/  ST.E.U16 [R28.64+-0xbe], R15 ;  /* 0xffff420f1c007985 */ /* 0x000fe8000c101504 */
[----:B------:R-:W-:Y:S04]  /*190a0*/  ST.E.U16 [R48.64+-0xb0], R62 ;  /* 0xffff503e30007985 */ /* 0x000fe8000c101504 */
[----:B------:R-:W-:Y:S04]  /*190b0*/  ST.E.U16 [R48.64+-0xae], R61 ;  /* 0xffff523d30007985 */ /* 0x000fe8000c101504 */
[----:B------:R-:W-:Y:S04]  /*190c0*/  ST.E.U16 [R32.64+-0xb0], R59 ;  /* 0xffff503b20007985 */ /* 0x000fe8000c101504 */
[----:B------:R-:W-:Y:S01]  /*190d0*/  ST.E.U16 [R32.64+-0xae], R60 ;  /* 0xffff523c20007985 */ /* 0x000fe2000c101504 */
[----:B------:R-:W-:-:S03]  /*190e0*/  PRMT R100, R2, 0x5410, R0 ;  /* 0x0000541002647816 */ /* 0x000fc60000000000 */
[----:B------:R-:W-:Y:S01]  /*190f0*/  ST.E.U16 [R30.64+-0xb0], R14 ;  /* 0xffff500e1e007985 */ /* 0x000fe2000c101504 */
[----:B------:R-:W-:-:S03]  /*19100*/  IMAD.MOV.U32 R114, RZ, RZ, R109 ;  /* 0x000000ffff727224 */ /* 0x000fc600078e006d */
[----:B------:R-:W-:Y:S01]  /*19110*/  ST.E.U16 [R30.64+-0xae], R13 ;  /* 0xffff520d1e007985 */ /* 0x000fe2000c101504 */
[----:B----4-:R-:W-:-:S03]  /*19120*/  IMAD.WIDE.U32 R24, R25, -0x2daee0ad, RZ ;  /* 0xd2511f5319187825 */ /* 0x010fc600078e00ff */
[----:B------:R-:W-:Y:S01]  /*19130*/  ST.E.U16 [R28.64+-0xb0], R11 ;  /* 0xffff500b1c007985 */ /* 0x000fe2000c101504 */
[----:B------:R-:W-:-:S03]  /*19140*/  IMAD.WIDE.U32 R50, R3, -0x2daee0ad, RZ ;  /* 0xd2511f5303327825 */ /* 0x000fc600078e00ff */
[----:B------:R-:W-:Y:S01]  /*19150*/  ST.E.U16 [R28.64+-0xae], R10 ;  /* 0xffff520a1c007985 */ /* 0x000fe2000c101504 */
[----:B------:R-:W-:-:S03]  /*19160*/  @!P2 PRMT R2, R143, 0x5410, RZ ;  /* 0x000054108f02a816 */ /* 0x000fc600000000ff */
[----:B------:R-:W-:Y:S01]  /*19170*/  ST.E.U16 [R48.64+-0xa0], R58 ;  /* 0xffff603a30007985 */ /* 0x000fe2000c101504 */
[----:B------:R-:W-:-:S03]  /*19180*/  @!P1 PRMT R0, R142, 0x5410, RZ ;  /* 0x000054108e009816 */ /* 0x000fc600000000ff */
        /* <DEDUP_REMOVED lines=13> */
[----:B------:R-:W-:Y:S04]  /*19260*/  ST.E.U16 [R30.64+-0x90], R5 ;  /* 0xffff70051e007985 */ /* 0x000fe8000c101504 */
[----:B------:R-:W-:Y:S04]  /*19270*/  ST.E.U16 [R30.64+-0x8e], R4 ;  /* 0xffff72041e007985 */ /* 0x000fe8000c101504 */
[----:B------:R1:W-:Y:S04]  /*19280*/  ST.E.U16 [R28.64+-0x90], R2 ;  /* 0xffff70021c007985 */ /* 0x0003e8000c101504 */
[----:B------:R2:W-:Y:S04]  /*19290*/  ST.E.U16 [R28.64+-0x8e], R0 ;  /* 0xffff72001c007985 */ /* 0x0005e8000c101504 */
[----:B------:R-:W3:Y:S04]  /*192a0*/  LDSM.16.MT88.4 R36, [R192+0x9000] ;  /* 0x00900000c024783b */ /* 0x000ee80000004200 */
[----:B------:R-:W4:Y:S01]  /*192b0*/  LDSM.16.MT88.4 R32, [R194+0x9000] ;  /* 0x00900000c220783b */ /* 0x000f220000004200 */
[----:B------:R-:W-:-:S02]  /*192c0*/  IMAD.MOV.U32 R109, RZ, RZ, R93 ;  /* 0x000000ffff6d7224 */ /* 0x000fc400078e005d */
[----:B-1----:R-:W-:Y:S01]  /*192d0*/  IMAD.WIDE.U32 R2, R3, -0x326172a9, RZ ;  /* 0xcd9e8d5703027825 */ /* 0x002fe200078e00ff */
[----:B------:R-:W1:Y:S03]  /*192e0*/  LDSM.16.MT88.4 R24, [R192+0xa000] ;  /* 0x00a00000c018783b */ /* 0x000e660000004200 */
[----:B--2---:R-:W-:Y:S01]  /*192f0*/  IMAD.WIDE.U32 R28, R23, -0x326172a9, RZ ;  /* 0xcd9e8d57171c7825 */ /* 0x004fe200078e00ff */
[----:B------:R-:W-:Y:S01]  /*19300*/  SHF.R.U32.HI R4, RZ, 0x10, R2 ;  /* 0x00000010ff047819 */ /* 0x000fe20000011602 */
[----:B------:R-:W2:Y:S03]  /*19310*/  LDSM.16.MT88.4 R16, [R194+0xa000] ;  /* 0x00a00000c210783b */ /* 0x000ea60000004200 */
[----:B------:R-:W-:Y:S01]  /*19320*/  LOP3.LUT R0, R3, R251, R28, 0x96, !PT ;  /* 0x000000fb03007212 */ /* 0x000fe200078e961c */
[----:B------:R-:W-:Y:S01]  /*19330*/  IMAD.MOV.U32 R112, RZ, RZ, R173 ;  /* 0x000000ffff707224 */ /* 0x000fe200078e00ad */
[C---:B------:R-:W-:Y:S01]  /*19340*/  LOP3.LUT R3, R2.reuse, 0xffff, RZ, 0xc0, !PT ;  /* 0x0000ffff02037812 */ /* 0x040fe200078ec0ff */
[----:B------:R-:W-:Y:S01]  /*19350*/  IMAD.MOV.U32 R93, RZ, RZ, R83 ;  /* 0x000000ffff5d7224 */ /* 0x000fe200078e0053 */
[----:B------:R-:W-:Y:S01]  /*19360*/  LOP3.LUT R7, R2, 0xff, RZ, 0xc0, !PT ;  /* 0x000000ff02077812 */ /* 0x000fe200078ec0ff */
[----:B------:R-:W1:Y:S01]  /*19370*/  LDSM.16.MT88.4 R20, [R192+0xb000] ;  /* 0x00b00000c014783b */ /* 0x000e620000004200 */
[----:B------:R-:W-:-:S02]  /*19380*/  SHF.R.U32.HI R6, RZ, 0x8, R3 ;  /* 0x00000008ff067819 */ /* 0x000fc40000011603 */
[----:B------:R-:W-:Y:S01]  /*19390*/  SHF.R.U32.HI R5, RZ, 0x18, R2 ;  /* 0x00000018ff057819 */ /* 0x000fe20000011602 */
[----:B------:R-:W1:Y:S01]  /*193a0*/  LDSM.16.MT88.4 R52, [R194+0xb000] ;  /* 0x00b00000c234783b */ /* 0x000e620000004200 */
[----:B------:R-:W-:Y:S02]  /*193b0*/  LOP3.LUT R3, R4, 0xff, RZ, 0xc0, !PT ;  /* 0x000000ff04037812 */ /* 0x000fe400078ec0ff */
[----:B------:R-:W-:Y:S02]  /*193c0*/  LOP3.LUT R2, R0, 0xffff, RZ, 0xc0, !PT ;  /* 0x0000ffff00027812 */ /* 0x000fe400078ec0ff */
[----:B------:R-:W-:Y:S02]  /*193d0*/  SHF.R.U32.HI R4, RZ, 0x10, R0 ;  /* 0x00000010ff047819 */ /* 0x000fe40000011600 */
[----:B------:R-:W-:Y:S02]  /*193e0*/  PRMT R7, R7, 0x5410, R6 ;  /* 0x0000541007077816 */ /* 0x000fe40000000006 */
[----:B------:R-:W-:-:S02]  /*193f0*/  PRMT R3, R3, 0x5410, R5 ;  /* 0x0000541003037816 */ /* 0x000fc40000000005 */
[----:B------:R-:W-:Y:S02]  /*19400*/  LOP3.LUT R6, R0, 0xff, RZ, 0xc0, !PT ;  /* 0x000000ff00067812 */ /* 0x000fe400078ec0ff */
[----:B------:R-:W-:Y:S02]  /*19410*/  SHF.R.U32.HI R2, RZ, 0x8, R2 ;  /* 0x00000008ff027819 */ /* 0x000fe40000011602 */
[----:B------:R-:W-:Y:S02]  /*19420*/  SHF.R.U32.HI R5, RZ, 0x18, R0 ;  /* 0x00000018ff057819 */ /* 0x000fe40000011600 */
[----:B------:R-:W-:Y:S02]  /*19430*/  LOP3.LUT R4, R4, 0xff, RZ, 0xc0, !PT ;  /* 0x000000ff04047812 */ /* 0x000fe400078ec0ff */
[----:B------:R-:W-:Y:S02]  /*19440*/  PRMT R0, R6, 0x5410, R2 ;  /* 0x0000541006007816 */ /* 0x000fe40000000002 */
[----:B------:R-:W-:Y:S01]  /*19450*/  PRMT R5, R4, 0x5410, R5 ;  /* 0x0000541004057816 */ /* 0x000fe20000000005 */
[----:B------:R-:W-:-:S02]  /*19460*/  HSET2.LE.AND R2, R7, R12, PT ;  /* 0x0000000c07027233 */ /* 0x000fc40003803000 */
[--C-:B------:R-:W-:Y:S02]  /*19470*/  HSET2.LE.AND R0, R0, R12.reuse, PT ;  /* 0x0000000c00007233 */ /* 0x100fe40003803000 */
[--C-:B------:R-:W-:Y:S02]  /*19480*/  HSET2.LE.AND R3, R3, R12.reuse, PT ;  /* 0x0000000c03037233 */ /* 0x100fe40003803000 */
[----:B------:R-:W-:Y:S01]  /*19490*/  HSET2.LE.AND R5, R5, R12, PT ;  /* 0x0000000c05057233 */ /* 0x000fe20003803000 */
[----:B------:R-:W-:Y:S02]  /*194a0*/  LOP3.LUT R4, R77, R0, RZ, 0xc0, !PT ;  /* 0x000000004d047212 */ /* 0x000fe400078ec0ff */
[----:B------:R-:W-:Y:S02]  /*194b0*/  LOP3.LUT R6, R73, R2, RZ, 0xc0, !PT ;  /* 0x0000000249067212 */ /* 0x000fe400078ec0ff */
[----:B------:R-:W-:Y:S02]  /*194c0*/  LOP3.LUT R7, R72, R3, RZ, 0xc0, !PT ;  /* 0x0000000348077212 */ /* 0x000fe400078ec0ff */
[----:B------:R-:W-:Y:S01]  /*194d0*/  LOP3.LUT R5, R76, R5, RZ, 0xc0, !PT ;  /* 0x000000054c057212 */ /* 0x000fe200078ec0ff */
[----:B------:R-:W-:-:S02]  /*194e0*/  IMAD.MOV.U32 R173, RZ, RZ, R174 ;  /* 0x000000ffffad7224 */ /* 0x000fc400078e00ae */
[----:B------:R-:W-:Y:S02]  /*194f0*/  IMAD.MOV.U32 R83, RZ, RZ, R156 ;  /* 0x000000ffff537224 */ /* 0x000fe400078e009c */
[----:B------:R-:W-:Y:S02]  /*19500*/  IMAD.MOV.U32 R156, RZ, RZ, R135 ;  /* 0x000000ffff9c7224 */ /* 0x000fe400078e0087 */
[----:B------:R-:W-:Y:S02]  /*19510*/  IMAD.MOV.U32 R174, RZ, RZ, R134 ;  /* 0x000000ffffae7224 */ /* 0x000fe400078e0086 */
[----:B---3--:R-:W-:Y:S07]  /*19520*/  HMMA.16816.F32 R132, R4, R36, R204 ;  /* 0x000000240484723c */ /* 0x008fee00000018cc */
        /* <DEDUP_REMOVED lines=21> */
[----:B----4-:R-:W-:Y:S01]  /*19680*/  HMMA.16816.F32 R136, R4, R32, R212 ;  /* 0x000000200488723c */ /* 0x010fe200000018d4 */
[----:B------:R-:W-:Y:S01]  /*19690*/  LOP3.LUT R2, R95, R172, R186, 0x96, !PT ;  /* 0x000000ac5f027212 */ /* 0x000fe200078e96ba */
[----:B------:R-:W-:Y:S01]  /*196a0*/  IMAD.MOV.U32 R74, RZ, RZ, R112 ;  /* 0x000000ffff4a7224 */ /* 0x000fe200078e0070 */
[----:B------:R-:W3:Y:S04]  /*196b0*/  LDL.LU R95, [R1+0x5c] ;  /* 0x00005c00015f7983 */ /* 0x000ee80000300800 */
[----:B------:R-:W-:Y:S01]  /*196c0*/  IMAD.MOV.U32 R215, RZ, RZ, R113 ;  /* 0x000000ffffd77224 */ /* 0x000fe200078e0071 */
[----:B------:R-:W4:Y:S01]  /*196d0*/  LDL.LU R64, [R1+0x80] ;  /* 0x0000800001407983 */ /* 0x000f220000300800 */
[----:B------:R-:W-:-:S02]  /*196e0*/  IMAD.MOV.U32 R122, RZ, RZ, R148 ;  /* 0x000000ffff7a7224 */ /* 0x000fc400078e0094 */
[----:B------:R-:W-:Y:S01]  /*196f0*/  IMAD.MOV.U32 R61, RZ, RZ, R93 ;  /* 0x000000ffff3d7224 */ /* 0x000fe200078e005d */
[----:B------:R-:W-:Y:S01]  /*19700*/  LOP3.LUT R0, R97, R215, R94, 0x96, !PT ;  /* 0x000000d761007212 */ /* 0x000fe200078e965e */
[----:B------:R-:W-:Y:S01]  /*19710*/  IMAD.MOV.U32 R94, RZ, RZ, R82 ;  /* 0x000000ffff5e7224 */ /* 0x000fe200078e0052 */
[----:B------:R-:W4:Y:S01]  /*19720*/  LDL.LU R65, [R1+0x84] ;  /* 0x0000840001417983 */ /* 0x000f220000300800 */
[----:B------:R-:W-:Y:S02]  /*19730*/  IMAD.MOV.U32 R67, RZ, RZ, R125 ;  /* 0x000000ffff437224 */ /* 0x000fe400078e007d */
[----:B------:R-:W-:Y:S01]  /*19740*/  IMAD.MOV.U32 R148, RZ, RZ, R124 ;  /* 0x000000ffff947224 */ /* 0x000fe200078e007c */
[----:B------:R-:W3:Y:S01]  /*19750*/  LDL.LU R82, [R1+0x68] ;  /* 0x0000680001527983 */ /* 0x000ee20000300800 */
[----:B------:R-:W-:Y:S01]  /*19760*/  IMAD.MOV.U32 R93, RZ, RZ, R83 ;  /* 0x000000ffff5d7224 */ /* 0x000fe200078e0053 */
[----:B------:R-:W-:Y:S02]  /*19770*/  HMMA.16816.F32 R124, R4, R34, R216 ;  /* 0x00000022047c723c */ /* 0x000fe400000018d8 */
[----:B------:R-:W3:Y:S04]  /*19780*/  LDL.LU R83, [R1+0x6c] ;  /* 0x00006c0001537983 */ /* 0x000ee80000300800 */
[----:B------:R-:W3:Y:S01]  /*19790*/  LDL.LU R72, [R1+0x70] ;  /* 0x0000700001487983 */ /* 0x000ee20000300800 */
[----:B------:R-:W-:-:S02]  /*197a0*/  IMAD.MOV.U32 R217, RZ, RZ, R74 ;  /* 0x000000ffffd97224 */ /* 0x000fc400078e004a */
[----:B------:R-:W-:Y:S01]  /*197b0*/  IMAD.MOV.U32 R74, RZ, RZ, R222 ;  /* 0x000000ffff4a7224 */ /* 0x000fe200078e00de */
[----:B------:R-:W3:Y:S04]  /*197c0*/  LDL.LU R73, [R1+0x74] ;  /* 0x0000740001497983 */ /* 0x000ee80000300800 */
[----:B------:R-:W3:Y:S01]  /*197d0*/  LDL.LU R222, [R1+0x1f0] ;  /* 0x0001f00001de7983 */ /* 0x000ee20000300800 */
[----:B------:R-:W-:Y:S02]  /*197e0*/  IMAD.MOV.U32 R208, RZ, RZ, R116 ;  /* 0x000000ffffd07224 */ /* 0x000fe400078e0074 */
[----:B------:R-:W-:-:S04]  /*197f0*/  IMAD.WIDE.U32 R2, R2, -0x326172a9, RZ ;  /* 0xcd9e8d5702027825 */ /* 0x000fc800078e00ff */
[----:B------:R-:W-:Y:S01]  /*19800*/  IMAD.WIDE.U32 R44, R0, -0x326172a9, RZ ;  /* 0xcd9e8d57002c7825 */ /* 0x000fe200078e00ff */
[----:B------:R-:W-:-:S04]  /*19810*/  LOP3.LUT R3, R3, R210, R208, 0x96, !PT ;  /* 0x000000d203037212 */ /* 0x000fc800078e96d0 */
[----:B------:R-:W-:Y:S01]  /*19820*/  LOP3.LUT R0, R45, R211, R2, 0x96, !PT ;  /* 0x000000d32d007212 */ /* 0x000fe200078e9602 */
[----:B------:R-:W-:Y:S02]  /*19830*/  IMAD.MOV.U32 R204, RZ, RZ, R114 ;  /* 0x000000ffffcc7224 */ /* 0x000fe400078e0072 */
        /* <DEDUP_REMOVED lines=27> */
[----:B------:R-:W-:Y:S02]  /*199f0*/  IMAD.MOV.U32 R142, RZ, RZ, R109 ;  /* 0x000000ffff8e7224 */ /* 0x000fe400078e006d */
[----:B------:R-:W-:Y:S01]  /*19a00*/  IMAD.MOV.U32 R143, RZ, RZ, R110 ;  /* 0x000000ffff8f7224 */ /* 0x000fe200078e006e */
[----:B------:R-:W-:Y:S01]  /*19a10*/  LOP3.LUT R8, R180, R0, RZ, 0xc0, !PT ;  /* 0x00000000b4087212 */ /* 0x000fe200078ec0ff */
[----:B------:R-:W-:Y:S01]  /*19a20*/  IMAD.MOV.U32 R216, RZ, RZ, R67 ;  /* 0x000000ffffd87224 */ /* 0x000fe200078e0043 */
[----:B------:R-:W-:Y:S01]  /*19a30*/  LOP3.LUT R9, R179, R2, RZ, 0xc0, !PT ;  /* 0x00000002b3097212 */ /* 0x000fe200078ec0ff */
[----:B------:R-:W-:Y:S01]  /*19a40*/  IMAD.MOV.U32 R75, RZ, RZ, R105 ;  /* 0x000000ffff4b7224 */ /* 0x000fe200078e0069 */
[----:B------:R-:W-:Y:S01]  /*19a50*/  LOP3.LUT R10, R178, R3, RZ, 0xc0, !PT ;  /* 0x00000003b20a7212 */ /* 0x000fe200078ec0ff */
[----:B------:R-:W-:Y:S01]  /*19a60*/  IMAD.MOV.U32 R66, RZ, RZ, R174 ;  /* 0x000000ffff427224 */ /* 0x000fe200078e00ae */
[----:B------:R1:W5:Y:S01]  /*19a70*/  LDL.LU R105, [R1+0x1ec] ;  /* 0x0001ec0001697983 */ /* 0x0003620000300800 */
[----:B------:R-:W-:Y:S01]  /*19a80*/  IMAD.MOV.U32 R67, RZ, RZ, R156 ;  /* 0x000000ffff437224 */ /* 0x000fe200078e009c */
[----:B------:R-:W-:Y:S01]  /*19a90*/  LOP3.LUT R11, R175, R11, RZ, 0xc0, !PT ;  /* 0x0000000baf0b7212 */ /* 0x000fe200078ec0ff */
[----:B------:R-:W-:-:S02]  /*19aa0*/  IMAD.MOV.U32 R56, RZ, RZ, R104 ;  /* 0x000000ffff387224 */ /* 0x000fc400078e0068 */
[----:B------:R-:W-:Y:S01]  /*19ab0*/  IMAD.MOV.U32 R218, RZ, RZ, R142 ;  /* 0x000000ffffda7224 */ /* 0x000fe200078e008e */
[----:B------:R1:W5:Y:S01]  /*19ac0*/  LDL.LU R104, [R1+0x1e8] ;  /* 0x0001e80001687983 */ /* 0x0003620000300800 */
[----:B------:R-:W-:Y:S02]  /*19ad0*/  IMAD.MOV.U32 R219, RZ, RZ, R143 ;  /* 0x000000ffffdb7224 */ /* 0x000fe400078e008f */
[----:B------:R-:W-:Y:S02]  /*19ae0*/  IMAD.MOV.U32 R81, RZ, RZ, R144 ;  /* 0x000000ffff517224 */ /* 0x000fe400078e0090 */
[----:B------:R-:W-:Y:S02]  /*19af0*/  IMAD.MOV.U32 R57, RZ, RZ, R233 ;  /* 0x000000ffff397224 */ /* 0x000fe400078e00e9 */
[----:B------:R-:W-:Y:S01]  /*19b00*/  IMAD.MOV.U32 R80, RZ, RZ, R145 ;  /* 0x000000ffff507224 */ /* 0x000fe200078e0091 */
[----:B------:R1:W5:Y:S01]  /*19b10*/  LDL.LU R233, [R1+0x1e4] ;  /* 0x0001e40001e97983 */ /* 0x0003620000300800 */
        /* <DEDUP_REMOVED lines=8> */
[----:B------:R-:W-:-:S02]  /*19ba0*/  IMAD.MOV.U32 R141, RZ, RZ, R202 ;  /* 0x000000ffff8d7224 */ /* 0x000fc400078e00ca */
[----:B------:R-:W-:Y:S02]  /*19bb0*/  IMAD.MOV.U32 R142, RZ, RZ, R199 ;  /* 0x000000ffff8e7224 */ /* 0x000fe400078e00c7 */
[----:B------:R-:W-:Y:S02]  /*19bc0*/  IMAD.MOV.U32 R143, RZ, RZ, R157 ;  /* 0x000000ffff8f7224 */ /* 0x000fe400078e009d */
[----:B------:R-:W-:Y:S02]  /*19bd0*/  IMAD.MOV.U32 R156, RZ, RZ, R197 ;  /* 0x000000ffff9c7224 */ /* 0x000fe400078e00c5 */
[----:B------:R-:W-:Y:S01]  /*19be0*/  IMAD.MOV.U32 R157, RZ, RZ, R196 ;  /* 0x000000ffff9d7224 */ /* 0x000fe200078e00c4 */
[----:B------:R-:W-:Y:S01]  /*19bf0*/  LOP3.LUT R2, R29, R206, R46, 0x96, !PT ;  /* 0x000000ce1d027212 */ /* 0x000fe200078e962e */
        /* <DEDUP_REMOVED lines=13> */
[----:B------:R-:W-:Y:S01]  /*19cd0*/  IMAD.WIDE.U32 R2, R2, -0x2daee0ad, RZ ;  /* 0xd2511f5302027825 */ /* 0x000fe200078e00ff */
[----:B------:R-:W-:Y:S03]  /*19ce0*/  LDSM.16.MT88.4 R28, [R192+0xb400] ;  /* 0x00b40000c01c783b */ /* 0x000fe60000004200 */
[----:B------:R-:W-:Y:S01]  /*19cf0*/  IMAD.MOV.U32 R92, RZ, RZ, R173 ;  /* 0x000000ffff5c7224 */ /* 0x000fe200078e00ad */
[----:B------:R-:W-:Y:S01]  /*19d00*/  LOP3.LUT R0, R3, R249, R50, 0x96, !PT ;  /* 0x000000f903007212 */ /* 0x000fe200078e9632 */
[----:B------:R-:W-:Y:S01]  /*19d10*/  IMAD.MOV.U32 R149, RZ, RZ, R118 ;  /* 0x000000ffff957224 */ /* 0x000fe200078e0076 */
[----:B-1----:R-:W-:Y:S01]  /*19d20*/  HMMA.16816.F32 R108, R4, R26, R228 ;  /* 0x0000001a046c723c */ /* 0x002fe200000018e4 */
[----:B------:R-:W-:-:S07]  /*19d30*/  LOP3.LUT R3, R2, 0xffff, RZ, 0xc0, !PT ;  /* 0x0000ffff02037812 */ /* 0x000fce00078ec0ff */
[C---:B------:R-:W-:Y:S08]  /*19d40*/  HMMA.16816.F32 R116, R4.reuse, R24, R224 ;  /* 0x000000180474723c */ /* 0x040ff000000018e0 */
[C---:B--2---:R-:W-:Y:S08]  /*19d50*/  HMMA.16816.F32 R88, R4.reuse, R16, R236 ;  /* 0x000000100458723c */ /* 0x044ff000000018ec */
[C---:B------:R-:W-:Y:S08]  /*19d60*/  HMMA.16816.F32 R84, R4.reuse, R18, R240 ;  /* 0x000000120454723c */ /* 0x040ff000000018f0 */
[C---:B------:R-:W-:Y:S08]  /*19d70*/  HMMA.16816.F32 R96, R4.reuse, R20, R244 ;  /* 0x000000140460723c */ /* 0x040ff000000018f4 */
[----:B------:R-:W-:Y:S01]  /*19d80*/  HMMA.16816.F32 R120, R4, R22, R120 ;  /* 0x000000160478723c */ /* 0x000fe20000001878 */
[----:B------:R-:W-:-:S02]  /*19d90*/  LOP3.LUT R13, R2, 0xff, RZ, 0xc0, !PT ;  /* 0x000000ff020d7812 */ /* 0x000fc400078ec0ff */
[----:B------:R-:W-:Y:S02]  /*19da0*/  SHF.R.U32.HI R14, RZ, 0x10, R2 ;  /* 0x00000010ff0e7819 */ /* 0x000fe40000011602 */
[----:B------:R-:W-:-:S04]  /*19db0*/  SHF.R.U32.HI R3, RZ, 0x8, R3 ;  /* 0x00000008ff037819 */ /* 0x000fc80000011603 */
[----:B------:R-:W-:Y:S01]  /*19dc0*/  PRMT R3, R13, 0x5410, R3 ;  /* 0x000054100d037816 */ /* 0x000fe20000000003 */
[----:B------:R-:W-:Y:S02]  /*19dd0*/  IMAD.MOV.U32 R76, RZ, RZ, R176 ;  /* 0x000000ffff4c7224 */ /* 0x000fe400078e00b0 */
[----:B------:R-:W-:Y:S02]  /*19de0*/  IMAD.MOV.U32 R77, RZ, RZ, R177 ;  /* 0x000000ffff4d7224 */ /* 0x000fe400078e00b1 */
[----:B------:R-:W-:Y:S01]  /*19df0*/  IMAD.MOV.U32 R60, RZ, RZ, R106 ;  /* 0x000000ffff3c7224 */ /* 0x000fe200078e006a */
[----:B------:R-:W-:Y:S01]  /*19e00*/  HSET2.LE.AND R3, R3, R12, PT ;  /* 0x0000000c03037233 */ /* 0x000fe20003803000 */
[C---:B------:R-:W-:Y:S08]  /*19e10*/  HMMA.16816.F32 R112, R8.reuse, R16, R112 ;  /* 0x000000100870723c */ /* 0x040ff00000001870 */
[C---:B------:R-:W-:Y:S01]  /*19e20*/  HMMA.16816.F32 R60, R8.reuse, R32, R60 ;  /* 0x00000020083c723c */ /* 0x040fe2000000183c */
[----:B------:R-:W-:Y:S07]  /*19e30*/  LDSM.16.MT88.4 R32, [R194+0xa400] ;  /* 0x00a40000c220783b */ /* 0x000fee0000004200 */
[C---:B------:R-:W-:Y:S08]  /*19e40*/  HMMA.16816.F32 R76, R8.reuse, R26, R76 ;  /* 0x0000001a084c723c */ /* 0x040ff0000000184c */
[C---:B----4-:R-:W-:Y:S08]  /*19e50*/  HMMA.16816.F32 R64, R8.reuse, R38, R64 ;  /* 0x000000260840723c */ /* 0x050ff00000001840 */
[----:B---3--:R-:W-:Y:S01]  /*19e60*/  HMMA.16816.F32 R72, R8, R36, R72 ;  /* 0x000000240848723c */ /* 0x008fe20000001848 */
[----:B------:R-:W-:-:S02]  /*19e70*/  IMAD.MOV.U32 R140, RZ, RZ, R222 ;  /* 0x000000ffff8c7224 */ /* 0x000fc400078e00de */
[----:B------:R1:W5:Y:S05]  /*19e80*/  LDL.LU R222, [R1+0x1d8] ;  /* 0x0001d80001de7983 */ /* 0x00036a0000300800 */
[----:B------:R-:W-:Y:S01]  /*19e90*/  HMMA.16816.F32 R36, R8, R24, R216 ;  /* 0x000000180824723c */ /* 0x000fe200000018d8 */
[----:B------:R1:W5:Y:S04]  /*19ea0*/  LDL.LU R202, [R1+0x1d4] ;  /* 0x0001d40001ca7983 */ /* 0x0003680000300800 */
[----:B------:R1:W5:Y:S02]  /*19eb0*/  LDL.LU R199, [R1+0x1d0] ;  /* 0x0001d00001c77983 */ /* 0x0003640000300800 */
[----:B------:R-:W-:-:S02]  /*19ec0*/  IMAD.MOV.U32 R216, RZ, RZ, R195 ;  /* 0x000000ffffd87224 */ /* 0x000fc400078e00c3 */
[----:B------:R1:W5:Y:S01]  /*19ed0*/  LDL.LU R197, [R1+0x1cc] ;  /* 0x0001cc0001c57983 */ /* 0x0003620000300800 */
[----:B------:R-:W-:-:S03]  /*19ee0*/  IMAD.MOV.U32 R217, RZ, RZ, R193 ;  /* 0x000000ffffd97224 */ /* 0x000fc600078e00c1 */
[----:B------:R1:W5:Y:S04]  /*19ef0*/  LDL.LU R196, [R1+0x1c8] ;  /* 0x0001c80001c47983 */ /* 0x0003680000300800 */
[----:B------:R1:W5:Y:S04]  /*19f00*/  LDL.LU R195, [R1+0x1c4] ;  /* 0x0001c40001c37983 */ /* 0x0003680000300800 */
[----:B------:R1:W5:Y:S01]  /*19f10*/  LDL.LU R193, [R1+0x1c0] ;  /* 0x0001c00001c17983 */ /* 0x0003620000300800 */
[C---:B------:R-:W-:Y:S08]  /*19f20*/  HMMA.16816.F32 R92, R4.reuse, R52, R92 ;  /* 0x00000034045c723c */ /* 0x040ff0000000185c */
[----:B------:R-:W-:Y:S01]  /*19f30*/  HMMA.16816.F32 R80, R4, R54, R80 ;  /* 0x000000360450723c */ /* 0x000fe20000001850 */
[----:B------:R-:W2:Y:S06]  /*19f40*/  LDSM.16.MT88.4 R24, [R192+0x9400] ;  /* 0x00940000c018783b */ /* 0x000eac0000004200 */
[----:B------:R-:W-:-:S02]  /*19f50*/  LOP3.LUT R4, R0, 0xffff, RZ, 0xc0, !PT ;  /* 0x0000ffff00047812 */ /* 0x000fc400078ec0ff */
[--C-:B------:R-:W-:Y:S02]  /*19f60*/  SHF.R.U32.HI R5, RZ, 0x10, R0.reuse ;  /* 0x00000010ff057819 */ /* 0x100fe40000011600 */
[----:B------:R-:W-:Y:S02]  /*19f70*/  LOP3.LUT R7, R0, 0xff, RZ, 0xc0, !PT ;  /* 0x000000ff00077812 */ /* 0x000fe400078ec0ff */
[----:B------:R-:W-:Y:S02]  /*19f80*/  SHF.R.U32.HI R6, RZ, 0x18, R0 ;  /* 0x00000018ff067819 */ /* 0x000fe40000011600 */
[----:B------:R-:W-:Y:S02]  /*19f90*/  SHF.R.U32.HI R0, RZ, 0x8, R4 ;  /* 0x00000008ff007819 */ /* 0x000fe40000011604 */
[----:B------:R-:W-:Y:S02]  /*19fa0*/  LOP3.LUT R4, R5, 0xff, RZ, 0xc0, !PT ;  /* 0x000000ff05047812 */ /* 0x000fe400078ec0ff */
[----:B------:R-:W-:-:S02]  /*19fb0*/  SHF.R.U32.HI R5, RZ, 0x18, R2 ;  /* 0x00000018ff057819 */ /* 0x000fc40000011602 */
[----:B------:R-:W-:Y:S02]  /*19fc0*/  PRMT R2, R4, 0x5410, R6 ;  /* 0x0000541004027816 */ /* 0x000fe40000000006 */
[----:B------:R-:W-:Y:S02]  /*19fd0*/  PRMT R0, R7, 0x5410, R0 ;  /* 0x0000541007007816 */ /* 0x000fe40000000000 */
[----:B------:R-:W-:Y:S01]  /*19fe0*/  LOP3.LUT R7, R14, 0xff, RZ, 0xc0, !PT ;  /* 0x000000ff0e077812 */ /* 0x000fe200078ec0ff */
[--C-:B------:R-:W-:Y:S01]  /*19ff0*/  HSET2.LE.AND R2, R2, R12.reuse, PT ;  /* 0x0000000c02027233 */ /* 0x100fe20003803000 */
[----:B------:R-:W-:Y:S02]  /*1a000*/  IMAD.MOV.U32 R218, RZ, RZ, R155 ;  /* 0x000000ffffda7224 */ /* 0x000fe400078e009b */
[----:B------:R-:W-:Y:S01]  /*1a010*/  PRMT R7, R7, 0x5410, R5 ;  /* 0x0000541007077816 */ /* 0x000fe20000000005 */
[----:B------:R-:W-:Y:S01]  /*1a020*/  IMAD.MOV.U32 R219, RZ, RZ, R169 ;  /* 0x000000ffffdb7224 */ /* 0x000fe200078e00a9 */
[----:B------:R-:W-:Y:S01]  /*1a030*/  LOP3.LUT R5, R153, R2, RZ, 0xc0, !PT ;  /* 0x0000000299057212 */ /* 0x000fe200078ec0ff */
[----:B------:R-:W-:Y:S01]  /*1a040*/  HSET2.LE.AND R0, R0, R12, PT ;  /* 0x0000000c00007233 */ /* 0x000fe20003803000 */
[----:B------:R-:W-:-:S02]  /*1a050*/  LOP3.LUT R2, R41, R206, R44, 0x96, !PT ;  /* 0x000000ce29027212 */ /* 0x000fc400078e962c */
[----:B------:R-:W-:Y:S01]  /*1a060*/  LOP3.LUT R6, R152, R3, RZ, 0xc0, !PT ;  /* 0x0000000398067212 */ /* 0x000fe200078ec0ff */
[C---:B------:R-:W-:Y:S01]  /*1a070*/  HMMA.16816.F32 R140, R8.reuse, R18, R140 ;  /* 0x00000012088c723c */ /* 0x040fe2000000188c */
[----:B------:R-:W-:Y:S01]  /*1a080*/  LOP3.LUT R4, R154, R0, RZ, 0xc0, !PT ;  /* 0x000000009a047212 */ /* 0x000fe200078ec0ff */
[----:B------:R-:W-:Y:S01]  /*1a090*/  IMAD.WIDE.U32 R2, R2, -0x2daee0ad, RZ ;  /* 0xd2511f5302027825 */ /* 0x000fe200078e00ff */
[----:B------:R-:W3:Y:S05]  /*1a0a0*/  LDSM.16.MT88.4 R16, [R194+0x9400] ;  /* 0x00940000c210783b */ /* 0x000eea0000004200 */
[----:B------:R-:W-:Y:S01]  /*1a0b0*/  HMMA.16816.F32 R144, R8, R20, R144 ;  /* 0x000000140890723c */ /* 0x000fe20000001890 */
[----:B------:R-:W-:-:S07]  /*1a0c0*/  LOP3.LUT R0, R3, R249, R42, 0x96, !PT ;  /* 0x000000f903007212 */ /* 0x000fce00078e962a */
[C---:B------:R-:W-:Y:S01]  /*1a0d0*/  HMMA.16816.F32 R148, R8.reuse, R22, R148 ;  /* 0x000000160894723c */ /* 0x040fe20000001894 */
[----:B------:R-:W4:Y:S07]  /*1a0e0*/  LDSM.16.MT88.4 R20, [R192+0xa400] ;  /* 0x00a40000c014783b */ /* 0x000f2e0000004200 */
[C---:B------:R-:W-:Y:S01]  /*1a0f0*/  HMMA.16816.F32 R156, R8.reuse, R52, R156 ;  /* 0x00000034089c723c */ /* 0x040fe2000000189c */
[----:B------:R-:W-:Y:S01]  /*1a100*/  LOP3.LUT R3, R2, 0xffff, RZ, 0xc0, !PT ;  /* 0x0000ffff02037812 */ /* 0x000fe200078ec0ff */
[----:B------:R-:W-:Y:S01]  /*1a110*/  IMAD.MOV.U32 R227, RZ, RZ, R183 ;  /* 0x000000ffffe37224 */ /* 0x000fe200078e00b7 */
[----:B------:R-:W-:Y:S01]  /*1a120*/  HSET2.LE.AND R7, R7, R12, PT ;  /* 0x0000000c07077233 */ /* 0x000fe20003803000 */
[----:B------:R-:W-:Y:S01]  /*1a130*/  IMAD.MOV.U32 R212, RZ, RZ, R186 ;  /* 0x000000ffffd47224 */ /* 0x000fe200078e00ba */
[----:B------:R-:W-:Y:S03]  /*1a140*/  LDSM.16.MT88.4 R44, [R192+0x9800] ;  /* 0x00980000c02c783b */ /* 0x000fe60000004200 */
        /* <DEDUP_REMOVED lines=11> */
[----:B------:R-:W-:Y:S02]  /*1a200*/  PRMT R0, R15, 0x5410, R3 ;  /* 0x000054100f007816 */ /* 0x000fe40000000003 */
[----:B------:R-:W-:-:S03]  /*1a210*/  SHF.R.U32.HI R11, RZ, 0x10, R2 ;  /* 0x00000010ff0b7819 */ /* 0x000fc60000011602 */
[--C-:B------:R-:W-:Y:S01]  /*1a220*/  HSET2.LE.AND R0, R0, R12.reuse, PT ;  /* 0x0000000c00007233 */ /* 0x100fe20003803000 */
[----:B------:R-:W-:Y:S02]  /*1a230*/  SHF.R.U32.HI R13, RZ, 0x18, R2 ;  /* 0x00000018ff0d7819 */ /* 0x000fe40000011602 */
[----:B------:R-:W-:Y:S02]  /*1a240*/  PRMT R2, R8, 0x5410, R14 ;  /* 0x0000541008027816 */ /* 0x000fe4000000000e */
[----:B------:R-:W-:Y:S02]  /*1a250*/  LOP3.LUT R8, R234, R0, RZ, 0xc0, !PT ;  /* 0x00000000ea087212 */ /* 0x000fe400078ec0ff */
[----:B------:R-:W-:Y:S01]  /*1a260*/  LOP3.LUT R0, R167, R227, RZ, 0x3c, !PT ;  /* 0x000000e3a7007212 */ /* 0x000fe200078e3cff */
[----:B------:R-:W-:Y:S01]  /*1a270*/  HSET2.LE.AND R2, R2, R12, PT ;  /* 0x0000000c02027233 */ /* 0x000fe20003803000 */
[----:B------:R-:W-:Y:S01]  /*1a280*/  IMAD.MOV.U32 R219, RZ, RZ, R166 ;  /* 0x000000ffffdb7224 */ /* 0x000fe200078e00a6 */
[----:B------:R-:W-:Y:S01]  /*1a290*/  LOP3.LUT R7, R160, R7, RZ, 0xc0, !PT ;  /* 0x00000007a0077212 */ /* 0x000fe200078ec0ff */
[----:B------:R-:W-:-:S02]  /*1a2a0*/  IMAD.MOV.U32 R218, RZ, RZ, R185 ;  /* 0x000000ffffda7224 */ /* 0x000fc400078e00b9 */
[----:B------:R-:W-:Y:S01]  /*1a2b0*/  IMAD.WIDE.U32 R14, R0, -0x326172a9, RZ ;  /* 0xcd9e8d57000e7825 */ /* 0x000fe200078e00ff */
[----:B------:R-:W-:Y:S01]  /*1a2c0*/  HSET2.LE.AND R3, R9, R12, PT ;  /* 0x0000000c09037233 */ /* 0x000fe20003803000 */
[----:B------:R-:W-:-:S03]  /*1a2d0*/  LOP3.LUT R9, R221, R2, RZ, 0xc0, !PT ;  /* 0x00000002dd097212 */ /* 0x000fc600078ec0ff */
[----:B------:R-:W-:Y:S02]  /*1a2e0*/  LOP3.LUT R2, R15, R218, R164, 0x96, !PT ;  /* 0x000000da0f027212 */ /* 0x000fe400078e96a4 */
[----:B------:R-:W-:Y:S01]  /*1a2f0*/  LOP3.LUT R0, R69, R219, R14, 0x96, !PT ;  /* 0x000000db45007212 */ /* 0x000fe200078e960e */
[----:B------:R-:W-:Y:S02]  /*1a300*/  IMAD.MOV.U32 R213, RZ, RZ, R187 ;  /* 0x000000ffffd57224 */ /* 0x000fe400078e00bb */
[----:B------:R-:W-:Y:S01]  /*1a310*/  IMAD.MOV.U32 R166, RZ, RZ, R184 ;  /* 0x000000ffffa67224 */ /* 0x000fe200078e00b8 */
[----:B--2---:R-:W-:Y:S01]  /*1a320*/  HMMA.16816.F32 R132, R4, R24, R132 ;  /* 0x000000180484723c */ /* 0x004fe20000001884 */
[----:B------:R-:W-:Y:S01]  /*1a330*/  IMAD.MOV.U32 R214, RZ, RZ, R172 ;  /* 0x000000ffffd67224 */ /* 0x000fe200078e00ac */
[----:B------:R-:W-:Y:S01]  /*1a340*/  LOP3.LUT R10, R220, R3, RZ, 0xc0, !PT ;  /* 0x00000003dc0a7212 */ /* 0x000fe200078ec0ff */
[----:B------:R-:W-:Y:S02]  /*1a350*/  IMAD.MOV.U32 R216, RZ, RZ, R170 ;  /* 0x000000ffffd87224 */ /* 0x000fe400078e00aa */
[----:B------:R-:W-:-:S02]  /*1a360*/  IMAD.MOV.U32 R217, RZ, RZ, R171 ;  /* 0x000000ffffd97224 */ /* 0x000fc400078e00ab */
[----:B------:R-:W-:Y:S01]  /*1a370*/  IMAD.MOV.U32 R106, RZ, RZ, R181 ;  /* 0x000000ffff6a7224 */ /* 0x000fe200078e00b5 */
[----:B------:R-:W-:Y:S01]  /*1a380*/  HMMA.16816.F32 R184, R4, R30, R120 ;  /* 0x0000001e04b8723c */ /* 0x000fe20000001878 */
[----:B------:R-:W-:Y:S02]  /*1a390*/  IMAD.MOV.U32 R226, RZ, RZ, R182 ;  /* 0x000000ffffe27224 */ /* 0x000fe400078e00b6 */
[----:B------:R-:W-:-:S05]  /*1a3a0*/  IMAD.WIDE.U32 R2, R2, -0x2daee0ad, RZ ;  /* 0xd2511f5302027825 */ /* 0x000fca00078e00ff */
[----:B------:R-:W-:Y:S01]  /*1a3b0*/  HMMA.16816.F32 R128, R4, R26, R128 ;  /* 0x0000001a0480723c */ /* 0x000fe20000001880 */
[----:B------:R-:W-:-:S07]  /*1a3c0*/  LOP3.LUT R3, R3, R214, R70, 0x96, !PT ;  /* 0x000000d603037212 */ /* 0x000fce00078e9646 */
[C---:B---3--:R-:W-:Y:S08]  /*1a3d0*/  HMMA.16816.F32 R136, R4.reuse, R16, R136 ;  /* 0x000000100488723c */ /* 0x048ff00000001888 */
[C---:B------:R-:W-:Y:S08]  /*1a3e0*/  HMMA.16816.F32 R124, R4.reuse, R18, R124 ;  /* 0x00000012047c723c */ /* 0x040ff0000000187c */
[C---:B----4-:R-:W-:Y:S08]  /*1a3f0*/  HMMA.16816.F32 R116, R4.reuse, R20, R116 ;  /* 0x000000140474723c */ /* 0x050ff00000001874 */
[C---:B------:R-:W-:Y:S08]  /*1a400*/  HMMA.16816.F32 R108, R4.reuse, R22, R108 ;  /* 0x00000016046c723c */ /* 0x040ff0000000186c */
[C---:B------:R-:W-:Y:S08]  /*1a410*/  HMMA.16816.F32 R88, R4.reuse, R32, R88 ;  /* 0x000000200458723c */ /* 0x040ff00000001858 */
[C---:B------:R-:W-:Y:S08]  /*1a420*/  HMMA.16816.F32 R168, R4.reuse, R34, R84 ;  /* 0x0000002204a8723c */ /* 0x040ff00000001854 */
[C---:B------:R-:W-:Y:S08]  /*1a430*/  HMMA.16816.F32 R180, R4.reuse, R28, R96 ;  /* 0x0000001c04b4723c */ /* 0x040ff00000001860 */
[C---:B-1----:R-:W-:Y:S08]  /*1a440*/  HMMA.16816.F32 R172, R4.reuse, R52, R92 ;  /* 0x0000003404ac723c */ /* 0x042ff0000000185c */
[----:B------:R-:W-:Y:S07]  /*1a450*/  HMMA.16816.F32 R120, R4, R54, R80 ;  /* 0x000000360478723c */ /* 0x000fee0000001850 */
[----:B------:R-:W-:Y:S01]  /*1a460*/  IMAD.WIDE.U32 R4, R0, -0x2daee0ad, RZ ;  /* 0xd2511f5300047825 */ /* 0x000fe200078e00ff */
[----:B------:R-:W-:-:S04]  /*1a470*/  LOP3.LUT R11, R11, 0xff, RZ, 0xc0, !PT ;  /* 0x000000ff0b0b7812 */ /* 0x000fc800078ec0ff */
[----:B------:R-:W-:Y:S01]  /*1a480*/  LOP3.LUT R0, R5, R215, R2, 0x96, !PT ;  /* 0x000000d705007212 */ /* 0x000fe200078e9602 */
[----:B------:R-:W-:Y:S01]  /*1a490*/  IMAD.WIDE.U32 R2, R3, -0x326172a9, RZ ;  /* 0xcd9e8d5703027825 */ /* 0x000fe200078e00ff */
[----:B------:R-:W-:-:S03]  /*1a4a0*/  PRMT R11, R11, 0x5410, R13 ;  /* 0x000054100b0b7816 */ /* 0x000fc6000000000d */
[----:B------:R-:W-:Y:S01]  /*1a4b0*/  IMAD.WIDE.U32 R42, R0, -0x326172a9, RZ ;  /* 0xcd9e8d57002a7825 */ /* 0x000fe200078e00ff */
[----:B------:R-:W-:Y:S01]  /*1a4c0*/  LOP3.LUT R3, R3, R210, R68, 0x96, !PT ;  /* 0x000000d203037212 */ /* 0x000fe200078e9644 */
[----:B------:R-:W-:-:S03]  /*1a4d0*/  HSET2.LE.AND R11, R11, R12, PT ;  /* 0x0000000c0b0b7233 */ /* 0x000fc60003803000 */
[----:B------:R-:W-:Y:S01]  /*1a4e0*/  LOP3.LUT R0, R43, R211, R2, 0x96, !PT ;  /* 0x000000d32b007212 */ /* 0x000fe200078e9602 */
[----:B------:R-:W-:Y:S01]  /*1a4f0*/  IMAD.WIDE.U32 R2, R3, -0x2daee0ad, RZ ;  /* 0xd2511f5303027825 */ /* 0x000fe200078e00ff */
[----:B------:R-:W-:-:S03]  /*1a500*/  LOP3.LUT R11, R201, R11, RZ, 0xc0, !PT ;  /* 0x0000000bc90b7212 */ /* 0x000fc600078ec0ff */
[----:B------:R-:W-:Y:S01]  /*1a510*/  IMAD.WIDE.U32 R40, R0, -0x2daee0ad, RZ ;  /* 0xd2511f5300287825 */ /* 0x000fe200078e00ff */
[----:B------:R-:W-:-:S04]  /*1a520*/  LOP3.LUT R0, R3, R204, R4, 0x96, !PT ;  /* 0x000000cc03007212 */ /* 0x000fc800078e9604 */
[----:B------:R-:W-:Y:S01]  /*1a530*/  LOP3.LUT R2, R41, R205, R2, 0x96, !PT ;  /* 0x000000cd29027212 */ /* 0x000fe200078e9602 */
[----:B------:R-:W-:Y:S04]  /*1a540*/  HMMA.16816.F32 R68, R8, R32, R112 ;  /* 0x000000200844723c */ /* 0x000fe80000001870 */
[----:B------:R-:W-:-:S04]  /*1a550*/  IMAD.WIDE.U32 R2, R2, -0x326172a9, RZ ;  /* 0xcd9e8d5702027825 */ /* 0x000fc800078e00ff */
[----:B------:R-:W-:Y:S01]  /*1a560*/  IMAD.WIDE.U32 R32, R0, -0x326172a9, RZ ;  /* 0xcd9e8d5700207825 */ /* 0x000fe200078e00ff */
[----:B------:R-:W-:-:S04]  /*1a570*/  SHF.R.U32.HI R5, RZ, 0x10, R2 ;  /* 0x00000010ff057819 */ /* 0x000fc80000011602 */
[----:B------:R-:W-:Y:S02]  /*1a580*/  LOP3.LUT R0, R3, R251, R32, 0x96, !PT ;  /* 0x000000fb03007212 */ /* 0x000fe400078e9620 */
[----:B------:R-:W-:Y:S02]  /*1a590*/  LOP3.LUT R3, R2, 0xffff, RZ, 0xc0, !PT ;  /* 0x0000ffff02037812 */ /* 0x000fe400078ec0ff */
[----:B------:R-:W-:Y:S01]  /*1a5a0*/  LOP3.LUT R4, R0, 0xffff, RZ, 0xc0, !PT ;  /* 0x0000ffff00047812 */ /* 0x000fe200078ec0ff */
[----:B------:R-:W-:Y:S01]  /*1a5b0*/  HMMA.16816.F32 R92, R8, R16, R60 ;  /* 0x00000010085c723c */ /* 0x000fe2000000183c */
[----:B------:R-:W-:Y:S02]  /*1a5c0*/  SHF.R.U32.HI R6, RZ, 0x10, R0 ;  /* 0x00000010ff067819 */ /* 0x000fe40000011600 */
[----:B------:R-:W-:Y:S02]  /*1a5d0*/  LOP3.LUT R13, R2, 0xff, RZ, 0xc0, !PT ;  /* 0x000000ff020d7812 */ /* 0x000fe400078ec0ff */
[----:B------:R-:W-:-:S02]  /*1a5e0*/  SHF.R.U32.HI R7, RZ, 0x18, R2 ;  /* 0x00000018ff077819 */ /* 0x000fc40000011602 */
[----:B------:R-:W-:Y:S02]  /*1a5f0*/  LOP3.LUT R17, R0, 0xff, RZ, 0xc0, !PT ;  /* 0x000000ff00117812 */ /* 0x000fe400078ec0ff */
[----:B------:R-:W-:Y:S02]  /*1a600*/  SHF.R.U32.HI R16, RZ, 0x18, R0 ;  /* 0x00000018ff107819 */ /* 0x000fe40000011600 */
[----:B------:R-:W-:Y:S02]  /*1a610*/  SHF.R.U32.HI R2, RZ, 0x8, R3 ;  /* 0x00000008ff027819 */ /* 0x000fe40000011603 */
[----:B------:R-:W-:Y:S02]  /*1a620*/  LOP3.LUT R0, R5, 0xff, RZ, 0xc0, !PT ;  /* 0x000000ff05007812 */ /* 0x000fe400078ec0ff */
[----:B------:R-:W-:Y:S02]  /*1a630*/  SHF.R.U32.HI R3, RZ, 0x8, R4 ;  /* 0x00000008ff037819 */ /* 0x000fe40000011604 */
[----:B------:R-:W-:-:S02]  /*1a640*/  LOP3.LUT R4, R6, 0xff, RZ, 0xc0, !PT ;  /* 0x000000ff06047812 */ /* 0x000fc400078ec0ff */
[----:B------:R-:W-:Y:S02]  /*1a650*/  PRMT R5, R13, 0x5410, R2 ;  /* 0x000054100d057816 */ /* 0x000fe40000000002 */
[----:B------:R-:W-:Y:S02]  /*1a660*/  PRMT R7, R0, 0x5410, R7 ;  /* 0x0000541000077816 */ /* 0x000fe40000000007 */
[----:B------:R-:W-:Y:S02]  /*1a670*/  PRMT R0, R17, 0x5410, R3 ;  /* 0x0000541011007816 */ /* 0x000fe40000000003 */
[----:B------:R-:W-:-:S03]  /*1a680*/  PRMT R2, R4, 0x5410, R16 ;  /* 0x0000541004027816 */ /* 0x000fc60000000010 */
[--C-:B------:R-:W-:Y:S02]  /*1a690*/  HSET2.LE.AND R0, R0, R12.reuse, PT ;  /* 0x0000000c00007233 */ /* 0x100fe40003803000 */
[--C-:B------:R-:W-:Y:S02]  /*1a6a0*/  HSET2.LE.AND R2, R2, R12.reuse, PT ;  /* 0x0000000c02027233 */ /* 0x100fe40003803000 */
[----:B------:R-:W-:Y:S01]  /*1a6b0*/  HSET2.LE.AND R3, R5, R12, PT ;  /* 0x0000000c05037233 */ /* 0x000fe20003803000 */
[----:B------:R-:W-:Y:S02]  /*1a6c0*/  LOP3.LUT R4, R163, R0, RZ, 0xc0, !PT ;  /* 0x00000000a3047212 */ /* 0x000fe400078ec0ff */
[----:B------:R-:W-:Y:S02]  /*1a6d0*/  LOP3.LUT R5, R162, R2, RZ, 0xc0, !PT ;  /* 0x00000002a2057212 */ /* 0x000fe400078ec0ff */
[----:B------:R-:W-:Y:S02]  /*1a6e0*/  LOP3.LUT R2, R15, R218, R216, 0x96, !PT ;  /* 0x000000da0f027212 */ /* 0x000fe400078e96d8 */
[----:B------:R-:W-:Y:S01]  /*1a6f0*/  LOP3.LUT R0, R209, R219, R14, 0x96, !PT ;  /* 0x000000dbd1007212 */ /* 0x000fe200078e960e */
[----:B------:R-:W-:Y:S01]  /*1a700*/  HMMA.16816.F32 R176, R8, R24, R72 ;  /* 0x0000001808b0723c */ /* 0x000fe20000001848 */
[----:B------:R-:W-:Y:S01]  /*1a710*/  LOP3.LUT R6, R161, R3, RZ, 0xc0, !PT ;  /* 0x00000003a1067212 */ /* 0x000fe200078ec0ff */
[----:B------:R-:W-:-:S06]  /*1a720*/  IMAD.WIDE.U32 R2, R2, -0x2daee0ad, RZ ;  /* 0xd2511f5302027825 */ /* 0x000fcc00078e00ff */
[C---:B------:R-:W-:Y:S01]  /*1a730*/  HMMA.16816.F32 R96, R8.reuse, R26, R64 ;  /* 0x0000001a0860723c */ /* 0x040fe20000001840 */
[----:B------:R-:W-:Y:S01]  /*1a740*/  LOP3.LUT R3, R3, R214, R212, 0x96, !PT ;  /* 0x000000d603037212 */ /* 0x000fe200078e96d4 */
[----:B------:R-:W1:Y:S06]  /*1a750*/  LDSM.16.MT88.4 R24, [R192+0xa800] ;  /* 0x00a80000c018783b */ /* 0x000e6c0000004200 */
[C---:B------:R-:W-:Y:S01]  /*1a760*/  HMMA.16816.F32 R84, R8.reuse, R18, R56 ;  /* 0x000000120854723c */ /* 0x040fe20000001838 */
[----:B------:R-:W-:Y:S07]  /*1a770*/  LDSM.16.MT88.4 R16, [R192+0xb800] ;  /* 0x00b80000c010783b */ /* 0x000fee0000004200 */
[C---:B------:R-:W-:Y:S08]  /*1a780*/  HMMA.16816.F32 R72, R8.reuse, R52, R156 ;  /* 0x000000340848723c */ /* 0x040ff0000000189c */
[C---:B------:R-:W-:Y:S01]  /*1a790*/  HMMA.16816.F32 R80, R8.reuse, R20, R36 ;  /* 0x000000140850723c */ /* 0x040fe20000001824 */
[----:B------:R-:W-:Y:S07]  /*1a7a0*/  LDSM.16.MT88.4 R36, [R194+0x9800] ;  /* 0x00980000c224783b */ /* 0x000fee0000004200 */
[C---:B------:R-:W-:Y:S01]  /*1a7b0*/  HMMA.16816.F32 R76, R8.reuse, R22, R76 ;  /* 0x00000016084c723c */ /* 0x040fe2000000184c */
[----:B------:R-:W2:Y:S07]  /*1a7c0*/  LDSM.16.MT88.4 R20, [R194+0xa800] ;  /* 0x00a80000c214783b */ /* 0x000eae0000004200 */
[C---:B------:R-:W-:Y:S01]  /*1a7d0*/  HMMA.16816.F32 R60, R8.reuse, R30, R148 ;  /* 0x0000001e083c723c */ /* 0x040fe20000001894 */
[----:B------:R-:W-:Y:S01]  /*1a7e0*/  HSET2.LE.AND R7, R7, R12, PT ;  /* 0x0000000c07077233 */ /* 0x000fe20003803000 */
[----:B------:R-:W-:Y:S01]  /*1a7f0*/  IMAD.MOV.U32 R207, RZ, RZ, R166 ;  /* 0x000000ffffcf7224 */ /* 0x000fe200078e00a6 */
[----:B------:R-:W-:Y:S05]  /*1a800*/  LDSM.16.MT88.4 R156, [R192+0x9c00] ;  /* 0x009c0000c09c783b */ /* 0x000fea0000004200 */
[C---:B------:R-:W-:Y:S08]  /*1a810*/  HMMA.16816.F32 R64, R8.reuse, R34, R140 ;  /* 0x000000220840723c */ /* 0x040ff0000000188c */
[C---:B------:R-:W-:Y:S01]  /*1a820*/  HMMA.16816.F32 R56, R8.reuse, R28, R144 ;  /* 0x0000001c0838723c */ /* 0x040fe20000001890 */
[----:B------:R-:W3:Y:S07]  /*1a830*/  LDSM.16.MT88.4 R28, [R194+0xb800] ;  /* 0x00b80000c21c783b */ /* 0x000eee0000004200 */
[----:B------:R-:W-:Y:S01]  /*1a840*/  HMMA.16816.F32 R52, R8, R54, R152 ;  /* 0x000000360834723c */ /* 0x000fe20000001898 */
[----:B------:R-:W-:Y:S01]  /*1a850*/  LOP3.LUT R7, R107, R7, RZ, 0xc0, !PT ;  /* 0x000000076b077212 */ /* 0x000fe200078ec0ff */
[----:B------:R-:W-:Y:S05]  /*1a860*/  LDSM.16.MT88.4 R140, [R194+0x9c00] ;  /* 0x009c0000c28c783b */ /* 0x000fea0000004200 */
        /* <DEDUP_REMOVED lines=15> */
[--C-:B------:R-:W-:Y:S02]  /*1a960*/  SHF.R.U32.HI R8, RZ, 0x10, R0.reuse ;  /* 0x00000010ff087819 */ /* 0x100fe40000011600 */
[----:B------:R-:W-:Y:S02]  /*1a970*/  LOP3.LUT R10, R0, 0xff, RZ, 0xc0, !PT ;  /* 0x000000ff000a7812 */ /* 0x000fe400078ec0ff */
[----:B------:R-:W-:-:S02]  /*1a980*/  SHF.R.U32.HI R9, RZ, 0x18, R0 ;  /* 0x00000018ff097819 */ /* 0x000fc40000011600 */
[----:B------:R-:W-:Y:S02]  /*1a990*/  SHF.R.U32.HI R0, RZ, 0x8, R3 ;  /* 0x00000008ff007819 */ /* 0x000fe40000011603 */
[----:B------:R-:W-:Y:S02]  /*1a9a0*/  LOP3.LUT R3, R8, 0xff, RZ, 0xc0, !PT ;  /* 0x000000ff08037812 */ /* 0x000fe400078ec0ff */
[----:B------:R-:W-:Y:S02]  /*1a9b0*/  LOP3.LUT R14, R2, 0xff, RZ, 0xc0, !PT ;  /* 0x000000ff020e7812 */ /* 0x000fe400078ec0ff */
[--C-:B------:R-:W-:Y:S02]  /*1a9c0*/  SHF.R.U32.HI R13, RZ, 0x10, R2.reuse ;  /* 0x00000010ff0d7819 */ /* 0x100fe40000011602 */
[----:B------:R-:W-:Y:S02]  /*1a9d0*/  SHF.R.U32.HI R32, RZ, 0x18, R2 ;  /* 0x00000018ff207819 */ /* 0x000fe40000011602 */
[----:B------:R-:W-:-:S02]  /*1a9e0*/  PRMT R2, R3, 0x5410, R9 ;  /* 0x0000541003027816 */ /* 0x000fc40000000009 */
[----:B------:R-:W-:-:S03]  /*1a9f0*/  SHF.R.U32.HI R11, RZ, 0x8, R11 ;  /* 0x00000008ff0b7819 */ /* 0x000fc6000001160b */
[--C-:B------:R-:W-:Y:S01]  /*1aa00*/  HSET2.LE.AND R2, R2, R12.reuse, PT ;  /* 0x0000000c02027233 */ /* 0x100fe20003803000 */
[----:B------:R-:W-:Y:S02]  /*1aa10*/  PRMT R8, R14, 0x5410, R11 ;  /* 0x000054100e087816 */ /* 0x000fe4000000000b */
[----:B------:R-:W-:Y:S02]  /*1aa20*/  PRMT R0, R10, 0x5410, R0 ;  /* 0x000054100a007816 */ /* 0x000fe40000000000 */
[----:B------:R-:W-:Y:S01]  /*1aa30*/  LOP3.LUT R9, R200, R2, RZ, 0xc0, !PT ;  /* 0x00000002c8097212 */ /* 0x000fe200078ec0ff */
[--C-:B------:R-:W-:Y:S01]  /*1aa40*/  HSET2.LE.AND R3, R8, R12.reuse, PT ;  /* 0x0000000c08037233 */ /* 0x100fe20003803000 */
[----:B------:R-:W-:Y:S01]  /*1aa50*/  LOP3.LUT R2, R33, R206, R42, 0x96, !PT ;  /* 0x000000ce21027212 */ /* 0x000fe200078e962a */
[----:B------:R-:W-:-:S03]  /*1aa60*/  HSET2.LE.AND R0, R0, R12, PT ;  /* 0x0000000c00007233 */ /* 0x000fc60003803000 */
[----:B------:R-:W-:Y:S01]  /*1aa70*/  LOP3.LUT R10, R191, R3, RZ, 0xc0, !PT ;  /* 0x00000003bf0a7212 */ /* 0x000fe200078ec0ff */
[----:B------:R-:W-:Y:S01]  /*1aa80*/  IMAD.WIDE.U32 R2, R2, -0x2daee0ad, RZ ;  /* 0xd2511f5302027825 */ /* 0x000fe200078e00ff */
[----:B------:R-:W-:Y:S01]  /*1aa90*/  LOP3.LUT R8, R235, R0, RZ, 0xc0, !PT ;  /* 0x00000000eb087212 */ /* 0x000fe200078ec0ff */
[----:B------:R-:W-:Y:S01]  /*1aaa0*/  HMMA.16816.F32 R164, R4, R44, R132 ;  /* 0x0000002c04a4723c */ /* 0x000fe20000001884 */
[----:B------:R-:W-:Y:S02]  /*1aab0*/  LOP3.LUT R11, R13, 0xff, RZ, 0xc0, !PT ;  /* 0x000000ff0d0b7812 */ /* 0x000fe400078ec0ff */
[----:B------:R-:W-:Y:S02]  /*1aac0*/  LOP3.LUT R0, R3, R249, R40, 0x96, !PT ;  /* 0x000000f903007212 */ /* 0x000fe400078e9628 */
[----:B------:R-:W-:-:S03]  /*1aad0*/  PRMT R11, R11, 0x5410, R32 ;  /* 0x000054100b0b7816 */ /* 0x000fc60000000020 */
[----:B-1----:R-:W-:Y:S01]  /*1aae0*/  HMMA.16816.F32 R132, R4, R24, R116 ;  /* 0x000000180484723c */ /* 0x002fe20000001874 */
[----:B------:R-:W-:-:S07]  /*1aaf0*/  LOP3.LUT R13, R0, 0xff, RZ, 0xc0, !PT ;  /* 0x000000ff000d7812 */ /* 0x000fce00078ec0ff */
[----:B------:R-:W-:Y:S01]  /*1ab00*/  HMMA.16816.F32 R160, R4, R46, R128 ;  /* 0x0000002e04a0723c */ /* 0x000fe20000001880 */
[----:B------:R-:W-:-:S07]  /*1ab10*/  HSET2.LE.AND R11, R11, R12, PT ;  /* 0x0000000c0b0b7233 */ /* 0x000fce0003803000 */
[C---:B--2---:R-:W-:Y:S08]  /*1ab20*/  HMMA.16816.F32 R116, R4.reuse, R20, R88 ;  /* 0x000000140474723c */ /* 0x044ff00000001858 */
[----:B------:R-:W-:Y:S01]  /*1ab30*/  HMMA.16816.F32 R112, R4, R22, R168 ;  /* 0x000000160470723c */ /* 0x000fe200000018a8 */
[----:B------:R-:W-:-:S07]  /*1ab40*/  LOP3.LUT R3, R2, 0xffff, RZ, 0xc0, !PT ;  /* 0x0000ffff02037812 */ /* 0x000fce00078ec0ff */
[C---:B------:R-:W-:Y:S08]  /*1ab50*/  HMMA.16816.F32 R148, R4.reuse, R36, R136 ;  /* 0x000000240494723c */ /* 0x040ff00000001888 */
[C---:B------:R-:W-:Y:S08]  /*1ab60*/  HMMA.16816.F32 R144, R4.reuse, R38, R124 ;  /* 0x000000260490723c */ /* 0x040ff0000000187c */
[C---:B------:R-:W-:Y:S08]  /*1ab70*/  HMMA.16816.F32 R128, R4.reuse, R26, R108 ;  /* 0x0000001a0480723c */ /* 0x040ff0000000186c */
[C---:B------:R-:W-:Y:S08]  /*1ab80*/  HMMA.16816.F32 R88, R4.reuse, R16, R180 ;  /* 0x000000100458723c */ /* 0x040ff000000018b4 */
[C---:B------:R-:W-:Y:S08]  /*1ab90*/  HMMA.16816.F32 R168, R4.reuse, R18, R184 ;  /* 0x0000001204a8723c */ /* 0x040ff000000018b8 */
[C---:B---3--:R-:W-:Y:S08]  /*1aba0*/  HMMA.16816.F32 R172, R4.reuse, R28, R172 ;  /* 0x0000001c04ac723c */ /* 0x048ff000000018ac */
[----:B------:R-:W-:Y:S01]  /*1abb0*/  HMMA.16816.F32 R120, R4, R30, R120 ;  /* 0x0000001e0478723c */ /* 0x000fe20000001878 */
[----:B------:R-:W-:Y:S01]  /*1abc0*/  SHF.R.U32.HI R14, RZ, 0x10, R2 ;  /* 0x00000010ff0e7819 */ /* 0x000fe20000011602 */
[----:B------:R-:W-:Y:S01]  /*1abd0*/  LDSM.16.MT88.4 R124, [R192+0xac00] ;  /* 0x00ac0000c07c783b */ /* 0x000fe20000004200 */
[----:B------:R-:W-:-:S02]  /*1abe0*/  LOP3.LUT R11, R190, R11, RZ, 0xc0, !PT ;  /* 0x0000000bbe0b7212 */ /* 0x000fc400078ec0ff */
[----:B------:R-:W-:Y:S01]  /*1abf0*/  SHF.R.U32.HI R3, RZ, 0x8, R3 ;  /* 0x00000008ff037819 */ /* 0x000fe20000011603 */
[----:B------:R-:W-:Y:S01]  /*1ac00*/  LDSM.16.MT88.4 R108, [R194+0xac00] ;  /* 0x00ac0000c26c783b */ /* 0x000fe20000004200 */
[----:B------:R-:W-:Y:S02]  /*1ac10*/  LOP3.LUT R4, R0, 0xffff, RZ, 0xc0, !PT ;  /* 0x0000ffff00047812 */ /* 0x000fe400078ec0ff */
[--C-:B------:R-:W-:Y:S02]  /*1ac20*/  SHF.R.U32.HI R5, RZ, 0x10, R0.reuse ;  /* 0x00000010ff057819 */ /* 0x100fe40000011600 */
[----:B------:R-:W-:Y:S02]  /*1ac30*/  SHF.R.U32.HI R7, RZ, 0x18, R0 ;  /* 0x00000018ff077819 */ /* 0x000fe40000011600 */
[----:B------:R-:W-:Y:S02]  /*1ac40*/  SHF.R.U32.HI R0, RZ, 0x8, R4 ;  /* 0x00000008ff007819 */ /* 0x000fe40000011604 */
[----:B------:R-:W-:-:S02]  /*1ac50*/  LOP3.LUT R4, R5, 0xff, RZ, 0xc0, !PT ;  /* 0x000000ff05047812 */ /* 0x000fc400078ec0ff */
[----:B------:R-:W-:Y:S02]  /*1ac60*/  LOP3.LUT R6, R2, 0xff, RZ, 0xc0, !PT ;  /* 0x000000ff02067812 */ /* 0x000fe400078ec0ff */
[----:B------:R-:W-:Y:S02]  /*1ac70*/  SHF.R.U32.HI R5, RZ, 0x18, R2 ;  /* 0x00000018ff057819 */ /* 0x000fe40000011602 */
[----:B------:R-:W-:Y:S02]  /*1ac80*/  PRMT R2, R4, 0x5410, R7 ;  /* 0x0000541004027816 */ /* 0x000fe40000000007 */
[----:B------:R-:W-:-:S03]  /*1ac90*/  PRMT R3, R6, 0x5410, R3 ;  /* 0x0000541006037816 */ /* 0x000fc60000000003 */
[--C-:B------:R-:W-:Y:S01]  /*1aca0*/  HSET2.LE.AND R2, R2, R12.reuse, PT ;  /* 0x0000000c02027233 */ /* 0x100fe20003803000 */
[----:B------:R-:W-:Y:S01]  /*1acb0*/  HMMA.16816.F32 R136, R8, R24, R80 ;  /* 0x000000180888723c */ /* 0x000fe20000001850 */
[----:B------:R-:W1:Y:S01]  /*1acc0*/  LDSM.16.MT88.4 R80, [R192+0xbc00] ;  /* 0x00bc0000c050783b */ /* 0x000e620000004200 */
[----:B------:R-:W-:Y:S01]  /*1acd0*/  PRMT R0, R13, 0x5410, R0 ;  /* 0x000054100d007816 */ /* 0x000fe20000000000 */
[----:B------:R-:W-:Y:S01]  /*1ace0*/  HSET2.LE.AND R3, R3, R12, PT ;  /* 0x0000000c03037233 */ /* 0x000fe20003803000 */
[----:B------:R-:W-:-:S04]  /*1acf0*/  LOP3.LUT R4, R14, 0xff, RZ, 0xc0, !PT ;  /* 0x000000ff0e047812 */ /* 0x000fc800078ec0ff */
[----:B------:R-:W-:Y:S01]  /*1ad00*/  HMMA.16816.F32 R152, R8, R36, R92 ;  /* 0x000000240898723c */ /* 0x000fe2000000185c */
[----:B------:R-:W-:Y:S01]  /*1ad10*/  HSET2.LE.AND R0, R0, R12, PT ;  /* 0x0000000c00007233 */ /* 0x000fe20003803000 */
[----:B------:R-:W-:-:S05]  /*1ad20*/  PRMT R4, R4, 0x5410, R5 ;  /* 0x0000541004047816 */ /* 0x000fca0000000005 */
[----:B------:R-:W-:Y:S01]  /*1ad30*/  LOP3.LUT R93, R188, R2, RZ, 0xc0, !PT ;  /* 0x00000002bc5d7212 */ /* 0x000fe200078ec0ff */
[----:B------:R-:W-:Y:S01]  /*1ad40*/  HMMA.16816.F32 R56, R8, R16, R56 ;  /* 0x000000100838723c */ /* 0x000fe20000001838 */
[----:B------:R-:W-:-:S07]  /*1ad50*/  LOP3.LUT R2, R15, R206, R50, 0x96, !PT ;  /* 0x000000ce0f027212 */ /* 0x000fce00078e9632 */
[----:B------:R-:W-:Y:S01]  /*1ad60*/  HMMA.16816.F32 R60, R8, R18, R60 ;  /* 0x00000012083c723c */ /* 0x000fe2000000183c */
[----:B------:R-:W2:Y:S01]  /*1ad70*/  LDSM.16.MT88.4 R16, [R194+0xbc00] ;  /* 0x00bc0000c210783b */ /* 0x000ea20000004200 */
[----:B------:R-:W-:Y:S01]  /*1ad80*/  LOP3.LUT R94, R101, R3, RZ, 0xc0, !PT ;  /* 0x00000003655e7212 */ /* 0x000fe200078ec0ff */
[----:B------:R-:W-:Y:S01]  /*1ad90*/  IMAD.WIDE.U32 R2, R2, -0x2daee0ad, RZ ;  /* 0xd2511f5302027825 */ /* 0x000fe200078e00ff */
[----:B------:R-:W-:Y:S01]  /*1ada0*/  HSET2.LE.AND R4, R4, R12, PT ;  /* 0x0000000c04047233 */ /* 0x000fe20003803000 */
[----:B------:R-:W-:-:S03]  /*1adb0*/  LOP3.LUT R92, R189, R0, RZ, 0xc0, !PT ;  /* 0x00000000bd5c7212 */ /* 0x000fc600078ec0ff */
[----:B------:R-:W-:Y:S02]  /*1adc0*/  LOP3.LUT R0, R3, R249, R34, 0x96, !PT ;  /* 0x000000f903007212 */ /* 0x000fe400078e9622 */
[----:B------:R-:W-:Y:S02]  /*1add0*/  LOP3.LUT R3, R2, 0xffff, RZ, 0xc0, !PT ;  /* 0x0000ffff02037812 */ /* 0x000fe400078ec0ff */
[----:B------:R-:W-:Y:S01]  /*1ade0*/  LOP3.LUT R95, R100, R4, RZ, 0xc0, !PT ;  /* 0x00000004645f7212 */ /* 0x000fe200078ec0ff */
[----:B------:R-:W-:Y:S01]  /*1adf0*/  HMMA.16816.F32 R176, R8, R44, R176 ;  /* 0x0000002c08b0723c */ /* 0x000fe200000018b0 */
[----:B------:R-:W-:Y:S02]  /*1ae00*/  LOP3.LUT R4, R0, 0xffff, RZ, 0xc0, !PT ;  /* 0x0000ffff00047812 */ /* 0x000fe400078ec0ff */
[----:B------:R-:W-:Y:S02]  /*1ae10*/  SHF.R.U32.HI R6, RZ, 0x8, R3 ;  /* 0x00000008ff067819 */ /* 0x000fe40000011603 */
[----:B------:R-:W-:-:S02]  /*1ae20*/  SHF.R.U32.HI R5, RZ, 0x10, R0 ;  /* 0x00000010ff057819 */ /* 0x000fc40000011600 */
[----:B------:R-:W-:Y:S01]  /*1ae30*/  SHF.R.U32.HI R3, RZ, 0x10, R2 ;  /* 0x00000010ff037819 */ /* 0x000fe20000011602 */
[----:B------:R-:W-:Y:S01]  /*1ae40*/  HMMA.16816.F32 R36, R8, R38, R84 ;  /* 0x000000260824723c */ /* 0x000fe20000001854 */
[----:B------:R-:W-:Y:S02]  /*1ae50*/  LOP3.LUT R7, R2, 0xff, RZ, 0xc0, !PT ;  /* 0x000000ff02077812 */ /* 0x000fe400078ec0ff */
[----:B------:R-:W-:-:S05]  /*1ae60*/  LOP3.LUT R5, R5, 0xff, RZ, 0xc0, !PT ;  /* 0x000000ff05057812 */ /* 0x000fca00078ec0ff */
[----:B------:R-:W-:Y:S01]  /*1ae70*/  HMMA.16816.F32 R44, R8, R46, R96 ;  /* 0x0000002e082c723c */ /* 0x000fe20000001860 */
[----:B------:R-:W-:-:S07]  /*1ae80*/  PRMT R6, R7, 0x5410, R6 ;  /* 0x0000541007067816 */ /* 0x000fce0000000006 */
[C---:B------:R-:W-:Y:S08]  /*1ae90*/  HMMA.16816.F32 R24, R8.reuse, R26, R76 ;  /* 0x0000001a0818723c */ /* 0x040ff0000000184c */
[C---:B------:R-:W-:Y:S08]  /*1aea0*/  HMMA.16816.F32 R68, R8.reuse, R20, R68 ;  /* 0x000000140844723c */ /* 0x040ff00000001844 */
[C---:B------:R-:W-:Y:S08]  /*1aeb0*/  HMMA.16816.F32 R64, R8.reuse, R22, R64 ;  /* 0x000000160840723c */ /* 0x040ff00000001840 */
[C---:B------:R-:W-:Y:S08]  /*1aec0*/  HMMA.16816.F32 R84, R8.reuse, R28, R72 ;  /* 0x0000001c0854723c */ /* 0x040ff00000001848 */
[----:B------:R-:W-:Y:S07]  /*1aed0*/  HMMA.16816.F32 R52, R8, R30, R52 ;  /* 0x0000001e0834723c */ /* 0x000fee0000001834 */
[----:B------:R-:W-:-:S02]  /*1aee0*/  LOP3.LUT R9, R0, 0xff, RZ, 0xc0, !PT ;  /* 0x000000ff00097812 */ /* 0x000fc400078ec0ff */
[----:B------:R-:W-:Y:S02]  /*1aef0*/  SHF.R.U32.HI R8, RZ, 0x18, R0 ;  /* 0x00000018ff087819 */ /* 0x000fe40000011600 */
[----:B------:R-:W-:Y:S02]  /*1af00*/  SHF.R.U32.HI R0, RZ, 0x8, R4 ;  /* 0x00000008ff007819 */ /* 0x000fe40000011604 */
[----:B------:R-:W-:Y:S02]  /*1af10*/  SHF.R.U32.HI R10, RZ, 0x18, R2 ;  /* 0x00000018ff0a7819 */ /* 0x000fe40000011602 */
[----:B------:R-:W-:Y:S02]  /*1af20*/  LOP3.LUT R4, R3, 0xff, RZ, 0xc0, !PT ;  /* 0x000000ff03047812 */ /* 0x000fe400078ec0ff */
[----:B------:R-:W-:Y:S02]  /*1af30*/  PRMT R0, R9, 0x5410, R0 ;  /* 0x0000541009007816 */ /* 0x000fe40000000000 */
[----:B------:R-:W-:-:S02]  /*1af40*/  PRMT R2, R5, 0x5410, R8 ;  /* 0x0000541005027816 */ /* 0x000fc40000000008 */
        /* <DEDUP_REMOVED lines=20> */
[----:B--2---:R-:W-:Y:S01]  /*1b090*/  HMMA.16816.F32 R88, R92, R16, R172 ;  /* 0x000000105c58723c */ /* 0x004fe200000018ac */
[----:B------:R-:W-:-:S07]  /*1b0a0*/  IMAD.MOV.U32 R234, RZ, RZ, R248 ;  /* 0x000000ffffea7224 */ /* 0x000fce00078e00f8 */
[----:B------:R-:W-:Y:S01]  /*1b0b0*/  HMMA.16816.F32 R92, R92, R18, R120 ;  /* 0x000000125c5c723c */ /* 0x000fe20000001878 */
[----:B------:R-:W-:-:S07]  /*1b0c0*/  @P0 IADD3 R212, R106, -0x4, RZ ;  /* 0xfffffffc6ad40810 */ /* 0x000fce0007ffe0ff */
[----:B------:R-:W-:Y:S01]  /*1b0d0*/  HMMA.16816.F32 R120, R96, R108, R68 ;  /* 0x0000006c6078723c */ /* 0x000fe20000001844 */
[----:B------:R-:W-:-:S07]  /*1b0e0*/  IADD3.X R201, R49, -0x1, RZ, P1, !PT ;  /* 0xffffffff31c97810 */ /* 0x000fce0000ffe4ff */
        /* <DEDUP_REMOVED lines=11> */
[----:B------:R-:W-:Y:S07]  /*1b1a0*/  @!UPT UIADD3 URZ, URZ, URZ, URZ ;  /* 0x0000003f3f3ff290 */ /* 0x000fee000fffe03f */
[----:B------:R-:W-:Y:S11]  /*1b1b0*/  @P0 BRA `(.L_x_596) ;  /* 0x0000001000000947 */ /* 0x000ff60003800000 */
.L_x_587:
[----:B-1--4-:R-:W-:-:S07]  /*1b1c0*/  IADD3 R212, R234, -0x1, RZ ;  /* 0xffffffffead47810 */ /* 0x012fce0007ffe0ff */
.L_x_596:
[----:B------:R-:W-:Y:S05]  /*1b1d0*/  BSYNC B2 ;  /* 0x0000000000027941 */ /* 0x000fea0003800000 */
.L_x_586:
[----:B------:R-:W-:-:S13]  /*1b1e0*/  ISETP.GE.AND P0, PT, R212, RZ, PT ;  /* 0x000000ffd400720c */ /* 0x000fda0003f06270 */
[----:B------:R-:W-:Y:S05]  /*1b1f0*/  @!P0 BRA `(.L_x_597) ;  /* 0x0000793000008947 */ /* 0x000fea0003800000 */
[----:B------:R-:W2:Y:S01]  /*1b200*/  LDL.LU R5, [R1+0x4c] ;  /* 0x00004c0001057983 */ /* 0x000ea20000300800 */
[----:B------:R-:W-:Y:S01]  /*1b210*/  IMAD.MOV.U32 R106, RZ, RZ, R103 ;  /* 0x000000ffff6a7224 */ /* 0x000fe200078e0067 */
[----:B-----5:R-:W-:Y:S01]  /*1b220*/  MOV R101, R105 ;  /* 0x0000006900657202 */ /* 0x020fe20000000f00 */
[----:B------:R-:W-:Y:S01]  /*1b230*/  IMAD.MOV.U32 R100, RZ, RZ, R104 ;  /* 0x000000ffff647224 */ /* 0x000fe200078e0068 */
[----:B------:R-:W-:Y:S01]  /*1b240*/  MOV R107, R102 ;  /* 0x00000066006b7202 */ /* 0x000fe20000000f00 */
[C---:B--2---:R-:W-:Y:S01]  /*1b250*/  IMAD.SHL.U32 R2, R5.reuse, 0x8, RZ ;  /* 0x0000000805027824 */ /* 0x044fe200078e00ff */
[----:B------:R-:W-:Y:S01]  /*1b260*/  SHF.R.S32.HI R3, RZ, 0x1f, R5 ;  /* 0x0000001fff037819 */ /* 0x000fe20000011405 */
[C---:B------:R-:W-:Y:S02]  /*1b270*/  IMAD R0, R5.reuse, 0x48, RZ ;  /* 0x0000004805007824 */ /* 0x040fe400078e02ff */
[C-C-:B------:R-:W-:Y:S02]  /*1b280*/  IMAD R4, R5.reuse, 0x38, R2.reuse ;  /* 0x0000003805047824 */ /* 0x140fe400078e0202 */
[----:B------:R-:W-:Y:S01]  /*1b290*/  IMAD.WIDE.U32 R8, R5, 0x70, RZ ;  /* 0x0000007005087825 */ /* 0x000fe200078e00ff */
[----:B------:R-:W-:-:S02]  /*1b2a0*/  SHF.R.S32.HI R5, RZ, 0x1f, R2 ;  /* 0x0000001fff057819 */ /* 0x000fc40000011402 */
[----:B------:R-:W-:Y:S01]  /*1b2b0*/  IADD3 R4, R4, 0x1, RZ ;  /* 0x0000000104047810 */ /* 0x000fe20007ffe0ff */
[----:B------:R-:W-:Y:S01]  /*1b2c0*/  IMAD R6, R3, 0x70, RZ ;  /* 0x0000007003067824 */ /* 0x000fe200078e02ff */
[C---:B------:R-:W-:Y:S01]  /*1b2d0*/  SHF.L.U64.HI R5, R2.reuse, 0x1, R5 ;  /* 0x0000000102057819 */ /* 0x040fe20000010205 */
[----:B------:R-:W-:Y:S01]  /*1b2e0*/  STL.64 [R1+0x138], R8 ;  /* 0x0001380801007387 */ /* 0x000fe20000100a00 */
[----:B------:R-:W-:Y:S01]  /*1b2f0*/  SHF.R.S32.HI R3, RZ, 0x1f, R0 ;  /* 0x0000001fff037819 */ /* 0x000fe20000011400 */
[----:B------:R-:W-:Y:S01]  /*1b300*/  IMAD.SHL.U32 R7, R2, 0x2, RZ ;  /* 0x0000000202077824 */ /* 0x000fe200078e00ff */
[----:B------:R-:W-:Y:S01]  /*1b310*/  SHF.R.S32.HI R2, RZ, 0x1f, R4 ;  /* 0x0000001fff027819 */ /* 0x000fe20000011404 */
[----:B------:R1:W-:Y:S03]  /*1b320*/  STL [R1+0x164], R5 ;  /* 0x0001640501007387 */ /* 0x0003e60000100800 */
[----:B------:R-:W-:Y:S01]  /*1b330*/  SHF.L.U64.HI R2, R4, 0x1, R2 ;  /* 0x0000000104027819 */ /* 0x000fe20000010202 */
[----:B------:R-:W-:Y:S01]  /*1b340*/  STL [R1+0x160], R7 ;  /* 0x0001600701007387 */ /* 0x000fe20000100800 */
[C---:B-1----:R-:W-:Y:S01]  /*1b350*/  SHF.L.U64.HI R5, R0.reuse, 0x1, R3 ;  /* 0x0000000100057819 */ /* 0x042fe20000010203 */
[----:B------:R-:W-:Y:S01]  /*1b360*/  IMAD.IADD R3, R9, 0x1, R6 ;  /* 0x0000000109037824 */ /* 0x000fe200078e0206 */
[----:B------:R-:W-:-:S03]  /*1b370*/  SHF.L.U32 R0, R0, 0x1, RZ ;  /* 0x0000000100007819 */ /* 0x000fc600000006ff */
[----:B------:R-:W-:Y:S04]  /*1b380*/  STL [R1+0x15c], R5 ;  /* 0x00015c0501007387 */ /* 0x000fe80000100800 */
[----:B------:R1:W-:Y:S04]  /*1b390*/  STL [R1+0x158], R0 ;  /* 0x0001580001007387 */ /* 0x0003e80000100800 */
[----:B------:R2:W-:Y:S01]  /*1b3a0*/  STL [R1+0x154], R3 ;  /* 0x0001540301007387 */ /* 0x0005e20000100800 */
[----:B-1----:R-:W-:-:S05]  /*1b3b0*/  SHF.L.U32 R0, R4, 0x1, RZ ;  /* 0x0000000104007819 */ /* 0x002fca00000006ff */
[----:B------:R2:W-:Y:S04]  /*1b3c0*/  STL [R1+0x14c], R0 ;  /* 0x00014c0001007387 */ /* 0x0005e80000100800 */
[----:B------:R2:W-:Y:S02]  /*1b3d0*/  STL [R1+0x150], R2 ;  /* 0x0001500201007387 */ /* 0x0005e40000100800 */
.L_x_600:
[----:B--2---:R-:W2:Y:S01]  /*1b3e0*/  LDL R2, [R1+0x168] ;  /* 0x0001680001027983 */ /* 0x004ea20000100800 */
[----:B------:R-:W-:Y:S04]  /*1b3f0*/  DEPBAR.LE SB0, 0x0 ;  /* 0x000080000000791a */ /* 0x000fe80000000000 */
[----:B------:R-:W2:Y:S01]  /*1b400*/  LDL R3, [R1+0x110] ;  /* 0x0001100001037983 */ /* 0x000ea20000100800 */
[----:B------:R-:W-:Y:S01]  /*1b410*/  WARPSYNC 0xffffffff ;  /* 0xffffffff00007948 */ /* 0x000fe20003800000 */
[----:B------:R-:W-:Y:S01]  /*1b420*/  SHF.R.S32.HI R5, RZ, 0x1f, R212 ;  /* 0x0000001fff057819 */ /* 0x000fe200000114d4 */
[----:B------:R-:W-:Y:S02]  /*1b430*/  BSSY B0, `(.L_x_598) ;  /* 0x0000107000007945 */ /* 0x000fe40003800000 */
[----:B------:R-:W3:Y:S05]  /*1b440*/  LDL.64 R6, [R1+0x120] ;  /* 0x0001200001067983 */ /* 0x000eea0000100a00 */
[----:B------:R-:W4:Y:S05]  /*1b450*/  LDL R4, [R1+0x1b8] ;  /* 0x0001b80001047983 */ /* 0x000f2a0000100800 */
[----:B------:R-:W5:Y:S05]  /*1b460*/  LDL R0, [R1+0x1bc] ;  /* 0x0001bc0001007983 */ /* 0x000f6a0000100800 */
[----:B------:R-:W5:Y:S05]  /*1b470*/  LDL.64 R10, [R1+0x180] ;  /* 0x00018000010a7983 */ /* 0x000f6a0000100a00 */
[----:B------:R-:W5:Y:S05]  /*1b480*/  LDL.64 R8, [R1+0x188] ;  /* 0x0001880001087983 */ /* 0x000f6a0000100a00 */
[----:B------:R-:W-:Y:S01]  /*1b490*/  BAR.SYNC.DEFER_BLOCKING 0x0 ;  /* 0x0000000000007b1d */ /* 0x000fe20000010000 */
[-C--:B--2---:R-:W-:Y:S02]  /*1b4a0*/  ISETP.GE.AND P5, PT, R2, R3.reuse, PT ;  /* 0x000000030200720c */ /* 0x084fe40003fa6270 */
[----:B---3--:R-:W-:Y:S02]  /*1b4b0*/  SHF.L.U64.HI R2, R6, 0x6, R7 ;  /* 0x0000000606027819 */ /* 0x008fe40000010207 */
[-C--:B----4-:R-:W-:Y:S03]  /*1b4c0*/  ISETP.GE.AND P4, PT, R4, R3.reuse, PT ;  /* 0x000000030400720c */ /* 0x090fe60003f86270 */
[----:B------:R-:W-:Y:S06]  /*1b4d0*/  IMAD R4, R2, R212, RZ ;  /* 0x000000d402047224 */ /* 0x000fec00078e02ff */
[----:B------:R-:W-:Y:S01]  /*1b4e0*/  @P5 STS [R202+0x9000], RZ ;  /* 0x009000ffca005388 */ /* 0x000fe20000000800 */
[----:B-----5:R-:W-:Y:S01]  /*1b4f0*/  ISETP.GE.AND P3, PT, R0, R3, PT ;  /* 0x000000030000720c */ /* 0x020fe20003f66270 */
[----:B------:R-:W-:Y:S03]  /*1b500*/  IMAD.SHL.U32 R0, R6, 0x40, RZ ;  /* 0x0000004006007824 */ /* 0x000fe600078e00ff */
[----:B------:R-:W-:Y:S01]  /*1b510*/  @P5 STS [R202+0x9004], RZ ;  /* 0x009004ffca005388 */ /* 0x000fe20000000800 */
[----:B------:R-:W-:Y:S02]  /*1b520*/  IMAD.MOV.U32 R3, RZ, RZ, R11 ;  /* 0x000000ffff037224 */ /* 0x000fe400078e000b */
[-C--:B------:R-:W-:Y:S02]  /*1b530*/  IMAD R4, R5, R0.reuse, R4 ;  /* 0x0000000005047224 */ /* 0x080fe400078e0204 */
[----:B------:R-:W-:Y:S01]  /*1b540*/  @P5 STS.64 [R202+0x9008], RZ ;  /* 0x009008ffca005388 */ /* 0x000fe20000000a00 */
[----:B------:R-:W-:Y:S04]  /*1b550*/  IMAD.MOV.U32 R2, RZ, RZ, R8 ;  /* 0x000000ffff027224 */ /* 0x000fe800078e0008 */
[----:B------:R-:W-:Y:S04]  /*1b560*/  IMAD.WIDE.U32 R2, R212, R0, R2 ;  /* 0x00000000d4027225 */ /* 0x000fe800078e0002 */
[----:B------:R-:W-:Y:S01]  /*1b570*/  IMAD.IADD R3, R3, 0x1, R4 ;  /* 0x0000000103037824 */ /* 0x000fe200078e0204 */
[CC--:B------:R-:W-:Y:S02]  /*1b580*/  @!P5 LEA R16, P1, R2.reuse, R232.reuse, 0x1 ;  /* 0x000000e80210d211 */ /* 0x0c0fe400078208ff */
[CC--:B------:R-:W-:Y:S02]  /*1b590*/  @!P4 LEA R12, P0, R2.reuse, R232.reuse, 0x1 ;  /* 0x000000e8020cc211 */ /* 0x0c0fe400078008ff */
[CCC-:B------:R-:W-:Y:S02]  /*1b5a0*/  @!P5 LEA.HI.X R17, R2.reuse, R233.reuse, R3.reuse, 0x1, P1 ;  /* 0x000000e90211d211 */ /* 0x1c0fe400008f0c03 */
[CCC-:B------:R-:W-:Y:S02]  /*1b5b0*/  @!P4 LEA.HI.X R13, R2.reuse, R233.reuse, R3.reuse, 0x1, P0 ;  /* 0x000000e9020dc211 */ /* 0x1c0fe400000f0c03 */
[----:B------:R-:W-:Y:S01]  /*1b5c0*/  @!P3 LEA R10, P2, R2, R232, 0x1 ;  /* 0x000000e8020ab211 */ /* 0x000fe200078408ff */
[----:B------:R-:W-:Y:S01]  /*1b5d0*/  @!PT LDS RZ, [RZ] ;  /* 0x00000000fffff984 */ /* 0x000fe20000000800 */
[----:B------:R-:W-:Y:S01]  /*1b5e0*/  @!PT LDS RZ, [RZ] ;  /* 0x00000000fffff984 */ /* 0x000fe20000000800 */
[----:B------:R-:W-:Y:S01]  /*1b5f0*/  @!PT LDS RZ, [RZ] ;  /* 0x00000000fffff984 */ /* 0x000fe20000000800 */
[----:B------:R1:W-:Y:S01]  /*1b600*/  @!P5 LDGSTS.E.BYPASS.LTC128B.128 [R202+0x9000], [R16.64] ;  /* 0x0900000010cadfae */ /* 0x0003e2000b901d44 */
[----:B------:R-:W-:Y:S02]  /*1b610*/  LEA R0, P6, R6, R2, 0x5 ;  /* 0x0000000206007211 */ /* 0x000fe400078c28ff */
[----:B------:R-:W-:Y:S02]  /*1b620*/  @!P3 LEA.HI.X R11, R2, R233, R3, 0x1, P2 ;  /* 0x000000e9020bb211 */ /* 0x000fe400010f0c03 */
[----:B------:R-:W-:Y:S01]  /*1b630*/  @P4 STS.128 [R202+0xa000], RZ ;  /* 0x00a000ffca004388 */ /* 0x000fe20000000c00 */
[----:B------:R-:W-:Y:S02]  /*1b640*/  LEA.HI.X R4, R6, R3, R7, 0x5, P6 ;  /* 0x0000000306047211 */ /* 0x000fe400030f2c07 */
[CC--:B------:R-:W-:Y:S02]  /*1b650*/  @!P5 LEA R14, P6, R0.reuse, R232.reuse, 0x1 ;  /* 0x000000e8000ed211 */ /* 0x0c0fe400078c08ff */
[----:B------:R-:W-:Y:S01]  /*1b660*/  @!PT LDS RZ, [RZ] ;  /* 0x00000000fffff984 */ /* 0x000fe20000000800 */
[----:B------:R-:W-:Y:S01]  /*1b670*/  @!PT LDS RZ, [RZ] ;  /* 0x00000000fffff984 */ /* 0x000fe20000000800 */
[----:B------:R-:W-:Y:S01]  /*1b680*/  @!PT LDS RZ, [RZ] ;  /* 0x00000000fffff984 */ /* 0x000fe20000000800 */
[----:B------:R2:W-:Y:S01]  /*1b690*/  @!P4 LDGSTS.E.BYPASS.LTC128B.128 [R202+0xa000], [R12.64+0x40] ;  /* 0x0a0000400ccacfae */ /* 0x0005e2000b901d44 */
[CC--:B------:R-:W-:Y:S02]  /*1b6a0*/  @!P4 LEA R8, P1, R0.reuse, R232.reuse, 0x1 ;  /* 0x000000e80008c211 */ /* 0x0c0fe400078208ff */
[CCC-:B------:R-:W-:Y:S02]  /*1b6b0*/  @!P5 LEA.HI.X R15, R0.reuse, R233.reuse, R4.reuse, 0x1, P6 ;  /* 0x000000e9000fd211 */ /* 0x1c0fe400030f0c04 */
[----:B------:R-:W-:Y:S01]  /*1b6c0*/  @P3 STS.128 [R202+0xb000], RZ ;  /* 0x00b000ffca003388 */ /* 0x000fe20000000c00 */
[CCC-:B------:R-:W-:Y:S02]  /*1b6d0*/  @!P4 LEA.HI.X R9, R0.reuse, R233.reuse, R4.reuse, 0x1, P1 ;  /* 0x000000e90009c211 */ /* 0x1c0fe400008f0c04 */
[C---:B------:R-:W-:Y:S02]  /*1b6e0*/  @!P3 LEA R6, P0, R0.reuse, R232, 0x1 ;  /* 0x000000e80006b211 */ /* 0x040fe400078008ff */
[----:B------:R-:W-:Y:S01]  /*1b6f0*/  @!PT LDS RZ, [RZ] ;  /* 0x00000000fffff984 */ /* 0x000fe20000000800 */
[----:B------:R-:W-:Y:S01]  /*1b700*/  @!PT LDS RZ, [RZ] ;  /* 0x00000000fffff984 */ /* 0x000fe20000000800 */
[----:B------:R-:W-:Y:S01]  /*1b710*/  @!PT LDS RZ, [RZ] ;  /* 0x00000000fffff984 */ /* 0x000fe20000000800 */
[----:B------:R3:W-:Y:S02]  /*1b720*/  @!P3 LDGSTS.E.BYPASS.LTC128B.128 [R202+0xb000], [R10.64+0x80] ;  /* 0x0b0000800acabfae */ /* 0x0007e4000b901d44 */
[----:B------:R-:W-:Y:S02]  /*1b730*/  @!P3 LEA.HI.X R7, R0, R233, R4, 0x1, P0 ;  /* 0x000000e90007b211 */ /* 0x000fe400000f0c04 */
[----:B------:R-:W-:Y:S01]  /*1b740*/  ISETP.GE.AND P0, PT, R212, 0x1, PT ;  /* 0x00000001d400780c */ /* 0x000fe20003f06270 */
[----:B------:R-:W-:Y:S05]  /*1b750*/  @P5 STS.128 [R202+0x9800], RZ ;  /* 0x009800ffca005388 */ /* 0x000fea0000000c00 */
[----:B------:R-:W-:Y:S01]  /*1b760*/  @!PT LDS RZ, [RZ] ;  /* 0x00000000fffff984 */ /* 0x000fe20000000800 */
[----:B------:R-:W-:Y:S01]  /*1b770*/  @!PT LDS RZ, [RZ] ;  /* 0x00000000fffff984 */ /* 0x000fe20000000800 */
[----:B------:R-:W-:Y:S01]  /*1b780*/  @!PT LDS RZ, [RZ] ;  /* 0x00000000fffff984 */ /* 0x000fe20000000800 */
[----:B------:R2:W-:Y:S05]  /*1b790*/  @!P5 LDGSTS.E.BYPASS.LTC128B.128 [R202+0x9800], [R14.64] ;  /* 0x098000000ecadfae */ /* 0x0005ea000b901d44 */
[----:B------:R-:W-:Y:S05]  /*1b7a0*/  @P4 STS.128 [R202+0xa800], RZ ;  /* 0x00a800ffca004388 */ /* 0x000fea0000000c00 */
[----:B------:R-:W-:Y:S01]  /*1b7b0*/  @!PT LDS RZ, [RZ] ;  /* 0x00000000fffff984 */ /* 0x000fe20000000800 */
[----:B------:R-:W-:Y:S01]  /*1b7c0*/  @!PT LDS RZ, [RZ] ;  /* 0x00000000fffff984 */ /* 0x000fe20000000800 */
[----:B------:R-:W-:Y:S01]  /*1b7d0*/  @!PT LDS RZ, [RZ] ;  /* 0x00000000fffff984 */ /* 0x000fe20000000800 */
[----:B------:R3:W-:Y:S05]  /*1b7e0*/  @!P4 LDGSTS.E.BYPASS.LTC128B.128 [R202+0xa800], [R8.64+0x40] ;  /* 0x0a80004008cacfae */ /* 0x0007ea000b901d44 */
[----:B------:R-:W-:Y:S05]  /*1b7f0*/  @P3 STS.128 [R202+0xb800], RZ ;  /* 0x00b800ffca003388 */ /* 0x000fea0000000c00 */
[----:B------:R-:W-:Y:S01]  /*1b800*/  @!PT LDS RZ, [RZ] ;  /* 0x00000000fffff984 */ /* 0x000fe20000000800 */
[----:B------:R-:W-:Y:S01]  /*1b810*/  @!PT LDS RZ, [RZ] ;  /* 0x00000000fffff984 */ /* 0x000fe20000000800 */
[----:B------:R-:W-:Y:S01]  /*1b820*/  @!PT LDS RZ, [RZ] ;  /* 0x00000000fffff984 */ /* 0x000fe20000000800 */
[----:B------:R4:W-:Y:S05]  /*1b830*/  @!P3 LDGSTS.E.BYPASS.LTC128B.128 [R202+0xb800], [R6.64+0x80] ;  /* 0x0b80008006cabfae */ /* 0x0009ea000b901d44 */
[----:B------:R-:W-:Y:S05]  /*1b840*/  LDSM.16.M88.4 R64, [R196] ;  /* 0x00000000c440783b */ /* 0x000fea0000000200 */
[----:B-1----:R-:W4:Y:S05]  /*1b850*/  LDSM.16.M88.4 R16, [R193+0x6000] ;  /* 0x00600000c110783b */ /* 0x002f2a0000000200 */
[----:B------:R-:W3:Y:S05]  /*1b860*/  LDSM.16.M88.4 R60, [R196+0x1000] ;  /* 0x00100000c43c783b */ /* 0x000eea0000000200 */
[----:B------:R-:W1:Y:S05]  /*1b870*/  LDSM.16.M88.4 R32, [R193+0x6400] ;  /* 0x00640000c120783b */ /* 0x000e6a0000000200 */
[----:B------:R-:W0:Y:S05]  /*1b880*/  LDGDEPBAR ;  /* 0x00000000000079af */ /* 0x000e2a0000000000 */
[----:B------:R-:W5:Y:S05]  /*1b890*/  LDSM.16.M88.4 R48, [R193+0x6800] ;  /* 0x00680000c130783b */ /* 0x000f6a0000000200 */
[----:B------:R-:W1:Y:S05]  /*1b8a0*/  LDSM.16.M88.4 R172, [R193+0x6c00] ;  /* 0x006c0000c1ac783b */ /* 0x000e6a0000000200 */
[----:B------:R-:W-:Y:S05]  /*1b8b0*/  LDSM.16.M88.4 R176, [R197] ;  /* 0x00000000c5b0783b */ /* 0x000fea0000000200 */
[----:B------:R-:W-:Y:S01]  /*1b8c0*/  LDSM.16.M88.4 R180, [R197+0x1000] ;  /* 0x00100000c5b4783b */ /* 0x000fe20000000200 */
[-C--:B----4-:R-:W-:Y:S08]  /*1b8d0*/  HMMA.16816.F32 R4, R64, R16.reuse, RZ ;  /* 0x000000104004723c */ /* 0x090ff000000018ff */
[C---:B---3--:R-:W-:Y:S08]  /*1b8e0*/  HMMA.16816.F32 R8, R60.reuse, R16, RZ ;  /* 0x000000103c08723c */ /* 0x048ff000000018ff */
[-C--:B--2---:R-:W-:Y:S08]  /*1b8f0*/  HMMA.16816.F32 R12, R60, R18.reuse, RZ ;  /* 0x000000123c0c723c */ /* 0x084ff000000018ff */
[C---:B------:R-:W-:Y:S08]  /*1b900*/  HMMA.16816.F32 R16, R64.reuse, R18, RZ ;  /* 0x000000124010723c */ /* 0x040ff000000018ff */
[-C--:B-1----:R-:W-:Y:S08]  /*1b910*/  HMMA.16816.F32 R20, R64, R32.reuse, RZ ;  /* 0x000000204014723c */ /* 0x082ff000000018ff */
        /* <DEDUP_REMOVED lines=12> */
[-C--:B-1----:R-:W-:Y:S08]  /*1b9e0*/  HMMA.16816.F32 R4, R176, R172.reuse, R4 ;  /* 0x000000acb004723c */ /* 0x082ff00000001804 */
[C---:B------:R-:W-:Y:S08]  /*1b9f0*/  HMMA.16816.F32 R8, R180.reuse, R172, R8 ;  /* 0x000000acb408723c */ /* 0x040ff00000001808 */
[-C--:B------:R-:W-:Y:S08]  /*1ba00*/  HMMA.16816.F32 R12, R180, R174.reuse, R12 ;  /* 0x000000aeb40c723c */ /* 0x080ff0000000180c */
[C---:B------:R-:W-:Y:S01]  /*1ba10*/  HMMA.16816.F32 R16, R176.reuse, R174, R16 ;  /* 0x000000aeb010723c */ /* 0x040fe20000001810 */
        /* <DEDUP_REMOVED lines=13> */
[-C--:B------:R-:W-:Y:S01]  /*1baf0*/  HMMA.16816.F32 R60, R180, R174.reuse, R60 ;  /* 0x000000aeb43c723c */ /* 0x080fe2000000183c */
[----:B------:R-:W-:Y:S07]  /*1bb00*/  LDSM.16.M88.4 R180, [R196+0x3000] ;  /* 0x00300000c4b4783b */ /* 0x000fee0000000200 */
[----:B------:R-:W-:Y:S01]  /*1bb10*/  HMMA.16816.F32 R64, R176, R174, R64 ;  /* 0x000000aeb040723c */ /* 0x000fe20000001840 */
[----:B------:R-:W-:Y:S05]  /*1bb20*/  LDSM.16.M88.4 R172, [R196+0x2000] ;  /* 0x00200000c4ac783b */ /* 0x000fea0000000200 */
[----:B------:R-:W1:Y:S02]  /*1bb30*/  LDSM.16.M88.4 R176, [R193+0x7000] ;  /* 0x00700000c1b0783b */ /* 0x000e640000000200 */
        /* <DEDUP_REMOVED lines=80> */
[----:B------:R-:W1:Y:S01]  /*1c040*/  LDSM.16.M88.4 R176, [R195+0x8c00] ;  /* 0x008c0000c3b0783b */ /* 0x000e620000000200 */
[----:B------:R-:W-:Y:S04]  /*1c050*/  DEPBAR.LE SB0, 0x0 ;  /* 0x000080000000791a */ /* 0x000fe80000000000 */
[----:B------:R-:W-:Y:S02]  /*1c060*/  BAR.SYNC.DEFER_BLOCKING 0x0 ;  /* 0x0000000000007b1d */ /* 0x000fe40000010000 */
[-C--:B-1----:R-:W-:Y:S08]  /*1c070*/  HMMA.16816.F32 R52, R172, R176.reuse, R52 ;  /* 0x000000b0ac34723c */ /* 0x082ff00000001834 */
[C---:B------:R-:W-:Y:S08]  /*1c080*/  HMMA.16816.F32 R56, R180.reuse, R176, R56 ;  /* 0x000000b0b438723c */ /* 0x040ff00000001838 */
[-C--:B------:R-:W-:Y:S08]  /*1c090*/  HMMA.16816.F32 R60, R180, R178.reuse, R60 ;  /* 0x000000b2b43c723c */ /* 0x080ff0000000183c */
[----:B------:R-:W-:Y:S01]  /*1c0a0*/  HMMA.16816.F32 R64, R172, R178, R64 ;  /* 0x000000b2ac40723c */ /* 0x000fe20000001840 */
[----:B------:R-:W-:Y:S07]  /*1c0b0*/  @!UPT UIADD3 URZ, URZ, URZ, URZ ;  /* 0x0000003f3f3ff290 */ /* 0x000fee000fffe03f */
[----:B------:R-:W-:-:S11]  /*1c0c0*/  @!P0 BRA `(.L_x_599) ;  /* 0x000003d000008947 */ /* 0x000fd60003800000 */
[----:B------:R-:W2:Y:S01]  /*1c0d0*/  LDL R105, [R1+0x174] ;  /* 0x0001740001697983 */ /* 0x000ea20000100800 */
[----:B------:R-:W-:Y:S03]  /*1c0e0*/  IADD3 R0, R212, -0x1, RZ ;  /* 0xffffffffd4007810 */ /* 0x000fe60007ffe0ff */
[----:B------:R-:W3:Y:S01]  /*1c0f0*/  LDL.64 R188, [R1+0x178] ;  /* 0x0001780001bc7983 */ /* 0x000ee20000100a00 */
[----:B------:R-:W-:Y:S03]  /*1c100*/  SHF.R.S32.HI R103, RZ, 0x1f, R0 ;  /* 0x0000001fff677819 */ /* 0x000fe60000011400 */
[----:B------:R-:W4:Y:S04]  /*1c110*/  LDL.64 R186, [R1+0x198] ;  /* 0x0001980001ba7983 */ /* 0x000f280000100a00 */
[----:B------:R-:W5:Y:S04]  /*1c120*/  LDL R102, [R1+0x170] ;  /* 0x0001700001667983 */ /* 0x000f680000100800 */
[----:B------:R-:W4:Y:S04]  /*1c130*/  LDL R104, [R1+0x190] ;  /* 0x0001900001687983 */ /* 0x000f280000100800 */
[----:B------:R-:W4:Y:S04]  /*1c140*/  LDL R184, [R1+0x194] ;  /* 0x0001940001b87983 */ /* 0x000f280000100800 */
[----:B------:R1:W-:Y:S04]  /*1c150*/  @P5 STS [R202+0x6000], RZ ;  /* 0x006000ffca005388 */ /* 0x0003e80000000800 */
[----:B------:R1:W-:Y:S04]  /*1c160*/  @P5 STS [R202+0x6004], RZ ;  /* 0x006004ffca005388 */ /* 0x0003e80000000800 */
[----:B------:R1:W-:Y:S01]  /*1c170*/  @P5 STS.64 [R202+0x6008], RZ ;  /* 0x006008ffca005388 */ /* 0x0003e20000000a00 */
[----:B--2---:R-:W-:Y:S02]  /*1c180*/  IMAD R2, R105, R0, RZ ;  /* 0x0000000069027224 */ /* 0x004fe400078e02ff */
[----:B---3--:R-:W-:Y:S02]  /*1c190*/  IMAD.MOV.U32 R3, RZ, RZ, R189 ;  /* 0x000000ffff037224 */ /* 0x008fe400078e00bd */
[-C--:B-----5:R-:W-:Y:S02]  /*1c1a0*/  IMAD R103, R103, R102.reuse, R2 ;  /* 0x0000006667677224 */ /* 0x0a0fe400078e0202 */
[----:B----4-:R-:W-:Y:S04]  /*1c1b0*/  IMAD.MOV.U32 R2, RZ, RZ, R186 ;  /* 0x000000ffff027224 */ /* 0x010fe800078e00ba */
[----:B------:R-:W-:Y:S04]  /*1c1c0*/  IMAD.WIDE.U32 R2, R0, R102, R2 ;  /* 0x0000006600027225 */ /* 0x000fe800078e0002 */
[----:B------:R-:W-:Y:S01]  /*1c1d0*/  IMAD.IADD R0, R3, 0x1, R103 ;  /* 0x0000000103007824 */ /* 0x000fe200078e0267 */
[CC--:B------:R-:W-:Y:S04]  /*1c1e0*/  @!P5 LEA R102, P0, R2.reuse, R222.reuse, 0x1 ;  /* 0x000000de0266d211 */ /* 0x0c0fe800078008ff */
[CCC-:B------:R-:W-:Y:S05]  /*1c1f0*/  @!P5 LEA.HI.X R103, R2.reuse, R223.reuse, R0.reuse, 0x1, P0 ;  /* 0x000000df0267d211 */ /* 0x1c0fea00000f0c00 */
[----:B------:R-:W-:Y:S01]  /*1c200*/  @!PT LDS RZ, [RZ] ;  /* 0x00000000fffff984 */ /* 0x000fe20000000800 */
[----:B------:R-:W-:Y:S01]  /*1c210*/  @!PT LDS RZ, [RZ] ;  /* 0x00000000fffff984 */ /* 0x000fe20000000800 */
[----:B------:R-:W-:Y:S01]  /*1c220*/  @!PT LDS RZ, [RZ] ;  /* 0x00000000fffff984 */ /* 0x000fe20000000800 */
[----:B------:R2:W-:Y:S04]  /*1c230*/  @!P5 LDGSTS.E.BYPASS.LTC128B.128 [R202+0x6000], [R102.64] ;  /* 0x0600000066cadfae */ /* 0x0005e8000b901d44 */
[----:B------:R1:W-:Y:S01]  /*1c240*/  @P4 STS.128 [R202+0x7000], RZ ;  /* 0x007000ffca004388 */ /* 0x0003e20000000c00 */
[CC--:B--2---:R-:W-:Y:S04]  /*1c250*/  @!P4 LEA R102, P0, R2.reuse, R222.reuse, 0x1 ;  /* 0x000000de0266c211 */ /* 0x0c4fe800078008ff */
[CCC-:B------:R-:W-:Y:S05]  /*1c260*/  @!P4 LEA.HI.X R103, R2.reuse, R223.reuse, R0.reuse, 0x1, P0 ;  /* 0x000000df0267c211 */ /* 0x1c0fea00000f0c00 */
[----:B------:R-:W-:Y:S01]  /*1c270*/  @!PT LDS RZ, [RZ] ;  /* 0x00000000fffff984 */ /* 0x000fe20000000800 */
[----:B------:R-:W-:Y:S01]  /*1c280*/  @!PT LDS RZ, [RZ] ;  /* 0x00000000fffff984 */ /* 0x000fe20000000800 */
[----:B------:R-:W-:Y:S01]  /*1c290*/  @!PT LDS RZ, [RZ] ;  /* 0x00000000fffff984 */ /* 0x000fe20000000800 */
[----:B------:R2:W-:Y:S04]  /*1c2a0*/  @!P4 LDGSTS.E.BYPASS.LTC128B.128 [R202+0x7000], [R102.64+0x40] ;  /* 0x0700004066cacfae */ /* 0x0005e8000b901d44 */
[----:B------:R1:W-:Y:S01]  /*1c2b0*/  @P3 STS.128 [R202+0x8000], RZ ;  /* 0x008000ffca003388 */ /* 0x0003e20000000c00 */
[C---:B--2---:R-:W-:Y:S04]  /*1c2c0*/  @!P3 LEA R102, P0, R2.reuse, R222, 0x1 ;  /* 0x000000de0266b211 */ /* 0x044fe800078008ff */
[-CC-:B------:R-:W-:Y:S02]  /*1c2d0*/  @!P3 LEA.HI.X R103, R2, R223.reuse, R0.reuse, 0x1, P0 ;  /* 0x000000df0267b211 */ /* 0x180fe400000f0c00 */
[----:B------:R-:W-:Y:S03]  /*1c2e0*/  IADD3 R2, P1, R104, R2, RZ ;  /* 0x0000000268027210 */ /* 0x000fe60007f3e0ff */
[----:B------:R-:W-:Y:S01]  /*1c2f0*/  @!PT LDS RZ, [RZ] ;  /* 0x00000000fffff984 */ /* 0x000fe20000000800 */
[----:B------:R-:W-:Y:S01]  /*1c300*/  @!PT LDS RZ, [RZ] ;  /* 0x00000000fffff984 */ /* 0x000fe20000000800 */
[----:B------:R-:W-:Y:S01]  /*1c310*/  @!PT LDS RZ, [RZ] ;  /* 0x00000000fffff984 */ /* 0x000fe20000000800 */
[----:B------:R2:W-:Y:S01]  /*1c320*/  @!P3 LDGSTS.E.BYPASS.LTC128B.128 [R202+0x8000], [R102.64+0x80] ;  /* 0x0800008066cabfae */ /* 0x0005e2000b901d44 */
[-C--:B------:R-:W-:Y:S01]  /*1c330*/  @!P5 LEA R104, P0, R2, R222.reuse, 0x1 ;  /* 0x000000de0268d211 */ /* 0x080fe200078008ff */
[----:B------:R-:W-:Y:S02]  /*1c340*/  IMAD.X R0, R184, 0x1, R0, P1 ;  /* 0x00000001b8007824 */ /* 0x000fe400008e0600 */
[----:B------:R1:W-:Y:S03]  /*1c350*/  @P5 STS.128 [R202+0x6800], RZ ;  /* 0x006800ffca005388 */ /* 0x0003e60000000c00 */
        /* <DEDUP_REMOVED lines=14> */
[----:B------:R-:W-:Y:S05]  /*1c440*/  @!P3 LEA.HI.X R103, R2, R223, R0, 0x1, P0 ;  /* 0x000000df0267b211 */ /* 0x000fea00000f0c00 */
[----:B------:R-:W-:Y:S01]  /*1c450*/  @!PT LDS RZ, [RZ] ;  /* 0x00000000fffff984 */ /* 0x000fe20000000800 */
[----:B------:R-:W-:Y:S01]  /*1c460*/  @!PT LDS RZ, [RZ] ;  /* 0x00000000fffff984 */ /* 0x000fe20000000800 */
[----:B------:R-:W-:Y:S01]  /*1c470*/  @!PT LDS RZ, [RZ] ;  /* 0x00000000fffff984 */ /* 0x000fe20000000800 */
[----:B------:R1:W-:Y:S04]  /*1c480*/  @!P3 LDGSTS.E.BYPASS.LTC128B.128 [R202+0x8800], [R102.64+0x80] ;  /* 0x0880008066cabfae */ /* 0x0003e8000b901d44 */
[----:B------:R-:W0:Y:S02]  /*1c490*/  LDGDEPBAR ;  /* 0x00000000000079af */ /* 0x000e240000000000 */
.L_x_599:
[----:B------:R-:W-:Y:S05]  /*1c4a0*/  BSYNC B0 ;  /* 0x0000000000007941 */ /* 0x000fea0003800000 */
.L_x_598:
[----:B------:R-:W-:Y:S01]  /*1c4b0*/  IMAD.U32 R2, RZ, RZ, UR6 ;  /* 0x00000006ff027e24 */ /* 0x000fe2000f8e00ff */
[----:B-1----:R-:W1:Y:S01]  /*1c4c0*/  S2R R102, SR_TID.X ;  /* 0x0000000000667919 */ /* 0x002e620000002100 */
[----:B------:R-:W-:Y:S07]  /*1c4d0*/  IMAD.U32 R3, RZ, RZ, UR7 ;  /* 0x00000007ff037e24 */ /* 0x000fee000f8e00ff */
[----:B------:R2:W3:Y:S01]  /*1c4e0*/  LD.E R0, [R2.64+0xdc] ;  /* 0x0000dc0402007980 */ /* 0x0004e2000c101900 */
[----:B-1----:R-:W-:Y:S05]  /*1c4f0*/  IMAD.SHL.U32 R102, R102, 0x2, RZ ;  /* 0x0000000266667824 */ /* 0x002fea00078e00ff */
[----:B------:R-:W-:Y:S05]  /*1c500*/  LOP3.LUT R102, R102, 0x6, RZ, 0xc0, !PT ;  /* 0x0000000666667812 */ /* 0x000fea00078ec0ff */
[----:B--2---:R-:W-:Y:S04]  /*1c510*/  IMAD R2, R212, 0x40, R102 ;  /* 0x00000040d4027824 */ /* 0x004fe800078e0266 */
[----:B------:R-:W1:Y:S01]  /*1c520*/  I2F R103, R2 ;  /* 0x0000000200677306 */ /* 0x000e620000201400 */
        /* <DEDUP_REMOVED lines=9> */
[C---:B------:R-:W-:Y:S03]  /*1c5c0*/  IADD3 R105, R2.reuse, 0x20, RZ ;  /* 0x0000002002697810 */ /* 0x040fe60007ffe0ff */
[----:B------:R-:W4:Y:S01]  /*1c5d0*/  I2F R3, R3 ;  /* 0x0000000300037306 */ /* 0x000f220000201400 */
[CC--:B-1----:R-:W-:Y:S02]  /*1c5e0*/  FFMA.FTZ R10, R103.reuse, R199.reuse, R10 ;  /* 0x000000c7670a7223 */ /* 0x0c2fe4000001000a */
[CC--:B------:R-:W-:Y:S02]  /*1c5f0*/  FFMA.FTZ R4, R103.reuse, R199.reuse, R4 ;  /* 0x000000c767047223 */ /* 0x0c0fe40000010004 */
[CC--:B------:R-:W-:Y:S05]  /*1c600*/  FFMA.FTZ R6, R103.reuse, R199.reuse, R6 ;  /* 0x000000c767067223 */ /* 0x0c0fea0000010006 */
[----:B------:R-:W1:Y:S01]  /*1c610*/  I2F R104, R104 ;  /* 0x0000006800687306 */ /* 0x000e620000201400 */
[-C--:B------:R-:W-:Y:S01]  /*1c620*/  FFMA.FTZ R8, R103, R199.reuse, R8 ;  /* 0x000000c767087223 */ /* 0x080fe20000010008 */
[----:B------:R-:W-:Y:S01]  /*1c630*/  IADD3 R103, R2, 0x28, RZ ;  /* 0x0000002802677810 */ /* 0x000fe20007ffe0ff */
[CC--:B--2---:R-:W-:Y:S02]  /*1c640*/  FFMA.FTZ R14, R102.reuse, R199.reuse, R14 ;  /* 0x000000c7660e7223 */ /* 0x0c4fe4000001000e */
[CC--:B------:R-:W-:Y:S02]  /*1c650*/  FFMA.FTZ R16, R102.reuse, R199.reuse, R16 ;  /* 0x000000c766107223 */ /* 0x0c0fe40000010010 */
[CC--:B------:R-:W-:Y:S03]  /*1c660*/  FFMA.FTZ R18, R102.reuse, R199.reuse, R18 ;  /* 0x000000c766127223 */ /* 0x0c0fe60000010012 */
[----:B------:R-:W2:Y:S01]  /*1c670*/  I2F R172, R172 ;  /* 0x000000ac00ac7306 */ /* 0x000ea20000201400 */
[-C--:B------:R-:W-:Y:S01]  /*1c680*/  FFMA.FTZ R12, R102, R199.reuse, R12 ;  /* 0x000000c7660c7223 */ /* 0x080fe2000001000c */
[C---:B------:R-:W-:Y:S01]  /*1c690*/  IADD3 R102, R2.reuse, 0x29, RZ ;  /* 0x0000002902667810 */ /* 0x040fe20007ffe0ff */
[CC--:B----4-:R-:W-:Y:S02]  /*1c6a0*/  FFMA.FTZ R11, R3.reuse, R199.reuse, R11 ;  /* 0x000000c7030b7223 */ /* 0x0d0fe4000001000b */
[CC--:B------:R-:W-:Y:S02]  /*1c6b0*/  FFMA.FTZ R5, R3.reuse, R199.reuse, R5 ;  /* 0x000000c703057223 */ /* 0x0c0fe40000010005 */
[CC--:B------:R-:W-:Y:S03]  /*1c6c0*/  FFMA.FTZ R7, R3.reuse, R199.reuse, R7 ;  /* 0x000000c703077223 */ /* 0x0c0fe60000010007 */
[----:B------:R-:W4:Y:S01]  /*1c6d0*/  I2F R173, R173 ;  /* 0x000000ad00ad7306 */ /* 0x000f220000201400 */
[-C--:B------:R-:W-:Y:S01]  /*1c6e0*/  FFMA.FTZ R9, R3, R199.reuse, R9 ;  /* 0x000000c703097223 */ /* 0x080fe20000010009 */
[----:B------:R-:W-:Y:S01]  /*1c6f0*/  IADD3 R3, R2, 0x30, RZ ;  /* 0x0000003002037810 */ /* 0x000fe20007ffe0ff */
[CC--:B-1----:R-:W-:Y:S02]  /*1c700*/  FFMA.FTZ R37, R104.reuse, R199.reuse, R37 ;  /* 0x000000c768257223 */ /* 0x0c2fe40000010025 */
[CC--:B------:R-:W-:Y:S02]  /*1c710*/  FFMA.FTZ R39, R104.reuse, R199.reuse, R39 ;  /* 0x000000c768277223 */ /* 0x0c0fe40000010027 */
[CC--:B------:R-:W-:Y:S03]  /*1c720*/  FFMA.FTZ R43, R104.reuse, R199.reuse, R43 ;  /* 0x000000c7682b7223 */ /* 0x0c0fe6000001002b */
[----:B------:R-:W1:Y:S01]  /*1c730*/  I2F R175, R175 ;  /* 0x000000af00af7306 */ /* 0x000e620000201400 */
[-C--:B------:R-:W-:Y:S01]  /*1c740*/  FFMA.FTZ R41, R104, R199.reuse, R41 ;  /* 0x000000c768297223 */ /* 0x080fe20000010029 */
[----:B------:R-:W-:Y:S01]  /*1c750*/  FMNMX.FTZ R104, R10, R100, !PT ;  /* 0x000000640a687209 */ /* 0x000fe20007810000 */
[CC--:B--2---:R-:W-:Y:S03]  /*1c760*/  FFMA.FTZ R17, R172.reuse, R199.reuse, R17 ;  /* 0x000000c7ac117223 */ /* 0x0c4fe60000010011 */
[----:B------:R-:W-:Y:S01]  /*1c770*/  FMNMX.FTZ R104, R11, R104, !PT ;  /* 0x000000680b687209 */ /* 0x000fe20007810000 */
[CC--:B------:R-:W-:Y:S02]  /*1c780*/  FFMA.FTZ R19, R172.reuse, R199.reuse, R19 ;  /* 0x000000c7ac137223 */ /* 0x0c0fe40000010013 */
[-C--:B------:R-:W-:Y:S01]  /*1c790*/  FFMA.FTZ R15, R172, R199.reuse, R15 ;  /* 0x000000c7ac0f7223 */ /* 0x080fe2000001000f */
[----:B------:R-:W-:Y:S01]  /*1c7a0*/  FMNMX.FTZ R104, R14, R104, !PT ;  /* 0x000000680e687209 */ /* 0x000fe20007810000 */
[----:B------:R-:W2:Y:S01]  /*1c7b0*/  I2F R176, R176 ;  /* 0x000000b000b07306 */ /* 0x000ea20000201400 */
[-C--:B------:R-:W-:Y:S01]  /*1c7c0*/  FFMA.FTZ R13, R172, R199.reuse, R13 ;  /* 0x000000c7ac0d7223 */ /* 0x080fe2000001000d */
[----:B------:R-:W-:Y:S01]  /*1c7d0*/  IADD3 R172, R2, 0x39, RZ ;  /* 0x0000003902ac7810 */ /* 0x000fe20007ffe0ff */
[-C--:B----4-:R-:W-:Y:S01]  /*1c7e0*/  FFMA.FTZ R26, R173, R199.reuse, R26 ;  /* 0x000000c7ad1a7223 */ /* 0x090fe2000001001a */
[----:B------:R-:W-:Y:S01]  /*1c7f0*/  FMNMX.FTZ R104, R15, R104, !PT ;  /* 0x000000680f687209 */ /* 0x000fe20007810000 */
[CC--:B------:R-:W-:Y:S02]  /*1c800*/  FFMA.FTZ R20, R173.reuse, R199.reuse, R20 ;  /* 0x000000c7ad147223 */ /* 0x0c0fe40000010014 */
[CC--:B------:R-:W-:Y:S01]  /*1c810*/  FFMA.FTZ R22, R173.reuse, R199.reuse, R22 ;  /* 0x000000c7ad167223 */ /* 0x0c0fe20000010016 */
[----:B------:R-:W-:Y:S01]  /*1c820*/  FMNMX.FTZ R104, R26, R104, !PT ;  /* 0x000000681a687209 */ /* 0x000fe20007810000 */
[-C--:B------:R-:W-:Y:S01]  /*1c830*/  FFMA.FTZ R24, R173, R199.reuse, R24 ;  /* 0x000000c7ad187223 */ /* 0x080fe20000010018 */
[C---:B------:R-:W-:Y:S01]  /*1c840*/  IADD3 R173, R2.reuse, 0x31, RZ ;  /* 0x0000003102ad7810 */ /* 0x040fe20007ffe0ff */
[----:B------:R-:W4:Y:S01]  /*1c850*/  I2F R102, R102 ;  /* 0x0000006600667306 */ /* 0x000f220000201400 */
[CC--:B-1----:R-:W-:Y:S02]  /*1c860*/  FFMA.FTZ R30, R175.reuse, R199.reuse, R30 ;  /* 0x000000c7af1e7223 */ /* 0x0c2fe4000001001e */
[CC--:B------:R-:W-:Y:S02]  /*1c870*/  FFMA.FTZ R32, R175.reuse, R199.reuse, R32 ;  /* 0x000000c7af207223 */ /* 0x0c0fe40000010020 */
[CC--:B------:R-:W-:Y:S02]  /*1c880*/  FFMA.FTZ R34, R175.reuse, R199.reuse, R34 ;  /* 0x000000c7af227223 */ /* 0x0c0fe40000010022 */
[----:B------:R-:W-:Y:S01]  /*1c890*/  FFMA.FTZ R28, R175, R199, R28 ;  /* 0x000000c7af1c7223 */ /* 0x000fe2000001001c */
[----:B------:R-:W-:Y:S02]  /*1c8a0*/  IADD3 R175, R2, 0x38, RZ ;  /* 0x0000003802af7810 */ /* 0x000fe40007ffe0ff */
[----:B------:R-:W1:Y:S01]  /*1c8b0*/  I2F R174, R174 ;  /* 0x000000ae00ae7306 */ /* 0x000e620000201400 */
[----:B------:R-:W-:Y:S01]  /*1c8c0*/  FMNMX.FTZ R2, R4, R101, !PT ;  /* 0x0000006504027209 */ /* 0x000fe20007810000 */
[CC--:B--2---:R-:W-:Y:S03]  /*1c8d0*/  FFMA.FTZ R27, R176.reuse, R199.reuse, R27 ;  /* 0x000000c7b01b7223 */ /* 0x0c4fe6000001001b */
[----:B------:R-:W-:Y:S01]  /*1c8e0*/  FMNMX.FTZ R2, R5, R2, !PT ;  /* 0x0000000205027209 */ /* 0x000fe20007810000 */
[CC--:B------:R-:W-:Y:S01]  /*1c8f0*/  FFMA.FTZ R21, R176.reuse, R199.reuse, R21 ;  /* 0x000000c7b0157223 */ /* 0x0c0fe20000010015 */
[----:B------:R-:W-:Y:S01]  /*1c900*/  FMNMX.FTZ R104, R27, R104, !PT ;  /* 0x000000681b687209 */ /* 0x000fe20007810000 */
[-C--:B------:R-:W-:Y:S01]  /*1c910*/  FFMA.FTZ R25, R176, R199.reuse, R25 ;  /* 0x000000c7b0197223 */ /* 0x080fe20000010019 */
[----:B------:R-:W-:Y:S01]  /*1c920*/  FMNMX.FTZ R2, R16, R2, !PT ;  /* 0x0000000210027209 */ /* 0x000fe20007810000 */
[----:B------:R-:W2:Y:S01]  /*1c930*/  I2F R105, R105 ;  /* 0x0000006900697306 */ /* 0x000ea20000201400 */
[----:B------:R-:W-:Y:S01]  /*1c940*/  FMNMX.FTZ R104, R30, R104, !PT ;  /* 0x000000681e687209 */ /* 0x000fe20007810000 */
[-C--:B------:R-:W-:Y:S02]  /*1c950*/  FFMA.FTZ R23, R176, R199.reuse, R23 ;  /* 0x000000c7b0177223 */ /* 0x080fe40000010017 */
[CC--:B----4-:R-:W-:Y:S02]  /*1c960*/  FFMA.FTZ R49, R102.reuse, R199.reuse, R49 ;  /* 0x000000c766317223 */ /* 0x0d0fe40000010031 */
[CC--:B------:R-:W-:Y:S02]  /*1c970*/  FFMA.FTZ R51, R102.reuse, R199.reuse, R51 ;  /* 0x000000c766337223 */ /* 0x0c0fe40000010033 */
[CC--:B------:R-:W-:Y:S02]  /*1c980*/  FFMA.FTZ R47, R102.reuse, R199.reuse, R47 ;  /* 0x000000c7662f7223 */ /* 0x0c0fe4000001002f */
[----:B------:R-:W4:Y:S01]  /*1c990*/  I2F R103, R103 ;  /* 0x0000006700677306 */ /* 0x000f220000201400 */
[-C--:B------:R-:W-:Y:S01]  /*1c9a0*/  FFMA.FTZ R45, R102, R199.reuse, R45 ;  /* 0x000000c7662d7223 */ /* 0x080fe2000001002d */
[----:B------:R-:W-:Y:S01]  /*1c9b0*/  FMNMX.FTZ R102, R17, R2, !PT ;  /* 0x0000000211667209 */ /* 0x000fe20007810000 */
[----:B-1----:R-:W-:Y:S01]  /*1c9c0*/  FFMA.FTZ R31, R174, R199, R31 ;  /* 0x000000c7ae1f7223 */ /* 0x002fe2000001001f */
[----:B------:R-:W-:Y:S01]  /*1c9d0*/  FMNMX.FTZ R2, R8, R107, !PT ;  /* 0x0000006b08027209 */ /* 0x000fe20007810000 */
[-C--:B------:R-:W-:Y:S01]  /*1c9e0*/  FFMA.FTZ R33, R174, R199.reuse, R33 ;  /* 0x000000c7ae217223 */ /* 0x080fe20000010021 */
[----:B------:R-:W-:Y:S01]  /*1c9f0*/  FMNMX.FTZ R102, R20, R102, !PT ;  /* 0x0000006614667209 */ /* 0x000fe20007810000 */
[CC--:B------:R-:W-:Y:S01]  /*1ca00*/  FFMA.FTZ R29, R174.reuse, R199.reuse, R29 ;  /* 0x000000c7ae1d7223 */ /* 0x0c0fe2000001001d */
[----:B------:R-:W-:Y:S01]  /*1ca10*/  FMNMX.FTZ R104, R31, R104, !PT ;  /* 0x000000681f687209 */ /* 0x000fe20007810000 */
[-C--:B------:R-:W-:Y:S01]  /*1ca20*/  FFMA.FTZ R35, R174, R199.reuse, R35 ;  /* 0x000000c7ae237223 */ /* 0x080fe20000010023 */
[----:B------:R-:W-:Y:S01]  /*1ca30*/  FMNMX.FTZ R102, R21, R102, !PT ;  /* 0x0000006615667209 */ /* 0x000fe20007810000 */
[----:B------:R-:W1:Y:S01]  /*1ca40*/  I2F R3, R3 ;  /* 0x0000000300037306 */ /* 0x000e620000201400 */
[----:B------:R-:W-:Y:S02]  /*1ca50*/  FMNMX.FTZ R2, R9, R2, !PT ;  /* 0x0000000209027209 */ /* 0x000fe40007810000 */
[----:B------:R-:W-:Y:S01]  /*1ca60*/  FMNMX.FTZ R102, R32, R102, !PT ;  /* 0x0000006620667209 */ /* 0x000fe20007810000 */
[CC--:B--2---:R-:W-:Y:S01]  /*1ca70*/  FFMA.FTZ R42, R105.reuse, R199.reuse, R42 ;  /* 0x000000c7692a7223 */ /* 0x0c4fe2000001002a */
[----:B------:R-:W-:Y:S01]  /*1ca80*/  FMNMX.FTZ R2, R12, R2, !PT ;  /* 0x000000020c027209 */ /* 0x000fe20007810000 */
[-C--:B------:R-:W-:Y:S01]  /*1ca90*/  FFMA.FTZ R36, R105, R199.reuse, R36 ;  /* 0x000000c769247223 */ /* 0x080fe20000010024 */
[----:B------:R-:W-:Y:S01]  /*1caa0*/  FMNMX.FTZ R102, R33, R102, !PT ;  /* 0x0000006621667209 */ /* 0x000fe20007810000 */
[CC--:B------:R-:W-:Y:S01]  /*1cab0*/  FFMA.FTZ R40, R105.reuse, R199.reuse, R40 ;  /* 0x000000c769287223 */ /* 0x0c0fe20000010028 */
[----:B------:R-:W-:Y:S01]  /*1cac0*/  FMNMX.FTZ R104, R42, R104, !PT ;  /* 0x000000682a687209 */ /* 0x000fe20007810000 */
[----:B------:R-:W2:Y:S01]  /*1cad0*/  I2F R173, R173 ;  /* 0x000000ad00ad7306 */ /* 0x000ea20000201400 */
[----:B------:R-:W-:Y:S01]  /*1cae0*/  FMNMX.FTZ R102, R36, R102, !PT ;  /* 0x0000006624667209 */ /* 0x000fe20007810000 */
[-C--:B------:R-:W-:Y:S01]  /*1caf0*/  FFMA.FTZ R38, R105, R199.reuse, R38 ;  /* 0x000000c769267223 */ /* 0x080fe20000010026 */
[----:B------:R-:W-:Y:S01]  /*1cb00*/  FMNMX.FTZ R104, R43, R104, !PT ;  /* 0x000000682b687209 */ /* 0x000fe20007810000 */
[-C--:B----4-:R-:W-:Y:S01]  /*1cb10*/  FFMA.FTZ R46, R103, R199.reuse, R46 ;  /* 0x000000c7672e7223 */ /* 0x090fe2000001002e */
[----:B------:R-:W-:Y:S01]  /*1cb20*/  FMNMX.FTZ R102, R37, R102, !PT ;  /* 0x0000006625667209 */ /* 0x000fe20007810000 */
[-C--:B------:R-:W-:Y:S01]  /*1cb30*/  FFMA.FTZ R48, R103, R199.reuse, R48 ;  /* 0x000000c767307223 */ /* 0x080fe20000010030 */
[----:B------:R-:W-:Y:S01]  /*1cb40*/  FMNMX.FTZ R2, R13, R2, !PT ;  /* 0x000000020d027209 */ /* 0x000fe20007810000 */
[CC--:B------:R-:W-:Y:S01]  /*1cb50*/  FFMA.FTZ R44, R103.reuse, R199.reuse, R44 ;  /* 0x000000c7672c7223 */ /* 0x0c0fe2000001002c */
[----:B------:R-:W-:Y:S01]  /*1cb60*/  FMNMX.FTZ R104, R46, R104, !PT ;  /* 0x000000682e687209 */ /* 0x000fe20007810000 */
[----:B------:R-:W4:Y:S01]  /*1cb70*/  I2F R175, R175 ;  /* 0x000000af00af7306 */ /* 0x000f220000201400 */
[----:B------:R-:W-:Y:S01]  /*1cb80*/  FMNMX.FTZ R102, R48, R102, !PT ;  /* 0x0000006630667209 */ /* 0x000fe20007810000 */
[-C--:B------:R-:W-:Y:S01]  /*1cb90*/  FFMA.FTZ R50, R103, R199.reuse, R50 ;  /* 0x000000c767327223 */ /* 0x080fe20000010032 */
[----:B------:R-:W-:Y:S01]  /*1cba0*/  FMNMX.FTZ R104, R47, R104, !PT ;  /* 0x000000682f687209 */ /* 0x000fe20007810000 */
[CC--:B-1----:R-:W-:Y:S01]  /*1cbb0*/  FFMA.FTZ R58, R3.reuse, R199.reuse, R58 ;  /* 0x000000c7033a7223 */ /* 0x0c2fe2000001003a */
[----:B------:R-:W-:Y:S01]  /*1cbc0*/  FMNMX.FTZ R2, R24, R2, !PT ;  /* 0x0000000218027209 */ /* 0x000fe20007810000 */
[-C--:B------:R-:W-:Y:S01]  /*1cbd0*/  FFMA.FTZ R52, R3, R199.reuse, R52 ;  /* 0x000000c703347223 */ /* 0x080fe20000010034 */
[----:B------:R-:W-:Y:S01]  /*1cbe0*/  FMNMX.FTZ R102, R49, R102, !PT ;  /* 0x0000006631667209 */ /* 0x000fe20007810000 */
[-C--:B------:R-:W-:Y:S01]  /*1cbf0*/  FFMA.FTZ R54, R3, R199.reuse, R54 ;  /* 0x000000c703367223 */ /* 0x080fe20000010036 */
[----:B------:R-:W-:Y:S01]  /*1cc00*/  FMNMX.FTZ R104, R58, R104, !PT ;  /* 0x000000683a687209 */ /* 0x000fe20007810000 */
[----:B------:R-:W1:Y:S01]  /*1cc10*/  I2F R172, R172 ;  /* 0x000000ac00ac7306 */ /* 0x000e620000201400 */
[----:B------:R-:W-:Y:S01]  /*1cc20*/  FMNMX.FTZ R2, R25, R2, !PT ;  /* 0x0000000219027209 */ /* 0x000fe20007810000 */
[-C--:B------:R-:W-:Y:S01]  /*1cc30*/  FFMA.FTZ R56, R3, R199.reuse, R56 ;  /* 0x000000c703387223 */ /* 0x080fe20000010038 */
[----:B------:R-:W-:Y:S01]  /*1cc40*/  FMNMX.FTZ R3, R6, R106, !PT ;  /* 0x0000006a06037209 */ /* 0x000fe20007810000 */
[CC--:B--2---:R-:W-:Y:S01]  /*1cc50*/  FFMA.FTZ R59, R173.reuse, R199.reuse, R59 ;  /* 0x000000c7ad3b7223 */ /* 0x0c4fe2000001003b */
[----:B------:R-:W-:Y:S01]  /*1cc60*/  FMNMX.FTZ R102, R52, R102, !PT ;  /* 0x0000006634667209 */ /* 0x000fe20007810000 */
[----:B------:R-:W-:Y:S01]  /*1cc70*/  FFMA.FTZ R53, R173, R199, R53 ;  /* 0x000000c7ad357223 */ /* 0x000fe20000010035 */
[----:B------:R-:W-:Y:S01]  /*1cc80*/  FMNMX.FTZ R3, R7, R3, !PT ;  /* 0x0000000307037209 */ /* 0x000fe20007810000 */
[-C--:B------:R-:W-:Y:S01]  /*1cc90*/  FFMA.FTZ R57, R173, R199.reuse, R57 ;  /* 0x000000c7ad397223 */ /* 0x080fe20000010039 */
[----:B------:R-:W-:Y:S01]  /*1cca0*/  FMNMX.FTZ R104, R59, R104, !PT ;  /* 0x000000683b687209 */ /* 0x000fe20007810000 */
[----:B------:R-:W-:Y:S01]  /*1ccb0*/  FFMA.FTZ R55, R173, R199, R55 ;  /* 0x000000c7ad377223 */ /* 0x000fe20000010037 */
[----:B------:R-:W-:Y:S02]  /*1ccc0*/  FMNMX.FTZ R3, R18, R3, !PT ;  /* 0x0000000312037209 */ /* 0x000fe40007810000 */
[----:B------:R-:W-:Y:S01]  /*1ccd0*/  FMNMX.FTZ R2, R28, R2, !PT ;  /* 0x000000021c027209 */ /* 0x000fe20007810000 */
[----:B----4-:R-:W-:Y:S01]  /*1cce0*/  FFMA.FTZ R62, R175, R199, R62 ;  /* 0x000000c7af3e7223 */ /* 0x010fe2000001003e */
[----:B------:R-:W-:Y:S01]  /*1ccf0*/  FMNMX.FTZ R3, R19, R3, !PT ;  /* 0x0000000313037209 */ /* 0x000fe20007810000 */
[-C--:B------:R-:W-:Y:S01]  /*1cd00*/  FFMA.FTZ R64, R175, R199.reuse, R64 ;  /* 0x000000c7af407223 */ /* 0x080fe20000010040 */
[----:B------:R-:W-:Y:S01]  /*1cd10*/  FMNMX.FTZ R102, R53, R102, !PT ;  /* 0x0000006635667209 */ /* 0x000fe20007810000 */
[C---:B------:R-:W-:Y:S01]  /*1cd20*/  FFMA.FTZ R60, R175.reuse, R199, R60 ;  /* 0x000000c7af3c7223 */ /* 0x040fe2000001003c */
[----:B------:R-:W-:Y:S01]  /*1cd30*/  FMNMX.FTZ R3, R22, R3, !PT ;  /* 0x0000000316037209 */ /* 0x000fe20007810000 */
[----:B------:R-:W-:Y:S01]  /*1cd40*/  FFMA.FTZ R66, R175, R199, R66 ;  /* 0x000000c7af427223 */ /* 0x000fe20000010042 */
[----:B------:R-:W-:Y:S02]  /*1cd50*/  FMNMX.FTZ R104, R62, R104, !PT ;  /* 0x000000683e687209 */ /* 0x000fe40007810000 */
[----:B------:R-:W-:Y:S01]  /*1cd60*/  FMNMX.FTZ R3, R23, R3, !PT ;  /* 0x0000000317037209 */ /* 0x000fe20007810000 */
[CC--:B-1----:R-:W-:Y:S01]  /*1cd70*/  FFMA.FTZ R63, R172.reuse, R199.reuse, R63 ;  /* 0x000000c7ac3f7223 */ /* 0x0c2fe2000001003f */
[----:B------:R-:W-:Y:S01]  /*1cd80*/  FMNMX.FTZ R2, R29, R2, !PT ;  /* 0x000000021d027209 */ /* 0x000fe20007810000 */
[----:B------:R-:W-:Y:S01]  /*1cd90*/  FFMA.FTZ R65, R172, R199, R65 ;  /* 0x000000c7ac417223 */ /* 0x000fe20000010041 */
[----:B------:R-:W-:Y:S01]  /*1cda0*/  FMNMX.FTZ R3, R34, R3, !PT ;  /* 0x0000000322037209 */ /* 0x000fe20007810000 */
[CC--:B------:R-:W-:Y:S01]  /*1cdb0*/  FFMA.FTZ R61, R172.reuse, R199.reuse, R61 ;  /* 0x000000c7ac3d7223 */ /* 0x0c0fe2000001003d */
[----:B------:R-:W-:Y:S01]  /*1cdc0*/  FMNMX.FTZ R104, R63, R104, !PT ;  /* 0x000000683f687209 */ /* 0x000fe20007810000 */
[----:B------:R-:W-:Y:S01]  /*1cdd0*/  FFMA.FTZ R67, R172, R199, R67 ;  /* 0x000000c7ac437223 */ /* 0x000fe20000010043 */
        /* <DEDUP_REMOVED lines=22> */
[----:B------:R-:W2:Y:S08]  /*1cf40*/  SHFL.BFLY PT, R173, R105, 0x2, 0x1f ;  /* 0x0c401f0069ad7f89 */ /* 0x000eb000000e0000 */
[----:B------:R-:W4:Y:S01]  /*1cf50*/  SHFL.BFLY PT, R102, R2, 0x2, 0x1f ;  /* 0x0c401f0002667f89 */ /* 0x000f2200000e0000 */
[----:B-1----:R-:W-:Y:S07]  /*1cf60*/  FMNMX.FTZ R104, R104, R103, !PT ;  /* 0x0000006768687209 */ /* 0x002fee0007810000 */
[----:B------:R-:W1:Y:S01]  /*1cf70*/  SHFL.BFLY PT, R172, R3, 0x2, 0x1f ;  /* 0x0c401f0003ac7f89 */ /* 0x000e6200000e0000 */
[----:B------:R-:W-:Y:S02]  /*1cf80*/  FSETP.NEU.FTZ.AND P0, PT, R104, -INF , PT ;  /* 0xff8000006800780b */ /* 0x000fe40003f1d000 */
[----:B--2---:R-:W-:Y:S05]  /*1cf90*/  FMNMX.FTZ R105, R105, R173, !PT ;  /* 0x000000ad69697209 */ /* 0x004fea0007810000 */
[----:B------:R-:W2:Y:S01]  /*1cfa0*/  SHFL.BFLY PT, R173, R105, 0x1, 0x1f ;  /* 0x0c201f0069ad7f89 */ /* 0x000ea200000e0000 */
[----:B----4-:R-:W-:Y:S01]  /*1cfb0*/  FMNMX.FTZ R102, R2, R102, !PT ;  /* 0x0000006602667209 */ /* 0x010fe20007810000 */
[----:B------:R-:W-:Y:S01]  /*1cfc0*/  FADD.FTZ R2, -R104, R100 ;  /* 0x0000006468027221 */ /* 0x000fe20000010100 */
[----:B-1----:R-:W-:Y:S05]  /*1cfd0*/  FMNMX.FTZ R3, R3, R172, !PT ;  /* 0x000000ac03037209 */ /* 0x002fea0007810000 */
[----:B------:R-:W1:Y:S01]  /*1cfe0*/  SHFL.BFLY PT, R172, R102, 0x1, 0x1f ;  /* 0x0c201f0066ac7f89 */ /* 0x000e6200000e0000 */
[----:B---3--:R-:W-:Y:S04]  /*1cff0*/  FMUL.FTZ R2, R0, R2 ;  /* 0x0000000200027220 */ /* 0x008fe80000410000 */
[----:B------:R-:W3:Y:S03]  /*1d000*/  MUFU.EX2 R100, R2 ;  /* 0x0000000200647308 */ /* 0x000ee60000000800 */
[----:B------:R-:W4:Y:S01]  /*1d010*/  SHFL.BFLY PT, R174, R3, 0x1, 0x1f ;  /* 0x0c201f0003ae7f89 */ /* 0x000f2200000e0000 */
[----:B--2---:R-:W-:Y:S02]  /*1d020*/  FMNMX.FTZ R105, R105, R173, !PT ;  /* 0x000000ad69697209 */ /* 0x004fe40007810000 */
[----:B-1----:R-:W-:Y:S01]  /*1d030*/  FMNMX.FTZ R102, R102, R172, !PT ;  /* 0x000000ac66667209 */ /* 0x002fe20007810000 */
[C---:B---3--:R-:W-:Y:S02]  /*1d040*/  FMUL.FTZ R74, R100.reuse, R74 ;  /* 0x0000004a644a7220 */ /* 0x048fe40000410000 */
[C---:B------:R-:W-:Y:S01]  /*1d050*/  FMUL.FTZ R75, R100.reuse, R75 ;  /* 0x0000004b644b7220 */ /* 0x040fe20000410000 */
[----:B----4-:R-:W-:Y:S01]  /*1d060*/  FMNMX.FTZ R103, R3, R174, !PT ;  /* 0x000000ae03677209 */ /* 0x010fe20007810000 */
[----:B------:R-:W-:Y:S02]  /*1d070*/  FADD.FTZ R2, -R105, R101 ;  /* 0x0000006569027221 */ /* 0x000fe40000010100 */
[----:B------:R-:W-:Y:S02]  /*1d080*/  FMUL.FTZ R78, R100, R78 ;  /* 0x0000004e644e7220 */ /* 0x000fe40000410000 */
[C---:B------:R-:W-:Y:S02]  /*1d090*/  FMUL.FTZ R3, R0.reuse, R2 ;  /* 0x0000000200037220 */ /* 0x040fe40000410000 */
[----:B------:R-:W-:Y:S02]  /*1d0a0*/  FADD.FTZ R2, -R103, R106 ;  /* 0x0000006a67027221 */ /* 0x000fe40000010100 */
[C---:B------:R-:W-:Y:S02]  /*1d0b0*/  FMUL.FTZ R106, R0.reuse, R104 ;  /* 0x00000068006a7220 */ /* 0x040fe40000410000 */
[----:B------:R-:W-:Y:S01]  /*1d0c0*/  FMUL.FTZ R2, R0, R2 ;  /* 0x0000000200027220 */ /* 0x000fe20000410000 */
[----:B------:R-:W1:Y:S01]  /*1d0d0*/  MUFU.EX2 R3, R3 ;  /* 0x0000000300037308 */ /* 0x000e620000000800 */
[----:B------:R-:W-:Y:S01]  /*1d0e0*/  FMUL.FTZ R79, R100, R79 ;  /* 0x0000004f644f7220 */ /* 0x000fe20000410000 */
[----:B------:R-:W-:Y:S01]  /*1d0f0*/  FSEL R106, R106, RZ, P0 ;  /* 0x000000ff6a6a7208 */ /* 0x000fe20000000000 */
[C---:B------:R-:W-:Y:S01]  /*1d100*/  FMUL.FTZ R90, R100.reuse, R90 ;  /* 0x0000005a645a7220 */ /* 0x040fe20000410000 */
[----:B------:R-:W-:Y:S01]  /*1d110*/  FSETP.NEU.FTZ.AND P0, PT, R105, -INF , PT ;  /* 0xff8000006900780b */ /* 0x000fe20003f1d000 */
[----:B------:R-:W-:Y:S02]  /*1d120*/  FMUL.FTZ R91, R100, R91 ;  /* 0x0000005b645b7220 */ /* 0x000fe40000410000 */
[-CC-:B------:R-:W-:Y:S02]  /*1d130*/  FFMA.FTZ R10, R10, R0.reuse, -R106.reuse ;  /* 0x000000000a0a7223 */ /* 0x180fe4000001086a */
[-CC-:B------:R-:W-:Y:S01]  /*1d140*/  FFMA.FTZ R14, R14, R0.reuse, -R106.reuse ;  /* 0x000000000e0e7223 */ /* 0x180fe2000001086a */
[----:B------:R2:W3:Y:S01]  /*1d150*/  MUFU.EX2 R101, R2 ;  /* 0x0000000200657308 */ /* 0x0004e20000000800 */
[-CC-:B------:R-:W-:Y:S02]  /*1d160*/  FFMA.FTZ R11, R11, R0.reuse, -R106.reuse ;  /* 0x000000000b0b7223 */ /* 0x180fe4000001086a */
[-CC-:B------:R-:W-:Y:S02]  /*1d170*/  FFMA.FTZ R15, R15, R0.reuse, -R106.reuse ;  /* 0x000000000f0f7223 */ /* 0x180fe4000001086a */
[-CC-:B------:R-:W-:Y:S02]  /*1d180*/  FFMA.FTZ R26, R26, R0.reuse, -R106.reuse ;  /* 0x000000001a1a7223 */ /* 0x180fe4000001086a */
[-CC-:B------:R-:W-:Y:S02]  /*1d190*/  FFMA.FTZ R208, R30, R0.reuse, -R106.reuse ;  /* 0x000000001ed07223 */ /* 0x180fe4000001086a */
[-CC-:B------:R-:W-:Y:S01]  /*1d1a0*/  FFMA.FTZ R211, R31, R0.reuse, -R106.reuse ;  /* 0x000000001fd37223 */ /* 0x180fe2000001086a */
[----:B------:R4:W-:Y:S01]  /*1d1b0*/  MUFU.EX2 R174, R10 ;  /* 0x0000000a00ae7308 */ /* 0x0009e20000000800 */
        /* <DEDUP_REMOVED lines=8> */
[----:B--2---:R-:W-:Y:S02]  /*1d240*/  FADD.FTZ R2, -R102, R107 ;  /* 0x0000006b66027221 */ /* 0x004fe40000010100 */
[----:B------:R-:W-:Y:S02]  /*1d250*/  FMUL.FTZ R107, R0, R105 ;  /* 0x00000069006b7220 */ /* 0x000fe40000410000 */
[----:B------:R-:W-:Y:S01]  /*1d260*/  FFMA.FTZ R246, R63, R0, -R106 ;  /* 0x000000003ff67223 */ /* 0x000fe2000001086a */
[----:B------:R-:W-:Y:S01]  /*1d270*/  MUFU.EX2 R172, R11 ;  /* 0x0000000b00ac7308 */ /* 0x000fe20000000800 */
[C---:B------:R-:W-:Y:S01]  /*1d280*/  FMUL.FTZ R62, R100.reuse, R114 ;  /* 0x00000072643e7220 */ /* 0x040fe20000410000 */
[----:B------:R-:W-:Y:S01]  /*1d290*/  FSEL R107, R107, RZ, P0 ;  /* 0x000000ff6b6b7208 */ /* 0x000fe20000000000 */
[----:B------:R-:W-:Y:S01]  /*1d2a0*/  FMUL.FTZ R63, R100, R115 ;  /* 0x00000073643f7220 */ /* 0x000fe20000410000 */
[----:B------:R-:W-:Y:S01]  /*1d2b0*/  FSETP.NEU.FTZ.AND P0, PT, R103, -INF , PT ;  /* 0xff8000006700780b */ /* 0x000fe20003f1d000 */
[----:B----4-:R-:W-:Y:S02]  /*1d2c0*/  FMUL.FTZ R10, R0, R103 ;  /* 0x00000067000a7220 */ /* 0x010fe40000410000 */
[-CC-:B------:R-:W-:Y:S02]  /*1d2d0*/  FFMA.FTZ R4, R4, R0.reuse, -R107.reuse ;  /* 0x0000000004047223 */ /* 0x180fe4000001086b */
[-CC-:B------:R-:W-:Y:S01]  /*1d2e0*/  FFMA.FTZ R5, R5, R0.reuse, -R107.reuse ;  /* 0x0000000005057223 */ /* 0x180fe2000001086b */
[----:B------:R-:W-:Y:S01]  /*1d2f0*/  FSEL R10, R10, RZ, P0 ;  /* 0x000000ff0a0a7208 */ /* 0x000fe20000000000 */
[----:B------:R2:W-:Y:S01]  /*1d300*/  MUFU.EX2 R178, R4 ;  /* 0x0000000400b27308 */ /* 0x0005e20000000800 */
[----:B------:R-:W-:Y:S01]  /*1d310*/  FSETP.NEU.FTZ.AND P0, PT, R102, -INF , PT ;  /* 0xff8000006600780b */ /* 0x000fe20003f1d000 */
[-CC-:B------:R-:W-:Y:S02]  /*1d320*/  FFMA.FTZ R16, R16, R0.reuse, -R107.reuse ;  /* 0x0000000010107223 */ /* 0x180fe4000001086b */
[-CC-:B------:R-:W-:Y:S02]  /*1d330*/  FFMA.FTZ R7, R7, R0.reuse, -R10.reuse ;  /* 0x0000000007077223 */ /* 0x180fe4000001080a */
[-CC-:B------:R-:W-:Y:S02]  /*1d340*/  FFMA.FTZ R6, R6, R0.reuse, -R10.reuse ;  /* 0x0000000006067223 */ /* 0x180fe4000001080a */
[-CC-:B------:R-:W-:Y:S02]  /*1d350*/  FFMA.FTZ R18, R18, R0.reuse, -R10.reuse ;  /* 0x0000000012127223 */ /* 0x180fe4000001080a */
[----:B------:R4:W-:Y:S01]  /*1d360*/  MUFU.EX2 R177, R7 ;  /* 0x0000000700b17308 */ /* 0x0009e20000000800 */
[----:B------:R-:W-:Y:S02]  /*1d370*/  FFMA.FTZ R19, R19, R0, -R10 ;  /* 0x0000000013137223 */ /* 0x000fe4000001080a */
[----:B-----5:R-:W-:Y:S02]  /*1d380*/  FMUL.FTZ R14, R100, R162 ;  /* 0x000000a2640e7220 */ /* 0x020fe40000410000 */
[----:B------:R-:W-:Y:S02]  /*1d390*/  FMUL.FTZ R2, R0, R2 ;  /* 0x0000000200027220 */ /* 0x000fe40000410000 */
[-CC-:B------:R-:W-:Y:S02]  /*1d3a0*/  FFMA.FTZ R17, R17, R0.reuse, -R107.reuse ;  /* 0x0000000011117223 */ /* 0x180fe4000001086b */
[-CC-:B------:R-:W-:Y:S01]  /*1d3b0*/  FFMA.FTZ R206, R32, R0.reuse, -R107.reuse ;  /* 0x0000000020ce7223 */ /* 0x180fe2000001086b */
[----:B------:R5:W-:Y:S01]  /*1d3c0*/  MUFU.EX2 R173, R5 ;  /* 0x0000000500ad7308 */ /* 0x000be20000000800 */
[-CC-:B------:R-:W-:Y:S02]  /*1d3d0*/  FFMA.FTZ R210, R33, R0.reuse, -R107.reuse ;  /* 0x0000000021d27223 */ /* 0x180fe4000001086b */
[--C-:B------:R-:W-:Y:S02]  /*1d3e0*/  FFMA.FTZ R213, R36, R0, -R107.reuse ;  /* 0x0000000024d57223 */ /* 0x100fe4000001086b */
[----:B--2---:R-:W-:Y:S02]  /*1d3f0*/  FMUL.FTZ R4, R0, R102 ;  /* 0x0000006600047220 */ /* 0x004fe40000410000 */
[-CC-:B------:R-:W-:Y:S02]  /*1d400*/  FFMA.FTZ R216, R37, R0.reuse, -R107.reuse ;  /* 0x0000000025d87223 */ /* 0x180fe4000001086b */
[-CC-:B------:R-:W-:Y:S01]  /*1d410*/  FFMA.FTZ R224, R48, R0.reuse, -R107.reuse ;  /* 0x0000000030e07223 */ /* 0x180fe2000001086b */
[----:B------:R-:W-:Y:S01]  /*1d420*/  FSEL R4, R4, RZ, P0 ;  /* 0x000000ff04047208 */ /* 0x000fe20000000000 */
[----:B------:R2:W-:Y:S01]  /*1d430*/  MUFU.EX2 R186, R6 ;  /* 0x0000000600ba7308 */ /* 0x0005e20000000800 */
[-CC-:B------:R-:W-:Y:S01]  /*1d440*/  FFMA.FTZ R227, R49, R0.reuse, -R107.reuse ;  /* 0x0000000031e37223 */ /* 0x180fe2000001086b */
[----:B----4-:R-:W4:Y:S02]  /*1d450*/  LDL.LU R7, [R1+0x140] ;  /* 0x0001400001077983 */ /* 0x010f240000300800 */
[-CC-:B------:R-:W-:Y:S02]  /*1d460*/  FFMA.FTZ R8, R8, R0.reuse, -R4.reuse ;  /* 0x0000000008087223 */ /* 0x180fe40000010804 */
[-C--:B------:R-:W-:Y:S01]  /*1d470*/  FFMA.FTZ R9, R9, R0.reuse, -R4 ;  /* 0x0000000009097223 */ /* 0x080fe20000010804 */
[----:B------:R-:W4:Y:S01]  /*1d480*/  LDL R162, [R1+0x148] ;  /* 0x0001480001a27983 */ /* 0x000f220000100800 */
[-CC-:B------:R-:W-:Y:S02]  /*1d490*/  FFMA.FTZ R236, R52, R0.reuse, -R107.reuse ;  /* 0x0000000034ec7223 */ /* 0x180fe4000001086b */
[----:B------:R1:W-:Y:S01]  /*1d4a0*/  MUFU.EX2 R184, R8 ;  /* 0x0000000800b87308 */ /* 0x0003e20000000800 */
[-CC-:B------:R-:W-:Y:S02]  /*1d4b0*/  FFMA.FTZ R239, R53, R0.reuse, -R107.reuse ;  /* 0x0000000035ef7223 */ /* 0x180fe4000001086b */
[-C--:B-----5:R-:W-:Y:S02]  /*1d4c0*/  FFMA.FTZ R5, R27, R0.reuse, -R106 ;  /* 0x000000001b057223 */ /* 0x0a0fe4000001086a */
[-CC-:B------:R-:W-:Y:S02]  /*1d4d0*/  FFMA.FTZ R241, R64, R0.reuse, -R107.reuse ;  /* 0x0000000040f17223 */ /* 0x180fe4000001086b */
[-CC-:B------:R-:W-:Y:S02]  /*1d4e0*/  FFMA.FTZ R242, R65, R0.reuse, -R107.reuse ;  /* 0x0000000041f27223 */ /* 0x180fe4000001086b */
[-C--:B------:R-:W-:Y:S01]  /*1d4f0*/  FFMA.FTZ R12, R12, R0.reuse, -R4 ;  /* 0x000000000c0c7223 */ /* 0x080fe20000010804 */
[----:B------:R5:W-:Y:S01]  /*1d500*/  MUFU.EX2 R188, R16 ;  /* 0x0000001000bc7308 */ /* 0x000be20000000800 */
[-CC-:B------:R-:W-:Y:S02]  /*1d510*/  FFMA.FTZ R189, R22, R0.reuse, -R10.reuse ;  /* 0x0000000016bd7223 */ /* 0x180fe4000001080a */
[-CC-:B------:R-:W-:Y:S02]  /*1d520*/  FFMA.FTZ R191, R23, R0.reuse, -R10.reuse ;  /* 0x0000000017bf7223 */ /* 0x180fe4000001080a */
[-CC-:B--2---:R-:W-:Y:S02]  /*1d530*/  FFMA.FTZ R6, R20, R0.reuse, -R107.reuse ;  /* 0x0000000014067223 */ /* 0x184fe4000001086b */
[-CC-:B------:R-:W-:Y:S02]  /*1d540*/  FFMA.FTZ R207, R34, R0.reuse, -R10.reuse ;  /* 0x0000000022cf7223 */ /* 0x180fe4000001080a */
[-CC-:B------:R-:W-:Y:S01]  /*1d550*/  FFMA.FTZ R209, R35, R0.reuse, -R10.reuse ;  /* 0x0000000023d17223 */ /* 0x180fe2000001080a */
[----:B------:R-:W-:Y:S01]  /*1d560*/  MUFU.EX2 R176, R9 ;  /* 0x0000000900b07308 */ /* 0x000fe20000000800 */
[-CC-:B------:R-:W-:Y:S02]  /*1d570*/  FFMA.FTZ R214, R38, R0.reuse, -R10.reuse ;  /* 0x0000000026d67223 */ /* 0x180fe4000001080a */
[-CC-:B------:R-:W-:Y:S02]  /*1d580*/  FFMA.FTZ R218, R39, R0.reuse, -R10.reuse ;  /* 0x0000000027da7223 */ /* 0x180fe4000001080a */
[-C--:B-1----:R-:W-:Y:S02]  /*1d590*/  FFMA.FTZ R8, R21, R0.reuse, -R107 ;  /* 0x0000000015087223 */ /* 0x082fe4000001086b */
[-CC-:B------:R-:W-:Y:S02]  /*1d5a0*/  FFMA.FTZ R221, R50, R0.reuse, -R10.reuse ;  /* 0x0000000032dd7223 */ /* 0x180fe4000001080a */
[-CC-:B------:R-:W-:Y:S01]  /*1d5b0*/  FFMA.FTZ R226, R51, R0.reuse, -R10.reuse ;  /* 0x0000000033e27223 */ /* 0x180fe2000001080a */
[----:B------:R3:W-:Y:S01]  /*1d5c0*/  MUFU.EX2 R185, R18 ;  /* 0x0000001200b97308 */ /* 0x0007e20000000800 */
[-CC-:B------:R-:W-:Y:S02]  /*1d5d0*/  FFMA.FTZ R234, R54, R0.reuse, -R10.reuse ;  /* 0x0000000036ea7223 */ /* 0x180fe4000001080a */
[-CC-:B------:R-:W-:Y:S02]  /*1d5e0*/  FFMA.FTZ R235, R55, R0.reuse, -R10.reuse ;  /* 0x0000000037eb7223 */ /* 0x180fe4000001080a */
[-CC-:B------:R-:W-:Y:S02]  /*1d5f0*/  FFMA.FTZ R247, R66, R0.reuse, -R10.reuse ;  /* 0x0000000042f77223 */ /* 0x180fe4000001080a */
[-C--:B------:R-:W-:Y:S02]  /*1d600*/  FFMA.FTZ R248, R67, R0.reuse, -R10 ;  /* 0x0000000043f87223 */ /* 0x080fe4000001080a */
        /* <DEDUP_REMOVED lines=15> */
[----:B------:R-:W-:Y:S02]  /*1d700*/  FFMA.FTZ R245, R61, R0, -R4 ;  /* 0x000000003df57223 */ /* 0x000fe40000010804 */
[----:B-----5:R-:W-:Y:S02]  /*1d710*/  FMUL.FTZ R16, R3, R156 ;  /* 0x0000009c03107220 */ /* 0x020fe40000410000 */
[C---:B---3--:R-:W-:Y:S02]  /*1d720*/  FMUL.FTZ R18, R101.reuse, R158 ;  /* 0x0000009e65127220 */ /* 0x048fe40000410000 */
[C---:B-1----:R-:W-:Y:S01]  /*1d730*/  FMUL.FTZ R19, R101.reuse, R159 ;  /* 0x0000009f65137220 */ /* 0x042fe20000410000 */
[----:B------:R1:W-:Y:S01]  /*1d740*/  MUFU.EX2 R182, R17 ;  /* 0x0000001100b67308 */ /* 0x0003e20000000800 */
[C---:B------:R-:W-:Y:S02]  /*1d750*/  FMUL.FTZ R10, R100.reuse, R166 ;  /* 0x000000a6640a7220 */ /* 0x040fe40000410000 */
[C---:B------:R-:W-:Y:S02]  /*1d760*/  FMUL.FTZ R11, R100.reuse, R167 ;  /* 0x000000a7640b7220 */ /* 0x040fe40000410000 */
[C---:B--2---:R-:W-:Y:S02]  /*1d770*/  FMUL.FTZ R15, R100.reuse, R163 ;  /* 0x000000a3640f7220 */ /* 0x044fe40000410000 */
        /* <DEDUP_REMOVED lines=13> */
[----:B------:R-:W-:Y:S01]  /*1d850*/  FMUL.FTZ R95, R100, R95 ;  /* 0x0000005f645f7220 */ /* 0x000fe20000410000 */
[----:B------:R3:W-:Y:S01]  /*1d860*/  MUFU.EX2 R130, R5 ;  /* 0x0000000500827308 */ /* 0x0007e20000000800 */
[----:B------:R-:W-:Y:S02]  /*1d870*/  FMUL.FTZ R22, R101, R154 ;  /* 0x0000009a65167220 */ /* 0x000fe40000410000 */
[----:B------:R-:W-:Y:S02]  /*1d880*/  FMUL.FTZ R4, R3, R168 ;  /* 0x000000a803047220 */ /* 0x000fe40000410000 */
[C---:B------:R-:W-:Y:S02]  /*1d890*/  FMUL.FTZ R35, R101.reuse, R143 ;  /* 0x0000008f65237220 */ /* 0x040fe40000410000 */
[C---:B------:R-:W-:Y:S02]  /*1d8a0*/  FMUL.FTZ R34, R101.reuse, R142 ;  /* 0x0000008e65227220 */ /* 0x040fe40000410000 */
[----:B------:R-:W-:Y:S01]  /*1d8b0*/  FMUL.FTZ R39, R101, R139 ;  /* 0x0000008b65277220 */ /* 0x000fe20000410000 */
[----:B------:R-:W-:Y:S01]  /*1d8c0*/  MUFU.EX2 R180, R12 ;  /* 0x0000000c00b47308 */ /* 0x000fe20000000800 */
[C---:B------:R-:W-:Y:S02]  /*1d8d0*/  FMUL.FTZ R52, R3.reuse, R120 ;  /* 0x0000007803347220 */ /* 0x040fe40000410000 */
[----:B------:R-:W-:Y:S02]  /*1d8e0*/  IMAD.SHL.U32 R146, R212, 0x2, RZ ;  /* 0x00000002d4927824 */ /* 0x000fe400078e00ff */
[C---:B------:R-:W-:Y:S02]  /*1d8f0*/  FMUL.FTZ R36, R3.reuse, R136 ;  /* 0x0000008803247220 */ /* 0x040fe40000410000 */
[C---:B------:R-:W-:Y:S02]  /*1d900*/  FMUL.FTZ R37, R3.reuse, R137 ;  /* 0x0000008903257220 */ /* 0x040fe40000410000 */
[C---:B------:R-:W-:Y:S01]  /*1d910*/  FMUL.FTZ R32, R3.reuse, R140 ;  /* 0x0000008c03207220 */ /* 0x040fe20000410000 */
[----:B------:R5:W-:Y:S01]  /*1d920*/  MUFU.EX2 R120, R6 ;  /* 0x0000000600787308 */ /* 0x000be20000000800 */
[C---:B------:R-:W-:Y:S02]  /*1d930*/  FMUL.FTZ R33, R3.reuse, R141 ;  /* 0x0000008d03217220 */ /* 0x040fe40000410000 */
[C---:B-1----:R-:W-:Y:S02]  /*1d940*/  FMUL.FTZ R17, R3.reuse, R157 ;  /* 0x0000009d03117220 */ /* 0x042fe40000410000 */
[C---:B---3--:R-:W-:Y:S02]  /*1d950*/  FMUL.FTZ R5, R3.reuse, R169 ;  /* 0x000000a903057220 */ /* 0x048fe40000410000 */
        /* <DEDUP_REMOVED lines=17> */
[----:B------:R-:W-:Y:S02]  /*1da70*/  FMUL.FTZ R97, R3, R97 ;  /* 0x0000006103617220 */ /* 0x000fe40000410000 */
[C---:B------:R-:W-:Y:S02]  /*1da80*/  FMUL.FTZ R55, R101.reuse, R123 ;  /* 0x0000007b65377220 */ /* 0x040fe40000410000 */
[C---:B------:R-:W-:Y:S01]  /*1da90*/  FMUL.FTZ R66, R101.reuse, R110 ;  /* 0x0000006e65427220 */ /* 0x040fe20000410000 */
[----:B------:R3:W-:Y:S01]  /*1daa0*/  MUFU.EX2 R123, R208 ;  /* 0x000000d0007b7308 */ /* 0x0007e20000000800 */
[C---:B------:R-:W-:Y:S02]  /*1dab0*/  FMUL.FTZ R67, R101.reuse, R111 ;  /* 0x0000006f65437220 */ /* 0x040fe40000410000 */
[C---:B--2---:R-:W-:Y:S02]  /*1dac0*/  FMUL.FTZ R40, R2.reuse, R132 ;  /* 0x0000008402287220 */ /* 0x044fe40000410000 */
[C---:B------:R-:W-:Y:S02]  /*1dad0*/  FMUL.FTZ R23, R101.reuse, R155 ;  /* 0x0000009b65177220 */ /* 0x040fe40000410000 */
[C---:B------:R-:W-:Y:S02]  /*1dae0*/  FMUL.FTZ R54, R101.reuse, R122 ;  /* 0x0000007a65367220 */ /* 0x040fe40000410000 */
[C---:B-----5:R-:W-:Y:S01]  /*1daf0*/  FMUL.FTZ R6, R101.reuse, R170 ;  /* 0x000000aa65067220 */ /* 0x060fe20000410000 */
        /* <DEDUP_REMOVED lines=24> */
[----:B-1----:R-:W-:Y:S01]  /*1dc80*/  F2FP.PACK_AB R145, R118, R119 ;  /* 0x000000777691723e */ /* 0x002fe200000000ff */
[C---:B------:R-:W-:Y:S02]  /*1dc90*/  FMUL.FTZ R12, R2.reuse, R160 ;  /* 0x000000a0020c7220 */ /* 0x040fe40000410000 */
[C---:B------:R-:W-:Y:S02]  /*1dca0*/  FMUL.FTZ R57, R2.reuse, R117 ;  /* 0x0000007502397220 */ /* 0x040fe40000410000 */
[----:B------:R-:W-:Y:S01]  /*1dcb0*/  MUFU.EX2 R117, R207 ;  /* 0x000000cf00757308 */ /* 0x000fe20000000800 */
        /* <DEDUP_REMOVED lines=9> */
[----:B----4-:R-:W-:Y:S01]  /*1dd50*/  FFMA.FTZ R106, R100, R7, R174 ;  /* 0x00000007646a7223 */ /* 0x010fe200000100ae */
[----:B------:R-:W-:Y:S01]  /*1dd60*/  F2FP.PACK_AB R174, R172, R174 ;  /* 0x000000aeacae723e */ /* 0x000fe200000000ff */
[----:B------:R-:W2:Y:S01]  /*1dd70*/  LDL.LU R7, [R1+0x130] ;  /* 0x0001300001077983 */ /* 0x000ea20000300800 */
[----:B------:R-:W-:Y:S03]  /*1dd80*/  IMAD.WIDE.U32 R166, R162, -0x326172a9, RZ ;  /* 0xcd9e8d57a2a67825 */ /* 0x000fe600078e00ff */
[----:B------:R-:W4:Y:S01]  /*1dd90*/  LDL.64 R114, [R1+0x128] ;  /* 0x0001280001727983 */ /* 0x000f220000100a00 */
[----:B------:R-:W-:Y:S02]  /*1dda0*/  FADD.FTZ R106, R172, R106 ;  /* 0x0000006aac6a7221 */ /* 0x000fe40000010000 */
[----:B------:R-:W-:Y:S03]  /*1ddb0*/  IMAD.MOV.U32 R152, RZ, RZ, R162 ;  /* 0x000000ffff987224 */ /* 0x000fe600078e00a2 */
[----:B------:R-:W5:Y:S01]  /*1ddc0*/  LDL R0, [R1+0x1a4] ;  /* 0x0001a40001007983 */ /* 0x000f620000100800 */
[----:B------:R-:W-:Y:S01]  /*1ddd0*/  FADD.FTZ R106, R187, R106 ;  /* 0x0000006abb6a7221 */ /* 0x000fe20000010000 */
[----:B------:R-:W-:Y:S02]  /*1dde0*/  F2FP.PACK_AB R187, R183, R187 ;  /* 0x000000bbb7bb723e */ /* 0x000fe400000000ff */
[----:B------:R-:W5:Y:S04]  /*1ddf0*/  LDL R156, [R1+0x16c] ;  /* 0x00016c00019c7983 */ /* 0x000f680000100800 */
[----:B------:R-:W5:Y:S04]  /*1de00*/  LDL.LU R9, [R1+0x134] ;  /* 0x0001340001097983 */ /* 0x000f680000300800 */
[----:B------:R-:W5:Y:S04]  /*1de10*/  LDL R158, [R1+0xfc] ;  /* 0x0000fc00019e7983 */ /* 0x000f680000100800 */
[----:B------:R-:W5:Y:S04]  /*1de20*/  LDL R159, [R1+0x100] ;  /* 0x00010000019f7983 */ /* 0x000f680000100800 */
[----:B------:R-:W5:Y:S04]  /*1de30*/  LDL.LU R100, [R1+0x144] ;  /* 0x0001440001647983 */ /* 0x000f680000300800 */
[----:B------:R-:W5:Y:S04]  /*1de40*/  LDL R154, [R1+0x118] ;  /* 0x00011800019a7983 */ /* 0x000f680000100800 */
[----:B------:R-:W5:Y:S04]  /*1de50*/  LDL R168, [R1+0x11c] ;  /* 0x00011c0001a87983 */ /* 0x000f680000100800 */
[----:B------:R-:W5:Y:S04]  /*1de60*/  LDL R143, [R1+0x10c] ;  /* 0x00010c00018f7983 */ /* 0x000f680000100800 */
[----:B------:R-:W5:Y:S04]  /*1de70*/  LDL R142, [R1+0x114] ;  /* 0x00011400018e7983 */ /* 0x000f680000100800 */
[----:B------:R-:W5:Y:S04]  /*1de80*/  LDL R139, [R1+0xf8] ;  /* 0x0000f800018b7983 */ /* 0x000f680000100800 */
[----:B---3--:R-:W3:Y:S04]  /*1de90*/  LDL R208, [R1+0x104] ;  /* 0x0001040001d07983 */ /* 0x008ee80000100800 */
[----:B------:R1:W3:Y:S04]  /*1dea0*/  LDL.S16 R122, [R1+0x7c] ;  /* 0x00007c00017a7983 */ /* 0x0002e80000100600 */
[----:B------:R1:W3:Y:S01]  /*1deb0*/  LDL.S16 R140, [R1+0x78] ;  /* 0x00007800018c7983 */ /* 0x0002e20000100600 */
[----:B--2---:R-:W-:Y:S02]  /*1dec0*/  FFMA.FTZ R107, R3, R7, R178 ;  /* 0x00000007036b7223 */ /* 0x004fe400000100b2 */
[----:B------:R-:W-:Y:S01]  /*1ded0*/  FMUL.FTZ R7, R101, R171 ;  /* 0x000000ab65077220 */ /* 0x000fe20000410000 */
[----:B----4-:R-:W-:Y:S01]  /*1dee0*/  LOP3.LUT R3, R115, R146, RZ, 0x3c, !PT ;  /* 0x0000009273037212 */ /* 0x010fe200078e3cff */
[----:B------:R-:W-:Y:S01]  /*1def0*/  FADD.FTZ R107, R173, R107 ;  /* 0x0000006bad6b7221 */ /* 0x000fe20000010000 */
[----:B------:R-:W-:Y:S01]  /*1df00*/  IADD3 R134, R115, -0x4498517b, RZ ;  /* 0xbb67ae8573867810 */ /* 0x000fe20007ffe0ff */
[----:B------:R-:W-:Y:S02]  /*1df10*/  IMAD.MOV.U32 R161, RZ, RZ, R115 ;  /* 0x000000ffffa17224 */ /* 0x000fe400078e0073 */
[----:B------:R-:W-:Y:S02]  /*1df20*/  FADD.FTZ R115, R183, R106 ;  /* 0x0000006ab7737221 */ /* 0x000fe40000010000 */
[----:B-----5:R-:W-:Y:S01]  /*1df30*/  IMAD.WIDE.U32 R136, R0, -0x2daee0ad, RZ ;  /* 0xd2511f5300887825 */ /* 0x020fe200078e00ff */
[----:B------:R-:W-:Y:S03]  /*1df40*/  LOP3.LUT R0, R156, R167, RZ, 0x3c, !PT ;  /* 0x000000a79c007212 */ /* 0x000fe600078e3cff */
[----:B------:R-:W-:Y:S01]  /*1df50*/  FADD.FTZ R107, R188, R107 ;  /* 0x0000006bbc6b7221 */ /* 0x000fe20000010000 */
[----:B------:R-:W-:Y:S01]  /*1df60*/  LOP3.LUT R3, R3, R137, RZ, 0x3c, !PT ;  /* 0x0000008903037212 */ /* 0x000fe200078e3cff */
[----:B------:R-:W-:Y:S01]  /*1df70*/  IMAD.MOV.U32 R160, RZ, RZ, R114 ;  /* 0x000000ffffa07224 */ /* 0x000fe200078e0072 */
[----:B------:R-:W-:Y:S01]  /*1df80*/  F2FP.PACK_AB R188, R182, R188 ;  /* 0x000000bcb6bc723e */ /* 0x000fe200000000ff */
[----:B------:R-:W-:Y:S01]  /*1df90*/  IMAD.WIDE.U32 R150, R0, -0x2daee0ad, RZ ;  /* 0xd2511f5300967825 */ /* 0x000fe200078e00ff */
[----:B------:R-:W2:Y:S03]  /*1dfa0*/  MUFU.EX2 R114, R211 ;  /* 0x000000d300727308 */ /* 0x000ea60000000800 */
[----:B------:R-:W-:Y:S01]  /*1dfb0*/  IMAD.WIDE.U32 R110, R3, -0x326172a9, RZ ;  /* 0xcd9e8d57036e7825 */ /* 0x000fe200078e00ff */
[----:B------:R-:W-:Y:S02]  /*1dfc0*/  LOP3.LUT R132, R151, R134, R136, 0x96, !PT ;  /* 0x0000008697847212 */ /* 0x000fe400078e9688 */
[----:B------:R-:W-:Y:S01]  /*1dfd0*/  F2FP.PACK_AB R3, R173, R178 ;  /* 0x000000b2ad03723e */ /* 0x000fe200000000ff */
[----:B------:R-:W-:Y:S01]  /*1dfe0*/  FFMA.FTZ R108, R101, R9, R186 ;  /* 0x00000009656c7223 */ /* 0x000fe200000100ba */
[----:B------:R-:W-:Y:S01]  /*1dff0*/  F2FP.PACK_AB R186, R177, R186 ;  /* 0x000000bab1ba723e */ /* 0x000fe200000000ff */
[----:B------:R-:W-:Y:S01]  /*1e000*/  IMAD.WIDE.U32 R132, R132, -0x326172a9, RZ ;  /* 0xcd9e8d5784847825 */ /* 0x000fe200078e00ff */
[----:B------:R-:W4:Y:S03]  /*1e010*/  MUFU.EX2 R0, R8 ;  /* 0x0000000800007308 */ /* 0x000f260000000800 */
[----:B------:R-:W-:Y:S01]  /*1e020*/  FFMA.FTZ R101, R2, R100, R184 ;  /* 0x0000006402657223 */ /* 0x000fe200000100b8 */
[----:B------:R-:W-:Y:S01]  /*1e030*/  LOP3.LUT R100, R111, R154, R166, 0x96, !PT ;  /* 0x0000009a6f647212 */ /* 0x000fe200078e96a6 */
[----:B------:R-:W-:Y:S02]  /*1e040*/  FADD.FTZ R112, R177, R108 ;  /* 0x0000006cb1707221 */ /* 0x000fe40000010000 */
[----:B------:R-:W-:Y:S01]  /*1e050*/  FADD.FTZ R113, R176, R101 ;  /* 0x00000065b0717221 */ /* 0x000fe20000010000 */
[----:B------:R-:W-:Y:S01]  /*1e060*/  LOP3.LUT R108, R133, R168, R110, 0x96, !PT ;  /* 0x000000a8856c7212 */ /* 0x000fe200078e966e */
[----:B------:R-:W-:Y:S04]  /*1e070*/  IMAD.WIDE.U32 R100, R100, -0x2daee0ad, RZ ;  /* 0xd2511f5364647825 */ /* 0x000fe800078e00ff */
[----:B------:R-:W-:Y:S01]  /*1e080*/  FADD.FTZ R116, R182, R107 ;  /* 0x0000006bb6747221 */ /* 0x000fe20000010000 */
[----:B------:R-:W-:Y:S01]  /*1e090*/  LOP3.LUT R106, R101, R143, R150, 0x96, !PT ;  /* 0x0000008f656a7212 */ /* 0x000fe200078e9696 */
[----:B------:R-:W-:Y:S01]  /*1e0a0*/  IMAD.WIDE.U32 R108, R108, -0x2daee0ad, RZ ;  /* 0xd2511f536c6c7825 */ /* 0x000fe200078e00ff */
[----:B--2---:R-:W-:Y:S03]  /*1e0b0*/  F2FP.PACK_AB R189, R114, R123 ;  /* 0x0000007b72bd723e */ /* 0x004fe600000000ff */
[----:B------:R-:W-:Y:S01]  /*1e0c0*/  IMAD.WIDE.U32 R106, R106, -0x326172a9, RZ ;  /* 0xcd9e8d576a6a7825 */ /* 0x000fe200078e00ff */
[----:B------:R-:W-:Y:S02]  /*1e0d0*/  LOP3.LUT R101, R109, R142, R100, 0x96, !PT ;  /* 0x0000008e6d657212 */ /* 0x000fe400078e9664 */
[----:B------:R-:W-:Y:S01]  /*1e0e0*/  F2FP.PACK_AB R109, R179, R185 ;  /* 0x000000b9b36d723e */ /* 0x000fe200000000ff */
[----:B------:R-:W-:Y:S01]  /*1e0f0*/  FADD.FTZ R100, R185, R112 ;  /* 0x00000070b9647221 */ /* 0x000fe20000010000 */
[----:B------:R-:W-:Y:S01]  /*1e100*/  LOP3.LUT R112, R107, R139, R132, 0x96, !PT ;  /* 0x0000008b6b707212 */ /* 0x000fe200078e9684 */
[----:B------:R-:W-:Y:S01]  /*1e110*/  IMAD.MOV.U32 R203, RZ, RZ, R142 ;  /* 0x000000ffffcb7224 */ /* 0x000fe200078e008e */
[----:B------:R-:W-:Y:S01]  /*1e120*/  F2FP.PACK_AB R107, R175, R180 ;  /* 0x000000b4af6b723e */ /* 0x000fe200000000ff */
[----:B------:R-:W-:Y:S01]  /*1e130*/  FADD.FTZ R121, R179, R100 ;  /* 0x00000064b3797221 */ /* 0x000fe20000010000 */
[----:B----4-:R-:W-:Y:S01]  /*1e140*/  F2FP.PACK_AB R151, R0, R120 ;  /* 0x000000780097723e */ /* 0x010fe200000000ff */
[----:B------:R-:W-:Y:S02]  /*1e150*/  FADD.FTZ R100, R180, R113 ;  /* 0x00000071b4647221 */ /* 0x000fe40000010000 */
[----:B------:R-:W2:Y:S01]  /*1e160*/  LDL R180, [R1+0x108] ;  /* 0x0001080001b47983 */ /* 0x000ea20000100800 */
[----:B------:R-:W-:Y:S04]  /*1e170*/  IMAD.WIDE.U32 R112, R112, -0x2daee0ad, RZ ;  /* 0xd2511f5370707825 */ /* 0x000fe800078e00ff */
[----:B------:R-:W-:Y:S02]  /*1e180*/  FADD.FTZ R135, R175, R100 ;  /* 0x00000064af877221 */ /* 0x000fe40000010000 */
[----:B------:R-:W-:Y:S04]  /*1e190*/  IMAD.WIDE.U32 R100, R101, -0x326172a9, RZ ;  /* 0xcd9e8d5765647825 */ /* 0x000fe800078e00ff */
[C---:B------:R-:W-:Y:S01]  /*1e1a0*/  FMUL.FTZ R8, R2.reuse, R164 ;  /* 0x000000a402087220 */ /* 0x040fe20000410000 */
[----:B---3--:R-:W-:Y:S01]  /*1e1b0*/  LOP3.LUT R106, R101, R208, R106, 0x96, !PT ;  /* 0x000000d0656a7212 */ /* 0x008fe200078e966a */
[----:B------:R-:W-:Y:S01]  /*1e1c0*/  FMUL.FTZ R9, R2, R165 ;  /* 0x000000a502097220 */ /* 0x000fe20000410000 */
[----:B------:R-:W-:Y:S01]  /*1e1d0*/  F2FP.PACK_AB R2, R176, R184 ;  /* 0x000000b8b002723e */ /* 0x000fe200000000ff */
[----:B------:R-:W-:Y:S02]  /*1e1e0*/  FADD.FTZ R101, R120, R116 ;  /* 0x0000007478657221 */ /* 0x000fe40000010000 */
[----:B------:R-:W-:Y:S01]  /*1e1f0*/  IMAD.WIDE.U32 R178, R106, -0x2daee0ad, RZ ;  /* 0xd2511f536ab27825 */ /* 0x000fe200078e00ff */
[----:B------:R-:W3:Y:S03]  /*1e200*/  MUFU.EX2 R120, R216 ;  /* 0x000000d800787308 */ /* 0x000ee60000000800 */
[----:B------:R-:W-:Y:S01]  /*1e210*/  FADD.FTZ R131, R0, R101 ;  /* 0x0000006500837221 */ /* 0x000fe20000010000 */
[----:B------:R-:W-:Y:S01]  /*1e220*/  LOP3.LUT R128, R179, R158, R112, 0x96, !PT ;  /* 0x0000009eb3807212 */ /* 0x000fe200078e9670 */
[----:B------:R-:W-:Y:S01]  /*1e230*/  FADD.FTZ R106, R119, R121 ;  /* 0x00000079776a7221 */ /* 0x000fe20000010000 */
[----:B------:R-:W-:Y:S01]  /*1e240*/  IADD3 R112, R152, 0x4, RZ ;  /* 0x0000000498707810 */ /* 0x000fe20007ffe0ff */
[----:B------:R-:W-:Y:S02]  /*1e250*/  IMAD.MOV.U32 R175, RZ, RZ, R139 ;  /* 0x000000ffffaf7224 */ /* 0x000fe400078e008b */
[----:B------:R-:W-:Y:S01]  /*1e260*/  IMAD.WIDE.U32 R128, R128, -0x326172a9, RZ ;  /* 0xcd9e8d5780807825 */ /* 0x000fe200078e00ff */
[----:B------:R-:W-:Y:S03]  /*1e270*/  MUFU.EX2 R101, R204 ;  /* 0x000000cc00657308 */ /* 0x000fe60000000800 */
[----:B------:R-:W-:Y:S01]  /*1e280*/  FADD.FTZ R118, R118, R106 ;  /* 0x0000006a76767221 */ /* 0x000fe20000010000 */
[----:B------:R-:W-:Y:S01]  /*1e290*/  F2FP.PACK_AB R106, R124, R125 ;  /* 0x0000007d7c6a723e */ /* 0x000fe200000000ff */
[----:B------:R-:W-:Y:S02]  /*1e2a0*/  IMAD.MOV.U32 R211, RZ, RZ, R143 ;  /* 0x000000ffffd37224 */ /* 0x000fe400078e008f */
[----:B------:R-:W-:Y:S03]  /*1e2b0*/  FADD.FTZ R118, R117, R118 ;  /* 0x0000007675767221 */ /* 0x000fe60000010000 */
[----:B------:R-:W-:Y:S01]  /*1e2c0*/  MUFU.EX2 R116, R209 ;  /* 0x000000d100747308 */ /* 0x000fe20000000800 */
[----:B---3--:R-:W-:Y:S09]  /*1e2d0*/  F2FP.PACK_AB R169, R120, R126 ;  /* 0x0000007e78a9723e */ /* 0x008ff200000000ff */
[----:B------:R-:W-:Y:S01]  /*1e2e0*/  MUFU.EX2 R121, R220 ;  /* 0x000000dc00797308 */ /* 0x000fe20000000800 */
[----:B--2---:R-:W-:Y:S01]  /*1e2f0*/  LOP3.LUT R108, R113, R180, R108, 0x96, !PT ;  /* 0x000000b4716c7212 */ /* 0x004fe200078e966c */
[----:B------:R-:W-:Y:S04]  /*1e300*/  IMAD.WIDE.U32 R112, R112, -0x326172a9, RZ ;  /* 0xcd9e8d5770707825 */ /* 0x000fe800078e00ff */
[----:B------:R-:W-:Y:S01]  /*1e310*/  IMAD.WIDE.U32 R162, R108, -0x326172a9, RZ ;  /* 0xcd9e8d576ca27825 */ /* 0x000fe200078e00ff */
[----:B------:R-:W-:Y:S02]  /*1e320*/  LOP3.LUT R152, R156, R113, RZ, 0x3c, !PT ;  /* 0x000000719c987212 */ /* 0x000fe400078e3cff */
[----:B------:R-:W-:Y:S02]  /*1e330*/  LOP3.LUT R111, R111, R154, R112, 0x96, !PT ;  /* 0x0000009a6f6f7212 */ /* 0x000fe400078e9670 */
[----:B------:R-:W-:Y:S01]  /*1e340*/  LOP3.LUT R144, R163, R159, R100, 0x96, !PT ;  /* 0x0000009fa3907212 */ /* 0x000fe200078e9664 */
[----:B------:R-:W-:Y:S01]  /*1e350*/  FADD.FTZ R100, R181, R115 ;  /* 0x00000073b5647221 */ /* 0x000fe20000010000 */
[----:B------:R-:W-:Y:S01]  /*1e360*/  F2FP.PACK_AB R181, R130, R181 ;  /* 0x000000b582b5723e */ /* 0x000fe200000000ff */
[----:B------:R-:W2:Y:S01]  /*1e370*/  MUFU.EX2 R115, R210 ;  /* 0x000000d200737308 */ /* 0x000ea20000000800 */
[----:B------:R-:W-:Y:S04]  /*1e380*/  IMAD.WIDE.U32 R152, R152, -0x2daee0ad, RZ ;  /* 0xd2511f5398987825 */ /* 0x000fe800078e00ff */
[----:B------:R-:W-:Y:S01]  /*1e390*/  FADD.FTZ R130, R130, R100 ;  /* 0x0000006482827221 */ /* 0x000fe20000010000 */
[----:B------:R-:W-:Y:S02]  /*1e3a0*/  LOP3.LUT R100, R129, R251, R162, 0x96, !PT ;  /* 0x000000fb81647212 */ /* 0x000fe400078e96a2 */
[----:B------:R-:W-:Y:S02]  /*1e3b0*/  LOP3.LUT R134, R153, R134, R136, 0x96, !PT ;  /* 0x0000008699867212 */ /* 0x000fe400078e9688 */
[----:B------:R-:W-:Y:S04]  /*1e3c0*/  LOP3.LUT R0, R100, 0xff, RZ, 0xc0, !PT ;  /* 0x000000ff64007812 */ /* 0x000fe800078ec0ff */
[----:B------:R-:W-:Y:S02]  /*1e3d0*/  ISETP.GE.U32.AND P0, PT, R198, R0, PT ;  /* 0x00000000c600720c */ /* 0x000fe40003f06070 */
[C---:B------:R-:W-:Y:S04]  /*1e3e0*/  PRMT R0, R3.reuse, 0x7632, R0 ;  /* 0x0000763203007816 */ /* 0x040fe80000000000 */
[----:B------:R-:W-:Y:S02]  /*1e3f0*/  PRMT R119, R3, 0x5410, R0 ;  /* 0x0000541003777816 */ /* 0x000fe40000000000 */
[----:B--2---:R-:W-:Y:S05]  /*1e400*/  F2FP.PACK_AB R149, R115, R127 ;  /* 0x0000007f7395723e */ /* 0x004fea00000000ff */
[----:B------:R-:W-:Y:S05]  /*1e410*/  @!P0 HADD2 R122, -R3.H0_H0, -RZ.H0_H0 ;  /* 0xa00000ff037a8230 */ /* 0x000fea0000000900 */
[----:B------:R-:W-:Y:S01]  /*1e420*/  PRMT R108, R122, 0x7610, R108 ;  /* 0x000076107a6c7816 */ /* 0x000fe2000000006c */
[----:B------:R2:W-:Y:S03]  /*1e430*/  @!P0 STL.S16 [R1+0x7c], R122 ;  /* 0x00007c7a01008387 */ /* 0x0005e60000100600 */
[----:B------:R-:W-:Y:S01]  /*1e440*/  @!P0 PRMT R3, R108, 0x5410, RZ ;  /* 0x000054106c038816 */ /* 0x000fe200000000ff */
[----:B------:R1:W3:Y:S01]  /*1e450*/  LDL.S16 R155, [R1+0x74] ;  /* 0x00007400019b7983 */ /* 0x0002e20000100600 */
[----:B------:R-:W-:Y:S03]  /*1e460*/  MUFU.EX2 R108, R205 ;  /* 0x000000cd006c7308 */ /* 0x000fe60000000800 */
[----:B------:R1:W4:Y:S04]  /*1e470*/  LDL.S16 R148, [R1+0x70] ;  /* 0x0000700001947983 */ /* 0x0003280000100600 */
[----:B------:R5:W-:Y:S04]  /*1e480*/  ST.E.U16 [R200.64], R3 ;  /* 0x00000003c8007985 */ /* 0x000be8000c101504 */
[----:B------:R-:W4:Y:S01]  /*1e490*/  LDL R147, [R1+0x160] ;  /* 0x0001600001937983 */ /* 0x000f220000100800 */
[----:B--2---:R-:W2:Y:S01]  /*1e4a0*/  MUFU.EX2 R122, R219 ;  /* 0x000000db007a7308 */ /* 0x004ea20000000800 */
[----:B-----5:R-:W-:Y:S04]  /*1e4b0*/  LOP3.LUT R3, R100, 0xffff, RZ, 0xc0, !PT ;  /* 0x0000ffff64037812 */ /* 0x020fe800078ec0ff */
[----:B------:R-:W-:Y:S04]  /*1e4c0*/  SHF.R.U32.HI R3, RZ, 0x8, R3 ;  /* 0x00000008ff037819 */ /* 0x000fe80000011603 */
[----:B------:R-:W-:Y:S04]  /*1e4d0*/  LOP3.LUT R3, R3, 0xffff, RZ, 0xc0, !PT ;  /* 0x0000ffff03037812 */ /* 0x000fe800078ec0ff */
[C---:B------:R-:W-:Y:S02]  /*1e4e0*/  ISETP.GE.U32.AND P0, PT, R198.reuse, R3, PT ;  /* 0x00000003c600720c */ /* 0x040fe40003f06070 */
[--C-:B------:R-:W-:Y:S04]  /*1e4f0*/  SHF.R.U32.HI R3, RZ, 0x18, R100.reuse ;  /* 0x00000018ff037819 */ /* 0x100fe80000011664 */
[C---:B------:R-:W-:Y:S02]  /*1e500*/  ISETP.GE.U32.AND P1, PT, R198.reuse, R3, PT ;  /* 0x00000003c600720c */ /* 0x040fe40003f26070 */
[----:B------:R-:W-:Y:S04]  /*1e510*/  SHF.R.U32.HI R3, RZ, 0x10, R100 ;  /* 0x00000010ff037819 */ /* 0x000fe80000011664 */
[----:B------:R-:W-:Y:S01]  /*1e520*/  LOP3.LUT R3, R3, 0xff, RZ, 0xc0, !PT ;  /* 0x000000ff03037812 */ /* 0x000fe200078ec0ff */
[----:B------:R-:W-:Y:S03]  /*1e530*/  @!P0 HADD2 R140, -R0.H0_H0, -RZ.H0_H0 ;  /* 0xa00000ff008c8230 */ /* 0x000fe60000000900 */
[----:B------:R-:W-:Y:S01]  /*1e540*/  ISETP.GE.U32.AND P2, PT, R198, R3, PT ;  /* 0x00000003c600720c */ /* 0x000fe20003f46070 */
[----:B------:R-:W-:Y:S01]  /*1e550*/  FADD.FTZ R3, R123, R130 ;  /* 0x000000827b037221 */ /* 0x000fe20000010000 */
[----:B------:R-:W-:Y:S01]  /*1e560*/  PRMT R100, R140, 0x7610, R100 ;  /* 0x000076108c647816 */ /* 0x000fe20000000064 */
[----:B------:R-:W-:Y:S02]  /*1e570*/  @!P0 STL.S16 [R1+0x78], R140 ;  /* 0x0000788c01008387 */ /* 0x000fe40000100600 */
[--C-:B------:R-:W-:Y:S01]  /*1e580*/  FADD.FTZ R130, R114, R3.reuse ;  /* 0x0000000372827221 */ /* 0x100fe20000010000 */
[----:B------:R-:W-:Y:S01]  /*1e590*/  @!P0 PRMT R0, R100, 0x5410, RZ ;  /* 0x0000541064008816 */ /* 0x000fe200000000ff */
[----:B------:R-:W5:Y:S01]  /*1e5a0*/  LDL R141, [R1+0x164] ;  /* 0x00016400018d7983 */ /* 0x000f620000100800 */
[----:B------:R-:W-:Y:S01]  /*1e5b0*/  PRMT R3, R186, 0x7610, R3 ;  /* 0x00007610ba037816 */ /* 0x000fe20000000003 */
[----:B------:R-:W-:Y:S02]  /*1e5c0*/  FADD.FTZ R100, R125, R135 ;  /* 0x000000877d647221 */ /* 0x000fe40000010000 */
[----:B------:R1:W-:Y:S01]  /*1e5d0*/  ST.E.U16 [R200.64+0x2], R0 ;  /* 0x00000200c8007985 */ /* 0x0003e2000c101504 */
[----:B------:R-:W-:Y:S01]  /*1e5e0*/  MUFU.EX2 R125, R214 ;  /* 0x000000d6007d7308 */ /* 0x000fe20000000800 */
[----:B------:R-:W-:Y:S09]  /*1e5f0*/  FADD.FTZ R113, R124, R100 ;  /* 0x000000647c717221 */ /* 0x000ff20000010000 */
[----:B------:R-:W2:Y:S01]  /*1e600*/  MUFU.EX2 R124, R218 ;  /* 0x000000da007c7308 */ /* 0x000ea20000000800 */
[----:B-1----:R-:W-:Y:S04]  /*1e610*/  IADD3 R0, R146, 0x1, RZ ;  /* 0x0000000192007810 */ /* 0x002fe80007ffe0ff */
[----:B------:R-:W-:Y:S02]  /*1e620*/  LOP3.LUT R100, R161, R0, RZ, 0x3c, !PT ;  /* 0x00000000a1647212 */ /* 0x000fe400078e3cff */
[----:B------:R-:W-:Y:S02]  /*1e630*/  PRMT R0, R186, 0x7632, R0 ;  /* 0x00007632ba007816 */ /* 0x000fe40000000000 */
[----:B------:R-:W-:Y:S01]  /*1e640*/  LOP3.LUT R140, R100, R137, RZ, 0x3c, !PT ;  /* 0x00000089648c7212 */ /* 0x000fe200078e3cff */
[----:B------:R-:W-:Y:S01]  /*1e650*/  FADD.FTZ R100, R127, R131 ;  /* 0x000000837f647221 */ /* 0x000fe20000010000 */
[----:B--2---:R-:W-:Y:S01]  /*1e660*/  F2FP.PACK_AB R186, R121, R122 ;  /* 0x0000007a79ba723e */ /* 0x004fe200000000ff */
[C---:B------:R-:W-:Y:S01]  /*1e670*/  FADD.FTZ R127, R116.reuse, R118 ;  /* 0x00000076747f7221 */ /* 0x040fe20000010000 */
[----:B------:R-:W-:Y:S01]  /*1e680*/  PRMT R118, R3, 0x5410, R0 ;  /* 0x0000541003767816 */ /* 0x000fe20000000000 */
[----:B------:R-:W-:Y:S02]  /*1e690*/  FADD.FTZ R123, R115, R100 ;  /* 0x00000064737b7221 */ /* 0x000fe40000010000 */
[----:B------:R-:W-:Y:S01]  /*1e6a0*/  FADD.FTZ R100, R101, R113 ;  /* 0x0000007165647221 */ /* 0x000fe20000010000 */
[----:B------:R-:W-:Y:S02]  /*1e6b0*/  F2FP.PACK_AB R113, R116, R117 ;  /* 0x000000757471723e */ /* 0x000fe400000000ff */
[C---:B------:R-:W-:Y:S01]  /*1e6c0*/  F2FP.PACK_AB R101, R108.reuse, R101 ;  /* 0x000000656c65723e */ /* 0x040fe200000000ff */
[----:B------:R-:W-:Y:S02]  /*1e6d0*/  FADD.FTZ R136, R108, R100 ;  /* 0x000000646c887221 */ /* 0x000fe40000010000 */
[----:B------:R-:W1:Y:S01]  /*1e6e0*/  MUFU.EX2 R100, R215 ;  /* 0x000000d700647308 */ /* 0x000e620000000800 */
[----:B------:R-:W-:Y:S04]  /*1e6f0*/  FADD.FTZ R108, R122, R130 ;  /* 0x000000827a6c7221 */ /* 0x000fe80000010000 */
[----:B------:R-:W-:Y:S05]  /*1e700*/  FADD.FTZ R131, R121, R108 ;  /* 0x0000006c79837221 */ /* 0x000fea0000010000 */
[----:B------:R-:W-:Y:S01]  /*1e710*/  MUFU.EX2 R108, R225 ;  /* 0x000000e1006c7308 */ /* 0x000fe20000000800 */
[----:B---3--:R-:W-:Y:S02]  /*1e720*/  @!P2 HADD2 R155, -R3.H0_H0, -RZ.H0_H0 ;  /* 0xa00000ff039ba230 */ /* 0x008fe40000000900 */
[----:B----4-:R-:W-:Y:S03]  /*1e730*/  @!P1 HADD2 R148, -R0.H0_H0, -RZ.H0_H0 ;  /* 0xa00000ff00949230 */ /* 0x010fe60000000900 */
[----:B------:R-:W-:Y:S01]  /*1e740*/  PRMT R135, R155, 0x7610, R135 ;  /* 0x000076109b877816 */ /* 0x000fe20000000087 */
[----:B------:R-:W-:Y:S01]  /*1e750*/  @!P2 STL.S16 [R1+0x74], R155 ;  /* 0x0000749b0100a387 */ /* 0x000fe20000100600 */
[----:B------:R-:W-:Y:S03]  /*1e760*/  PRMT R138, R148, 0x7610, R138 ;  /* 0x00007610948a7816 */ /* 0x000fe6000000008a */
[----:B------:R-:W-:Y:S01]  /*1e770*/  @!P1 STL.S16 [R1+0x70], R148 ;  /* 0x0000709401009387 */ /* 0x000fe20000100600 */
[----:B------:R-:W-:Y:S01]  /*1e780*/  @!P2 PRMT R3, R135, 0x5410, RZ ;  /* 0x000054108703a816 */ /* 0x000fe200000000ff */
[----:B------:R-:W-:Y:S01]  /*1e790*/  IMAD.WIDE.U32 R134, R134, -0x326172a9, RZ ;  /* 0xcd9e8d5786867825 */ /* 0x000fe200078e00ff */
[----:B------:R-:W-:Y:S01]  /*1e7a0*/  IADD3 R114, P0, R200, R147, RZ ;  /* 0x00000093c8727210 */ /* 0x000fe20007f1e0ff */
[----:B------:R2:W3:Y:S01]  /*1e7b0*/  LDL.S16 R142, [R1+0xd8] ;  /* 0x0000d800018e7983 */ /* 0x0004e20000100600 */
[----:B------:R-:W-:Y:S02]  /*1e7c0*/  @!P1 PRMT R0, R138, 0x5410, RZ ;  /* 0x000054108a009816 */ /* 0x000fe400000000ff */
[----:B------:R-:W-:Y:S01]  /*1e7d0*/  LOP3.LUT R116, R135, R168, R110, 0x96, !PT ;  /* 0x000000a887747212 */ /* 0x000fe200078e966e */
[----:B------:R-:W-:Y:S01]  /*1e7e0*/  IMAD.WIDE.U32 R110, R111, -0x2daee0ad, RZ ;  /* 0xd2511f536f6e7825 */ /* 0x000fe200078e00ff */
[----:B------:R-:W4:Y:S03]  /*1e7f0*/  LDL.64 R146, [R1+0x138] ;  /* 0x0001380001927983 */ /* 0x000f260000100a00 */
[----:B------:R-:W-:Y:S01]  /*1e800*/  IMAD.WIDE.U32 R116, R116, -0x2daee0ad, RZ ;  /* 0xd2511f5374747825 */ /* 0x000fe200078e00ff */
[----:B------:R-:W-:Y:S02]  /*1e810*/  LOP3.LUT R122, R111, R211, R152, 0x96, !PT ;  /* 0x000000d36f7a7212 */ /* 0x000fe400078e9698 */
[----:B------:R-:W-:Y:S02]  /*1e820*/  F2FP.PACK_AB R111, R124, R125 ;  /* 0x0000007d7c6f723e */ /* 0x000fe400000000ff */
[----:B------:R-:W-:Y:S01]  /*1e830*/  LOP3.LUT R117, R117, R203, R110, 0x96, !PT ;  /* 0x000000cb75757212 */ /* 0x000fe200078e966e */
[----:B-1----:R-:W-:Y:S02]  /*1e840*/  FADD.FTZ R110, R100, R136 ;  /* 0x00000088646e7221 */ /* 0x002fe40000010000 */
[----:B-----5:R-:W-:Y:S02]  /*1e850*/  IMAD.X R115, R201, 0x1, R141, P0 ;  /* 0x00000001c9737824 */ /* 0x020fe400000e068d */
[----:B------:R-:W5:Y:S04]  /*1e860*/  LDL R141, [R1+0x154] ;  /* 0x00015400018d7983 */ /* 0x000f680000100800 */
[----:B------:R1:W-:Y:S04]  /*1e870*/  ST.E.U16 [R114.64+0x2], R0 ;  /* 0x0000020072007985 */ /* 0x0003e8000c101504 */
[----:B------:R2:W-:Y:S01]  /*1e880*/  ST.E.U16 [R114.64], R3 ;  /* 0x0000000372007985 */ /* 0x0005e2000c101504 */
[----:B-1----:R-:W1:Y:S01]  /*1e890*/  MUFU.EX2 R0, R217 ;  /* 0x000000d900007308 */ /* 0x002e620000000800 */
[----:B--2---:R-:W-:Y:S02]  /*1e8a0*/  FADD.FTZ R3, R126, R123 ;  /* 0x0000007b7e037221 */ /* 0x004fe40000010000 */
[----:B------:R-:W-:Y:S04]  /*1e8b0*/  IMAD.WIDE.U32 R122, R122, -0x326172a9, RZ ;  /* 0xcd9e8d577a7a7825 */ /* 0x000fe800078e00ff */
[----:B------:R-:W-:Y:S01]  /*1e8c0*/  FADD.FTZ R126, R120, R3 ;  /* 0x00000003787e7221 */ /* 0x000fe20000010000 */
[----:B------:R-:W-:Y:S01]  /*1e8d0*/  LOP3.LUT R120, R123, R175, R134, 0x96, !PT ;  /* 0x000000af7b787212 */ /* 0x000fe200078e9686 */
[----:B------:R-:W-:Y:S01]  /*1e8e0*/  FADD.FTZ R3, R125, R127 ;  /* 0x0000007f7d037221 */ /* 0x000fe20000010000 */
[----:B------:R-:W-:Y:S03]  /*1e8f0*/  MUFU.EX2 R123, R224 ;  /* 0x000000e0007b7308 */ /* 0x000fe60000000800 */
[----:B------:R-:W-:Y:S04]  /*1e900*/  IMAD.WIDE.U32 R120, R120, -0x2daee0ad, RZ ;  /* 0xd2511f5378787825 */ /* 0x000fe800078e00ff */
[----:B------:R-:W-:Y:S03]  /*1e910*/  FADD.FTZ R124, R124, R3 ;  /* 0x000000037c7c7221 */ /* 0x000fe60000010000 */
[----:B------:R-:W2:Y:S01]  /*1e920*/  MUFU.EX2 R3, R229 ;  /* 0x000000e500037308 */ /* 0x000ea20000000800 */
[C---:B-1----:R-:W-:Y:S01]  /*1e930*/  F2FP.PACK_AB R100, R0.reuse, R100 ;  /* 0x000000640064723e */ /* 0x042fe200000000ff */
[----:B------:R-:W-:Y:S01]  /*1e940*/  FADD.FTZ R125, R0, R110 ;  /* 0x0000006e007d7221 */ /* 0x000fe20000010000 */
[----:B------:R-:W-:Y:S01]  /*1e950*/  LOP3.LUT R110, R121, R180, R116, 0x96, !PT ;  /* 0x000000b4796e7212 */ /* 0x000fe200078e9674 */
[----:B------:R-:W-:Y:S04]  /*1e960*/  IMAD.WIDE.U32 R116, R117, -0x326172a9, RZ ;  /* 0xcd9e8d5775747825 */ /* 0x000fe800078e00ff */
[----:B------:R-:W-:Y:S01]  /*1e970*/  IMAD.WIDE.U32 R160, R110, -0x326172a9, RZ ;  /* 0xcd9e8d576ea07825 */ /* 0x000fe200078e00ff */
[----:B------:R-:W-:Y:S01]  /*1e980*/  LOP3.LUT R122, R117, R208, R122, 0x96, !PT ;  /* 0x000000d0757a7212 */ /* 0x000fe200078e967a */
[----:B------:R-:W1:Y:S03]  /*1e990*/  MUFU.EX2 R0, R227 ;  /* 0x000000e300007308 */ /* 0x000e660000000800 */
[----:B------:R-:W-:Y:S01]  /*1e9a0*/  LOP3.LUT R156, R161, R159, R116, 0x96, !PT ;  /* 0x0000009fa19c7212 */ /* 0x000fe200078e9674 */
[----:B------:R-:W-:Y:S04]  /*1e9b0*/  IMAD.WIDE.U32 R172, R122, -0x2daee0ad, RZ ;  /* 0xd2511f537aac7825 */ /* 0x000fe800078e00ff */
[----:B------:R-:W-:Y:S01]  /*1e9c0*/  FADD.FTZ R116, R108, R131 ;  /* 0x000000836c747221 */ /* 0x000fe20000010000 */
[----:B------:R-:W-:Y:S01]  /*1e9d0*/  LOP3.LUT R130, R173, R158, R120, 0x96, !PT ;  /* 0x0000009ead827212 */ /* 0x000fe200078e9678 */
[----:B------:R-:W1:Y:S01]  /*1e9e0*/  MUFU.EX2 R110, R221 ;  /* 0x000000dd006e7308 */ /* 0x000e620000000800 */
[C---:B--2---:R-:W-:Y:S03]  /*1e9f0*/  F2FP.PACK_AB R185, R3.reuse, R108 ;  /* 0x0000006c03b9723e */ /* 0x044fe600000000ff */
[----:B------:R-:W-:Y:S04]  /*1ea00*/  IMAD.WIDE.U32 R130, R130, -0x326172a9, RZ ;  /* 0xcd9e8d5782827825 */ /* 0x000fe800078e00ff */
[----:B------:R-:W-:Y:S01]  /*1ea10*/  FADD.FTZ R138, R3, R116 ;  /* 0x00000074038a7221 */ /* 0x000fe20000010000 */
[----:B------:R-:W-:Y:S01]  /*1ea20*/  LOP3.LUT R3, R131, R251, R160, 0x96, !PT ;  /* 0x000000fb83037212 */ /* 0x000fe200078e96a0 */
[----:B------:R-:W-:Y:S01]  /*1ea30*/  FADD.FTZ R116, R123, R126 ;  /* 0x0000007e7b747221 */ /* 0x000fe20000010000 */
[----:B------:R-:W2:Y:S01]  /*1ea40*/  MUFU.EX2 R108, R226 ;  /* 0x000000e2006c7308 */ /* 0x000ea20000000800 */
[C---:B-1----:R-:W-:Y:S02]  /*1ea50*/  F2FP.PACK_AB R167, R0.reuse, R123 ;  /* 0x0000007b00a7723e */ /* 0x042fe400000000ff */
[----:B------:R-:W-:Y:S01]  /*1ea60*/  FADD.FTZ R139, R0, R116 ;  /* 0x00000074008b7221 */ /* 0x000fe20000010000 */
[----:B------:R-:W-:Y:S04]  /*1ea70*/  LOP3.LUT R0, R3, 0xff, RZ, 0xc0, !PT ;  /* 0x000000ff03007812 */ /* 0x000fe800078ec0ff */
[----:B------:R-:W-:Y:S02]  /*1ea80*/  ISETP.GE.U32.AND P1, PT, R198, R0, PT ;  /* 0x00000000c600720c */ /* 0x000fe40003f26070 */
[----:B------:R-:W-:Y:S01]  /*1ea90*/  PRMT R0, R2, 0x7632, R0 ;  /* 0x0000763202007816 */ /* 0x000fe20000000000 */
[----:B------:R-:W-:Y:S03]  /*1eaa0*/  FADD.FTZ R120, R110, R124 ;  /* 0x0000007c6e787221 */ /* 0x000fe60000010000 */
[----:B------:R-:W-:Y:S02]  /*1eab0*/  PRMT R127, R2, 0x5410, R0 ;  /* 0x00005410027f7816 */ /* 0x000fe40000000000 */
[C---:B--2---:R-:W-:Y:S01]  /*1eac0*/  F2FP.PACK_AB R179, R108.reuse, R110 ;  /* 0x0000006e6cb3723e */ /* 0x044fe200000000ff */
[----:B------:R-:W-:Y:S01]  /*1ead0*/  FADD.FTZ R143, R108, R120 ;  /* 0x000000786c8f7221 */ /* 0x000fe20000010000 */
[----:B------:R-:W-:Y:S10]  /*1eae0*/  MUFU.EX2 R110, R228 ;  /* 0x000000e4006e7308 */ /* 0x000ff40000000800 */
[----:B------:R-:W-:Y:S01]  /*1eaf0*/  MUFU.EX2 R108, R230 ;  /* 0x000000e6006c7308 */ /* 0x000fe20000000800 */
[----:B---3--:R-:W-:Y:S01]  /*1eb00*/  @!P1 HADD2 R142, -R2.H0_H0, -RZ.H0_H0 ;  /* 0xa00000ff028e9230 */ /* 0x008fe20000000900 */
[----:B----4-:R-:W-:Y:S04]  /*1eb10*/  IADD3 R116, P0, R146, R114, RZ ;  /* 0x0000007292747210 */ /* 0x010fe80007f1e0ff */
[----:B------:R-:W-:Y:S01]  /*1eb20*/  @!P1 STL.S16 [R1+0xd8], R142 ;  /* 0x0000d88e01009387 */ /* 0x000fe20000100600 */
[----:B------:R-:W-:Y:S03]  /*1eb30*/  PRMT R121, R142, 0x7610, R121 ;  /* 0x000076108e797816 */ /* 0x000fe60000000079 */
[----:B------:R1:W2:Y:S01]  /*1eb40*/  LDL.S16 R123, [R1+0xbc] ;  /* 0x0000bc00017b7983 */ /* 0x0002a20000100600 */
[----:B------:R-:W-:Y:S03]  /*1eb50*/  @!P1 PRMT R2, R121, 0x5410, RZ ;  /* 0x0000541079029816 */ /* 0x000fe600000000ff */
[----:B------:R1:W3:Y:S04]  /*1eb60*/  LDL.S16 R126, [R1+0xe8] ;  /* 0x0000e800017e7983 */ /* 0x0002e80000100600 */
[----:B------:R-:W4:Y:S04]  /*1eb70*/  LDL R122, [R1+0x14c] ;  /* 0x00014c00017a7983 */ /* 0x000f280000100800 */
[----:B------:R-:W4:Y:S04]  /*1eb80*/  LDL R136, [R1+0x150] ;  /* 0x0001500001887983 */ /* 0x000f280000100800 */
[----:B------:R-:W4:Y:S04]  /*1eb90*/  LDL R121, [R1+0x158] ;  /* 0x0001580001797983 */ /* 0x000f280000100800 */
[----:B------:R-:W4:Y:S04]  /*1eba0*/  LDL R124, [R1+0x15c] ;  /* 0x00015c00017c7983 */ /* 0x000f280000100800 */
[----:B------:R1:W4:Y:S01]  /*1ebb0*/  LDL.S16 R146, [R1+0xd4] ;  /* 0x0000d40001927983 */ /* 0x0003220000100600 */
[----:B-----5:R-:W-:Y:S02]  /*1ebc0*/  IMAD.X R117, R141, 0x1, R115, P0 ;  /* 0x000000018d757824 */ /* 0x020fe400000e0673 */
[----:B------:R-:W-:Y:S03]  /*1ebd0*/  IMAD.WIDE.U32 R140, R140, -0x326172a9, RZ ;  /* 0xcd9e8d578c8c7825 */ /* 0x000fe600078e00ff */
[----:B------:R5:W-:Y:S02]  /*1ebe0*/  ST.E.U16 [R116.64], R2 ;  /* 0x0000000274007985 */ /* 0x000be4000c101504 */
[CC--:B------:R-:W-:Y:S02]  /*1ebf0*/  LOP3.LUT R148, R141.reuse, R154.reuse, R166, 0x96, !PT ;  /* 0x0000009a8d947212 */ /* 0x0c0fe400078e96a6 */
[----:B------:R-:W-:Y:S02]  /*1ec00*/  LOP3.LUT R155, R141, R154, R112, 0x96, !PT ;  /* 0x0000009a8d9b7212 */ /* 0x000fe400078e9670 */
[----:B-----5:R-:W-:Y:S02]  /*1ec10*/  LOP3.LUT R2, R3, 0xffff, RZ, 0xc0, !PT ;  /* 0x0000ffff03027812 */ /* 0x020fe400078ec0ff */
[----:B------:R-:W-:Y:S02]  /*1ec20*/  LOP3.LUT R116, R128, 0xff, RZ, 0xc0, !PT ;  /* 0x000000ff80747812 */ /* 0x000fe400078ec0ff */
[----:B------:R-:W-:Y:S02]  /*1ec30*/  SHF.R.U32.HI R2, RZ, 0x8, R2 ;  /* 0x00000008ff027819 */ /* 0x000fe40000011602 */
[----:B------:R-:W-:Y:S02]  /*1ec40*/  ISETP.GE.U32.AND P6, PT, R198, R116, PT ;  /* 0x00000074c600720c */ /* 0x000fe40003fc6070 */
[----:B------:R-:W-:Y:S02]  /*1ec50*/  LOP3.LUT R2, R2, 0xffff, RZ, 0xc0, !PT ;  /* 0x0000ffff02027812 */ /* 0x000fe400078ec0ff */
[----:B------:R-:W-:Y:S02]  /*1ec60*/  SHF.R.U32.HI R116, RZ, 0x18, R128 ;  /* 0x00000018ff747819 */ /* 0x000fe40000011680 */
[C---:B------:R-:W-:Y:S02]  /*1ec70*/  ISETP.GE.U32.AND P0, PT, R198.reuse, R2, PT ;  /* 0x00000002c600720c */ /* 0x040fe40003f06070 */
[--C-:B------:R-:W-:Y:S02]  /*1ec80*/  SHF.R.U32.HI R2, RZ, 0x10, R3.reuse ;  /* 0x00000010ff027819 */ /* 0x100fe40000011603 */
[----:B------:R-:W-:Y:S02]  /*1ec90*/  ISETP.GE.U32.AND P3, PT, R198, R116, PT ;  /* 0x00000074c600720c */ /* 0x000fe40003f66070 */
[----:B------:R-:W-:Y:S02]  /*1eca0*/  LOP3.LUT R116, R2, 0xff, RZ, 0xc0, !PT ;  /* 0x000000ff02747812 */ /* 0x000fe400078ec0ff */
[----:B------:R-:W-:Y:S02]  /*1ecb0*/  LOP3.LUT R2, R128, 0xffff, RZ, 0xc0, !PT ;  /* 0x0000ffff80027812 */ /* 0x000fe400078ec0ff */
[C---:B------:R-:W-:Y:S02]  /*1ecc0*/  ISETP.GE.U32.AND P2, PT, R198.reuse, R116, PT ;  /* 0x00000074c600720c */ /* 0x040fe40003f46070 */
[----:B------:R-:W-:Y:S01]  /*1ecd0*/  SHF.R.U32.HI R3, RZ, 0x18, R3 ;  /* 0x00000018ff037819 */ /* 0x000fe20000011603 */
[----:B------:R-:W-:Y:S01]  /*1ece0*/  MUFU.EX2 R116, R240 ;  /* 0x000000f000747308 */ /* 0x000fe20000000800 */
[----:B------:R-:W-:Y:S02]  /*1ecf0*/  SHF.R.U32.HI R2, RZ, 0x8, R2 ;  /* 0x00000008ff027819 */ /* 0x000fe40000011602 */
[----:B------:R-:W-:Y:S02]  /*1ed00*/  ISETP.GE.U32.AND P1, PT, R198, R3, PT ;  /* 0x00000003c600720c */ /* 0x000fe40003f26070 */
[----:B------:R-:W-:Y:S02]  /*1ed10*/  LOP3.LUT R3, R2, 0xffff, RZ, 0xc0, !PT ;  /* 0x0000ffff02037812 */ /* 0x000fe400078ec0ff */
[----:B------:R-:W-:Y:S02]  /*1ed20*/  PRMT R2, R174, 0x7610, R2 ;  /* 0x00007610ae027816 */ /* 0x000fe40000000002 */
[----:B------:R-:W-:Y:S04]  /*1ed30*/  SHF.R.U32.HI R117, RZ, 0x10, R128 ;  /* 0x00000010ff757819 */ /* 0x000fe80000011680 */
[----:B------:R-:W-:Y:S02]  /*1ed40*/  LOP3.LUT R120, R117, 0xff, RZ, 0xc0, !PT ;  /* 0x000000ff75787812 */ /* 0x000fe400078ec0ff */
[----:B------:R-:W5:Y:S02]  /*1ed50*/  MUFU.EX2 R117, R238 ;  /* 0x000000ee00757308 */ /* 0x000f640000000800 */
[----:B------:R-:W-:Y:S02]  /*1ed60*/  ISETP.GE.U32.AND P4, PT, R198, R120, PT ;  /* 0x00000078c600720c */ /* 0x000fe40003f86070 */
[----:B-----5:R-:W-:Y:S01]  /*1ed70*/  F2FP.PACK_AB R184, R116, R117 ;  /* 0x0000007574b8723e */ /* 0x020fe200000000ff */
[----:B--2---:R-:W-:Y:S02]  /*1ed80*/  @!P0 HADD2 R123, -R0.H0_H0, -RZ.H0_H0 ;  /* 0xa00000ff007b8230 */ /* 0x004fe40000000900 */
[----:B---3--:R-:W-:Y:S03]  /*1ed90*/  @!P2 HADD2 R126, -R2.H0_H0, -RZ.H0_H0 ;  /* 0xa00000ff027ea230 */ /* 0x008fe60000000900 */
[----:B------:R-:W-:Y:S01]  /*1eda0*/  PRMT R120, R123, 0x7610, R120 ;  /* 0x000076107b787816 */ /* 0x000fe20000000078 */
[----:B------:R2:W-:Y:S01]  /*1edb0*/  @!P0 STL.S16 [R1+0xbc], R123 ;  /* 0x0000bc7b01008387 */ /* 0x0005e20000100600 */
[----:B----4-:R-:W-:Y:S02]  /*1edc0*/  IADD3 R122, P5, R200, R122, RZ ;  /* 0x0000007ac87a7210 */ /* 0x010fe40007fbe0ff */
[----:B------:R-:W-:Y:S01]  /*1edd0*/  @!P0 PRMT R0, R120, 0x5410, RZ ;  /* 0x0000541078008816 */ /* 0x000fe200000000ff */
[----:B------:R-:W-:Y:S01]  /*1ede0*/  @!P2 STL.S16 [R1+0xe8], R126 ;  /* 0x0000e87e0100a387 */ /* 0x000fe20000100600 */
[----:B------:R-:W-:Y:S03]  /*1edf0*/  PRMT R137, R126, 0x7610, R137 ;  /* 0x000076107e897816 */ /* 0x000fe60000000089 */
[----:B------:R1:W3:Y:S01]  /*1ee00*/  LDL.S16 R147, [R1+0xdc] ;  /* 0x0000dc0001937983 */ /* 0x0002e20000100600 */
[----:B------:R-:W-:Y:S03]  /*1ee10*/  IADD3 R120, P0, R200, R121, RZ ;  /* 0x00000079c8787210 */ /* 0x000fe60007f1e0ff */
[----:B------:R1:W4:Y:S02]  /*1ee20*/  LDL.S16 R154, [R1+0xf4] ;  /* 0x0000f400019a7983 */ /* 0x0003240000100600 */
[C---:B------:R-:W-:Y:S02]  /*1ee30*/  IMAD.X R121, R201.reuse, 0x1, R124, P0 ;  /* 0x00000001c9797824 */ /* 0x040fe400000e067c */
[----:B------:R-:W-:Y:S02]  /*1ee40*/  FADD.FTZ R124, R110, R125 ;  /* 0x0000007d6e7c7221 */ /* 0x000fe40000010000 */
[----:B------:R-:W-:Y:S02]  /*1ee50*/  MUFU.EX2 R125, R235 ;  /* 0x000000eb007d7308 */ /* 0x000fe40000000800 */
[----:B------:R-:W-:Y:S02]  /*1ee60*/  FADD.FTZ R142, R108, R124 ;  /* 0x0000007c6c8e7221 */ /* 0x000fe40000010000 */
[----:B--2---:R-:W-:Y:S01]  /*1ee70*/  IMAD.X R123, R201, 0x1, R136, P5 ;  /* 0x00000001c97b7824 */ /* 0x004fe200028e0688 */
[----:B------:R-:W-:Y:S02]  /*1ee80*/  ISETP.GE.U32.AND P5, PT, R198, R3, PT ;  /* 0x00000003c600720c */ /* 0x000fe40003fa6070 */
[----:B------:R-:W-:Y:S03]  /*1ee90*/  F2FP.PACK_AB R3, R108, R110 ;  /* 0x0000006e6c03723e */ /* 0x000fe600000000ff */
[----:B------:R-:W-:Y:S01]  /*1eea0*/  MUFU.EX2 R136, R236 ;  /* 0x000000ec00887308 */ /* 0x000fe20000000800 */
[----:B------:R-:W-:Y:S01]  /*1eeb0*/  SHF.R.U32.HI R110, RZ, 0x18, R130 ;  /* 0x00000018ff6e7819 */ /* 0x000fe20000011682 */
[----:B------:R2:W-:Y:S03]  /*1eec0*/  ST.E.U16 [R122.64], R0 ;  /* 0x000000007a007985 */ /* 0x0005e6000c101504 */
[----:B------:R-:W-:Y:S02]  /*1eed0*/  ISETP.GE.U32.AND P0, PT, R198, R110, PT ;  /* 0x0000006ec600720c */ /* 0x000fe40003f06070 */
[----:B------:R-:W-:Y:S03]  /*1eee0*/  PRMT R110, R188, 0x7632, R110 ;  /* 0x00007632bc6e7816 */ /* 0x000fe6000000006e */
[----:B------:R-:W5:Y:S01]  /*1eef0*/  MUFU.EX2 R108, R239 ;  /* 0x000000ef006c7308 */ /* 0x000f620000000800 */
[----:B--2---:R-:W-:Y:S04]  /*1ef00*/  PRMT R0, R174, 0x7632, R0 ;  /* 0x00007632ae007816 */ /* 0x004fe80000000000 */
[----:B------:R-:W-:Y:S01]  /*1ef10*/  PRMT R126, R2, 0x5410, R0 ;  /* 0x00005410027e7816 */ /* 0x000fe20000000000 */
[----:B------:R-:W-:Y:S01]  /*1ef20*/  @!P1 HADD2 R146, -R0.H0_H0, -RZ.H0_H0 ;  /* 0xa00000ff00929230 */ /* 0x000fe20000000900 */
[----:B------:R-:W-:Y:S02]  /*1ef30*/  @!P2 PRMT R2, R137, 0x5410, RZ ;  /* 0x000054108902a816 */ /* 0x000fe400000000ff */
[----:B-----5:R-:W-:Y:S01]  /*1ef40*/  F2FP.PACK_AB R161, R108, R136 ;  /* 0x000000886ca1723e */ /* 0x020fe200000000ff */
[----:B------:R-:W2:Y:S01]  /*1ef50*/  MUFU.EX2 R137, R234 ;  /* 0x000000ea00897308 */ /* 0x000ea20000000800 */
[----:B------:R-:W-:Y:S01]  /*1ef60*/  PRMT R124, R146, 0x7610, R124 ;  /* 0x00007610927c7816 */ /* 0x000fe2000000007c */
[----:B------:R5:W-:Y:S03]  /*1ef70*/  ST.E.U16 [R120.64], R2 ;  /* 0x0000000278007985 */ /* 0x000be6000c101504 */
[----:B------:R-:W-:Y:S01]  /*1ef80*/  @!P1 PRMT R0, R124, 0x5410, RZ ;  /* 0x000054107c009816 */ /* 0x000fe200000000ff */
[----:B------:R1:W-:Y:S04]  /*1ef90*/  @!P1 STL.S16 [R1+0xd4], R146 ;  /* 0x0000d49201009387 */ /* 0x0003e80000100600 */
[----:B------:R1:W4:Y:S01]  /*1efa0*/  LDL.S16 R206, [R1+0xf0] ;  /* 0x0000f00001ce7983 */ /* 0x0003220000100600 */
[----:B------:R-:W1:Y:S03]  /*1efb0*/  MUFU.EX2 R124, R231 ;  /* 0x000000e7007c7308 */ /* 0x000e660000000800 */
[----:B------:R1:W4:Y:S04]  /*1efc0*/  LDL.S16 R153, [R1+0xec] ;  /* 0x0000ec0001997983 */ /* 0x0003280000100600 */
[----:B------:R3:W-:Y:S01]  /*1efd0*/  ST.E.U16 [R120.64+0x2], R0 ;  /* 0x0000020078007985 */ /* 0x0007e2000c101504 */
[----:B--2---:R-:W-:Y:S02]  /*1efe0*/  F2FP.PACK_AB R163, R125, R137 ;  /* 0x000000897da3723e */ /* 0x004fe400000000ff */
[----:B-----5:R-:W-:Y:S04]  /*1eff0*/  LOP3.LUT R2, R130, 0xff, RZ, 0xc0, !PT ;  /* 0x000000ff82027812 */ /* 0x020fe800078ec0ff */
[----:B------:R-:W-:Y:S02]  /*1f000*/  ISETP.GE.U32.AND P2, PT, R198, R2, PT ;  /* 0x00000002c600720c */ /* 0x000fe40003f46070 */
[----:B------:R-:W-:Y:S04]  /*1f010*/  SHF.R.U32.HI R2, RZ, 0x10, R130 ;  /* 0x00000010ff027819 */ /* 0x000fe80000011682 */
[----:B------:R-:W-:Y:S01]  /*1f020*/  LOP3.LUT R112, R2, 0xff, RZ, 0xc0, !PT ;  /* 0x000000ff02707812 */ /* 0x000fe200078ec0ff */
[----:B------:R-:W-:Y:S03]  /*1f030*/  FADD.FTZ R2, R117, R138 ;  /* 0x0000008a75027221 */ /* 0x000fe60000010000 */
[----:B------:R-:W-:Y:S01]  /*1f040*/  ISETP.GE.U32.AND P1, PT, R198, R112, PT ;  /* 0x00000070c600720c */ /* 0x000fe20003f26070 */
[--C-:B-1----:R-:W-:Y:S01]  /*1f050*/  FADD.FTZ R146, R116, R2.reuse ;  /* 0x0000000274927221 */ /* 0x102fe20000010000 */
[----:B------:R-:W-:Y:S01]  /*1f060*/  PRMT R2, R188, 0x7610, R2 ;  /* 0x00007610bc027816 */ /* 0x000fe20000000002 */
[----:B------:R-:W-:Y:S01]  /*1f070*/  FADD.FTZ R116, R136, R139 ;  /* 0x0000008b88747221 */ /* 0x000fe20000010000 */
[----:B------:R-:W-:Y:S01]  /*1f080*/  LOP3.LUT R112, R130, 0xffff, RZ, 0xc0, !PT ;  /* 0x0000ffff82707812 */ /* 0x000fe200078ec0ff */
[----:B------:R-:W-:Y:S01]  /*1f090*/  IMAD.WIDE.U32 R138, R144, -0x2daee0ad, RZ ;  /* 0xd2511f53908a7825 */ /* 0x000fe200078e00ff */
[----:B------:R-:W-:Y:S02]  /*1f0a0*/  PRMT R117, R2, 0x5410, R110 ;  /* 0x0000541002757816 */ /* 0x000fe4000000006e */
[----:B------:R-:W-:Y:S04]  /*1f0b0*/  SHF.R.U32.HI R112, RZ, 0x8, R112 ;  /* 0x00000008ff707819 */ /* 0x000fe80000011670 */
[----:B------:R-:W-:Y:S01]  /*1f0c0*/  LOP3.LUT R112, R112, 0xffff, RZ, 0xc0, !PT ;  /* 0x0000ffff70707812 */ /* 0x000fe200078ec0ff */
[----:B---3--:R-:W-:Y:S02]  /*1f0d0*/  @!P6 HADD2 R147, -R2.H0_H0, -RZ.H0_H0 ;  /* 0xa00000ff0293e230 */ /* 0x008fe40000000900 */
[----:B----4-:R-:W-:Y:S03]  /*1f0e0*/  @!P5 HADD2 R154, -R110.H0_H0, -RZ.H0_H0 ;  /* 0xa00000ff6e9ad230 */ /* 0x010fe60000000900 */
[----:B------:R-:W-:Y:S01]  /*1f0f0*/  PRMT R157, R147, 0x7610, R157 ;  /* 0x00007610939d7816 */ /* 0x000fe2000000009d */
[----:B------:R1:W-:Y:S03]  /*1f100*/  @!P6 STL.S16 [R1+0xdc], R147 ;  /* 0x0000dc930100e387 */ /* 0x0003e60000100600 */
[----:B------:R-:W-:Y:S02]  /*1f110*/  @!P6 PRMT R2, R157, 0x5410, RZ ;  /* 0x000054109d02e816 */ /* 0x000fe400000000ff */
[----:B------:R-:W-:Y:S01]  /*1f120*/  PRMT R166, R154, 0x7610, R166 ;  /* 0x000076109aa67816 */ /* 0x000fe200000000a6 */
[----:B------:R2:W3:Y:S01]  /*1f130*/  LDL.S16 R157, [R1+0xe4] ;  /* 0x0000e400019d7983 */ /* 0x0004e20000100600 */
[----:B------:R-:W-:Y:S02]  /*1f140*/  ISETP.GE.U32.AND P6, PT, R198, R112, PT ;  /* 0x00000070c600720c */ /* 0x000fe40003fc6070 */
[----:B------:R-:W-:Y:S01]  /*1f150*/  @!P5 PRMT R110, R166, 0x5410, RZ ;  /* 0x00005410a66ed816 */ /* 0x000fe200000000ff */
[----:B------:R4:W-:Y:S01]  /*1f160*/  @!P5 STL.S16 [R1+0xf4], R154 ;  /* 0x0000f49a0100d387 */ /* 0x0009e20000100600 */
[-C--:B------:R-:W-:Y:S03]  /*1f170*/  LOP3.LUT R112, R139, R249.reuse, R178, 0x96, !PT ;  /* 0x000000f98b707212 */ /* 0x080fe600078e96b2 */
[----:B------:R2:W5:Y:S01]  /*1f180*/  LDL.S16 R177, [R1+0xe0] ;  /* 0x0000e00001b17983 */ /* 0x0005620000100600 */
[----:B------:R-:W-:Y:S03]  /*1f190*/  LOP3.LUT R0, R112, 0xff, RZ, 0xc0, !PT ;  /* 0x000000ff70007812 */ /* 0x000fe600078ec0ff */
[----:B------:R2:W2:Y:S01]  /*1f1a0*/  LDL.S16 R182, [R1+0xd0] ;  /* 0x0000d00001b67983 */ /* 0x0004a20000100600 */
[----:B------:R-:W-:Y:S02]  /*1f1b0*/  ISETP.GE.U32.AND P5, PT, R198, R0, PT ;  /* 0x00000000c600720c */ /* 0x000fe40003fa6070 */
[----:B------:R-:W-:Y:S01]  /*1f1c0*/  LOP3.LUT R0, R112, 0xffff, RZ, 0xc0, !PT ;  /* 0x0000ffff70007812 */ /* 0x000fe200078ec0ff */
[----:B------:R2:W2:Y:S03]  /*1f1d0*/  LDL.S16 R166, [R1+0xcc] ;  /* 0x0000cc0001a67983 */ /* 0x0004a60000100600 */
[----:B------:R-:W-:Y:S01]  /*1f1e0*/  SHF.R.U32.HI R0, RZ, 0x8, R0 ;  /* 0x00000008ff007819 */ /* 0x000fe20000011600 */
[----:B-1----:R-:W-:Y:S01]  /*1f1f0*/  FADD.FTZ R147, R108, R116 ;  /* 0x000000746c937221 */ /* 0x002fe20000010000 */
[----:B------:R1:W-:Y:S01]  /*1f200*/  ST.E.U16 [R200.64+0x10], R2 ;  /* 0x00001002c8007985 */ /* 0x0003e2000c101504 */
[----:B------:R-:W-:Y:S01]  /*1f210*/  FADD.FTZ R108, R137, R143 ;  /* 0x0000008f896c7221 */ /* 0x000fe20000010000 */
[----:B------:R-:W1:Y:S02]  /*1f220*/  MUFU.EX2 R116, R237 ;  /* 0x000000ed00747308 */ /* 0x000e640000000800 */
[----:B------:R-:W-:Y:S01]  /*1f230*/  ST.E.U16 [R200.64+0x12], R110 ;  /* 0x0000126ec8007985 */ /* 0x000fe2000c101504 */
[--C-:B----4-:R-:W-:Y:S01]  /*1f240*/  FADD.FTZ R154, R125, R108.reuse ;  /* 0x0000006c7d9a7221 */ /* 0x110fe20000010000 */
[----:B------:R-:W-:Y:S01]  /*1f250*/  PRMT R108, R109, 0x7632, R108 ;  /* 0x000076326d6c7816 */ /* 0x000fe2000000006c */
[----:B------:R-:W-:Y:S01]  /*1f260*/  FADD.FTZ R125, R124, R142 ;  /* 0x0000008e7c7d7221 */ /* 0x000fe20000010000 */
[----:B-1----:R-:W-:Y:S02]  /*1f270*/  LOP3.LUT R2, R0, 0xffff, RZ, 0xc0, !PT ;  /* 0x0000ffff00027812 */ /* 0x002fe400078ec0ff */
[----:B------:R-:W-:Y:S02]  /*1f280*/  F2FP.PACK_AB R0, R116, R124 ;  /* 0x0000007c7400723e */ /* 0x000fe400000000ff */
[--C-:B------:R-:W-:Y:S02]  /*1f290*/  SHF.R.U32.HI R124, RZ, 0x18, R112.reuse ;  /* 0x00000018ff7c7819 */ /* 0x100fe40000011670 */
[----:B------:R-:W-:Y:S01]  /*1f2a0*/  SHF.R.U32.HI R112, RZ, 0x10, R112 ;  /* 0x00000010ff707819 */ /* 0x000fe20000011670 */
[----:B------:R-:W-:Y:S03]  /*1f2b0*/  @!P4 HADD2 R206, -R109.H0_H0, -RZ.H0_H0 ;  /* 0xa00000ff6dcec230 */ /* 0x000fe60000000900 */
[----:B------:R-:W-:Y:S01]  /*1f2c0*/  LOP3.LUT R112, R112, 0xff, RZ, 0xc0, !PT ;  /* 0x000000ff70707812 */ /* 0x000fe200078ec0ff */
[----:B------:R-:W-:Y:S01]  /*1f2d0*/  @!P3 HADD2 R153, -R108.H0_H0, -RZ.H0_H0 ;  /* 0xa00000ff6c99b230 */ /* 0x000fe20000000900 */
[----:B------:R-:W-:Y:S01]  /*1f2e0*/  PRMT R183, R206, 0x7610, R183 ;  /* 0x00007610ceb77816 */ /* 0x000fe200000000b7 */
[----:B------:R-:W-:Y:S03]  /*1f2f0*/  @!P4 STL.S16 [R1+0xf0], R206 ;  /* 0x0000f0ce0100c387 */ /* 0x000fe60000100600 */
[----:B------:R-:W-:Y:S01]  /*1f300*/  PRMT R136, R153, 0x7610, R136 ;  /* 0x0000761099887816 */ /* 0x000fe20000000088 */
[----:B------:R1:W-:Y:S02]  /*1f310*/  @!P3 STL.S16 [R1+0xec], R153 ;  /* 0x0000ec990100b387 */ /* 0x0003e40000100600 */
[----:B-1----:R-:W-:Y:S01]  /*1f320*/  FADD.FTZ R153, R116, R125 ;  /* 0x0000007d74997221 */ /* 0x002fe20000010000 */
[----:B------:R-:W-:Y:S02]  /*1f330*/  PRMT R116, R109, 0x5410, R108 ;  /* 0x000054106d747816 */ /* 0x000fe4000000006c */
[----:B------:R-:W-:Y:S02]  /*1f340*/  @!P4 PRMT R109, R183, 0x5410, RZ ;  /* 0x00005410b76dc816 */ /* 0x000fe400000000ff */
[----:B------:R-:W-:Y:S02]  /*1f350*/  ISETP.GE.U32.AND P4, PT, R198, R2, PT ;  /* 0x00000002c600720c */ /* 0x000fe40003f86070 */
[C---:B------:R-:W-:Y:S01]  /*1f360*/  PRMT R2, R107.reuse, 0x7632, R2 ;  /* 0x000076326b027816 */ /* 0x040fe20000000002 */
[----:B------:R1:W-:Y:S01]  /*1f370*/  ST.E.U16 [R114.64+0x10], R109 ;  /* 0x0000106d72007985 */ /* 0x0003e2000c101504 */
[----:B------:R-:W-:Y:S02]  /*1f380*/  @!P3 PRMT R108, R136, 0x5410, RZ ;  /* 0x00005410886cb816 */ /* 0x000fe400000000ff */
[----:B------:R-:W-:Y:S02]  /*1f390*/  ISETP.GE.U32.AND P3, PT, R198, R124, PT ;  /* 0x0000007cc600720c */ /* 0x000fe40003f66070 */
[----:B------:R-:W-:Y:S01]  /*1f3a0*/  PRMT R125, R107, 0x5410, R2 ;  /* 0x000054106b7d7816 */ /* 0x000fe20000000002 */
[----:B------:R4:W-:Y:S01]  /*1f3b0*/  ST.E.U16 [R114.64+0x12], R108 ;  /* 0x0000126c72007985 */ /* 0x0009e2000c101504 */
[C---:B-1----:R-:W-:Y:S02]  /*1f3c0*/  PRMT R109, R187.reuse, 0x7610, R109 ;  /* 0x00007610bb6d7816 */ /* 0x042fe4000000006d */
[----:B----4-:R-:W-:Y:S01]  /*1f3d0*/  PRMT R108, R187, 0x7632, R108 ;  /* 0x00007632bb6c7816 */ /* 0x010fe2000000006c */
[----:B---3--:R-:W-:Y:S05]  /*1f3e0*/  @!P2 HADD2 R157, -R107.H0_H0, -RZ.H0_H0 ;  /* 0xa00000ff6b9da230 */ /* 0x008fea0000000900 */
[----:B------:R-:W-:Y:S01]  /*1f3f0*/  PRMT R142, R157, 0x7610, R142 ;  /* 0x000076109d8e7816 */ /* 0x000fe2000000008e */
[----:B------:R1:W-:Y:S01]  /*1f400*/  @!P2 STL.S16 [R1+0xe4], R157 ;  /* 0x0000e49d0100a387 */ /* 0x0003e20000100600 */
[----:B-----5:R-:W-:Y:S02]  /*1f410*/  @!P6 HADD2 R177, -R2.H0_H0, -RZ.H0_H0 ;  /* 0xa00000ff02b1e230 */ /* 0x020fe40000000900 */
[----:B------:R-:W-:Y:S01]  /*1f420*/  @!P2 PRMT R107, R142, 0x5410, RZ ;  /* 0x000054108e6ba816 */ /* 0x000fe200000000ff */
[----:B------:R3:W4:Y:S01]  /*1f430*/  LDL.S16 R136, [R1+0xc8] ;  /* 0x0000c80001887983 */ /* 0x0007220000100600 */
[----:B------:R-:W-:Y:S01]  /*1f440*/  ISETP.GE.U32.AND P2, PT, R198, R112, PT ;  /* 0x00000070c600720c */ /* 0x000fe20003f46070 */
[----:B--2---:R-:W-:Y:S01]  /*1f450*/  @!P1 HADD2 R182, -R109.H0_H0, -RZ.H0_H0 ;  /* 0xa00000ff6db69230 */ /* 0x004fe20000000900 */
[----:B------:R-:W-:Y:S01]  /*1f460*/  PRMT R124, R177, 0x7610, R124 ;  /* 0x00007610b17c7816 */ /* 0x000fe2000000007c */
[----:B------:R2:W-:Y:S01]  /*1f470*/  @!P6 STL.S16 [R1+0xe0], R177 ;  /* 0x0000e0b10100e387 */ /* 0x0005e20000100600 */
[----:B------:R-:W-:Y:S02]  /*1f480*/  @!P0 HADD2 R166, -R108.H0_H0, -RZ.H0_H0 ;  /* 0xa00000ff6ca68230 */ /* 0x000fe40000000900 */
[----:B------:R-:W-:Y:S01]  /*1f490*/  @!P6 PRMT R2, R124, 0x5410, RZ ;  /* 0x000054107c02e816 */ /* 0x000fe200000000ff */
[----:B------:R3:W5:Y:S01]  /*1f4a0*/  LDL.S16 R142, [R1+0xc0] ;  /* 0x0000c000018e7983 */ /* 0x0007620000100600 */
[----:B------:R-:W-:Y:S02]  /*1f4b0*/  PRMT R144, R182, 0x7610, R144 ;  /* 0x00007610b6907816 */ /* 0x000fe40000000090 */
[----:B------:R-:W-:Y:S01]  /*1f4c0*/  PRMT R137, R166, 0x7610, R137 ;  /* 0x00007610a6897816 */ /* 0x000fe20000000089 */
[----:B------:R3:W-:Y:S01]  /*1f4d0*/  ST.E.U16 [R122.64+0xe], R107 ;  /* 0x00000e6b7a007985 */ /* 0x0007e2000c101504 */
[----:B------:R-:W-:Y:S02]  /*1f4e0*/  PRMT R124, R109, 0x5410, R108 ;  /* 0x000054106d7c7816 */ /* 0x000fe4000000006c */
[----:B------:R-:W-:Y:S01]  /*1f4f0*/  @!P0 PRMT R108, R137, 0x5410, RZ ;  /* 0x00005410896c8816 */ /* 0x000fe200000000ff */
[----:B------:R3:W-:Y:S01]  /*1f500*/  ST.E.U16 [R122.64+0x10], R2 ;  /* 0x000010027a007985 */ /* 0x0007e2000c101504 */
[----:B------:R-:W-:Y:S03]  /*1f510*/  @!P1 PRMT R109, R144, 0x5410, RZ ;  /* 0x00005410906d9816 */ /* 0x000fe600000000ff */
[----:B------:R3:W-:Y:S01]  /*1f520*/  ST.E.U16 [R120.64+0x12], R108 ;  /* 0x0000126c78007985 */ /* 0x0007e2000c101504 */
[----:B-1----:R-:W-:Y:S03]  /*1f530*/  IMAD.WIDE.U32 R156, R156, -0x2daee0ad, RZ ;  /* 0xd2511f539c9c7825 */ /* 0x002fe600078e00ff */
[----:B------:R1:W-:Y:S02]  /*1f540*/  ST.E.U16 [R120.64+0x10], R109 ;  /* 0x0000106d78007985 */ /* 0x0003e4000c101504 */
[----:B------:R-:W-:Y:S02]  /*1f550*/  LOP3.LUT R110, R157, R249, R172, 0x96, !PT ;  /* 0x000000f99d6e7212 */ /* 0x000fe400078e96ac */
[----:B--2---:R2:W2:Y:S02]  /*1f560*/  LDL.S16 R177, [R1+0xc4] ;  /* 0x0000c40001b17983 */ /* 0x0044a40000100600 */
[----:B------:R-:W-:Y:S02]  /*1f570*/  LOP3.LUT R112, R110, 0xff, RZ, 0xc0, !PT ;  /* 0x000000ff6e707812 */ /* 0x000fe400078ec0ff */
[----:B------:R-:W-:Y:S02]  /*1f580*/  @!P1 STL.S16 [R1+0xd0], R182 ;  /* 0x0000d0b601009387 */ /* 0x000fe40000100600 */
[----:B------:R-:W-:Y:S02]  /*1f590*/  ISETP.GE.U32.AND P6, PT, R198, R112, PT ;  /* 0x00000070c600720c */ /* 0x000fe40003fc6070 */
[----:B------:R-:W-:Y:S01]  /*1f5a0*/  LOP3.LUT R112, R110, 0xffff, RZ, 0xc0, !PT ;  /* 0x0000ffff6e707812 */ /* 0x000fe200078ec0ff */
[----:B------:R1:W-:Y:S01]  /*1f5b0*/  @!P0 STL.S16 [R1+0xcc], R166 ;  /* 0x0000cca601008387 */ /* 0x0003e20000100600 */
[C---:B---3--:R-:W-:Y:S02]  /*1f5c0*/  PRMT R107, R151.reuse, 0x7610, R107 ;  /* 0x00007610976b7816 */ /* 0x048fe4000000006b */
[----:B------:R-:W-:Y:S02]  /*1f5d0*/  SHF.R.U32.HI R112, RZ, 0x8, R112 ;  /* 0x00000008ff707819 */ /* 0x000fe40000011670 */
[----:B------:R-:W-:Y:S02]  /*1f5e0*/  SHF.R.U32.HI R2, RZ, 0x18, R110 ;  /* 0x00000018ff027819 */ /* 0x000fe4000001166e */
[----:B------:R-:W-:Y:S02]  /*1f5f0*/  LOP3.LUT R112, R112, 0xffff, RZ, 0xc0, !PT ;  /* 0x0000ffff70707812 */ /* 0x000fe400078ec0ff */
[C---:B------:R-:W-:Y:S02]  /*1f600*/  ISETP.GE.U32.AND P0, PT, R198.reuse, R2, PT ;  /* 0x00000002c600720c */ /* 0x040fe40003f06070 */
[----:B------:R-:W-:Y:S02]  /*1f610*/  PRMT R2, R151, 0x7632, R2 ;  /* 0x0000763297027816 */ /* 0x000fe40000000002 */
[----:B------:R-:W-:Y:S02]  /*1f620*/  PRMT R108, R145, 0x7610, R108 ;  /* 0x00007610916c7816 */ /* 0x000fe4000000006c */
[----:B------:R-:W-:Y:S02]  /*1f630*/  ISETP.GE.U32.AND P1, PT, R198, R112, PT ;  /* 0x00000070c600720c */ /* 0x000fe40003f26070 */
[----:B-1----:R-:W-:Y:S02]  /*1f640*/  LOP3.LUT R109, R138, 0xff, RZ, 0xc0, !PT ;  /* 0x000000ff8a6d7812 */ /* 0x002fe400078ec0ff */
[----:B------:R-:W-:Y:S04]  /*1f650*/  SHF.R.U32.HI R110, RZ, 0x10, R110 ;  /* 0x00000010ff6e7819 */ /* 0x000fe8000001166e */
[----:B------:R-:W-:Y:S01]  /*1f660*/  LOP3.LUT R110, R110, 0xff, RZ, 0xc0, !PT ;  /* 0x000000ff6e6e7812 */ /* 0x000fe200078ec0ff */
[----:B------:R1:W3:Y:S01]  /*1f670*/  LDL.S16 R166, [R1+0xb8] ;  /* 0x0000b80001a67983 */ /* 0x0002e20000100600 */
[----:B----4-:R-:W-:Y:S05]  /*1f680*/  @!P5 HADD2 R136, -R107.H0_H0, -RZ.H0_H0 ;  /* 0xa00000ff6b88d230 */ /* 0x010fea0000000900 */
[----:B------:R-:W-:Y:S01]  /*1f690*/  PRMT R112, R136, 0x7610, R112 ;  /* 0x0000761088707816 */ /* 0x000fe20000000070 */
[----:B------:R4:W-:Y:S01]  /*1f6a0*/  @!P5 STL.S16 [R1+0xc8], R136 ;  /* 0x0000c8880100d387 */ /* 0x0009e20000100600 */
[----:B-----5:R-:W-:Y:S03]  /*1f6b0*/  @!P2 HADD2 R142, -R108.H0_H0, -RZ.H0_H0 ;  /* 0xa00000ff6c8ea230 */ /* 0x020fe60000000900 */
[----:B------:R1:W5:Y:S02]  /*1f6c0*/  LDL.S16 R144, [R1+0xb4] ;  /* 0x0000b40001907983 */ /* 0x0003640000100600 */
[----:B------:R-:W-:Y:S02]  /*1f6d0*/  PRMT R176, R142, 0x7610, R176 ;  /* 0x000076108eb07816 */ /* 0x000fe400000000b0 */
[----:B------:R1:W5:Y:S01]  /*1f6e0*/  LDL.S16 R137, [R1+0xb0] ;  /* 0x0000b00001897983 */ /* 0x0003620000100600 */
[----:B--2---:R-:W-:Y:S01]  /*1f6f0*/  @!P4 HADD2 R177, -R2.H0_H0, -RZ.H0_H0 ;  /* 0xa00000ff02b1c230 */ /* 0x004fe20000000900 */
[----:B----4-:R-:W-:Y:S02]  /*1f700*/  PRMT R136, R107, 0x5410, R2 ;  /* 0x000054106b887816 */ /* 0x010fe40000000002 */
[----:B------:R-:W-:Y:S02]  /*1f710*/  @!P5 PRMT R107, R112, 0x5410, RZ ;  /* 0x00005410706bd816 */ /* 0x000fe400000000ff */
[----:B------:R-:W-:Y:S01]  /*1f720*/  @!P4 STL.S16 [R1+0xc4], R177 ;  /* 0x0000c4b10100c387 */ /* 0x000fe20000100600 */
[C---:B------:R-:W-:Y:S02]  /*1f730*/  ISETP.GE.U32.AND P5, PT, R198.reuse, R109, PT ;  /* 0x0000006dc600720c */ /* 0x040fe40003fa6070 */
[--C-:B------:R-:W-:Y:S01]  /*1f740*/  SHF.R.U32.HI R109, RZ, 0x10, R138.reuse ;  /* 0x00000010ff6d7819 */ /* 0x100fe2000001168a */
[----:B------:R2:W-:Y:S01]  /*1f750*/  @!P2 STL.S16 [R1+0xc0], R142 ;  /* 0x0000c08e0100a387 */ /* 0x0005e20000100600 */
[----:B------:R-:W-:Y:S02]  /*1f760*/  PRMT R141, R177, 0x7610, R141 ;  /* 0x00007610b18d7816 */ /* 0x000fe4000000008d */
[----:B------:R-:W-:Y:S01]  /*1f770*/  LOP3.LUT R112, R109, 0xff, RZ, 0xc0, !PT ;  /* 0x000000ff6d707812 */ /* 0x000fe200078ec0ff */
[----:B------:R4:W-:Y:S01]  /*1f780*/  ST.E.U16 [R200.64+0x20], R107 ;  /* 0x0000206bc8007985 */ /* 0x0009e2000c101504 */
[----:B------:R-:W-:Y:S02]  /*1f790*/  PRMT R109, R145, 0x7632, R109 ;  /* 0x00007632916d7816 */ /* 0x000fe4000000006d */
[----:B------:R-:W-:Y:S01]  /*1f7a0*/  @!P4 PRMT R2, R141, 0x5410, RZ ;  /* 0x000054108d02c816 */ /* 0x000fe200000000ff */
[----:B------:R1:W5:Y:S01]  /*1f7b0*/  LDL.S16 R145, [R1+0xac] ;  /* 0x0000ac0001917983 */ /* 0x0003620000100600 */
[----:B------:R-:W-:Y:S01]  /*1f7c0*/  ISETP.GE.U32.AND P4, PT, R198, R112, PT ;  /* 0x00000070c600720c */ /* 0x000fe20003f86070 */
[----:B------:R-:W-:Y:S01]  /*1f7d0*/  MUFU.EX2 R141, R243 ;  /* 0x000000f3008d7308 */ /* 0x000fe20000000800 */
[----:B------:R-:W-:Y:S01]  /*1f7e0*/  SHF.R.U32.HI R112, RZ, 0x18, R138 ;  /* 0x00000018ff707819 */ /* 0x000fe2000001168a */
[----:B------:R1:W-:Y:S01]  /*1f7f0*/  ST.E.U16 [R200.64+0x22], R2 ;  /* 0x00002202c8007985 */ /* 0x0003e2000c101504 */
[----:B---3--:R-:W-:Y:S01]  /*1f800*/  @!P3 HADD2 R166, -R109.H0_H0, -RZ.H0_H0 ;  /* 0xa00000ff6da6b230 */ /* 0x008fe20000000900 */
[----:B--2---:R-:W-:Y:S02]  /*1f810*/  PRMT R142, R108, 0x5410, R109 ;  /* 0x000054106c8e7816 */ /* 0x004fe4000000006d */
[----:B------:R-:W-:Y:S02]  /*1f820*/  @!P2 PRMT R108, R176, 0x5410, RZ ;  /* 0x00005410b06ca816 */ /* 0x000fe400000000ff */
[----:B------:R-:W-:Y:S01]  /*1f830*/  PRMT R165, R166, 0x7610, R165 ;  /* 0x00007610a6a57816 */ /* 0x000fe200000000a5 */
[----:B------:R2:W-:Y:S01]  /*1f840*/  @!P3 STL.S16 [R1+0xb8], R166 ;  /* 0x0000b8a60100b387 */ /* 0x0005e20000100600 */
[----:B----4-:R-:W-:Y:S02]  /*1f850*/  LOP3.LUT R107, R138, 0xffff, RZ, 0xc0, !PT ;  /* 0x0000ffff8a6b7812 */ /* 0x010fe400078ec0ff */
[----:B------:R-:W-:Y:S01]  /*1f860*/  @!P3 PRMT R109, R165, 0x5410, RZ ;  /* 0x00005410a56db816 */ /* 0x000fe200000000ff */
[----:B------:R3:W-:Y:S01]  /*1f870*/  ST.E.U16 [R114.64+0x20], R108 ;  /* 0x0000206c72007985 */ /* 0x0007e2000c101504 */
[----:B------:R-:W-:Y:S02]  /*1f880*/  ISETP.GE.U32.AND P2, PT, R198, R110, PT ;  /* 0x0000006ec600720c */ /* 0x000fe40003f46070 */
[----:B------:R-:W-:Y:S01]  /*1f890*/  SHF.R.U32.HI R107, RZ, 0x8, R107 ;  /* 0x00000008ff6b7819 */ /* 0x000fe2000001166b */
[----:B------:R4:W4:Y:S01]  /*1f8a0*/  LDL.S16 R165, [R1+0xa8] ;  /* 0x0000a80001a57983 */ /* 0x0009220000100600 */
[----:B-1----:R-:W-:Y:S01]  /*1f8b0*/  PRMT R2, R106, 0x7632, R2 ;  /* 0x000076326a027816 */ /* 0x002fe20000000002 */
[----:B------:R-:W1:Y:S01]  /*1f8c0*/  MUFU.EX2 R110, R246 ;  /* 0x000000f6006e7308 */ /* 0x000e620000000800 */
[----:B------:R-:W-:Y:S01]  /*1f8d0*/  LOP3.LUT R107, R107, 0xffff, RZ, 0xc0, !PT ;  /* 0x0000ffff6b6b7812 */ /* 0x000fe200078ec0ff */
[----:B------:R-:W-:Y:S01]  /*1f8e0*/  ST.E.U16 [R114.64+0x22], R109 ;  /* 0x0000226d72007985 */ /* 0x000fe2000c101504 */
[----:B------:R-:W-:Y:S03]  /*1f8f0*/  ISETP.GE.U32.AND P3, PT, R198, R112, PT ;  /* 0x00000070c600720c */ /* 0x000fe60003f66070 */
[----:B--2---:R2:W2:Y:S01]  /*1f900*/  LDL.S16 R166, [R1+0xa0] ;  /* 0x0000a00001a67983 */ /* 0x0044a20000100600 */
[----:B---3--:R-:W-:Y:S02]  /*1f910*/  LOP3.LUT R108, R156, 0xff, RZ, 0xc0, !PT ;  /* 0x000000ff9c6c7812 */ /* 0x008fe400078ec0ff */
[----:B-1----:R-:W-:Y:S01]  /*1f920*/  F2FP.PACK_AB R173, R110, R141 ;  /* 0x0000008d6ead723e */ /* 0x002fe200000000ff */
[----:B-----5:R-:W-:Y:S02]  /*1f930*/  @!P6 HADD2 R144, -R106.H0_H0, -RZ.H0_H0 ;  /* 0xa00000ff6a90e230 */ /* 0x020fe40000000900 */
[----:B------:R-:W-:Y:S03]  /*1f940*/  @!P1 HADD2 R137, -R2.H0_H0, -RZ.H0_H0 ;  /* 0xa00000ff02899230 */ /* 0x000fe60000000900 */
[----:B------:R-:W-:Y:S01]  /*1f950*/  PRMT R143, R144, 0x7610, R143 ;  /* 0x00007610908f7816 */ /* 0x000fe2000000008f */
[----:B------:R1:W-:Y:S01]  /*1f960*/  @!P6 STL.S16 [R1+0xb4], R144 ;  /* 0x0000b4900100e387 */ /* 0x0003e20000100600 */
[----:B------:R-:W-:Y:S03]  /*1f970*/  PRMT R112, R137, 0x7610, R112 ;  /* 0x0000761089707816 */ /* 0x000fe60000000070 */
[----:B------:R3:W-:Y:S01]  /*1f980*/  @!P1 STL.S16 [R1+0xb0], R137 ;  /* 0x0000b08901009387 */ /* 0x0007e20000100600 */
[----:B-1----:R-:W-:Y:S02]  /*1f990*/  PRMT R144, R106, 0x5410, R2 ;  /* 0x000054106a907816 */ /* 0x002fe40000000002 */
[----:B------:R-:W-:Y:S02]  /*1f9a0*/  @!P6 PRMT R106, R143, 0x5410, RZ ;  /* 0x000054108f6ae816 */ /* 0x000fe400000000ff */
[----:B------:R-:W-:Y:S01]  /*1f9b0*/  ISETP.GE.U32.AND P6, PT, R198, R107, PT ;  /* 0x0000006bc600720c */ /* 0x000fe20003fc6070 */
[----:B---3--:R-:W1:Y:S01]  /*1f9c0*/  MUFU.EX2 R137, R241 ;  /* 0x000000f100897308 */ /* 0x008e620000000800 */
[----:B------:R-:W-:Y:S01]  /*1f9d0*/  PRMT R107, R181, 0x7610, R107 ;  /* 0x00007610b56b7816 */ /* 0x000fe2000000006b */
[----:B------:R-:W-:Y:S01]  /*1f9e0*/  ST.E.U16 [R122.64+0x1e], R106 ;  /* 0x00001e6a7a007985 */ /* 0x000fe2000c101504 */
[----:B------:R-:W-:Y:S02]  /*1f9f0*/  LOP3.LUT R143, R156, 0xffff, RZ, 0xc0, !PT ;  /* 0x0000ffff9c8f7812 */ /* 0x000fe400078ec0ff */
[----:B------:R-:W-:Y:S01]  /*1fa00*/  @!P1 PRMT R2, R112, 0x5410, RZ ;  /* 0x0000541070029816 */ /* 0x000fe200000000ff */
[----:B------:R-:W-:Y:S01]  /*1fa10*/  @!P2 HADD2 R145, -R107.H0_H0, -RZ.H0_H0 ;  /* 0xa00000ff6b91a230 */ /* 0x000fe20000000900 */
[----:B------:R-:W-:Y:S02]  /*1fa20*/  SHF.R.U32.HI R143, RZ, 0x8, R143 ;  /* 0x00000008ff8f7819 */ /* 0x000fe4000001168f */
[----:B------:R-:W-:Y:S01]  /*1fa30*/  ISETP.GE.U32.AND P1, PT, R198, R108, PT ;  /* 0x0000006cc600720c */ /* 0x000fe20003f26070 */
[----:B------:R-:W-:Y:S01]  /*1fa40*/  ST.E.U16 [R122.64+0x20], R2 ;  /* 0x000020027a007985 */ /* 0x000fe2000c101504 */
[----:B------:R-:W-:Y:S01]  /*1fa50*/  LOP3.LUT R109, R143, 0xffff, RZ, 0xc0, !PT ;  /* 0x0000ffff8f6d7812 */ /* 0x000fe200078ec0ff */
[----:B------:R-:W-:Y:S01]  /*1fa60*/  FADD.FTZ R143, R141, R146 ;  /* 0x000000928d8f7221 */ /* 0x000fe20000010000 */
[----:B------:R-:W-:Y:S01]  /*1fa70*/  PRMT R174, R145, 0x7610, R174 ;  /* 0x0000761091ae7816 */ /* 0x000fe200000000ae */
[----:B------:R3:W-:Y:S01]  /*1fa80*/  @!P2 STL.S16 [R1+0xac], R145 ;  /* 0x0000ac910100a387 */ /* 0x0007e20000100600 */
[----:B------:R-:W-:Y:S01]  /*1fa90*/  PRMT R108, R181, 0x7632, R108 ;  /* 0x00007632b56c7816 */ /* 0x000fe2000000006c */
[----:B------:R-:W-:Y:S01]  /*1faa0*/  FADD.FTZ R110, R110, R143 ;  /* 0x0000008f6e6e7221 */ /* 0x000fe20000010000 */
[----:B------:R-:W5:Y:S04]  /*1fab0*/  MUFU.EX2 R112, R242 ;  /* 0x000000f200707308 */ /* 0x000f680000000800 */
[----:B------:R2:W-:Y:S01]  /*1fac0*/  STL [R1+0x140], R110 ;  /* 0x0001406e01007387 */ /* 0x0005e20000100800 */
[----:B-1----:R-:W-:Y:S01]  /*1fad0*/  FADD.FTZ R146, R137, R147 ;  /* 0x0000009389927221 */ /* 0x002fe20000010000 */
[----:B---3--:R-:W-:Y:S02]  /*1fae0*/  PRMT R145, R107, 0x5410, R108 ;  /* 0x000054106b917816 */ /* 0x008fe4000000006c */
[----:B------:R-:W-:Y:S02]  /*1faf0*/  @!P2 PRMT R107, R174, 0x5410, RZ ;  /* 0x00005410ae6ba816 */ /* 0x000fe400000000ff */
[----:B------:R-:W-:Y:S02]  /*1fb00*/  ISETP.GE.U32.AND P2, PT, R198, R109, PT ;  /* 0x0000006dc600720c */ /* 0x000fe40003f46070 */
[----:B------:R-:W-:Y:S01]  /*1fb10*/  PRMT R109, R149, 0x7610, R109 ;  /* 0x00007610956d7816 */ /* 0x000fe2000000006d */
[----:B------:R1:W-:Y:S01]  /*1fb20*/  ST.E.U16 [R120.64+0x20], R107 ;  /* 0x0000206b78007985 */ /* 0x0003e2000c101504 */
[C---:B-----5:R-:W-:Y:S01]  /*1fb30*/  F2FP.PACK_AB R171, R112.reuse, R137 ;  /* 0x0000008970ab723e */ /* 0x060fe200000000ff */
[----:B--2---:R-:W-:Y:S01]  /*1fb40*/  @!P0 HADD2 R166, -R108.H0_H0, -RZ.H0_H0 ;  /* 0xa00000ff6ca68230 */ /* 0x004fe20000000900 */
[----:B------:R-:W-:Y:S01]  /*1fb50*/  SHF.R.U32.HI R110, RZ, 0x10, R156 ;  /* 0x00000010ff6e7819 */ /* 0x000fe2000001169c */
[----:B----4-:R-:W-:Y:S01]  /*1fb60*/  @!P5 HADD2 R165, -R109.H0_H0, -RZ.H0_H0 ;  /* 0xa00000ff6da5d230 */ /* 0x010fe20000000900 */
[----:B------:R-:W-:Y:S01]  /*1fb70*/  FADD.FTZ R112, R112, R146 ;  /* 0x0000009270707221 */ /* 0x000fe20000010000 */
[----:B------:R-:W-:Y:S01]  /*1fb80*/  MUFU.EX2 R137, R248 ;  /* 0x000000f800897308 */ /* 0x000fe20000000800 */
[----:B------:R-:W-:Y:S01]  /*1fb90*/  PRMT R143, R166, 0x7610, R143 ;  /* 0x00007610a68f7816 */ /* 0x000fe2000000008f */
[----:B------:R-:W-:Y:S01]  /*1fba0*/  @!P0 STL.S16 [R1+0xa0], R166 ;  /* 0x0000a0a601008387 */ /* 0x000fe20000100600 */
[----:B------:R-:W-:Y:S01]  /*1fbb0*/  PRMT R164, R165, 0x7610, R164 ;  /* 0x00007610a5a47816 */ /* 0x000fe200000000a4 */
[----:B------:R-:W-:Y:S01]  /*1fbc0*/  IMAD.WIDE.U32 R146, R148, -0x2daee0ad, RZ ;  /* 0xd2511f5394927825 */ /* 0x000fe200078e00ff */
[----:B------:R-:W-:Y:S01]  /*1fbd0*/  LOP3.LUT R141, R110, 0xff, RZ, 0xc0, !PT ;  /* 0x000000ff6e8d7812 */ /* 0x000fe200078ec0ff */
[----:B------:R2:W-:Y:S01]  /*1fbe0*/  @!P5 STL.S16 [R1+0xa8], R165 ;  /* 0x0000a8a50100d387 */ /* 0x0005e20000100600 */
[----:B------:R-:W-:Y:S02]  /*1fbf0*/  PRMT R110, R149, 0x7632, R110 ;  /* 0x00007632956e7816 */ /* 0x000fe4000000006e */
[----:B------:R-:W-:Y:S02]  /*1fc00*/  @!P0 PRMT R108, R143, 0x5410, RZ ;  /* 0x000054108f6c8816 */ /* 0x000fe400000000ff */
[----:B------:R-:W-:Y:S02]  /*1fc10*/  SHF.R.U32.HI R143, RZ, 0x18, R156 ;  /* 0x00000018ff8f7819 */ /* 0x000fe4000001169c */
[----:B------:R-:W-:Y:S01]  /*1fc20*/  LOP3.LUT R150, R147, R211, R150, 0x96, !PT ;  /* 0x000000d393967212 */ /* 0x000fe200078e9696 */
[----:B------:R-:W-:Y:S01]  /*1fc30*/  ST.E.U16 [R120.64+0x22], R108 ;  /* 0x0000226c78007985 */ /* 0x000fe2000c101504 */
[-C--:B------:R-:W-:Y:S02]  /*1fc40*/  LOP3.LUT R148, R133, R168.reuse, R140, 0x96, !PT ;  /* 0x000000a885947212 */ /* 0x080fe400078e968c */
[----:B------:R-:W-:Y:S01]  /*1fc50*/  ISETP.GE.U32.AND P0, PT, R198, R141, PT ;  /* 0x0000008dc600720c */ /* 0x000fe20003f06070 */
[----:B------:R-:W-:Y:S01]  /*1fc60*/  IMAD.WIDE.U32 R150, R150, -0x326172a9, RZ ;  /* 0xcd9e8d5796967825 */ /* 0x000fe200078e00ff */
[----:B------:R-:W-:Y:S02]  /*1fc70*/  PRMT R141, R109, 0x5410, R110 ;  /* 0x000054106d8d7816 */ /* 0x000fe4000000006e */
[----:B------:R-:W-:Y:S01]  /*1fc80*/  @!P5 PRMT R109, R164, 0x5410, RZ ;  /* 0x00005410a46dd816 */ /* 0x000fe200000000ff */
[----:B------:R-:W-:Y:S01]  /*1fc90*/  IMAD.WIDE.U32 R148, R148, -0x2daee0ad, RZ ;  /* 0xd2511f5394947825 */ /* 0x000fe200078e00ff */
[----:B------:R-:W-:Y:S02]  /*1fca0*/  ISETP.GE.U32.AND P5, PT, R198, R143, PT ;  /* 0x0000008fc600720c */ /* 0x000fe40003fa6070 */
[----:B------:R-:W-:Y:S01]  /*1fcb0*/  LOP3.LUT R143, R135, R168, R140, 0x96, !PT ;  /* 0x000000a8878f7212 */ /* 0x000fe200078e968c */
[----:B------:R3:W-:Y:S01]  /*1fcc0*/  ST.E.U16 [R200.64+0x30], R109 ;  /* 0x0000306dc8007985 */ /* 0x0007e2000c101504 */
[----:B------:R-:W-:Y:S01]  /*1fcd0*/  LOP3.LUT R133, R149, R203, R146, 0x96, !PT ;  /* 0x000000cb95857212 */ /* 0x000fe200078e9692 */
[----:B------:R-:W4:Y:S01]  /*1fce0*/  MUFU.EX2 R140, R247 ;  /* 0x000000f7008c7308 */ /* 0x000f220000000800 */
[----:B------:R-:W-:Y:S02]  /*1fcf0*/  LOP3.LUT R146, R151, R175, R132, 0x96, !PT ;  /* 0x000000af97927212 */ /* 0x000fe400078e9684 */
[----:B-1----:R-:W-:Y:S01]  /*1fd00*/  PRMT R107, R189, 0x7610, R107 ;  /* 0x00007610bd6b7816 */ /* 0x002fe2000000006b */
[----:B--2---:R1:W2:Y:S01]  /*1fd10*/  LDL.S16 R165, [R1+0xa4] ;  /* 0x0000a40001a57983 */ /* 0x0042a20000100600 */
[----:B------:R-:W-:Y:S03]  /*1fd20*/  IMAD.WIDE.U32 R132, R133, -0x326172a9, RZ ;  /* 0xcd9e8d5785847825 */ /* 0x000fe600078e00ff */
[----:B------:R5:W-:Y:S01]  /*1fd30*/  STL [R1+0x130], R112 ;  /* 0x0001307001007387 */ /* 0x000be20000100800 */
[----:B------:R-:W-:Y:S01]  /*1fd40*/  IMAD.WIDE.U32 R146, R146, -0x2daee0ad, RZ ;  /* 0xd2511f5392927825 */ /* 0x000fe200078e00ff */
[----:B------:R-:W-:Y:S01]  /*1fd50*/  LOP3.LUT R150, R133, R208, R150, 0x96, !PT ;  /* 0x000000d085967212 */ /* 0x000fe200078e9696 */
[----:B------:R-:W1:Y:S01]  /*1fd60*/  MUFU.EX2 R135, R244 ;  /* 0x000000f400877308 */ /* 0x000e620000000800 */
[----:B------:R1:W2:Y:S02]  /*1fd70*/  LDL.S16 R181, [R1+0x9c] ;  /* 0x00009c0001b57983 */ /* 0x0002a40000100600 */
[----:B------:R-:W-:Y:S01]  /*1fd80*/  LOP3.LUT R148, R147, R180, R148, 0x96, !PT ;  /* 0x000000b493947212 */ /* 0x000fe200078e9694 */
[----:B------:R-:W-:Y:S01]  /*1fd90*/  IMAD.WIDE.U32 R182, R150, -0x2daee0ad, RZ ;  /* 0xd2511f5396b67825 */ /* 0x000fe200078e00ff */
[----:B------:R2:W2:Y:S03]  /*1fda0*/  LDL.S16 R174, [R1+0x98] ;  /* 0x0000980001ae7983 */ /* 0x0004a60000100600 */
[----:B------:R-:W-:Y:S01]  /*1fdb0*/  IMAD.WIDE.U32 R176, R148, -0x326172a9, RZ ;  /* 0xcd9e8d5794b07825 */ /* 0x000fe200078e00ff */
[----:B------:R-:W-:Y:S03]  /*1fdc0*/  LOP3.LUT R164, R183, R158, R146, 0x96, !PT ;  /* 0x0000009eb7a47212 */ /* 0x000fe600078e9692 */
[----:B------:R-:W-:Y:S01]  /*1fdd0*/  IMAD.WIDE.U32 R148, R155, -0x2daee0ad, RZ ;  /* 0xd2511f539b947825 */ /* 0x000fe200078e00ff */
[----:B------:R-:W-:Y:S02]  /*1fde0*/  LOP3.LUT R168, R177, R159, R132, 0x96, !PT ;  /* 0x0000009fb1a87212 */ /* 0x000fe400078e9684 */
[----:B----4-:R-:W-:Y:S01]  /*1fdf0*/  F2FP.PACK_AB R170, R137, R140 ;  /* 0x0000008c89aa723e */ /* 0x010fe200000000ff */
[----:B------:R-:W-:Y:S01]  /*1fe00*/  FADD.FTZ R132, R140, R154 ;  /* 0x0000009a8c847221 */ /* 0x000fe20000010000 */
[----:B------:R-:W-:Y:S02]  /*1fe10*/  LOP3.LUT R150, R149, R211, R152, 0x96, !PT ;  /* 0x000000d395967212 */ /* 0x000fe400078e9698 */
[----:B---3--:R-:W-:Y:S01]  /*1fe20*/  PRMT R109, R169, 0x7610, R109 ;  /* 0x00007610a96d7816 */ /* 0x008fe2000000006d */
[----:B------:R-:W-:Y:S01]  /*1fe30*/  FADD.FTZ R140, R137, R132 ;  /* 0x00000084898c7221 */ /* 0x000fe20000010000 */
[----:B-----5:R-:W3:Y:S01]  /*1fe40*/  MUFU.EX2 R112, R245 ;  /* 0x000000f500707308 */ /* 0x020ee20000000800 */
[----:B------:R-:W-:Y:S04]  /*1fe50*/  IMAD.WIDE.U32 R150, R150, -0x326172a9, RZ ;  /* 0xcd9e8d5796967825 */ /* 0x000fe800078e00ff */
[----:B-1----:R-:W-:Y:S01]  /*1fe60*/  FADD.FTZ R133, R135, R153 ;  /* 0x0000009987857221 */ /* 0x002fe20000010000 */
[----:B---3--:R-:W-:Y:S01]  /*1fe70*/  F2FP.PACK_AB R137, R112, R135 ;  /* 0x000000877089723e */ /* 0x008fe200000000ff */
[----:B--2---:R-:W-:Y:S05]  /*1fe80*/  @!P6 HADD2 R165, -R110.H0_H0, -RZ.H0_H0 ;  /* 0xa00000ff6ea5e230 */ /* 0x004fea0000000900 */
[----:B------:R-:W-:Y:S01]  /*1fe90*/  PRMT R147, R165, 0x7610, R147 ;  /* 0x00007610a5937816 */ /* 0x000fe20000000093 */
[----:B------:R1:W-:Y:S01]  /*1fea0*/  @!P6 STL.S16 [R1+0xa4], R165 ;  /* 0x0000a4a50100e387 */ /* 0x0003e20000100600 */
[----:B------:R-:W-:Y:S02]  /*1feb0*/  @!P4 HADD2 R181, -R113.H0_H0, -RZ.H0_H0 ;  /* 0xa00000ff71b5c230 */ /* 0x000fe40000000900 */
[----:B------:R-:W-:Y:S01]  /*1fec0*/  @!P6 PRMT R110, R147, 0x5410, RZ ;  /* 0x00005410936ee816 */ /* 0x000fe200000000ff */
[----:B------:R2:W-:Y:S02]  /*1fed0*/  STL [R1+0x134], R140 ;  /* 0x0001348c01007387 */ /* 0x0005e40000100800 */
[----:B------:R-:W-:Y:S02]  /*1fee0*/  PRMT R146, R181, 0x7610, R146 ;  /* 0x00007610b5927816 */ /* 0x000fe40000000092 */
[----:B------:R-:W-:Y:S01]  /*1fef0*/  ST.E.U16 [R200.64+0x32], R110 ;  /* 0x0000326ec8007985 */ /* 0x000fe2000c101504 */
[----:B-1----:R-:W-:Y:S04]  /*1ff00*/  IMAD.WIDE.U32 R164, R164, -0x326172a9, RZ ;  /* 0xcd9e8d57a4a47825 */ /* 0x002fe800078e00ff */
[----:B--2---:R-:W-:Y:S01]  /*1ff10*/  FADD.FTZ R140, R112, R133 ;  /* 0x00000085708c7221 */ /* 0x004fe20000010000 */
[----:B------:R-:W-:Y:S02]  /*1ff20*/  PRMT R112, R113, 0x7632, R112 ;  /* 0x0000763271707816 */ /* 0x000fe40000000070 */
[----:B------:R-:W-:Y:S02]  /*1ff30*/  LOP3.LUT R132, R165, R251, R176, 0x96, !PT ;  /* 0x000000fba5847212 */ /* 0x000fe400078e96b0 */
[----:B------:R1:W-:Y:S01]  /*1ff40*/  STL [R1+0x144], R140 ;  /* 0x0001448c01007387 */ /* 0x0003e20000100800 */
[----:B------:R-:W-:Y:S01]  /*1ff50*/  @!P3 HADD2 R174, -R112.H0_H0, -RZ.H0_H0 ;  /* 0xa00000ff70aeb230 */ /* 0x000fe20000000900 */
[----:B------:R-:W-:Y:S02]  /*1ff60*/  SHF.R.U32.HI R2, RZ, 0x18, R132 ;  /* 0x00000018ff027819 */ /* 0x000fe40000011684 */
[----:B------:R-:W-:Y:S01]  /*1ff70*/  LOP3.LUT R106, R132, 0xff, RZ, 0xc0, !PT ;  /* 0x000000ff846a7812 */ /* 0x000fe200078ec0ff */
[----:B------:R2:W3:Y:S01]  /*1ff80*/  LDL.S16 R166, [R1+0x94] ;  /* 0x0000940001a67983 */ /* 0x0004e20000100600 */
[----:B------:R-:W-:Y:S02]  /*1ff90*/  PRMT R135, R174, 0x7610, R135 ;  /* 0x00007610ae877816 */ /* 0x000fe40000000087 */
[----:B------:R-:W-:Y:S01]  /*1ffa0*/  ISETP.GE.U32.AND P6, PT, R198, R106, PT ;  /* 0x0000006ac600720c */ /* 0x000fe20003fc6070 */
[----:B------:R4:W-:Y:S01]  /*1ffb0*/  @!P4 STL.S16 [R1+0x9c], R181 ;  /* 0x00009cb50100c387 */ /* 0x0009e20000100600 */
[----:B------:R-:W-:Y:S03]  /*1ffc0*/  LOP3.LUT R106, R132, 0xffff, RZ, 0xc0, !PT ;  /* 0x0000ffff846a7812 */ /* 0x000fe600078ec0ff */
[----:B------:R5:W-:Y:S01]  /*1ffd0*/  @!P3 STL.S16 [R1+0x98], R174 ;  /* 0x000098ae0100b387 */ /* 0x000be20000100600 */
[----:B------:R-:W-:Y:S03]  /*1ffe0*/  SHF.R.U32.HI R106, RZ, 0x8, R106 ;  /* 0x00000008ff6a7819 */ /* 0x000fe6000001166a */
[----:B------:R2:W2:Y:S01]  /*1fff0*/  LDL.S16 R207, [R1+0x90] ;  /* 0x0000900001cf7983 */ /* 0x0004a20000100600 */
[----:B------:R-:W-:Y:S03]  /*20000*/  LOP3.LUT R106, R106, 0xffff, RZ, 0xc0, !PT ;  /* 0x0000ffff6a6a7812 */ /* 0x000fe600078ec0ff */
[----:B------:R2:W2:Y:S01]  /*20010*/  LDL.S16 R206, [R1+0x8c] ;  /* 0x00008c0001ce7983 */ /* 0x0004a20000100600 */
[----:B-1----:R-:W-:Y:S02]  /*20020*/  PRMT R140, R113, 0x5410, R112 ;  /* 0x00005410718c7816 */ /* 0x002fe40000000070 */
[----:B------:R-:W-:Y:S01]  /*20030*/  @!P4 PRMT R113, R146, 0x5410, RZ ;  /* 0x000054109271c816 */ /* 0x000fe200000000ff */
[----:B------:R-:W-:Y:S01]  /*20040*/  IMAD.WIDE.U32 R146, R143, -0x2daee0ad, RZ ;  /* 0xd2511f538f927825 */ /* 0x000fe200078e00ff */
[----:B------:R-:W-:Y:S02]  /*20050*/  @!P3 PRMT R112, R135, 0x5410, RZ ;  /* 0x000054108770b816 */ /* 0x000fe400000000ff */
[C---:B------:R-:W-:Y:S01]  /*20060*/  ISETP.GE.U32.AND P3, PT, R198.reuse, R2, PT ;  /* 0x00000002c600720c */ /* 0x040fe20003f66070 */
[----:B------:R-:W-:Y:S01]  /*20070*/  ST.E.U16 [R114.64+0x30], R113 ;  /* 0x0000307172007985 */ /* 0x000fe2000c101504 */
[----:B------:R-:W-:Y:S02]  /*20080*/  LOP3.LUT R135, R147, R203, R148, 0x96, !PT ;  /* 0x000000cb93877212 */ /* 0x000fe400078e9694 */
[----:B------:R-:W-:Y:S01]  /*20090*/  LOP3.LUT R148, R151, R175, R134, 0x96, !PT ;  /* 0x000000af97947212 */ /* 0x000fe200078e9686 */
[----:B------:R1:W2:Y:S01]  /*200a0*/  LDL.S16 R203, [R1+0x88] ;  /* 0x0000880001cb7983 */ /* 0x0002a20000100600 */
[----:B------:R-:W-:Y:S01]  /*200b0*/  PRMT R2, R101, 0x7632, R2 ;  /* 0x0000763265027816 */ /* 0x000fe20000000002 */
[----:B------:R-:W-:Y:S01]  /*200c0*/  IMAD.WIDE.U32 R134, R135, -0x326172a9, RZ ;  /* 0xcd9e8d5787867825 */ /* 0x000fe200078e00ff */
[----:B------:R-:W-:Y:S01]  /*200d0*/  ISETP.GE.U32.AND P4, PT, R198, R106, PT ;  /* 0x0000006ac600720c */ /* 0x000fe20003f86070 */
[----:B------:R-:W-:Y:S01]  /*200e0*/  ST.E.U16 [R114.64+0x32], R112 ;  /* 0x0000327072007985 */ /* 0x000fe2000c101504 */
[----:B------:R-:W-:Y:S01]  /*200f0*/  PRMT R143, R101, 0x5410, R2 ;  /* 0x00005410658f7816 */ /* 0x000fe20000000002 */
[----:B------:R-:W-:Y:S01]  /*20100*/  IMAD.WIDE.U32 R148, R148, -0x2daee0ad, RZ ;  /* 0xd2511f5394947825 */ /* 0x000fe200078e00ff */
[----:B------:R-:W-:Y:S02]  /*20110*/  LOP3.LUT R150, R135, R208, R150, 0x96, !PT ;  /* 0x000000d087967212 */ /* 0x000fe400078e9696 */
[----:B------:R-:W-:Y:S02]  /*20120*/  SHF.R.U32.HI R106, RZ, 0x10, R132 ;  /* 0x00000010ff6a7819 */ /* 0x000fe40000011684 */
[----:B------:R-:W-:Y:S01]  /*20130*/  LOP3.LUT R146, R149, R180, R146, 0x96, !PT ;  /* 0x000000b495927212 */ /* 0x000fe200078e9692 */
[----:B----4-:R-:W-:Y:S01]  /*20140*/  IMAD.WIDE.U32 R180, R150, -0x2daee0ad, RZ ;  /* 0xd2511f5396b47825 */ /* 0x010fe200078e00ff */
[----:B------:R-:W-:Y:S03]  /*20150*/  LOP3.LUT R106, R106, 0xff, RZ, 0xc0, !PT ;  /* 0x000000ff6a6a7812 */ /* 0x000fe600078ec0ff */
[----:B-----5:R-:W-:Y:S01]  /*20160*/  IMAD.WIDE.U32 R174, R146, -0x326172a9, RZ ;  /* 0xcd9e8d5792ae7825 */ /* 0x020fe200078e00ff */
[----:B------:R-:W-:Y:S01]  /*20170*/  LOP3.LUT R158, R181, R158, R148, 0x96, !PT ;  /* 0x0000009eb59e7212 */ /* 0x000fe200078e9694 */
[----:B---3--:R-:W-:Y:S05]  /*20180*/  @!P1 HADD2 R166, -R101.H0_H0, -RZ.H0_H0 ;  /* 0xa00000ff65a69230 */ /* 0x008fea0000000900 */
[----:B------:R3:W-:Y:S01]  /*20190*/  @!P1 STL.S16 [R1+0x94], R166 ;  /* 0x000094a601009387 */ /* 0x0007e20000100600 */
[----:B------:R-:W-:Y:S03]  /*201a0*/  PRMT R205, R166, 0x7610, R205 ;  /* 0x00007610a6cd7816 */ /* 0x000fe600000000cd */
[----:B------:R1:W4:Y:S01]  /*201b0*/  LDL.S16 R150, [R1+0x84] ;  /* 0x0000840001967983 */ /* 0x0003220000100600 */
[----:B------:R-:W-:Y:S01]  /*201c0*/  @!P1 PRMT R101, R205, 0x5410, RZ ;  /* 0x00005410cd659816 */ /* 0x000fe200000000ff */
[----:B--2---:R-:W-:Y:S02]  /*201d0*/  @!P2 HADD2 R207, -R2.H0_H0, -RZ.H0_H0 ;  /* 0xa00000ff02cfa230 */ /* 0x004fe40000000900 */
[----:B------:R1:W2:Y:S01]  /*201e0*/  LDL.S16 R205, [R1+0x80] ;  /* 0x0000800001cd7983 */ /* 0x0002a20000100600 */
[----:B------:R-:W-:Y:S01]  /*201f0*/  ISETP.GE.U32.AND P1, PT, R198, R106, PT ;  /* 0x0000006ac600720c */ /* 0x000fe20003f26070 */
[----:B------:R-:W-:Y:S02]  /*20200*/  @!P0 HADD2 R206, -R107.H0_H0, -RZ.H0_H0 ;  /* 0xa00000ff6bce8230 */ /* 0x000fe40000000900 */
[----:B------:R-:W-:Y:S01]  /*20210*/  @!P2 STL.S16 [R1+0x90], R207 ;  /* 0x000090cf0100a387 */ /* 0x000fe20000100600 */
[----:B------:R-:W-:Y:S02]  /*20220*/  PRMT R146, R207, 0x7610, R146 ;  /* 0x00007610cf927816 */ /* 0x000fe40000000092 */
[----:B------:R-:W-:Y:S01]  /*20230*/  PRMT R106, R189, 0x7632, R106 ;  /* 0x00007632bd6a7816 */ /* 0x000fe2000000006a */
[----:B------:R5:W-:Y:S01]  /*20240*/  @!P0 STL.S16 [R1+0x8c], R206 ;  /* 0x00008cce01008387 */ /* 0x000be20000100600 */
[----:B------:R-:W-:Y:S02]  /*20250*/  PRMT R149, R206, 0x7610, R149 ;  /* 0x00007610ce957816 */ /* 0x000fe40000000095 */
[----:B------:R-:W-:Y:S01]  /*20260*/  @!P2 PRMT R2, R146, 0x5410, RZ ;  /* 0x000054109202a816 */ /* 0x000fe200000000ff */
[----:B------:R1:W-:Y:S01]  /*20270*/  ST.E.U16 [R122.64+0x2e], R101 ;  /* 0x00002e657a007985 */ /* 0x0003e2000c101504 */
[----:B------:R-:W-:Y:S02]  /*20280*/  PRMT R146, R107, 0x5410, R106 ;  /* 0x000054106b927816 */ /* 0x000fe4000000006a */
[----:B------:R-:W-:Y:S01]  /*20290*/  @!P0 PRMT R107, R149, 0x5410, RZ ;  /* 0x00005410956b8816 */ /* 0x000fe200000000ff */
[----:B------:R-:W-:Y:S01]  /*202a0*/  ST.E.U16 [R122.64+0x30], R2 ;  /* 0x000030027a007985 */ /* 0x000fe2000c101504 */
[----:B---3--:R-:W-:Y:S01]  /*202b0*/  LOP3.LUT R166, R175, R159, R134, 0x96, !PT ;  /* 0x0000009fafa67212 */ /* 0x008fe200078e9686 */
[----:B------:R-:W-:Y:S01]  /*202c0*/  @!P5 HADD2 R203, -R106.H0_H0, -RZ.H0_H0 ;  /* 0xa00000ff6acbd230 */ /* 0x000fe20000000900 */
[----:B------:R-:W-:Y:S01]  /*202d0*/  IMAD.WIDE.U32 R158, R158, -0x326172a9, RZ ;  /* 0xcd9e8d579e9e7825 */ /* 0x000fe200078e00ff */
[----:B------:R3:W3:Y:S03]  /*202e0*/  LDL.S16 R149, [R1+0x6c] ;  /* 0x00006c0001957983 */ /* 0x0006e60000100600 */
[----:B------:R-:W-:Y:S01]  /*202f0*/  PRMT R110, R203, 0x7610, R110 ;  /* 0x00007610cb6e7816 */ /* 0x000fe2000000006e */
[----:B------:R1:W-:Y:S01]  /*20300*/  @!P5 STL.S16 [R1+0x88], R203 ;  /* 0x000088cb0100d387 */ /* 0x0003e20000100600 */
[----:B------:R-:W-:Y:S02]  /*20310*/  LOP3.LUT R132, R159, R251, R174, 0x96, !PT ;  /* 0x000000fb9f847212 */ /* 0x000fe400078e96ae */
[----:B------:R-:W-:Y:S01]  /*20320*/  @!P5 PRMT R106, R110, 0x5410, RZ ;  /* 0x000054106e6ad816 */ /* 0x000fe200000000ff */
[----:B------:R1:W-:Y:S01]  /*20330*/  ST.E.U16 [R120.64+0x30], R107 ;  /* 0x0000306b78007985 */ /* 0x0003e2000c101504 */
[----:B------:R-:W-:Y:S02]  /*20340*/  LOP3.LUT R108, R132, 0xff, RZ, 0xc0, !PT ;  /* 0x000000ff846c7812 */ /* 0x000fe400078ec0ff */
[----:B------:R-:W-:Y:S01]  /*20350*/  SHF.R.U32.HI R110, RZ, 0x10, R132 ;  /* 0x00000010ff6e7819 */ /* 0x000fe20000011684 */
[----:B------:R-:W-:Y:S01]  /*20360*/  ST.E.U16 [R120.64+0x32], R106 ;  /* 0x0000326a78007985 */ /* 0x000fe2000c101504 */
[----:B------:R-:W-:Y:S02]  /*20370*/  ISETP.GE.U32.AND P2, PT, R198, R108, PT ;  /* 0x0000006cc600720c */ /* 0x000fe40003f46070 */
[----:B------:R-:W-:Y:S01]  /*20380*/  LOP3.LUT R108, R164, 0xff, RZ, 0xc0, !PT ;  /* 0x000000ffa46c7812 */ /* 0x000fe200078ec0ff */
[----:B-----5:R2:W5:Y:S01]  /*20390*/  LDL.S16 R206, [R1+0x68] ;  /* 0x0000680001ce7983 */ /* 0x0205620000100600 */
[----:B------:R-:W-:Y:S02]  /*203a0*/  LOP3.LUT R110, R110, 0xff, RZ, 0xc0, !PT ;  /* 0x000000ff6e6e7812 */ /* 0x000fe400078ec0ff */
[----:B------:R-:W-:Y:S02]  /*203b0*/  ISETP.GE.U32.AND P0, PT, R198, R108, PT ;  /* 0x0000006cc600720c */ /* 0x000fe40003f06070 */
[----:B------:R-:W-:Y:S02]  /*203c0*/  LOP3.LUT R108, R164, 0xffff, RZ, 0xc0, !PT ;  /* 0x0000ffffa46c7812 */ /* 0x000fe400078ec0ff */
[----:B-1----:R-:W-:Y:S02]  /*203d0*/  LOP3.LUT R101, R132, 0xffff, RZ, 0xc0, !PT ;  /* 0x0000ffff84657812 */ /* 0x002fe400078ec0ff */
[----:B------:R-:W-:Y:S02]  /*203e0*/  SHF.R.U32.HI R108, RZ, 0x8, R108 ;  /* 0x00000008ff6c7819 */ /* 0x000fe4000001166c */
[----:B------:R-:W-:Y:S01]  /*203f0*/  SHF.R.U32.HI R101, RZ, 0x8, R101 ;  /* 0x00000008ff657819 */ /* 0x000fe20000011665 */
[----:B------:R1:W5:Y:S01]  /*20400*/  LDL.S16 R203, [R1+0x64] ;  /* 0x0000640001cb7983 */ /* 0x0003620000100600 */
[----:B------:R-:W-:Y:S02]  /*20410*/  LOP3.LUT R108, R108, 0xffff, RZ, 0xc0, !PT ;  /* 0x0000ffff6c6c7812 */ /* 0x000fe400078ec0ff */
[----:B------:R-:W-:Y:S02]  /*20420*/  LOP3.LUT R2, R101, 0xffff, RZ, 0xc0, !PT ;  /* 0x0000ffff65027812 */ /* 0x000fe400078ec0ff */
[----:B------:R-:W-:Y:S02]  /*20430*/  ISETP.GE.U32.AND P5, PT, R198, R108, PT ;  /* 0x0000006cc600720c */ /* 0x000fe40003fa6070 */
[----:B------:R-:W-:Y:S02]  /*20440*/  PRMT R108, R169, 0x7632, R108 ;  /* 0x00007632a96c7816 */ /* 0x000fe4000000006c */
[----:B------:R-:W-:Y:S02]  /*20450*/  SHF.R.U32.HI R132, RZ, 0x18, R132 ;  /* 0x00000018ff847819 */ /* 0x000fe40000011684 */
[----:B------:R-:W-:Y:S01]  /*20460*/  PRMT R107, R167, 0x7610, R107 ;  /* 0x00007610a76b7816 */ /* 0x000fe2000000006b */
[----:B----4-:R-:W-:Y:S02]  /*20470*/  @!P6 HADD2 R150, -R109.H0_H0, -RZ.H0_H0 ;  /* 0xa00000ff6d96e230 */ /* 0x010fe40000000900 */
[----:B--2---:R-:W-:Y:S03]  /*20480*/  @!P4 HADD2 R205, -R108.H0_H0, -RZ.H0_H0 ;  /* 0xa00000ff6ccdc230 */ /* 0x004fe60000000900 */
[----:B------:R2:W-:Y:S01]  /*20490*/  @!P6 STL.S16 [R1+0x84], R150 ;  /* 0x000084960100e387 */ /* 0x0005e20000100600 */
[----:B------:R-:W-:Y:S02]  /*204a0*/  PRMT R154, R150, 0x7610, R154 ;  /* 0x00007610969a7816 */ /* 0x000fe4000000009a */
[----:B------:R-:W-:Y:S01]  /*204b0*/  PRMT R147, R205, 0x7610, R147 ;  /* 0x00007610cd937816 */ /* 0x000fe20000000093 */
[----:B---3--:R-:W-:Y:S05]  /*204c0*/  @!P1 HADD2 R149, -R111.H0_H0, -RZ.H0_H0 ;  /* 0xa00000ff6f959230 */ /* 0x008fea0000000900 */
[----:B------:R-:W-:Y:S02]  /*204d0*/  PRMT R101, R149, 0x7610, R101 ;  /* 0x0000761095657816 */ /* 0x000fe40000000065 */
[----:B--2---:R-:W-:Y:S02]  /*204e0*/  PRMT R150, R109, 0x5410, R108 ;  /* 0x000054106d967816 */ /* 0x004fe4000000006c */
[----:B------:R-:W-:Y:S02]  /*204f0*/  @!P6 PRMT R109, R154, 0x5410, RZ ;  /* 0x000054109a6de816 */ /* 0x000fe400000000ff */
[----:B------:R1:W2:Y:S01]  /*20500*/  LDL.S16 R154, [R1+0x60] ;  /* 0x00006000019a7983 */ /* 0x0002a20000100600 */
[----:B------:R-:W-:Y:S02]  /*20510*/  @!P4 PRMT R108, R147, 0x5410, RZ ;  /* 0x00005410936cc816 */ /* 0x000fe400000000ff */
[C---:B------:R-:W-:Y:S01]  /*20520*/  ISETP.GE.U32.AND P6, PT, R198.reuse, R110, PT ;  /* 0x0000006ec600720c */ /* 0x040fe20003fc6070 */
[----:B------:R3:W-:Y:S01]  /*20530*/  @!P4 STL.S16 [R1+0x80], R205 ;  /* 0x000080cd0100c387 */ /* 0x0007e20000100600 */
[----:B------:R-:W-:Y:S02]  /*20540*/  PRMT R110, R111, 0x7632, R110 ;  /* 0x000076326f6e7816 */ /* 0x000fe4000000006e */
[----:B------:R-:W-:Y:S01]  /*20550*/  ISETP.GE.U32.AND P4, PT, R198, R2, PT ;  /* 0x00000002c600720c */ /* 0x000fe20003f86070 */
[----:B------:R1:W4:Y:S01]  /*20560*/  LDL.S16 R147, [R1+0x5c] ;  /* 0x00005c0001937983 */ /* 0x0003220000100600 */
[----:B------:R-:W-:Y:S01]  /*20570*/  SHF.R.U32.HI R2, RZ, 0x10, R164 ;  /* 0x00000010ff027819 */ /* 0x000fe200000116a4 */
[----:B-----5:R-:W-:Y:S02]  /*20580*/  @!P3 HADD2 R206, -R110.H0_H0, -RZ.H0_H0 ;  /* 0xa00000ff6eceb230 */ /* 0x020fe40000000900 */
[----:B------:R5:W-:Y:S01]  /*20590*/  @!P1 STL.S16 [R1+0x6c], R149 ;  /* 0x00006c9501009387 */ /* 0x000be20000100600 */
[----:B------:R-:W-:Y:S02]  /*205a0*/  LOP3.LUT R2, R2, 0xff, RZ, 0xc0, !PT ;  /* 0x000000ff02027812 */ /* 0x000fe400078ec0ff */
[----:B------:R-:W-:Y:S01]  /*205b0*/  PRMT R191, R206, 0x7610, R191 ;  /* 0x00007610cebf7816 */ /* 0x000fe200000000bf */
[----:B------:R1:W4:Y:S01]  /*205c0*/  LDL.S16 R169, [R1+0x58] ;  /* 0x0000580001a97983 */ /* 0x0003220000100600 */
[----:B------:R-:W-:Y:S03]  /*205d0*/  @!P2 HADD2 R203, -R100.H0_H0, -RZ.H0_H0 ;  /* 0xa00000ff64cba230 */ /* 0x000fe60000000900 */
[----:B------:R-:W-:Y:S02]  /*205e0*/  ST.E.U16 [R200.64+0x40], R109 ;  /* 0x0000406dc8007985 */ /* 0x000fe4000c101504 */
[----:B------:R-:W-:Y:S02]  /*205f0*/  PRMT R106, R203, 0x7610, R106 ;  /* 0x00007610cb6a7816 */ /* 0x000fe4000000006a */
[----:B------:R1:W-:Y:S04]  /*20600*/  ST.E.U16 [R200.64+0x42], R108 ;  /* 0x0000426cc8007985 */ /* 0x0003e8000c101504 */
[----:B---3--:R3:W3:Y:S04]  /*20610*/  LDL.S16 R205, [R1+0x48] ;  /* 0x0000480001cd7983 */ /* 0x0086e80000100600 */
[----:B------:R-:W-:Y:S04]  /*20620*/  @!P3 STL.S16 [R1+0x68], R206 ;  /* 0x000068ce0100b387 */ /* 0x000fe80000100600 */
[----:B------:R-:W-:Y:S01]  /*20630*/  @!P2 STL.S16 [R1+0x64], R203 ;  /* 0x000064cb0100a387 */ /* 0x000fe20000100600 */
[----:B-----5:R-:W-:Y:S02]  /*20640*/  PRMT R149, R111, 0x5410, R110 ;  /* 0x000054106f957816 */ /* 0x020fe4000000006e */
[----:B------:R-:W-:Y:S02]  /*20650*/  @!P1 PRMT R111, R101, 0x5410, RZ ;  /* 0x00005410656f9816 */ /* 0x000fe400000000ff */
[----:B------:R-:W-:Y:S02]  /*20660*/  ISETP.GE.U32.AND P1, PT, R198, R2, PT ;  /* 0x00000002c600720c */ /* 0x000fe40003f26070 */
[----:B------:R-:W-:Y:S01]  /*20670*/  PRMT R2, R100, 0x7632, R2 ;  /* 0x0000763264027816 */ /* 0x000fe20000000002 */
[----:B------:R-:W-:Y:S01]  /*20680*/  ST.E.U16 [R114.64+0x40], R111 ;  /* 0x0000406f72007985 */ /* 0x000fe2000c101504 */
[----:B------:R-:W-:Y:S02]  /*20690*/  SHF.R.U32.HI R101, RZ, 0x18, R164 ;  /* 0x00000018ff657819 */ /* 0x000fe400000116a4 */
[----:B------:R-:W-:Y:S02]  /*206a0*/  @!P3 PRMT R110, R191, 0x5410, RZ ;  /* 0x00005410bf6eb816 */ /* 0x000fe400000000ff */
[----:B------:R-:W-:Y:S02]  /*206b0*/  ISETP.GE.U32.AND P3, PT, R198, R101, PT ;  /* 0x00000065c600720c */ /* 0x000fe40003f66070 */
[----:B------:R-:W-:Y:S01]  /*206c0*/  PRMT R101, R186, 0x7610, R101 ;  /* 0x00007610ba657816 */ /* 0x000fe20000000065 */
[----:B------:R5:W-:Y:S01]  /*206d0*/  ST.E.U16 [R114.64+0x42], R110 ;  /* 0x0000426e72007985 */ /* 0x000be2000c101504 */
[--C-:B-1----:R-:W-:Y:S04]  /*206e0*/  SHF.R.U32.HI R108, RZ, 0x10, R158.reuse ;  /* 0x00000010ff6c7819 */ /* 0x102fe8000001169e */
[----:B------:R-:W-:Y:S02]  /*206f0*/  LOP3.LUT R108, R108, 0xff, RZ, 0xc0, !PT ;  /* 0x000000ff6c6c7812 */ /* 0x000fe400078ec0ff */
[----:B-----5:R-:W-:Y:S01]  /*20700*/  SHF.R.U32.HI R110, RZ, 0x18, R158 ;  /* 0x00000018ff6e7819 */ /* 0x020fe2000001169e */
[----:B--2---:R-:W-:Y:S05]  /*20710*/  @!P4 HADD2 R154, -R2.H0_H0, -RZ.H0_H0 ;  /* 0xa00000ff029ac230 */ /* 0x004fea0000000900 */
[----:B------:R1:W-:Y:S01]  /*20720*/  @!P4 STL.S16 [R1+0x60], R154 ;  /* 0x0000609a0100c387 */ /* 0x0003e20000100600 */
[----:B------:R-:W-:Y:S01]  /*20730*/  PRMT R153, R154, 0x7610, R153 ;  /* 0x000076109a997816 */ /* 0x000fe20000000099 */
[----:B----4-:R-:W-:Y:S02]  /*20740*/  @!P6 HADD2 R147, -R101.H0_H0, -RZ.H0_H0 ;  /* 0xa00000ff6593e230 */ /* 0x010fe40000000900 */
[----:B------:R2:W4:Y:S04]  /*20750*/  LDL.S16 R203, [R1+0x54] ;  /* 0x0000540001cb7983 */ /* 0x0005280000100600 */
[----:B------:R2:W5:Y:S01]  /*20760*/  LDL.S16 R191, [R1+0x50] ;  /* 0x0000500001bf7983 */ /* 0x0005620000100600 */
[----:B------:R-:W-:Y:S01]  /*20770*/  PRMT R109, R147, 0x7610, R109 ;  /* 0x00007610936d7816 */ /* 0x000fe2000000006d */
[----:B------:R-:W-:Y:S02]  /*20780*/  @!P0 HADD2 R169, -R107.H0_H0, -RZ.H0_H0 ;  /* 0xa00000ff6ba98230 */ /* 0x000fe40000000900 */
[----:B------:R2:W-:Y:S03]  /*20790*/  @!P6 STL.S16 [R1+0x5c], R147 ;  /* 0x00005c930100e387 */ /* 0x0005e60000100600 */
[----:B------:R-:W-:Y:S02]  /*207a0*/  PRMT R204, R169, 0x7610, R204 ;  /* 0x00007610a9cc7816 */ /* 0x000fe400000000cc */
[----:B-1----:R-:W-:Y:S02]  /*207b0*/  PRMT R154, R100, 0x5410, R2 ;  /* 0x00005410649a7816 */ /* 0x002fe40000000002 */
[----:B------:R-:W-:Y:S02]  /*207c0*/  @!P2 PRMT R100, R106, 0x5410, RZ ;  /* 0x000054106a64a816 */ /* 0x000fe400000000ff */
[----:B------:R-:W-:Y:S02]  /*207d0*/  ISETP.GE.U32.AND P2, PT, R198, R132, PT ;  /* 0x00000084c600720c */ /* 0x000fe40003f46070 */
[----:B------:R-:W-:Y:S01]  /*207e0*/  LOP3.LUT R106, R158, 0xff, RZ, 0xc0, !PT ;  /* 0x000000ff9e6a7812 */ /* 0x000fe200078ec0ff */
[----:B------:R1:W-:Y:S01]  /*207f0*/  ST.E.U16 [R122.64+0x3e], R100 ;  /* 0x00003e647a007985 */ /* 0x0003e2000c101504 */
[----:B------:R-:W-:Y:S02]  /*20800*/  @!P4 PRMT R2, R153, 0x5410, RZ ;  /* 0x000054109902c816 */ /* 0x000fe400000000ff */
[----:B------:R-:W-:Y:S01]  /*20810*/  ISETP.GE.U32.AND P4, PT, R198, R106, PT ;  /* 0x0000006ac600720c */ /* 0x000fe20003f86070 */
[----:B--2---:R2:W2:Y:S01]  /*20820*/  LDL.S16 R147, [R1+0x4c] ;  /* 0x00004c0001937983 */ /* 0x0044a20000100600 */
[----:B------:R-:W-:Y:S03]  /*20830*/  PRMT R106, R186, 0x7632, R106 ;  /* 0x00007632ba6a7816 */ /* 0x000fe6000000006a */
[----:B------:R-:W-:Y:S01]  /*20840*/  ST.E.U16 [R122.64+0x40], R2 ;  /* 0x000040027a007985 */ /* 0x000fe2000c101504 */
[----:B------:R-:W-:Y:S01]  /*20850*/  PRMT R153, R101, 0x5410, R106 ;  /* 0x0000541065997816 */ /* 0x000fe2000000006a */
[----:B---3--:R-:W-:Y:S01]  /*20860*/  @!P2 HADD2 R205, -R106.H0_H0, -RZ.H0_H0 ;  /* 0xa00000ff6acda230 */ /* 0x008fe20000000900 */
[----:B------:R-:W-:Y:S02]  /*20870*/  @!P6 PRMT R101, R109, 0x5410, RZ ;  /* 0x000054106d65e816 */ /* 0x000fe400000000ff */
[----:B------:R-:W-:Y:S02]  /*20880*/  ISETP.GE.U32.AND P6, PT, R198, R108, PT ;  /* 0x0000006cc600720c */ /* 0x000fe40003fc6070 */
[----:B------:R-:W-:Y:S01]  /*20890*/  @!P2 STL.S16 [R1+0x48], R205 ;  /* 0x000048cd0100a387 */ /* 0x000fe20000100600 */
[----:B------:R-:W-:Y:S02]  /*208a0*/  PRMT R108, R167, 0x7632, R108 ;  /* 0x00007632a76c7816 */ /* 0x000fe4000000006c */
[----:B------:R-:W-:Y:S01]  /*208b0*/  PRMT R148, R205, 0x7610, R148 ;  /* 0x00007610cd947816 */ /* 0x000fe20000000094 */
[----:B------:R3:W-:Y:S01]  /*208c0*/  @!P0 STL.S16 [R1+0x58], R169 ;  /* 0x000058a901008387 */ /* 0x0007e20000100600 */
[----:B------:R-:W-:Y:S02]  /*208d0*/  LOP3.LUT R109, R158, 0xffff, RZ, 0xc0, !PT ;  /* 0x0000ffff9e6d7812 */ /* 0x000fe400078ec0ff */
[----:B------:R-:W-:Y:S01]  /*208e0*/  @!P2 PRMT R106, R148, 0x5410, RZ ;  /* 0x00005410946aa816 */ /* 0x000fe200000000ff */
[----:B------:R2:W2:Y:S01]  /*208f0*/  LDL.S16 R167, [R1+0x44] ;  /* 0x0000440001a77983 */ /* 0x0004a20000100600 */
[----:B------:R-:W-:Y:S02]  /*20900*/  PRMT R148, R107, 0x5410, R108 ;  /* 0x000054106b947816 */ /* 0x000fe4000000006c */
[----:B------:R-:W-:Y:S01]  /*20910*/  @!P0 PRMT R107, R204, 0x5410, RZ ;  /* 0x00005410cc6b8816 */ /* 0x000fe200000000ff */
[----:B------:R3:W-:Y:S01]  /*20920*/  ST.E.U16 [R120.64+0x40], R101 ;  /* 0x0000406578007985 */ /* 0x0007e2000c101504 */
[----:B-1----:R-:W-:Y:S02]  /*20930*/  PRMT R100, R179, 0x7632, R100 ;  /* 0x00007632b3647816 */ /* 0x002fe40000000064 */
[----:B------:R-:W-:Y:S01]  /*20940*/  SHF.R.U32.HI R109, RZ, 0x8, R109 ;  /* 0x00000008ff6d7819 */ /* 0x000fe2000001166d */
[----:B------:R1:W-:Y:S01]  /*20950*/  ST.E.U16 [R120.64+0x42], R106 ;  /* 0x0000426a78007985 */ /* 0x0003e2000c101504 */
[C---:B------:R-:W-:Y:S02]  /*20960*/  ISETP.GE.U32.AND P2, PT, R198.reuse, R110, PT ;  /* 0x0000006ec600720c */ /* 0x040fe40003f46070 */
[----:B------:R-:W-:Y:S01]  /*20970*/  LOP3.LUT R109, R109, 0xffff, RZ, 0xc0, !PT ;  /* 0x0000ffff6d6d7812 */ /* 0x000fe200078ec0ff */
[----:B------:R2:W-:Y:S03]  /*20980*/  ST.E.U16 [R200.64+0x50], R107 ;  /* 0x0000506bc8007985 */ /* 0x0005e6000c101504 */
[----:B------:R-:W-:Y:S01]  /*20990*/  ISETP.GE.U32.AND P0, PT, R198, R109, PT ;  /* 0x0000006dc600720c */ /* 0x000fe20003f06070 */
[----:B---3--:R-:W-:Y:S05]  /*209a0*/  IMAD.WIDE.U32 R168, R168, -0x2daee0ad, RZ ;  /* 0xd2511f53a8a87825 */ /* 0x008fea00078e00ff */
[----:B------:R-:W-:Y:S04]  /*209b0*/  LOP3.LUT R109, R169, R249, R182, 0x96, !PT ;  /* 0x000000f9a96d7212 */ /* 0x000fe800078e96b6 */
[----:B------:R-:W-:Y:S02]  /*209c0*/  LOP3.LUT R2, R109, 0xff, RZ, 0xc0, !PT ;  /* 0x000000ff6d027812 */ /* 0x000fe400078ec0ff */
[----:B------:R-:W-:Y:S02]  /*209d0*/  PRMT R101, R179, 0x7610, R101 ;  /* 0x00007610b3657816 */ /* 0x000fe40000000065 */
[----:B-1----:R-:W-:Y:S01]  /*209e0*/  SHF.R.U32.HI R106, RZ, 0x18, R109 ;  /* 0x00000018ff6a7819 */ /* 0x002fe2000001166d */
[----:B----4-:R-:W-:Y:S02]  /*209f0*/  @!P5 HADD2 R203, -R108.H0_H0, -RZ.H0_H0 ;  /* 0xa00000ff6ccbd230 */ /* 0x010fe40000000900 */
[----:B-----5:R-:W-:Y:S03]  /*20a00*/  @!P1 HADD2 R191, -R101.H0_H0, -RZ.H0_H0 ;  /* 0xa00000ff65bf9230 */ /* 0x020fe60000000900 */
[----:B------:R-:W-:Y:S01]  /*20a10*/  @!P5 STL.S16 [R1+0x54], R203 ;  /* 0x000054cb0100d387 */ /* 0x000fe20000100600 */
[----:B------:R-:W-:Y:S03]  /*20a20*/  PRMT R190, R203, 0x7610, R190 ;  /* 0x00007610cbbe7816 */ /* 0x000fe600000000be */
[----:B------:R1:W3:Y:S01]  /*20a30*/  LDL.S16 R204, [R1+0x40] ;  /* 0x0000400001cc7983 */ /* 0x0002e20000100600 */
[----:B------:R-:W-:Y:S02]  /*20a40*/  @!P5 PRMT R108, R190, 0x5410, RZ ;  /* 0x00005410be6cd816 */ /* 0x000fe400000000ff */
[----:B------:R-:W-:Y:S01]  /*20a50*/  PRMT R189, R191, 0x7610, R189 ;  /* 0x00007610bfbd7816 */ /* 0x000fe200000000bd */
[----:B------:R1:W4:Y:S01]  /*20a60*/  LDL.S16 R190, [R1+0x3c] ;  /* 0x00003c0001be7983 */ /* 0x0003220000100600 */
[----:B------:R-:W-:Y:S02]  /*20a70*/  ISETP.GE.U32.AND P5, PT, R198, R2, PT ;  /* 0x00000002c600720c */ /* 0x000fe40003fa6070 */
[----:B------:R-:W-:Y:S01]  /*20a80*/  LOP3.LUT R2, R109, 0xffff, RZ, 0xc0, !PT ;  /* 0x0000ffff6d027812 */ /* 0x000fe200078ec0ff */
[----:B------:R-:W-:Y:S01]  /*20a90*/  @!P1 STL.S16 [R1+0x50], R191 ;  /* 0x000050bf01009387 */ /* 0x000fe20000100600 */
[----:B------:R-:W-:Y:S02]  /*20aa0*/  SHF.R.U32.HI R109, RZ, 0x10, R109 ;  /* 0x00000010ff6d7819 */ /* 0x000fe4000001166d */
[----:B------:R-:W-:Y:S01]  /*20ab0*/  SHF.R.U32.HI R2, RZ, 0x8, R2 ;  /* 0x00000008ff027819 */ /* 0x000fe20000011602 */
[----:B------:R-:W-:Y:S01]  /*20ac0*/  ST.E.U16 [R200.64+0x52], R108 ;  /* 0x0000526cc8007985 */ /* 0x000fe2000c101504 */
[----:B------:R-:W-:Y:S02]  /*20ad0*/  LOP3.LUT R109, R109, 0xff, RZ, 0xc0, !PT ;  /* 0x000000ff6d6d7812 */ /* 0x000fe400078ec0ff */
[----:B------:R-:W-:Y:S01]  /*20ae0*/  LOP3.LUT R2, R2, 0xffff, RZ, 0xc0, !PT ;  /* 0x0000ffff02027812 */ /* 0x000fe200078ec0ff */
[----:B--2---:R-:W-:Y:S05]  /*20af0*/  @!P3 HADD2 R147, -R100.H0_H0, -RZ.H0_H0 ;  /* 0xa00000ff6493b230 */ /* 0x004fea0000000900 */
[----:B------:R2:W-:Y:S01]  /*20b00*/  @!P3 STL.S16 [R1+0x4c], R147 ;  /* 0x00004c930100b387 */ /* 0x0005e20000100600 */
[----:B------:R-:W-:Y:S01]  /*20b10*/  PRMT R151, R147, 0x7610, R151 ;  /* 0x0000761093977816 */ /* 0x000fe20000000097 */
[----:B------:R-:W-:Y:S05]  /*20b20*/  @!P4 HADD2 R167, -R3.H0_H0, -RZ.H0_H0 ;  /* 0xa00000ff03a7c230 */ /* 0x000fea0000000900 */
[----:B------:R-:W-:Y:S02]  /*20b30*/  PRMT R107, R167, 0x7610, R107 ;  /* 0x00007610a76b7816 */ /* 0x000fe4000000006b */
[----:B--2---:R-:W-:Y:S02]  /*20b40*/  PRMT R147, R101, 0x5410, R100 ;  /* 0x0000541065937816 */ /* 0x004fe40000000064 */
[----:B------:R-:W-:Y:S02]  /*20b50*/  @!P1 PRMT R101, R189, 0x5410, RZ ;  /* 0x00005410bd659816 */ /* 0x000fe400000000ff */
[----:B------:R1:W2:Y:S01]  /*20b60*/  LDL.S16 R189, [R1+0x38] ;  /* 0x0000380001bd7983 */ /* 0x0002a20000100600 */
[C---:B------:R-:W-:Y:S02]  /*20b70*/  ISETP.GE.U32.AND P1, PT, R198.reuse, R2, PT ;  /* 0x00000002c600720c */ /* 0x040fe40003f26070 */
[----:B------:R-:W-:Y:S01]  /*20b80*/  PRMT R2, R3, 0x7632, R2 ;  /* 0x0000763203027816 */ /* 0x000fe20000000002 */
[----:B------:R5:W-:Y:S01]  /*20b90*/  ST.E.U16 [R114.64+0x50], R101 ;  /* 0x0000506572007985 */ /* 0x000be2000c101504 */
[----:B------:R-:W-:Y:S02]  /*20ba0*/  @!P3 PRMT R100, R151, 0x5410, RZ ;  /* 0x000054109764b816 */ /* 0x000fe400000000ff */
[----:B------:R-:W-:Y:S01]  /*20bb0*/  PRMT R151, R3, 0x5410, R2 ;  /* 0x0000541003977816 */ /* 0x000fe20000000002 */
[----:B------:R1:W-:Y:S01]  /*20bc0*/  @!P4 STL.S16 [R1+0x44], R167 ;  /* 0x000044a70100c387 */ /* 0x0003e20000100600 */
[----:B------:R-:W-:Y:S02]  /*20bd0*/  @!P4 PRMT R3, R107, 0x5410, RZ ;  /* 0x000054106b03c816 */ /* 0x000fe400000000ff */
[C---:B------:R-:W-:Y:S01]  /*20be0*/  ISETP.GE.U32.AND P3, PT, R198.reuse, R106, PT ;  /* 0x0000006ac600720c */ /* 0x040fe20003f66070 */
[----:B------:R2:W2:Y:S01]  /*20bf0*/  LDL.S16 R203, [R1+0x34] ;  /* 0x0000340001cb7983 */ /* 0x0004a20000100600 */
[----:B------:R-:W-:Y:S03]  /*20c00*/  ISETP.GE.U32.AND P4, PT, R198, R109, PT ;  /* 0x0000006dc600720c */ /* 0x000fe60003f86070 */
[----:B------:R2:W2:Y:S04]  /*20c10*/  LDL.S16 R191, [R1+0x30] ;  /* 0x0000300001bf7983 */ /* 0x0004a80000100600 */
[----:B------:R1:W-:Y:S04]  /*20c20*/  ST.E.U16 [R114.64+0x52], R100 ;  /* 0x0000526472007985 */ /* 0x0003e8000c101504 */
[----:B------:R1:W-:Y:S01]  /*20c30*/  ST.E.U16 [R122.64+0x4e], R3 ;  /* 0x00004e037a007985 */ /* 0x0003e2000c101504 */
[----:B-----5:R-:W-:Y:S01]  /*20c40*/  PRMT R101, R185, 0x7610, R101 ;  /* 0x00007610b9657816 */ /* 0x020fe20000000065 */
[----:B-1----:R-:W-:Y:S05]  /*20c50*/  IMAD.WIDE.U32 R166, R166, -0x2daee0ad, RZ ;  /* 0xd2511f53a6a67825 */ /* 0x002fea00078e00ff */
[----:B------:R-:W-:Y:S02]  /*20c60*/  LOP3.LUT R106, R167, R249, R180, 0x96, !PT ;  /* 0x000000f9a76a7212 */ /* 0x000fe400078e96b4 */
[----:B------:R-:W-:Y:S02]  /*20c70*/  SHF.R.U32.HI R179, RZ, 0x10, R166 ;  /* 0x00000010ffb37819 */ /* 0x000fe400000116a6 */
[----:B------:R-:W-:Y:S02]  /*20c80*/  LOP3.LUT R107, R106, 0xff, RZ, 0xc0, !PT ;  /* 0x000000ff6a6b7812 */ /* 0x000fe400078ec0ff */
[----:B------:R-:W-:Y:S02]  /*20c90*/  LOP3.LUT R179, R179, 0xff, RZ, 0xc0, !PT ;  /* 0x000000ffb3b37812 */ /* 0x000fe400078ec0ff */
[----:B------:R-:W-:Y:S02]  /*20ca0*/  PRMT R100, R185, 0x7632, R100 ;  /* 0x00007632b9647816 */ /* 0x000fe40000000064 */
[----:B------:R-:W-:Y:S04]  /*20cb0*/  LOP3.LUT R3, R168, 0xffff, RZ, 0xc0, !PT ;  /* 0x0000ffffa8037812 */ /* 0x000fe800078ec0ff */
[----:B------:R-:W-:Y:S01]  /*20cc0*/  SHF.R.U32.HI R3, RZ, 0x8, R3 ;  /* 0x00000008ff037819 */ /* 0x000fe20000011603 */
[----:B---3--:R-:W-:Y:S02]  /*20cd0*/  @!P0 HADD2 R204, -R2.H0_H0, -RZ.H0_H0 ;  /* 0xa00000ff02cc8230 */ /* 0x008fe40000000900 */
[----:B----4-:R-:W-:Y:S03]  /*20ce0*/  @!P6 HADD2 R190, -R101.H0_H0, -RZ.H0_H0 ;  /* 0xa00000ff65bee230 */ /* 0x010fe60000000900 */
[----:B------:R-:W-:Y:S01]  /*20cf0*/  @!P0 STL.S16 [R1+0x40], R204 ;  /* 0x000040cc01008387 */ /* 0x000fe20000100600 */
[----:B------:R-:W-:Y:S03]  /*20d00*/  PRMT R152, R204, 0x7610, R152 ;  /* 0x00007610cc987816 */ /* 0x000fe60000000098 */
[----:B------:R1:W-:Y:S01]  /*20d10*/  @!P6 STL.S16 [R1+0x3c], R190 ;  /* 0x00003cbe0100e387 */ /* 0x0003e20000100600 */
[----:B------:R-:W-:Y:S02]  /*20d20*/  PRMT R155, R190, 0x7610, R155 ;  /* 0x00007610be9b7816 */ /* 0x000fe4000000009b */
[----:B------:R-:W-:Y:S02]  /*20d30*/  @!P0 PRMT R2, R152, 0x5410, RZ ;  /* 0x0000541098028816 */ /* 0x000fe400000000ff */
[----:B------:R-:W-:Y:S02]  /*20d40*/  PRMT R152, R101, 0x5410, R100 ;  /* 0x0000541065987816 */ /* 0x000fe40000000064 */
[----:B------:R-:W-:Y:S01]  /*20d50*/  @!P6 PRMT R101, R155, 0x5410, RZ ;  /* 0x000054109b65e816 */ /* 0x000fe200000000ff */
[----:B------:R3:W-:Y:S01]  /*20d60*/  ST.E.U16 [R122.64+0x50], R2 ;  /* 0x000050027a007985 */ /* 0x0007e2000c101504 */
[----:B------:R-:W-:Y:S02]  /*20d70*/  ISETP.GE.U32.AND P0, PT, R198, R107, PT ;  /* 0x0000006bc600720c */ /* 0x000fe40003f06070 */
[----:B------:R-:W-:Y:S01]  /*20d80*/  LOP3.LUT R107, R168, 0xff, RZ, 0xc0, !PT ;  /* 0x000000ffa86b7812 */ /* 0x000fe200078ec0ff */
[----:B------:R4:W5:Y:S03]  /*20d90*/  LDL.S16 R155, [R1+0x28] ;  /* 0x00002800019b7983 */ /* 0x0009660000100600 */
[----:B------:R-:W-:Y:S01]  /*20da0*/  ISETP.GE.U32.AND P6, PT, R198, R107, PT ;  /* 0x0000006bc600720c */ /* 0x000fe20003fc6070 */
[----:B------:R4:W-:Y:S04]  /*20db0*/  ST.E.U16 [R120.64+0x50], R101 ;  /* 0x0000506578007985 */ /* 0x0009e8000c101504 */
[----:B-1----:R1:W5:Y:S01]  /*20dc0*/  LDL.S16 R190, [R1+0x2c] ;  /* 0x00002c0001be7983 */ /* 0x0023620000100600 */
[----:B---3--:R-:W-:Y:S02]  /*20dd0*/  LOP3.LUT R2, R3, 0xffff, RZ, 0xc0, !PT ;  /* 0x0000ffff03027812 */ /* 0x008fe400078ec0ff */
[----:B------:R-:W-:Y:S02]  /*20de0*/  PRMT R3, R161, 0x7610, R3 ;  /* 0x00007610a1037816 */ /* 0x000fe40000000003 */
[----:B----4-:R-:W-:Y:S04]  /*20df0*/  LOP3.LUT R101, R106, 0xffff, RZ, 0xc0, !PT ;  /* 0x0000ffff6a657812 */ /* 0x010fe800078ec0ff */
[----:B------:R-:W-:Y:S01]  /*20e00*/  SHF.R.U32.HI R101, RZ, 0x8, R101 ;  /* 0x00000008ff657819 */ /* 0x000fe20000011665 */
[----:B--2---:R-:W-:Y:S05]  /*20e10*/  @!P2 HADD2 R189, -R100.H0_H0, -RZ.H0_H0 ;  /* 0xa00000ff64bda230 */ /* 0x004fea0000000900 */
[----:B------:R2:W-:Y:S01]  /*20e20*/  @!P2 STL.S16 [R1+0x38], R189 ;  /* 0x000038bd0100a387 */ /* 0x0005e20000100600 */
[----:B------:R-:W-:Y:S04]  /*20e30*/  PRMT R107, R189, 0x7610, R107 ;  /* 0x00007610bd6b7816 */ /* 0x000fe8000000006b */
[----:B------:R-:W-:Y:S02]  /*20e40*/  @!P2 PRMT R100, R107, 0x5410, RZ ;  /* 0x000054106b64a816 */ /* 0x000fe400000000ff */
[----:B------:R-:W-:Y:S01]  /*20e50*/  ISETP.GE.U32.AND P2, PT, R198, R2, PT ;  /* 0x00000002c600720c */ /* 0x000fe20003f46070 */
[----:B------:R-:W-:Y:S01]  /*20e60*/  @!P5 HADD2 R203, -R3.H0_H0, -RZ.H0_H0 ;  /* 0xa00000ff03cbd230 */ /* 0x000fe20000000900 */
[----:B------:R-:W-:Y:S01]  /*20e70*/  PRMT R2, R161, 0x7632, R2 ;  /* 0x00007632a1027816 */ /* 0x000fe20000000002 */
[----:B------:R3:W-:Y:S01]  /*20e80*/  ST.E.U16 [R120.64+0x52], R100 ;  /* 0x0000526478007985 */ /* 0x0007e2000c101504 */
[----:B------:R-:W-:Y:S02]  /*20e90*/  SHF.R.U32.HI R107, RZ, 0x10, R106 ;  /* 0x00000010ff6b7819 */ /* 0x000fe4000001166a */
[----:B------:R-:W-:Y:S01]  /*20ea0*/  PRMT R109, R203, 0x7610, R109 ;  /* 0x00007610cb6d7816 */ /* 0x000fe2000000006d */
[----:B------:R-:W-:Y:S01]  /*20eb0*/  @!P1 HADD2 R191, -R2.H0_H0, -RZ.H0_H0 ;  /* 0xa00000ff02bf9230 */ /* 0x000fe20000000900 */
[----:B------:R-:W-:Y:S02]  /*20ec0*/  LOP3.LUT R107, R107, 0xff, RZ, 0xc0, !PT ;  /* 0x000000ff6b6b7812 */ /* 0x000fe400078ec0ff */
[----:B------:R-:W-:Y:S02]  /*20ed0*/  PRMT R161, R3, 0x5410, R2 ;  /* 0x0000541003a17816 */ /* 0x000fe40000000002 */
[----:B------:R-:W-:Y:S02]  /*20ee0*/  @!P5 PRMT R3, R109, 0x5410, RZ ;  /* 0x000054106d03d816 */ /* 0x000fe400000000ff */
[----:B------:R-:W-:Y:S02]  /*20ef0*/  PRMT R132, R191, 0x7610, R132 ;  /* 0x00007610bf847816 */ /* 0x000fe40000000084 */
[----:B------:R-:W-:Y:S01]  /*20f00*/  LOP3.LUT R109, R129, R251, R162, 0x96, !PT ;  /* 0x000000fb816d7212 */ /* 0x000fe200078e96a2 */
[----:B------:R4:W-:Y:S01]  /*20f10*/  ST.E.U16 [R200.64+0x60], R3 ;  /* 0x00006003c8007985 */ /* 0x0009e2000c101504 */
[----:B------:R-:W-:Y:S02]  /*20f20*/  @!P1 PRMT R2, R132, 0x5410, RZ ;  /* 0x0000541084029816 */ /* 0x000fe400000000ff */
[----:B------:R-:W-:Y:S01]  /*20f30*/  SHF.R.U32.HI R106, RZ, 0x18, R106 ;  /* 0x00000018ff6a7819 */ /* 0x000fe2000001166a */
[----:B--2---:R1:W2:Y:S04]  /*20f40*/  LDL.S16 R189, [R1+0x24] ;  /* 0x0000240001bd7983 */ /* 0x0042a80000100600 */
[----:B------:R-:W-:Y:S01]  /*20f50*/  @!P5 STL.S16 [R1+0x34], R203 ;  /* 0x000034cb0100d387 */ /* 0x000fe20000100600 */
[C---:B------:R-:W-:Y:S02]  /*20f60*/  ISETP.GE.U32.AND P5, PT, R198.reuse, R107, PT ;  /* 0x0000006bc600720c */ /* 0x040fe40003fa6070 */
[----:B------:R-:W-:Y:S01]  /*20f70*/  LOP3.LUT R107, R101, 0xffff, RZ, 0xc0, !PT ;  /* 0x0000ffff656b7812 */ /* 0x000fe200078ec0ff */
[----:B------:R-:W-:Y:S01]  /*20f80*/  @!P1 STL.S16 [R1+0x30], R191 ;  /* 0x000030bf01009387 */ /* 0x000fe20000100600 */
[C---:B------:R-:W-:Y:S02]  /*20f90*/  PRMT R101, R163.reuse, 0x7610, R101 ;  /* 0x00007610a3657816 */ /* 0x040fe40000000065 */
[----:B---3--:R-:W-:Y:S01]  /*20fa0*/  PRMT R100, R163, 0x7632, R100 ;  /* 0x00007632a3647816 */ /* 0x008fe20000000064 */
[----:B------:R1:W3:Y:S01]  /*20fb0*/  LDL.S16 R185, [R1+0x14] ;  /* 0x0000140001b97983 */ /* 0x0002e20000100600 */
[----:B------:R-:W-:Y:S02]  /*20fc0*/  ISETP.GE.U32.AND P1, PT, R198, R107, PT ;  /* 0x0000006bc600720c */ /* 0x000fe40003f26070 */
[----:B------:R-:W-:Y:S01]  /*20fd0*/  PRMT R107, R171, 0x7632, R107 ;  /* 0x00007632ab6b7816 */ /* 0x000fe2000000006b */
[----:B------:R1:W3:Y:S04]  /*20fe0*/  LDL.S16 R162, [R1+0x20] ;  /* 0x0000200001a27983 */ /* 0x0002e80000100600 */
[----:B------:R1:W3:Y:S01]  /*20ff0*/  LDL.S16 R132, [R1+0x1c] ;  /* 0x00001c0001847983 */ /* 0x0002e20000100600 */
[C---:B----4-:R-:W-:Y:S03]  /*21000*/  PRMT R3, R0.reuse, 0x7632, R3 ;  /* 0x0000763200037816 */ /* 0x050fe60000000003 */
[----:B------:R4:W-:Y:S01]  /*21010*/  ST.E.U16 [R200.64+0x62], R2 ;  /* 0x00006202c8007985 */ /* 0x0009e2000c101504 */
[----:B------:R-:W-:Y:S02]  /*21020*/  PRMT R163, R0, 0x5410, R3 ;  /* 0x0000541000a37816 */ /* 0x000fe40000000003 */
[----:B----4-:R-:W-:Y:S01]  /*21030*/  SHF.R.U32.HI R2, RZ, 0x18, R168 ;  /* 0x00000018ff027819 */ /* 0x010fe200000116a8 */
[----:B-----5:R-:W-:Y:S05]  /*21040*/  @!P3 HADD2 R155, -R100.H0_H0, -RZ.H0_H0 ;  /* 0xa00000ff649bb230 */ /* 0x020fea0000000900 */
[----:B------:R-:W-:Y:S01]  /*21050*/  PRMT R108, R155, 0x7610, R108 ;  /* 0x000076109b6c7816 */ /* 0x000fe2000000006c */
[----:B------:R-:W-:Y:S05]  /*21060*/  @!P4 HADD2 R190, -R101.H0_H0, -RZ.H0_H0 ;  /* 0xa00000ff65bec230 */ /* 0x000fea0000000900 */
[----:B------:R-:W-:Y:S01]  /*21070*/  @!P4 STL.S16 [R1+0x2c], R190 ;  /* 0x00002cbe0100c387 */ /* 0x000fe20000100600 */
[----:B------:R-:W-:Y:S03]  /*21080*/  PRMT R111, R190, 0x7610, R111 ;  /* 0x00007610be6f7816 */ /* 0x000fe6000000006f */
[----:B------:R4:W-:Y:S02]  /*21090*/  @!P3 STL.S16 [R1+0x28], R155 ;  /* 0x0000289b0100b387 */ /* 0x0009e40000100600 */
[----:B----4-:R-:W-:Y:S02]  /*210a0*/  PRMT R155, R101, 0x5410, R100 ;  /* 0x00005410659b7816 */ /* 0x010fe40000000064 */
[----:B------:R-:W-:Y:S02]  /*210b0*/  @!P4 PRMT R101, R111, 0x5410, RZ ;  /* 0x000054106f65c816 */ /* 0x000fe400000000ff */
[----:B------:R1:W4:Y:S01]  /*210c0*/  LDL.S16 R111, [R1+0x18] ;  /* 0x00001800016f7983 */ /* 0x0003220000100600 */
[----:B------:R-:W-:Y:S02]  /*210d0*/  @!P3 PRMT R100, R108, 0x5410, RZ ;  /* 0x000054106c64b816 */ /* 0x000fe400000000ff */
[----:B------:R-:W-:Y:S01]  /*210e0*/  ISETP.GE.U32.AND P4, PT, R198, R2, PT ;  /* 0x00000002c600720c */ /* 0x000fe20003f86070 */
[----:B------:R-:W-:Y:S01]  /*210f0*/  ST.E.U16 [R114.64+0x60], R101 ;  /* 0x0000606572007985 */ /* 0x000fe2000c101504 */
[----:B------:R-:W-:Y:S03]  /*21100*/  LOP3.LUT R2, R166, 0xff, RZ, 0xc0, !PT ;  /* 0x000000ffa6027812 */ /* 0x000fe600078ec0ff */
[----:B------:R5:W-:Y:S01]  /*21110*/  ST.E.U16 [R114.64+0x62], R100 ;  /* 0x0000626472007985 */ /* 0x000be2000c101504 */
[----:B------:R-:W-:Y:S02]  /*21120*/  ISETP.GE.U32.AND P3, PT, R198, R2, PT ;  /* 0x00000002c600720c */ /* 0x000fe40003f66070 */
[----:B------:R-:W-:Y:S01]  /*21130*/  PRMT R2, R184, 0x7610, R2 ;  /* 0x00007610b8027816 */ /* 0x000fe20000000002 */
[----:B--2---:R-:W-:Y:S05]  /*21140*/  @!P0 HADD2 R189, -R0.H0_H0, -RZ.H0_H0 ;  /* 0xa00000ff00bd8230 */ /* 0x004fea0000000900 */
[----:B------:R-:W-:Y:S01]  /*21150*/  @!P0 STL.S16 [R1+0x24], R189 ;  /* 0x000024bd01008387 */ /* 0x000fe20000100600 */
[----:B------:R-:W-:Y:S03]  /*21160*/  PRMT R186, R189, 0x7610, R186 ;  /* 0x00007610bdba7816 */ /* 0x000fe600000000ba */
[----:B------:R1:W2:Y:S01]  /*21170*/  LDL.S16 R108, [R1+0x10] ;  /* 0x00001000016c7983 */ /* 0x0002a20000100600 */
[----:B------:R-:W-:Y:S01]  /*21180*/  @!P0 PRMT R0, R186, 0x5410, RZ ;  /* 0x00005410ba008816 */ /* 0x000fe200000000ff */
[----:B---3--:R-:W-:Y:S01]  /*21190*/  @!P1 HADD2 R185, -R3.H0_H0, -RZ.H0_H0 ;  /* 0xa00000ff03b99230 */ /* 0x008fe20000000900 */
[----:B------:R-:W-:Y:S03]  /*211a0*/  ISETP.GE.U32.AND P0, PT, R198, R106, PT ;  /* 0x0000006ac600720c */ /* 0x000fe60003f06070 */
[----:B------:R3:W-:Y:S01]  /*211b0*/  ST.E.U16 [R122.64+0x5e], R0 ;  /* 0x00005e007a007985 */ /* 0x0007e2000c101504 */
[----:B-----5:R-:W-:Y:S01]  /*211c0*/  PRMT R100, R171, 0x7610, R100 ;  /* 0x00007610ab647816 */ /* 0x020fe20000000064 */
[----:B------:R-:W-:Y:S01]  /*211d0*/  @!P5 HADD2 R162, -R2.H0_H0, -RZ.H0_H0 ;  /* 0xa00000ff02a2d230 */ /* 0x000fe20000000900 */
[----:B------:R-:W-:Y:S01]  /*211e0*/  PRMT R133, R185, 0x7610, R133 ;  /* 0x00007610b9857816 */ /* 0x000fe20000000085 */
[----:B------:R-:W-:Y:S01]  /*211f0*/  @!P1 STL.S16 [R1+0x14], R185 ;  /* 0x000014b901009387 */ /* 0x000fe20000100600 */
[----:B------:R-:W-:Y:S01]  /*21200*/  LOP3.LUT R101, R166, 0xffff, RZ, 0xc0, !PT ;  /* 0x0000ffffa6657812 */ /* 0x000fe200078ec0ff */
[----:B------:R-:W-:Y:S01]  /*21210*/  @!P6 HADD2 R132, -R100.H0_H0, -RZ.H0_H0 ;  /* 0xa00000ff6484e230 */ /* 0x000fe20000000900 */
[----:B------:R-:W-:Y:S01]  /*21220*/  @!P1 PRMT R3, R133, 0x5410, RZ ;  /* 0x0000541085039816 */ /* 0x000fe200000000ff */
[----:B------:R5:W-:Y:S01]  /*21230*/  @!P5 STL.S16 [R1+0x20], R162 ;  /* 0x000020a20100d387 */ /* 0x000be20000100600 */
[----:B------:R-:W-:Y:S02]  /*21240*/  PRMT R110, R162, 0x7610, R110 ;  /* 0x00007610a26e7816 */ /* 0x000fe4000000006e */
[----:B------:R-:W-:Y:S01]  /*21250*/  SHF.R.U32.HI R101, RZ, 0x8, R101 ;  /* 0x00000008ff657819 */ /* 0x000fe20000011665 */
[----:B------:R1:W-:Y:S01]  /*21260*/  @!P6 STL.S16 [R1+0x1c], R132 ;  /* 0x00001c840100e387 */ /* 0x0003e20000100600 */
[----:B------:R-:W-:Y:S02]  /*21270*/  PRMT R187, R132, 0x7610, R187 ;  /* 0x0000761084bb7816 */ /* 0x000fe400000000bb */
[----:B------:R-:W-:Y:S01]  /*21280*/  LOP3.LUT R101, R101, 0xffff, RZ, 0xc0, !PT ;  /* 0x0000ffff65657812 */ /* 0x000fe200078ec0ff */
[----:B------:R1:W-:Y:S01]  /*21290*/  ST.E.U16 [R122.64+0x60], R3 ;  /* 0x000060037a007985 */ /* 0x0003e2000c101504 */
[----:B------:R-:W-:Y:S02]  /*212a0*/  SHF.R.U32.HI R106, RZ, 0x10, R168 ;  /* 0x00000010ff6a7819 */ /* 0x000fe400000116a8 */
[----:B------:R-:W-:Y:S02]  /*212b0*/  LOP3.LUT R133, R128, 0xff, RZ, 0xc0, !PT ;  /* 0x000000ff80857812 */ /* 0x000fe400078ec0ff */
[----:B------:R-:W-:Y:S04]  /*212c0*/  LOP3.LUT R106, R106, 0xff, RZ, 0xc0, !PT ;  /* 0x000000ff6a6a7812 */ /* 0x000fe800078ec0ff */
[----:B------:R-:W-:Y:S02]  /*212d0*/  ISETP.GE.U32.AND P1, PT, R198, R106, PT ;  /* 0x0000006ac600720c */ /* 0x000fe40003f26070 */
[----:B---3--:R-:W-:Y:S02]  /*212e0*/  PRMT R0, R184, 0x7632, R0 ;  /* 0x00007632b8007816 */ /* 0x008fe40000000000 */
[----:B------:R-:W-:Y:S02]  /*212f0*/  PRMT R106, R170, 0x7610, R106 ;  /* 0x00007610aa6a7816 */ /* 0x000fe4000000006a */
[----:B-----5:R-:W-:Y:S02]  /*21300*/  PRMT R162, R2, 0x5410, R0 ;  /* 0x0000541002a27816 */ /* 0x020fe40000000000 */
[----:B------:R-:W-:Y:S02]  /*21310*/  @!P5 PRMT R2, R110, 0x5410, RZ ;  /* 0x000054106e02d816 */ /* 0x000fe400000000ff */
[----:B------:R-:W-:Y:S02]  /*21320*/  ISETP.GE.U32.AND P5, PT, R198, R101, PT ;  /* 0x00000065c600720c */ /* 0x000fe40003fa6070 */
[----:B------:R-:W-:Y:S01]  /*21330*/  SHF.R.U32.HI R101, RZ, 0x10, R166 ;  /* 0x00000010ff657819 */ /* 0x000fe200000116a6 */
[----:B------:R3:W-:Y:S01]  /*21340*/  ST.E.U16 [R120.64+0x60], R2 ;  /* 0x0000600278007985 */ /* 0x0007e2000c101504 */
[----:B-1----:R-:W-:Y:S02]  /*21350*/  SHF.R.U32.HI R132, RZ, 0x18, R128 ;  /* 0x00000018ff847819 */ /* 0x002fe40000011680 */
[----:B------:R-:W-:Y:S02]  /*21360*/  LOP3.LUT R101, R101, 0xff, RZ, 0xc0, !PT ;  /* 0x000000ff65657812 */ /* 0x000fe400078ec0ff */
[----:B------:R-:W-:Y:S02]  /*21370*/  LOP3.LUT R110, R128, 0xffff, RZ, 0xc0, !PT ;  /* 0x0000ffff806e7812 */ /* 0x000fe400078ec0ff */
[----:B------:R-:W-:Y:S02]  /*21380*/  PRMT R3, R173, 0x7632, R3 ;  /* 0x00007632ad037816 */ /* 0x000fe40000000003 */
[----:B------:R-:W-:Y:S02]  /*21390*/  SHF.R.U32.HI R129, RZ, 0x10, R130 ;  /* 0x00000010ff817819 */ /* 0x000fe40000011682 */
[----:B---3--:R-:W-:Y:S01]  /*213a0*/  PRMT R2, R137, 0x7610, R2 ;  /* 0x0000761089027816 */ /* 0x008fe20000000002 */
[----:B----4-:R-:W-:Y:S05]  /*213b0*/  @!P2 HADD2 R111, -R107.H0_H0, -RZ.H0_H0 ;  /* 0xa00000ff6b6fa230 */ /* 0x010fea0000000900 */
[----:B------:R1:W-:Y:S01]  /*213c0*/  @!P2 STL.S16 [R1+0x18], R111 ;  /* 0x0000186f0100a387 */ /* 0x0003e20000100600 */
[----:B------:R-:W-:Y:S03]  /*213d0*/  PRMT R135, R111, 0x7610, R135 ;  /* 0x000076106f877816 */ /* 0x000fe60000000087 */
[----:B------:R3:W4:Y:S04]  /*213e0*/  LDL.S16 R185, [R1+0x8] ;  /* 0x0000080001b97983 */ /* 0x0007280000100600 */
[----:B------:R3:W5:Y:S04]  /*213f0*/  LDL.S16 R186, [R1+0xc] ;  /* 0x00000c0001ba7983 */ /* 0x0007680000100600 */
[----:B------:R3:W3:Y:S04]  /*21400*/  LDL.S16 R184, [R1+0x4] ;  /* 0x0000040001b87983 */ /* 0x0006e80000100600 */
[----:B------:R3:W3:Y:S01]  /*21410*/  LDL.S16 R171, [R1] ;  /* 0x0000000001ab7983 */ /* 0x0006e20000100600 */
[----:B--2---:R-:W-:Y:S01]  /*21420*/  @!P0 HADD2 R108, -R0.H0_H0, -RZ.H0_H0 ;  /* 0xa00000ff006c8230 */ /* 0x004fe20000000900 */
[----:B-1----:R-:W-:Y:S04]  /*21430*/  SHF.R.U32.HI R111, RZ, 0x10, R128 ;  /* 0x00000010ff6f7819 */ /* 0x002fe80000011680 */
[----:B------:R1:W-:Y:S01]  /*21440*/  @!P0 STL.S16 [R1+0x10], R108 ;  /* 0x0000106c01008387 */ /* 0x0003e20000100600 */
[----:B------:R-:W-:Y:S04]  /*21450*/  PRMT R188, R108, 0x7610, R188 ;  /* 0x000076106cbc7816 */ /* 0x000fe800000000bc */
[----:B------:R-:W-:Y:S02]  /*21460*/  @!P0 PRMT R0, R188, 0x5410, RZ ;  /* 0x00005410bc008816 */ /* 0x000fe400000000ff */
[----:B------:R-:W-:Y:S02]  /*21470*/  ISETP.GE.U32.AND P0, PT, R198, R101, PT ;  /* 0x00000065c600720c */ /* 0x000fe40003f06070 */
[----:B------:R-:W-:Y:S01]  /*21480*/  SHF.R.U32.HI R101, RZ, 0x18, R166 ;  /* 0x00000018ff657819 */ /* 0x000fe200000116a6 */
[----:B------:R2:W-:Y:S01]  /*21490*/  ST.E.U16 [R120.64+0x62], R0 ;  /* 0x0000620078007985 */ /* 0x0005e2000c101504 */
[----:B-1----:R-:W-:Y:S02]  /*214a0*/  LOP3.LUT R108, R131, R251, R160, 0x96, !PT ;  /* 0x000000fb836c7212 */ /* 0x002fe400078e96a0 */
[----:B------:R-:W-:Y:S02]  /*214b0*/  PRMT R160, R100, 0x5410, R107 ;  /* 0x0000541064a07816 */ /* 0x000fe4000000006b */
[----:B------:R-:W-:Y:S02]  /*214c0*/  @!P2 PRMT R107, R135, 0x5410, RZ ;  /* 0x00005410876ba816 */ /* 0x000fe400000000ff */
[----:B------:R-:W-:Y:S02]  /*214d0*/  @!P6 PRMT R100, R187, 0x5410, RZ ;  /* 0x00005410bb64e816 */ /* 0x000fe400000000ff */
[----:B------:R-:W-:Y:S01]  /*214e0*/  ISETP.GE.U32.AND P6, PT, R198, R101, PT ;  /* 0x00000065c600720c */ /* 0x000fe20003fc6070 */
[----:B------:R1:W-:Y:S01]  /*214f0*/  ST.E.U16 [R200.64+0x72], R107 ;  /* 0x0000726bc8007985 */ /* 0x0003e2000c101504 */
[----:B------:R-:W-:Y:S02]  /*21500*/  PRMT R101, R170, 0x7632, R101 ;  /* 0x00007632aa657816 */ /* 0x000fe40000000065 */
[----:B--2---:R-:W-:Y:S01]  /*21510*/  PRMT R0, R137, 0x7632, R0 ;  /* 0x0000763289007816 */ /* 0x004fe20000000000 */
[----:B------:R2:W-:Y:S01]  /*21520*/  ST.E.U16 [R200.64+0x70], R100 ;  /* 0x00007064c8007985 */ /* 0x0005e2000c101504 */
[----:B------:R-:W-:Y:S07]  /*21530*/  PRMT R170, R198, 0x7054, R198 ;  /* 0x00007054c6aa7816 */ /* 0x000fee00000000c6 */
[----:B------:R-:W-:Y:S01]  /*21540*/  @!P6 HADD2 R250, -R3.H0_H0, -RZ.H0_H0 ;  /* 0xa00000ff03fae230 */ /* 0x000fe20000000900 */
[----:B-1----:R-:W-:Y:S02]  /*21550*/  PRMT R107, R106, 0x5410, R101 ;  /* 0x000054106a6b7816 */ /* 0x002fe40000000065 */
[----:B--2---:R-:W-:Y:S05]  /*21560*/  PRMT R100, R173, 0x7610, R100 ;  /* 0x00007610ad647816 */ /* 0x004fea0000000064 */
[----:B------:R-:W-:Y:S02]  /*21570*/  @!P0 HADD2 R252, -R100.H0_H0, -RZ.H0_H0 ;  /* 0xa00000ff64fc8230 */ /* 0x000fe40000000900 */
[----:B----4-:R-:W-:Y:S02]  /*21580*/  @!P4 HADD2 R185, -R101.H0_H0, -RZ.H0_H0 ;  /* 0xa00000ff65b9c230 */ /* 0x010fe40000000900 */
[----:B-----5:R-:W-:Y:S03]  /*21590*/  @!P1 HADD2 R186, -R106.H0_H0, -RZ.H0_H0 ;  /* 0xa00000ff6aba9230 */ /* 0x020fe60000000900 */
[----:B------:R-:W-:Y:S01]  /*215a0*/  PRMT R134, R185, 0x7610, R134 ;  /* 0x00007610b9867816 */ /* 0x000fe20000000086 */
[----:B---3--:R-:W-:Y:S03]  /*215b0*/  @!P3 HADD2 R184, -R2.H0_H0, -RZ.H0_H0 ;  /* 0xa00000ff02b8b230 */ /* 0x008fe60000000900 */
[----:B------:R-:W-:Y:S01]  /*215c0*/  @!P4 PRMT R101, R134, 0x5410, RZ ;  /* 0x000054108665c816 */ /* 0x000fe200000000ff */
[----:B------:R-:W-:Y:S01]  /*215d0*/  @!P1 STL.S16 [R1+0xc], R186 ;  /* 0x00000cba01009387 */ /* 0x000fe20000100600 */
[----:B------:R-:W-:Y:S01]  /*215e0*/  PRMT R128, R186, 0x7610, R128 ;  /* 0x00007610ba807816 */ /* 0x000fe20000000080 */
[----:B------:R-:W-:Y:S01]  /*215f0*/  @!P5 HADD2 R171, -R0.H0_H0, -RZ.H0_H0 ;  /* 0xa00000ff00abd230 */ /* 0x000fe20000000900 */
[----:B------:R-:W-:Y:S01]  /*21600*/  PRMT R113, R184, 0x7610, R113 ;  /* 0x00007610b8717816 */ /* 0x000fe20000000071 */
[----:B------:R1:W-:Y:S01]  /*21610*/  ST.E.U16 [R114.64+0x72], R101 ;  /* 0x0000726572007985 */ /* 0x0003e2000c101504 */
[----:B------:R-:W-:Y:S02]  /*21620*/  @!P1 PRMT R106, R128, 0x5410, RZ ;  /* 0x00005410806a9816 */ /* 0x000fe400000000ff */
[----:B------:R-:W-:Y:S01]  /*21630*/  PRMT R112, R171, 0x7610, R112 ;  /* 0x00007610ab707816 */ /* 0x000fe20000000070 */
[----:B------:R-:W-:Y:S01]  /*21640*/  @!P4 STL.S16 [R1+0x8], R185 ;  /* 0x000008b90100c387 */ /* 0x000fe20000100600 */
[C---:B------:R-:W-:Y:S02]  /*21650*/  LOP3.LUT R128, R130.reuse, 0xffff, RZ, 0xc0, !PT ;  /* 0x0000ffff82807812 */ /* 0x040fe400078ec0ff */
[----:B------:R-:W-:Y:S01]  /*21660*/  LOP3.LUT R131, R130, 0xff, RZ, 0xc0, !PT ;  /* 0x000000ff82837812 */ /* 0x000fe200078ec0ff */
[----:B------:R2:W-:Y:S01]  /*21670*/  ST.E.U16 [R114.64+0x70], R106 ;  /* 0x0000706a72007985 */ /* 0x0005e2000c101504 */
[----:B------:R-:W-:Y:S02]  /*21680*/  SHF.R.U32.HI R130, RZ, 0x18, R130 ;  /* 0x00000018ff827819 */ /* 0x000fe40000011682 */
[----:B------:R-:W-:Y:S01]  /*21690*/  ISETP.GT.AND P1, PT, R212, RZ, PT ;  /* 0x000000ffd400720c */ /* 0x000fe20003f24270 */
[----:B------:R-:W-:Y:S04]  /*216a0*/  @!P3 STL.S16 [R1+0x4], R184 ;  /* 0x000004b80100b387 */ /* 0x000fe80000100600 */
[----:B------:R3:W-:Y:S01]  /*216b0*/  @!P5 STL.S16 [R1], R171 ;  /* 0x000000ab0100d387 */ /* 0x0007e20000100600 */
[----:B-1----:R-:W-:Y:S02]  /*216c0*/  PRMT R101, R2, 0x5410, R0 ;  /* 0x0000541002657816 */ /* 0x002fe40000000000 */
[----:B------:R-:W-:Y:S02]  /*216d0*/  @!P3 PRMT R2, R113, 0x5410, RZ ;  /* 0x000054107102b816 */ /* 0x000fe400000000ff */
[----:B------:R-:W-:Y:S03]  /*216e0*/  @!P5 PRMT R0, R112, 0x5410, RZ ;  /* 0x000054107000d816 */ /* 0x000fe600000000ff */
[----:B------:R1:W-:Y:S01]  /*216f0*/  ST.E.U16 [R122.64+0x6e], R2 ;  /* 0x00006e027a007985 */ /* 0x0003e2000c101504 */
[----:B--2---:R-:W-:Y:S03]  /*21700*/  LOP3.LUT R106, R111, 0xff, RZ, 0xc0, !PT ;  /* 0x000000ff6f6a7812 */ /* 0x004fe600078ec0ff */
[----:B------:R2:W-:Y:S01]  /*21710*/  ST.E.U16 [R122.64+0x70], R0 ;  /* 0x000070007a007985 */ /* 0x0005e2000c101504 */
[----:B---3--:R-:W-:Y:S02]  /*21720*/  SHF.R.U32.HI R171, RZ, 0x10, R156 ;  /* 0x00000010ffab7819 */ /* 0x008fe4000001169c */
[----:B-1----:R-:W-:Y:S02]  /*21730*/  PRMT R2, R100, 0x5410, R3 ;  /* 0x0000541064027816 */ /* 0x002fe40000000003 */
[----:B------:R-:W-:Y:S02]  /*21740*/  @!P0 PRMT R100, R252, 0x5410, RZ ;  /* 0x00005410fc648816 */ /* 0x000fe400000000ff */
[----:B------:R-:W-:Y:S02]  /*21750*/  @!P6 PRMT R3, R250, 0x5410, RZ ;  /* 0x00005410fa03e816 */ /* 0x000fe400000000ff */
[----:B--2---:R-:W-:Y:S01]  /*21760*/  LOP3.LUT R0, R109, 0xffff, RZ, 0xc0, !PT ;  /* 0x0000ffff6d007812 */ /* 0x004fe200078ec0ff */
[----:B------:R1:W-:Y:S01]  /*21770*/  ST.E.U16 [R120.64+0x70], R100 ;  /* 0x0000706478007985 */ /* 0x0003e2000c101504 */
[----:B------:R-:W-:Y:S02]  /*21780*/  IADD3 R200, P0, R200, -0x80, RZ ;  /* 0xffffff80c8c87810 */ /* 0x000fe40007f1e0ff */
[----:B------:R-:W-:Y:S01]  /*21790*/  SHF.R.U32.HI R0, RZ, 0x8, R0 ;  /* 0x00000008ff007819 */ /* 0x000fe20000011600 */
[----:B------:R2:W-:Y:S01]  /*217a0*/  ST.E.U16 [R120.64+0x72], R3 ;  /* 0x0000720378007985 */ /* 0x0005e2000c101504 */
[----:B------:R-:W-:Y:S03]  /*217b0*/  IADD3.X R201, R201, -0x1, RZ, P0, !PT ;  /* 0xffffffffc9c97810 */ /* 0x000fe600007fe4ff */
[----:B------:R-:W3:Y:S08]  /*217c0*/  LDSM.16.MT88.4 R112, [R192+0x9000] ;  /* 0x00900000c070783b */ /* 0x000ef00000004200 */
[----:B------:R-:W-:Y:S08]  /*217d0*/  LDSM.16.MT88.4 R184, [R192+0xbc00] ;  /* 0x00bc0000c0b8783b */ /* 0x000ff00000004200 */
[----:B------:R-:W-:Y:S01]  /*217e0*/  LDSM.16.MT88.4 R188, [R194+0xbc00] ;  /* 0x00bc0000c2bc783b */ /* 0x000fe20000004200 */
[----:B-1----:R-:W-:Y:S02]  /*217f0*/  SHF.R.U32.HI R100, RZ, 0x10, R109 ;  /* 0x00000010ff647819 */ /* 0x002fe4000001166d */
[----:B--2---:R-:W-:Y:S02]  /*21800*/  SHF.R.U32.HI R3, RZ, 0x8, R110 ;  /* 0x00000008ff037819 */ /* 0x004fe4000001166e */
[----:B------:R-:W-:Y:S02]  /*21810*/  LOP3.LUT R110, R109, 0xff, RZ, 0xc0, !PT ;  /* 0x000000ff6d6e7812 */ /* 0x000fe400078ec0ff */
[----:B------:R-:W-:Y:S02]  /*21820*/  PRMT R121, R133, 0x5410, R3 ;  /* 0x0000541085797816 */ /* 0x000fe40000000003 */
[----:B------:R-:W-:Y:S02]  /*21830*/  LOP3.LUT R3, R100, 0xff, RZ, 0xc0, !PT ;  /* 0x000000ff64037812 */ /* 0x000fe400078ec0ff */
[----:B------:R-:W-:Y:S02]  /*21840*/  PRMT R111, R110, 0x5410, R0 ;  /* 0x000054106e6f7816 */ /* 0x000fe40000000000 */
[----:B------:R-:W-:Y:S02]  /*21850*/  LOP3.LUT R0, R108, 0xffff, RZ, 0xc0, !PT ;  /* 0x0000ffff6c007812 */ /* 0x000fe400078ec0ff */
[----:B------:R-:W-:Y:S02]  /*21860*/  SHF.R.U32.HI R109, RZ, 0x18, R109 ;  /* 0x00000018ff6d7819 */ /* 0x000fe4000001166d */
[----:B------:R-:W-:Y:S02]  /*21870*/  PRMT R120, R106, 0x5410, R132 ;  /* 0x000054106a787816 */ /* 0x000fe40000000084 */
[----:B------:R-:W-:Y:S01]  /*21880*/  LOP3.LUT R106, R108, 0xff, RZ, 0xc0, !PT ;  /* 0x000000ff6c6a7812 */ /* 0x000fe200078ec0ff */
[----:B------:R-:W-:Y:S01]  /*21890*/  LDSM.16.MT88.4 R132, [R192+0xb000] ;  /* 0x00b00000c084783b */ /* 0x000fe20000004200 */
[----:B------:R-:W-:Y:S02]  /*218a0*/  PRMT R109, R3, 0x5410, R109 ;  /* 0x00005410036d7816 */ /* 0x000fe4000000006d */
[----:B------:R-:W-:Y:S02]  /*218b0*/  SHF.R.U32.HI R3, RZ, 0x8, R0 ;  /* 0x00000008ff037819 */ /* 0x000fe40000011600 */
[----:B------:R-:W-:Y:S01]  /*218c0*/  SHF.R.U32.HI R0, RZ, 0x10, R108 ;  /* 0x00000010ff007819 */ /* 0x000fe2000001166c */
[--C-:B------:R-:W-:Y:S01]  /*218d0*/  HSET2.LE.AND R109, R109, R170.reuse, PT ;  /* 0x000000aa6d6d7233 */ /* 0x100fe20003803000 */
[----:B------:R-:W-:Y:S02]  /*218e0*/  SHF.R.U32.HI R110, RZ, 0x8, R128 ;  /* 0x00000008ff6e7819 */ /* 0x000fe40000011680 */
[----:B------:R-:W-:Y:S02]  /*218f0*/  LOP3.LUT R100, R129, 0xff, RZ, 0xc0, !PT ;  /* 0x000000ff81647812 */ /* 0x000fe400078ec0ff */
[----:B------:R-:W-:Y:S02]  /*21900*/  PRMT R106, R106, 0x5410, R3 ;  /* 0x000054106a6a7816 */ /* 0x000fe40000000003 */
[----:B------:R-:W-:Y:S01]  /*21910*/  SHF.R.U32.HI R3, RZ, 0x18, R108 ;  /* 0x00000018ff037819 */ /* 0x000fe2000001166c */
[--C-:B------:R-:W-:Y:S01]  /*21920*/  HSET2.LE.AND R108, R111, R170.reuse, PT ;  /* 0x000000aa6f6c7233 */ /* 0x100fe20003803000 */
[----:B------:R-:W-:Y:S01]  /*21930*/  LOP3.LUT R0, R0, 0xff, RZ, 0xc0, !PT ;  /* 0x000000ff00007812 */ /* 0x000fe200078ec0ff */
[--C-:B------:R-:W-:Y:S01]  /*21940*/  HSET2.LE.AND R111, R120, R170.reuse, PT ;  /* 0x000000aa786f7233 */ /* 0x100fe20003803000 */
[----:B------:R-:W-:Y:S01]  /*21950*/  PRMT R128, R131, 0x5410, R110 ;  /* 0x0000541083807816 */ /* 0x000fe2000000006e */
[--C-:B------:R-:W-:Y:S01]  /*21960*/  HSET2.LE.AND R110, R121, R170.reuse, PT ;  /* 0x000000aa796e7233 */ /* 0x100fe20003803000 */
[----:B------:R-:W-:Y:S01]  /*21970*/  PRMT R100, R100, 0x5410, R130 ;  /* 0x0000541064647816 */ /* 0x000fe20000000082 */
[----:B------:R-:W1:Y:S01]  /*21980*/  LDSM.16.MT88.4 R120, [R194+0x9000] ;  /* 0x00900000c278783b */ /* 0x000e620000004200 */
[----:B------:R-:W-:Y:S02]  /*21990*/  PRMT R0, R0, 0x5410, R3 ;  /* 0x0000541000007816 */ /* 0x000fe40000000003 */
        /* <DEDUP_REMOVED lines=8> */
[----:B------:R-:W-:Y:S01]  /*21a20*/  LDSM.16.MT88.4 R128, [R194+0xa000] ;  /* 0x00a00000c280783b */ /* 0x000fe20000004200 */
[----:B------:R-:W-:Y:S02]  /*21a30*/  LOP3.LUT R118, R125, R118, RZ, 0xc0, !PT ;  /* 0x000000767d767212 */ /* 0x000fe400078ec0ff */
[----:B------:R-:W-:Y:S02]  /*21a40*/  LOP3.LUT R117, R126, R117, RZ, 0xc0, !PT ;  /* 0x000000757e757212 */ /* 0x000fe400078ec0ff */
[-C--:B---3--:R-:W-:Y:S01]  /*21a50*/  HMMA.16816.F32 R4, R108, R112.reuse, R4 ;  /* 0x000000706c04723c */ /* 0x088fe20000001804 */
[----:B------:R-:W-:Y:S02]  /*21a60*/  LOP3.LUT R116, R127, R116, RZ, 0xc0, !PT ;  /* 0x000000747f747212 */ /* 0x000fe400078ec0ff */
[----:B------:R-:W-:Y:S02]  /*21a70*/  LOP3.LUT R119, R124, R119, RZ, 0xc0, !PT ;  /* 0x000000777c777212 */ /* 0x000fe400078ec0ff */
[----:B------:R-:W2:Y:S01]  /*21a80*/  LDSM.16.MT88.4 R124, [R192+0xa000] ;  /* 0x00a00000c07c783b */ /* 0x000ea20000004200 */
[----:B------:R-:W-:Y:S02]  /*21a90*/  LOP3.LUT R106, R138, 0xffff, RZ, 0xc0, !PT ;  /* 0x0000ffff8a6a7812 */ /* 0x000fe400078ec0ff */
[-C--:B------:R-:W-:Y:S02]  /*21aa0*/  LOP3.LUT R3, R139, R249.reuse, R178, 0x96, !PT ;  /* 0x000000f98b037212 */ /* 0x080fe400078e96b2 */
[C---:B------:R-:W-:Y:S02]  /*21ab0*/  HMMA.16816.F32 R8, R116.reuse, R112, R8 ;  /* 0x000000707408723c */ /* 0x040fe40000001808 */
[----:B------:R-:W-:Y:S02]  /*21ac0*/  LOP3.LUT R100, R156, 0xffff, RZ, 0xc0, !PT ;  /* 0x0000ffff9c647812 */ /* 0x000fe400078ec0ff */
[----:B------:R-:W-:Y:S02]  /*21ad0*/  LOP3.LUT R0, R157, R249, R172, 0x96, !PT ;  /* 0x000000f99d007212 */ /* 0x000fe400078e96ac */
[----:B------:R-:W-:Y:S02]  /*21ae0*/  SHF.R.U32.HI R157, RZ, 0x18, R156 ;  /* 0x00000018ff9d7819 */ /* 0x000fe4000001169c */
[-C--:B------:R-:W-:Y:S08]  /*21af0*/  HMMA.16816.F32 R12, R116, R114.reuse, R12 ;  /* 0x00000072740c723c */ /* 0x080ff0000000180c */
[C---:B------:R-:W-:Y:S01]  /*21b00*/  HMMA.16816.F32 R16, R108.reuse, R114, R16 ;  /* 0x000000726c10723c */ /* 0x040fe20000001810 */
[----:B------:R-:W3:Y:S07]  /*21b10*/  LDSM.16.MT88.4 R112, [R194+0xb000] ;  /* 0x00b00000c270783b */ /* 0x000eee0000004200 */
[-C--:B-1----:R-:W-:Y:S08]  /*21b20*/  HMMA.16816.F32 R20, R108, R120.reuse, R20 ;  /* 0x000000786c14723c */ /* 0x082ff00000001814 */
[C---:B------:R-:W-:Y:S07]  /*21b30*/  HMMA.16816.F32 R24, R116.reuse, R120, R24 ;  /* 0x000000787418723c */ /* 0x040fee0000001818 */
[----:B------:R-:W-:Y:S01]  /*21b40*/  SHF.R.U32.HI R120, RZ, 0x8, R100 ;  /* 0x00000008ff787819 */ /* 0x000fe20000011664 */
[-C--:B------:R-:W-:Y:S01]  /*21b50*/  HMMA.16816.F32 R28, R116, R122.reuse, R28 ;  /* 0x0000007a741c723c */ /* 0x080fe2000000181c */
[C---:B------:R-:W-:Y:S07]  /*21b60*/  LOP3.LUT R121, R3.reuse, 0xff, RZ, 0xc0, !PT ;  /* 0x000000ff03797812 */ /* 0x040fee00078ec0ff */
[C---:B------:R-:W-:Y:S07]  /*21b70*/  HMMA.16816.F32 R32, R108.reuse, R122, R32 ;  /* 0x0000007a6c20723c */ /* 0x040fee0000001820 */
[----:B------:R-:W-:Y:S01]  /*21b80*/  SHF.R.U32.HI R123, RZ, 0x8, R106 ;  /* 0x00000008ff7b7819 */ /* 0x000fe2000001166a */
[-C--:B--2---:R-:W-:Y:S01]  /*21b90*/  HMMA.16816.F32 R36, R108, R124.reuse, R36 ;  /* 0x0000007c6c24723c */ /* 0x084fe20000001824 */
[----:B------:R-:W-:Y:S03]  /*21ba0*/  SHF.R.U32.HI R122, RZ, 0x10, R138 ;  /* 0x00000010ff7a7819 */ /* 0x000fe6000001168a */
[----:B------:R-:W-:Y:S02]  /*21bb0*/  LOP3.LUT R106, R3, 0xffff, RZ, 0xc0, !PT ;  /* 0x0000ffff036a7812 */ /* 0x000fe400078ec0ff */
[----:B------:R-:W-:Y:S02]  /*21bc0*/  LOP3.LUT R122, R122, 0xff, RZ, 0xc0, !PT ;  /* 0x000000ff7a7a7812 */ /* 0x000fe400078ec0ff */
[C---:B------:R-:W-:Y:S01]  /*21bd0*/  HMMA.16816.F32 R40, R116.reuse, R124, R40 ;  /* 0x0000007c7428723c */ /* 0x040fe20000001828 */
[----:B------:R-:W-:Y:S03]  /*21be0*/  SHF.R.U32.HI R100, RZ, 0x8, R106 ;  /* 0x00000008ff647819 */ /* 0x000fe6000001166a */
[----:B------:R-:W-:Y:S03]  /*21bf0*/  SHF.R.U32.HI R106, RZ, 0x10, R3 ;  /* 0x00000010ff6a7819 */ /* 0x000fe60000011603 */
[----:B------:R-:W-:Y:S01]  /*21c00*/  LOP3.LUT R125, R138, 0xff, RZ, 0xc0, !PT ;  /* 0x000000ff8a7d7812 */ /* 0x000fe200078ec0ff */
[-C--:B------:R-:W-:Y:S01]  /*21c10*/  HMMA.16816.F32 R44, R116, R126.reuse, R44 ;  /* 0x0000007e742c723c */ /* 0x080fe2000000182c */
[----:B------:R-:W-:Y:S03]  /*21c20*/  LOP3.LUT R124, R156, 0xff, RZ, 0xc0, !PT ;  /* 0x000000ff9c7c7812 */ /* 0x000fe600078ec0ff */
[----:B------:R-:W-:Y:S02]  /*21c30*/  PRMT R137, R125, 0x5410, R123 ;  /* 0x000054107d897816 */ /* 0x000fe4000000007b */
[----:B------:R-:W-:Y:S02]  /*21c40*/  PRMT R156, R124, 0x5410, R120 ;  /* 0x000054107c9c7816 */ /* 0x000fe40000000078 */
[C---:B------:R-:W-:Y:S01]  /*21c50*/  HMMA.16816.F32 R48, R108.reuse, R126, R48 ;  /* 0x0000007e6c30723c */ /* 0x040fe20000001830 */
[----:B------:R-:W1:Y:S03]  /*21c60*/  LDSM.16.MT88.4 R124, [R192+0x9400] ;  /* 0x00940000c07c783b */ /* 0x000e660000004200 */
[----:B------:R-:W-:Y:S02]  /*21c70*/  SHF.R.U32.HI R138, RZ, 0x18, R138 ;  /* 0x00000018ff8a7819 */ /* 0x000fe4000001168a */
[----:B------:R-:W-:Y:S02]  /*21c80*/  LOP3.LUT R106, R106, 0xff, RZ, 0xc0, !PT ;  /* 0x000000ff6a6a7812 */ /* 0x000fe400078ec0ff */
[-C--:B------:R-:W-:Y:S01]  /*21c90*/  HMMA.16816.F32 R52, R108, R128.reuse, R52 ;  /* 0x000000806c34723c */ /* 0x080fe20000001834 */
[----:B------:R-:W-:Y:S03]  /*21ca0*/  PRMT R123, R122, 0x5410, R138 ;  /* 0x000054107a7b7816 */ /* 0x000fe6000000008a */
[--C-:B------:R-:W-:Y:S01]  /*21cb0*/  HSET2.LE.AND R122, R137, R170.reuse, PT ;  /* 0x000000aa897a7233 */ /* 0x100fe20003803000 */
[----:B------:R-:W-:Y:S01]  /*21cc0*/  PRMT R120, R121, 0x5410, R100 ;  /* 0x0000541079787816 */ /* 0x000fe20000000064 */
[--C-:B------:R-:W-:Y:S01]  /*21cd0*/  HSET2.LE.AND R123, R123, R170.reuse, PT ;  /* 0x000000aa7b7b7233 */ /* 0x100fe20003803000 */
[--C-:B------:R-:W-:Y:S01]  /*21ce0*/  SHF.R.U32.HI R100, RZ, 0x10, R0.reuse ;  /* 0x00000010ff647819 */ /* 0x100fe20000011600 */
[C---:B------:R-:W-:Y:S01]  /*21cf0*/  HMMA.16816.F32 R56, R116.reuse, R128, R56 ;  /* 0x000000807438723c */ /* 0x040fe20000001838 */
[----:B------:R-:W-:Y:S03]  /*21d00*/  LOP3.LUT R122, R141, R122, RZ, 0xc0, !PT ;  /* 0x0000007a8d7a7212 */ /* 0x000fe600078ec0ff */
[----:B------:R-:W-:Y:S01]  /*21d10*/  LOP3.LUT R123, R140, R123, RZ, 0xc0, !PT ;  /* 0x0000007b8c7b7212 */ /* 0x000fe200078ec0ff */
[--C-:B------:R-:W-:Y:S01]  /*21d20*/  HSET2.LE.AND R120, R120, R170.reuse, PT ;  /* 0x000000aa78787233 */ /* 0x100fe20003803000 */
[----:B------:R-:W-:Y:S02]  /*21d30*/  LOP3.LUT R100, R100, 0xff, RZ, 0xc0, !PT ;  /* 0x000000ff64647812 */ /* 0x000fe400078ec0ff */
[-C--:B------:R-:W-:Y:S04]  /*21d40*/  HMMA.16816.F32 R60, R116, R130.reuse, R60 ;  /* 0x00000082743c723c */ /* 0x080fe8000000183c */
[----:B------:R-:W-:Y:S02]  /*21d50*/  LOP3.LUT R120, R136, R120, RZ, 0xc0, !PT ;  /* 0x0000007888787212 */ /* 0x000fe400078ec0ff */
[----:B------:R-:W-:Y:S02]  /*21d60*/  LDSM.16.MT88.4 R136, [R192+0xb400] ;  /* 0x00b40000c088783b */ /* 0x000fe40000004200 */
[C---:B------:R-:W-:Y:S06]  /*21d70*/  HMMA.16816.F32 R64, R108.reuse, R130, R64 ;  /* 0x000000826c40723c */ /* 0x040fec0000001840 */
[----:B------:R-:W2:Y:S02]  /*21d80*/  LDSM.16.MT88.4 R128, [R194+0x9400] ;  /* 0x00940000c280783b */ /* 0x000ea40000004200 */
[-C--:B------:R-:W-:Y:S08]  /*21d90*/  HMMA.16816.F32 R68, R108, R132.reuse, R68 ;  /* 0x000000846c44723c */ /* 0x080ff00000001844 */
[C---:B------:R-:W-:Y:S08]  /*21da0*/  HMMA.16816.F32 R72, R116.reuse, R132, R72 ;  /* 0x000000847448723c */ /* 0x040ff00000001848 */
[-C--:B------:R-:W-:Y:S08]  /*21db0*/  HMMA.16816.F32 R76, R116, R134.reuse, R76 ;  /* 0x00000086744c723c */ /* 0x080ff0000000184c */
[C---:B------:R-:W-:Y:S01]  /*21dc0*/  HMMA.16816.F32 R80, R108.reuse, R134, R80 ;  /* 0x000000866c50723c */ /* 0x040fe20000001850 */
[----:B------:R-:W4:Y:S07]  /*21dd0*/  LDSM.16.MT88.4 R132, [R192+0xa400] ;  /* 0x00a40000c084783b */ /* 0x000f2e0000004200 */
[-C--:B---3--:R-:W-:Y:S08]  /*21de0*/  HMMA.16816.F32 R84, R108, R112.reuse, R84 ;  /* 0x000000706c54723c */ /* 0x088ff00000001854 */
[C---:B------:R-:W-:Y:S07]  /*21df0*/  HMMA.16816.F32 R88, R116.reuse, R112, R88 ;  /* 0x000000707458723c */ /* 0x040fee0000001858 */
[----:B------:R-:W-:Y:S01]  /*21e00*/  SHF.R.U32.HI R113, RZ, 0x18, R3 ;  /* 0x00000018ff717819 */ /* 0x000fe20000011603 */
[-C--:B------:R-:W-:Y:S01]  /*21e10*/  HMMA.16816.F32 R92, R116, R114.reuse, R92 ;  /* 0x00000072745c723c */ /* 0x080fe2000000185c */
[----:B------:R-:W-:Y:S01]  /*21e20*/  LOP3.LUT R3, R0, 0xffff, RZ, 0xc0, !PT ;  /* 0x0000ffff00037812 */ /* 0x000fe200078ec0ff */
[----:B------:R-:W3:Y:S02]  /*21e30*/  LDSM.16.MT88.4 R116, [R194+0xa400] ;  /* 0x00a40000c274783b */ /* 0x000ee40000004200 */
[----:B------:R-:W-:Y:S02]  /*21e40*/  PRMT R106, R106, 0x5410, R113 ;  /* 0x000054106a6a7816 */ /* 0x000fe40000000071 */
[----:B------:R-:W-:Y:S02]  /*21e50*/  LOP3.LUT R112, R0, 0xff, RZ, 0xc0, !PT ;  /* 0x000000ff00707812 */ /* 0x000fe400078ec0ff */
[----:B------:R-:W-:Y:S01]  /*21e60*/  HMMA.16816.F32 R96, R108, R114, R96 ;  /* 0x000000726c60723c */ /* 0x000fe20000001860 */
[----:B------:R-:W-:Y:S03]  /*21e70*/  SHF.R.U32.HI R3, RZ, 0x8, R3 ;  /* 0x00000008ff037819 */ /* 0x000fe60000011603 */
[----:B------:R-:W-:Y:S01]  /*21e80*/  SHF.R.U32.HI R0, RZ, 0x18, R0 ;  /* 0x00000018ff007819 */ /* 0x000fe20000011600 */
[--C-:B------:R-:W-:Y:S01]  /*21e90*/  HSET2.LE.AND R121, R106, R170.reuse, PT ;  /* 0x000000aa6a797233 */ /* 0x100fe20003803000 */
[----:B------:R-:W-:Y:S01]  /*21ea0*/  PRMT R112, R112, 0x5410, R3 ;  /* 0x0000541070707816 */ /* 0x000fe20000000003 */
[--C-:B------:R-:W-:Y:S01]  /*21eb0*/  HSET2.LE.AND R110, R156, R170.reuse, PT ;  /* 0x000000aa9c6e7233 */ /* 0x100fe20003803000 */
[----:B------:R-:W-:Y:S04]  /*21ec0*/  LOP3.LUT R3, R171, 0xff, RZ, 0xc0, !PT ;  /* 0x000000ffab037812 */ /* 0x000fe800078ec0ff */
[----:B------:R-:W-:Y:S02]  /*21ed0*/  PRMT R111, R3, 0x5410, R157 ;  /* 0x00005410036f7816 */ /* 0x000fe4000000009d */
[----:B------:R-:W-:Y:S01]  /*21ee0*/  PRMT R100, R100, 0x5410, R0 ;  /* 0x0000541064647816 */ /* 0x000fe20000000000 */
[--C-:B------:R-:W-:Y:S01]  /*21ef0*/  HSET2.LE.AND R0, R112, R170.reuse, PT ;  /* 0x000000aa70007233 */ /* 0x100fe20003803000 */
[----:B------:R-:W-:Y:S01]  /*21f00*/  LOP3.LUT R121, R142, R121, RZ, 0xc0, !PT ;  /* 0x000000798e797212 */ /* 0x000fe200078ec0ff */
[--C-:B------:R-:W-:Y:S01]  /*21f10*/  HSET2.LE.AND R111, R111, R170.reuse, PT ;  /* 0x000000aa6f6f7233 */ /* 0x100fe20003803000 */
[----:B------:R-:W5:Y:S01]  /*21f20*/  LDSM.16.MT88.4 R112, [R194+0xb400] ;  /* 0x00b40000c270783b */ /* 0x000f620000004200 */
[--C-:B------:R-:W-:Y:S01]  /*21f30*/  HSET2.LE.AND R109, R100, R170.reuse, PT ;  /* 0x000000aa646d7233 */ /* 0x100fe20003803000 */
[----:B------:R-:W-:Y:S02]  /*21f40*/  LOP3.LUT R110, R143, R110, RZ, 0xc0, !PT ;  /* 0x0000006e8f6e7212 */ /* 0x000fe400078ec0ff */
[----:B------:R-:W-:Y:S01]  /*21f50*/  LOP3.LUT R3, R159, R251, R174, 0x96, !PT ;  /* 0x000000fb9f037212 */ /* 0x000fe200078e96ae */
[-C--:B-1----:R-:W-:Y:S01]  /*21f60*/  HMMA.16816.F32 R4, R120, R124.reuse, R4 ;  /* 0x0000007c7804723c */ /* 0x082fe20000001804 */
[----:B------:R-:W-:Y:S02]  /*21f70*/  LOP3.LUT R108, R144, R0, RZ, 0xc0, !PT ;  /* 0x00000000906c7212 */ /* 0x000fe400078ec0ff */
[----:B------:R-:W-:Y:S02]  /*21f80*/  LOP3.LUT R109, R145, R109, RZ, 0xc0, !PT ;  /* 0x0000006d916d7212 */ /* 0x000fe400078ec0ff */
[----:B------:R-:W-:Y:S02]  /*21f90*/  LOP3.LUT R111, R146, R111, RZ, 0xc0, !PT ;  /* 0x0000006f926f7212 */ /* 0x000fe400078ec0ff */
[----:B------:R-:W-:Y:S02]  /*21fa0*/  LOP3.LUT R0, R165, R251, R176, 0x96, !PT ;  /* 0x000000fba5007212 */ /* 0x000fe400078e96b0 */
[----:B------:R-:W-:Y:S03]  /*21fb0*/  SHF.R.U32.HI R106, RZ, 0x10, R164 ;  /* 0x00000010ff6a7819 */ /* 0x000fe600000116a4 */
[C---:B------:R-:W-:Y:S01]  /*21fc0*/  HMMA.16816.F32 R8, R108.reuse, R124, R8 ;  /* 0x0000007c6c08723c */ /* 0x040fe20000001808 */
[----:B------:R-:W-:Y:S02]  /*21fd0*/  LOP3.LUT R100, R0, 0xffff, RZ, 0xc0, !PT ;  /* 0x0000ffff00647812 */ /* 0x000fe400078ec0ff */
[----:B------:R-:W-:Y:S02]  /*21fe0*/  LOP3.LUT R106, R106, 0xff, RZ, 0xc0, !PT ;  /* 0x000000ff6a6a7812 */ /* 0x000fe400078ec0ff */
[----:B------:R-:W-:Y:S02]  /*21ff0*/  SHF.R.U32.HI R100, RZ, 0x8, R100 ;  /* 0x00000008ff647819 */ /* 0x000fe40000011664 */
[----:B------:R-:W-:Y:S01]  /*22000*/  LOP3.LUT R124, R0, 0xff, RZ, 0xc0, !PT ;  /* 0x000000ff007c7812 */ /* 0x000fe200078ec0ff */
[-C--:B------:R-:W-:Y:S01]  /*22010*/  HMMA.16816.F32 R12, R108, R126.reuse, R12 ;  /* 0x0000007e6c0c723c */ /* 0x080fe2000000180c */
[----:B------:R-:W-:Y:S07]  /*22020*/  SHF.R.U32.HI R125, RZ, 0x10, R0 ;  /* 0x00000010ff7d7819 */ /* 0x000fee0000011600 */
[C---:B------:R-:W-:Y:S07]  /*22030*/  HMMA.16816.F32 R16, R120.reuse, R126, R16 ;  /* 0x0000007e7810723c */ /* 0x040fee0000001810 */
[--C-:B------:R-:W-:Y:S01]  /*22040*/  SHF.R.U32.HI R127, RZ, 0x10, R158.reuse ;  /* 0x00000010ff7f7819 */ /* 0x100fe2000001169e */
[-C--:B--2---:R-:W-:Y:S01]  /*22050*/  HMMA.16816.F32 R20, R120, R128.reuse, R20 ;  /* 0x000000807814723c */ /* 0x084fe20000001814 */
[C---:B------:R-:W-:Y:S07]  /*22060*/  LOP3.LUT R126, R158.reuse, 0xffff, RZ, 0xc0, !PT ;  /* 0x0000ffff9e7e7812 */ /* 0x040fee00078ec0ff */
[C---:B------:R-:W-:Y:S07]  /*22070*/  HMMA.16816.F32 R24, R108.reuse, R128, R24 ;  /* 0x000000806c18723c */ /* 0x040fee0000001818 */
[----:B------:R-:W-:Y:S01]  /*22080*/  LOP3.LUT R129, R158, 0xff, RZ, 0xc0, !PT ;  /* 0x000000ff9e817812 */ /* 0x000fe200078ec0ff */
[-C--:B------:R-:W-:Y:S01]  /*22090*/  HMMA.16816.F32 R28, R108, R130.reuse, R28 ;  /* 0x000000826c1c723c */ /* 0x080fe2000000181c */
[----:B------:R-:W-:Y:S03]  /*220a0*/  LOP3.LUT R128, R3, 0xff, RZ, 0xc0, !PT ;  /* 0x000000ff03807812 */ /* 0x000fe600078ec0ff */
[----:B------:R-:W-:Y:S04]  /*220b0*/  SHF.R.U32.HI R158, RZ, 0x18, R158 ;  /* 0x00000018ff9e7819 */ /* 0x000fe8000001169e */
[C---:B------:R-:W-:Y:S08]  /*220c0*/  HMMA.16816.F32 R32, R120.reuse, R130, R32 ;  /* 0x000000827820723c */ /* 0x040ff00000001820 */
[-C--:B----4-:R-:W-:Y:S08]  /*220d0*/  HMMA.16816.F32 R36, R120, R132.reuse, R36 ;  /* 0x000000847824723c */ /* 0x090ff00000001824 */
[C---:B------:R-:W-:Y:S08]  /*220e0*/  HMMA.16816.F32 R40, R108.reuse, R132, R40 ;  /* 0x000000846c28723c */ /* 0x040ff00000001828 */
[-C--:B------:R-:W-:Y:S08]  /*220f0*/  HMMA.16816.F32 R44, R108, R134.reuse, R44 ;  /* 0x000000866c2c723c */ /* 0x080ff0000000182c */
[C---:B------:R-:W-:Y:S01]  /*22100*/  HMMA.16816.F32 R48, R120.reuse, R134, R48 ;  /* 0x000000867830723c */ /* 0x040fe20000001830 */
[----:B------:R-:W-:Y:S07]  /*22110*/  LDSM.16.MT88.4 R132, [R194+0xa800] ;  /* 0x00a80000c284783b */ /* 0x000fee0000004200 */
[-C--:B---3--:R-:W-:Y:S08]  /*22120*/  HMMA.16816.F32 R52, R120, R116.reuse, R52 ;  /* 0x000000747834723c */ /* 0x088ff00000001834 */
[C---:B------:R-:W-:Y:S07]  /*22130*/  HMMA.16816.F32 R56, R108.reuse, R116, R56 ;  /* 0x000000746c38723c */ /* 0x040fee0000001838 */
[C---:B------:R-:W-:Y:S01]  /*22140*/  LOP3.LUT R117, R164.reuse, 0xff, RZ, 0xc0, !PT ;  /* 0x000000ffa4757812 */ /* 0x040fe200078ec0ff */
[-C--:B------:R-:W-:Y:S01]  /*22150*/  HMMA.16816.F32 R60, R108, R118.reuse, R60 ;  /* 0x000000766c3c723c */ /* 0x080fe2000000183c */
[----:B------:R-:W-:Y:S03]  /*22160*/  LOP3.LUT R116, R164, 0xffff, RZ, 0xc0, !PT ;  /* 0x0000ffffa4747812 */ /* 0x000fe600078ec0ff */
[----:B------:R-:W-:Y:S02]  /*22170*/  SHF.R.U32.HI R164, RZ, 0x18, R164 ;  /* 0x00000018ffa47819 */ /* 0x000fe400000116a4 */
[----:B------:R-:W-:Y:S02]  /*22180*/  SHF.R.U32.HI R116, RZ, 0x8, R116 ;  /* 0x00000008ff747819 */ /* 0x000fe40000011674 */
[C---:B------:R-:W-:Y:S01]  /*22190*/  HMMA.16816.F32 R64, R120.reuse, R118, R64 ;  /* 0x000000767840723c */ /* 0x040fe20000001840 */
[----:B------:R-:W-:Y:S03]  /*221a0*/  PRMT R164, R106, 0x5410, R164 ;  /* 0x000054106aa47816 */ /* 0x000fe600000000a4 */
[----:B------:R-:W-:Y:S02]  /*221b0*/  PRMT R140, R117, 0x5410, R116 ;  /* 0x00005410758c7816 */ /* 0x000fe40000000074 */
[----:B------:R-:W1:Y:S01]  /*221c0*/  LDSM.16.MT88.4 R116, [R192+0x9800] ;  /* 0x00980000c074783b */ /* 0x000e620000004200 */
[----:B------:R-:W-:Y:S01]  /*221d0*/  SHF.R.U32.HI R106, RZ, 0x18, R0 ;  /* 0x00000018ff6a7819 */ /* 0x000fe20000011600 */
[-C--:B------:R-:W-:Y:S01]  /*221e0*/  HMMA.16816.F32 R68, R120, R136.reuse, R68 ;  /* 0x000000887844723c */ /* 0x080fe20000001844 */
[----:B------:R-:W-:Y:S04]  /*221f0*/  LOP3.LUT R0, R3, 0xffff, RZ, 0xc0, !PT ;  /* 0x0000ffff03007812 */ /* 0x000fe800078ec0ff */
[----:B------:R-:W-:Y:S03]  /*22200*/  SHF.R.U32.HI R0, RZ, 0x8, R0 ;  /* 0x00000008ff007819 */ /* 0x000fe60000011600 */
[C---:B------:R-:W-:Y:S07]  /*22210*/  HMMA.16816.F32 R72, R108.reuse, R136, R72 ;  /* 0x000000886c48723c */ /* 0x040fee0000001848 */
[----:B------:R-:W-:Y:S01]  /*22220*/  PRMT R136, R124, 0x5410, R100 ;  /* 0x000054107c887816 */ /* 0x000fe20000000064 */
[-C--:B------:R-:W-:Y:S01]  /*22230*/  HMMA.16816.F32 R76, R108, R138.reuse, R76 ;  /* 0x0000008a6c4c723c */ /* 0x080fe2000000184c */
[----:B------:R-:W-:Y:S04]  /*22240*/  LOP3.LUT R100, R125, 0xff, RZ, 0xc0, !PT ;  /* 0x000000ff7d647812 */ /* 0x000fe800078ec0ff */
[----:B------:R-:W-:Y:S03]  /*22250*/  PRMT R100, R100, 0x5410, R106 ;  /* 0x0000541064647816 */ /* 0x000fe6000000006a */
[C---:B------:R-:W-:Y:S08]  /*22260*/  HMMA.16816.F32 R80, R120.reuse, R138, R80 ;  /* 0x0000008a7850723c */ /* 0x040ff00000001850 */
[-C--:B-----5:R-:W-:Y:S08]  /*22270*/  HMMA.16816.F32 R84, R120, R112.reuse, R84 ;  /* 0x000000707854723c */ /* 0x0a0ff00000001854 */
[C---:B------:R-:W-:Y:S07]  /*22280*/  HMMA.16816.F32 R88, R108.reuse, R112, R88 ;  /* 0x000000706c58723c */ /* 0x040fee0000001858 */
[----:B------:R-:W-:Y:S01]  /*22290*/  LOP3.LUT R112, R127, 0xff, RZ, 0xc0, !PT ;  /* 0x000000ff7f707812 */ /* 0x000fe200078ec0ff */
[-C--:B------:R-:W-:Y:S01]  /*222a0*/  HMMA.16816.F32 R92, R108, R114.reuse, R92 ;  /* 0x000000726c5c723c */ /* 0x080fe2000000185c */
[----:B------:R-:W-:Y:S02]  /*222b0*/  SHF.R.U32.HI R113, RZ, 0x8, R126 ;  /* 0x00000008ff717819 */ /* 0x000fe4000001167e */
[----:B------:R-:W2:Y:S01]  /*222c0*/  LDSM.16.MT88.4 R124, [R194+0x9800] ;  /* 0x00980000c27c783b */ /* 0x000ea20000004200 */
[----:B------:R-:W-:Y:S02]  /*222d0*/  PRMT R158, R112, 0x5410, R158 ;  /* 0x00005410709e7816 */ /* 0x000fe4000000009e */
[----:B------:R-:W-:Y:S01]  /*222e0*/  PRMT R112, R128, 0x5410, R0 ;  /* 0x0000541080707816 */ /* 0x000fe20000000000 */
[--C-:B------:R-:W-:Y:S01]  /*222f0*/  HSET2.LE.AND R108, R136, R170.reuse, PT ;  /* 0x000000aa886c7233 */ /* 0x100fe20003803000 */
[----:B------:R-:W-:Y:S01]  /*22300*/  HMMA.16816.F32 R96, R120, R114, R96 ;  /* 0x000000727860723c */ /* 0x000fe20000001860 */
[--C-:B------:R-:W-:Y:S02]  /*22310*/  SHF.R.U32.HI R0, RZ, 0x10, R3.reuse ;  /* 0x00000010ff007819 */ /* 0x100fe40000011603 */
[----:B------:R-:W-:Y:S01]  /*22320*/  LDSM.16.MT88.4 R136, [R192+0xb800] ;  /* 0x00b80000c088783b */ /* 0x000fe20000004200 */
[----:B------:R-:W-:Y:S01]  /*22330*/  SHF.R.U32.HI R3, RZ, 0x18, R3 ;  /* 0x00000018ff037819 */ /* 0x000fe20000011603 */
[--C-:B------:R-:W-:Y:S01]  /*22340*/  HSET2.LE.AND R110, R140, R170.reuse, PT ;  /* 0x000000aa8c6e7233 */ /* 0x100fe20003803000 */
[----:B------:R-:W-:Y:S01]  /*22350*/  LOP3.LUT R0, R0, 0xff, RZ, 0xc0, !PT ;  /* 0x000000ff00007812 */ /* 0x000fe200078ec0ff */
[--C-:B------:R-:W-:Y:S01]  /*22360*/  HSET2.LE.AND R109, R100, R170.reuse, PT ;  /* 0x000000aa646d7233 */ /* 0x100fe20003803000 */
[----:B------:R-:W-:Y:S01]  /*22370*/  PRMT R106, R129, 0x5410, R113 ;  /* 0x00005410816a7816 */ /* 0x000fe20000000071 */
[--C-:B------:R-:W-:Y:S02]  /*22380*/  HSET2.LE.AND R111, R164, R170.reuse, PT ;  /* 0x000000aaa46f7233 */ /* 0x100fe40003803000 */
[----:B------:R-:W3:Y:S01]  /*22390*/  LDSM.16.MT88.4 R128, [R192+0xa800] ;  /* 0x00a80000c080783b */ /* 0x000ee20000004200 */
        /* <DEDUP_REMOVED lines=9> */
[----:B------:R-:W4:Y:S01]  /*22430*/  LDSM.16.MT88.4 R120, [R194+0xb800] ;  /* 0x00b80000c278783b */ /* 0x000f220000004200 */
[-C--:B------:R-:W-:Y:S02]  /*22440*/  LOP3.LUT R3, R169, R249.reuse, R182, 0x96, !PT ;  /* 0x000000f9a9037212 */ /* 0x080fe400078e96b6 */
[----:B------:R-:W-:Y:S02]  /*22450*/  LOP3.LUT R0, R167, R249, R180, 0x96, !PT ;  /* 0x000000f9a7007212 */ /* 0x000fe400078e96b4 */
[----:B------:R-:W-:Y:S01]  /*22460*/  LOP3.LUT R112, R154, R112, RZ, 0xc0, !PT ;  /* 0x000000709a707212 */ /* 0x000fe200078ec0ff */
[-C--:B-1----:R-:W-:Y:S01]  /*22470*/  HMMA.16816.F32 R4, R108, R116.reuse, R4 ;  /* 0x000000746c04723c */ /* 0x082fe20000001804 */
[----:B------:R-:W-:Y:S01]  /*22480*/  LOP3.LUT R113, R153, R113, RZ, 0xc0, !PT ;  /* 0x0000007199717212 */ /* 0x000fe200078ec0ff */
[----:B------:R-:W1:Y:S01]  /*22490*/  LDSM.16.MT88.4 R156, [R192+0x9c00] ;  /* 0x009c0000c09c783b */ /* 0x000e620000004200 */
[----:B------:R-:W-:Y:S02]  /*224a0*/  LOP3.LUT R114, R151, R114, RZ, 0xc0, !PT ;  /* 0x0000007297727212 */ /* 0x000fe400078ec0ff */
[----:B------:R-:W-:Y:S02]  /*224b0*/  LOP3.LUT R115, R152, R115, RZ, 0xc0, !PT ;  /* 0x0000007398737212 */ /* 0x000fe400078ec0ff */
[----:B------:R-:W-:Y:S02]  /*224c0*/  LOP3.LUT R100, R168, 0xffff, RZ, 0xc0, !PT ;  /* 0x0000ffffa8647812 */ /* 0x000fe400078ec0ff */
[----:B------:R-:W-:Y:S01]  /*224d0*/  SHF.R.U32.HI R106, RZ, 0x10, R168 ;  /* 0x00000010ff6a7819 */ /* 0x000fe200000116a8 */
[----:B------:R-:W5:Y:S02]  /*224e0*/  LDSM.16.MT88.4 R140, [R194+0x9c00] ;  /* 0x009c0000c28c783b */ /* 0x000f640000004200 */
[C---:B------:R-:W-:Y:S01]  /*224f0*/  HMMA.16816.F32 R8, R112.reuse, R116, R8 ;  /* 0x000000747008723c */ /* 0x040fe20000001808 */
[----:B------:R-:W-:Y:S05]  /*22500*/  LOP3.LUT R106, R106, 0xff, RZ, 0xc0, !PT ;  /* 0x000000ff6a6a7812 */ /* 0x000fea00078ec0ff */
[----:B------:R-:W-:Y:S01]  /*22510*/  LDSM.16.MT88.4 R180, [R194+0xac00] ;  /* 0x00ac0000c2b4783b */ /* 0x000fe20000004200 */
[----:B------:R-:W-:Y:S01]  /*22520*/  LOP3.LUT R116, R166, 0xffff, RZ, 0xc0, !PT ;  /* 0x0000ffffa6747812 */ /* 0x000fe200078ec0ff */
[-C--:B------:R-:W-:Y:S01]  /*22530*/  HMMA.16816.F32 R12, R112, R118.reuse, R12 ;  /* 0x00000076700c723c */ /* 0x080fe2000000180c */
[----:B------:R-:W-:Y:S03]  /*22540*/  SHF.R.U32.HI R117, RZ, 0x8, R100 ;  /* 0x00000008ff757819 */ /* 0x000fe60000011664 */
[----:B------:R-:W-:Y:S02]  /*22550*/  SHF.R.U32.HI R100, RZ, 0x8, R116 ;  /* 0x00000008ff647819 */ /* 0x000fe40000011674 */
[----:B------:R-:W-:Y:S02]  /*22560*/  SHF.R.U32.HI R116, RZ, 0x10, R0 ;  /* 0x00000010ff747819 */ /* 0x000fe40000011600 */
[C---:B------:R-:W-:Y:S07]  /*22570*/  HMMA.16816.F32 R16, R108.reuse, R118, R16 ;  /* 0x000000766c10723c */ /* 0x040fee0000001810 */
[----:B------:R-:W-:Y:S01]  /*22580*/  LOP3.LUT R119, R168, 0xff, RZ, 0xc0, !PT ;  /* 0x000000ffa8777812 */ /* 0x000fe200078ec0ff */
[-C--:B--2---:R-:W-:Y:S01]  /*22590*/  HMMA.16816.F32 R20, R108, R124.reuse, R20 ;  /* 0x0000007c6c14723c */ /* 0x084fe20000001814 */
[----:B------:R-:W-:Y:S03]  /*225a0*/  SHF.R.U32.HI R168, RZ, 0x18, R168 ;  /* 0x00000018ffa87819 */ /* 0x000fe600000116a8 */
[----:B------:R-:W-:Y:S02]  /*225b0*/  LOP3.LUT R118, R166, 0xff, RZ, 0xc0, !PT ;  /* 0x000000ffa6767812 */ /* 0x000fe400078ec0ff */
[----:B------:R-:W-:Y:S02]  /*225c0*/  PRMT R168, R106, 0x5410, R168 ;  /* 0x000054106aa87816 */ /* 0x000fe400000000a8 */
[C---:B------:R-:W-:Y:S01]  /*225d0*/  HMMA.16816.F32 R24, R112.reuse, R124, R24 ;  /* 0x0000007c7018723c */ /* 0x040fe20000001818 */
[----:B------:R-:W-:Y:S03]  /*225e0*/  PRMT R178, R118, 0x5410, R100 ;  /* 0x0000541076b27816 */ /* 0x000fe60000000064 */
[--C-:B------:R-:W-:Y:S01]  /*225f0*/  HSET2.LE.AND R175, R168, R170.reuse, PT ;  /* 0x000000aaa8af7233 */ /* 0x100fe20003803000 */
[----:B------:R-:W-:Y:S01]  /*22600*/  LOP3.LUT R100, R3, 0xffff, RZ, 0xc0, !PT ;  /* 0x0000ffff03647812 */ /* 0x000fe200078ec0ff */
[--C-:B------:R-:W-:Y:S01]  /*22610*/  HSET2.LE.AND R178, R178, R170.reuse, PT ;  /* 0x000000aab2b27233 */ /* 0x100fe20003803000 */
[----:B------:R-:W-:Y:S01]  /*22620*/  SHF.R.U32.HI R106, RZ, 0x10, R3 ;  /* 0x00000010ff6a7819 */ /* 0x000fe20000011603 */
[-C--:B------:R-:W-:Y:S01]  /*22630*/  HMMA.16816.F32 R28, R112, R126.reuse, R28 ;  /* 0x0000007e701c723c */ /* 0x080fe2000000181c */
[----:B------:R-:W-:Y:S03]  /*22640*/  PRMT R174, R119, 0x5410, R117 ;  /* 0x0000541077ae7816 */ /* 0x000fe60000000075 */
[----:B------:R-:W-:Y:S02]  /*22650*/  LOP3.LUT R118, R3, 0xff, RZ, 0xc0, !PT ;  /* 0x000000ff03767812 */ /* 0x000fe400078ec0ff */
[----:B------:R-:W-:Y:S01]  /*22660*/  SHF.R.U32.HI R117, RZ, 0x18, R3 ;  /* 0x00000018ff757819 */ /* 0x000fe20000011603 */
[--C-:B------:R-:W-:Y:S01]  /*22670*/  HSET2.LE.AND R174, R174, R170.reuse, PT ;  /* 0x000000aaaeae7233 */ /* 0x100fe20003803000 */
[C---:B------:R-:W-:Y:S01]  /*22680*/  HMMA.16816.F32 R32, R108.reuse, R126, R32 ;  /* 0x0000007e6c20723c */ /* 0x040fe20000001820 */
[----:B------:R-:W2:Y:S03]  /*22690*/  LDSM.16.MT88.4 R124, [R192+0xac00] ;  /* 0x00ac0000c07c783b */ /* 0x000ea60000004200 */
[----:B------:R-:W-:Y:S02]  /*226a0*/  SHF.R.U32.HI R100, RZ, 0x8, R100 ;  /* 0x00000008ff647819 */ /* 0x000fe40000011664 */
[----:B------:R-:W-:Y:S02]  /*226b0*/  LOP3.LUT R106, R106, 0xff, RZ, 0xc0, !PT ;  /* 0x000000ff6a6a7812 */ /* 0x000fe400078ec0ff */
[-C--:B---3--:R-:W-:Y:S01]  /*226c0*/  HMMA.16816.F32 R36, R108, R128.reuse, R36 ;  /* 0x000000806c24723c */ /* 0x088fe20000001824 */
[----:B------:R-:W-:Y:S03]  /*226d0*/  LOP3.LUT R3, R0, 0xffff, RZ, 0xc0, !PT ;  /* 0x0000ffff00037812 */ /* 0x000fe600078ec0ff */
[----:B------:R-:W-:Y:S02]  /*226e0*/  PRMT R100, R118, 0x5410, R100 ;  /* 0x0000541076647816 */ /* 0x000fe40000000064 */
[----:B------:R-:W-:Y:S02]  /*226f0*/  PRMT R106, R106, 0x5410, R117 ;  /* 0x000054106a6a7816 */ /* 0x000fe40000000075 */
[C---:B------:R-:W-:Y:S01]  /*22700*/  HMMA.16816.F32 R40, R112.reuse, R128, R40 ;  /* 0x000000807028723c */ /* 0x040fe20000001828 */
[----:B------:R-:W-:Y:S03]  /*22710*/  SHF.R.U32.HI R166, RZ, 0x18, R166 ;  /* 0x00000018ffa67819 */ /* 0x000fe600000116a6 */
[----:B------:R-:W-:Y:S01]  /*22720*/  SHF.R.U32.HI R119, RZ, 0x18, R0 ;  /* 0x00000018ff777819 */ /* 0x000fe20000011600 */
[--C-:B------:R-:W-:Y:S01]  /*22730*/  HSET2.LE.AND R172, R100, R170.reuse, PT ;  /* 0x000000aa64ac7233 */ /* 0x100fe20003803000 */
[----:B------:R-:W-:Y:S01]  /*22740*/  IMAD.MOV.U32 R100, RZ, RZ, R104 ;  /* 0x000000ffff647224 */ /* 0x000fe200078e0068 */
[----:B------:R-:W-:Y:S01]  /*22750*/  SHF.R.U32.HI R3, RZ, 0x8, R3 ;  /* 0x00000008ff037819 */ /* 0x000fe20000011603 */
[-C--:B------:R-:W-:Y:S01]  /*22760*/  HMMA.16816.F32 R44, R112, R130.reuse, R44 ;  /* 0x00000082702c723c */ /* 0x080fe2000000182c */
[--C-:B------:R-:W-:Y:S03]  /*22770*/  HSET2.LE.AND R173, R106, R170.reuse, PT ;  /* 0x000000aa6aad7233 */ /* 0x100fe60003803000 */
[----:B------:R-:W-:Y:S01]  /*22780*/  PRMT R179, R179, 0x5410, R166 ;  /* 0x00005410b3b37816 */ /* 0x000fe200000000a6 */
[----:B------:R-:W-:Y:S01]  /*22790*/  IMAD.MOV.U32 R106, RZ, RZ, R103 ;  /* 0x000000ffff6a7224 */ /* 0x000fe200078e0067 */
[----:B------:R-:W-:Y:S02]  /*227a0*/  LOP3.LUT R172, R161, R172, RZ, 0xc0, !PT ;  /* 0x000000aca1ac7212 */ /* 0x000fe400078ec0ff */
[C---:B------:R-:W-:Y:S01]  /*227b0*/  HMMA.16816.F32 R48, R108.reuse, R130, R48 ;  /* 0x000000826c30723c */ /* 0x040fe20000001830 */
[----:B------:R-:W-:Y:S03]  /*227c0*/  LOP3.LUT R173, R155, R173, RZ, 0xc0, !PT ;  /* 0x000000ad9bad7212 */ /* 0x000fe600078ec0ff */
[----:B------:R-:W-:Y:S01]  /*227d0*/  LOP3.LUT R174, R160, R174, RZ, 0xc0, !PT ;  /* 0x000000aea0ae7212 */ /* 0x000fe200078ec0ff */
[--C-:B------:R-:W-:Y:S01]  /*227e0*/  HSET2.LE.AND R179, R179, R170.reuse, PT ;  /* 0x000000aab3b37233 */ /* 0x100fe20003803000 */
[----:B------:R-:W-:Y:S01]  /*227f0*/  LOP3.LUT R175, R107, R175, RZ, 0xc0, !PT ;  /* 0x000000af6baf7212 */ /* 0x000fe200078ec0ff */
[----:B------:R-:W-:Y:S01]  /*22800*/  IMAD.MOV.U32 R107, RZ, RZ, R102 ;  /* 0x000000ffff6b7224 */ /* 0x000fe200078e0066 */
[-C--:B------:R-:W-:Y:S01]  /*22810*/  HMMA.16816.F32 R52, R108, R132.reuse, R52 ;  /* 0x000000846c34723c */ /* 0x080fe20000001834 */
[----:B------:R-:W-:Y:S03]  /*22820*/  LOP3.LUT R178, R101, R178, RZ, 0xc0, !PT ;  /* 0x000000b265b27212 */ /* 0x000fe600078ec0ff */
[----:B------:R-:W-:Y:S01]  /*22830*/  LOP3.LUT R179, R2, R179, RZ, 0xc0, !PT ;  /* 0x000000b302b37212 */ /* 0x000fe200078ec0ff */
[----:B------:R-:W-:Y:S03]  /*22840*/  IMAD.MOV.U32 R101, RZ, RZ, R105 ;  /* 0x000000ffff657224 */ /* 0x000fe600078e0069 */
        /* <DEDUP_REMOVED lines=8> */
[C---:B------:R-:W-:Y:S07]  /*228d0*/  HMMA.16816.F32 R88, R112.reuse, R120, R88 ;  /* 0x000000787058723c */ /* 0x040fee0000001858 */
[----:B------:R-:W-:Y:S01]  /*228e0*/  LOP3.LUT R120, R0, 0xff, RZ, 0xc0, !PT ;  /* 0x000000ff00787812 */ /* 0x000fe200078ec0ff */
[-C--:B------:R-:W-:Y:S01]  /*228f0*/  HMMA.16816.F32 R92, R112, R122.reuse, R92 ;  /* 0x0000007a705c723c */ /* 0x080fe2000000185c */
[----:B------:R-:W-:Y:S03]  /*22900*/  LOP3.LUT R0, R116, 0xff, RZ, 0xc0, !PT ;  /* 0x000000ff74007812 */ /* 0x000fe600078ec0ff */
[----:B------:R-:W-:Y:S02]  /*22910*/  PRMT R3, R120, 0x5410, R3 ;  /* 0x0000541078037816 */ /* 0x000fe40000000003 */
[----:B------:R-:W-:Y:S02]  /*22920*/  PRMT R0, R0, 0x5410, R119 ;  /* 0x0000541000007816 */ /* 0x000fe40000000077 */
[----:B------:R-:W-:Y:S01]  /*22930*/  HMMA.16816.F32 R96, R108, R122, R96 ;  /* 0x0000007a6c60723c */ /* 0x000fe20000001860 */
[--C-:B------:R-:W-:Y:S03]  /*22940*/  HSET2.LE.AND R176, R3, R170.reuse, PT ;  /* 0x000000aa03b07233 */ /* 0x100fe60003803000 */
[----:B------:R-:W-:Y:S01]  /*22950*/  HSET2.LE.AND R177, R0, R170, PT ;  /* 0x000000aa00b17233 */ /* 0x000fe20003803000 */
[----:B------:R-:W-:Y:S02]  /*22960*/  IADD3 R0, R212, -0x1, RZ ;  /* 0xffffffffd4007810 */ /* 0x000fe40007ffe0ff */
[----:B------:R-:W-:Y:S01]  /*22970*/  LOP3.LUT R176, R163, R176, RZ, 0xc0, !PT ;  /* 0x000000b0a3b07212 */ /* 0x000fe200078ec0ff */
[-C--:B-1----:R-:W-:Y:S01]  /*22980*/  HMMA.16816.F32 R168, R172, R156.reuse, R4 ;  /* 0x0000009caca8723c */ /* 0x082fe20000001804 */
[----:B------:R-:W-:Y:S03]  /*22990*/  LOP3.LUT R177, R162, R177, RZ, 0xc0, !PT ;  /* 0x000000b1a2b17212 */ /* 0x000fe600078ec0ff */
[----:B------:R-:W-:Y:S04]  /*229a0*/  IMAD.MOV.U32 R212, RZ, RZ, R0 ;  /* 0x000000ffffd47224 */ /* 0x000fe800078e0000 */
[C---:B------:R-:W-:Y:S08]  /*229b0*/  HMMA.16816.F32 R164, R176.reuse, R156, R8 ;  /* 0x0000009cb0a4723c */ /* 0x040ff00000001808 */
[-C--:B------:R-:W-:Y:S08]  /*229c0*/  HMMA.16816.F32 R160, R176, R158.reuse, R12 ;  /* 0x0000009eb0a0723c */ /* 0x080ff0000000180c */
[C---:B------:R-:W-:Y:S08]  /*229d0*/  HMMA.16816.F32 R156, R172.reuse, R158, R16 ;  /* 0x0000009eac9c723c */ /* 0x040ff00000001810 */
[-C--:B-----5:R-:W-:Y:S08]  /*229e0*/  HMMA.16816.F32 R152, R172, R140.reuse, R20 ;  /* 0x0000008cac98723c */ /* 0x0a0ff00000001814 */
[C---:B------:R-:W-:Y:S08]  /*229f0*/  HMMA.16816.F32 R148, R176.reuse, R140, R24 ;  /* 0x0000008cb094723c */ /* 0x040ff00000001818 */
[-C--:B------:R-:W-:Y:S08]  /*22a00*/  HMMA.16816.F32 R144, R176, R142.reuse, R28 ;  /* 0x0000008eb090723c */ /* 0x080ff0000000181c */
        /* <DEDUP_REMOVED lines=18> */
.L_x_597:
[----:B------:R-:W-:Y:S01]  /*22b30*/  MOV R4, UR6 ;  /* 0x0000000600047c02 */ /* 0x000fe20008000f00 */
[----:B------:R-:W-:-:S02]  /*22b40*/  IMAD.U32 R2, RZ, RZ, UR6 ;  /* 0x00000006ff027e24 */ /* 0x000fc4000f8e00ff */
[----:B------:R-:W-:Y:S02]  /*22b50*/  IMAD.U32 R3, RZ, RZ, UR7 ;  /* 0x00000007ff037e24 */ /* 0x000fe4000f8e00ff */
[----:B------:R-:W-:-:S03]  /*22b60*/  IMAD.U32 R5, RZ, RZ, UR7 ;  /* 0x00000007ff057e24 */ /* 0x000fc6000f8e00ff */
[----:B-----5:R1:W5:Y:S04]  /*22b70*/  LD.E R53, [R2.64+0xd8] ;  /* 0x0000d80402357980 */ /* 0x020368000c101900 */
[----:B------:R1:W5:Y:S01]  /*22b80*/  LD.E R4, [R4.64+0x17c] ;  /* 0x00017c0404047980 */ /* 0x000362000c101900 */
[----:B------:R-:W-:Y:S02]  /*22b90*/  MOV R8, 0x1f ;  /* 0x0000001f00087802 */ /* 0x000fe40000000f00 */
[----:B------:R-:W-:Y:S01]  /*22ba0*/  MOV R7, 0xffffffff ;  /* 0xffffffff00077802 */ /* 0x000fe20000000f00 */
[----:B------:R-:W-:Y:S05]  /*22bb0*/  BRA.DIV ~URZ, `(.L_x_601) ;  /* 0x00002e827f007947 */ /* 0x000fea000b800000 */
[----:B------:R-:W2:Y:S04]  /*22bc0*/  LDL R0, [R1+0x130] ;  /* 0x0001300001007983 */ /* 0x000ea80000100800 */
[----:B-12---:R1:W2:Y:S02]  /*22bd0*/  SHFL.BFLY PT, R5, R0, 0x2, 0x1f ;  /* 0x0c401f0000057f89 */ /* 0x0062a400000e0000 */
.L_x_630:
[----:B-1----:R-:W3:Y:S02]  /*22be0*/  LDL.LU R0, [R1+0x130] ;  /* 0x0001300001007983 */ /* 0x002ee40000300800 */
[----:B--23--:R-:W-:Y:S01]  /*22bf0*/  FADD.FTZ R5, R5, R0 ;  /* 0x0000000005057221 */ /* 0x00cfe20000010000 */
[----:B------:R-:W-:Y:S05]  /*22c00*/  BRA.DIV ~URZ, `(.L_x_602) ;  /* 0x00002e927f007947 */ /* 0x000fea000b800000 */
[----:B------:R-:W2:Y:S04]  /*22c10*/  LDL.LU R7, [R1+0x134] ;  /* 0x0001340001077983 */ /* 0x000ea80000300800 */
[----:B------:R-:W3:Y:S04]  /*22c20*/  LDL.LU R3, [R1+0x144] ;  /* 0x0001440001037983 */ /* 0x000ee80000300800 */
[----:B------:R-:W4:Y:S04]  /*22c30*/  LDL.LU R10, [R1+0x140] ;  /* 0x00014000010a7983 */ /* 0x000f280000300800 */
[----:B------:R-:W1:Y:S02]  /*22c40*/  SHFL.BFLY PT, R8, R5, 0x1, 0x1f ;  /* 0x0c201f0005087f89 */ /* 0x000e6400000e0000 */
[----:B-1----:R-:W-:-:S02]  /*22c50*/  FADD.FTZ R57, R5, R8 ;  /* 0x0000000805397221 */ /* 0x002fc40000010000 */
[----:B--2---:R-:W1:Y:S04]  /*22c60*/  SHFL.BFLY PT, R2, R7, 0x2, 0x1f ;  /* 0x0c401f0007027f89 */ /* 0x004e6800000e0000 */
[----:B---3--:R-:W2:Y:S04]  /*22c70*/  SHFL.BFLY PT, R0, R3, 0x2, 0x1f ;  /* 0x0c401f0003007f89 */ /* 0x008ea800000e0000 */
[----:B----4-:R-:W3:Y:S01]  /*22c80*/  SHFL.BFLY PT, R6, R10, 0x2, 0x1f ;  /* 0x0c401f000a067f89 */ /* 0x010ee200000e0000 */
[----:B-1----:R-:W-:Y:S02]  /*22c90*/  FADD.FTZ R2, R2, R7 ;  /* 0x0000000702027221 */ /* 0x002fe40000010000 */
[----:B--2---:R-:W-:-:S03]  /*22ca0*/  FADD.FTZ R0, R0, R3 ;  /* 0x0000000300007221 */ /* 0x004fc60000010000 */
[----:B------:R-:W1:Y:S01]  /*22cb0*/  SHFL.BFLY PT, R7, R2, 0x1, 0x1f ;  /* 0x0c201f0002077f89 */ /* 0x000e6200000e0000 */
[----:B---3--:R-:W-:-:S03]  /*22cc0*/  FADD.FTZ R6, R6, R10 ;  /* 0x0000000a06067221 */ /* 0x008fc60000010000 */
[----:B------:R-:W2:Y:S04]  /*22cd0*/  SHFL.BFLY PT, R3, R0, 0x1, 0x1f ;  /* 0x0c201f0000037f89 */ /* 0x000ea800000e0000 */
[----:B------:R3:W4:Y:S01]  /*22ce0*/  SHFL.BFLY PT, R9, R6, 0x1, 0x1f ;  /* 0x0c201f0006097f89 */ /* 0x00072200000e0000 */
[----:B-1----:R-:W-:Y:S02]  /*22cf0*/  FADD.FTZ R56, R2, R7 ;  /* 0x0000000702387221 */ /* 0x002fe40000010000 */
[----:B--2---:R-:W-:Y:S02]  /*22d00*/  FADD.FTZ R55, R0, R3 ;  /* 0x0000000300377221 */ /* 0x004fe40000010000 */
.L_x_631:
[----:B------:R-:W2:Y:S01]  /*22d10*/  LDL R58, [R1+0x1a0] ;  /* 0x0001a000013a7983 */ /* 0x000ea20000100800 */
[----:B------:R-:W-:Y:S01]  /*22d20*/  FSETP.NE.FTZ.AND P5, PT, R57, RZ, PT ;  /* 0x000000ff3900720b */ /* 0x000fe20003fb5000 */
[----:B----4-:R-:W-:Y:S01]  /*22d30*/  FADD.FTZ R54, R9, R6 ;  /* 0x0000000609367221 */ /* 0x010fe20000010000 */
[----:B------:R-:W-:Y:S01]  /*22d40*/  MOV R0, 0x3f800000 ;  /* 0x3f80000000007802 */ /* 0x000fe20000000f00 */
[----:B------:R-:W1:Y:S01]  /*22d50*/  S2R R67, SR_TID.X ;  /* 0x0000000000437919 */ /* 0x000e620000002100 */
[----:B------:R-:W-:-:S02]  /*22d60*/  FSETP.NE.FTZ.AND P3, PT, R55, RZ, PT ;  /* 0x000000ff3700720b */ /* 0x000fc40003f75000 */
[----:B------:R-:W-:Y:S02]  /*22d70*/  MOV R2, 0x3f800000 ;  /* 0x3f80000000027802 */ /* 0x000fe40000000f00 */
[----:B------:R-:W-:Y:S02]  /*22d80*/  FSETP.NE.FTZ.AND P2, PT, R54, RZ, PT ;  /* 0x000000ff3600720b */ /* 0x000fe40003f55000 */
[----:B------:R-:W-:Y:S02]  /*22d90*/  FSETP.NE.FTZ.AND P4, PT, R56, RZ, PT ;  /* 0x000000ff3800720b */ /* 0x000fe40003f95000 */
[----:B------:R-:W-:Y:S01]  /*22da0*/  MOV R3, 0x3f800000 ;  /* 0x3f80000000037802 */ /* 0x000fe20000000f00 */
[----:B------:R-:W4:Y:S08]  /*22db0*/  @P5 MUFU.RCP R0, R57 ;  /* 0x0000003900005308 */ /* 0x000f300000001000 */
[----:B------:R-:W3:Y:S01]  /*22dc0*/  @P3 MUFU.RCP R2, R55 ;  /* 0x0000003700023308 */ /* 0x000ee20000001000 */
[----:B-1----:R-:W-:Y:S01]  /*22dd0*/  SHF.R.S32.HI R65, RZ, 0x1f, R67 ;  /* 0x0000001fff417819 */ /* 0x002fe20000011443 */
[----:B----45:R-:W-:-:S06]  /*22de0*/  FMUL.FTZ R0, R4, R0 ;  /* 0x0000000004007220 */ /* 0x030fcc0000410000 */
[----:B------:R-:W1:Y:S01]  /*22df0*/  @P4 MUFU.RCP R3, R56 ;  /* 0x0000003800034308 */ /* 0x000e620000001000 */
[CC--:B------:R-:W-:Y:S01]  /*22e00*/  LEA.HI R64, R65.reuse, R67.reuse, RZ, 0x2 ;  /* 0x0000004341407211 */ /* 0x0c0fe200078f10ff */
[C---:B------:R-:W-:Y:S01]  /*22e10*/  FMUL.FTZ R168, R0.reuse, R168 ;  /* 0x000000a800a87220 */ /* 0x040fe20000410000 */
[----:B------:R-:W-:Y:S01]  /*22e20*/  LEA.HI R65, R65, R67, RZ, 0x5 ;  /* 0x0000004341417211 */ /* 0x000fe200078f28ff */
[C---:B------:R-:W-:Y:S01]  /*22e30*/  FMUL.FTZ R18, R0.reuse, R169 ;  /* 0x000000a900127220 */ /* 0x040fe20000410000 */
[----:B------:R-:W-:Y:S01]  /*22e40*/  SHF.R.S32.HI R66, RZ, 0x2, R64 ;  /* 0x00000002ff427819 */ /* 0x000fe20000011440 */
        /* <DEDUP_REMOVED lines=32> */
[----:B------:R-:W-:Y:S01]  /*23050*/  MOV R0, 0x3f800000 ;  /* 0x3f80000000007802 */ /* 0x000fe20000000f00 */
[----:B---3--:R-:W-:Y:S01]  /*23060*/  FMUL.FTZ R2, R4, R2 ;  /* 0x0000000204027220 */ /* 0x008fe20000410000 */
[----:B------:R-:W-:Y:S01]  /*23070*/  F2FP.PACK_AB R26, R26, R84 ;  /* 0x000000541a1a723e */ /* 0x000fe200000000ff */
[----:B-1----:R-:W-:Y:S01]  /*23080*/  FMUL.FTZ R3, R4, R3 ;  /* 0x0000000304037220 */ /* 0x002fe20000410000 */
[----:B------:R-:W-:Y:S01]  /*23090*/  F2FP.PACK_AB R21, R21, R96 ;  /* 0x000000601515723e */ /* 0x000fe200000000ff */
[C---:B------:R-:W-:Y:S01]  /*230a0*/  FMUL.FTZ R164, R2.reuse, R164 ;  /* 0x000000a402a47220 */ /* 0x040fe20000410000 */
[----:B------:R-:W1:Y:S01]  /*230b0*/  @P2 MUFU.RCP R0, R54 ;  /* 0x0000003600002308 */ /* 0x000e620000001000 */
        /* <DEDUP_REMOVED lines=33> */
[----:B------:R-:W-:Y:S01]  /*232d0*/  SHF.R.S32.HI R2, RZ, 0x1f, R66 ;  /* 0x0000001fff027819 */ /* 0x000fe20000011442 */
[----:B-1----:R-:W-:Y:S01]  /*232e0*/  FMUL.FTZ R0, R4, R0 ;  /* 0x0000000004007220 */ /* 0x002fe20000410000 */
[----:B------:R-:W-:Y:S01]  /*232f0*/  SHF.R.S32.HI R4, RZ, 0x5, R65 ;  /* 0x00000005ff047819 */ /* 0x000fe20000011441 */
[----:B------:R-:W-:Y:S01]  /*23300*/  FMUL.FTZ R170, R3, R170 ;  /* 0x000000aa03aa7220 */ /* 0x000fe20000410000 */
[----:B------:R-:W-:Y:S01]  /*23310*/  LEA.HI R2, R2, R66, RZ, 0x3 ;  /* 0x0000004202027211 */ /* 0x000fe200078f18ff */
[----:B------:R-:W-:Y:S01]  /*23320*/  FMUL.FTZ R166, R0, R166 ;  /* 0x000000a600a67220 */ /* 0x000fe20000410000 */
        /* <DEDUP_REMOVED lines=33> */
[C---:B------:R-:W-:Y:S02]  /*23540*/  FMUL.FTZ R12, R0.reuse, R91 ;  /* 0x0000005b000c7220 */ /* 0x040fe40000410000 */
[C---:B------:R-:W-:Y:S02]  /*23550*/  FMUL.FTZ R94, R0.reuse, R94 ;  /* 0x0000005e005e7220 */ /* 0x040fe40000410000 */
[----:B------:R-:W-:Y:S01]  /*23560*/  FMUL.FTZ R95, R0, R95 ;  /* 0x0000005f005f7220 */ /* 0x000fe20000410000 */
[----:B------:R-:W-:Y:S01]  /*23570*/  LEA.HI R0, R2, R2, RZ, 0x1 ;  /* 0x0000000202007211 */ /* 0x000fe200078f08ff */
[C---:B------:R-:W-:Y:S01]  /*23580*/  FMUL.FTZ R17, R3.reuse, R171 ;  /* 0x000000ab03117220 */ /* 0x040fe20000410000 */
[----:B------:R-:W-:Y:S01]  /*23590*/  F2FP.PACK_AB R12, R12, R90 ;  /* 0x0000005a0c0c723e */ /* 0x000fe200000000ff */
[C---:B------:R-:W-:Y:S01]  /*235a0*/  FMUL.FTZ R158, R3.reuse, R158 ;  /* 0x0000009e039e7220 */ /* 0x040fe20000410000 */
[----:B------:R-:W-:Y:S01]  /*235b0*/  SHF.R.S32.HI R11, RZ, 0x1, R0 ;  /* 0x00000001ff0b7819 */ /* 0x000fe20000011400 */
[C---:B------:R-:W-:Y:S01]  /*235c0*/  FMUL.FTZ R22, R3.reuse, R159 ;  /* 0x0000009f03167220 */ /* 0x040fe20000410000 */
[----:B------:R-:W-:Y:S01]  /*235d0*/  LOP3.LUT R0, R0, 0x3fffffe, RZ, 0xc0, !PT ;  /* 0x03fffffe00007812 */ /* 0x000fe200078ec0ff */
[----:B------:R-:W-:Y:S01]  /*235e0*/  FMUL.FTZ R154, R3, R154 ;  /* 0x0000009a039a7220 */ /* 0x000fe20000410000 */
[----:B------:R-:W-:Y:S01]  /*235f0*/  SHF.L.U32 R5, R11, 0x6, RZ ;  /* 0x000000060b057819 */ /* 0x000fe200000006ff */
[C---:B------:R-:W-:Y:S01]  /*23600*/  FMUL.FTZ R50, R3.reuse, R155 ;  /* 0x0000009b03327220 */ /* 0x040fe20000410000 */
[----:B------:R-:W-:Y:S01]  /*23610*/  IADD3 R0, R2, -R0, RZ ;  /* 0x8000000002007210 */ /* 0x000fe20007ffe0ff */
[----:B------:R-:W-:Y:S01]  /*23620*/  FMUL.FTZ R142, R3, R142 ;  /* 0x0000008e038e7220 */ /* 0x000fe20000410000 */
[----:B------:R-:W-:Y:S01]  /*23630*/  LOP3.LUT R2, R5, 0xc0, RZ, 0xc0, !PT ;  /* 0x000000c005027812 */ /* 0x000fe200078ec0ff */
[----:B------:R-:W-:Y:S01]  /*23640*/  FMUL.FTZ R47, R3, R143 ;  /* 0x0000008f032f7220 */ /* 0x000fe20000410000 */
[----:B------:R-:W-:Y:S01]  /*23650*/  LOP3.LUT P0, RZ, R11, 0x2, RZ, 0xc0, !PT ;  /* 0x000000020bff7812 */ /* 0x000fe2000780c0ff */
[C---:B------:R-:W-:Y:S01]  /*23660*/  FMUL.FTZ R138, R3.reuse, R138 ;  /* 0x0000008a038a7220 */ /* 0x040fe20000410000 */
[----:B------:R-:W-:Y:S01]  /*23670*/  LEA.HI R2, R2, R2, RZ, 0x1d ;  /* 0x0000000202027211 */ /* 0x000fe200078fe8ff */
[----:B------:R-:W-:Y:S01]  /*23680*/  FMUL.FTZ R44, R3, R139 ;  /* 0x0000008b032c7220 */ /* 0x000fe20000410000 */
[----:B------:R-:W-:Y:S01]  /*23690*/  F2FP.PACK_AB R17, R17, R170 ;  /* 0x000000aa1111723e */ /* 0x000fe200000000ff */
[C---:B------:R-:W-:Y:S01]  /*236a0*/  FMUL.FTZ R126, R3.reuse, R126 ;  /* 0x0000007e037e7220 */ /* 0x040fe20000410000 */
[----:B------:R-:W-:Y:S01]  /*236b0*/  F2FP.PACK_AB R22, R22, R158 ;  /* 0x0000009e1616723e */ /* 0x000fe200000000ff */
        /* <DEDUP_REMOVED lines=22> */
[----:B------:R-:W-:Y:S02]  /*23820*/  LOP3.LUT R3, R64, 0xfffffffc, RZ, 0xc0, !PT ;  /* 0xfffffffc40037812 */ /* 0x000fe400078ec0ff */
[----:B------:R-:W-:-:S02]  /*23830*/  F2FP.PACK_AB R25, R25, R86 ;  /* 0x000000561919723e */ /* 0x000fc400000000ff */
[----:B------:R-:W-:Y:S02]  /*23840*/  IADD3 R3, -R3, R67, RZ ;  /* 0x0000004303037210 */ /* 0x000fe40007ffe1ff */
[----:B------:R-:W-:Y:S02]  /*23850*/  F2FP.PACK_AB R20, R20, R98 ;  /* 0x000000621414723e */ /* 0x000fe400000000ff */
[----:B------:R-:W-:-:S04]  /*23860*/  LEA R3, R4, R3, 0x8 ;  /* 0x0000000304037211 */ /* 0x000fc800078e40ff */
[----:B------:R-:W-:Y:S02]  /*23870*/  LEA R0, R0, R3, 0x4 ;  /* 0x0000000300007211 */ /* 0x000fe400078e20ff */
[----:B------:R-:W-:Y:S02]  /*23880*/  LOP3.LUT R3, R11, 0x1, RZ, 0xc0, !PT ;  /* 0x000000010b037812 */ /* 0x000fe400078ec0ff */
[----:B------:R-:W-:Y:S02]  /*23890*/  LEA R0, R0, R2, 0x1 ;  /* 0x0000000200007211 */ /* 0x000fe400078e08ff */
[----:B------:R-:W-:Y:S02]  /*238a0*/  ISETP.NE.U32.AND P1, PT, R3, 0x1, PT ;  /* 0x000000010300780c */ /* 0x000fe40003f25070 */
[----:B------:R-:W-:Y:S02]  /*238b0*/  SHF.L.U32 R0, R0, 0x1, RZ ;  /* 0x0000000100007819 */ /* 0x000fe400000006ff */
[----:B------:R-:W-:-:S02]  /*238c0*/  MOV R3, 0x20 ;  /* 0x0000002000037802 */ /* 0x000fc40000000f00 */
[C---:B------:R-:W-:Y:S01]  /*238d0*/  IADD3 R2, R0.reuse, -0x10, RZ ;  /* 0xfffffff000027810 */ /* 0x040fe20007ffe0ff */
[----:B------:R-:W-:Y:S01]  /*238e0*/  STS [R0], R18 ;  /* 0x0000001200007388 */ /* 0x000fe20000000800 */
[----:B------:R-:W-:Y:S02]  /*238f0*/  SEL R3, R3, 0xffffffe0, !P0 ;  /* 0xffffffe003037807 */ /* 0x000fe40004000000 */
[----:B------:R-:W-:Y:S01]  /*23900*/  F2FP.PACK_AB R11, R95, R94 ;  /* 0x0000005e5f0b723e */ /* 0x000fe200000000ff */
[----:B------:R-:W-:Y:S01]  /*23910*/  STS [R0+0x200], R17 ;  /* 0x0002001100007388 */ /* 0x000fe20000000800 */
[C---:B------:R-:W-:Y:S02]  /*23920*/  IADD3 R4, R0.reuse, R3, RZ ;  /* 0x0000000300047210 */ /* 0x040fe40007ffe0ff */
[----:B------:R-:W-:-:S04]  /*23930*/  @P1 IADD3 R2, R0, 0x10, RZ ;  /* 0x0000001000021810 */ /* 0x000fc80007ffe0ff */
        /* <DEDUP_REMOVED lines=9> */
[----:B------:R-:W-:Y:S01]  /*239d0*/  STS [R3], R48 ;  /* 0x0000003003007388 */ /* 0x000fe20000000800 */
[----:B--2---:R-:W-:-:S03]  /*239e0*/  ISETP.NE.AND P0, PT, R58, -0x1, PT ;  /* 0xffffffff3a00780c */ /* 0x004fc60003f05270 */
        /* <DEDUP_REMOVED lines=26> */
[----:B------:R2:W-:Y:S01]  /*23b90*/  STS [R0+0x5200], R6 ;  /* 0x0052000600007388 */ /* 0x0005e20000000800 */
[----:B-1----:R-:W-:-:S03]  /*23ba0*/  MOV R7, UR7 ;  /* 0x0000000700077c02 */ /* 0x002fc60008000f00 */
[----:B------:R-:W-:Y:S04]  /*23bb0*/  STS [R2+0x5000], R27 ;  /* 0x0050001b02007388 */ /* 0x000fe80000000800 */
[----:B------:R1:W-:Y:S04]  /*23bc0*/  STS [R2+0x5200], R5 ;  /* 0x0052000502007388 */ /* 0x0003e80000000800 */
[----:B------:R-:W-:Y:S04]  /*23bd0*/  STS [R4+0x4000], R26 ;  /* 0x0040001a04007388 */ /* 0x000fe80000000800 */
[----:B------:R-:W-:Y:S04]  /*23be0*/  STS [R4+0x4200], R25 ;  /* 0x0042001904007388 */ /* 0x000fe80000000800 */
[----:B------:R-:W-:Y:S04]  /*23bf0*/  STS [R3+0x4000], R21 ;  /* 0x0040001503007388 */ /* 0x000fe80000000800 */
[----:B------:R3:W-:Y:S01]  /*23c00*/  STS [R3+0x4200], R20 ;  /* 0x0042001403007388 */ /* 0x0007e20000000800 */
[----:B--2---:R-:W-:-:S03]  /*23c10*/  MOV R6, UR6 ;  /* 0x0000000600067c02 */ /* 0x004fc60008000f00 */
[----:B------:R-:W-:Y:S04]  /*23c20*/  STS [R4+0x5000], R28 ;  /* 0x0050001c04007388 */ /* 0x000fe80000000800 */
[----:B------:R2:W-:Y:S04]  /*23c30*/  STS [R4+0x5200], R12 ;  /* 0x0052000c04007388 */ /* 0x0005e80000000800 */
[----:B------:R-:W-:Y:S04]  /*23c40*/  STS [R3+0x5000], R19 ;  /* 0x0050001303007388 */ /* 0x000fe80000000800 */
[----:B------:R4:W-:Y:S01]  /*23c50*/  STS [R3+0x5200], R11 ;  /* 0x0052000b03007388 */ /* 0x0009e20000000800 */
[----:B-1----:R-:W-:-:S02]  /*23c60*/  MOV R5, UR7 ;  /* 0x0000000700057c02 */ /* 0x002fc40008000f00 */
[----:B------:R-:W-:Y:S02]  /*23c70*/  MOV R2, UR6 ;  /* 0x0000000600027c02 */ /* 0x000fe40008000f00 */
[----:B------:R-:W-:Y:S02]  /*23c80*/  MOV R8, UR6 ;  /* 0x0000000600087c02 */ /* 0x000fe40008000f00 */
[----:B------:R-:W-:Y:S01]  /*23c90*/  MOV R9, UR7 ;  /* 0x0000000700097c02 */ /* 0x000fe20008000f00 */
[----:B------:R-:W1:Y:S01]  /*23ca0*/  S2R R100, SR_CTAID.Y ;  /* 0x0000000000647919 */ /* 0x000e620000002600 */
[----:B------:R-:W-:-:S03]  /*23cb0*/  MOV R10, UR6 ;  /* 0x00000006000a7c02 */ /* 0x000fc60008000f00 */
[----:B---3--:R3:W5:Y:S04]  /*23cc0*/  LD.E.64 R20, [R6.64+0x90] ;  /* 0x0000900406147980 */ /* 0x008768000c101b00 */
[----:B--2---:R3:W2:Y:S01]  /*23cd0*/  @P0 LD.E.64 R12, [R6.64+0x88] ;  /* 0x00008804060c0980 */ /* 0x0046a2000c101b00 */
[----:B------:R-:W-:-:S05]  /*23ce0*/  MOV R4, UR6 ;  /* 0x0000000600047c02 */ /* 0x000fca0008000f00 */
[----:B------:R1:W2:Y:S01]  /*23cf0*/  LD.E.U16 R0, [R4.64+0x1c8] ;  /* 0x0001c80404007980 */ /* 0x0002a2000c101500 */
[----:B----4-:R-:W-:-:S06]  /*23d00*/  MOV R3, UR7 ;  /* 0x0000000700037c02 */ /* 0x010fcc0008000f00 */
[----:B------:R-:W4:Y:S01]  /*23d10*/  @!P0 LD.E.64 R2, [R2.64+0x80] ;  /* 0x0000800402028980 */ /* 0x000f22000c101b00 */
[----:B------:R-:W-:Y:S02]  /*23d20*/  MOV R11, UR7 ;  /* 0x00000007000b7c02 */ /* 0x000fe40008000f00 */
[----:B------:R-:W-:-:S03]  /*23d30*/  MOV R37, 0x7f800000 ;  /* 0x7f80000000257802 */ /* 0x000fc60000000f00 */
[----:B------:R1:W5:Y:S01]  /*23d40*/  LD.E.64 R18, [R10.64+0x70] ;  /* 0x000070040a127980 */ /* 0x000362000c101b00 */
[----:B---3--:R-:W3:Y:S08]  /*23d50*/  @P4 MUFU.LG2 R7, R56 ;  /* 0x0000003800074308 */ /* 0x008ef00000000c00 */
[----:B------:R-:W3:Y:S08]  /*23d60*/  @P3 MUFU.LG2 R6, R55 ;  /* 0x0000003700063308 */ /* 0x000ef00000000c00 */
[----:B-1----:R-:W-:Y:S01]  /*23d70*/  @P2 MUFU.LG2 R10, R54 ;  /* 0x00000036000a2308 */ /* 0x002fe20000000c00 */
[----:B---3--:R-:W-:Y:S01]  /*23d80*/  @P4 FMUL.FTZ R7, R7, 0.69314718246459960938 ;  /* 0x3f31721807074820 */ /* 0x008fe20000410000 */
[----:B------:R-:W-:-:S03]  /*23d90*/  MOV R38, 0x7f800000 ;  /* 0x7f80000000267802 */ /* 0x000fc60000000f00 */
[C---:B------:R-:W-:Y:S01]  /*23da0*/  @P4 FFMA.FTZ R38, R53.reuse, R103, R7 ;  /* 0x0000006735264223 */ /* 0x040fe20000010007 */
[----:B------:R-:W-:Y:S01]  /*23db0*/  BSSY B1, `(.L_x_603) ;  /* 0x000002a000017945 */ /* 0x000fe20003800000 */
[----:B------:R-:W-:Y:S01]  /*23dc0*/  @P3 FMUL.FTZ R6, R6, 0.69314718246459960938 ;  /* 0x3f31721806063820 */ /* 0x000fe20000410000 */
[----:B------:R-:W-:Y:S02]  /*23dd0*/  MOV R22, 0x7f800000 ;  /* 0x7f80000000167802 */ /* 0x000fe40000000f00 */
[----:B------:R-:W-:Y:S01]  /*23de0*/  MOV R17, 0x7f800000 ;  /* 0x7f80000000117802 */ /* 0x000fe20000000f00 */
[----:B------:R-:W-:Y:S01]  /*23df0*/  @P3 FFMA.FTZ R17, R53, R102, R6 ;  /* 0x0000006635113223 */ /* 0x000fe20000010006 */
[----:B------:R-:W-:Y:S01]  /*23e00*/  PLOP3.LUT P4, PT, PT, PT, PT, 0x8, 0x0 ;  /* 0x000000000000781c */ /* 0x000fe20003f8e170 */
[-C--:B--2---:R-:W-:Y:S02]  /*23e10*/  @P0 IMAD R14, R13, R58.reuse, RZ ;  /* 0x0000003a0d0e0224 */ /* 0x084fe400078e02ff */
[----:B------:R-:W-:-:S02]  /*23e20*/  @P0 IMAD.WIDE.U32 R4, R12, R58, RZ ;  /* 0x0000003a0c040225 */ /* 0x000fc400078e00ff */
[----:B------:R1:W5:Y:S02]  /*23e30*/  @!P0 LD.E.64 R12, [R8.64+0x88] ;  /* 0x00008804080c8980 */ /* 0x000364000c101b00 */
[----:B-1----:R-:W1:Y:S01]  /*23e40*/  @P5 MUFU.LG2 R8, R57 ;  /* 0x0000003900085308 */ /* 0x002e620000000c00 */
[----:B------:R-:W-:Y:S02]  /*23e50*/  @P0 MOV R23, R4 ;  /* 0x0000000400170202 */ /* 0x000fe40000000f00 */
[----:B------:R-:W-:Y:S01]  /*23e60*/  PRMT R4, R0, 0x7771, RZ ;  /* 0x0000777100047816 */ /* 0x000fe200000000ff */
[----:B-1----:R-:W-:-:S04]  /*23e70*/  @P5 FMUL.FTZ R8, R8, 0.69314718246459960938 ;  /* 0x3f31721808085820 */ /* 0x002fc80000410000 */
[----:B------:R-:W-:Y:S01]  /*23e80*/  @P5 FFMA.FTZ R37, R53, R105, R8 ;  /* 0x0000006935255223 */ /* 0x000fe20000010008 */
[----:B------:R-:W-:-:S04]  /*23e90*/  PRMT R8, R0, 0x7770, RZ ;  /* 0x0000777000087816 */ /* 0x000fc800000000ff */
[----:B------:R-:W-:-:S04]  /*23ea0*/  ISETP.NE.AND P1, PT, R8, RZ, PT ;  /* 0x000000ff0800720c */ /* 0x000fc80003f25270 */
[----:B------:R-:W-:Y:S01]  /*23eb0*/  ISETP.NE.OR P5, PT, R4, RZ, !P1 ;  /* 0x000000ff0400720c */ /* 0x000fe20004fa5670 */
[----:B----4-:R-:W-:Y:S01]  /*23ec0*/  @!P0 IMAD R3, R3, R100, RZ ;  /* 0x0000006403038224 */ /* 0x010fe200078e02ff */
[----:B------:R-:W-:Y:S01]  /*23ed0*/  @!P0 SHF.R.S32.HI R9, RZ, 0x1f, R100 ;  /* 0x0000001fff098819 */ /* 0x000fe20000011464 */
[----:B------:R-:W-:-:S04]  /*23ee0*/  @P2 FMUL.FTZ R0, R10, 0.69314718246459960938 ;  /* 0x3f3172180a002820 */ /* 0x000fc80000410000 */
[C---:B------:R-:W-:Y:S02]  /*23ef0*/  @!P0 IMAD R7, R2.reuse, R9, R3 ;  /* 0x0000000902078224 */ /* 0x040fe400078e0203 */
[----:B------:R-:W-:Y:S01]  /*23f00*/  @!P0 IMAD.WIDE.U32 R2, R2, R100, RZ ;  /* 0x0000006402028225 */ /* 0x000fe200078e00ff */
[----:B------:R-:W-:Y:S01]  /*23f10*/  @P0 IADD3 R36, R5, R14, RZ ;  /* 0x0000000e05240210 */ /* 0x000fe20007ffe0ff */
[----:B------:R-:W-:Y:S02]  /*23f20*/  CS2R R8, SRZ ;  /* 0x0000000000087805 */ /* 0x000fe4000001ff00 */
[--C-:B------:R-:W-:Y:S01]  /*23f30*/  @P2 FFMA.FTZ R22, R53, R104, R0.reuse ;  /* 0x0000006835162223 */ /* 0x100fe20000010000 */
[----:B------:R-:W-:Y:S02]  /*23f40*/  @!P0 IADD3 R36, R3, R7, RZ ;  /* 0x0000000703248210 */ /* 0x000fe40007ffe0ff */
[----:B------:R-:W-:Y:S02]  /*23f50*/  @!P0 MOV R23, R2 ;  /* 0x0000000200178202 */ /* 0x000fe40000000f00 */
[----:B------:R-:W-:Y:S01]  /*23f60*/  PRMT R0, R4, 0x7610, R0 ;  /* 0x0000761004007816 */ /* 0x000fe20000000000 */
[----:B------:R-:W-:Y:S05]  /*23f70*/  @P5 BRA `(.L_x_604) ;  /* 0x000000d000005947 */ /* 0x000fea0003800000 */
[----:B------:R-:W-:Y:S01]  /*23f80*/  ISETP.NE.AND P0, PT, R58, -0x1, PT ;  /* 0xffffffff3a00780c */ /* 0x000fe20003f05270 */
[----:B------:R-:W-:-:S12]  /*23f90*/  BSSY B0, `(.L_x_605) ;  /* 0x0000007000007945 */ /* 0x000fd80003800000 */
[----:B------:R-:W-:Y:S05]  /*23fa0*/  @P0 BRA `(.L_x_606) ;  /* 0x0000005000000947 */ /* 0x000fea0003800000 */
[----:B------:R-:W-:Y:S02]  /*23fb0*/  MOV R2, UR6 ;  /* 0x0000000600027c02 */ /* 0x000fe40008000f00 */
[----:B------:R-:W-:-:S05]  /*23fc0*/  MOV R3, UR7 ;  /* 0x0000000700037c02 */ /* 0x000fca0008000f00 */
[----:B------:R-:W2:Y:S02]  /*23fd0*/  LD.E R2, [R2.64+0xb4] ;  /* 0x0000b40402027980 */ /* 0x000ea4000c101900 */
[----:B--2---:R-:W-:-:S05]  /*23fe0*/  IMAD R58, R2, R100, RZ ;  /* 0x00000064023a7224 */ /* 0x004fca00078e02ff */
[----:B------:R1:W-:Y:S02]  /*23ff0*/  STL [R1+0x1a0], R58 ;  /* 0x0001a03a01007387 */ /* 0x0003e40000100800 */
.L_x_606:
[----:B------:R-:W-:Y:S05]  /*24000*/  BSYNC B0 ;  /* 0x0000000000007941 */ /* 0x000fea0003800000 */
.L_x_605:
[----:B------:R-:W-:Y:S01]  /*24010*/  PLOP3.LUT P4, PT, PT, PT, PT, 0x80, 0x0 ;  /* 0x000000000000781c */ /* 0x000fe20003f8f070 */
[--C-:B------:R-:W-:Y:S01]  /*24020*/  IMAD.MOV.U32 R8, RZ, RZ, R58.reuse ;  /* 0x000000ffff087224 */ /* 0x100fe200078e003a */
[----:B------:R-:W-:Y:S02]  /*24030*/  SHF.R.S32.HI R9, RZ, 0x1f, R58 ;  /* 0x0000001fff097819 */ /* 0x000fe4000001143a */
[----:B------:R-:W-:-:S04]  /*24040*/  PRMT R0, RZ, 0x7610, R0 ;  /* 0x00007610ff007816 */ /* 0x000fc80000000000 */
.L_x_604:
[----:B------:R-:W-:Y:S05]  /*24050*/  BSYNC B1 ;  /* 0x0000000000017941 */ /* 0x000fea0003800000 */
.L_x_603:
[----:B------:R-:W-:Y:S02]  /*24060*/  LOP3.LUT P0, RZ, R0, 0xff, RZ, 0xc0, !PT ;  /* 0x000000ff00ff7812 */ /* 0x000fe4000780c0ff */
[----:B------:R-:W-:Y:S02]  /*24070*/  MOV R2, UR6 ;  /* 0x0000000600027c02 */ /* 0x000fe40008000f00 */
[----:B------:R-:W-:-:S05]  /*24080*/  MOV R3, UR7 ;  /* 0x0000000700037c02 */ /* 0x000fca0008000f00 */
[----:B------:R2:W5:Y:S04]  /*24090*/  LD.E.64 R10, [R2.64+0xa0] ;  /* 0x0000a004020a7980 */ /* 0x000568000c101b00 */
[----:B------:R-:W3:Y:S01]  /*240a0*/  @P0 LD.E.64 R14, [R2.64+0xb0] ;  /* 0x0000b004020e0980 */ /* 0x000ee2000c101b00 */
[----:B------:R-:W-:Y:S01]  /*240b0*/  @P0 MOV R0, 0x1 ;  /* 0x0000000100000802 */ /* 0x000fe20000000f00 */
[----:B---3--:R-:W-:Y:S01]  /*240c0*/  @P0 IMAD R6, R15, R14, RZ ;  /* 0x0000000e0f060224 */ /* 0x008fe200078e02ff */
[----:B------:R-:W-:Y:S05]  /*240d0*/  @P0 BRA `(.L_x_607) ;  /* 0x0000009000000947 */ /* 0x000fea0003800000 */
[----:B--2---:R-:W-:Y:S02]  /*240e0*/  MOV R2, UR6 ;  /* 0x0000000600027c02 */ /* 0x004fe40008000f00 */
[----:B------:R-:W-:-:S05]  /*240f0*/  MOV R3, UR7 ;  /* 0x0000000700037c02 */ /* 0x000fca0008000f00 */
[----:B------:R-:W2:Y:S01]  /*24100*/  @P1 LD.E R6, [R2.64+0xd4] ;  /* 0x0000d40402061980 */ /* 0x000ea2000c101900 */
[----:B------:R-:W-:Y:S01]  /*24110*/  IMAD.U32 R4, RZ, RZ, UR6 ;  /* 0x00000006ff047e24 */ /* 0x000fe2000f8e00ff */
[----:B------:R-:W-:-:S05]  /*24120*/  MOV R5, UR7 ;  /* 0x0000000700057c02 */ /* 0x000fca0008000f00 */
[----:B------:R-:W2:Y:S04]  /*24130*/  LD.E R4, [R4.64+0x60] ;  /* 0x0000600404047980 */ /* 0x000ea8000c101900 */
[----:B------:R-:W2:Y:S01]  /*24140*/  @!P1 LD.E R6, [R2.64+0xb4] ;  /* 0x0000b40402069980 */ /* 0x000ea2000c101900 */
[----:B------:R-:W-:Y:S02]  /*24150*/  IMAD.MOV.U32 R14, RZ, RZ, 0x1 ;  /* 0x00000001ff0e7424 */ /* 0x000fe400078e00ff */
[----:B--2---:R-:W-:Y:S02]  /*24160*/  IMAD R0, R6, R4, RZ ;  /* 0x0000000406007224 */ /* 0x004fe400078e02ff */
.L_x_607:
[----:B--2---:R-:W-:Y:S01]  /*24170*/  WARPSYNC 0xffffffff ;  /* 0xffffffff00007948 */ /* 0x004fe20003800000 */
[----:B------:R-:W-:Y:S01]  /*24180*/  BAR.SYNC.DEFER_BLOCKING 0x0 ;  /* 0x0000000000007b1d */ /* 0x000fe20000010000 */
[----:B------:R-:W-:Y:S01]  /*24190*/  LOP3.LUT R4, R65, 0xffffffe0, RZ, 0xc0, !PT ;  /* 0xffffffe041047812 */ /* 0x000fe200078ec0ff */
[----:B------:R-:W-:-:S04]  /*241a0*/  IMAD R0, R100, R0, RZ ;  /* 0x0000000064007224 */ /* 0x000fc800078e02ff */
[----:B------:R-:W2:Y:S01]  /*241b0*/  S2R R81, SR_CTAID.X ;  /* 0x0000000000517919 */ /* 0x000ea20000002500 */
[----:B------:R-:W-:Y:S01]  /*241c0*/  IMAD.IADD R4, R67, 0x1, -R4 ;  /* 0x0000000143047824 */ /* 0x000fe200078e0a04 */
[----:B------:R-:W-:Y:S01]  /*241d0*/  SEL R0, R0, RZ, !P4 ;  /* 0x000000ff00007207 */ /* 0x000fe20006000000 */
[----:B------:R-:W-:Y:S01]  /*241e0*/  BSSY B0, `(.L_x_608) ;  /* 0x0000045000007945 */ /* 0x000fe20003800000 */
[----:B------:R-:W3:Y:S02]  /*241f0*/  S2R R80, SR_CTAID.Z ;  /* 0x0000000000507919 */ /* 0x000ee40000002700 */
[----:B------:R-:W-:Y:S02]  /*24200*/  LOP3.LUT P2, RZ, R4, 0x3, RZ, 0xc0, !PT ;  /* 0x0000000304ff7812 */ /* 0x000fe4000784c0ff */
[----:B------:R4:W1:Y:S04]  /*24210*/  LDS.128 R32, [R202] ;  /* 0x00000000ca207984 */ /* 0x0008680000000c00 */
[----:B------:R4:W1:Y:S01]  /*24220*/  LDS.128 R48, [R202+0x800] ;  /* 0x00080000ca307984 */ /* 0x0008620000000c00 */
[----:B--2---:R-:W-:-:S03]  /*24230*/  IMAD R3, R81, R14, RZ ;  /* 0x0000000e51037224 */ /* 0x004fc600078e02ff */
[----:B------:R4:W2:Y:S01]  /*24240*/  LDS.128 R60, [R202+0x1000] ;  /* 0x00100000ca3c7984 */ /* 0x0008a20000000c00 */
[----:B---3--:R-:W-:-:S03]  /*24250*/  IMAD R2, R80, R6, R0 ;  /* 0x0000000650027224 */ /* 0x008fc600078e0200 */
[----:B------:R4:W3:Y:S01]  /*24260*/  LDS.128 R76, [R202+0x1800] ;  /* 0x00180000ca4c7984 */ /* 0x0008e20000000c00 */
[----:B------:R-:W-:-:S03]  /*24270*/  IMAD.SHL.U32 R0, R3, 0x80, RZ ;  /* 0x0000008003007824 */ /* 0x000fc600078e00ff */
[----:B------:R4:W1:Y:S02]  /*24280*/  LDS.128 R28, [R202+0x2000] ;  /* 0x00200000ca1c7984 */ /* 0x0008640000000c00 */
[----:B------:R-:W-:Y:S02]  /*24290*/  IADD3 R6, P1, P0, R0, R8, R2 ;  /* 0x0000000800067210 */ /* 0x000fe4000783e002 */
[----:B------:R4:W1:Y:S01]  /*242a0*/  LDS.128 R44, [R202+0x2800] ;  /* 0x00280000ca2c7984 */ /* 0x0008620000000c00 */
[----:B------:R-:W-:Y:S02]  /*242b0*/  SHF.R.S32.HI R3, RZ, 0x1f, R0 ;  /* 0x0000001fff037819 */ /* 0x000fe40000011400 */
[----:B------:R-:W-:Y:S01]  /*242c0*/  SHF.R.S32.HI R0, RZ, 0x1f, R2 ;  /* 0x0000001fff007819 */ /* 0x000fe20000011402 */
[----:B-1----:R4:W1:Y:S03]  /*242d0*/  LDS.128 R56, [R202+0x3000] ;  /* 0x00300000ca387984 */ /* 0x0028660000000c00 */
[----:B------:R-:W-:Y:S01]  /*242e0*/  IADD3.X R7, R3, R9, R0, P1, P0 ;  /* 0x0000000903077210 */ /* 0x000fe20000fe0400 */
[----:B------:R4:W1:Y:S04]  /*242f0*/  LDS.128 R72, [R202+0x3800] ;  /* 0x00380000ca487984 */ /* 0x0008680000000c00 */
[----:B------:R4:W1:Y:S04]  /*24300*/  LDS.128 R24, [R202+0x4000] ;  /* 0x00400000ca187984 */ /* 0x0008680000000c00 */
[----:B------:R4:W1:Y:S04]  /*24310*/  LDS.128 R40, [R202+0x4800] ;  /* 0x00480000ca287984 */ /* 0x0008680000000c00 */
[----:B------:R4:W1:Y:S04]  /*24320*/  LDS.128 R52, [R202+0x5000] ;  /* 0x00500000ca347984 */ /* 0x0008680000000c00 */
[----:B------:R4:W1:Y:S01]  /*24330*/  LDS.128 R68, [R202+0x5800] ;  /* 0x00580000ca447984 */ /* 0x0008620000000c00 */
[----:B------:R-:W-:Y:S05]  /*24340*/  @P2 BRA `(.L_x_609) ;  /* 0x000002e000002947 */ /* 0x000fea0003800000 */
[----:B----4-:R-:W4:Y:S04]  /*24350*/  LDL.LU R5, [R1+0x1b0] ;  /* 0x0001b00001057983 */ /* 0x010f280000300800 */
[----:B------:R-:W3:Y:S02]  /*24360*/  S2R R4, SR_TID.X ;  /* 0x0000000000047919 */ /* 0x000ee40000002100 */
        /* <DEDUP_REMOVED lines=13> */
[C---:B------:R-:W-:Y:S02]  /*24440*/  IADD3 R3, R0.reuse, 0x8, RZ ;  /* 0x0000000800037810 */ /* 0x040fe40007ffe0ff */
[C---:B------:R-:W-:Y:S02]  /*24450*/  IADD3 R2, R0.reuse, 0x40, RZ ;  /* 0x0000004000027810 */ /* 0x040fe40007ffe0ff */
[C---:B------:R-:W-:Y:S02]  /*24460*/  IADD3 R4, R0.reuse, 0x48, RZ ;  /* 0x0000004800047810 */ /* 0x040fe40007ffe0ff */
[-C--:B----4-:R-:W-:Y:S02]  /*24470*/  ISETP.GE.AND P6, PT, R0, R5.reuse, PT ;  /* 0x000000050000720c */ /* 0x090fe40003fc6270 */
[-C--:B------:R-:W-:Y:S02]  /*24480*/  ISETP.GE.AND P5, PT, R3, R5.reuse, PT ;  /* 0x000000050300720c */ /* 0x080fe40003fa6270 */
[----:B------:R-:W-:-:S02]  /*24490*/  ISETP.GE.AND P4, PT, R2, R5, PT ;  /* 0x000000050200720c */ /* 0x000fc40003f86270 */
[----:B------:R-:W-:-:S07]  /*244a0*/  ISETP.GE.AND P3, PT, R4, R5, PT ;  /* 0x000000050400720c */ /* 0x000fce0003f66270 */
[-C--:B------:R-:W-:Y:S02]  /*244b0*/  @!P6 IMAD R0, R0, R14.reuse, RZ ;  /* 0x0000000e0000e224 */ /* 0x080fe400078e02ff */
[-C--:B------:R-:W-:Y:S02]  /*244c0*/  @!P5 IMAD R3, R3, R14.reuse, RZ ;  /* 0x0000000e0303d224 */ /* 0x080fe400078e02ff */
[----:B------:R-:W-:Y:S01]  /*244d0*/  @!P4 IMAD R15, R2, R14, RZ ;  /* 0x0000000e020fc224 */ /* 0x000fe200078e02ff */
[----:B------:R-:W-:Y:S01]  /*244e0*/  @!P6 IADD3 R5, P0, R0, R6, RZ ;  /* 0x000000060005e210 */ /* 0x000fe20007f1e0ff */
[----:B------:R-:W-:-:S03]  /*244f0*/  @!P3 IMAD R2, R4, R14, RZ ;  /* 0x0000000e0402b224 */ /* 0x000fc600078e02ff */
[----:B------:R-:W-:Y:S02]  /*24500*/  @!P6 LEA.HI.X.SX32 R9, R0, R7, 0x1, P0 ;  /* 0x000000070009e211 */ /* 0x000fe400000f0eff */
[----:B-----5:R-:W-:Y:S02]  /*24510*/  @!P6 LEA R8, P0, R5, R10, 0x2 ;  /* 0x0000000a0508e211 */ /* 0x020fe400078010ff */
[-C--:B------:R-:W-:Y:S02]  /*24520*/  @!P5 IADD3 R0, P2, R3, R6.reuse, RZ ;  /* 0x000000060300d210 */ /* 0x080fe40007f5e0ff */
[----:B------:R-:W-:Y:S02]  /*24530*/  @!P6 LEA.HI.X R9, R5, R11, R9, 0x2, P0 ;  /* 0x0000000b0509e211 */ /* 0x000fe400000f1409 */
[-C--:B------:R-:W-:Y:S02]  /*24540*/  @!P4 IADD3 R5, P1, R15, R6.reuse, RZ ;  /* 0x000000060f05c210 */ /* 0x080fe40007f3e0ff */
[----:B------:R-:W-:Y:S01]  /*24550*/  @!P3 IADD3 R14, P0, R2, R6, RZ ;  /* 0x00000006020eb210 */ /* 0x000fe20007f1e0ff */
[----:B------:R3:W-:Y:S01]  /*24560*/  @!P6 ST.E [R8.64], R37 ;  /* 0x000000250800e985 */ /* 0x0007e2000c101904 */
[----:B------:R-:W-:-:S02]  /*24570*/  @!P5 LEA.HI.X.SX32 R3, R3, R7, 0x1, P2 ;  /* 0x000000070303d211 */ /* 0x000fc400010f0eff */
[-C--:B------:R-:W-:Y:S02]  /*24580*/  @!P5 LEA R6, P2, R0, R10.reuse, 0x2 ;  /* 0x0000000a0006d211 */ /* 0x080fe400078410ff */
[-C--:B------:R-:W-:Y:S02]  /*24590*/  @!P4 LEA.HI.X.SX32 R16, R15, R7.reuse, 0x1, P1 ;  /* 0x000000070f10c211 */ /* 0x080fe400008f0eff */
[----:B------:R-:W-:Y:S02]  /*245a0*/  @!P3 LEA.HI.X.SX32 R15, R2, R7, 0x1, P0 ;  /* 0x00000007020fb211 */ /* 0x000fe400000f0eff */
[-C--:B------:R-:W-:Y:S02]  /*245b0*/  @!P4 LEA R4, P1, R5, R10.reuse, 0x2 ;  /* 0x0000000a0504c211 */ /* 0x080fe400078210ff */
[----:B------:R-:W-:Y:S02]  /*245c0*/  @!P3 LEA R2, P0, R14, R10, 0x2 ;  /* 0x0000000a0e02b211 */ /* 0x000fe400078010ff */
[----:B------:R-:W-:-:S02]  /*245d0*/  @!P5 LEA.HI.X R7, R0, R11, R3, 0x2, P2 ;  /* 0x0000000b0007d211 */ /* 0x000fc400010f1403 */
[-C--:B------:R-:W-:Y:S02]  /*245e0*/  @!P4 LEA.HI.X R5, R5, R11.reuse, R16, 0x2, P1 ;  /* 0x0000000b0505c211 */ /* 0x080fe400008f1410 */
[----:B------:R-:W-:Y:S01]  /*245f0*/  @!P3 LEA.HI.X R3, R14, R11, R15, 0x2, P0 ;  /* 0x0000000b0e03b211 */ /* 0x000fe200000f140f */
[----:B------:R3:W-:Y:S04]  /*24600*/  @!P5 ST.E [R6.64], R38 ;  /* 0x000000260600d985 */ /* 0x0007e8000c101904 */
[----:B------:R3:W-:Y:S04]  /*24610*/  @!P4 ST.E [R4.64], R17 ;  /* 0x000000110400c985 */ /* 0x0007e8000c101904 */
[----:B------:R3:W-:Y:S02]  /*24620*/  @!P3 ST.E [R2.64], R22 ;  /* 0x000000160200b985 */ /* 0x0007e4000c101904 */
.L_x_609:
[----:B------:R-:W-:Y:S05]  /*24630*/  BSYNC B0 ;  /* 0x0000000000007941 */ /* 0x000fea0003800000 */
.L_x_608:
[----:B---3--:R-:W3:Y:S04]  /*24640*/  LDL.LU R4, [R1+0x1b4] ;  /* 0x0001b40001047983 */ /* 0x008ee80000300800 */
[----:B----4-:R-:W4:Y:S04]  /*24650*/  LDL R17, [R1+0x168] ;  /* 0x0001680001117983 */ /* 0x010f280000100800 */
[----:B------:R2:W5:Y:S04]  /*24660*/  LDL.64 R38, [R1+0x1a8] ;  /* 0x0001a80001267983 */ /* 0x0005680000100a00 */
[----:B------:R2:W5:Y:S04]  /*24670*/  LDL R16, [R1+0x1b8] ;  /* 0x0001b80001107983 */ /* 0x0005680000100800 */
[----:B------:R2:W5:Y:S01]  /*24680*/  LDL R15, [R1+0x1bc] ;  /* 0x0001bc00010f7983 */ /* 0x0005620000100800 */
[----:B------:R-:W-:-:S02]  /*24690*/  IMAD.U32 R2, RZ, RZ, UR6 ;  /* 0x00000006ff027e24 */ /* 0x000fc4000f8e00ff */
[----:B------:R-:W-:-:S05]  /*246a0*/  IMAD.U32 R3, RZ, RZ, UR7 ;  /* 0x00000007ff037e24 */ /* 0x000fca000f8e00ff */
[----:B-----5:R4:W5:Y:S01]  /*246b0*/  LD.E R10, [R2.64+0xc0] ;  /* 0x0000c004020a7980 */ /* 0x020962000c101900 */
[----:B------:R-:W-:Y:S01]  /*246c0*/  BSSY B0, `(.L_x_610) ;  /* 0x0000019000007945 */ /* 0x000fe20003800000 */
[----:B---3--:R-:W-:Y:S01]  /*246d0*/  IMAD R14, R81, -0x80, R4 ;  /* 0xffffff80510e7824 */ /* 0x008fe200078e0204 */
[----:B----4-:R-:W-:Y:S02]  /*246e0*/  IADD3 R2, P0, R17, R23, RZ ;  /* 0x0000001711027210 */ /* 0x010fe40007f1e0ff */
[----:B------:R-:W-:-:S04]  /*246f0*/  SHF.R.S32.HI R0, RZ, 0x1f, R17 ;  /* 0x0000001fff007819 */ /* 0x000fc80000011411 */
[----:B------:R-:W-:Y:S02]  /*24700*/  IADD3.X R3, R0, R36, RZ, P0, !PT ;  /* 0x0000002400037210 */ /* 0x000fe400007fe4ff */
[----:B------:R-:W-:Y:S01]  /*24710*/  ISETP.GE.AND P0, PT, R66, R14, PT ;  /* 0x0000000e4200720c */ /* 0x000fe20003f06270 */
[-C--:B------:R-:W-:Y:S01]  /*24720*/  IMAD R0, R21, R80.reuse, RZ ;  /* 0x0000005015007224 */ /* 0x080fe200078e02ff */
[----:B------:R-:W-:Y:S01]  /*24730*/  SHF.R.S32.HI R4, RZ, 0x1f, R80 ;  /* 0x0000001fff047819 */ /* 0x000fe20000011450 */
[----:B------:R-:W-:-:S04]  /*24740*/  IMAD.WIDE.U32 R8, R20, R80, R2 ;  /* 0x0000005014087225 */ /* 0x000fc800078e0002 */
[----:B------:R-:W-:-:S05]  /*24750*/  IMAD R0, R20, R4, R0 ;  /* 0x0000000414007224 */ /* 0x000fca00078e0200 */
[----:B------:R-:W-:Y:S01]  /*24760*/  IADD3 R7, R9, R0, RZ ;  /* 0x0000000009077210 */ /* 0x000fe20007ffe0ff */
[----:B------:R-:W-:Y:S05]  /*24770*/  @P0 BRA `(.L_x_611) ;  /* 0x000000d000000947 */ /* 0x000fea0003800000 */
[----:B--2---:R-:W-:Y:S01]  /*24780*/  IMAD R0, R39, R12, RZ ;  /* 0x0000000c27007224 */ /* 0x004fe200078e02ff */
[-C--:B-----5:R-:W-:Y:S01]  /*24790*/  ISETP.GE.AND P3, PT, R17, R10.reuse, PT ;  /* 0x0000000a1100720c */ /* 0x0a0fe20003f66270 */
[----:B------:R-:W-:Y:S01]  /*247a0*/  IMAD.MOV.U32 R6, RZ, RZ, R8 ;  /* 0x000000ffff067224 */ /* 0x000fe200078e0008 */
[-C--:B------:R-:W-:Y:S01]  /*247b0*/  ISETP.GE.AND P2, PT, R16, R10.reuse, PT ;  /* 0x0000000a1000720c */ /* 0x080fe20003f46270 */
[C---:B------:R-:W-:Y:S01]  /*247c0*/  IMAD R0, R38.reuse, R13, R0 ;  /* 0x0000000d26007224 */ /* 0x040fe200078e0200 */
[----:B------:R-:W-:Y:S01]  /*247d0*/  ISETP.GE.AND P1, PT, R15, R10, PT ;  /* 0x0000000a0f00720c */ /* 0x000fe20003f26270 */
[----:B------:R-:W-:-:S04]  /*247e0*/  IMAD.WIDE.U32 R4, R38, R12, R6 ;  /* 0x0000000c26047225 */ /* 0x000fc800078e0006 */
[----:B------:R-:W-:Y:S01]  /*247f0*/  IMAD.IADD R0, R5, 0x1, R0 ;  /* 0x0000000105007824 */ /* 0x000fe200078e0200 */
[----:B------:R-:W-:-:S04]  /*24800*/  LEA R2, P0, R4, R18, 0x1 ;  /* 0x0000001204027211 */ /* 0x000fc800078008ff */
[----:B------:R-:W-:-:S05]  /*24810*/  LEA.HI.X R3, R4, R19, R0, 0x1, P0 ;  /* 0x0000001304037211 */ /* 0x000fca00000f0c00 */
[----:B------:R2:W-:Y:S04]  /*24820*/  @!P3 ST.E.128 [R2.64], R32 ;  /* 0x000000200200b985 */ /* 0x0005e8000c101d04 */
[----:B------:R2:W-:Y:S04]  /*24830*/  @!P2 ST.E.128 [R2.64+0x40], R28 ;  /* 0x0000401c0200a985 */ /* 0x0005e8000c101d04 */
[----:B-1----:R2:W-:Y:S02]  /*24840*/  @!P1 ST.E.128 [R2.64+0x80], R24 ;  /* 0x0000801802009985 */ /* 0x0025e4000c101d04 */
.L_x_611:
[----:B--2---:R-:W-:Y:S05]  /*24850*/  BSYNC B0 ;  /* 0x0000000000007941 */ /* 0x004fea0003800000 */
.L_x_610:
[----:B------:R-:W-:Y:S01]  /*24860*/  LEA.HI.SX32 R0, R64, 0x20, 0x1e ;  /* 0x0000002040007811 */ /* 0x000fe200078ff2ff */
[----:B------:R-:W-:Y:S03]  /*24870*/  BSSY B0, `(.L_x_612) ;  /* 0x0000013000007945 */ /* 0x000fe60003800000 */
[----:B------:R-:W-:-:S13]  /*24880*/  ISETP.GE.AND P0, PT, R0, R14, PT ;  /* 0x0000000e0000720c */ /* 0x000fda0003f06270 */
[----:B------:R-:W-:Y:S05]  /*24890*/  @P0 BRA `(.L_x_613) ;  /* 0x0000010000000947 */ /* 0x000fea0003800000 */
[----:B------:R-:W-:Y:S01]  /*248a0*/  IADD3 R11, P0, R38, 0x20, RZ ;  /* 0x00000020260b7810 */ /* 0x000fe20007f1e0ff */
[----:B------:R-:W-:Y:S01]  /*248b0*/  IMAD.MOV.U32 R2, RZ, RZ, R8 ;  /* 0x000000ffff027224 */ /* 0x000fe200078e0008 */
[----:B------:R-:W-:Y:S02]  /*248c0*/  MOV R3, R7 ;  /* 0x0000000700037202 */ /* 0x000fe40000000f00 */
[-C--:B-----5:R-:W-:Y:S01]  /*248d0*/  ISETP.GE.AND P2, PT, R17, R10.reuse, PT ;  /* 0x0000000a1100720c */ /* 0x0a0fe20003f46270 */
[----:B------:R-:W-:Y:S01]  /*248e0*/  IMAD.X R0, RZ, RZ, R39, P0 ;  /* 0x000000ffff007224 */ /* 0x000fe200000e0627 */
[-C--:B------:R-:W-:Y:S01]  /*248f0*/  ISETP.GE.AND P1, PT, R16, R10.reuse, PT ;  /* 0x0000000a1000720c */ /* 0x080fe20003f26270 */
[----:B------:R-:W-:Y:S01]  /*24900*/  IMAD.WIDE.U32 R4, R12, R11, R2 ;  /* 0x0000000b0c047225 */ /* 0x000fe200078e0002 */
[----:B------:R-:W-:-:S03]  /*24910*/  ISETP.GE.AND P0, PT, R15, R10, PT ;  /* 0x0000000a0f00720c */ /* 0x000fc60003f06270 */
[----:B------:R-:W-:Y:S01]  /*24920*/  IMAD R0, R0, R12, RZ ;  /* 0x0000000c00007224 */ /* 0x000fe200078e02ff */
[----:B------:R-:W-:-:S03]  /*24930*/  LEA R2, P3, R4, R18, 0x1 ;  /* 0x0000001204027211 */ /* 0x000fc600078608ff */
[----:B------:R-:W-:-:S04]  /*24940*/  IMAD R0, R13, R11, R0 ;  /* 0x0000000b0d007224 */ /* 0x000fc800078e0200 */
[----:B------:R-:W-:-:S05]  /*24950*/  IMAD.IADD R0, R5, 0x1, R0 ;  /* 0x0000000105007824 */ /* 0x000fca00078e0200 */
[----:B------:R-:W-:-:S05]  /*24960*/  LEA.HI.X R3, R4, R19, R0, 0x1, P3 ;  /* 0x0000001304037211 */ /* 0x000fca00018f0c00 */
[----:B------:R2:W-:Y:S04]  /*24970*/  @!P2 ST.E.128 [R2.64], R48 ;  /* 0x000000300200a985 */ /* 0x0005e8000c101d04 */
[----:B------:R2:W-:Y:S04]  /*24980*/  @!P1 ST.E.128 [R2.64+0x40], R44 ;  /* 0x0000402c02009985 */ /* 0x0005e8000c101d04 */
[----:B-1----:R2:W-:Y:S02]  /*24990*/  @!P0 ST.E.128 [R2.64+0x80], R40 ;  /* 0x0000802802008985 */ /* 0x0025e4000c101d04 */
.L_x_613:
[----:B------:R-:W-:Y:S05]  /*249a0*/  BSYNC B0 ;  /* 0x0000000000007941 */ /* 0x000fea0003800000 */
.L_x_612:
[----:B------:R-:W-:Y:S01]  /*249b0*/  LEA.HI.SX32 R0, R64, 0x40, 0x1e ;  /* 0x0000004040007811 */ /* 0x000fe200078ff2ff */
[----:B------:R-:W-:Y:S03]  /*249c0*/  BSSY B0, `(.L_x_614) ;  /* 0x0000013000007945 */ /* 0x000fe60003800000 */
[----:B------:R-:W-:-:S13]  /*249d0*/  ISETP.GE.AND P0, PT, R0, R14, PT ;  /* 0x0000000e0000720c */ /* 0x000fda0003f06270 */
[----:B------:R-:W-:Y:S05]  /*249e0*/  @P0 BRA `(.L_x_615) ;  /* 0x0000010000000947 */ /* 0x000fea0003800000 */
[----:B------:R-:W-:Y:S01]  /*249f0*/  IADD3 R11, P0, R38, 0x40, RZ ;  /* 0x00000040260b7810 */ /* 0x000fe20007f1e0ff */
[----:B--2---:R-:W-:Y:S01]  /*24a00*/  IMAD.MOV.U32 R2, RZ, RZ, R8 ;  /* 0x000000ffff027224 */ /* 0x004fe200078e0008 */
        /* <DEDUP_REMOVED lines=12> */
[----:B-1----:R2:W-:Y:S04]  /*24ad0*/  @!P1 ST.E.128 [R2.64+0x40], R56 ;  /* 0x0000403802009985 */ /* 0x0025e8000c101d04 */
[----:B------:R2:W-:Y:S02]  /*24ae0*/  @!P0 ST.E.128 [R2.64+0x80], R52 ;  /* 0x0000803402008985 */ /* 0x0005e4000c101d04 */
.L_x_615:
[----:B------:R-:W-:Y:S05]  /*24af0*/  BSYNC B0 ;  /* 0x0000000000007941 */ /* 0x000fea0003800000 */
.L_x_614:
[----:B------:R-:W-:Y:S01]  /*24b00*/  LEA.HI.SX32 R0, R64, 0x60, 0x1e ;  /* 0x0000006040007811 */ /* 0x000fe200078ff2ff */
[----:B--2---:R-:W-:Y:S01]  /*24b10*/  IMAD.MOV.U32 R3, RZ, RZ, 0x0 ;  /* 0x00000000ff037424 */ /* 0x004fe200078e00ff */
[----:B------:R-:W-:-:S02]  /*24b20*/  MOV R11, 0x70 ;  /* 0x00000070000b7802 */ /* 0x000fc40000000f00 */
[----:B------:R-:W-:-:S03]  /*24b30*/  ISETP.GE.AND P0, PT, R0, R14, PT ;  /* 0x0000000e0000720c */ /* 0x000fc60003f06270 */
[----:B------:R-:W-:-:S10]  /*24b40*/  IMAD.MOV.U32 R2, RZ, RZ, R11 ;  /* 0x000000ffff027224 */ /* 0x000fd400078e000b */
[----:B------:R-:W-:Y:S05]  /*24b50*/  @P0 RET.REL.NODEC R2 `(_ZN5flash16flash_fwd_kernelI23Flash_fwd_kernel_traitsILi96ELi128ELi64ELi4ELb0ELb0EN7cutlass6half_tE19Flash_kernel_traitsILi96ELi128ELi64ELi4ES3_EELb1ELb1ELb0ELb1ELb0ELb0ELb0ELb1EEEvNS_16Flash_fwd_paramsE) ;  /* 0xfffdb4a002000950 */ /* 0x000fea0003c3ffff */
[----:B------:R-:W-:Y:S01]  /*24b60*/  IADD3 R6, P0, R38, 0x60, RZ ;  /* 0x0000006026067810 */ /* 0x000fe20007f1e0ff */
[----:B------:R-:W-:Y:S01]  /*24b70*/  IMAD.MOV.U32 R2, RZ, RZ, R8 ;  /* 0x000000ffff027224 */ /* 0x000fe200078e0008 */
[----:B------:R-:W-:Y:S02]  /*24b80*/  MOV R3, R7 ;  /* 0x0000000700037202 */ /* 0x000fe40000000f00 */
[-C--:B-----5:R-:W-:Y:S01]  /*24b90*/  ISETP.GE.AND P1, PT, R17, R10.reuse, PT ;  /* 0x0000000a1100720c */ /* 0x0a0fe20003f26270 */
[----:B------:R-:W-:Y:S01]  /*24ba0*/  IMAD.X R0, RZ, RZ, R39, P0 ;  /* 0x000000ffff007224 */ /* 0x000fe200000e0627 */
[----:B------:R-:W-:Y:S01]  /*24bb0*/  ISETP.GE.AND P0, PT, R16, R10, PT ;  /* 0x0000000a1000720c */ /* 0x000fe20003f06270 */
[----:B------:R-:W-:-:S04]  /*24bc0*/  IMAD.WIDE.U32 R4, R12, R6, R2 ;  /* 0x000000060c047225 */ /* 0x000fc800078e0002 */
[----:B------:R-:W-:Y:S01]  /*24bd0*/  IMAD R0, R0, R12, RZ ;  /* 0x0000000c00007224 */ /* 0x000fe200078e02ff */
[----:B------:R-:W-:-:S03]  /*24be0*/  LEA R2, P2, R4, R18, 0x1 ;  /* 0x0000001204027211 */ /* 0x000fc600078408ff */
[----:B------:R-:W-:-:S04]  /*24bf0*/  IMAD R0, R13, R6, R0 ;  /* 0x000000060d007224 */ /* 0x000fc800078e0200 */
[----:B------:R-:W-:Y:S02]  /*24c00*/  IMAD.IADD R0, R5, 0x1, R0 ;  /* 0x0000000105007824 */ /* 0x000fe400078e0200 */
[----:B------:R-:W-:-:S03]  /*24c10*/  IMAD.MOV.U32 R5, RZ, RZ, 0x0 ;  /* 0x00000000ff057424 */ /* 0x000fc600078e00ff */
[----:B------:R-:W-:Y:S02]  /*24c20*/  LEA.HI.X R3, R4, R19, R0, 0x1, P2 ;  /* 0x0000001304037211 */ /* 0x000fe400010f0c00 */
[----:B------:R-:W-:-:S03]  /*24c30*/  MOV R4, R11 ;  /* 0x0000000b00047202 */ /* 0x000fc60000000f00 */
[----:B-1----:R1:W-:Y:S01]  /*24c40*/  @!P0 ST.E.128 [R2.64+0x40], R72 ;  /* 0x0000404802008985 */ /* 0x0023e2000c101d04 */
[----:B------:R-:W-:-:S03]  /*24c50*/  ISETP.GE.AND P0, PT, R15, R10, PT ;  /* 0x0000000a0f00720c */ /* 0x000fc60003f06270 */
[----:B------:R1:W-:Y:S10]  /*24c60*/  @!P1 ST.E.128 [R2.64], R76 ;  /* 0x0000004c02009985 */ /* 0x0003f4000c101d04 */
[----:B------:R-:W-:Y:S05]  /*24c70*/  @P0 RET.REL.NODEC R4 `(_ZN5flash16flash_fwd_kernelI23Flash_fwd_kernel_traitsILi96ELi128ELi64ELi4ELb0ELb0EN7cutlass6half_tE19Flash_kernel_traitsILi96ELi128ELi64ELi4ES3_EELb1ELb1ELb0ELb1ELb0ELb0ELb0ELb1EEEvNS_16Flash_fwd_paramsE) ;  /* 0xfffdb38004000950 */ /* 0x000fea0003c3ffff */
[----:B------:R2:W-:Y:S02]  /*24c80*/  ST.E.128 [R2.64+0x80], R68 ;  /* 0x0000804402007985 */ /* 0x0005e4000c101d04 */
[----:B-12---:R-:W-:-:S02]  /*24c90*/  MOV R2, R11 ;  /* 0x0000000b00027202 */ /* 0x006fc40000000f00 */
[----:B------:R-:W-:-:S04]  /*24ca0*/  MOV R3, 0x0 ;  /* 0x0000000000037802 */ /* 0x000fc80000000f00 */
[----:B------:R-:W-:Y:S05]  /*24cb0*/  RET.REL.NODEC R2 `(_ZN5flash16flash_fwd_kernelI23Flash_fwd_kernel_traitsILi96ELi128ELi64ELi4ELb0ELb0EN7cutlass6half_tE19Flash_kernel_traitsILi96ELi128ELi64ELi4ES3_EELb1ELb1ELb0ELb1ELb0ELb0ELb0ELb1EEEvNS_16Flash_fwd_paramsE) ;  /* 0xfffdb34002007950 */ /* 0x000fea0003c3ffff */
.L_x_565:
[----:B------:R-:W3:Y:S01]  /*24cc0*/  LDL R16, [R1+0x1a0] ;  /* 0x0001a00001107983 */ /* 0x000ee20000100800 */
[----:B------:R-:W-:Y:S01]  /*24cd0*/  MOV R8, UR6 ;  /* 0x0000000600087c02 */ /* 0x000fe20008000f00 */
[----:B------:R-:W-:Y:S01]  /*24ce0*/  IMAD.U32 R9, RZ, RZ, UR7 ;  /* 0x00000007ff097e24 */ /* 0x000fe2000f8e00ff */
[----:B------:R-:W-:Y:S01]  /*24cf0*/  MOV R6, UR6 ;  /* 0x0000000600067c02 */ /* 0x000fe20008000f00 */
[----:B------:R-:W-:Y:S02]  /*24d00*/  IMAD.U32 R2, RZ, RZ, UR6 ;  /* 0x00000006ff027e24 */ /* 0x000fe4000f8e00ff */
[----:B------:R-:W-:Y:S01]  /*24d10*/  IMAD.U32 R3, RZ, RZ, UR7 ;  /* 0x00000007ff037e24 */ /* 0x000fe2000f8e00ff */
[----:B------:R-:W4:Y:S01]  /*24d20*/  LD.E.U16 R0, [R8.64+0x1c8] ;  /* 0x0001c80408007980 */ /* 0x000f22000c101500 */
[----:B------:R-:W-:-:S03]  /*24d30*/  IMAD.U32 R7, RZ, RZ, UR7 ;  /* 0x00000007ff077e24 */ /* 0x000fc6000f8e00ff */
[----:B------:R-:W1:Y:S04]  /*24d40*/  S2R R13, SR_CTAID.Y ;  /* 0x00000000000d7919 */ /* 0x000e680000002600 */
[----:B------:R1:W5:Y:S04]  /*24d50*/  LD.E.64 R18, [R8.64+0x70] ;  /* 0x0000700408127980 */ /* 0x000368000c101b00 */
[----:B------:R2:W5:Y:S01]  /*24d60*/  LD.E.64 R14, [R6.64+0x90] ;  /* 0x00009004060e7980 */ /* 0x000562000c101b00 */
[----:B---3--:R-:W-:-:S13]  /*24d70*/  ISETP.NE.AND P0, PT, R16, -0x1, PT ;  /* 0xffffffff1000780c */ /* 0x008fda0003f05270 */
[----:B------:R3:W2:Y:S04]  /*24d80*/  @!P0 LD.E.64 R4, [R2.64+0x80] ;  /* 0x0000800402048980 */ /* 0x0006a8000c101b00 */
[----:B---3--:R-:W3:Y:S01]  /*24d90*/  LD.E.64 R2, [R6.64+0x88] ;  /* 0x0000880406027980 */ /* 0x008ee2000c101b00 */
[C---:B----4-:R-:W-:Y:S02]  /*24da0*/  PRMT R10, R0.reuse, 0x7770, RZ ;  /* 0x00007770000a7816 */ /* 0x050fe400000000ff */
[----:B------:R-:W-:Y:S02]  /*24db0*/  PRMT R0, R0, 0x7771, RZ ;  /* 0x0000777100007816 */ /* 0x000fe400000000ff */
[----:B------:R-:W-:-:S04]  /*24dc0*/  ISETP.NE.AND P1, PT, R10, RZ, PT ;  /* 0x000000ff0a00720c */ /* 0x000fc80003f25270 */
[----:B------:R-:W-:Y:S02]  /*24dd0*/  ISETP.NE.OR P3, PT, R0, RZ, !P1 ;  /* 0x000000ff0000720c */ /* 0x000fe40004f65670 */
[----:B-1----:R-:W-:Y:S01]  /*24de0*/  @!P0 SHF.R.S32.HI R9, RZ, 0x1f, R13 ;  /* 0x0000001fff098819 */ /* 0x002fe2000001140d */
[----:B------:R-:W-:Y:S01]  /*24df0*/  BSSY B1, `(.L_x_616) ;  /* 0x000001a000017945 */ /* 0x000fe20003800000 */
[----:B------:R-:W-:Y:S01]  /*24e00*/  PLOP3.LUT P2, PT, PT, PT, PT, 0x8, 0x0 ;  /* 0x000000000000781c */ /* 0x000fe20003f4e170 */
[----:B--2---:R-:W-:-:S04]  /*24e10*/  @!P0 IMAD R8, R5, R13, RZ ;  /* 0x0000000d05088224 */ /* 0x004fc800078e02ff */
[----:B------:R-:W-:Y:S02]  /*24e20*/  @!P0 IMAD R8, R4, R9, R8 ;  /* 0x0000000904088224 */ /* 0x000fe400078e0208 */
[-C--:B---3--:R-:W-:Y:S02]  /*24e30*/  @P0 IMAD R5, R3, R16.reuse, RZ ;  /* 0x0000001003050224 */ /* 0x088fe400078e02ff */
[----:B------:R-:W-:-:S05]  /*24e40*/  @P0 IMAD.WIDE.U32 R6, R2, R16, RZ ;  /* 0x0000001002060225 */ /* 0x000fca00078e00ff */
[----:B------:R-:W-:Y:S01]  /*24e50*/  @P0 IADD3 R12, R7, R5, RZ ;  /* 0x00000005070c0210 */ /* 0x000fe20007ffe0ff */
[----:B------:R-:W-:-:S04]  /*24e60*/  @!P0 IMAD.WIDE.U32 R4, R4, R13, RZ ;  /* 0x0000000d04048225 */ /* 0x000fc800078e00ff */
[----:B------:R-:W-:Y:S01]  /*24e70*/  @P0 IMAD.MOV.U32 R11, RZ, RZ, R6 ;  /* 0x000000ffff0b0224 */ /* 0x000fe200078e0006 */
[----:B------:R-:W-:Y:S01]  /*24e80*/  @!P0 IADD3 R12, R5, R8, RZ ;  /* 0x00000008050c8210 */ /* 0x000fe20007ffe0ff */
[----:B------:R-:W-:Y:S02]  /*24e90*/  @!P0 IMAD.MOV.U32 R11, RZ, RZ, R4 ;  /* 0x000000ffff0b8224 */ /* 0x000fe400078e0004 */
[----:B------:R-:W-:Y:S01]  /*24ea0*/  CS2R R4, SRZ ;  /* 0x0000000000047805 */ /* 0x000fe2000001ff00 */
        /* <DEDUP_REMOVED lines=9> */
.L_x_619:
[----:B------:R-:W-:Y:S05]  /*24f40*/  BSYNC B0 ;  /* 0x0000000000007941 */ /* 0x000fea0003800000 */
.L_x_618:
[----:B------:R-:W-:Y:S01]  /*24f50*/  PLOP3.LUT P2, PT, PT, PT, PT, 0x80, 0x0 ;  /* 0x000000000000781c */ /* 0x000fe20003f4f070 */
[--C-:B------:R-:W-:Y:S01]  /*24f60*/  IMAD.MOV.U32 R4, RZ, RZ, R16.reuse ;  /* 0x000000ffff047224 */ /* 0x100fe200078e0010 */
[----:B------:R-:W-:Y:S02]  /*24f70*/  SHF.R.S32.HI R5, RZ, 0x1f, R16 ;  /* 0x0000001fff057819 */ /* 0x000fe40000011410 */
[----:B------:R-:W-:-:S04]  /*24f80*/  PRMT R0, RZ, 0x7610, R0 ;  /* 0x00007610ff007816 */ /* 0x000fc80000000000 */
.L_x_617:
[----:B------:R-:W-:Y:S05]  /*24f90*/  BSYNC B1 ;  /* 0x0000000000017941 */ /* 0x000fea0003800000 */
.L_x_616:
[----:B------:R-:W-:Y:S02]  /*24fa0*/  LOP3.LUT P0, RZ, R0, 0xff, RZ, 0xc0, !PT ;  /* 0x000000ff00ff7812 */ /* 0x000fe4000780c0ff */
[----:B------:R-:W-:Y:S02]  /*24fb0*/  MOV R6, UR6 ;  /* 0x0000000600067c02 */ /* 0x000fe40008000f00 */
[----:B------:R-:W-:-:S05]  /*24fc0*/  MOV R7, UR7 ;  /* 0x0000000700077c02 */ /* 0x000fca0008000f00 */
[----:B------:R2:W5:Y:S04]  /*24fd0*/  LD.E.64 R20, [R6.64+0xa0] ;  /* 0x0000a00406147980 */ /* 0x000568000c101b00 */
[----:B------:R-:W3:Y:S01]  /*24fe0*/  @P0 LD.E.64 R24, [R6.64+0xb0] ;  /* 0x0000b00406180980 */ /* 0x000ee2000c101b00 */
[----:B------:R-:W-:Y:S01]  /*24ff0*/  BSSY B0, `(.L_x_620) ;  /* 0x000000d000007945 */ /* 0x000fe20003800000 */
        /* <DEDUP_REMOVED lines=12> */
.L_x_621:
[----:B--2---:R-:W-:Y:S05]  /*250c0*/  BSYNC B0 ;  /* 0x0000000000007941 */ /* 0x004fea0003800000 */
.L_x_620:
[----:B------:R-:W2:Y:S01]  /*250d0*/  LDL.LU R9, [R1+0x1b4] ;  /* 0x0001b40001097983 */ /* 0x000ea20000300800 */
[----:B------:R-:W-:Y:S02]  /*250e0*/  IMAD.U32 R6, RZ, RZ, UR6 ;  /* 0x00000006ff067e24 */ /* 0x000fe4000f8e00ff */
[----:B------:R-:W-:Y:S01]  /*250f0*/  IMAD.U32 R7, RZ, RZ, UR7 ;  /* 0x00000007ff077e24 */ /* 0x000fe2000f8e00ff */
[----:B------:R-:W3:Y:S04]  /*25100*/  S2R R25, SR_CTAID.Z ;  /* 0x0000000000197919 */ /* 0x000ee80000002700 */
[----:B-1----:R1:W5:Y:S01]  /*25110*/  LD.E R16, [R6.64+0xc0] ;  /* 0x0000c00406107980 */ /* 0x002362000c101900 */
[----:B------:R-:W-:Y:S03]  /*25120*/  BSSY B0, `(.L_x_622) ;  /* 0x000002a000007945 */ /* 0x000fe60003800000 */
[----:B------:R-:W4:Y:S01]  /*25130*/  S2R R23, SR_CTAID.X ;  /* 0x0000000000177919 */ /* 0x000f220000002500 */
[----:B-1----:R-:W-:Y:S01]  /*25140*/  IMAD R7, R13, R8, RZ ;  /* 0x000000080d077224 */ /* 0x002fe200078e02ff */
[----:B------:R-:W-:-:S02]  /*25150*/  LEA.HI R8, R42, R44, RZ, 0x2 ;  /* 0x0000002c2a087211 */ /* 0x000fc400078f10ff */
[----:B---3--:R-:W-:Y:S02]  /*25160*/  SHF.R.S32.HI R13, RZ, 0x1f, R25 ;  /* 0x0000001fff0d7819 */ /* 0x008fe40000011419 */
[----:B------:R-:W-:Y:S02]  /*25170*/  LOP3.LUT R6, R8, 0xfffffffc, RZ, 0xc0, !PT ;  /* 0xfffffffc08067812 */ /* 0x000fe400078ec0ff */
[----:B------:R-:W-:Y:S02]  /*25180*/  SEL R7, R7, RZ, !P2 ;  /* 0x000000ff07077207 */ /* 0x000fe40005000000 */
[----:B------:R-:W-:Y:S01]  /*25190*/  SHF.R.S32.HI R8, RZ, 0x2, R8 ;  /* 0x00000002ff087819 */ /* 0x000fe20000011408 */
[----:B------:R-:W-:Y:S02]  /*251a0*/  IMAD.IADD R26, R44, 0x1, -R6 ;  /* 0x000000012c1a7824 */ /* 0x000fe400078e0a06 */
[----:B------:R-:W-:Y:S02]  /*251b0*/  IMAD R7, R25, R0, R7 ;  /* 0x0000000019077224 */ /* 0x000fe400078e0207 */
[----:B------:R-:W-:-:S02]  /*251c0*/  IMAD.SHL.U32 R17, R26, 0x8, RZ ;  /* 0x000000081a117824 */ /* 0x000fc400078e00ff */
[----:B------:R-:W-:-:S03]  /*251d0*/  IMAD R0, R170, R24, RZ ;  /* 0x00000018aa007224 */ /* 0x000fc600078e02ff */
[C---:B------:R-:W-:Y:S02]  /*251e0*/  IADD3 R6, P0, R17.reuse, R11, RZ ;  /* 0x0000000b11067210 */ /* 0x040fe40007f1e0ff */
[----:B------:R-:W-:Y:S02]  /*251f0*/  SHF.R.S32.HI R10, RZ, 0x1f, R0 ;  /* 0x0000001fff0a7819 */ /* 0x000fe40000011400 */
[--C-:B------:R-:W-:Y:S02]  /*25200*/  IADD3 R28, P2, P1, R0, R4, R7.reuse ;  /* 0x00000004001c7210 */ /* 0x100fe4000795e007 */
[----:B------:R-:W-:Y:S02]  /*25210*/  SHF.R.S32.HI R0, RZ, 0x1f, R7 ;  /* 0x0000001fff007819 */ /* 0x000fe40000011407 */
[----:B------:R-:W-:Y:S02]  /*25220*/  LEA.HI.X.SX32 R7, R17, R12, 0x1, P0 ;  /* 0x0000000c11077211 */ /* 0x000fe400000f0eff */
[----:B------:R-:W-:-:S02]  /*25230*/  IADD3.X R27, R10, R5, R0, P2, P1 ;  /* 0x000000050a1b7210 */ /* 0x000fc400017e2400 */
[C---:B------:R-:W-:Y:S02]  /*25240*/  IADD3 R30, R17.reuse, 0x20, RZ ;  /* 0x00000020111e7810 */ /* 0x040fe40007ffe0ff */
[----:B------:R-:W-:Y:S01]  /*25250*/  IADD3 R29, R17, 0x40, RZ ;  /* 0x00000040111d7810 */ /* 0x000fe20007ffe0ff */
[----:B--2---:R-:W-:Y:S02]  /*25260*/  IMAD.IADD R22, R9, 0x1, -R170 ;  /* 0x0000000109167824 */ /* 0x004fe400078e0aaa */
[----:B-----5:R-:W-:-:S03]  /*25270*/  IMAD R9, R15, R25, RZ ;  /* 0x000000190f097224 */ /* 0x020fc600078e02ff */
[----:B------:R-:W-:Y:S01]  /*25280*/  ISETP.GE.AND P0, PT, R8, R22, PT ;  /* 0x000000160800720c */ /* 0x000fe20003f06270 */
[----:B------:R-:W-:Y:S01]  /*25290*/  IMAD R11, R14, R13, R9 ;  /* 0x0000000d0e0b7224 */ /* 0x000fe200078e0209 */
[----:B------:R-:W-:Y:S01]  /*252a0*/  SHF.R.S32.HI R9, RZ, 0x1f, R8 ;  /* 0x0000001fff097819 */ /* 0x000fe20000011408 */
[----:B------:R-:W-:-:S04]  /*252b0*/  IMAD.WIDE.U32 R14, R25, R14, R6 ;  /* 0x0000000e190e7225 */ /* 0x000fc800078e0006 */
[----:B----4-:R-:W-:-:S04]  /*252c0*/  IMAD.WIDE R4, R23, 0x80, R8 ;  /* 0x0000008017047825 */ /* 0x010fc800078e0208 */
[----:B------:R-:W-:Y:S02]  /*252d0*/  IMAD.IADD R7, R15, 0x1, R11 ;  /* 0x000000010f077824 */ /* 0x000fe400078e020b */
[----:B------:R-:W-:Y:S05]  /*252e0*/  @P0 BRA `(.L_x_623) ;  /* 0x000000d000000947 */ /* 0x000fea0003800000 */
[----:B------:R-:W-:Y:S01]  /*252f0*/  IMAD R0, R5, R2, RZ ;  /* 0x0000000205007224 */ /* 0x000fe200078e02ff */
[-C--:B------:R-:W-:Y:S01]  /*25300*/  ISETP.GE.AND P3, PT, R17, R16.reuse, PT ;  /* 0x000000101100720c */ /* 0x080fe20003f66270 */
        /* <DEDUP_REMOVED lines=8> */
[----:B------:R1:W-:Y:S04]  /*25390*/  @!P3 ST.E.128 [R10.64], RZ ;  /* 0x000000ff0a00b985 */ /* 0x0003e8000c101d04 */
[----:B------:R1:W-:Y:S04]  /*253a0*/  @!P2 ST.E.128 [R10.64+0x40], RZ ;  /* 0x000040ff0a00a985 */ /* 0x0003e8000c101d04 */
[----:B------:R1:W-:Y:S02]  /*253b0*/  @!P1 ST.E.128 [R10.64+0x80], RZ ;  /* 0x000080ff0a009985 */ /* 0x0003e4000c101d04 */
.L_x_623:
[----:B------:R-:W-:Y:S05]  /*253c0*/  BSYNC B0 ;  /* 0x0000000000007941 */ /* 0x000fea0003800000 */
.L_x_622:
[----:B------:R-:W-:Y:S01]  /*253d0*/  IADD3 R25, R8, 0x20, RZ ;  /* 0x0000002008197810 */ /* 0x000fe20007ffe0ff */
[----:B------:R-:W-:Y:S03]  /*253e0*/  BSSY B0, `(.L_x_624) ;  /* 0x0000013000007945 */ /* 0x000fe60003800000 */
[----:B------:R-:W-:-:S13]  /*253f0*/  ISETP.GE.AND P0, PT, R25, R22, PT ;  /* 0x000000161900720c */ /* 0x000fda0003f06270 */
[----:B------:R-:W-:Y:S05]  /*25400*/  @P0 BRA `(.L_x_625) ;  /* 0x0000010000000947 */ /* 0x000fea0003800000 */
[----:B------:R-:W-:Y:S01]  /*25410*/  IADD3 R0, P0, R4, 0x20, RZ ;  /* 0x0000002004007810 */ /* 0x000fe20007f1e0ff */
[----:B------:R-:W-:Y:S01]  /*25420*/  IMAD.MOV.U32 R12, RZ, RZ, R14 ;  /* 0x000000ffff0c7224 */ /* 0x000fe200078e000e */
[----:B------:R-:W-:Y:S02]  /*25430*/  MOV R13, R7 ;  /* 0x00000007000d7202 */ /* 0x000fe40000000f00 */
[-C--:B------:R-:W-:Y:S01]  /*25440*/  ISETP.GE.AND P2, PT, R17, R16.reuse, PT ;  /* 0x000000101100720c */ /* 0x080fe20003f46270 */
[----:B-1----:R-:W-:Y:S01]  /*25450*/  IMAD.X R10, RZ, RZ, R5, P0 ;  /* 0x000000ffff0a7224 */ /* 0x002fe200000e0605 */
[----:B------:R-:W-:Y:S01]  /*25460*/  ISETP.GE.AND P1, PT, R30, R16, PT ;  /* 0x000000101e00720c */ /* 0x000fe20003f26270 */
[----:B------:R-:W-:Y:S01]  /*25470*/  IMAD.WIDE.U32 R12, R2, R0, R12 ;  /* 0x00000000020c7225 */ /* 0x000fe200078e000c */
[----:B------:R-:W-:-:S03]  /*25480*/  ISETP.GE.AND P0, PT, R29, R16, PT ;  /* 0x000000101d00720c */ /* 0x000fc60003f06270 */
[----:B------:R-:W-:-:S04]  /*25490*/  IMAD R10, R10, R2, RZ ;  /* 0x000000020a0a7224 */ /* 0x000fc800078e02ff */
[----:B------:R-:W-:Y:S01]  /*254a0*/  IMAD R0, R3, R0, R10 ;  /* 0x0000000003007224 */ /* 0x000fe200078e020a */
[----:B------:R-:W-:-:S03]  /*254b0*/  LEA R10, P3, R12, R18, 0x1 ;  /* 0x000000120c0a7211 */ /* 0x000fc600078608ff */
[----:B------:R-:W-:-:S05]  /*254c0*/  IMAD.IADD R0, R13, 0x1, R0 ;  /* 0x000000010d007824 */ /* 0x000fca00078e0200 */
[----:B------:R-:W-:-:S05]  /*254d0*/  LEA.HI.X R11, R12, R19, R0, 0x1, P3 ;  /* 0x000000130c0b7211 */ /* 0x000fca00018f0c00 */
[----:B------:R1:W-:Y:S04]  /*254e0*/  @!P2 ST.E.128 [R10.64], RZ ;  /* 0x000000ff0a00a985 */ /* 0x0003e8000c101d04 */
[----:B------:R1:W-:Y:S04]  /*254f0*/  @!P1 ST.E.128 [R10.64+0x40], RZ ;  /* 0x000040ff0a009985 */ /* 0x0003e8000c101d04 */
[----:B------:R1:W-:Y:S02]  /*25500*/  @!P0 ST.E.128 [R10.64+0x80], RZ ;  /* 0x000080ff0a008985 */ /* 0x0003e4000c101d04 */
.L_x_625:
[----:B------:R-:W-:Y:S05]  /*25510*/  BSYNC B0 ;  /* 0x0000000000007941 */ /* 0x000fea0003800000 */
.L_x_624:
        /* <DEDUP_REMOVED lines=20> */
.L_x_627:
[----:B------:R-:W-:Y:S05]  /*25660*/  BSYNC B0 ;  /* 0x0000000000007941 */ /* 0x000fea0003800000 */
.L_x_626:
[----:B-1----:R-:W-:Y:S01]  /*25670*/  IADD3 R10, R8, 0x60, RZ ;  /* 0x00000060080a7810 */ /* 0x002fe20007ffe0ff */
[----:B------:R-:W-:Y:S03]  /*25680*/  BSSY B0, `(.L_x_628) ;  /* 0x0000013000007945 */ /* 0x000fe60003800000 */
[----:B------:R-:W-:-:S13]  /*25690*/  ISETP.GE.AND P0, PT, R10, R22, PT ;  /* 0x000000160a00720c */ /* 0x000fda0003f06270 */
[----:B------:R-:W-:Y:S05]  /*256a0*/  @P0 BRA `(.L_x_629) ;  /* 0x0000010000000947 */ /* 0x000fea0003800000 */
[----:B------:R-:W-:Y:S02]  /*256b0*/  IADD3 R0, P0, R4, 0x60, RZ ;  /* 0x0000006004007810 */ /* 0x000fe40007f1e0ff */
[-C--:B------:R-:W-:Y:S02]  /*256c0*/  ISETP.GE.AND P2, PT, R17, R16.reuse, PT ;  /* 0x000000101100720c */ /* 0x080fe40003f46270 */
[-C--:B------:R-:W-:Y:S01]  /*256d0*/  ISETP.GE.AND P1, PT, R30, R16.reuse, PT ;  /* 0x000000101e00720c */ /* 0x080fe20003f26270 */
[----:B------:R-:W-:Y:S01]  /*256e0*/  IMAD.X R4, RZ, RZ, R5, P0 ;  /* 0x000000ffff047224 */ /* 0x000fe200000e0605 */
[----:B------:R-:W-:Y:S02]  /*256f0*/  MOV R5, R7 ;  /* 0x0000000700057202 */ /* 0x000fe40000000f00 */
[----:B------:R-:W-:Y:S01]  /*25700*/  ISETP.GE.AND P0, PT, R29, R16, PT ;  /* 0x000000101d00720c */ /* 0x000fe20003f06270 */
[----:B------:R-:W-:Y:S02]  /*25710*/  IMAD R6, R4, R2, RZ ;  /* 0x0000000204067224 */ /* 0x000fe400078e02ff */
[----:B------:R-:W-:-:S04]  /*25720*/  IMAD.MOV.U32 R4, RZ, RZ, R14 ;  /* 0x000000ffff047224 */ /* 0x000fc800078e000e */
[----:B------:R-:W-:-:S04]  /*25730*/  IMAD.WIDE.U32 R4, R2, R0, R4 ;  /* 0x0000000002047225 */ /* 0x000fc800078e0004 */
[----:B------:R-:W-:Y:S01]  /*25740*/  IMAD R0, R3, R0, R6 ;  /* 0x0000000003007224 */ /* 0x000fe200078e0206 */
[----:B------:R-:W-:-:S03]  /*25750*/  LEA R2, P3, R4, R18, 0x1 ;  /* 0x0000001204027211 */ /* 0x000fc600078608ff */
[----:B------:R-:W-:-:S05]  /*25760*/  IMAD.IADD R0, R5, 0x1, R0 ;  /* 0x0000000105007824 */ /* 0x000fca00078e0200 */
[----:B------:R-:W-:-:S05]  /*25770*/  LEA.HI.X R3, R4, R19, R0, 0x1, P3 ;  /* 0x0000001304037211 */ /* 0x000fca00018f0c00 */
[----:B------:R1:W-:Y:S04]  /*25780*/  @!P2 ST.E.128 [R2.64], RZ ;  /* 0x000000ff0200a985 */ /* 0x0003e8000c101d04 */
[----:B------:R1:W-:Y:S04]  /*25790*/  @!P1 ST.E.128 [R2.64+0x40], RZ ;  /* 0x000040ff02009985 */ /* 0x0003e8000c101d04 */
[----:B------:R1:W-:Y:S02]  /*257a0*/  @!P0 ST.E.128 [R2.64+0x80], RZ ;  /* 0x000080ff02008985 */ /* 0x0003e4000c101d04 */
.L_x_629:
[----:B------:R-:W-:Y:S05]  /*257b0*/  BSYNC B0 ;  /* 0x0000000000007941 */ /* 0x000fea0003800000 */
.L_x_628:
[----:B------:R-:W-:Y:S02]  /*257c0*/  ISETP.NE.AND P6, PT, R26, RZ, PT ;  /* 0x000000ff1a00720c */ /* 0x000fe40003fc5270 */
[----:B------:R-:W-:-:S02]  /*257d0*/  MOV R11, 0x70 ;  /* 0x00000070000b7802 */ /* 0x000fc40000000f00 */
[-C--:B------:R-:W-:Y:S02]  /*257e0*/  ISETP.GE.OR P5, PT, R8, R22.reuse, P6 ;  /* 0x000000160800720c */ /* 0x080fe400037a6670 */
[-C--:B------:R-:W-:Y:S02]  /*257f0*/  ISETP.GE.OR P4, PT, R25, R22.reuse, P6 ;  /* 0x000000161900720c */ /* 0x080fe40003786670 */
[-C--:B------:R-:W-:Y:S02]  /*25800*/  ISETP.GE.OR P3, PT, R23, R22.reuse, P6 ;  /* 0x000000161700720c */ /* 0x080fe40003766670 */
[----:B------:R-:W-:-:S07]  /*25810*/  ISETP.GE.OR P6, PT, R10, R22, P6 ;  /* 0x000000160a00720c */ /* 0x000fce00037c6670 */
[-C--:B------:R-:W-:Y:S02]  /*25820*/  @!P5 IMAD R0, R8, R24.reuse, RZ ;  /* 0x000000180800d224 */ /* 0x080fe400078e02ff */
[-C--:B-1----:R-:W-:Y:S02]  /*25830*/  @!P4 IMAD R3, R25, R24.reuse, RZ ;  /* 0x000000181903c224 */ /* 0x082fe400078e02ff */
[----:B------:R-:W-:Y:S01]  /*25840*/  @!P3 IMAD R5, R23, R24, RZ ;  /* 0x000000181705b224 */ /* 0x000fe200078e02ff */
[CC--:B------:R-:W-:Y:S02]  /*25850*/  @!P5 IADD3 R2, P0, R0.reuse, R28.reuse, RZ ;  /* 0x0000001c0002d210 */ /* 0x0c0fe40007f1e0ff */
[----:B------:R-:W-:Y:S02]  /*25860*/  @!P4 IADD3 R8, P1, R3, R28, RZ ;  /* 0x0000001c0308c210 */ /* 0x000fe40007f3e0ff */
[----:B------:R-:W-:Y:S02]  /*25870*/  @!P5 LEA.HI.X.SX32 R4, R0, R27, 0x1, P0 ;  /* 0x0000001b0004d211 */ /* 0x000fe400000f0eff */
[----:B------:R-:W-:-:S02]  /*25880*/  @!P5 LEA R6, P2, R2, R20, 0x2 ;  /* 0x000000140206d211 */ /* 0x000fc400078410ff */
[----:B------:R-:W-:Y:S02]  /*25890*/  @!P3 IADD3 R0, P0, R5, R28, RZ ;  /* 0x0000001c0500b210 */ /* 0x000fe40007f1e0ff */
[----:B------:R-:W-:Y:S02]  /*258a0*/  @!P4 LEA.HI.X.SX32 R9, R3, R27, 0x1, P1 ;  /* 0x0000001b0309c211 */ /* 0x000fe400008f0eff */
[----:B------:R-:W-:Y:S02]  /*258b0*/  @!P5 LEA.HI.X R7, R2, R21, R4, 0x2, P2 ;  /* 0x000000150207d211 */ /* 0x000fe400010f1404 */
[-C--:B------:R-:W-:Y:S02]  /*258c0*/  @!P4 LEA R4, P1, R8, R20.reuse, 0x2 ;  /* 0x000000140804c211 */ /* 0x080fe400078210ff */
[----:B------:R-:W-:Y:S02]  /*258d0*/  @!P3 LEA.HI.X.SX32 R3, R5, R27, 0x1, P0 ;  /* 0x0000001b0503b211 */ /* 0x000fe400000f0eff */
[----:B------:R-:W-:-:S02]  /*258e0*/  @!P3 LEA R2, P0, R0, R20, 0x2 ;  /* 0x000000140002b211 */ /* 0x000fc400078010ff */
[-C--:B------:R-:W-:Y:S01]  /*258f0*/  @!P4 LEA.HI.X R5, R8, R21.reuse, R9, 0x2, P1 ;  /* 0x000000150805c211 */ /* 0x080fe200008f1409 */
[----:B------:R-:W-:Y:S01]  /*25900*/  @!P5 IMAD.MOV.U32 R9, RZ, RZ, 0x7f800000 ;  /* 0x7f800000ff09d424 */ /* 0x000fe200078e00ff */
[----:B------:R-:W-:Y:S01]  /*25910*/  @!P3 LEA.HI.X R3, R0, R21, R3, 0x2, P0 ;  /* 0x000000150003b211 */ /* 0x000fe200000f1403 */
[----:B------:R-:W-:Y:S02]  /*25920*/  @!P4 IMAD.MOV.U32 R8, RZ, RZ, 0x7f800000 ;  /* 0x7f800000ff08c424 */ /* 0x000fe400078e00ff */
[----:B------:R-:W-:Y:S01]  /*25930*/  @!P3 IMAD.MOV.U32 R0, RZ, RZ, 0x7f800000 ;  /* 0x7f800000ff00b424 */ /* 0x000fe200078e00ff */
[----:B------:R-:W-:Y:S04]  /*25940*/  @!P5 ST.E [R6.64], R9 ;  /* 0x000000090600d985 */ /* 0x000fe8000c101904 */
[----:B------:R-:W-:Y:S04]  /*25950*/  @!P4 ST.E [R4.64], R8 ;  /* 0x000000080400c985 */ /* 0x000fe8000c101904 */
[----:B------:R1:W-:Y:S02]  /*25960*/  @!P3 ST.E [R2.64], R0 ;  /* 0x000000000200b985 */ /* 0x0003e4000c101904 */
[----:B-1----:R-:W-:-:S02]  /*25970*/  IMAD.MOV.U32 R2, RZ, RZ, R11 ;  /* 0x000000ffff027224 */ /* 0x002fc400078e000b */
[----:B------:R-:W-:-:S04]  /*25980*/  IMAD.MOV.U32 R3, RZ, RZ, 0x0 ;  /* 0x00000000ff037424 */ /* 0x000fc800078e00ff */
[----:B------:R-:W-:Y:S05]  /*25990*/  @P6 RET.REL.NODEC R2 `(_ZN5flash16flash_fwd_kernelI23Flash_fwd_kernel_traitsILi96ELi128ELi64ELi4ELb0ELb0EN7cutlass6half_tE19Flash_kernel_traitsILi96ELi128ELi64ELi4ES3_EELb1ELb1ELb0ELb1ELb0ELb0ELb0ELb1EEEvNS_16Flash_fwd_paramsE) ;  /* 0xfffda66002006950 */ /* 0x000fea0003c3ffff */
[----:B------:R-:W-:-:S05]  /*259a0*/  IMAD R0, R10, R24, RZ ;  /* 0x000000180a007224 */ /* 0x000fca00078e02ff */
[----:B------:R-:W-:-:S04]  /*259b0*/  IADD3 R3, P0, R0, R28, RZ ;  /* 0x0000001c00037210 */ /* 0x000fc80007f1e0ff */
[----:B------:R-:W-:Y:S02]  /*259c0*/  LEA.HI.X.SX32 R0, R0, R27, 0x1, P0 ;  /* 0x0000001b00007211 */ /* 0x000fe400000f0eff */
[----:B------:R-:W-:-:S04]  /*259d0*/  LEA R2, P0, R3, R20, 0x2 ;  /* 0x0000001403027211 */ /* 0x000fc800078010ff */
[----:B------:R-:W-:Y:S01]  /*259e0*/  LEA.HI.X R3, R3, R21, R0, 0x2, P0 ;  /* 0x0000001503037211 */ /* 0x000fe200000f1400 */
[----:B------:R-:W-:-:S05]  /*259f0*/  IMAD.MOV.U32 R0, RZ, RZ, 0x7f800000 ;  /* 0x7f800000ff007424 */ /* 0x000fca00078e00ff */
[----:B------:R1:W-:Y:S02]  /*25a00*/  ST.E [R2.64], R0 ;  /* 0x0000000002007985 */ /* 0x0003e4000c101904 */
[----:B-1----:R-:W-:Y:S02]  /*25a10*/  IMAD.MOV.U32 R2, RZ, RZ, R11 ;  /* 0x000000ffff027224 */ /* 0x002fe400078e000b */
[----:B------:R-:W-:-:S04]  /*25a20*/  IMAD.MOV.U32 R3, RZ, RZ, 0x0 ;  /* 0x00000000ff037424 */ /* 0x000fc800078e00ff */
[----:B------:R-:W-:Y:S05]  /*25a30*/  RET.REL.NODEC R2 `(_ZN5flash16flash_fwd_kernelI23Flash_fwd_kernel_traitsILi96ELi128ELi64ELi4ELb0ELb0EN7cutlass6half_tE19Flash_kernel_traitsILi96ELi128ELi64ELi4ES3_EELb1ELb1ELb0ELb1ELb0ELb0ELb0ELb1EEEvNS_16Flash_fwd_paramsE) ;  /* 0xfffda5c002007950 */ /* 0x000fea0003c3ffff */
.L_x_601:
[----:B------:R2:W5:Y:S01]  /*25a40*/  LDL R0, [R1+0x130] ;  /* 0x0001300001007983 */ /* 0x0005620000100800 */
[----:B-1----:R-:W-:Y:S02]  /*25a50*/  MOV R3, 0x2 ;  /* 0x0000000200037802 */ /* 0x002fe40000000f00 */
[----:B------:R-:W-:Y:S02]  /*25a60*/  MOV R2, 0x25a80 ;  /* 0x00025a8000027802 */ /* 0x000fe40000000f00 */
[----:B--2--5:R-:W-:Y:S05]  /*25a70*/  CALL.REL.NOINC `($__internal_0_$__cuda_sm70_shflsync_bfly_p) ;  /* 0x0000027000007944 */ /* 0x024fea0003c00000 */
[----:B------:R-:W-:Y:S01]  /*25a80*/  MOV R5, R9 ;  /* 0x0000000900057202 */ /* 0x000fe20000000f00 */
[----:B------:R-:W-:Y:S05]  /*25a90*/  BRA `(.L_x_630) ;  /* 0xffffd14000007947 */ /* 0x000fea000383ffff */
.L_x_602:
[----:B------:R-:W-:Y:S01]  /*25aa0*/  IMAD.MOV.U32 R0, RZ, RZ, R5 ;  /* 0x000000ffff007224 */ /* 0x000fe200078e0005 */
[----:B------:R-:W-:Y:S02]  /*25ab0*/  MOV R3, 0x1 ;  /* 0x0000000100037802 */ /* 0x000fe40000000f00 */
[----:B------:R-:W-:Y:S02]  /*25ac0*/  MOV R2, 0x25ae0 ;  /* 0x00025ae000027802 */ /* 0x000fe40000000f00 */
[----:B-----5:R-:W-:Y:S05]  /*25ad0*/  CALL.REL.NOINC `($__internal_0_$__cuda_sm70_shflsync_bfly_p) ;  /* 0x0000021000007944 */ /* 0x020fea0003c00000 */
[----:B------:R1:W5:Y:S01]  /*25ae0*/  LDL R0, [R1+0x134] ;  /* 0x0001340001007983 */ /* 0x0003620000100800 */
[----:B------:R-:W-:Y:S01]  /*25af0*/  FADD.FTZ R57, R5, R9 ;  /* 0x0000000905397221 */ /* 0x000fe20000010000 */
[----:B------:R-:W-:Y:S02]  /*25b00*/  MOV R3, 0x2 ;  /* 0x0000000200037802 */ /* 0x000fe40000000f00 */
[----:B------:R-:W-:-:S02]  /*25b10*/  MOV R2, 0x25b30 ;  /* 0x00025b3000027802 */ /* 0x000fc40000000f00 */
[----:B-1---5:R-:W-:Y:S05]  /*25b20*/  CALL.REL.NOINC `($__internal_0_$__cuda_sm70_shflsync_bfly_p) ;  /* 0x000001c000007944 */ /* 0x022fea0003c00000 */
[----:B------:R-:W2:Y:S01]  /*25b30*/  LDL.LU R0, [R1+0x134] ;  /* 0x0001340001007983 */ /* 0x000ea20000300800 */
[----:B------:R-:W-:-:S02]  /*25b40*/  MOV R3, 0x1 ;  /* 0x0000000100037802 */ /* 0x000fc40000000f00 */
[----:B------:R-:W-:Y:S01]  /*25b50*/  MOV R2, 0x25b80 ;  /* 0x00025b8000027802 */ /* 0x000fe20000000f00 */
[----:B--2---:R-:W-:Y:S02]  /*25b60*/  FADD.FTZ R0, R0, R9 ;  /* 0x0000000900007221 */ /* 0x004fe40000010000 */
[----:B------:R-:W-:Y:S05]  /*25b70*/  CALL.REL.NOINC `($__internal_0_$__cuda_sm70_shflsync_bfly_p) ;  /* 0x0000017000007944 */ /* 0x000fea0003c00000 */
[----:B------:R-:W-:Y:S02]  /*25b80*/  FADD.FTZ R56, R0, R9 ;  /* 0x0000000900387221 */ /* 0x000fe40000010000 */
[----:B------:R1:W5:Y:S01]  /*25b90*/  LDL R0, [R1+0x144] ;  /* 0x0001440001007983 */ /* 0x0003620000100800 */
[----:B------:R-:W-:Y:S02]  /*25ba0*/  MOV R3, 0x2 ;  /* 0x0000000200037802 */ /* 0x000fe40000000f00 */
[----:B------:R-:W-:Y:S02]  /*25bb0*/  MOV R2, 0x25bd0 ;  /* 0x00025bd000027802 */ /* 0x000fe40000000f00 */
[----:B-1---5:R-:W-:Y:S05]  /*25bc0*/  CALL.REL.NOINC `($__internal_0_$__cuda_sm70_shflsync_bfly_p) ;  /* 0x0000012000007944 */ /* 0x022fea0003c00000 */
[----:B------:R-:W2:Y:S01]  /*25bd0*/  LDL.LU R0, [R1+0x144] ;  /* 0x0001440001007983 */ /* 0x000ea20000300800 */
[----:B------:R-:W-:Y:S02]  /*25be0*/  MOV R3, 0x1 ;  /* 0x0000000100037802 */ /* 0x000fe40000000f00 */
[----:B------:R-:W-:Y:S01]  /*25bf0*/  MOV R2, 0x25c30 ;  /* 0x00025c3000027802 */ /* 0x000fe20000000f00 */
[----:B--2---:R-:W-:-:S05]  /*25c00*/  FADD.FTZ R55, R0, R9 ;  /* 0x0000000900377221 */ /* 0x004fca0000010000 */
[----:B------:R-:W-:Y:S02]  /*25c10*/  MOV R0, R55 ;  /* 0x0000003700007202 */ /* 0x000fe40000000f00 */
[----:B------:R-:W-:Y:S05]  /*25c20*/  CALL.REL.NOINC `($__internal_0_$__cuda_sm70_shflsync_bfly_p) ;  /* 0x000000c000007944 */ /* 0x000fea0003c00000 */
[----:B------:R1:W5:Y:S01]  /*25c30*/  LDL R0, [R1+0x140] ;  /* 0x0001400001007983 */ /* 0x0003620000100800 */
[----:B------:R-:W-:Y:S01]  /*25c40*/  FADD.FTZ R55, R55, R9 ;  /* 0x0000000937377221 */ /* 0x000fe20000010000 */
        /* <DEDUP_REMOVED lines=9> */
[----:B------:R-:W-:Y:S05]  /*25ce0*/  BRA `(.L_x_631) ;  /* 0xffffd02000007947 */ /* 0x000fea000383ffff */
        .weak           $__internal_0_$__cuda_sm70_shflsync_bfly_p
        .type           $__internal_0_$__cuda_sm70_shflsync_bfly_p,@function
        .size           $__internal_0_$__cuda_sm70_shflsync_bfly_p,(.L_x_977 - $__internal_0_$__cuda_sm70_shflsync_bfly_p)
$__internal_0_$__cuda_sm70_shflsync_bfly_p:
[----:B------:R-:W-:Y:S04]  /*25cf0*/  WARPSYNC R7 ;  /* 0x0000000700007348 */ /* 0x000fe80003800000 */
[----:B------:R1:W2:Y:S02]  /*25d00*/  SHFL.BFLY PT, R9, R0, R3, R8 ;  /* 0x0c00000300097389 */ /* 0x0002a400000e0008 */
[----:B-1----:R-:W-:-:S04]  /*25d10*/  MOV R3, 0x0 ;  /* 0x0000000000037802 */ /* 0x002fc80000000f00 */
[----:B--2---:R-:W-:Y:S05]  /*25d20*/  RET.REL.NODEC R2 `(_ZN5flash16flash_fwd_kernelI23Flash_fwd_kernel_traitsILi96ELi128ELi64ELi4ELb0ELb0EN7cutlass6half_tE19Flash_kernel_traitsILi96ELi128ELi64ELi4ES3_EELb1ELb1ELb0ELb1ELb0ELb0ELb0ELb1EEEvNS_16Flash_fwd_paramsE) ;  /* 0xfffda2d002007950 */ /* 0x004fea0003c3ffff */
.L_x_632:
        /* <DEDUP_REMOVED lines=13> */
.L_x_977:


//--------------------- .text._ZN5flash16flash_fwd_kernelI23Flash_fwd_kernel_traitsILi96ELi128ELi64ELi4ELb0ELb0EN7cutlass6half_tE19Flash_kernel_traitsILi96ELi128ELi64ELi4ES3_EELb0ELb1ELb0ELb1ELb0ELb0ELb1ELb0EEEvNS_16Flash_fwd_paramsE --------------------------
	.section	.text._ZN5flash16flash_fwd_kernelI23Flash_fwd_kernel_traitsILi96ELi128ELi64ELi4ELb0ELb0EN7cutlass6half_tE19Flash_kernel_traitsILi96ELi128ELi64ELi4ES3_EELb0ELb1ELb0ELb1ELb0ELb0ELb1ELb0EEEvNS_16Flash_fwd_paramsE,"ax",@progbits
	.sectioninfo	@"SHI_REGISTERS=255"
	.align	128
        .global         _ZN5flash16flash_fwd_kernelI23Flash_fwd_kernel_traitsILi96ELi128ELi64ELi4ELb0ELb0EN7cutlass6half_tE19Flash_kernel_traitsILi96ELi128ELi64ELi4ES3_EELb0ELb1ELb0ELb1ELb0ELb0ELb1ELb0EEEvNS_16Flash_fwd_paramsE
        .type           _ZN5flash16flash_fwd_kernelI23Flash_fwd_kernel_traitsILi96ELi128ELi64ELi4ELb0ELb0EN7cutlass6half_tE19Flash_kernel_traitsILi96ELi128ELi64ELi4ES3_EELb0ELb1ELb0ELb1ELb0ELb0ELb1ELb0EEEvNS_16Flash_fwd_paramsE,@function
        .size           _ZN5flash16flash_fwd_kernelI23Flash_fwd_kernel_traitsILi96ELi128ELi64ELi4ELb0ELb0EN7cutlass6half_tE19Flash_kernel_traitsILi96ELi128ELi64ELi4ES3_EELb0ELb1ELb0ELb1ELb0ELb0ELb1ELb0EEEvNS_16Flash_fwd_paramsE,(.L_x_995 - _ZN5flash16flash_fwd_kernelI23Flash_fwd_kernel_traitsILi96ELi128ELi64ELi4ELb0ELb0EN7cutlass6half_tE19Flash_kernel_traitsILi96ELi128ELi64ELi4ES3_EELb0ELb1ELb0ELb1ELb0ELb0ELb1ELb0EEEvNS_16Flash_fwd_paramsE)
        .other          _ZN5flash16flash_fwd_kernelI23Flash_fwd_kernel_traitsILi96ELi128ELi64ELi4ELb0ELb0EN7cutlass6half_tE19Flash_kernel_traitsILi96ELi128ELi64ELi4ES3_EELb0ELb1ELb0ELb1ELb0ELb0ELb1ELb0EEEvNS_16Flash_fwd_paramsE,@"STO_CUDA_ENTRY STV_DEFAULT"
_ZN5flash16flash_fwd_kernelI23Flash_fwd_kernel_traitsILi96ELi128ELi64ELi4ELb0ELb0EN7cutlass6half_tE19Flash_kernel_traitsILi96ELi128ELi64ELi4ES3_EELb0ELb1ELb0ELb1ELb0ELb0ELb1ELb0EEEvNS_16Flash_fwd_paramsE:
.text._ZN5flash16flash_fwd_kernelI23Flash_fwd_kernel_traitsILi96ELi128ELi64ELi4ELb0ELb0EN7cutlass6half_tE19Flash_kernel_traitsILi96ELi128ELi64ELi4ES3_EELb0ELb1ELb0ELb1ELb0ELb0ELb1ELb0EEEvNS_16Flash_fwd_paramsE:
        /* <DEDUP_REMOVED lines=48> */
[----:B--234-:R-:W-:Y:S05]  /*0300*/  @!P0 BRA `(.L_x_633) ;  /* 0x0000007000008947 */ /* 0x01cfea0003800000 */
[----:B-1----:R-:W-:-:S13]  /*0310*/  PLOP3.LUT P0, PT, PT, PT, UP3, 0x80, 0x0 ;  /* 0x000000000000781c */ /* 0x002fda0003f0f038 */
[----:B------:R-:W2:Y:S04]  /*0320*/  @P0 LDG.E R0, [R2.64+0x4] ;  /* 0x0000041402000981 */ /* 0x000ea8000c1e1900 */
[----:B------:R-:W3:Y:S01]  /*0330*/  @!P0 LDG.E R2, [R2.64] ;  /* 0x0000001402028981 */ /* 0x000ee2000c1e1900 */
[----:B--2---:R-:W1:Y:S02]  /*0340*/  @P0 R2UR UR6, R0 ;  /* 0x00000000000603c2 */ /* 0x004e6400000e0000 */
[----:B-1----:R-:W-:-:S11]  /*0350*/  @UP3 UIADD3 UR6, UR6, -UR15, URZ ;  /* 0x8000000f06063290 */ /* 0x002fd6000fffe03f */
[----:B---3--:R1:W2:Y:S02]  /*0360*/  @!P0 R2UR UR6, R2 ;  /* 0x00000000020683c2 */ /* 0x0082a400000e0000 */
[----:B-12---:R-:W-:Y:S05]  /*0370*/  BRA `(.L_x_634) ;  /* 0x0000001000007947 */ /* 0x006fea0003800000 */
.L_x_633:
[----:B-1----:R-:W-:Y:S02]  /*0380*/  ULDC UR6, c[0x0][0x218] ;  /* 0x0000860000067ab9 */ /* 0x002fe40000000800 */
.L_x_634:
        /* <DEDUP_REMOVED lines=71> */
.L_x_636:
        /* <DEDUP_REMOVED lines=18> */
[----:B------:R-:W-:Y:S01]  /*0920*/  IMAD.HI.U32 R0, R3, R0, R2 ;  /* 0x0000000003007227 */ /* 0x000fe200078e0002 */
[----:B------:R-:W-:-:S05]  /*0930*/  MOV R3, R5 ;  /* 0x0000000500037202 */ /* 0x000fca0000000f00 */
        /* <DEDUP_REMOVED lines=8> */
[----:B------:R-:W-:-:S04]  /*09c0*/  @P3 IADD3 R0, R0, 0x1, RZ ;  /* 0x0000000100003810 */ /* 0x000fc80007ffe0ff */
        /* <DEDUP_REMOVED lines=15> */
.L_x_637:
[----:B------:R-:W-:Y:S01]  /*0ac0*/  SHF.R.S32.HI R10, RZ, 0x1f, R27 ;  /* 0x0000001fff0a7819 */ /* 0x000fe2000001141b */
[----:B------:R-:W1:Y:S01]  /*0ad0*/  S2R R16, SR_CTAID.Z ;  /* 0x0000000000107919 */ /* 0x000e620000002700 */
[----:B------:R-:W-:Y:S01]  /*0ae0*/  UIADD3 UR5, -UR25, UR12, URZ ;  /* 0x0000000c19057290 */ /* 0x000fe2000fffe13f */
[----:B------:R-:W-:Y:S01]  /*0af0*/  IMAD.MOV.U32 R28, RZ, RZ, 0x10 ;  /* 0x00000010ff1c7424 */ /* 0x000fe200078e00ff */
[CC--:B------:R-:W-:Y:S01]  /*0b00*/  LEA.HI R7, R10.reuse, R27.reuse, RZ, 0x2 ;  /* 0x0000001b0a077211 */ /* 0x0c0fe200078f10ff */
[----:B------:R-:W-:Y:S01]  /*0b10*/  IMAD.U32 R8, RZ, RZ, UR10 ;  /* 0x0000000aff087e24 */ /* 0x000fe2000f8e00ff */
[----:B------:R-:W-:Y:S01]  /*0b20*/  LEA.HI R26, R10, R27, RZ, 0x3 ;  /* 0x0000001b0a1a7211 */ /* 0x000fe200078f18ff */
[----:B------:R-:W-:Y:S01]  /*0b30*/  BSSY B0, `(.L_x_638) ;  /* 0x0000068000007945 */ /* 0x000fe20003800000 */
[----:B------:R-:W-:Y:S02]  /*0b40*/  LOP3.LUT R3, R7, 0xfffffffc, RZ, 0xc0, !PT ;  /* 0xfffffffc07037812 */ /* 0x000fe400078ec0ff */
[----:B------:R-:W-:-:S02]  /*0b50*/  SHF.R.S32.HI R25, RZ, 0x3, R26 ;  /* 0x00000003ff197819 */ /* 0x000fc4000001141a */
[-C--:B------:R-:W-:Y:S01]  /*0b60*/  LEA.HI R24, R10, R27.reuse, RZ, 0x4 ;  /* 0x0000001b0a187211 */ /* 0x080fe200078f20ff */
[----:B------:R-:W-:Y:S01]  /*0b70*/  IMAD.IADD R3, R27, 0x1, -R3 ;  /* 0x000000011b037824 */ /* 0x000fe200078e0a03 */
[----:B------:R-:W-:Y:S01]  /*0b80*/  SHF.R.S32.HI R4, RZ, 0x2, R7 ;  /* 0x00000002ff047819 */ /* 0x000fe20000011407 */
[----:B------:R-:W-:Y:S01]  /*0b90*/  IMAD.SHL.U32 R2, R25, 0x40, RZ ;  /* 0x0000004019027824 */ /* 0x000fe200078e00ff */
[----:B------:R-:W-:Y:S01]  /*0ba0*/  LOP3.LUT R6, R24, 0xfffffff0, RZ, 0xc0, !PT ;  /* 0xfffffff018067812 */ /* 0x000fe200078ec0ff */
[----:B------:R-:W-:Y:S01]  /*0bb0*/  IMAD.SHL.U32 R208, R3, 0x8, RZ ;  /* 0x0000000803d07824 */ /* 0x000fe200078e00ff */
[----:B------:R-:W-:Y:S02]  /*0bc0*/  LEA.HI R3, R7, R4, RZ, 0x1 ;  /* 0x0000000407037211 */ /* 0x000fe400078f08ff */
        /* <DEDUP_REMOVED lines=8> */
[--C-:B------:R-:W-:Y:S01]  /*0c50*/  SHF.R.S32.HI R10, RZ, 0x1, R20.reuse ;  /* 0x00000001ff0a7819 */ /* 0x100fe20000011414 */
[----:B------:R-:W-:Y:S01]  /*0c60*/  IMAD.IADD R3, R4, 0x1, -R3 ;  /* 0x0000000104037824 */ /* 0x000fe200078e0a03 */
[----:B------:R-:W-:-:S02]  /*0c70*/  SHF.R.S32.HI R6, RZ, 0x1f, R20 ;  /* 0x0000001fff067819 */ /* 0x000fc40000011414 */
[----:B------:R-:W-:Y:S02]  /*0c80*/  SHF.R.S32.HI R18, RZ, 0x5, R15 ;  /* 0x00000005ff127819 */ /* 0x000fe4000001140f */
        /* <DEDUP_REMOVED lines=19> */
[----:B------:R-:W-:Y:S01]  /*0dc0*/  ULDC.64 UR6, c[0x0][0x1a8] ;  /* 0x00006a0000067ab9 */ /* 0x000fe20000000a00 */
[----:B------:R-:W-:Y:S01]  /*0dd0*/  IMAD.WIDE.U32 R2, R4, c[0x0][0x1a0], R208 ;  /* 0x0000680004027a25 */ /* 0x000fe200078e00d0 */
[----:B------:R-:W-:Y:S01]  /*0de0*/  UIMAD UR6, UR23, UR6, URZ ;  /* 0x00000006170672a4 */ /* 0x000fe2000f8e023f */
[----:B------:R-:W-:-:S02]  /*0df0*/  LOP3.LUT P1, RZ, R23, 0x2, RZ, 0xc0, !PT ;  /* 0x0000000217ff7812 */ /* 0x000fc4000782c0ff */
[----:B------:R-:W-:Y:S01]  /*0e00*/  IMAD R11, R4, c[0x0][0x1a4], R11 ;  /* 0x00006900040b7a24 */ /* 0x000fe200078e020b */
[----:B------:R-:W-:Y:S01]  /*0e10*/  IADD3 R2, P0, R2, UR16, RZ ;  /* 0x0000001002027c10 */ /* 0x000fe2000ff1e0ff */
[C---:B------:R-:W-:Y:S01]  /*0e20*/  IMAD R12, R10.reuse, c[0x0][0x1b0], RZ ;  /* 0x00006c000a0c7a24 */ /* 0x040fe200078e02ff */
[----:B------:R-:W-:Y:S01]  /*0e30*/  UIMAD UR6, UR26, UR7, UR6 ;  /* 0x000000071a0672a4 */ /* 0x000fe2000f8e0206 */
[----:B------:R-:W-:Y:S01]  /*0e40*/  IMAD R10, R10, c[0x0][0x1b8], RZ ;  /* 0x00006e000a0a7a24 */ /* 0x000fe200078e02ff */
[----:B------:R-:W-:Y:S01]  /*0e50*/  IADD3.X R3, R3, UR4, R11, P0, !PT ;  /* 0x0000000403037c10 */ /* 0x000fe200087fe40b */
[----:B------:R-:W-:Y:S01]  /*0e60*/  IMAD.WIDE.U32 R34, R0, c[0x0][0x1b0], R6 ;  /* 0x00006c0000227a25 */ /* 0x000fe200078e0006 */
[----:B------:R-:W-:Y:S02]  /*0e70*/  ISETP.GE.AND P0, PT, R4, UR5, PT ;  /* 0x0000000504007c0c */ /* 0x000fe4000bf06270 */
[----:B------:R-:W-:Y:S01]  /*0e80*/  IADD3 R11, R17, UR6, RZ ;  /* 0x00000006110b7c10 */ /* 0x000fe2000fffe0ff */
[C---:B------:R-:W-:Y:S01]  /*0e90*/  IMAD R10, R0.reuse, c[0x0][0x1bc], R10 ;  /* 0x00006f00000a7a24 */ /* 0x040fe200078e020a */
[----:B------:R2:W-:Y:S01]  /*0ea0*/  STL.64 [R1+0x28], R34 ;  /* 0x0000282201007387 */ /* 0x0005e20000100a00 */
[----:B------:R-:W-:Y:S01]  /*0eb0*/  IMAD.WIDE.U32 R30, R0, c[0x0][0x1b8], R2 ;  /* 0x00006e00001e7a25 */ /* 0x000fe200078e0002 */
[----:B------:R-:W-:-:S03]  /*0ec0*/  SEL R2, R28, 0xfffffff0, !P1 ;  /* 0xfffffff01c027807 */ /* 0x000fc60004800000 */
[----:B------:R-:W-:Y:S01]  /*0ed0*/  IMAD R12, R0, c[0x0][0x1b4], R12 ;  /* 0x00006d00000c7a24 */ /* 0x000fe200078e020c */
[----:B------:R2:W-:Y:S01]  /*0ee0*/  STL.64 [R1+0x40], R30 ;  /* 0x0000401e01007387 */ /* 0x0005e20000100a00 */
[----:B------:R-:W-:Y:S01]  /*0ef0*/  IMAD.IADD R33, R31, 0x1, R10 ;  /* 0x000000011f217824 */ /* 0x000fe200078e020a */
[----:B------:R-:W-:Y:S01]  /*0f00*/  LOP3.LUT R0, R15, 0xffffffe0, RZ, 0xc0, !PT ;  /* 0xffffffe00f007812 */ /* 0x000fe200078ec0ff */
[----:B------:R-:W-:Y:S01]  /*0f10*/  IMAD.IADD R37, R35, 0x1, R12 ;  /* 0x0000000123257824 */ /* 0x000fe200078e020c */
[----:B------:R2:W-:Y:S01]  /*0f20*/  STL [R1+0x30], R206 ;  /* 0x000030ce01007387 */ /* 0x0005e20000100800 */
[----:B------:R-:W-:Y:S02]  /*0f30*/  IMAD.U32 R13, R14, 0x20, R13 ;  /* 0x000000200e0d7824 */ /* 0x000fe400078e000d */
[----:B------:R-:W-:Y:S01]  /*0f40*/  IMAD.WIDE R8, R8, 0x80, R4 ;  /* 0x0000008008087825 */ /* 0x000fe200078e0204 */
[----:B------:R2:W-:Y:S03]  /*0f50*/  STL [R1+0x34], R251 ;  /* 0x000034fb01007387 */ /* 0x0005e60000100800 */
[----:B------:R-:W-:Y:S01]  /*0f60*/  IMAD.IADD R21, R27, 0x1, -R0 ;  /* 0x000000011b157824 */ /* 0x000fe200078e0a00 */
[----:B------:R2:W-:Y:S01]  /*0f70*/  STL [R1+0x3c], R33 ;  /* 0x00003c2101007387 */ /* 0x0005e20000100800 */
[----:B------:R-:W-:-:S03]  /*0f80*/  IMAD.SHL.U32 R230, R13, 0x2, RZ ;  /* 0x000000020de67824 */ /* 0x000fc600078e00ff */
[----:B------:R2:W-:Y:S01]  /*0f90*/  STL [R1+0x24], R37 ;  /* 0x0000242501007387 */ /* 0x0005e20000100800 */
[----:B------:R-:W-:Y:S05]  /*0fa0*/  @P0 BRA `(.L_x_639) ;  /* 0x0000020000000947 */ /* 0x000fea0003800000 */
[----:B------:R-:W-:Y:S01]  /*0fb0*/  ISETP.GE.AND P4, PT, R208, c[0x0][0x220], PT ;  /* 0x00008800d0007a0c */ /* 0x000fe20003f86270 */
[----:B------:R-:W-:Y:S01]  /*0fc0*/  IMAD R0, R9, c[0x0][0x190], RZ ;  /* 0x0000640009007a24 */ /* 0x000fe200078e02ff */
[----:B------:R-:W-:Y:S01]  /*0fd0*/  ISETP.GE.AND P3, PT, R206, c[0x0][0x220], PT ;  /* 0x00008800ce007a0c */ /* 0x000fe20003f66270 */
[----:B------:R-:W-:Y:S01]  /*0fe0*/  IMAD.MOV.U32 R10, RZ, RZ, R16 ;  /* 0x000000ffff0a7224 */ /* 0x000fe200078e0010 */
[----:B------:R-:W-:Y:S01]  /*0ff0*/  ISETP.GE.AND P2, PT, R251, c[0x0][0x220], PT ;  /* 0x00008800fb007a0c */ /* 0x000fe20003f46270 */
[C---:B------:R-:W-:Y:S02]  /*1000*/  IMAD R0, R8.reuse, c[0x0][0x194], R0 ;  /* 0x0000650008007a24 */ /* 0x040fe400078e0200 */
        /* <DEDUP_REMOVED lines=26> */
.L_x_639:
[----:B------:R-:W-:Y:S05]  /*11b0*/  BSYNC B0 ;  /* 0x0000000000007941 */ /* 0x000fea0003800000 */
.L_x_638:
        /* <DEDUP_REMOVED lines=37> */
.L_x_641:
[----:B------:R-:W-:Y:S05]  /*1410*/  BSYNC B0 ;  /* 0x0000000000007941 */ /* 0x000fea0003800000 */
.L_x_640:
        /* <DEDUP_REMOVED lines=37> */
.L_x_643:
[----:B------:R-:W-:Y:S05]  /*1670*/  BSYNC B0 ;  /* 0x0000000000007941 */ /* 0x000fea0003800000 */
.L_x_642:
        /* <DEDUP_REMOVED lines=40> */
.L_x_645:
[----:B------:R-:W-:Y:S05]  /*1900*/  BSYNC B0 ;  /* 0x0000000000007941 */ /* 0x000fea0003800000 */
.L_x_644:
        /* <DEDUP_REMOVED lines=42> */
.L_x_647:
[----:B------:R-:W-:Y:S05]  /*1bb0*/  BSYNC B0 ;  /* 0x0000000000007941 */ /* 0x000fea0003800000 */
.L_x_646:
        /* <DEDUP_REMOVED lines=34> */
.L_x_649:
[----:B------:R-:W-:Y:S05]  /*1de0*/  BSYNC B0 ;  /* 0x0000000000007941 */ /* 0x000fea0003800000 */
.L_x_648:
        /* <DEDUP_REMOVED lines=11> */
[----:B-1----:R-:W-:Y:S01]  /*1ea0*/  SHF.R.S32.HI R9, RZ, 0x4, R24 ;  /* 0x00000004ff097819 */ /* 0x002fe20000011418 */
[----:B------:R-:W-:Y:S01]  /*1eb0*/  @UP1 UIMAD UR7, UR24, UR7, UR27 ;  /* 0x00000007180712a4 */ /* 0x000fe2000f8e021b */
[----:B------:R-:W-:Y:S01]  /*1ec0*/  ISETP.GE.AND P1, PT, R4, UR13, PT ;  /* 0x0000000d04007c0c */ /* 0x000fe2000bf26270 */
[----:B------:R-:W-:Y:S01]  /*1ed0*/  ULDC UR6, c[0x0][0x318] ;  /* 0x0000c60000067ab9 */ /* 0x000fe20000000800 */
[----:B------:R-:W-:Y:S01]  /*1ee0*/  SHF.R.S32.HI R3, RZ, 0x1f, R19 ;  /* 0x0000001fff037819 */ /* 0x000fe20000011413 */
[----:B------:R-:W-:Y:S01]  /*1ef0*/  @UP1 ULEA UR26, UP0, UR28, UR6, 0x2 ;  /* 0x000000061c1a1291 */ /* 0x000fe2000f80103f */
[----:B------:R-:W-:Y:S01]  /*1f00*/  LOP3.LUT R0, R20, 0x7fffffe, RZ, 0xc0, !PT ;  /* 0x07fffffe14007812 */ /* 0x000fe200078ec0ff */
[----:B------:R-:W-:Y:S01]  /*1f10*/  @UP1 UIADD3 UR7, UR29, UR7, URZ ;  /* 0x000000071d071290 */ /* 0x000fe2000fffe03f */
[----:B------:R-:W-:Y:S01]  /*1f20*/  LEA R10, R18, UR25, 0x4 ;  /* 0x00000019120a7c11 */ /* 0x000fe2000f8e20ff */
[----:B------:R-:W-:Y:S01]  /*1f30*/  ULDC UR6, c[0x0][0x31c] ;  /* 0x0000c70000067ab9 */ /* 0x000fe20000000800 */
[----:B------:R-:W-:-:S04]  /*1f40*/  DEPBAR.LE SB0, 0x0 ;  /* 0x000080000000791a */ /* 0x000fc80000000000 */
[----:B------:R-:W-:Y:S01]  /*1f50*/  @UP1 ULEA.HI.X UR27, UR28, UR6, UR7, 0x2, UP0 ;  /* 0x000000061c1b1291 */ /* 0x000fe200080f1407 */
[----:B------:R-:W-:Y:S01]  /*1f60*/  IMAD.U32 R6, RZ, RZ, UR26 ;  /* 0x0000001aff067e24 */ /* 0x000fe2000f8e00ff */
[----:B------:R-:W-:Y:S02]  /*1f70*/  LEA.HI R4, R24, R9, RZ, 0x1 ;  /* 0x0000000918047211 */ /* 0x000fe400078f08ff */
[----:B------:R-:W-:Y:S01]  /*1f80*/  LEA.HI R5, R3, R19, RZ, 0x3 ;  /* 0x0000001303057211 */ /* 0x000fe200078f18ff */
[----:B------:R-:W-:Y:S01]  /*1f90*/  IMAD.IADD R8, R19, 0x1, -R0 ;  /* 0x0000000113087824 */ /* 0x000fe200078e0a00 */
[----:B------:R-:W1:Y:S01]  /*1fa0*/  @P0 MUFU.RCP R12, c[0x0][0x238] ;  /* 0x00008e00000c0b08 */ /* 0x000e620000001000 */
[----:B------:R-:W-:Y:S01]  /*1fb0*/  IMAD.U32 R7, RZ, RZ, UR27 ;  /* 0x0000001bff077e24 */ /* 0x000fe2000f8e00ff */
[----:B------:R-:W-:-:S04]  /*1fc0*/  ULDC.64 UR6, c[0x0][0x1a0] ;  /* 0x0000680000067ab9 */ /* 0x000fc80000000a00 */
[----:B------:R3:W1:Y:S01]  /*1fd0*/  @P0 LDG.E R11, [R6.64] ;  /* 0x00000014060b0981 */ /* 0x000662000c1e1900 */
[----:B------:R-:W-:Y:S01]  /*1fe0*/  LOP3.LUT R3, R4, 0xfffffffe, RZ, 0xc0, !PT ;  /* 0xfffffffe04037812 */ /* 0x000fe200078ec0ff */
[----:B------:R-:W-:Y:S01]  /*1ff0*/  IMAD.SHL.U32 R5, R5, 0x20, RZ ;  /* 0x0000002005057824 */ /* 0x000fe200078e00ff */
[----:B------:R-:W-:Y:S01]  /*2000*/  USHF.L.U32 UR24, UR6, 0x6, URZ ;  /* 0x0000000606187899 */ /* 0x000fe2000800063f */
[----:B------:R-:W-:Y:S01]  /*2010*/  BAR.SYNC.DEFER_BLOCKING 0x0 ;  /* 0x0000000000007b1d */ /* 0x000fe20000010000 */
[----:B------:R-:W-:Y:S01]  /*2020*/  IMAD.MOV.U32 R14, RZ, RZ, R32 ;  /* 0x000000ffff0e7224 */ /* 0x000fe200078e0020 */
[----:B------:R-:W-:Y:S01]  /*2030*/  USHF.L.U64.HI UR23, UR6, UR4, UR7 ;  /* 0x0000000406177299 */ /* 0x000fe20008010207 */
[----:B------:R-:W-:Y:S02]  /*2040*/  IMAD.IADD R9, R9, 0x1, -R3 ;  /* 0x0000000109097824 */ /* 0x000fe400078e0a03 */
[----:B------:R-:W-:Y:S01]  /*2050*/  IMAD.MOV.U32 R15, RZ, RZ, R33 ;  /* 0x000000ffff0f7224 */ /* 0x000fe200078e0021 */
[----:B------:R-:W-:Y:S01]  /*2060*/  UIMAD UR4, UR23, UR14, URZ ;  /* 0x0000000e170472a4 */ /* 0x000fe2000f8e023f */
[----:B------:R-:W-:Y:S01]  /*2070*/  IMAD.MOV.U32 R14, RZ, RZ, R30 ;  /* 0x000000ffff0e7224 */ /* 0x000fe200078e001e */
[----:B------:R-:W-:Y:S01]  /*2080*/  BSSY B0, `(.L_x_650) ;  /* 0x0000055000007945 */ /* 0x000fe20003800000 */
[----:B------:R-:W-:Y:S01]  /*2090*/  IMAD.U32 R250, RZ, RZ, UR24 ;  /* 0x00000018fffa7e24 */ /* 0x000fe2000f8e00ff */
[----:B------:R-:W-:-:S03]  /*20a0*/  UIMAD UR19, UR19, UR24, UR4 ;  /* 0x00000018131372a4 */ /* 0x000fc6000f8e0204 */
[----:B------:R-:W-:Y:S01]  /*20b0*/  UMOV UR4, URZ ;  /* 0x0000003f00047c82 */ /* 0x000fe20008000000 */
[----:B---3--:R-:W-:Y:S02]  /*20c0*/  SHF.R.S32.HI R6, RZ, 0x1f, R21 ;  /* 0x0000001fff067819 */ /* 0x008fe40000011415 */
[----:B------:R-:W-:Y:S01]  /*20d0*/  LOP3.LUT R7, R26, 0xfffffff8, RZ, 0xc0, !PT ;  /* 0xfffffff81a077812 */ /* 0x000fe200078ec0ff */
[----:B------:R-:W-:Y:S01]  /*20e0*/  @P1 STS [R230+0x9000], RZ ;  /* 0x009000ffe6001388 */ /* 0x000fe20000000800 */
[----:B------:R-:W-:Y:S02]  /*20f0*/  LEA.HI R0, R6, R21, RZ, 0x2 ;  /* 0x0000001506007211 */ /* 0x000fe400078f10ff */
[----:B------:R-:W-:Y:S01]  /*2100*/  SHF.R.S32.HI R6, RZ, 0x1f, R18 ;  /* 0x0000001fff067819 */ /* 0x000fe20000011412 */
[C---:B------:R-:W-:Y:S01]  /*2110*/  IMAD.IADD R4, R27.reuse, 0x1, -R7 ;  /* 0x000000011b047824 */ /* 0x040fe200078e0a07 */
[----:B------:R-:W-:Y:S01]  /*2120*/  SHF.R.S32.HI R3, RZ, 0x2, R0 ;  /* 0x00000002ff037819 */ /* 0x000fe20000011400 */
[----:B------:R-:W-:Y:S01]  /*2130*/  @P1 STS [R230+0x9004], RZ ;  /* 0x009004ffe6001388 */ /* 0x000fe20000000800 */
[----:B------:R-:W-:Y:S01]  /*2140*/  LEA.HI R0, R6, R18, RZ, 0x2 ;  /* 0x0000001206007211 */ /* 0x000fe200078f10ff */
[----:B------:R-:W-:Y:S01]  /*2150*/  IMAD.SHL.U32 R27, R27, 0x2, RZ ;  /* 0x000000021b1b7824 */ /* 0x000fe200078e00ff */
[----:B------:R-:W-:Y:S01]  /*2160*/  IADD3 R10, R10, 0x1, R3 ;  /* 0x000000010a0a7810 */ /* 0x000fe20007ffe003 */
[----:B------:R-:W-:Y:S01]  /*2170*/  @P1 STS.64 [R230+0x9008], RZ ;  /* 0x009008ffe6001388 */ /* 0x000fe20000000a00 */
[----:B------:R-:W-:-:S02]  /*2180*/  LOP3.LUT R3, R0, 0xfffffffc, RZ, 0xc0, !PT ;  /* 0xfffffffc00037812 */ /* 0x000fc400078ec0ff */
[----:B------:R-:W-:Y:S01]  /*2190*/  LEA.HI R7, R4, R4, RZ, 0x1 ;  /* 0x0000000404077211 */ /* 0x000fe200078f08ff */
[----:B------:R-:W-:Y:S01]  /*21a0*/  @P1 STS.128 [R230+0xa000], RZ ;  /* 0x00a000ffe6001388 */ /* 0x000fe20000000c00 */
[----:B------:R-:W-:Y:S01]  /*21b0*/  LOP3.LUT R0, R5, 0xffffff00, RZ, 0xc0, !PT ;  /* 0xffffff0005007812 */ /* 0x000fe200078ec0ff */
[----:B------:R-:W-:Y:S01]  /*21c0*/  IMAD.IADD R3, R18, 0x1, -R3 ;  /* 0x0000000112037824 */ /* 0x000fe200078e0a03 */
[----:B------:R-:W-:Y:S01]  /*21d0*/  LOP3.LUT R6, R7, 0x7fffffe, RZ, 0xc0, !PT ;  /* 0x07fffffe07067812 */ /* 0x000fe200078ec0ff */
[----:B------:R-:W-:Y:S01]  /*21e0*/  IMAD.U32 R5, RZ, RZ, UR11 ;  /* 0x0000000bff057e24 */ /* 0x000fe2000f8e00ff */
[----:B------:R-:W-:Y:S01]  /*21f0*/  @P1 STS.128 [R230+0xb000], RZ ;  /* 0x00b000ffe6001388 */ /* 0x000fe20000000c00 */
[----:B------:R-:W-:Y:S02]  /*2200*/  LOP3.LUT R252, R27, 0x6, RZ, 0xc0, !PT ;  /* 0x000000061bfc7812 */ /* 0x000fe400078ec0ff */
[----:B------:R-:W-:Y:S01]  /*2210*/  IMAD.IADD R6, R4, 0x1, -R6 ;  /* 0x0000000104067824 */ /* 0x000fe200078e0a06 */
[----:B------:R1:W-:Y:S01]  /*2220*/  STL [R1+0x48], R3 ;  /* 0x0000480301007387 */ /* 0x0003e20000100800 */
[----:B------:R-:W-:-:S03]  /*2230*/  IMAD R4, R18, 0x200, R0 ;  /* 0x0000020012047824 */ /* 0x000fc600078e0200 */
[----:B------:R3:W-:Y:S01]  /*2240*/  STL.64 [R1+0x38], R14 ;  /* 0x0000380e01007387 */ /* 0x0007e20000100a00 */
[----:B-1----:R-:W-:Y:S01]  /*2250*/  @P0 FMUL.FTZ R3, R11, R12 ;  /* 0x0000000c0b030220 */ /* 0x002fe20000410000 */
[----:B------:R-:W-:Y:S01]  /*2260*/  IADD3 R12, R5, -UR12, R10 ;  /* 0x8000000c050c7c10 */ /* 0x000fe2000fffe00a */
[C---:B------:R-:W-:Y:S01]  /*2270*/  IMAD R11, R8.reuse, 0x20, R0 ;  /* 0x00000020080b7824 */ /* 0x040fe200078e0200 */
[----:B------:R-:W-:Y:S01]  /*2280*/  SHF.R.S32.HI R0, RZ, 0x1, R7 ;  /* 0x00000001ff007819 */ /* 0x000fe20000011407 */
[----:B------:R1:W5:Y:S01]  /*2290*/  @P0 R2UR UR25, R3 ;  /* 0x00000000031903c2 */ /* 0x00036200000e0000 */
[----:B------:R-:W-:Y:S01]  /*22a0*/  IMAD R10, R8, 0x20, R4 ;  /* 0x00000020080a7824 */ /* 0x000fe200078e0204 */
[----:B------:R-:W-:Y:S01]  /*22b0*/  IADD3 R112, R12, c[0x0][0x2e8], RZ ;  /* 0x0000ba000c707a10 */ /* 0x000fe20007ffe0ff */
[----:B------:R-:W-:Y:S01]  /*22c0*/  IMAD.SHL.U32 R4, R9, 0x8, RZ ;  /* 0x0000000809047824 */ /* 0x000fe200078e00ff */
[C---:B------:R-:W-:Y:S01]  /*22d0*/  LOP3.LUT P0, RZ, R0.reuse, 0x2, RZ, 0xc0, !PT ;  /* 0x0000000200ff7812 */ /* 0x040fe2000780c0ff */
[----:B------:R-:W-:-:S02]  /*22e0*/  IMAD.SHL.U32 R0, R0, 0x40, RZ ;  /* 0x0000004000007824 */ /* 0x000fc400078e00ff */
[----:B------:R-:W-:Y:S02]  /*22f0*/  IMAD.SHL.U32 R7, R25, 0x8, RZ ;  /* 0x0000000819077824 */ /* 0x000fe400078e00ff */
[----:B------:R-:W-:Y:S01]  /*2300*/  IMAD R8, R9, 0x8, R6 ;  /* 0x0000000809087824 */ /* 0x000fe200078e0206 */
[----:B------:R-:W-:Y:S01]  /*2310*/  LOP3.LUT R0, R0, 0xc0, RZ, 0xc0, !PT ;  /* 0x000000c000007812 */ /* 0x000fe200078ec0ff */
[----:B-1----:R-:W-:Y:S01]  /*2320*/  IMAD.SHL.U32 R3, R23, 0x40, RZ ;  /* 0x0000004017037824 */ /* 0x002fe200078e00ff */
[----:B-----5:R-:W-:-:S04]  /*2330*/  @UP1 UMOV UR4, UR25 ;  /* 0x0000001900041c82 */ /* 0x020fc80008000000 */
[----:B------:R-:W-:-:S04]  /*2340*/  LOP3.LUT R3, R3, 0xc0, RZ, 0xc0, !PT ;  /* 0x000000c003037812 */ /* 0x000fc800078ec0ff */
[----:B------:R-:W-:Y:S02]  /*2350*/  LOP3.LUT R4, R3, 0x8, R4, 0xf8, !PT ;  /* 0x0000000803047812 */ /* 0x000fe400078ef804 */
[----:B------:R-:W-:Y:S02]  /*2360*/  SHF.R.U32.HI R5, RZ, 0x3, R3 ;  /* 0x00000003ff057819 */ /* 0x000fe40000011603 */
[----:B------:R-:W-:Y:S01]  /*2370*/  LOP3.LUT R3, R0, 0x8, R7, 0xf8, !PT ;  /* 0x0000000800037812 */ /* 0x000fe200078ef807 */
[----:B------:R-:W-:Y:S01]  /*2380*/  IMAD.WIDE.U32 R6, R250, UR14, R14 ;  /* 0x0000000efa067c25 */ /* 0x000fe2000f8e000e */
[----:B------:R-:W-:Y:S02]  /*2390*/  SHF.R.U32.HI R0, RZ, 0x3, R0 ;  /* 0x00000003ff007819 */ /* 0x000fe40000011600 */
[----:B------:R-:W-:Y:S02]  /*23a0*/  LOP3.LUT R5, R4, R5, RZ, 0x3c, !PT ;  /* 0x0000000504057212 */ /* 0x000fe400078e3cff */
[----:B------:R-:W-:-:S02]  /*23b0*/  LOP3.LUT R3, R3, R0, RZ, 0x3c, !PT ;  /* 0x0000000003037212 */ /* 0x000fc400078e3cff */
[----:B------:R-:W-:Y:S01]  /*23c0*/  SEL R4, R28, 0xfffffff0, !P0 ;  /* 0xfffffff01c047807 */ /* 0x000fe20004000000 */
[----:B------:R-:W-:Y:S02]  /*23d0*/  IMAD.IADD R0, R5, 0x1, R10 ;  /* 0x0000000105007824 */ /* 0x000fe400078e020a */
[----:B------:R-:W-:Y:S01]  /*23e0*/  IMAD.U32 R3, R8, 0x20, R3 ;  /* 0x0000002008037824 */ /* 0x000fe200078e0003 */
[----:B------:R-:W-:Y:S01]  /*23f0*/  IADD3 R8, R7, UR19, RZ ;  /* 0x0000001307087c10 */ /* 0x000fe2000fffe0ff */
[----:B------:R-:W-:Y:S01]  /*2400*/  IMAD.IADD R5, R5, 0x1, R11 ;  /* 0x0000000105057824 */ /* 0x000fe200078e020b */
[----:B------:R-:W-:Y:S05]  /*2410*/  @P1 BRA `(.L_x_651) ;  /* 0x000001b000001947 */ /* 0x000fea0003800000 */
[----:B---3--:R-:W-:Y:S02]  /*2420*/  ISETP.GE.AND P3, PT, R208, c[0x0][0x220], PT ;  /* 0x00008800d0007a0c */ /* 0x008fe40003f66270 */
        /* <DEDUP_REMOVED lines=26> */
.L_x_651:
[----:B---3--:R-:W-:Y:S05]  /*25d0*/  BSYNC B0 ;  /* 0x0000000000007941 */ /* 0x008fea0003800000 */
.L_x_650:
        /* <DEDUP_REMOVED lines=36> */
.L_x_653:
[----:B------:R-:W-:Y:S05]  /*2820*/  BSYNC B0 ;  /* 0x0000000000007941 */ /* 0x000fea0003800000 */
.L_x_652:
[----:B------:R-:W-:Y:S01]  /*2830*/  IMAD.SHL.U32 R228, R0, 0x2, RZ ;  /* 0x0000000200e47824 */ /* 0x000fe200078e00ff */
[----:B------:R-:W-:Y:S01]  /*2840*/  IADD3 R6, R112, 0x48, RZ ;  /* 0x0000004870067810 */ /* 0x000fe20007ffe0ff */
[----:B------:R-:W-:Y:S01]  /*2850*/  IMAD.SHL.U32 R225, R3, 0x2, RZ ;  /* 0x0000000203e17824 */ /* 0x000fe200078e00ff */
[----:B------:R-:W0:Y:S01]  /*2860*/  LDGDEPBAR ;  /* 0x00000000000079af */ /* 0x000e220000000000 */
[----:B------:R-:W-:Y:S01]  /*2870*/  IMAD R229, R2, 0x2, R228 ;  /* 0x0000000202e57824 */ /* 0x000fe200078e02e4 */
[----:B------:R-:W-:Y:S01]  /*2880*/  UISETP.GE.AND UP0, UPT, UR8, 0x2, UPT ;  /* 0x000000020800788c */ /* 0x000fe2000bf06270 */
[----:B------:R-:W-:Y:S01]  /*2890*/  IMAD R227, R4, 0x2, R225 ;  /* 0x0000000204e37824 */ /* 0x000fe200078e02e1 */
[----:B------:R-:W-:Y:S01]  /*28a0*/  LDSM.16.M88.4 R20, [R228] ;  /* 0x00000000e414783b */ /* 0x000fe20000000200 */
[----:B------:R-:W-:Y:S01]  /*28b0*/  IMAD.U32 R0, RZ, RZ, UR14 ;  /* 0x0000000eff007e24 */ /* 0x000fe2000f8e00ff */
[----:B------:R-:W-:Y:S02]  /*28c0*/  IADD3 R4, R112, 0x40, RZ ;  /* 0x0000004070047810 */ /* 0x000fe40007ffe0ff */
[----:B-1----:R-:W1:Y:S01]  /*28d0*/  LDSM.16.M88.4 R12, [R225+0x6000] ;  /* 0x00600000e10c783b */ /* 0x002e620000000200 */
[----:B------:R-:W-:-:S03]  /*28e0*/  IMAD R0, R0, 0x40, R252 ;  /* 0x0000004000007824 */ /* 0x000fc600078e02fc */
[----:B------:R-:W5:Y:S01]  /*28f0*/  LDSM.16.M88.4 R16, [R228+0x1000] ;  /* 0x00100000e410783b */ /* 0x000f620000000200 */
[----:B------:R-:W-:Y:S01]  /*2900*/  I2F R166, R0 ;  /* 0x0000000000a67306 */ /* 0x000fe20000201400 */
[C---:B------:R-:W-:Y:S02]  /*2910*/  IADD3 R113, R0.reuse, 0x10, RZ ;  /* 0x0000001000717810 */ /* 0x040fe40007ffe0ff */
[----:B--2---:R-:W2:Y:S01]  /*2920*/  LDSM.16.M88.4 R32, [R225+0x6400] ;  /* 0x00640000e120783b */ /* 0x004ea20000000200 */
[C---:B------:R-:W-:Y:S02]  /*2930*/  IADD3 R141, R0.reuse, 0x20, RZ ;  /* 0x00000020008d7810 */ /* 0x040fe40007ffe0ff */
[C---:B------:R-:W-:Y:S01]  /*2940*/  IADD3 R142, R0.reuse, 0x21, RZ ;  /* 0x00000021008e7810 */ /* 0x040fe20007ffe0ff */
[----:B------:R-:W3:Y:S01]  /*2950*/  LDSM.16.M88.4 R28, [R225+0x6800] ;  /* 0x00680000e11c783b */ /* 0x000ee20000000200 */
[C---:B------:R-:W-:Y:S01]  /*2960*/  IADD3 R150, R0.reuse, 0x28, RZ ;  /* 0x0000002800967810 */ /* 0x040fe20007ffe0ff */
[----:B------:R-:W-:Y:S01]  /*2970*/  I2F R140, R113 ;  /* 0x00000071008c7306 */ /* 0x000fe20000201400 */
[C---:B------:R-:W-:Y:S01]  /*2980*/  IADD3 R157, R0.reuse, 0x29, RZ ;  /* 0x00000029009d7810 */ /* 0x040fe20007ffe0ff */
[----:B------:R-:W4:Y:S04]  /*2990*/  LDSM.16.M88.4 R24, [R225+0x6c00] ;  /* 0x006c0000e118783b */ /* 0x000f280000000200 */
[----:B------:R-:W-:Y:S02]  /*29a0*/  LDSM.16.M88.4 R8, [R229+0x1000] ;  /* 0x00100000e508783b */ /* 0x000fe40000000200 */
[----:B------:R-:W-:Y:S02]  /*29b0*/  I2F R158, R141 ;  /* 0x0000008d009e7306 */ /* 0x000fe40000201400 */
[----:B------:R-:W2:Y:S04]  /*29c0*/  LDSM.16.M88.4 R44, [R227+0x6400] ;  /* 0x00640000e32c783b */ /* 0x000ea80000000200 */
[----:B------:R-:W2:Y:S02]  /*29d0*/  LDSM.16.M88.4 R56, [R227+0x6800] ;  /* 0x00680000e338783b */ /* 0x000ea40000000200 */
[----:B------:R-:W-:Y:S02]  /*29e0*/  I2F R159, R142 ;  /* 0x0000008e009f7306 */ /* 0x000fe40000201400 */
[----:B------:R-:W2:Y:S04]  /*29f0*/  LDSM.16.M88.4 R48, [R227+0x6000] ;  /* 0x00600000e330783b */ /* 0x000ea80000000200 */
[----:B------:R-:W3:Y:S02]  /*2a00*/  LDSM.16.M88.4 R52, [R227+0x6c00] ;  /* 0x006c0000e334783b */ /* 0x000ee40000000200 */
[----:B------:R-:W-:Y:S01]  /*2a10*/  I2F R160, R150 ;  /* 0x0000009600a07306 */ /* 0x000fe20000201400 */
[-C--:B-1----:R-:W-:Y:S07]  /*2a20*/  HMMA.16816.F32 R100, R20, R12.reuse, RZ ;  /* 0x0000000c1464723c */ /* 0x082fee00000018ff */
[----:B------:R-:W-:Y:S01]  /*2a30*/  I2F R161, R157 ;  /* 0x0000009d00a17306 */ /* 0x000fe20000201400 */
[C---:B-----5:R-:W-:Y:S08]  /*2a40*/  HMMA.16816.F32 R60, R16.reuse, R12, RZ ;  /* 0x0000000c103c723c */ /* 0x060ff000000018ff */
[-C--:B------:R-:W-:Y:S08]  /*2a50*/  HMMA.16816.F32 R96, R16, R14.reuse, RZ ;  /* 0x0000000e1060723c */ /* 0x080ff000000018ff */
[----:B------:R-:W-:Y:S01]  /*2a60*/  HMMA.16816.F32 R104, R20, R14, RZ ;  /* 0x0000000e1468723c */ /* 0x000fe200000018ff */
[----:B------:R-:W1:Y:S07]  /*2a70*/  LDSM.16.M88.4 R12, [R229] ;  /* 0x00000000e50c783b */ /* 0x000e6e0000000200 */
[C---:B--2---:R-:W-:Y:S08]  /*2a80*/  HMMA.16816.F32 R40, R16.reuse, R32, RZ ;  /* 0x000000201028723c */ /* 0x044ff000000018ff */
[C---:B---3--:R-:W-:Y:S08]  /*2a90*/  HMMA.16816.F32 R36, R16.reuse, R28, RZ ;  /* 0x0000001c1024723c */ /* 0x048ff000000018ff */
[C---:B----4-:R-:W-:Y:S08]  /*2aa0*/  HMMA.16816.F32 R72, R16.reuse, R24, RZ ;  /* 0x000000181048723c */ /* 0x050ff000000018ff */
[C---:B------:R-:W-:Y:S08]  /*2ab0*/  HMMA.16816.F32 R92, R16.reuse, R34, RZ ;  /* 0x00000022105c723c */ /* 0x040ff000000018ff */
[C---:B------:R-:W-:Y:S08]  /*2ac0*/  HMMA.16816.F32 R84, R16.reuse, R30, RZ ;  /* 0x0000001e1054723c */ /* 0x040ff000000018ff */
[----:B------:R-:W-:Y:S08]  /*2ad0*/  HMMA.16816.F32 R68, R16, R26, RZ ;  /* 0x0000001a1044723c */ /* 0x000ff000000018ff */
[C---:B------:R-:W-:Y:S08]  /*2ae0*/  HMMA.16816.F32 R64, R20.reuse, R28, RZ ;  /* 0x0000001c1440723c */ /* 0x040ff000000018ff */
[C---:B------:R-:W-:Y:S08]  /*2af0*/  HMMA.16816.F32 R76, R20.reuse, R32, RZ ;  /* 0x00000020144c723c */ /* 0x040ff000000018ff */
[C---:B------:R-:W-:Y:S01]  /*2b00*/  HMMA.16816.F32 R88, R20.reuse, R34, RZ ;  /* 0x000000221458723c */ /* 0x040fe200000018ff */
[----:B------:R-:W-:Y:S07]  /*2b10*/  LDSM.16.M88.4 R32, [R228+0x3000] ;  /* 0x00300000e420783b */ /* 0x000fee0000000200 */
[----:B------:R-:W-:Y:S08]  /*2b20*/  HMMA.16816.F32 R28, R20, R30, RZ ;  /* 0x0000001e141c723c */ /* 0x000ff000000018ff */
[C---:B------:R-:W-:Y:S01]  /*2b30*/  HMMA.16816.F32 R108, R8.reuse, R44, R40 ;  /* 0x0000002c086c723c */ /* 0x040fe20000001828 */
[----:B------:R-:W-:Y:S07]  /*2b40*/  LDSM.16.M88.4 R40, [R225+0x7000] ;  /* 0x00700000e128783b */ /* 0x000fee0000000200 */
[----:B------:R-:W-:Y:S01]  /*2b50*/  HMMA.16816.F32 R124, R8, R56, R36 ;  /* 0x00000038087c723c */ /* 0x000fe20000001824 */
[----:B------:R-:W2:Y:S07]  /*2b60*/  LDSM.16.M88.4 R36, [R228+0x2000] ;  /* 0x00200000e424783b */ /* 0x000eae0000000200 */
[C---:B------:R-:W-:Y:S08]  /*2b70*/  HMMA.16816.F32 R16, R20.reuse, R24, RZ ;  /* 0x000000181410723c */ /* 0x040ff000000018ff */
[----:B------:R-:W-:Y:S01]  /*2b80*/  HMMA.16816.F32 R80, R20, R26, RZ ;  /* 0x0000001a1450723c */ /* 0x000fe200000018ff */
[----:B------:R-:W-:Y:S07]  /*2b90*/  LDSM.16.M88.4 R24, [R229+0x3000] ;  /* 0x00300000e518783b */ /* 0x000fee0000000200 */
[C---:B------:R-:W-:Y:S08]  /*2ba0*/  HMMA.16816.F32 R20, R8.reuse, R48, R60 ;  /* 0x000000300814723c */ /* 0x040ff0000000183c */
[C---:B------:R-:W-:Y:S08]  /*2bb0*/  HMMA.16816.F32 R128, R8.reuse, R52, R72 ;  /* 0x000000340880723c */ /* 0x040ff00000001848 */
[C---:B------:R-:W-:Y:S08]  /*2bc0*/  HMMA.16816.F32 R96, R8.reuse, R50, R96 ;  /* 0x000000320860723c */ /* 0x040ff00000001860 */
[C---:B------:R-:W-:Y:S08]  /*2bd0*/  HMMA.16816.F32 R92, R8.reuse, R46, R92 ;  /* 0x0000002e085c723c */ /* 0x040ff0000000185c */
[C---:B------:R-:W-:Y:S01]  /*2be0*/  HMMA.16816.F32 R120, R8.reuse, R58, R84 ;  /* 0x0000003a0878723c */ /* 0x040fe20000001854 */
[----:B------:R-:W-:Y:S07]  /*2bf0*/  LDSM.16.M88.4 R84, [R225+0x7c00] ;  /* 0x007c0000e154783b */ /* 0x000fee0000000200 */
[----:B------:R-:W-:Y:S08]  /*2c00*/  HMMA.16816.F32 R116, R8, R54, R68 ;  /* 0x000000360874723c */ /* 0x000ff00000001844 */
[C---:B-1----:R-:W-:Y:S08]  /*2c10*/  HMMA.16816.F32 R8, R12.reuse, R48, R100 ;  /* 0x000000300c08723c */ /* 0x042ff00000001864 */
[C---:B------:R-:W-:Y:S01]  /*2c20*/  HMMA.16816.F32 R72, R12.reuse, R44, R76 ;  /* 0x0000002c0c48723c */ /* 0x040fe2000000184c */
[----:B------:R-:W-:Y:S07]  /*2c30*/  LDSM.16.M88.4 R76, [R225+0x7800] ;  /* 0x00780000e14c783b */ /* 0x000fee0000000200 */
[C---:B------:R-:W-:Y:S01]  /*2c40*/  HMMA.16816.F32 R100, R12.reuse, R46, R88 ;  /* 0x0000002e0c64723c */ /* 0x040fe20000001858 */
[----:B------:R-:W-:Y:S07]  /*2c50*/  LDSM.16.M88.4 R44, [R227+0x7000] ;  /* 0x00700000e32c783b */ /* 0x000fee0000000200 */
[----:B------:R-:W-:Y:S01]  /*2c60*/  HMMA.16816.F32 R132, R12, R58, R28 ;  /* 0x0000003a0c84723c */ /* 0x000fe2000000181c */
[----:B------:R-:W1:Y:S07]  /*2c70*/  LDSM.16.M88.4 R28, [R229+0x2000] ;  /* 0x00200000e51c783b */ /* 0x000e6e0000000200 */
[----:B--2---:R-:W-:Y:S08]  /*2c80*/  HMMA.16816.F32 R8, R36, R40, R8 ;  /* 0x000000282408723c */ /* 0x004ff00000001808 */
[C---:B------:R-:W-:Y:S08]  /*2c90*/  HMMA.16816.F32 R136, R12.reuse, R56, R64 ;  /* 0x000000380c88723c */ /* 0x040ff00000001840 */
[C---:B------:R-:W-:Y:S01]  /*2ca0*/  HMMA.16816.F32 R152, R12.reuse, R52, R16 ;  /* 0x000000340c98723c */ /* 0x040fe20000001810 */
[----:B------:R-:W-:Y:S07]  /*2cb0*/  LDSM.16.M88.4 R16, [R228+0x5000] ;  /* 0x00500000e410783b */ /* 0x000fee0000000200 */
[C---:B------:R-:W-:Y:S01]  /*2cc0*/  HMMA.16816.F32 R60, R12.reuse, R50, R104 ;  /* 0x000000320c3c723c */ /* 0x040fe20000001868 */
[----:B------:R-:W-:Y:S06]  /*2cd0*/  LDSM.16.M88.4 R48, [R225+0x8000] ;  /* 0x00800000e130783b */ /* 0x000fec0000000200 */
[C---:B------:R-:W-:Y:S01]  /*2ce0*/  IADD3 R104, R0.reuse, 0x1, RZ ;  /* 0x0000000100687810 */ /* 0x040fe20007ffe0ff */
[----:B------:R-:W-:Y:S01]  /*2cf0*/  HMMA.16816.F32 R144, R12, R54, R80 ;  /* 0x000000360c90723c */ /* 0x000fe20000001850 */
[----:B------:R-:W-:Y:S01]  /*2d00*/  LDSM.16.M88.4 R52, [R225+0x7400] ;  /* 0x00740000e134783b */ /* 0x000fe20000000200 */
[C---:B------:R-:W-:Y:S01]  /*2d10*/  IADD3 R105, R0.reuse, 0x8, RZ ;  /* 0x0000000800697810 */ /* 0x040fe20007ffe0ff */
[----:B------:R-:W-:Y:S01]  /*2d20*/  I2F R106, R104 ;  /* 0x00000068006a7306 */ /* 0x000fe20000201400 */
[----:B------:R-:W-:-:S04]  /*2d30*/  IADD3 R107, R0, 0x9, RZ ;  /* 0x00000009006b7810 */ /* 0x000fc80007ffe0ff */
[----:B------:R-:W-:Y:S01]  /*2d40*/  HMMA.16816.F32 R12, R32, R40, R20 ;  /* 0x00000028200c723c */ /* 0x000fe20000001814 */
[----:B------:R-:W2:Y:S02]  /*2d50*/  LDSM.16.M88.4 R20, [R228+0x4000] ;  /* 0x00400000e414783b */ /* 0x000ea40000000200 */
[----:B------:R-:W-:Y:S05]  /*2d60*/  I2F R114, R105 ;  /* 0x0000006900727306 */ /* 0x000fea0000201400 */
[----:B-1----:R-:W-:Y:S01]  /*2d70*/  HMMA.16816.F32 R56, R28, R44, R8 ;  /* 0x0000002c1c38723c */ /* 0x002fe20000001808 */
[----:B------:R-:W-:Y:S02]  /*2d80*/  LDSM.16.M88.4 R8, [R229+0x5000] ;  /* 0x00500000e508783b */ /* 0x000fe40000000200 */
[----:B------:R-:W-:Y:S05]  /*2d90*/  I2F R115, R107 ;  /* 0x0000006b00737306 */ /* 0x000fea0000201400 */
[-C--:B------:R-:W-:Y:S08]  /*2da0*/  HMMA.16816.F32 R64, R36, R42.reuse, R60 ;  /* 0x0000002a2440723c */ /* 0x080ff0000000183c */
[----:B------:R-:W-:Y:S01]  /*2db0*/  HMMA.16816.F32 R68, R32, R42, R96 ;  /* 0x0000002a2044723c */ /* 0x000fe20000001860 */
[----:B------:R-:W-:Y:S07]  /*2dc0*/  LDSM.16.M88.4 R40, [R227+0x8000] ;  /* 0x00800000e328783b */ /* 0x000fee0000000200 */
[----:B------:R-:W-:Y:S01]  /*2dd0*/  HMMA.16816.F32 R60, R24, R44, R12 ;  /* 0x0000002c183c723c */ /* 0x000fe2000000180c */
[----:B------:R-:W1:Y:S07]  /*2de0*/  LDSM.16.M88.4 R12, [R229+0x4000] ;  /* 0x00400000e50c783b */ /* 0x000e6e0000000200 */
[----:B------:R-:W-:Y:S08]  /*2df0*/  HMMA.16816.F32 R64, R28, R46, R64 ;  /* 0x0000002e1c40723c */ /* 0x000ff00000001840 */
[----:B--2---:R-:W-:Y:S08]  /*2e00*/  HMMA.16816.F32 R56, R20, R48, R56 ;  /* 0x000000301438723c */ /* 0x004ff00000001838 */
[----:B------:R-:W-:Y:S01]  /*2e10*/  HMMA.16816.F32 R68, R24, R46, R68 ;  /* 0x0000002e1844723c */ /* 0x000fe20000001844 */
[----:B------:R-:W2:Y:S07]  /*2e20*/  LDSM.16.M88.4 R44, [R227+0x7400] ;  /* 0x00740000e32c783b */ /* 0x000eae0000000200 */
[----:B------:R-:W-:Y:S08]  /*2e30*/  HMMA.16816.F32 R60, R16, R48, R60 ;  /* 0x00000030103c723c */ /* 0x000ff0000000183c */
[----:B------:R-:W-:Y:S08]  /*2e40*/  HMMA.16816.F32 R72, R36, R52, R72 ;  /* 0x000000342448723c */ /* 0x000ff00000001848 */
[----:B-1----:R-:W-:Y:S08]  /*2e50*/  HMMA.16816.F32 R56, R12, R40, R56 ;  /* 0x000000280c38723c */ /* 0x002ff00000001838 */
[C---:B------:R-:W-:Y:S07]  /*2e60*/  HMMA.16816.F32 R88, R32.reuse, R52, R108 ;  /* 0x000000342058723c */ /* 0x040fee000000186c */
[C---:B------:R-:W-:Y:S01]  /*2e70*/  IADD3 R108, R0.reuse, 0x11, RZ ;  /* 0x00000011006c7810 */ /* 0x040fe20007ffe0ff */
[----:B------:R-:W-:Y:S01]  /*2e80*/  HMMA.16816.F32 R96, R32, R76, R124 ;  /* 0x0000004c2060723c */ /* 0x000fe2000000187c */
[----:B------:R-:W-:-:S02]  /*2e90*/  IADD3 R109, R0, 0x18, RZ ;  /* 0x00000018006d7810 */ /* 0x000fc40007ffe0ff */
[C---:B------:R-:W-:Y:S01]  /*2ea0*/  IADD3 R110, R0.reuse, 0x19, RZ ;  /* 0x00000019006e7810 */ /* 0x040fe20007ffe0ff */
[----:B------:R-:W-:Y:S03]  /*2eb0*/  I2F R111, R108 ;  /* 0x0000006c006f7306 */ /* 0x000fe60000201400 */
[----:B------:R-:W-:Y:S01]  /*2ec0*/  IADD3 R124, R0, 0x30, RZ ;  /* 0x00000030007c7810 */ /* 0x000fe20007ffe0ff */
[----:B------:R-:W-:Y:S01]  /*2ed0*/  HMMA.16816.F32 R128, R32, R84, R128 ;  /* 0x000000542080723c */ /* 0x000fe20000001880 */
[----:B------:R-:W-:Y:S01]  /*2ee0*/  FMUL.FTZ R3, R56, c[0x0][0x2ec] ;  /* 0x0000bb0038037a20 */ /* 0x000fe20000410000 */
[C---:B------:R-:W-:Y:S02]  /*2ef0*/  IADD3 R125, R0.reuse, 0x31, RZ ;  /* 0x00000031007d7810 */ /* 0x040fe40007ffe0ff */
[C---:B------:R-:W-:Y:S01]  /*2f00*/  IADD3 R126, R0.reuse, 0x38, RZ ;  /* 0x00000038007e7810 */ /* 0x040fe20007ffe0ff */
[----:B------:R1:W-:Y:S01]  /*2f10*/  MUFU.TANH R184, R3 ;  /* 0x0000000300b87308 */ /* 0x0003e20000002400 */
[----:B------:R-:W-:-:S02]  /*2f20*/  IADD3 R127, R0, 0x39, RZ ;  /* 0x00000039007f7810 */ /* 0x000fc40007ffe0ff */
[C---:B------:R-:W-:Y:S05]  /*2f30*/  HMMA.16816.F32 R92, R32.reuse, R54, R92 ;  /* 0x00000036205c723c */ /* 0x040fea000000185c */
[----:B------:R-:W-:Y:S03]  /*2f40*/  I2F R143, R109 ;  /* 0x0000006d008f7306 */ /* 0x000fe60000201400 */
[----:B------:R-:W-:Y:S01]  /*2f50*/  HMMA.16816.F32 R120, R32, R78, R120 ;  /* 0x0000004e2078723c */ /* 0x000fe20000001878 */
[----:B-1----:R-:W-:-:S04]  /*2f60*/  FMUL.FTZ R3, R57, c[0x0][0x2ec] ;  /* 0x0000bb0039037a20 */ /* 0x002fc80000410000 */
[----:B------:R-:W-:Y:S03]  /*2f70*/  I2F R151, R110 ;  /* 0x0000006e00977306 */ /* 0x000fe60000201400 */
[----:B------:R-:W-:Y:S01]  /*2f80*/  HMMA.16816.F32 R116, R32, R86, R116 ;  /* 0x000000562074723c */ /* 0x000fe20000001874 */
[----:B------:R-:W1:Y:S04]  /*2f90*/  LDSM.16.M88.4 R32, [R225+0x8400] ;  /* 0x00840000e120783b */ /* 0x000e680000000200 */
[----:B------:R3:W-:Y:S03]  /*2fa0*/  MUFU.TANH R172, R3 ;  /* 0x0000000300ac7308 */ /* 0x0007e60000002400 */
[----:B------:R-:W-:Y:S05]  /*2fb0*/  HMMA.16816.F32 R64, R20, R50, R64 ;  /* 0x000000321440723c */ /* 0x000fea0000001840 */
[----:B------:R-:W-:Y:S03]  /*2fc0*/  I2F R162, R124 ;  /* 0x0000007c00a27306 */ /* 0x000fe60000201400 */
[----:B------:R-:W-:Y:S01]  /*2fd0*/  HMMA.16816.F32 R80, R8, R40, R60 ;  /* 0x000000280850723c */ /* 0x000fe2000000183c */
[----:B---3--:R-:W-:-:S04]  /*2fe0*/  FMUL.FTZ R3, R58, c[0x0][0x2ec] ;  /* 0x0000bb003a037a20 */ /* 0x008fc80000410000 */
[----:B------:R-:W-:Y:S03]  /*2ff0*/  I2F R163, R125 ;  /* 0x0000007d00a37306 */ /* 0x000fe60000201400 */
[----:B--2---:R-:W-:Y:S05]  /*3000*/  HMMA.16816.F32 R60, R28, R44, R72 ;  /* 0x0000002c1c3c723c */ /* 0x004fea0000001848 */
[----:B------:R2:W-:Y:S03]  /*3010*/  MUFU.TANH R175, R3 ;  /* 0x0000000300af7308 */ /* 0x0005e60000002400 */
[----:B------:R-:W-:Y:S05]  /*3020*/  HMMA.16816.F32 R68, R16, R50, R68 ;  /* 0x000000321044723c */ /* 0x000fea0000001844 */
[----:B------:R-:W-:Y:S03]  /*3030*/  I2F R164, R126 ;  /* 0x0000007e00a47306 */ /* 0x000fe60000201400 */
[----:B------:R-:W-:Y:S01]  /*3040*/  HMMA.16816.F32 R64, R12, R42, R64 ;  /* 0x0000002a0c40723c */ /* 0x000fe20000001840 */
[----:B--2---:R-:W-:-:S07]  /*3050*/  FMUL.FTZ R3, R59, c[0x0][0x2ec] ;  /* 0x0000bb003b037a20 */ /* 0x004fce0000410000 */
[----:B------:R-:W-:Y:S01]  /*3060*/  HMMA.16816.F32 R48, R24, R44, R88 ;  /* 0x0000002c1830723c */ /* 0x000fe20000001858 */
[----:B------:R-:W-:Y:S07]  /*3070*/  I2F R165, R127 ;  /* 0x0000007f00a57306 */ /* 0x000fee0000201400 */
[----:B------:R-:W-:Y:S01]  /*3080*/  HMMA.16816.F32 R56, R36, R54, R100 ;  /* 0x000000362438723c */ /* 0x000fe20000001864 */
[----:B------:R-:W2:Y:S01]  /*3090*/  LDSM.16.M88.4 R52, [R227+0x8400] ;  /* 0x00840000e334783b */ /* 0x000ea20000000200 */
[----:B------:R3:W-:Y:S06]  /*30a0*/  MUFU.TANH R171, R3 ;  /* 0x0000000300ab7308 */ /* 0x0007ec0000002400 */
[----:B-1----:R-:W-:Y:S08]  /*30b0*/  HMMA.16816.F32 R60, R20, R32, R60 ;  /* 0x00000020143c723c */ /* 0x002ff0000000183c */
[----:B------:R-:W-:Y:S01]  /*30c0*/  HMMA.16816.F32 R72, R8, R42, R68 ;  /* 0x0000002a0848723c */ /* 0x000fe20000001844 */
[----:B---3--:R-:W-:-:S04]  /*30d0*/  FMUL.FTZ R3, R80, c[0x0][0x2ec] ;  /* 0x0000bb0050037a20 */ /* 0x008fc80000410000 */
[----:B------:R1:W-:Y:S03]  /*30e0*/  MUFU.TANH R174, R3 ;  /* 0x0000000300ae7308 */ /* 0x0003e60000002400 */
[----:B------:R-:W-:Y:S01]  /*30f0*/  HMMA.16816.F32 R40, R16, R32, R48 ;  /* 0x000000201028723c */ /* 0x000fe20000001830 */
[----:B------:R-:W3:Y:S07]  /*3100*/  LDSM.16.M88.4 R48, [R227+0x7800] ;  /* 0x00780000e330783b */ /* 0x000eee0000000200 */
[----:B------:R-:W-:Y:S01]  /*3110*/  HMMA.16816.F32 R56, R28, R46, R56 ;  /* 0x0000002e1c38723c */ /* 0x000fe20000001838 */
[----:B-1----:R-:W-:-:S07]  /*3120*/  FMUL.FTZ R3, R81, c[0x0][0x2ec] ;  /* 0x0000bb0051037a20 */ /* 0x002fce0000410000 */
[----:B------:R-:W-:Y:S01]  /*3130*/  HMMA.16816.F32 R88, R36, R78, R132 ;  /* 0x0000004e2458723c */ /* 0x000fe20000001884 */
[----:B------:R1:W4:Y:S07]  /*3140*/  MUFU.TANH R170, R3 ;  /* 0x0000000300aa7308 */ /* 0x00032e0000002400 */
[----:B--2---:R-:W-:Y:S01]  /*3150*/  HMMA.16816.F32 R68, R8, R52, R40 ;  /* 0x000000340844723c */ /* 0x004fe20000001828 */
[----:B------:R-:W-:Y:S01]  /*3160*/  LDSM.16.M88.4 R40, [R225+0x8800] ;  /* 0x00880000e128783b */ /* 0x000fe20000000200 */
[----:B-1----:R-:W-:-:S04]  /*3170*/  FMUL.FTZ R3, R82, c[0x0][0x2ec] ;  /* 0x0000bb0052037a20 */ /* 0x002fc80000410000 */
[----:B------:R1:W-:Y:S02]  /*3180*/  MUFU.TANH R173, R3 ;  /* 0x0000000300ad7308 */ /* 0x0003e40000002400 */
[----:B-1----:R-:W-:Y:S02]  /*3190*/  FMUL.FTZ R3, R83, c[0x0][0x2ec] ;  /* 0x0000bb0053037a20 */ /* 0x002fe40000410000 */
[C---:B------:R-:W-:Y:S04]  /*31a0*/  HMMA.16816.F32 R80, R36.reuse, R76, R136 ;  /* 0x0000004c2450723c */ /* 0x040fe80000001888 */
[----:B------:R1:W-:Y:S04]  /*31b0*/  MUFU.TANH R167, R3 ;  /* 0x0000000300a77308 */ /* 0x0003e80000002400 */
[C---:B------:R-:W-:Y:S08]  /*31c0*/  HMMA.16816.F32 R76, R36.reuse, R84, R152 ;  /* 0x00000054244c723c */ /* 0x040ff00000001898 */
[----:B------:R-:W-:Y:S01]  /*31d0*/  HMMA.16816.F32 R84, R36, R86, R144 ;  /* 0x000000562454723c */ /* 0x000fe20000001890 */
[----:B------:R-:W2:Y:S01]  /*31e0*/  LDSM.16.M88.4 R36, [R227+0x7c00] ;  /* 0x007c0000e324783b */ /* 0x000ea20000000200 */
        /* <DEDUP_REMOVED lines=9> */
[----:B------:R-:W-:Y:S08]  /*3280*/  HMMA.16816.F32 R60, R24, R46, R92 ;  /* 0x0000002e183c723c */ /* 0x000ff0000000185c */
[----:B------:R-:W-:Y:S01]  /*3290*/  HMMA.16816.F32 R44, R20, R34, R56 ;  /* 0x00000022142c723c */ /* 0x000fe20000001838 */
[----:B-1----:R-:W-:-:S04]  /*32a0*/  FMUL.FTZ R3, R72, c[0x0][0x2ec] ;  /* 0x0000bb0048037a20 */ /* 0x002fc80000410000 */
[----:B------:R1:W5:Y:S11]  /*32b0*/  MUFU.TANH R138, R3 ;  /* 0x00000003008a7308 */ /* 0x0003760000002400 */
[----:B------:R-:W-:Y:S01]  /*32c0*/  HMMA.16816.F32 R56, R16, R34, R60 ;  /* 0x000000221038723c */ /* 0x000fe2000000183c */
[----:B------:R-:W4:Y:S01]  /*32d0*/  LDSM.16.M88.4 R32, [R227+0x8800] ;  /* 0x00880000e320783b */ /* 0x000f220000000200 */
[----:B-1----:R-:W-:-:S06]  /*32e0*/  FMUL.FTZ R3, R73, c[0x0][0x2ec] ;  /* 0x0000bb0049037a20 */ /* 0x002fcc0000410000 */
[----:B---3--:R-:W-:Y:S01]  /*32f0*/  HMMA.16816.F32 R60, R28, R48, R80 ;  /* 0x000000301c3c723c */ /* 0x008fe20000001850 */
[----:B------:R1:W3:Y:S07]  /*3300*/  MUFU.TANH R149, R3 ;  /* 0x0000000300957308 */ /* 0x0002ee0000002400 */
[----:B--2---:R-:W-:Y:S08]  /*3310*/  HMMA.16816.F32 R80, R24, R38, R116 ;  /* 0x000000261850723c */ /* 0x004ff00000001874 */
[----:B------:R-:W-:Y:S01]  /*3320*/  HMMA.16816.F32 R56, R8, R54, R56 ;  /* 0x000000360838723c */ /* 0x000fe20000001838 */
[----:B-1----:R-:W-:-:S04]  /*3330*/  FMUL.FTZ R3, R74, c[0x0][0x2ec] ;  /* 0x0000bb004a037a20 */ /* 0x002fc80000410000 */
[----:B------:R1:W2:Y:S02]  /*3340*/  MUFU.TANH R134, R3 ;  /* 0x0000000300867308 */ /* 0x0002a40000002400 */
        /* <DEDUP_REMOVED lines=9> */
[----:B-1----:R-:W-:-:S04]  /*33e0*/  FMUL.FTZ R3, R65, c[0x0][0x2ec] ;  /* 0x0000bb0041037a20 */ /* 0x002fc80000410000 */
[----:B------:R1:W-:Y:S02]  /*33f0*/  MUFU.TANH R139, R3 ;  /* 0x00000003008b7308 */ /* 0x0003e40000002400 */
[----:B-1----:R-:W-:-:S06]  /*3400*/  FMUL.FTZ R3, R66, c[0x0][0x2ec] ;  /* 0x0000bb0042037a20 */ /* 0x002fcc0000410000 */
[----:B------:R1:W-:Y:S02]  /*3410*/  MUFU.TANH R133, R3 ;  /* 0x0000000300857308 */ /* 0x0003e40000002400 */
[----:B-1----:R-:W-:Y:S02]  /*3420*/  FMUL.FTZ R3, R67, c[0x0][0x2ec] ;  /* 0x0000bb0043037a20 */ /* 0x002fe40000410000 */
[----:B------:R-:W-:Y:S04]  /*3430*/  HMMA.16816.F32 R64, R24, R50, R120 ;  /* 0x000000321840723c */ /* 0x000fe80000001878 */
[----:B------:R1:W-:Y:S04]  /*3440*/  MUFU.TANH R136, R3 ;  /* 0x0000000300887308 */ /* 0x0003e80000002400 */
[----:B----4-:R-:W-:Y:S01]  /*3450*/  HMMA.16816.F32 R48, R12, R32, R52 ;  /* 0x000000200c30723c */ /* 0x010fe20000001834 */
[----:B-1----:R-:W-:-:S04]  /*3460*/  FMUL.FTZ R3, R68, c[0x0][0x2ec] ;  /* 0x0000bb0044037a20 */ /* 0x002fc80000410000 */
[----:B------:R1:W4:Y:S11]  /*3470*/  MUFU.TANH R100, R3 ;  /* 0x0000000300647308 */ /* 0x0003360000002400 */
[----:B------:R-:W-:Y:S08]  /*3480*/  HMMA.16816.F32 R52, R16, R42, R64 ;  /* 0x0000002a1034723c */ /* 0x000ff00000001840 */
[----:B------:R-:W-:-:S04]  /*3490*/  FMUL.FTZ R7, R51, c[0x0][0x2ec] ;  /* 0x0000bb0033077a20 */ /* 0x000fc80000410000 */
[----:B------:R-:W-:Y:S01]  /*34a0*/  MUFU.TANH R92, R7 ;  /* 0x00000007005c7308 */ /* 0x000fe20000002400 */
[----:B-1----:R-:W-:-:S07]  /*34b0*/  FMUL.FTZ R3, R69, c[0x0][0x2ec] ;  /* 0x0000bb0045037a20 */ /* 0x002fce0000410000 */
[----:B------:R1:W-:Y:S04]  /*34c0*/  MUFU.TANH R132, R3 ;  /* 0x0000000300847308 */ /* 0x0003e80000002400 */
[----:B------:R-:W-:Y:S01]  /*34d0*/  HMMA.16816.F32 R52, R8, R34, R52 ;  /* 0x000000220834723c */ /* 0x000fe20000001834 */
[----:B-1----:R-:W-:-:S04]  /*34e0*/  FMUL.FTZ R3, R70, c[0x0][0x2ec] ;  /* 0x0000bb0046037a20 */ /* 0x002fc80000410000 */
[----:B------:R1:W1:Y:S02]  /*34f0*/  MUFU.TANH R96, R3 ;  /* 0x0000000300607308 */ /* 0x0002640000002400 */
[----:B-1----:R-:W-:Y:S02]  /*3500*/  FMUL.FTZ R3, R71, c[0x0][0x2ec] ;  /* 0x0000bb0047037a20 */ /* 0x002fe40000410000 */
[----:B------:R-:W-:Y:S04]  /*3510*/  HMMA.16816.F32 R68, R28, R36, R76 ;  /* 0x000000241c44723c */ /* 0x000fe8000000184c */
        /* <DEDUP_REMOVED lines=9> */
[----:B------:R1:W-:Y:S03]  /*35b0*/  MUFU.TANH R101, R3 ;  /* 0x0000000300657308 */ /* 0x0003e60000002400 */
[----:B------:R-:W-:-:S02]  /*35c0*/  IMNMX R24, R112, UR11, PT ;  /* 0x0000000b70187c17 */ /* 0x000fc4000b800200 */
[----:B------:R-:W-:Y:S01]  /*35d0*/  IMNMX R27, R4, UR11, PT ;  /* 0x0000000b041b7c17 */ /* 0x000fe2000b800200 */
[----:B------:R-:W-:Y:S01]  /*35e0*/  FFMA.FTZ R4, R106, UR4, R170 ;  /* 0x000000046a047c23 */ /* 0x000fe200080100aa */
[----:B------:R-:W-:Y:S02]  /*35f0*/  IMNMX R26, R6, UR11, PT ;  /* 0x0000000b061a7c17 */ /* 0x000fe4000b800200 */
[C---:B------:R-:W-:Y:S02]  /*3600*/  ISETP.GE.AND P1, PT, R0.reuse, R24, PT ;  /* 0x000000180000720c */ /* 0x040fe40003f26270 */
[C---:B------:R-:W-:Y:S02]  /*3610*/  ISETP.GE.AND P4, PT, R0.reuse, R27, PT ;  /* 0x0000001b0000720c */ /* 0x040fe40003f86270 */
[----:B------:R-:W-:Y:S01]  /*3620*/  ISETP.GE.AND P2, PT, R0, R26, PT ;  /* 0x0000001a0000720c */ /* 0x000fe20003f46270 */
[----:B-1----:R-:W-:Y:S01]  /*3630*/  FMUL.FTZ R3, R56, c[0x0][0x2ec] ;  /* 0x0000bb0038037a20 */ /* 0x002fe20000410000 */
[----:B------:R-:W-:-:S02]  /*3640*/  ISETP.GE.AND P5, PT, R104, R24, PT ;  /* 0x000000186800720c */ /* 0x000fc40003fa6270 */
[----:B------:R-:W-:Y:S01]  /*3650*/  ISETP.GE.AND P6, PT, R104, R27, PT ;  /* 0x0000001b6800720c */ /* 0x000fe20003fc6270 */
        /* <DEDUP_REMOVED lines=9> */
[----:B------:R-:W2:Y:S07]  /*36f0*/  LDSM.16.M88.4 R40, [R225+0x8c00] ;  /* 0x008c0000e128783b */ /* 0x000eae0000000200 */
[----:B------:R-:W-:Y:S01]  /*3700*/  HMMA.16816.F32 R60, R28, R38, R84 ;  /* 0x000000261c3c723c */ /* 0x000fe20000001854 */
[----:B------:R-:W2:Y:S01]  /*3710*/  LDSM.16.M88.4 R28, [R227+0x8c00] ;  /* 0x008c0000e31c783b */ /* 0x000ea20000000200 */
[----:B-1----:R-:W-:Y:S01]  /*3720*/  FMUL.FTZ R3, R48, c[0x0][0x2ec] ;  /* 0x0000bb0030037a20 */ /* 0x002fe20000410000 */
[----:B------:R-:W-:-:S04]  /*3730*/  DEPBAR.LE SB0, 0x0 ;  /* 0x000080000000791a */ /* 0x000fc80000000000 */
[----:B------:R1:W1:Y:S01]  /*3740*/  MUFU.TANH R91, R3 ;  /* 0x00000003005b7308 */ /* 0x0002620000002400 */
[----:B------:R-:W-:Y:S02]  /*3750*/  FMUL.FTZ R6, R58, c[0x0][0x2ec] ;  /* 0x0000bb003a067a20 */ /* 0x000fe40000410000 */
[----:B------:R-:W-:-:S05]  /*3760*/  FMUL.FTZ R7, R59, c[0x0][0x2ec] ;  /* 0x0000bb003b077a20 */ /* 0x000fca0000410000 */
[----:B------:R-:W2:Y:S01]  /*3770*/  MUFU.TANH R84, R6 ;  /* 0x0000000600547308 */ /* 0x000ea20000002400 */
[----:B-1----:R-:W-:-:S07]  /*3780*/  FMUL.FTZ R3, R49, c[0x0][0x2ec] ;  /* 0x0000bb0031037a20 */ /* 0x002fce0000410000 */
[----:B------:R-:W-:Y:S08]  /*3790*/  MUFU.TANH R79, R7 ;  /* 0x00000007004f7308 */ /* 0x000ff00000002400 */
[----:B------:R1:W-:Y:S02]  /*37a0*/  MUFU.TANH R94, R3 ;  /* 0x00000003005e7308 */ /* 0x0003e40000002400 */
[----:B-1----:R-:W-:-:S02]  /*37b0*/  FMUL.FTZ R3, R50, c[0x0][0x2ec] ;  /* 0x0000bb0032037a20 */ /* 0x002fc40000410000 */
[----:B------:R-:W-:Y:S04]  /*37c0*/  HMMA.16816.F32 R48, R12, R34, R44 ;  /* 0x000000220c30723c */ /* 0x000fe8000000182c */
[----:B------:R1:W1:Y:S04]  /*37d0*/  MUFU.TANH R89, R3 ;  /* 0x0000000300597308 */ /* 0x0002680000002400 */
[-C--:B--2---:R-:W-:Y:S08]  /*37e0*/  HMMA.16816.F32 R32, R20, R40.reuse, R68 ;  /* 0x000000281420723c */ /* 0x084ff00000001844 */
[----:B------:R-:W-:Y:S01]  /*37f0*/  HMMA.16816.F32 R44, R16, R40, R72 ;  /* 0x00000028102c723c */ /* 0x000fe20000001848 */
[----:B-1----:R-:W-:-:S04]  /*3800*/  IADD3 R3, R112, 0x8, RZ ;  /* 0x0000000870037810 */ /* 0x002fc80007ffe0ff */
[----:B------:R-:W-:Y:S01]  /*3810*/  IMNMX R25, R3, UR11, PT ;  /* 0x0000000b03197c17 */ /* 0x000fe2000b800200 */
[----:B------:R-:W-:Y:S01]  /*3820*/  FMUL.FTZ R3, R56, c[0x0][0x2ec] ;  /* 0x0000bb0038037a20 */ /* 0x000fe20000410000 */
[----:B------:R-:W-:Y:S01]  /*3830*/  FSEL R56, R4, -INF , !P6 ;  /* 0xff80000004387808 */ /* 0x000fe20007000000 */
[----:B------:R-:W-:Y:S01]  /*3840*/  FMUL.FTZ R6, R48, c[0x0][0x2ec] ;  /* 0x0000bb0030067a20 */ /* 0x000fe20000410000 */
[-C--:B------:R-:W-:Y:S01]  /*3850*/  ISETP.GE.AND P0, PT, R0, R25.reuse, PT ;  /* 0x000000190000720c */ /* 0x080fe20003f06270 */
[----:B------:R-:W-:Y:S01]  /*3860*/  FFMA.FTZ R0, R106, UR4, R172 ;  /* 0x000000046a007c23 */ /* 0x000fe200080100ac */
[-C--:B------:R-:W-:Y:S01]  /*3870*/  ISETP.GE.AND P3, PT, R104, R25.reuse, PT ;  /* 0x000000196800720c */ /* 0x080fe20003f66270 */
[----:B------:R1:W-:Y:S01]  /*3880*/  MUFU.TANH R88, R3 ;  /* 0x0000000300587308 */ /* 0x0003e20000002400 */
[C---:B------:R-:W-:Y:S01]  /*3890*/  ISETP.GE.AND P6, PT, R105.reuse, R25, PT ;  /* 0x000000196900720c */ /* 0x040fe20003fc6270 */
[----:B-----5:R-:W-:Y:S01]  /*38a0*/  FFMA.FTZ R4, R114, UR4, R138 ;  /* 0x0000000472047c23 */ /* 0x020fe2000801008a */
[----:B------:R-:W-:Y:S01]  /*38b0*/  FSEL R66, R0, -INF , !P5 ;  /* 0xff80000000427808 */ /* 0x000fe20006800000 */
[----:B------:R-:W-:Y:S01]  /*38c0*/  FFMA.FTZ R0, R106, UR4, R171 ;  /* 0x000000046a007c23 */ /* 0x000fe200080100ab */
[----:B------:R-:W-:Y:S01]  /*38d0*/  ISETP.GE.AND P5, PT, R104, R26, PT ;  /* 0x0000001a6800720c */ /* 0x000fe20003fa6270 */
[----:B------:R-:W-:Y:S01]  /*38e0*/  FMUL.FTZ R7, R50, c[0x0][0x2ec] ;  /* 0x0000bb0032077a20 */ /* 0x000fe20000410000 */
[----:B------:R-:W-:Y:S01]  /*38f0*/  HMMA.16816.F32 R36, R12, R28, R32 ;  /* 0x0000001c0c24723c */ /* 0x000fe20000001820 */
[----:B------:R2:W-:Y:S01]  /*3900*/  MUFU.TANH R78, R6 ;  /* 0x00000006004e7308 */ /* 0x0005e20000002400 */
[----:B------:R-:W-:Y:S01]  /*3910*/  FSEL R76, R0, -INF , !P3 ;  /* 0xff800000004c7808 */ /* 0x000fe20005800000 */
[----:B------:R-:W-:Y:S01]  /*3920*/  FFMA.FTZ R0, R114, UR4, R156 ;  /* 0x0000000472007c23 */ /* 0x000fe2000801009c */
[----:B------:R-:W-:-:S04]  /*3930*/  ISETP.GE.AND P3, PT, R105, R24, PT ;  /* 0x000000186900720c */ /* 0x000fc80003f66270 */
[----:B------:R-:W-:Y:S01]  /*3940*/  FSEL R67, R0, -INF , !P3 ;  /* 0xff80000000437808 */ /* 0x000fe20005800000 */
[----:B-1----:R-:W-:Y:S01]  /*3950*/  FMUL.FTZ R3, R57, c[0x0][0x2ec] ;  /* 0x0000bb0039037a20 */ /* 0x002fe20000410000 */
[----:B------:R-:W-:Y:S01]  /*3960*/  ISETP.GE.AND P3, PT, R105, R26, PT ;  /* 0x0000001a6900720c */ /* 0x000fe20003f66270 */
[----:B------:R-:W-:Y:S01]  /*3970*/  FFMA.FTZ R0, R114, UR4, R148 ;  /* 0x0000000472007c23 */ /* 0x000fe20008010094 */
[----:B------:R1:W-:Y:S01]  /*3980*/  MUFU.TANH R64, R7 ;  /* 0x0000000700407308 */ /* 0x0003e20000002400 */
[----:B------:R-:W-:Y:S03]  /*3990*/  HMMA.16816.F32 R20, R20, R42, R60 ;  /* 0x0000002a1414723c */ /* 0x000fe6000000183c */
[----:B------:R-:W-:Y:S01]  /*39a0*/  FSEL R77, R0, -INF , !P6 ;  /* 0xff800000004d7808 */ /* 0x000fe20007000000 */
[----:B------:R-:W-:Y:S01]  /*39b0*/  FFMA.FTZ R0, R115, UR4, R169 ;  /* 0x0000000473007c23 */ /* 0x000fe200080100a9 */
[----:B------:R-:W-:Y:S01]  /*39c0*/  ISETP.GE.AND P6, PT, R107, R24, PT ;  /* 0x000000186b00720c */ /* 0x000fe20003fc6270 */
[----:B--2---:R-:W-:Y:S01]  /*39d0*/  FMUL.FTZ R6, R49, c[0x0][0x2ec] ;  /* 0x0000bb0031067a20 */ /* 0x004fe20000410000 */
[----:B------:R2:W5:Y:S01]  /*39e0*/  MUFU.TANH R85, R3 ;  /* 0x0000000300557308 */ /* 0x0005620000002400 */
[----:B------:R-:W-:Y:S01]  /*39f0*/  HMMA.16816.F32 R32, R8, R28, R44 ;  /* 0x0000001c0820723c */ /* 0x000fe2000000182c */
[----:B------:R-:W-:Y:S01]  /*3a00*/  FSEL R59, R0, -INF , !P6 ;  /* 0xff800000003b7808 */ /* 0x000fe20007000000 */
[----:B---3--:R-:W-:Y:S01]  /*3a10*/  FFMA.FTZ R0, R115, UR4, R149 ;  /* 0x0000000473007c23 */ /* 0x008fe20008010095 */
[----:B------:R-:W-:Y:S01]  /*3a20*/  ISETP.GE.AND P6, PT, R107, R26, PT ;  /* 0x0000001a6b00720c */ /* 0x000fe20003fc6270 */
[----:B------:R-:W-:-:S02]  /*3a30*/  FMUL.FTZ R38, R38, c[0x0][0x2ec] ;  /* 0x0000bb0026267a20 */ /* 0x000fc40000410000 */
[----:B------:R-:W-:Y:S01]  /*3a40*/  FMUL.FTZ R39, R39, c[0x0][0x2ec] ;  /* 0x0000bb0027277a20 */ /* 0x000fe20000410000 */
[----:B------:R3:W-:Y:S01]  /*3a50*/  MUFU.TANH R69, R6 ;  /* 0x0000000600457308 */ /* 0x0007e20000002400 */
[----:B-1----:R-:W-:Y:S01]  /*3a60*/  FMUL.FTZ R7, R54, c[0x0][0x2ec] ;  /* 0x0000bb0036077a20 */ /* 0x002fe20000410000 */
[----:B------:R-:W-:Y:S01]  /*3a70*/  HMMA.16816.F32 R16, R16, R42, R80 ;  /* 0x0000002a1010723c */ /* 0x000fe20000001850 */
[----:B--2---:R-:W-:-:S05]  /*3a80*/  FFMA.FTZ R3, R106, UR4, R167 ;  /* 0x000000046a037c23 */ /* 0x004fca00080100a7 */
[----:B------:R-:W1:Y:S02]  /*3a90*/  MUFU.TANH R40, R7 ;  /* 0x0000000700287308 */ /* 0x000e640000002400 */
[-C--:B------:R-:W-:Y:S01]  /*3aa0*/  HMMA.16816.F32 R12, R12, R30.reuse, R20 ;  /* 0x0000001e0c0c723c */ /* 0x080fe20000001814 */
[----:B------:R-:W-:Y:S01]  /*3ab0*/  FSEL R58, R3, -INF , !P5 ;  /* 0xff800000033a7808 */ /* 0x000fe20006800000 */
[----:B------:R-:W-:Y:S01]  /*3ac0*/  FFMA.FTZ R3, R114, UR4, R134 ;  /* 0x0000000472037c23 */ /* 0x000fe20008010086 */
[-C--:B------:R-:W-:Y:S01]  /*3ad0*/  ISETP.GE.AND P5, PT, R105, R27.reuse, PT ;  /* 0x0000001b6900720c */ /* 0x080fe20003fa6270 */
[----:B---3--:R-:W-:Y:S02]  /*3ae0*/  FMUL.FTZ R6, R51, c[0x0][0x2ec] ;  /* 0x0000bb0033067a20 */ /* 0x008fe40000410000 */
[----:B------:R-:W-:Y:S01]  /*3af0*/  MUFU.TANH R38, R38 ;  /* 0x0000002600267308 */ /* 0x000fe20000002400 */
[----:B------:R-:W-:Y:S01]  /*3b00*/  FMUL.FTZ R32, R32, c[0x0][0x2ec] ;  /* 0x0000bb0020207a20 */ /* 0x000fe20000410000 */
[----:B------:R-:W-:Y:S01]  /*3b10*/  FSEL R57, R3, -INF , !P3 ;  /* 0xff80000003397808 */ /* 0x000fe20005800000 */
[C---:B------:R-:W-:Y:S01]  /*3b20*/  FFMA.FTZ R3, R115.reuse, UR4, R168 ;  /* 0x0000000473037c23 */ /* 0x040fe200080100a8 */
[----:B------:R-:W-:Y:S01]  /*3b30*/  FSEL R49, R4, -INF , !P5 ;  /* 0xff80000004317808 */ /* 0x000fe20006800000 */
[----:B------:R-:W-:Y:S01]  /*3b40*/  FFMA.FTZ R4, R115, UR4, R137 ;  /* 0x0000000473047c23 */ /* 0x000fe20008010089 */
[----:B------:R-:W-:Y:S01]  /*3b50*/  ISETP.GE.AND P3, PT, R107, R27, PT ;  /* 0x0000001b6b00720c */ /* 0x000fe20003f66270 */
[----:B------:R-:W-:Y:S01]  /*3b60*/  FMUL.FTZ R35, R35, c[0x0][0x2ec] ;  /* 0x0000bb0023237a20 */ /* 0x000fe20000410000 */
[-C--:B------:R-:W-:Y:S01]  /*3b70*/  ISETP.GE.AND P5, PT, R107, R25.reuse, PT ;  /* 0x000000196b00720c */ /* 0x080fe20003fa6270 */
[----:B------:R2:W-:Y:S01]  /*3b80*/  MUFU.TANH R68, R6 ;  /* 0x0000000600447308 */ /* 0x0005e20000002400 */
[----:B------:R-:W-:Y:S01]  /*3b90*/  FSEL R48, R0, -INF , !P3 ;  /* 0xff80000000307808 */ /* 0x000fe20005800000 */
[C---:B------:R-:W-:Y:S01]  /*3ba0*/  FFMA.FTZ R0, R140.reuse, UR4, R135 ;  /* 0x000000048c007c23 */ /* 0x040fe20008010087 */
[----:B------:R-:W-:Y:S01]  /*3bb0*/  FSEL R65, R3, -INF , !P5 ;  /* 0xff80000003417808 */ /* 0x000fe20006800000 */
[----:B----4-:R-:W-:Y:S01]  /*3bc0*/  FFMA.FTZ R3, R140, UR4, R100 ;  /* 0x000000048c037c23 */ /* 0x010fe20008010064 */
[C---:B------:R-:W-:Y:S01]  /*3bd0*/  ISETP.GE.AND P5, PT, R113.reuse, R24, PT ;  /* 0x000000187100720c */ /* 0x040fe20003fa6270 */
[----:B------:R-:W-:Y:S01]  /*3be0*/  HMMA.16816.F32 R8, R8, R30, R16 ;  /* 0x0000001e0808723c */ /* 0x000fe20000001810 */
[----:B------:R-:W-:Y:S01]  /*3bf0*/  FSEL R51, R4, -INF , !P6 ;  /* 0xff80000004337808 */ /* 0x000fe20007000000 */
[----:B------:R-:W-:Y:S01]  /*3c00*/  FFMA.FTZ R4, R140, UR4, R133 ;  /* 0x000000048c047c23 */ /* 0x000fe20008010085 */
[----:B------:R-:W-:Y:S01]  /*3c10*/  FSEL R148, R0, -INF , !P5 ;  /* 0xff80000000947808 */ /* 0x000fe20006800000 */
[----:B------:R-:W-:Y:S01]  /*3c20*/  FFMA.FTZ R0, R140, UR4, R96 ;  /* 0x000000048c007c23 */ /* 0x000fe20008010060 */
[C---:B------:R-:W-:Y:S01]  /*3c30*/  ISETP.GE.AND P5, PT, R113.reuse, R26, PT ;  /* 0x0000001a7100720c */ /* 0x040fe20003fa6270 */
[----:B------:R-:W-:Y:S01]  /*3c40*/  MUFU.TANH R32, R32 ;  /* 0x0000002000207308 */ /* 0x000fe20000002400 */
[----:B------:R-:W-:Y:S01]  /*3c50*/  BAR.SYNC.DEFER_BLOCKING 0x0 ;  /* 0x0000000000007b1d */ /* 0x000fe20000010000 */
[----:B------:R-:W-:-:S02]  /*3c60*/  ISETP.GE.AND P3, PT, R113, R25, PT ;  /* 0x000000197100720c */ /* 0x000fc40003f66270 */
[----:B------:R-:W-:Y:S01]  /*3c70*/  FSEL R106, R0, -INF , !P5 ;  /* 0xff800000006a7808 */ /* 0x000fe20006800000 */
[----:B------:R-:W-:Y:S01]  /*3c80*/  FMUL.FTZ R0, R53, c[0x0][0x2ec] ;  /* 0x0000bb0035007a20 */ /* 0x000fe20000410000 */
[----:B------:R-:W-:Y:S01]  /*3c90*/  ISETP.GE.AND P6, PT, R113, R27, PT ;  /* 0x0000001b7100720c */ /* 0x000fe20003fc6270 */
[----:B--2---:R-:W-:Y:S01]  /*3ca0*/  FMUL.FTZ R6, R52, c[0x0][0x2ec] ;  /* 0x0000bb0034067a20 */ /* 0x004fe20000410000 */
[----:B------:R-:W-:Y:S01]  /*3cb0*/  FSEL R156, R4, -INF , !P3 ;  /* 0xff800000049c7808 */ /* 0x000fe20005800000 */
[----:B------:R2:W-:Y:S01]  /*3cc0*/  MUFU.TANH R50, R0 ;  /* 0x0000000000327308 */ /* 0x0005e20000002400 */
[----:B------:R-:W-:Y:S01]  /*3cd0*/  FSEL R100, R3, -INF , !P6 ;  /* 0xff80000003647808 */ /* 0x000fe20007000000 */
[C---:B------:R-:W-:Y:S01]  /*3ce0*/  FFMA.FTZ R4, R111.reuse, UR4, R139 ;  /* 0x000000046f047c23 */ /* 0x040fe2000801008b */
[C---:B------:R-:W-:Y:S01]  /*3cf0*/  ISETP.GE.AND P6, PT, R108.reuse, R25, PT ;  /* 0x000000196c00720c */ /* 0x040fe20003fc6270 */
[----:B------:R-:W-:Y:S01]  /*3d00*/  FFMA.FTZ R3, R111, UR4, R102 ;  /* 0x000000046f037c23 */ /* 0x000fe20008010066 */
[----:B------:R-:W-:-:S02]  /*3d10*/  ISETP.GE.AND P3, PT, R108, R24, PT ;  /* 0x000000186c00720c */ /* 0x000fc40003f66270 */
[----:B------:R-:W-:Y:S01]  /*3d20*/  ISETP.GE.AND P5, PT, R108, R27, PT ;  /* 0x0000001b6c00720c */ /* 0x000fe20003fa6270 */
[----:B------:R3:W4:Y:S01]  /*3d30*/  MUFU.TANH R52, R6 ;  /* 0x0000000600347308 */ /* 0x0007220000002400 */
[----:B------:R-:W-:Y:S01]  /*3d40*/  FSEL R149, R4, -INF , !P3 ;  /* 0xff80000004957808 */ /* 0x000fe20005800000 */
[----:B------:R-:W-:Y:S01]  /*3d50*/  FFMA.FTZ R4, R111, UR4, R132 ;  /* 0x000000046f047c23 */ /* 0x000fe20008010084 */
[----:B------:R-:W-:Y:S01]  /*3d60*/  ISETP.GE.AND P3, PT, R108, R26, PT ;  /* 0x0000001a6c00720c */ /* 0x000fe20003f66270 */
[----:B------:R-:W-:-:S03]  /*3d70*/  FMUL.FTZ R8, R8, c[0x0][0x2ec] ;  /* 0x0000bb0008087a20 */ /* 0x000fc60000410000 */
[----:B------:R-:W-:Y:S01]  /*3d80*/  FSEL R54, R4, -INF , !P5 ;  /* 0xff80000004367808 */ /* 0x000fe20006800000 */
[----:B--2---:R-:W-:Y:S01]  /*3d90*/  FFMA.FTZ R0, R111, UR4, R136 ;  /* 0x000000046f007c23 */ /* 0x004fe20008010088 */
[----:B------:R-:W-:Y:S01]  /*3da0*/  ISETP.GE.AND P5, PT, R109, R25, PT ;  /* 0x000000196d00720c */ /* 0x000fe20003fa6270 */
[----:B------:R-:W-:Y:S01]  /*3db0*/  FFMA.FTZ R4, R143, UR4, R95 ;  /* 0x000000048f047c23 */ /* 0x000fe2000801005f */
[----:B------:R-:W-:Y:S01]  /*3dc0*/  FSEL R102, R3, -INF , !P3 ;  /* 0xff80000003667808 */ /* 0x000fe20005800000 */
[C---:B------:R-:W-:Y:S01]  /*3dd0*/  FFMA.FTZ R3, R143.reuse, UR4, R90 ;  /* 0x000000048f037c23 */ /* 0x040fe2000801005a */
[----:B------:R-:W-:Y:S01]  /*3de0*/  FSEL R155, R0, -INF , !P6 ;  /* 0xff800000009b7808 */ /* 0x000fe20007000000 */
[----:B------:R-:W-:Y:S01]  /*3df0*/  FFMA.FTZ R0, R143, UR4, R99 ;  /* 0x000000048f007c23 */ /* 0x000fe20008010063 */
[----:B------:R-:W-:Y:S01]  /*3e00*/  ISETP.GE.AND P6, PT, R109, R24, PT ;  /* 0x000000186d00720c */ /* 0x000fe20003fc6270 */
[----:B---3--:R-:W-:Y:S01]  /*3e10*/  FMUL.FTZ R6, R55, c[0x0][0x2ec] ;  /* 0x0000bb0037067a20 */ /* 0x008fe20000410000 */
[----:B------:R-:W-:Y:S01]  /*3e20*/  ISETP.GE.AND P3, PT, R109, R27, PT ;  /* 0x0000001b6d00720c */ /* 0x000fe20003f66270 */
[----:B------:R-:W-:Y:S01]  /*3e30*/  MUFU.TANH R39, R39 ;  /* 0x0000002700277308 */ /* 0x000fe20000002400 */
[----:B------:R-:W-:Y:S01]  /*3e40*/  FSEL R153, R0, -INF , !P6 ;  /* 0xff80000000997808 */ /* 0x000fe20007000000 */
[----:B------:R-:W-:Y:S01]  /*3e50*/  FFMA.FTZ R0, R143, UR4, R97 ;  /* 0x000000048f007c23 */ /* 0x000fe20008010061 */
[----:B------:R-:W-:-:S02]  /*3e60*/  ISETP.GE.AND P6, PT, R109, R26, PT ;  /* 0x0000001a6d00720c */ /* 0x000fc40003fc6270 */
[----:B------:R-:W-:Y:S01]  /*3e70*/  FSEL R53, R4, -INF , !P3 ;  /* 0xff80000004357808 */ /* 0x000fe20005800000 */
[C---:B------:R-:W-:Y:S01]  /*3e80*/  FFMA.FTZ R4, R151.reuse, UR4, R98 ;  /* 0x0000000497047c23 */ /* 0x040fe20008010062 */
[----:B------:R-:W-:Y:S01]  /*3e90*/  FSEL R154, R0, -INF , !P5 ;  /* 0xff800000009a7808 */ /* 0x000fe20006800000 */
[C---:B------:R-:W-:Y:S01]  /*3ea0*/  FFMA.FTZ R0, R151.reuse, UR4, R103 ;  /* 0x0000000497007c23 */ /* 0x040fe20008010067 */
[C---:B------:R-:W-:Y:S01]  /*3eb0*/  ISETP.GE.AND P5, PT, R110.reuse, R24, PT ;  /* 0x000000186e00720c */ /* 0x040fe20003fa6270 */
[----:B------:R2:W3:Y:S01]  /*3ec0*/  MUFU.TANH R41, R6 ;  /* 0x0000000600297308 */ /* 0x0004e20000002400 */
[----:B------:R-:W-:Y:S02]  /*3ed0*/  ISETP.GE.AND P3, PT, R110, R25, PT ;  /* 0x000000196e00720c */ /* 0x000fe40003f66270 */
[----:B------:R-:W-:Y:S01]  /*3ee0*/  FSEL R107, R0, -INF , !P5 ;  /* 0xff800000006b7808 */ /* 0x000fe20006800000 */
[----:B------:R-:W-:Y:S01]  /*3ef0*/  FFMA.FTZ R0, R151, UR4, R101 ;  /* 0x0000000497007c23 */ /* 0x000fe20008010065 */
[----:B------:R-:W-:Y:S01]  /*3f00*/  FSEL R55, R3, -INF , !P6 ;  /* 0xff80000003377808 */ /* 0x000fe20007000000 */
[----:B------:R-:W-:Y:S01]  /*3f10*/  FMUL.FTZ R3, R37, c[0x0][0x2ec] ;  /* 0x0000bb0025037a20 */ /* 0x000fe20000410000 */
[----:B------:R-:W-:Y:S01]  /*3f20*/  ISETP.GE.AND P5, PT, R110, R26, PT ;  /* 0x0000001a6e00720c */ /* 0x000fe20003fa6270 */
[----:B------:R-:W-:Y:S01]  /*3f30*/  MUFU.TANH R35, R35 ;  /* 0x0000002300237308 */ /* 0x000fe20000002400 */
[----:B------:R-:W-:Y:S01]  /*3f40*/  FSEL R152, R0, -INF , !P3 ;  /* 0xff80000000987808 */ /* 0x000fe20005800000 */
[----:B------:R-:W-:Y:S01]  /*3f50*/  FFMA.FTZ R0, R158, UR4, R91 ;  /* 0x000000049e007c23 */ /* 0x000fe2000801005b */
[----:B------:R-:W-:-:S02]  /*3f60*/  ISETP.GE.AND P3, PT, R141, R24, PT ;  /* 0x000000188d00720c */ /* 0x000fc40003f66270 */
[----:B------:R-:W-:Y:S02]  /*3f70*/  ISETP.GE.AND P6, PT, R110, R27, PT ;  /* 0x0000001b6e00720c */ /* 0x000fe40003fc6270 */
[----:B------:R-:W-:Y:S01]  /*3f80*/  FSEL R186, R0, -INF , !P3 ;  /* 0xff80000000ba7808 */ /* 0x000fe20005800000 */
[----:B------:R1:W-:Y:S01]  /*3f90*/  MUFU.TANH R28, R3 ;  /* 0x00000003001c7308 */ /* 0x0003e20000002400 */
[----:B------:R-:W-:Y:S01]  /*3fa0*/  FFMA.FTZ R0, R158, UR4, R84 ;  /* 0x000000049e007c23 */ /* 0x000fe20008010054 */
[----:B------:R-:W-:Y:S01]  /*3fb0*/  FSEL R42, R4, -INF , !P6 ;  /* 0xff800000042a7808 */ /* 0x000fe20007000000 */
[----:B------:R-:W-:Y:S01]  /*3fc0*/  FFMA.FTZ R4, R158, UR4, R89 ;  /* 0x000000049e047c23 */ /* 0x000fe20008010059 */
[C---:B------:R-:W-:Y:S01]  /*3fd0*/  ISETP.GE.AND P3, PT, R141.reuse, R26, PT ;  /* 0x0000001a8d00720c */ /* 0x040fe20003f66270 */
[----:B--2---:R-:W-:Y:S01]  /*3fe0*/  FMUL.FTZ R6, R36, c[0x0][0x2ec] ;  /* 0x0000bb0024067a20 */ /* 0x004fe20000410000 */
[----:B------:R-:W-:Y:S02]  /*3ff0*/  ISETP.GE.AND P6, PT, R141, R25, PT ;  /* 0x000000198d00720c */ /* 0x000fe40003fc6270 */
[----:B------:R-:W-:Y:S01]  /*4000*/  FSEL R178, R0, -INF , !P3 ;  /* 0xff80000000b27808 */ /* 0x000fe20005800000 */
[C---:B------:R-:W-:Y:S01]  /*4010*/  FFMA.FTZ R0, R159.reuse, UR4, R92 ;  /* 0x000000049f007c23 */ /* 0x040fe2000801005c */
[----:B------:R-:W-:Y:S01]  /*4020*/  FSEL R191, R4, -INF , !P6 ;  /* 0xff80000004bf7808 */ /* 0x000fe20007000000 */
[----:B------:R-:W-:Y:S01]  /*4030*/  FFMA.FTZ R4, R159, UR4, R94 ;  /* 0x000000049f047c23 */ /* 0x000fe2000801005e */
[C---:B------:R-:W-:Y:S01]  /*4040*/  ISETP.GE.AND P6, PT, R142.reuse, R24, PT ;  /* 0x000000188e00720c */ /* 0x040fe20003fc6270 */
[----:B------:R2:W2:Y:S01]  /*4050*/  MUFU.TANH R29, R6 ;  /* 0x00000006001d7308 */ /* 0x0004a20000002400 */
[----:B------:R-:W-:Y:S01]  /*4060*/  ISETP.GE.AND P3, PT, R142, R27, PT ;  /* 0x0000001b8e00720c */ /* 0x000fe20003f66270 */
[----:B-1----:R-:W-:Y:S01]  /*4070*/  FFMA.FTZ R3, R151, UR4, R93 ;  /* 0x0000000497037c23 */ /* 0x002fe2000801005d */
[----:B------:R-:W-:Y:S01]  /*4080*/  FSEL R183, R4, -INF , !P6 ;  /* 0xff80000004b77808 */ /* 0x000fe20007000000 */
[----:B-----5:R-:W-:Y:S01]  /*4090*/  FFMA.FTZ R4, R159, UR4, R85 ;  /* 0x000000049f047c23 */ /* 0x020fe20008010055 */
[----:B------:R-:W-:-:S02]  /*40a0*/  ISETP.GE.AND P6, PT, R142, R26, PT ;  /* 0x0000001a8e00720c */ /* 0x000fc40003fc6270 */
[----:B------:R-:W-:Y:S01]  /*40b0*/  FSEL R43, R3, -INF , !P5 ;  /* 0xff800000032b7808 */ /* 0x000fe20006800000 */
[----:B------:R-:W-:Y:S01]  /*40c0*/  FFMA.FTZ R3, R158, UR4, R88 ;  /* 0x000000049e037c23 */ /* 0x000fe20008010058 */
[----:B------:R-:W-:Y:S01]  /*40d0*/  ISETP.GE.AND P5, PT, R141, R27, PT ;  /* 0x0000001b8d00720c */ /* 0x000fe20003fa6270 */
[----:B------:R-:W-:Y:S01]  /*40e0*/  MUFU.TANH R8, R8 ;  /* 0x0000000800087308 */ /* 0x000fe20000002400 */
[----:B------:R-:W-:Y:S01]  /*40f0*/  FSEL R170, R4, -INF , !P3 ;  /* 0xff80000004aa7808 */ /* 0x000fe20005800000 */
[----:B------:R-:W-:Y:S01]  /*4100*/  FFMA.FTZ R4, R160, UR4, R40 ;  /* 0x00000004a0047c23 */ /* 0x000fe20008010028 */
[----:B------:R-:W-:Y:S01]  /*4110*/  FSEL R172, R3, -INF , !P5 ;  /* 0xff80000003ac7808 */ /* 0x000fe20006800000 */
[----:B------:R-:W-:Y:S01]  /*4120*/  FMUL.FTZ R3, R33, c[0x0][0x2ec] ;  /* 0x0000bb0021037a20 */ /* 0x000fe20000410000 */
[-C--:B------:R-:W-:Y:S01]  /*4130*/  ISETP.GE.AND P5, PT, R142, R25.reuse, PT ;  /* 0x000000198e00720c */ /* 0x080fe20003fa6270 */
[----:B--2---:R-:W-:Y:S01]  /*4140*/  FMUL.FTZ R6, R34, c[0x0][0x2ec] ;  /* 0x0000bb0022067a20 */ /* 0x004fe20000410000 */
[----:B------:R-:W-:Y:S01]  /*4150*/  ISETP.GE.AND P3, PT, R150, R25, PT ;  /* 0x000000199600720c */ /* 0x000fe20003f66270 */
[----:B------:R1:W-:Y:S01]  /*4160*/  MUFU.TANH R20, R3 ;  /* 0x0000000300147308 */ /* 0x0003e20000002400 */
[----:B------:R-:W-:Y:S01]  /*4170*/  FSEL R188, R0, -INF , !P5 ;  /* 0xff80000000bc7808 */ /* 0x000fe20006800000 */
[----:B------:R-:W-:Y:S01]  /*4180*/  FFMA.FTZ R0, R160, UR4, R78 ;  /* 0x00000004a0007c23 */ /* 0x000fe2000801004e */
[----:B------:R-:W-:-:S04]  /*4190*/  ISETP.GE.AND P5, PT, R150, R24, PT ;  /* 0x000000189600720c */ /* 0x000fc80003fa6270 */
[----:B------:R-:W-:Y:S01]  /*41a0*/  FSEL R181, R0, -INF , !P5 ;  /* 0xff80000000b57808 */ /* 0x000fe20006800000 */
[----:B----4-:R-:W-:Y:S01]  /*41b0*/  FFMA.FTZ R0, R160, UR4, R52 ;  /* 0x00000004a0007c23 */ /* 0x010fe20008010034 */
[----:B------:R-:W-:Y:S01]  /*41c0*/  ISETP.GE.AND P5, PT, R150, R26, PT ;  /* 0x0000001a9600720c */ /* 0x000fe20003fa6270 */
[----:B------:R2:W4:Y:S03]  /*41d0*/  MUFU.TANH R7, R6 ;  /* 0x0000000600077308 */ /* 0x0005260000002400 */
[----:B------:R-:W-:Y:S01]  /*41e0*/  FSEL R176, R4, -INF , !P5 ;  /* 0xff80000004b07808 */ /* 0x000fe20006800000 */
[----:B------:R-:W-:Y:S01]  /*41f0*/  FFMA.FTZ R4, R161, UR4, R68 ;  /* 0x00000004a1047c23 */ /* 0x000fe20008010044 */
[----:B------:R-:W-:Y:S01]  /*4200*/  ISETP.GE.AND P5, PT, R157, R27, PT ;  /* 0x0000001b9d00720c */ /* 0x000fe20003fa6270 */
[----:B-1----:R-:W-:-:S05]  /*4210*/  FFMA.FTZ R3, R159, UR4, R79 ;  /* 0x000000049f037c23 */ /* 0x002fca000801004f */
[----:B------:R-:W-:Y:S01]  /*4220*/  FSEL R177, R3, -INF , !P6 ;  /* 0xff80000003b17808 */ /* 0x000fe20007000000 */
[----:B------:R-:W-:Y:S01]  /*4230*/  FFMA.FTZ R3, R160, UR4, R64 ;  /* 0x00000004a0037c23 */ /* 0x000fe20008010040 */
[----:B------:R-:W-:Y:S01]  /*4240*/  ISETP.GE.AND P6, PT, R150, R27, PT ;  /* 0x0000001b9600720c */ /* 0x000fe20003fc6270 */
[----:B--2---:R-:W-:-:S03]  /*4250*/  FMUL.FTZ R6, R12, c[0x0][0x2ec] ;  /* 0x0000bb000c067a20 */ /* 0x004fc60000410000 */
[----:B------:R-:W-:Y:S01]  /*4260*/  FSEL R169, R0, -INF , !P6 ;  /* 0xff80000000a97808 */ /* 0x000fe20007000000 */
[----:B------:R-:W-:Y:S01]  /*4270*/  FFMA.FTZ R0, R161, UR4, R69 ;  /* 0x00000004a1007c23 */ /* 0x000fe20008010045 */
[----:B------:R-:W-:Y:S01]  /*4280*/  FSEL R182, R3, -INF , !P3 ;  /* 0xff80000003b67808 */ /* 0x000fe20005800000 */
[----:B------:R-:W-:Y:S01]  /*4290*/  FFMA.FTZ R3, R161, UR4, R50 ;  /* 0x00000004a1037c23 */ /* 0x000fe20008010032 */
[C---:B------:R-:W-:Y:S01]  /*42a0*/  ISETP.GE.AND P3, PT, R157.reuse, R24, PT ;  /* 0x000000189d00720c */ /* 0x040fe20003f66270 */
[----:B------:R1:W2:Y:S01]  /*42b0*/  MUFU.TANH R16, R6 ;  /* 0x0000000600107308 */ /* 0x0002a20000002400 */
[----:B------:R-:W-:Y:S02]  /*42c0*/  ISETP.GE.AND P6, PT, R157, R25, PT ;  /* 0x000000199d00720c */ /* 0x000fe40003fc6270 */
[----:B------:R-:W-:Y:S01]  /*42d0*/  FSEL R179, R0, -INF , !P3 ;  /* 0xff80000000b37808 */ /* 0x000fe20005800000 */
[----:B---3--:R-:W-:Y:S01]  /*42e0*/  FFMA.FTZ R0, R161, UR4, R41 ;  /* 0x00000004a1007c23 */ /* 0x008fe20008010029 */
[----:B------:R-:W-:-:S02]  /*42f0*/  ISETP.GE.AND P3, PT, R157, R26, PT ;  /* 0x0000001a9d00720c */ /* 0x000fc40003f66270 */
[----:B------:R-:W-:Y:S01]  /*4300*/  FSEL R180, R4, -INF , !P6 ;  /* 0xff80000004b47808 */ /* 0x000fe20007000000 */
[----:B------:R-:W-:Y:S01]  /*4310*/  FFMA.FTZ R4, R162, UR4, R29 ;  /* 0x00000004a2047c23 */ /* 0x000fe2000801001d */
[----:B------:R-:W-:Y:S02]  /*4320*/  ISETP.GE.AND P6, PT, R124, R24, PT ;  /* 0x000000187c00720c */ /* 0x000fe40003fc6270 */
[----:B------:R-:W-:Y:S01]  /*4330*/  FSEL R171, R0, -INF , !P3 ;  /* 0xff80000000ab7808 */ /* 0x000fe20005800000 */
[C---:B------:R-:W-:Y:S01]  /*4340*/  FFMA.FTZ R0, R162.reuse, UR4, R32 ;  /* 0x00000004a2007c23 */ /* 0x040fe20008010020 */
[----:B------:R-:W-:Y:S01]  /*4350*/  FSEL R168, R3, -INF , !P5 ;  /* 0xff80000003a87808 */ /* 0x000fe20006800000 */
[----:B------:R-:W-:Y:S01]  /*4360*/  FFMA.FTZ R3, R162, UR4, R38 ;  /* 0x00000004a2037c23 */ /* 0x000fe20008010026 */
[C---:B------:R-:W-:Y:S01]  /*4370*/  ISETP.GE.AND P3, PT, R124.reuse, R27, PT ;  /* 0x0000001b7c00720c */ /* 0x040fe20003f66270 */
[----:B-1----:R-:W-:Y:S01]  /*4380*/  FMUL.FTZ R6, R13, c[0x0][0x2ec] ;  /* 0x0000bb000d067a20 */ /* 0x002fe20000410000 */
[----:B------:R-:W-:-:S02]  /*4390*/  ISETP.GE.AND P5, PT, R124, R25, PT ;  /* 0x000000197c00720c */ /* 0x000fc40003fa6270 */
[----:B------:R-:W-:Y:S01]  /*43a0*/  FSEL R199, R4, -INF , !P6 ;  /* 0xff80000004c77808 */ /* 0x000fe20007000000 */
[----:B----4-:R-:W-:Y:S01]  /*43b0*/  FFMA.FTZ R4, R162, UR4, R7 ;  /* 0x00000004a2047c23 */ /* 0x010fe20008010007 */
[----:B------:R-:W-:Y:S01]  /*43c0*/  ISETP.GE.AND P6, PT, R124, R26, PT ;  /* 0x0000001a7c00720c */ /* 0x000fe20003fc6270 */
[----:B------:R1:W3:Y:S01]  /*43d0*/  MUFU.TANH R17, R6 ;  /* 0x0000000600117308 */ /* 0x0002e20000002400 */
[----:B------:R-:W-:Y:S01]  /*43e0*/  FSEL R190, R0, -INF , !P3 ;  /* 0xff80000000be7808 */ /* 0x000fe20005800000 */
[----:B------:R-:W-:Y:S01]  /*43f0*/  FFMA.FTZ R0, R163, UR4, R28 ;  /* 0x00000004a3007c23 */ /* 0x000fe2000801001c */
[----:B------:R-:W-:Y:S01]  /*4400*/  FSEL R202, R3, -INF , !P5 ;  /* 0xff80000003ca7808 */ /* 0x000fe20006800000 */
[----:B------:R-:W-:Y:S01]  /*4410*/  FMUL.FTZ R3, R10, c[0x0][0x2ec] ;  /* 0x0000bb000a037a20 */ /* 0x000fe20000410000 */
[----:B------:R-:W-:Y:S02]  /*4420*/  ISETP.GE.AND P5, PT, R125, R24, PT ;  /* 0x000000187d00720c */ /* 0x000fe40003fa6270 */
[----:B------:R-:W-:Y:S01]  /*4430*/  FSEL R194, R4, -INF , !P6 ;  /* 0xff80000004c27808 */ /* 0x000fe20007000000 */
[----:B------:R-:W-:Y:S01]  /*4440*/  FFMA.FTZ R4, R163, UR4, R39 ;  /* 0x00000004a3047c23 */ /* 0x000fe20008010027 */
[----:B------:R-:W-:Y:S01]  /*4450*/  ISETP.GE.AND P3, PT, R125, R25, PT ;  /* 0x000000197d00720c */ /* 0x000fe20003f66270 */
[----:B------:R4:W5:Y:S01]  /*4460*/  MUFU.TANH R7, R3 ;  /* 0x0000000300077308 */ /* 0x0009620000002400 */
[----:B------:R-:W-:Y:S01]  /*4470*/  FSEL R196, R0, -INF , !P5 ;  /* 0xff80000000c47808 */ /* 0x000fe20006800000 */
[----:B------:R-:W-:Y:S01]  /*4480*/  FFMA.FTZ R0, R163, UR4, R35 ;  /* 0x00000004a3007c23 */ /* 0x000fe20008010023 */
[----:B------:R-:W-:-:S02]  /*4490*/  ISETP.GE.AND P5, PT, R125, R26, PT ;  /* 0x0000001a7d00720c */ /* 0x000fc40003fa6270 */
[----:B------:R-:W-:Y:S01]  /*44a0*/  FSEL R201, R4, -INF , !P3 ;  /* 0xff80000004c97808 */ /* 0x000fe20005800000 */
[----:B-1----:R-:W-:Y:S01]  /*44b0*/  FMUL.FTZ R6, R14, c[0x0][0x2ec] ;  /* 0x0000bb000e067a20 */ /* 0x002fe20000410000 */
[----:B------:R-:W-:Y:S01]  /*44c0*/  ISETP.GE.AND P3, PT, R126, R24, PT ;  /* 0x000000187e00720c */ /* 0x000fe20003f66270 */
[----:B--2---:R-:W-:Y:S01]  /*44d0*/  FFMA.FTZ R4, R164, UR4, R16 ;  /* 0x00000004a4047c23 */ /* 0x004fe20008010010 */
[----:B------:R-:W-:Y:S01]  /*44e0*/  FSEL R193, R0, -INF , !P5 ;  /* 0xff80000000c17808 */ /* 0x000fe20006800000 */
[----:B------:R1:W-:Y:S01]  /*44f0*/  MUFU.TANH R13, R6 ;  /* 0x00000006000d7308 */ /* 0x0003e20000002400 */
[----:B------:R-:W-:Y:S01]  /*4500*/  FMUL.FTZ R0, R9, c[0x0][0x2ec] ;  /* 0x0000bb0009007a20 */ /* 0x000fe20000410000 */
[-C--:B------:R-:W-:Y:S01]  /*4510*/  ISETP.GE.AND P6, PT, R125, R27.reuse, PT ;  /* 0x0000001b7d00720c */ /* 0x080fe20003fc6270 */
[----:B---3--:R-:W-:Y:S01]  /*4520*/  FFMA.FTZ R9, R165, UR4, R17 ;  /* 0x00000004a5097c23 */ /* 0x008fe20008010011 */
[----:B------:R-:W-:Y:S01]  /*4530*/  FSEL R197, R4, -INF , !P3 ;  /* 0xff80000004c57808 */ /* 0x000fe20005800000 */
[----:B------:R-:W-:Y:S01]  /*4540*/  FFMA.FTZ R4, R164, UR4, R8 ;  /* 0x00000004a4047c23 */ /* 0x000fe20008010008 */
[C---:B------:R-:W-:Y:S01]  /*4550*/  ISETP.GE.AND P5, PT, R126.reuse, R27, PT ;  /* 0x0000001b7e00720c */ /* 0x040fe20003fa6270 */
[----:B----4-:R-:W-:Y:S01]  /*4560*/  FFMA.FTZ R3, R163, UR4, R20 ;  /* 0x00000004a3037c23 */ /* 0x010fe20008010014 */
[----:B------:R-:W-:Y:S01]  /*4570*/  ISETP.GE.AND P3, PT, R126, R26, PT ;  /* 0x0000001a7e00720c */ /* 0x000fe20003f66270 */
[----:B------:R-:W-:Y:S01]  /*4580*/  FFMA.FTZ R8, R166, UR4, R175 ;  /* 0x00000004a6087c23 */ /* 0x000fe200080100af */
[----:B------:R-:W-:-:S02]  /*4590*/  FSEL R185, R4, -INF , !P5 ;  /* 0xff80000004b97808 */ /* 0x000fc40006800000 */
[----:B------:R-:W-:Y:S01]  /*45a0*/  FSEL R187, R3, -INF , !P6 ;  /* 0xff80000003bb7808 */ /* 0x000fe20007000000 */
[----:B-----5:R-:W-:Y:S01]  /*45b0*/  FFMA.FTZ R3, R164, UR4, R7 ;  /* 0x00000004a4037c23 */ /* 0x020fe20008010007 */
[-C--:B------:R-:W-:Y:S01]  /*45c0*/  ISETP.GE.AND P6, PT, R126, R25.reuse, PT ;  /* 0x000000197e00720c */ /* 0x080fe20003fc6270 */
[----:B-1----:R-:W-:Y:S01]  /*45d0*/  FMUL.FTZ R6, R15, c[0x0][0x2ec] ;  /* 0x0000bb000f067a20 */ /* 0x002fe20000410000 */
[----:B------:R-:W-:Y:S02]  /*45e0*/  FSEL R40, R8, -INF , !P0 ;  /* 0xff80000008287808 */ /* 0x000fe40004000000 */
[----:B------:R-:W-:Y:S01]  /*45f0*/  PLOP3.LUT P0, PT, PT, PT, UP0, 0x80, 0x0 ;  /* 0x000000000000781c */ /* 0x000fe20003f0f008 */
[----:B------:R1:W2:Y:S01]  /*4600*/  MUFU.TANH R12, R6 ;  /* 0x00000006000c7308 */ /* 0x0002a20000002400 */
[----:B------:R-:W-:Y:S01]  /*4610*/  FSEL R192, R3, -INF , !P3 ;  /* 0xff80000003c07808 */ /* 0x000fe20005800000 */
[----:B------:R-:W-:Y:S01]  /*4620*/  FFMA.FTZ R3, R166, UR4, R173 ;  /* 0x00000004a6037c23 */ /* 0x000fe200080100ad */
[----:B------:R-:W-:-:S02]  /*4630*/  ISETP.GE.AND P5, PT, R127, R25, PT ;  /* 0x000000197f00720c */ /* 0x000fc40003fa6270 */
[----:B------:R-:W-:Y:S02]  /*4640*/  ISETP.GE.AND P3, PT, R127, R27, PT ;  /* 0x0000001b7f00720c */ /* 0x000fe40003f66270 */
[----:B------:R-:W-:Y:S01]  /*4650*/  FSEL R17, R3, -INF , !P2 ;  /* 0xff80000003117808 */ /* 0x000fe20005000000 */
[----:B-1----:R-:W-:Y:S02]  /*4660*/  FMUL.FTZ R6, R11, c[0x0][0x2ec] ;  /* 0x0000bb000b067a20 */ /* 0x002fe40000410000 */
[----:B------:R1:W3:Y:S01]  /*4670*/  MUFU.TANH R11, R0 ;  /* 0x00000000000b7308 */ /* 0x0002e20000002400 */
[----:B--2---:R-:W-:-:S05]  /*4680*/  FFMA.FTZ R7, R165, UR4, R12 ;  /* 0x00000004a5077c23 */ /* 0x004fca000801000c */
[----:B------:R-:W-:Y:S02]  /*4690*/  FSEL R198, R7, -INF , !P5 ;  /* 0xff80000007c67808 */ /* 0x000fe40006800000 */
[----:B------:R2:W4:Y:S01]  /*46a0*/  MUFU.TANH R10, R6 ;  /* 0x00000006000a7308 */ /* 0x0005220000002400 */
[----:B-1----:R-:W-:Y:S02]  /*46b0*/  FFMA.FTZ R0, R164, UR4, R13 ;  /* 0x00000004a4007c23 */ /* 0x002fe4000801000d */
[----:B---3--:R-:W-:-:S03]  /*46c0*/  FFMA.FTZ R4, R165, UR4, R11 ;  /* 0x00000004a5047c23 */ /* 0x008fc6000801000b */
[----:B------:R-:W-:Y:S01]  /*46d0*/  FSEL R200, R0, -INF , !P6 ;  /* 0xff80000000c87808 */ /* 0x000fe20007000000 */
[C---:B------:R-:W-:Y:S01]  /*46e0*/  FFMA.FTZ R0, R166.reuse, UR4, R184 ;  /* 0x00000004a6007c23 */ /* 0x040fe200080100b8 */
[----:B------:R-:W-:Y:S01]  /*46f0*/  ISETP.GE.AND P6, PT, R127, R24, PT ;  /* 0x000000187f00720c */ /* 0x000fe20003fc6270 */
[----:B--2---:R-:W-:Y:S01]  /*4700*/  FFMA.FTZ R6, R166, UR4, R174 ;  /* 0x00000004a6067c23 */ /* 0x004fe200080100ae */
[----:B------:R-:W-:Y:S02]  /*4710*/  FSEL R184, R4, -INF , !P3 ;  /* 0xff80000004b87808 */ /* 0x000fe40005800000 */
[----:B------:R-:W-:Y:S01]  /*4720*/  FSEL R36, R0, -INF , !P1 ;  /* 0xff80000000247808 */ /* 0x000fe20004800000 */
[----:B----4-:R-:W-:Y:S01]  /*4730*/  FFMA.FTZ R0, R165, UR4, R10 ;  /* 0x00000004a5007c23 */ /* 0x010fe2000801000a */
[----:B------:R-:W-:Y:S02]  /*4740*/  ISETP.GE.AND P1, PT, R127, R26, PT ;  /* 0x0000001a7f00720c */ /* 0x000fe40003f26270 */
[----:B------:R-:W-:-:S02]  /*4750*/  FSEL R16, R6, -INF , !P4 ;  /* 0xff80000006107808 */ /* 0x000fc40006000000 */
        /* <DEDUP_REMOVED lines=60> */
.L_x_656:
[----:B------:R-:W-:Y:S05]  /*4b20*/  BSYNC B0 ;  /* 0x0000000000007941 */ /* 0x000fea0003800000 */
.L_x_655:
[----:B------:R-:W0:Y:S02]  /*4b30*/  LDGDEPBAR ;  /* 0x00000000000079af */ /* 0x000e240000000000 */
.L_x_654:
        /* <DEDUP_REMOVED lines=64> */
[----:B-1----:R-:W-:Y:S01]  /*4f40*/  FMNMX.FTZ R101, R101, R6, !PT ;  /* 0x0000000665657209 */ /* 0x002fe20007810000 */
[----:B------:R-:W-:Y:S01]  /*4f50*/  SHFL.BFLY PT, R7, R0, 0x2, 0x1f ;  /* 0x0c401f0000077f89 */ /* 0x000fe200000e0000 */
[----:B------:R-:W-:-:S02]  /*4f60*/  FMNMX.FTZ R3, R182, R3, !PT ;  /* 0x00000003b6037209 */ /* 0x000fc40007810000 */
[----:B--2---:R-:W-:Y:S02]  /*4f70*/  FMNMX.FTZ R103, R103, R8, !PT ;  /* 0x0000000867677209 */ /* 0x004fe40007810000 */
[----:B------:R-:W1:Y:S01]  /*4f80*/  SHFL.BFLY PT, R8, R101, 0x1, 0x1f ;  /* 0x0c201f0065087f89 */ /* 0x000e6200000e0000 */
[----:B------:R-:W-:Y:S02]  /*4f90*/  FMNMX.FTZ R4, R180, R3, !PT ;  /* 0x00000003b4047209 */ /* 0x000fe40007810000 */
[C---:B------:R-:W-:Y:S01]  /*4fa0*/  FMUL.FTZ R3, R103.reuse, c[0x0][0x23c] ;  /* 0x00008f0067037a20 */ /* 0x040fe20000410000 */
[----:B------:R-:W-:Y:S02]  /*4fb0*/  FSETP.NEU.FTZ.AND P1, PT, R103, -INF , PT ;  /* 0xff8000006700780b */ /* 0x000fe40003f3d000 */
[----:B------:R-:W-:Y:S02]  /*4fc0*/  FMNMX.FTZ R4, R202, R4, !PT ;  /* 0x00000004ca047209 */ /* 0x000fe40007810000 */
[----:B------:R-:W-:-:S02]  /*4fd0*/  FSEL R3, R3, RZ, P1 ;  /* 0x000000ff03037208 */ /* 0x000fc40000800000 */
[----:B------:R-:W-:-:S03]  /*4fe0*/  FMNMX.FTZ R4, R201, R4, !PT ;  /* 0x00000004c9047209 */ /* 0x000fc60007810000 */
[----:B------:R-:W-:Y:S01]  /*4ff0*/  FFMA.FTZ R6, R16, c[0x0][0x23c], -R3 ;  /* 0x00008f0010067a23 */ /* 0x000fe20000010803 */
[----:B------:R-:W-:-:S03]  /*5000*/  FMNMX.FTZ R4, R200, R4, !PT ;  /* 0x00000004c8047209 */ /* 0x000fc60007810000 */
[----:B------:R2:W-:Y:S01]  /*5010*/  MUFU.EX2 R249, R6 ;  /* 0x0000000600f97308 */ /* 0x0005e20000000800 */
[----:B------:R-:W-:Y:S02]  /*5020*/  FMNMX.FTZ R4, R198, R4, !PT ;  /* 0x00000004c6047209 */ /* 0x000fe40007810000 */
[----:B-1----:R-:W-:-:S03]  /*5030*/  FMNMX.FTZ R101, R101, R8, !PT ;  /* 0x0000000865657209 */ /* 0x002fc60007810000 */
[----:B------:R-:W1:Y:S01]  /*5040*/  SHFL.BFLY PT, R8, R4, 0x2, 0x1f ;  /* 0x0c401f0004087f89 */ /* 0x000e6200000e0000 */
[----:B------:R-:W-:Y:S02]  /*5050*/  FSETP.NEU.FTZ.AND P1, PT, R101, -INF , PT ;  /* 0xff8000006500780b */ /* 0x000fe40003f3d000 */
[----:B--2---:R-:W-:Y:S01]  /*5060*/  FMNMX.FTZ R6, R0, R7, !PT ;  /* 0x0000000700067209 */ /* 0x004fe20007810000 */
[--C-:B------:R-:W-:Y:S02]  /*5070*/  FFMA.FTZ R0, R56, c[0x0][0x23c], -R3.reuse ;  /* 0x00008f0038007a23 */ /* 0x100fe40000010803 */
[----:B------:R-:W-:Y:S02]  /*5080*/  FFMA.FTZ R7, R49, c[0x0][0x23c], -R3 ;  /* 0x00008f0031077a23 */ /* 0x000fe40000010803 */
[----:B------:R-:W2:Y:S01]  /*5090*/  SHFL.BFLY PT, R9, R6, 0x1, 0x1f ;  /* 0x0c201f0006097f89 */ /* 0x000ea200000e0000 */
[----:B------:R3:W4:Y:S08]  /*50a0*/  MUFU.EX2 R246, R0 ;  /* 0x0000000000f67308 */ /* 0x0007300000000800 */
[----:B------:R5:W-:Y:S01]  /*50b0*/  MUFU.EX2 R247, R7 ;  /* 0x0000000700f77308 */ /* 0x000be20000000800 */
[----:B-1----:R-:W-:Y:S01]  /*50c0*/  FMNMX.FTZ R4, R4, R8, !PT ;  /* 0x0000000804047209 */ /* 0x002fe20007810000 */
[----:B---3--:R-:W-:-:S05]  /*50d0*/  FMUL.FTZ R0, R101, c[0x0][0x23c] ;  /* 0x00008f0065007a20 */ /* 0x008fca0000410000 */
[----:B------:R-:W-:Y:S02]  /*50e0*/  FSEL R0, R0, RZ, P1 ;  /* 0x000000ff00007208 */ /* 0x000fe40000800000 */
[----:B--2---:R-:W-:Y:S01]  /*50f0*/  FMNMX.FTZ R105, R6, R9, !PT ;  /* 0x0000000906697209 */ /* 0x004fe20007810000 */
[----:B-----5:R-:W-:Y:S01]  /*5100*/  FFMA.FTZ R7, R48, c[0x0][0x23c], -R3 ;  /* 0x00008f0030077a23 */ /* 0x020fe20000010803 */
[----:B------:R-:W1:Y:S01]  /*5110*/  SHFL.BFLY PT, R6, R4, 0x1, 0x1f ;  /* 0x0c201f0004067f89 */ /* 0x000e6200000e0000 */
[--C-:B------:R-:W-:Y:S01]  /*5120*/  FFMA.FTZ R2, R57, c[0x0][0x23c], -R0.reuse ;  /* 0x00008f0039027a23 */ /* 0x100fe20000010800 */
[----:B------:R-:W-:Y:S01]  /*5130*/  FSETP.NEU.FTZ.AND P1, PT, R105, -INF , PT ;  /* 0xff8000006900780b */ /* 0x000fe20003f3d000 */
[--C-:B------:R-:W-:Y:S01]  /*5140*/  FFMA.FTZ R5, R58, c[0x0][0x23c], -R0.reuse ;  /* 0x00008f003a057a23 */ /* 0x100fe20000010800 */
[----:B------:R2:W3:Y:S01]  /*5150*/  MUFU.EX2 R248, R7 ;  /* 0x0000000700f87308 */ /* 0x0004e20000000800 */
[----:B------:R-:W-:-:S07]  /*5160*/  FFMA.FTZ R13, R176, c[0x0][0x23c], -R0 ;  /* 0x00008f00b00d7a23 */ /* 0x000fce0000010800 */
[----:B------:R5:W-:Y:S08]  /*5170*/  MUFU.EX2 R242, R2 ;  /* 0x0000000200f27308 */ /* 0x000bf00000000800 */
[----:B------:R3:W-:Y:S01]  /*5180*/  MUFU.EX2 R243, R5 ;  /* 0x0000000500f37308 */ /* 0x0007e20000000800 */
[----:B--2---:R-:W-:Y:S02]  /*5190*/  FFMA.FTZ R7, R17, c[0x0][0x23c], -R0 ;  /* 0x00008f0011077a23 */ /* 0x004fe40000010800 */
[----:B------:R-:W2:Y:S01]  /*51a0*/  LDSM.16.MT88.4 R16, [R226+0x9000] ;  /* 0x00900000e210783b */ /* 0x000ea20000004200 */
[----:B-1----:R-:W-:-:S02]  /*51b0*/  FMNMX.FTZ R104, R4, R6, !PT ;  /* 0x0000000604687209 */ /* 0x002fc40007810000 */
[----:B----4-:R-:W-:Y:S01]  /*51c0*/  F2FP.PACK_AB R4, R246, R249 ;  /* 0x000000f9f604723e */ /* 0x010fe200000000ff */
[----:B-----5:R-:W-:Y:S01]  /*51d0*/  FMUL.FTZ R2, R105, c[0x0][0x23c] ;  /* 0x00008f0069027a20 */ /* 0x020fe20000410000 */
[----:B------:R-:W-:Y:S01]  /*51e0*/  MUFU.EX2 R245, R7 ;  /* 0x0000000700f57308 */ /* 0x000fe20000000800 */
[----:B------:R-:W-:Y:S01]  /*51f0*/  FMUL.FTZ R8, R104, c[0x0][0x23c] ;  /* 0x00008f0068087a20 */ /* 0x000fe20000410000 */
[----:B---3--:R-:W-:Y:S02]  /*5200*/  F2FP.PACK_AB R6, R248, R247 ;  /* 0x000000f7f806723e */ /* 0x008fe400000000ff */
[----:B------:R-:W-:Y:S02]  /*5210*/  FSEL R2, R2, RZ, P1 ;  /* 0x000000ff02027208 */ /* 0x000fe40000800000 */
[----:B------:R-:W-:Y:S01]  /*5220*/  FSETP.NEU.FTZ.AND P1, PT, R104, -INF , PT ;  /* 0xff8000006800780b */ /* 0x000fe20003f3d000 */
[----:B------:R-:W-:Y:S01]  /*5230*/  FFMA.FTZ R5, R51, c[0x0][0x23c], -R0 ;  /* 0x00008f0033057a23 */ /* 0x000fe20000010800 */
[----:B------:R1:W-:Y:S01]  /*5240*/  MUFU.EX2 R203, R13 ;  /* 0x0000000d00cb7308 */ /* 0x0003e20000000800 */
[--C-:B------:R-:W-:Y:S01]  /*5250*/  FFMA.FTZ R9, R67, c[0x0][0x23c], -R2.reuse ;  /* 0x00008f0043097a23 */ /* 0x100fe20000010802 */
[----:B------:R-:W-:Y:S01]  /*5260*/  FSEL R12, R8, RZ, P1 ;  /* 0x000000ff080c7208 */ /* 0x000fe20000800000 */
[----:B------:R-:W-:-:S05]  /*5270*/  FFMA.FTZ R8, R59, c[0x0][0x23c], -R2 ;  /* 0x00008f003b087a23 */ /* 0x000fca0000010802 */
[----:B------:R3:W4:Y:S08]  /*5280*/  MUFU.EX2 R244, R5 ;  /* 0x0000000500f47308 */ /* 0x0007300000000800 */
[----:B------:R5:W-:Y:S01]  /*5290*/  MUFU.EX2 R241, R8 ;  /* 0x0000000800f17308 */ /* 0x000be20000000800 */
[----:B-1----:R-:W-:Y:S02]  /*52a0*/  FFMA.FTZ R13, R171, c[0x0][0x23c], -R0 ;  /* 0x00008f00ab0d7a23 */ /* 0x002fe40000010800 */
[----:B---3--:R-:W-:Y:S01]  /*52b0*/  FFMA.FTZ R5, R36, c[0x0][0x23c], -R2 ;  /* 0x00008f0024057a23 */ /* 0x008fe20000010802 */
[----:B----4-:R-:W-:Y:S01]  /*52c0*/  F2FP.PACK_AB R7, R244, R242 ;  /* 0x000000f2f407723e */ /* 0x010fe200000000ff */
[----:B------:R-:W1:Y:S03]  /*52d0*/  LDSM.16.MT88.4 R36, [R224+0xb000] ;  /* 0x00b00000e024783b */ /* 0x000e660000004200 */
[----:B------:R-:W3:Y:S01]  /*52e0*/  MUFU.EX2 R240, R9 ;  /* 0x0000000900f07308 */ /* 0x000ee20000000800 */
[----:B-----5:R-:W-:-:S07]  /*52f0*/  FFMA.FTZ R8, R40, c[0x0][0x23c], -R12 ;  /* 0x00008f0028087a23 */ /* 0x020fce000001080c */
[----:B------:R4:W-:Y:S08]  /*5300*/  MUFU.EX2 R239, R5 ;  /* 0x0000000500ef7308 */ /* 0x0009f00000000800 */
[----:B------:R5:W-:Y:S01]  /*5310*/  MUFU.EX2 R231, R8 ;  /* 0x0000000800e77308 */ /* 0x000be20000000800 */
[----:B---3--:R-:W-:Y:S01]  /*5320*/  F2FP.PACK_AB R10, R241, R240 ;  /* 0x000000f0f10a723e */ /* 0x008fe200000000ff */
[----:B----4-:R-:W-:-:S06]  /*5330*/  FFMA.FTZ R5, R66, c[0x0][0x23c], -R2 ;  /* 0x00008f0042057a23 */ /* 0x010fcc0000010802 */
[----:B------:R3:W-:Y:S01]  /*5340*/  MUFU.EX2 R204, R13 ;  /* 0x0000000d00cc7308 */ /* 0x0007e20000000800 */
[----:B-----5:R-:W-:-:S07]  /*5350*/  FFMA.FTZ R8, R76, c[0x0][0x23c], -R12 ;  /* 0x00008f004c087a23 */ /* 0x020fce000001080c */
[----:B------:R4:W-:Y:S08]  /*5360*/  MUFU.EX2 R234, R5 ;  /* 0x0000000500ea7308 */ /* 0x0009f00000000800 */
[----:B------:R5:W1:Y:S01]  /*5370*/  MUFU.EX2 R223, R8 ;  /* 0x0000000800df7308 */ /* 0x000a620000000800 */
[----:B---3--:R-:W-:Y:S01]  /*5380*/  FFMA.FTZ R13, R186, c[0x0][0x23c], -R2 ;  /* 0x00008f00ba0d7a23 */ /* 0x008fe20000010802 */
[----:B----4-:R-:W-:-:S06]  /*5390*/  F2FP.PACK_AB R5, R243, R245 ;  /* 0x000000f5f305723e */ /* 0x010fcc00000000ff */
[----:B------:R3:W-:Y:S01]  /*53a0*/  MUFU.EX2 R186, R13 ;  /* 0x0000000d00ba7308 */ /* 0x0007e20000000800 */
[----:B------:R-:W-:Y:S01]  /*53b0*/  HMMA.16816.F32 R124, R4, R28, RZ ;  /* 0x0000001c047c723c */ /* 0x000fe200000018ff */
[----:B-----5:R-:W-:Y:S01]  /*53c0*/  FFMA.FTZ R8, R77, c[0x0][0x23c], -R12 ;  /* 0x00008f004d087a23 */ /* 0x020fe2000001080c */
[----:B-1----:R-:W-:-:S05]  /*53d0*/  F2FP.PACK_AB R9, R223, R231 ;  /* 0x000000e7df09723e */ /* 0x002fca00000000ff */
[----:B------:R1:W-:Y:S01]  /*53e0*/  MUFU.EX2 R233, R8 ;  /* 0x0000000800e97308 */ /* 0x0003e20000000800 */
[----:B--2---:R-:W-:Y:S01]  /*53f0*/  HMMA.16816.F32 R120, R4, R16, RZ ;  /* 0x000000100478723c */ /* 0x004fe200000018ff */
[----:B---3--:R-:W-:-:S06]  /*5400*/  FFMA.FTZ R13, R183, c[0x0][0x23c], -R2 ;  /* 0x00008f00b70d7a23 */ /* 0x008fcc0000010802 */
[----:B------:R2:W-:Y:S01]  /*5410*/  MUFU.EX2 R183, R13 ;  /* 0x0000000d00b77308 */ /* 0x0005e20000000800 */
[----:B------:R-:W-:Y:S01]  /*5420*/  HMMA.16816.F32 R116, R4, R20, RZ ;  /* 0x000000140474723c */ /* 0x000fe200000018ff */
[----:B-1----:R-:W-:-:S07]  /*5430*/  FFMA.FTZ R8, R65, c[0x0][0x23c], -R12 ;  /* 0x00008f0041087a23 */ /* 0x002fce000001080c */
[----:B------:R-:W-:Y:S01]  /*5440*/  HMMA.16816.F32 R112, R4, R32, RZ ;  /* 0x000000200470723c */ /* 0x000fe200000018ff */
[----:B------:R1:W3:Y:S01]  /*5450*/  MUFU.EX2 R238, R8 ;  /* 0x0000000800ee7308 */ /* 0x0002e20000000800 */
[----:B--2---:R-:W-:-:S06]  /*5460*/  FFMA.FTZ R13, R181, c[0x0][0x23c], -R2 ;  /* 0x00008f00b50d7a23 */ /* 0x004fcc0000010802 */
[C---:B------:R-:W-:Y:S01]  /*5470*/  HMMA.16816.F32 R108, R4.reuse, R36, RZ ;  /* 0x00000024046c723c */ /* 0x040fe200000018ff */
[----:B------:R2:W-:Y:S07]  /*5480*/  MUFU.EX2 R181, R13 ;  /* 0x0000000d00b57308 */ /* 0x0005ee0000000800 */
[----:B------:R-:W-:Y:S01]  /*5490*/  HMMA.16816.F32 R96, R4, R44, RZ ;  /* 0x0000002c0460723c */ /* 0x000fe200000018ff */
[----:B-1----:R-:W-:Y:S02]  /*54a0*/  F2FP.PACK_AB R8, R234, R239 ;  /* 0x000000efea08723e */ /* 0x002fe400000000ff */
[----:B---3--:R-:W-:-:S05]  /*54b0*/  F2FP.PACK_AB R11, R238, R233 ;  /* 0x000000e9ee0b723e */ /* 0x008fca00000000ff */
[----:B------:R-:W-:Y:S01]  /*54c0*/  HMMA.16816.F32 R92, R4, R30, RZ ;  /* 0x0000001e045c723c */ /* 0x000fe200000018ff */
[----:B--2---:R-:W-:-:S07]  /*54d0*/  FFMA.FTZ R13, R179, c[0x0][0x23c], -R2 ;  /* 0x00008f00b30d7a23 */ /* 0x004fce0000010802 */
[C---:B------:R-:W-:Y:S08]  /*54e0*/  HMMA.16816.F32 R88, R4.reuse, R18, RZ ;  /* 0x000000120458723c */ /* 0x040ff000000018ff */
        /* <DEDUP_REMOVED lines=21> */
[----:B------:R-:W-:Y:S01]  /*5640*/  LDSM.16.MT88.4 R32, [R226+0xa400] ;  /* 0x00a40000e220783b */ /* 0x000fe20000004200 */
[----:B--2---:R-:W-:-:S04]  /*5650*/  FFMA.FTZ R4, R42, c[0x0][0x23c], -R3 ;  /* 0x00008f002a047a23 */ /* 0x004fc80000010803 */
[----:B------:R2:W3:Y:S02]  /*5660*/  MUFU.EX2 R235, R4 ;  /* 0x0000000400eb7308 */ /* 0x0004e40000000800 */
[C---:B------:R-:W-:Y:S08]  /*5670*/  HMMA.16816.F32 R144, R8.reuse, R38, RZ ;  /* 0x000000260890723c */ /* 0x040ff000000018ff */
[----:B------:R-:W-:Y:S01]  /*5680*/  HMMA.16816.F32 R48, R8, R44, RZ ;  /* 0x0000002c0830723c */ /* 0x000fe200000018ff */
[----:B--2---:R-:W-:Y:S01]  /*5690*/  FFMA.FTZ R4, R106, c[0x0][0x23c], -R0 ;  /* 0x00008f006a047a23 */ /* 0x004fe20000010800 */
[----:B---3--:R-:W-:-:S03]  /*56a0*/  F2FP.PACK_AB R6, R235, R236 ;  /* 0x000000eceb06723e */ /* 0x008fc600000000ff */
[----:B------:R2:W-:Y:S02]  /*56b0*/  MUFU.EX2 R219, R4 ;  /* 0x0000000400db7308 */ /* 0x0005e40000000800 */
[----:B--2---:R-:W-:-:S06]  /*56c0*/  FFMA.FTZ R4, R102, c[0x0][0x23c], -R0 ;  /* 0x00008f0066047a23 */ /* 0x004fcc0000010800 */
[----:B------:R2:W3:Y:S02]  /*56d0*/  MUFU.EX2 R222, R4 ;  /* 0x0000000400de7308 */ /* 0x0004e40000000800 */
[--C-:B--2---:R-:W-:Y:S01]  /*56e0*/  FFMA.FTZ R4, R55, c[0x0][0x23c], -R0.reuse ;  /* 0x00008f0037047a23 */ /* 0x104fe20000010800 */
[----:B---3--:R-:W-:Y:S01]  /*56f0*/  F2FP.PACK_AB R5, R222, R219 ;  /* 0x000000dbde05723e */ /* 0x008fe200000000ff */
[----:B------:R-:W-:Y:S01]  /*5700*/  HMMA.16816.F32 R52, R8, R36, RZ ;  /* 0x000000240834723c */ /* 0x000fe200000018ff */
[----:B------:R-:W2:Y:S03]  /*5710*/  LDSM.16.MT88.4 R36, [R224+0xb400] ;  /* 0x00b40000e024783b */ /* 0x000ea60000004200 */
[----:B------:R3:W-:Y:S02]  /*5720*/  MUFU.EX2 R221, R4 ;  /* 0x0000000400dd7308 */ /* 0x0007e40000000800 */
[----:B---3--:R-:W-:-:S02]  /*5730*/  FFMA.FTZ R4, R43, c[0x0][0x23c], -R0 ;  /* 0x00008f002b047a23 */ /* 0x008fc40000010800 */
[----:B------:R-:W3:Y:S04]  /*5740*/  LDSM.16.MT88.4 R40, [R226+0xb400] ;  /* 0x00b40000e228783b */ /* 0x000ee80000004200 */
[----:B------:R4:W5:Y:S02]  /*5750*/  MUFU.EX2 R220, R4 ;  /* 0x0000000400dc7308 */ /* 0x0009640000000800 */
[----:B----4-:R-:W-:Y:S01]  /*5760*/  FFMA.FTZ R4, R148, c[0x0][0x23c], -R2 ;  /* 0x00008f0094047a23 */ /* 0x010fe20000010802 */
[----:B-----5:R-:W-:-:S05]  /*5770*/  F2FP.PACK_AB R7, R220, R221 ;  /* 0x000000dddc07723e */ /* 0x020fca00000000ff */
[----:B------:R4:W-:Y:S02]  /*5780*/  MUFU.EX2 R218, R4 ;  /* 0x0000000400da7308 */ /* 0x0009e40000000800 */
[--C-:B----4-:R-:W-:Y:S02]  /*5790*/  FFMA.FTZ R4, R149, c[0x0][0x23c], -R2.reuse ;  /* 0x00008f0095047a23 */ /* 0x110fe40000010802 */
[----:B------:R-:W-:Y:S04]  /*57a0*/  HMMA.16816.F32 R148, R8, R46, RZ ;  /* 0x0000002e0894723c */ /* 0x000fe800000018ff */
[----:B------:R4:W5:Y:S03]  /*57b0*/  MUFU.EX2 R217, R4 ;  /* 0x0000000400d97308 */ /* 0x0009660000000800 */
[----:B------:R-:W-:-:S05]  /*57c0*/  FFMA.FTZ R8, R153, c[0x0][0x23c], -R2 ;  /* 0x00008f0099087a23 */ /* 0x000fca0000010802 */
[----:B------:R2:W-:Y:S01]  /*57d0*/  MUFU.EX2 R216, R8 ;  /* 0x0000000800d87308 */ /* 0x0005e20000000800 */
[----:B----4-:R-:W-:-:S07]  /*57e0*/  F2FP.PACK_AB R4, R237, R232 ;  /* 0x000000e8ed04723e */ /* 0x010fce00000000ff */
[----:B-1----:R-:W-:Y:S01]  /*57f0*/  HMMA.16816.F32 R160, R4, R20, R120 ;  /* 0x0000001404a0723c */ /* 0x002fe20000001878 */
[----:B--2---:R-:W-:-:S04]  /*5800*/  FFMA.FTZ R8, R107, c[0x0][0x23c], -R2 ;  /* 0x00008f006b087a23 */ /* 0x004fc80000010802 */
[----:B------:R1:W-:Y:S03]  /*5810*/  MUFU.EX2 R215, R8 ;  /* 0x0000000800d77308 */ /* 0x0003e60000000800 */
[C---:B------:R-:W-:Y:S08]  /*5820*/  HMMA.16816.F32 R164, R4.reuse, R28, R124 ;  /* 0x0000001c04a4723c */ /* 0x040ff0000000187c */
[----:B------:R-:W-:Y:S01]  /*5830*/  HMMA.16816.F32 R120, R4, R30, R92 ;  /* 0x0000001e0478723c */ /* 0x000fe2000000185c */
[----:B-1----:R-:W-:-:S07]  /*5840*/  FFMA.FTZ R8, R156, c[0x0][0x23c], -R12 ;  /* 0x00008f009c087a23 */ /* 0x002fce000001080c */
[C---:B------:R-:W-:Y:S01]  /*5850*/  HMMA.16816.F32 R156, R4.reuse, R16, R116 ;  /* 0x00000010049c723c */ /* 0x040fe20000001874 */
[----:B------:R1:W-:Y:S07]  /*5860*/  MUFU.EX2 R213, R8 ;  /* 0x0000000800d57308 */ /* 0x0003ee0000000800 */
[C---:B------:R-:W-:Y:S08]  /*5870*/  HMMA.16816.F32 R116, R4.reuse, R36, R108 ;  /* 0x000000240474723c */ /* 0x040ff0000000186c */
[----:B---3--:R-:W-:Y:S01]  /*5880*/  HMMA.16816.F32 R108, R4, R40, R96 ;  /* 0x00000028046c723c */ /* 0x008fe20000001860 */
[----:B-1----:R-:W-:-:S04]  /*5890*/  FFMA.FTZ R8, R155, c[0x0][0x23c], -R12 ;  /* 0x00008f009b087a23 */ /* 0x002fc8000001080c */
[----:B------:R1:W2:Y:S03]  /*58a0*/  MUFU.EX2 R214, R8 ;  /* 0x0000000800d67308 */ /* 0x0002a60000000800 */
[C---:B------:R-:W-:Y:S08]  /*58b0*/  HMMA.16816.F32 R96, R4.reuse, R22, R88 ;  /* 0x000000160460723c */ /* 0x040ff00000001858 */
[----:B------:R-:W-:Y:S01]  /*58c0*/  HMMA.16816.F32 R124, R4, R32, R112 ;  /* 0x00000020047c723c */ /* 0x000fe20000001870 */
[----:B-1----:R-:W-:-:S07]  /*58d0*/  FFMA.FTZ R8, R154, c[0x0][0x23c], -R12 ;  /* 0x00008f009a087a23 */ /* 0x002fce000001080c */
[C---:B------:R-:W-:Y:S01]  /*58e0*/  HMMA.16816.F32 R92, R4.reuse, R34, R80 ;  /* 0x00000022045c723c */ /* 0x040fe20000001850 */
[----:B------:R1:W-:Y:S07]  /*58f0*/  MUFU.EX2 R212, R8 ;  /* 0x0000000800d47308 */ /* 0x0003ee0000000800 */
[----:B------:R-:W-:Y:S01]  /*5900*/  HMMA.16816.F32 R88, R4, R38, R76 ;  /* 0x000000260458723c */ /* 0x000fe2000000184c */
[----:B-1----:R-:W-:-:S07]  /*5910*/  FFMA.FTZ R8, R152, c[0x0][0x23c], -R12 ;  /* 0x00008f0098087a23 */ /* 0x002fce000001080c */
[C---:B------:R-:W-:Y:S01]  /*5920*/  HMMA.16816.F32 R152, R4.reuse, R18, R84 ;  /* 0x000000120498723c */ /* 0x040fe20000001854 */
[----:B------:R1:W3:Y:S07]  /*5930*/  MUFU.EX2 R211, R8 ;  /* 0x0000000800d37308 */ /* 0x0002ee0000000800 */
[----:B------:R-:W-:Y:S07]  /*5940*/  HMMA.16816.F32 R84, R4, R42, R68 ;  /* 0x0000002a0454723c */ /* 0x000fee0000001844 */
[----:B-----5:R-:W-:-:S02]  /*5950*/  F2FP.PACK_AB R4, R217, R218 ;  /* 0x000000dad904723e */ /* 0x020fc400000000ff */
[----:B--2---:R-:W-:Y:S01]  /*5960*/  F2FP.PACK_AB R5, R214, R213 ;  /* 0x000000d5d605723e */ /* 0x004fe200000000ff */
[--C-:B-1----:R-:W-:Y:S01]  /*5970*/  FFMA.FTZ R8, R172, c[0x0][0x23c], -R3.reuse ;  /* 0x00008f00ac087a23 */ /* 0x102fe20000010803 */
[----:B------:R-:W-:Y:S02]  /*5980*/  F2FP.PACK_AB R6, R215, R216 ;  /* 0x000000d8d706723e */ /* 0x000fe400000000ff */
[----:B---3--:R-:W-:Y:S01]  /*5990*/  F2FP.PACK_AB R7, R211, R212 ;  /* 0x000000d4d307723e */ /* 0x008fe200000000ff */
        /* <DEDUP_REMOVED lines=12> */
[----:B------:R-:W3:Y:S01]  /*5a60*/  LDSM.16.MT88.4 R16, [R224+0x9800] ;  /* 0x00980000e010783b */ /* 0x000ee20000004200 */
[----:B-1----:R-:W-:-:S04]  /*5a70*/  FFMA.FTZ R8, R168, c[0x0][0x23c], -R3 ;  /* 0x00008f00a8087a23 */ /* 0x002fc80000010803 */
[----:B------:R1:W4:Y:S02]  /*5a80*/  MUFU.EX2 R207, R8 ;  /* 0x0000000800cf7308 */ /* 0x0003240000000800 */
[C---:B------:R-:W-:Y:S01]  /*5a90*/  HMMA.16816.F32 R60, R4.reuse, R30, R136 ;  /* 0x0000001e043c723c */ /* 0x040fe20000001888 */
[----:B------:R-:W-:Y:S07]  /*5aa0*/  LDSM.16.MT88.4 R28, [R226+0xa800] ;  /* 0x00a80000e21c783b */ /* 0x000fee0000004200 */
[----:B------:R-:W-:Y:S01]  /*5ab0*/  HMMA.16816.F32 R52, R4, R22, R132 ;  /* 0x000000160434723c */ /* 0x000fe20000001884 */
[----:B------:R-:W5:Y:S01]  /*5ac0*/  LDSM.16.MT88.4 R20, [R224+0xa800] ;  /* 0x00a80000e014783b */ /* 0x000f620000004200 */
[----:B-1----:R-:W-:-:S06]  /*5ad0*/  FFMA.FTZ R8, R178, c[0x0][0x23c], -R0 ;  /* 0x00008f00b2087a23 */ /* 0x002fcc0000010800 */
[C---:B------:R-:W-:Y:S01]  /*5ae0*/  HMMA.16816.F32 R44, R4.reuse, R34, R140 ;  /* 0x00000022042c723c */ /* 0x040fe2000000188c */
[----:B------:R-:W-:Y:S01]  /*5af0*/  LDSM.16.MT88.4 R32, [R224+0xb800] ;  /* 0x00b80000e020783b */ /* 0x000fe20000004200 */
[----:B------:R1:W-:Y:S03]  /*5b00*/  MUFU.EX2 R206, R8 ;  /* 0x0000000800ce7308 */ /* 0x0003e60000000800 */
[----:B------:R-:W-:Y:S03]  /*5b10*/  LDSM.16.MT88.4 R140, [R226+0x9c00] ;  /* 0x009c0000e28c783b */ /* 0x000fe60000004200 */
[C---:B------:R-:W-:Y:S01]  /*5b20*/  HMMA.16816.F32 R56, R4.reuse, R38, R144 ;  /* 0x000000260438723c */ /* 0x040fe20000001890 */
[----:B------:R-:W5:Y:S01]  /*5b30*/  LDSM.16.MT88.4 R36, [R226+0xb800] ;  /* 0x00b80000e224783b */ /* 0x000f620000004200 */
[----:B------:R3:W-:Y:S06]  /*5b40*/  MUFU.EX2 R178, R13 ;  /* 0x0000000d00b27308 */ /* 0x0007ec0000000800 */
[----:B------:R-:W-:Y:S01]  /*5b50*/  HMMA.16816.F32 R40, R4, R42, R148 ;  /* 0x0000002a0428723c */ /* 0x000fe20000001894 */
[----:B-1----:R-:W-:-:S04]  /*5b60*/  FFMA.FTZ R8, R177, c[0x0][0x23c], -R0 ;  /* 0x00008f00b1087a23 */ /* 0x002fc80000010800 */
[----:B------:R1:W1:Y:S02]  /*5b70*/  MUFU.EX2 R205, R8 ;  /* 0x0000000800cd7308 */ /* 0x0002640000000800 */
[----:B--2---:R-:W-:Y:S02]  /*5b80*/  F2FP.PACK_AB R4, R209, R210 ;  /* 0x000000d2d104723e */ /* 0x004fe400000000ff */
[----:B----4-:R-:W-:Y:S01]  /*5b90*/  F2FP.PACK_AB R6, R207, R208 ;  /* 0x000000d0cf06723e */ /* 0x010fe200000000ff */
[----:B---3--:R-:W-:Y:S01]  /*5ba0*/  FFMA.FTZ R13, R191, c[0x0][0x23c], -R12 ;  /* 0x00008f00bf0d7a23 */ /* 0x008fe2000001080c */
[----:B------:R-:W-:-:S03]  /*5bb0*/  F2FP.PACK_AB R7, R204, R203 ;  /* 0x000000cbcc07723e */ /* 0x000fc600000000ff */
[----:B------:R2:W-:Y:S01]  /*5bc0*/  MUFU.EX2 R177, R13 ;  /* 0x0000000d00b17308 */ /* 0x0005e20000000800 */
[----:B-1----:R-:W1:Y:S01]  /*5bd0*/  LDSM.16.MT88.4 R8, [R226+0x9800] ;  /* 0x00980000e208783b */ /* 0x002e620000004200 */
[----:B------:R-:W-:Y:S01]  /*5be0*/  F2FP.PACK_AB R5, R205, R206 ;  /* 0x000000cecd05723e */ /* 0x000fe200000000ff */
[----:B--2---:R-:W-:-:S06]  /*5bf0*/  FFMA.FTZ R13, R188, c[0x0][0x23c], -R12 ;  /* 0x00008f00bc0d7a23 */ /* 0x004fcc000001080c */
[C---:B------:R-:W-:Y:S01]  /*5c00*/  HMMA.16816.F32 R112, R4.reuse, R16, R164 ;  /* 0x000000100470723c */ /* 0x040fe200000018a4 */
[----:B------:R2:W3:Y:S07]  /*5c10*/  MUFU.EX2 R176, R13 ;  /* 0x0000000d00b07308 */ /* 0x0004ee0000000800 */
[C---:B-----5:R-:W-:Y:S01]  /*5c20*/  HMMA.16816.F32 R148, R4.reuse, R20, R156 ;  /* 0x000000140494723c */ /* 0x060fe2000000189c */
[----:B------:R-:W-:Y:S07]  /*5c30*/  LDSM.16.MT88.4 R156, [R224+0xac00] ;  /* 0x00ac0000e09c783b */ /* 0x000fee0000004200 */
[----:B------:R-:W-:Y:S01]  /*5c40*/  HMMA.16816.F32 R164, R4, R28, R124 ;  /* 0x0000001c04a4723c */ /* 0x000fe2000000187c */
[----:B------:R-:W-:Y:S01]  /*5c50*/  LDSM.16.MT88.4 R124, [R224+0x9c00] ;  /* 0x009c0000e07c783b */ /* 0x000fe20000004200 */
[----:B--2---:R-:W-:-:S04]  /*5c60*/  FFMA.FTZ R13, R182, c[0x0][0x23c], -R12 ;  /* 0x00008f00b60d7a23 */ /* 0x004fc8000001080c */
[----:B------:R2:W-:Y:S02]  /*5c70*/  MUFU.EX2 R107, R13 ;  /* 0x0000000d006b7308 */ /* 0x0005e40000000800 */
[C---:B------:R-:W-:Y:S08]  /*5c80*/  HMMA.16816.F32 R108, R4.reuse, R36, R108 ;  /* 0x00000024046c723c */ /* 0x040ff0000000186c */
[----:B-1----:R-:W-:Y:S01]  /*5c90*/  HMMA.16816.F32 R132, R4, R8, R160 ;  /* 0x000000080484723c */ /* 0x002fe200000018a0 */
[----:B--2---:R-:W-:-:S07]  /*5ca0*/  FFMA.FTZ R13, R180, c[0x0][0x23c], -R12 ;  /* 0x00008f00b40d7a23 */ /* 0x004fce000001080c */
[C---:B------:R-:W-:Y:S01]  /*5cb0*/  HMMA.16816.F32 R136, R4.reuse, R10, R96 ;  /* 0x0000000a0488723c */ /* 0x040fe20000001860 */
[----:B------:R-:W1:Y:S07]  /*5cc0*/  MUFU.EX2 R106, R13 ;  /* 0x0000000d006a7308 */ /* 0x000e6e0000000800 */
[C---:B------:R-:W-:Y:S08]  /*5cd0*/  HMMA.16816.F32 R160, R4.reuse, R32, R116 ;  /* 0x0000002004a0723c */ /* 0x040ff00000001874 */
[C---:B------:R-:W-:Y:S08]  /*5ce0*/  HMMA.16816.F32 R120, R4.reuse, R18, R120 ;  /* 0x000000120478723c */ /* 0x040ff00000001878 */
[C---:B------:R-:W-:Y:S08]  /*5cf0*/  HMMA.16816.F32 R152, R4.reuse, R22, R152 ;  /* 0x000000160498723c */ /* 0x040ff00000001898 */
[C---:B------:R-:W-:Y:S08]  /*5d00*/  HMMA.16816.F32 R168, R4.reuse, R30, R92 ;  /* 0x0000001e04a8723c */ /* 0x040ff0000000185c */
[C---:B------:R-:W-:Y:S08]  /*5d10*/  HMMA.16816.F32 R88, R4.reuse, R34, R88 ;  /* 0x000000220458723c */ /* 0x040ff00000001858 */
[----:B------:R-:W-:Y:S07]  /*5d20*/  HMMA.16816.F32 R96, R4, R38, R84 ;  /* 0x000000260460723c */ /* 0x000fee0000001854 */
[----:B------:R-:W-:-:S02]  /*5d30*/  F2FP.PACK_AB R4, R183, R186 ;  /* 0x000000bab704723e */ /* 0x000fc400000000ff */
[----:B---3--:R-:W-:Y:S02]  /*5d40*/  F2FP.PACK_AB R5, R176, R177 ;  /* 0x000000b1b005723e */ /* 0x008fe400000000ff */
[----:B------:R-:W-:Y:S02]  /*5d50*/  F2FP.PACK_AB R6, R178, R181 ;  /* 0x000000b5b206723e */ /* 0x000fe400000000ff */
[----:B-1----:R-:W-:-:S07]  /*5d60*/  F2FP.PACK_AB R7, R106, R107 ;  /* 0x0000006b6a07723e */ /* 0x002fce00000000ff */
[C---:B------:R-:W-:Y:S07]  /*5d70*/  HMMA.16816.F32 R128, R4.reuse, R8, R76 ;  /* 0x000000080480723c */ /* 0x040fee000000184c */
[--C-:B------:R-:W-:Y:S01]  /*5d80*/  FFMA.FTZ R8, R190, c[0x0][0x23c], -R3.reuse ;  /* 0x00008f00be087a23 */ /* 0x100fe20000010803 */
[C---:B------:R-:W-:Y:S03]  /*5d90*/  HMMA.16816.F32 R48, R4.reuse, R22, R48 ;  /* 0x000000160430723c */ /* 0x040fe60000001830 */
[----:B------:R1:W-:Y:S05]  /*5da0*/  MUFU.EX2 R102, R8 ;  /* 0x0000000800667308 */ /* 0x0003ea0000000800 */
[C---:B------:R-:W-:Y:S08]  /*5db0*/  HMMA.16816.F32 R144, R4.reuse, R20, R72 ;  /* 0x000000140490723c */ /* 0x040ff00000001848 */
[----:B------:R-:W-:Y:S01]  /*5dc0*/  HMMA.16816.F32 R60, R4, R18, R60 ;  /* 0x00000012043c723c */ /* 0x000fe2000000183c */
[----:B-1----:R-:W-:-:S04]  /*5dd0*/  FFMA.FTZ R8, R187, c[0x0][0x23c], -R3 ;  /* 0x00008f00bb087a23 */ /* 0x002fc80000010803 */
[----:B------:R1:W2:Y:S03]  /*5de0*/  MUFU.EX2 R100, R8 ;  /* 0x0000000800647308 */ /* 0x0002a60000000800 */
[C---:B------:R-:W-:Y:S01]  /*5df0*/  HMMA.16816.F32 R116, R4.reuse, R16, R80 ;  /* 0x000000100474723c */ /* 0x040fe20000001850 */
[----:B------:R-:W3:Y:S07]  /*5e00*/  LDSM.16.MT88.4 R80, [R224+0xbc00] ;  /* 0x00bc0000e050783b */ /* 0x000eee0000004200 */
[----:B------:R-:W-:Y:S01]  /*5e10*/  HMMA.16816.F32 R52, R4, R10, R52 ;  /* 0x0000000a0434723c */ /* 0x000fe20000001834 */
[----:B-1----:R-:W-:-:S07]  /*5e20*/  FFMA.FTZ R8, R185, c[0x0][0x23c], -R3 ;  /* 0x00008f00b9087a23 */ /* 0x002fce0000010803 */
[C---:B------:R-:W-:Y:S01]  /*5e30*/  HMMA.16816.F32 R68, R4.reuse, R28, R68 ;  /* 0x0000001c0444723c */ /* 0x040fe20000001844 */
[----:B------:R-:W-:Y:S01]  /*5e40*/  FFMA.FTZ R3, R184, c[0x0][0x23c], -R3 ;  /* 0x00008f00b8037a23 */ /* 0x000fe20000010803 */
[----:B--2---:R-:W-:Y:S01]  /*5e50*/  F2FP.PACK_AB R92, R100, R102 ;  /* 0x00000066645c723e */ /* 0x004fe200000000ff */
[----:B------:R1:W-:Y:S05]  /*5e60*/  MUFU.EX2 R23, R8 ;  /* 0x0000000800177308 */ /* 0x0003ea0000000800 */
[C---:B------:R-:W-:Y:S03]  /*5e70*/  HMMA.16816.F32 R44, R4.reuse, R30, R44 ;  /* 0x0000001e042c723c */ /* 0x040fe6000000182c */
[----:B------:R2:W4:Y:S05]  /*5e80*/  MUFU.EX2 R22, R3 ;  /* 0x0000000300167308 */ /* 0x00052a0000000800 */
[----:B------:R-:W-:Y:S01]  /*5e90*/  HMMA.16816.F32 R64, R4, R32, R64 ;  /* 0x000000200440723c */ /* 0x000fe20000001840 */
[----:B-1----:R-:W-:-:S04]  /*5ea0*/  FADD.FTZ R8, R245, R243 ;  /* 0x000000f3f5087221 */ /* 0x002fc80000010000 */
[----:B------:R-:W-:-:S03]  /*5eb0*/  FADD.FTZ R8, R242, R8 ;  /* 0x00000008f2087221 */ /* 0x000fc60000010000 */
[----:B------:R-:W-:Y:S01]  /*5ec0*/  HMMA.16816.F32 R56, R4, R34, R56 ;  /* 0x000000220438723c */ /* 0x000fe20000001838 */
[----:B--2---:R-:W-:Y:S01]  /*5ed0*/  FFMA.FTZ R3, R194, c[0x0][0x23c], -R0 ;  /* 0x00008f00c2037a23 */ /* 0x004fe20000010800 */
[----:B----4-:R-:W-:-:S03]  /*5ee0*/  F2FP.PACK_AB R94, R22, R23 ;  /* 0x00000017165e723e */ /* 0x010fc600000000ff */
[----:B------:R1:W-:Y:S03]  /*5ef0*/  MUFU.EX2 R21, R3 ;  /* 0x0000000300157308 */ /* 0x0003e60000000800 */
[C---:B------:R-:W-:Y:S01]  /*5f00*/  HMMA.16816.F32 R84, R4.reuse, R36, R172 ;  /* 0x000000240454723c */ /* 0x040fe200000018ac */
[----:B------:R-:W2:Y:S07]  /*5f10*/  LDSM.16.MT88.4 R172, [R226+0xac00] ;  /* 0x00ac0000e2ac783b */ /* 0x000eae0000004200 */
[----:B------:R-:W-:Y:S01]  /*5f20*/  HMMA.16816.F32 R40, R4, R38, R40 ;  /* 0x000000260428723c */ /* 0x000fe20000001828 */
[----:B------:R-:W4:Y:S01]  /*5f30*/  LDSM.16.MT88.4 R4, [R226+0xbc00] ;  /* 0x00bc0000e204783b */ /* 0x000f220000004200 */
[----:B-1----:R-:W-:-:S04]  /*5f40*/  FFMA.FTZ R3, R193, c[0x0][0x23c], -R0 ;  /* 0x00008f00c1037a23 */ /* 0x002fc80000010800 */
[----:B------:R1:W5:Y:S02]  /*5f50*/  MUFU.EX2 R20, R3 ;  /* 0x0000000300147308 */ /* 0x0003640000000800 */
[--C-:B-1----:R-:W-:Y:S01]  /*5f60*/  FFMA.FTZ R3, R192, c[0x0][0x23c], -R0.reuse ;  /* 0x00008f00c0037a23 */ /* 0x102fe20000010800 */
[----:B-----5:R-:W-:Y:S01]  /*5f70*/  F2FP.PACK_AB R93, R20, R21 ;  /* 0x00000015145d723e */ /* 0x020fe200000000ff */
[----:B------:R-:W-:-:S04]  /*5f80*/  FFMA.FTZ R0, R189, c[0x0][0x23c], -R0 ;  /* 0x00008f00bd007a23 */ /* 0x000fc80000010800 */
[----:B------:R1:W-:Y:S08]  /*5f90*/  MUFU.EX2 R18, R3 ;  /* 0x0000000300127308 */ /* 0x0003f00000000800 */
[----:B------:R5:W2:Y:S01]  /*5fa0*/  MUFU.EX2 R19, R0 ;  /* 0x0000000000137308 */ /* 0x000aa20000000800 */
[----:B-1----:R-:W-:-:S04]  /*5fb0*/  FADD.FTZ R3, R239, R234 ;  /* 0x000000eaef037221 */ /* 0x002fc80000010000 */
[----:B------:R-:W-:Y:S02]  /*5fc0*/  FADD.FTZ R3, R240, R3 ;  /* 0x00000003f0037221 */ /* 0x000fe40000010000 */
[----:B-----5:R-:W-:Y:S01]  /*5fd0*/  FFMA.FTZ R0, R199, c[0x0][0x23c], -R2 ;  /* 0x00008f00c7007a23 */ /* 0x020fe20000010802 */
[----:B--2---:R-:W-:Y:S01]  /*5fe0*/  F2FP.PACK_AB R95, R19, R18 ;  /* 0x00000012135f723e */ /* 0x004fe200000000ff */
[----:B------:R-:W-:Y:S02]  /*5ff0*/  FADD.FTZ R3, R241, R3 ;  /* 0x00000003f1037221 */ /* 0x000fe40000010000 */
[----:B------:R1:W-:Y:S02]  /*6000*/  MUFU.EX2 R17, R0 ;  /* 0x0000000000117308 */ /* 0x0003e40000000800 */
[----:B------:R-:W-:Y:S02]  /*6010*/  FADD.FTZ R3, R218, R3 ;  /* 0x00000003da037221 */ /* 0x000fe40000010000 */
[----:B---3--:R-:W-:Y:S02]  /*6020*/  HMMA.16816.F32 R76, R92, R82, R88 ;  /* 0x000000525c4c723c */ /* 0x008fe40000001858 */
[----:B------:R-:W-:-:S06]  /*6030*/  FADD.FTZ R3, R217, R3 ;  /* 0x00000003d9037221 */ /* 0x000fcc0000010000 */
[----:B------:R-:W-:Y:S01]  /*6040*/  HMMA.16816.F32 R112, R92, R124, R112 ;  /* 0x0000007c5c70723c */ /* 0x000fe20000001870 */
[----:B-1----:R-:W-:-:S04]  /*6050*/  FFMA.FTZ R0, R196, c[0x0][0x23c], -R2 ;  /* 0x00008f00c4007a23 */ /* 0x002fc80000010802 */
[----:B------:R1:W2:Y:S03]  /*6060*/  MUFU.EX2 R16, R0 ;  /* 0x0000000000107308 */ /* 0x0002a60000000800 */
[C---:B------:R-:W-:Y:S08]  /*6070*/  HMMA.16816.F32 R120, R92.reuse, R126, R120 ;  /* 0x0000007e5c78723c */ /* 0x040ff00000001878 */
[----:B------:R-:W-:Y:S01]  /*6080*/  HMMA.16816.F32 R132, R92, R140, R132 ;  /* 0x0000008c5c84723c */ /* 0x000fe20000001884 */
[----:B-1----:R-:W-:-:S07]  /*6090*/  FFMA.FTZ R0, R197, c[0x0][0x23c], -R2 ;  /* 0x00008f00c5007a23 */ /* 0x002fce0000010802 */
[C---:B------:R-:W-:Y:S01]  /*60a0*/  HMMA.16816.F32 R136, R92.reuse, R142, R136 ;  /* 0x0000008e5c88723c */ /* 0x040fe20000001888 */
[----:B------:R-:W-:Y:S01]  /*60b0*/  FFMA.FTZ R2, R195, c[0x0][0x23c], -R2 ;  /* 0x00008f00c3027a23 */ /* 0x000fe20000010802 */
[----:B------:R1:W-:Y:S06]  /*60c0*/  MUFU.EX2 R15, R0 ;  /* 0x00000000000f7308 */ /* 0x0003ec0000000800 */
[C---:B------:R-:W-:Y:S02]  /*60d0*/  HMMA.16816.F32 R148, R92.reuse, R156, R148 ;  /* 0x0000009c5c94723c */ /* 0x040fe40000001894 */
[----:B------:R3:W-:Y:S06]  /*60e0*/  MUFU.EX2 R14, R2 ;  /* 0x00000002000e7308 */ /* 0x0007ec0000000800 */
[----:B------:R-:W-:Y:S01]  /*60f0*/  HMMA.16816.F32 R152, R92, R158, R152 ;  /* 0x0000009e5c98723c */ /* 0x000fe20000001898 */
[----:B-1----:R-:W-:-:S04]  /*6100*/  FFMA.FTZ R0, R202, c[0x0][0x23c], -R12 ;  /* 0x00008f00ca007a23 */ /* 0x002fc8000001080c */
[----:B------:R1:W-:Y:S03]  /*6110*/  MUFU.EX2 R13, R0 ;  /* 0x00000000000d7308 */ /* 0x0003e60000000800 */
[----:B------:R-:W-:Y:S01]  /*6120*/  HMMA.16816.F32 R164, R92, R172, R164 ;  /* 0x000000ac5ca4723c */ /* 0x000fe200000018a4 */
[----:B---3--:R-:W-:-:S04]  /*6130*/  FADD.FTZ R2, R231, R223 ;  /* 0x000000dfe7027221 */ /* 0x008fc80000010000 */
[----:B------:R-:W-:-:S03]  /*6140*/  FADD.FTZ R2, R233, R2 ;  /* 0x00000002e9027221 */ /* 0x000fc60000010000 */
[----:B------:R-:W-:Y:S01]  /*6150*/  HMMA.16816.F32 R168, R92, R174, R168 ;  /* 0x000000ae5ca8723c */ /* 0x000fe200000018a8 */
[----:B------:R-:W-:Y:S02]  /*6160*/  FADD.FTZ R2, R238, R2 ;  /* 0x00000002ee027221 */ /* 0x000fe40000010000 */
[----:B-1----:R-:W-:-:S05]  /*6170*/  FFMA.FTZ R0, R201, c[0x0][0x23c], -R12 ;  /* 0x00008f00c9007a23 */ /* 0x002fca000001080c */
[----:B------:R-:W-:Y:S01]  /*6180*/  HMMA.16816.F32 R72, R92, R80, R160 ;  /* 0x000000505c48723c */ /* 0x000fe200000018a0 */
[----:B------:R-:W-:Y:S01]  /*6190*/  FADD.FTZ R2, R213, R2 ;  /* 0x00000002d5027221 */ /* 0x000fe20000010000 */
[----:B------:R1:W3:Y:S03]  /*61a0*/  MUFU.EX2 R11, R0 ;  /* 0x00000000000b7308 */ /* 0x0002e60000000800 */
[----:B------:R-:W-:-:S03]  /*61b0*/  FADD.FTZ R2, R214, R2 ;  /* 0x00000002d6027221 */ /* 0x000fc60000010000 */
[C---:B----4-:R-:W-:Y:S08]  /*61c0*/  HMMA.16816.F32 R88, R92.reuse, R4, R108 ;  /* 0x000000045c58723c */ /* 0x050ff0000000186c */
[----:B------:R-:W-:Y:S01]  /*61d0*/  HMMA.16816.F32 R92, R92, R6, R96 ;  /* 0x000000065c5c723c */ /* 0x000fe20000001860 */
[----:B-1----:R-:W-:-:S04]  /*61e0*/  FFMA.FTZ R0, R200, c[0x0][0x23c], -R12 ;  /* 0x00008f00c8007a23 */ /* 0x002fc8000001080c */
[----:B------:R1:W-:Y:S02]  /*61f0*/  MUFU.EX2 R10, R0 ;  /* 0x00000000000a7308 */ /* 0x0003e40000000800 */
[----:B--2---:R-:W-:Y:S02]  /*6200*/  F2FP.PACK_AB R96, R16, R17 ;  /* 0x000000111060723e */ /* 0x004fe400000000ff */
[----:B---3--:R-:W-:Y:S02]  /*6210*/  F2FP.PACK_AB R97, R11, R13 ;  /* 0x0000000d0b61723e */ /* 0x008fe400000000ff */
[----:B------:R-:W-:Y:S01]  /*6220*/  F2FP.PACK_AB R98, R14, R15 ;  /* 0x0000000f0e62723e */ /* 0x000fe200000000ff */
[----:B-1----:R-:W-:-:S04]  /*6230*/  FFMA.FTZ R0, R198, c[0x0][0x23c], -R12 ;  /* 0x00008f00c6007a23 */ /* 0x002fc8000001080c */
[----:B------:R1:W2:Y:S02]  /*6240*/  MUFU.EX2 R9, R0 ;  /* 0x0000000000097308 */ /* 0x0002a40000000800 */
[----:B-1----:R-:W-:Y:S01]  /*6250*/  FADD.FTZ R0, R249, R246 ;  /* 0x000000f6f9007221 */ /* 0x002fe20000010000 */
[----:B--2---:R-:W-:-:S03]  /*6260*/  F2FP.PACK_AB R99, R9, R10 ;  /* 0x0000000a0963723e */ /* 0x004fc600000000ff */
[----:B------:R-:W-:-:S04]  /*6270*/  FADD.FTZ R0, R247, R0 ;  /* 0x00000000f7007221 */ /* 0x000fc80000010000 */
[----:B------:R-:W-:Y:S01]  /*6280*/  HMMA.16816.F32 R84, R96, R4, R84 ;  /* 0x000000046054723c */ /* 0x000fe20000001854 */
[----:B------:R-:W-:-:S04]  /*6290*/  FADD.FTZ R0, R248, R0 ;  /* 0x00000000f8007221 */ /* 0x000fc80000010000 */
        /* <DEDUP_REMOVED lines=54> */
[----:B------:R-:W-:Y:S01]  /*6600*/  FADD.FTZ R0, R19, R0 ;  /* 0x0000000013007221 */ /* 0x000fe20000010000 */
[----:B------:R1:W-:Y:S01]  /*6610*/  STL [R1], R4 ;  /* 0x0000000401007387 */ /* 0x0003e20000100800 */
        /* <DEDUP_REMOVED lines=8> */
[----:B------:R-:W4:Y:S01]  /*66a0*/  LDL.64 R190, [R1+0x38] ;  /* 0x0000380001be7983 */ /* 0x000f220000100a00 */
[----:B------:R-:W-:Y:S01]  /*66b0*/  UIADD3 UR6, UR8, -0x2, URZ ;  /* 0xfffffffe08067890 */ /* 0x000fe2000fffe03f */
[----:B------:R-:W-:Y:S01]  /*66c0*/  ISETP.GE.AND P2, PT, R251, c[0x0][0x220], PT ;  /* 0x00008800fb007a0c */ /* 0x000fe20003f46270 */
[----:B------:R-:W-:Y:S02]  /*66d0*/  UIADD3 UR14, UR8, -0x2, URZ ;  /* 0xfffffffe080e7890 */ /* 0x000fe4000fffe03f */
[----:B------:R-:W-:Y:S02]  /*66e0*/  USHF.R.S32.HI UR11, URZ, 0x1f, UR6 ;  /* 0x0000001f3f0b7899 */ /* 0x000fe40008011406 */
[----:B------:R-:W-:-:S02]  /*66f0*/  UIMAD UR7, UR23, UR6, URZ ;  /* 0x00000006170772a4 */ /* 0x000fc4000f8e023f */
[----:B------:R-:W-:Y:S02]  /*6700*/  UISETP.GE.AND UP0, UPT, UR8, 0x3, UPT ;  /* 0x000000030800788c */ /* 0x000fe4000bf06270 */
[----:B------:R-:W-:Y:S01]  /*6710*/  UIMAD UR7, UR11, UR24, UR7 ;  /* 0x000000180b0772a4 */ /* 0x000fe2000f8e0207 */
[----:B------:R-:W-:Y:S01]  /*6720*/  BAR.SYNC.DEFER_BLOCKING 0x0 ;  /* 0x0000000000007b1d */ /* 0x000fe20000010000 */
[----:B--2---:R-:W-:Y:S02]  /*6730*/  ISETP.GE.AND P4, PT, R28, c[0x0][0x220], PT ;  /* 0x000088001c007a0c */ /* 0x004fe40003f86270 */
[----:B---3--:R-:W-:Y:S01]  /*6740*/  ISETP.GE.AND P3, PT, R179, c[0x0][0x220], PT ;  /* 0x00008800b3007a0c */ /* 0x008fe20003f66270 */
[----:B-1--4-:R-:W-:-:S10]  /*6750*/  IMAD.WIDE.U32 R2, R250, UR6, R190 ;  /* 0x00000006fa027c25 */ /* 0x012fd4000f8e00be */
[----:B------:R-:W-:Y:S01]  /*6760*/  @P4 STS [R230+0x9000], RZ ;  /* 0x009000ffe6004388 */ /* 0x000fe20000000800 */
[C---:B------:R-:W-:Y:S02]  /*6770*/  @!P4 LEA R12, P6, R2.reuse, c[0x0][0x170], 0x1 ;  /* 0x00005c00020cca11 */ /* 0x040fe400078c08ff */
[----:B------:R-:W-:Y:S01]  /*6780*/  IADD3 R3, R3, UR7, RZ ;  /* 0x0000000703037c10 */ /* 0x000fe2000fffe0ff */
[----:B------:R-:W-:Y:S01]  /*6790*/  @P4 STS [R230+0x9004], RZ ;  /* 0x009004ffe6004388 */ /* 0x000fe20000000800 */
[C---:B------:R-:W-:Y:S02]  /*67a0*/  @!P3 LEA R10, P1, R2.reuse, c[0x0][0x170], 0x1 ;  /* 0x00005c00020aba11 */ /* 0x040fe400078208ff */
[C---:B------:R-:W-:Y:S01]  /*67b0*/  @!P2 LEA R8, P0, R2.reuse, c[0x0][0x170], 0x1 ;  /* 0x00005c000208aa11 */ /* 0x040fe200078008ff */
[----:B------:R-:W-:Y:S01]  /*67c0*/  @P4 STS.64 [R230+0x9008], RZ ;  /* 0x009008ffe6004388 */ /* 0x000fe20000000a00 */
        /* <DEDUP_REMOVED lines=41> */
[----:B--2---:R-:W2:Y:S04]  /*6a60*/  LDSM.16.M88.4 R8, [R228] ;  /* 0x00000000e408783b */ /* 0x004ea80000000200 */
[----:B------:R-:W-:Y:S04]  /*6a70*/  LDSM.16.M88.4 R32, [R225+0x6400] ;  /* 0x00640000e120783b */ /* 0x000fe80000000200 */
[----:B------:R-:W-:Y:S04]  /*6a80*/  LDSM.16.M88.4 R44, [R227+0x6000] ;  /* 0x00600000e32c783b */ /* 0x000fe80000000200 */
[----:B---3--:R-:W3:Y:S04]  /*6a90*/  LDSM.16.M88.4 R4, [R228+0x1000] ;  /* 0x00100000e404783b */ /* 0x008ee80000000200 */
[----:B-1----:R-:W1:Y:S04]  /*6aa0*/  LDSM.16.M88.4 R12, [R229+0x1000] ;  /* 0x00100000e50c783b */ /* 0x002e680000000200 */
[----:B------:R-:W5:Y:S04]  /*6ab0*/  LDSM.16.M88.4 R20, [R225+0x6c00] ;  /* 0x006c0000e114783b */ /* 0x000f680000000200 */
[----:B------:R-:W1:Y:S04]  /*6ac0*/  LDSM.16.M88.4 R28, [R225+0x6800] ;  /* 0x00680000e11c783b */ /* 0x000e680000000200 */
[----:B------:R-:W1:Y:S04]  /*6ad0*/  LDSM.16.M88.4 R40, [R227+0x6400] ;  /* 0x00640000e328783b */ /* 0x000e680000000200 */
[----:B------:R-:W1:Y:S04]  /*6ae0*/  LDSM.16.M88.4 R16, [R229] ;  /* 0x00000000e510783b */ /* 0x000e680000000200 */
[----:B------:R-:W1:Y:S01]  /*6af0*/  LDSM.16.M88.4 R48, [R227+0x6c00] ;  /* 0x006c0000e330783b */ /* 0x000e620000000200 */
[C---:B--2---:R-:W-:Y:S03]  /*6b00*/  HMMA.16816.F32 R108, R8.reuse, R36, RZ ;  /* 0x00000024086c723c */ /* 0x044fe600000018ff */
[----:B------:R-:W2:Y:S04]  /*6b10*/  LDSM.16.M88.4 R52, [R227+0x6800] ;  /* 0x00680000e334783b */ /* 0x000ea80000000200 */
[----:B------:R-:W0:Y:S01]  /*6b20*/  LDGDEPBAR ;  /* 0x00000000000079af */ /* 0x000e220000000000 */
[----:B------:R-:W-:Y:S08]  /*6b30*/  HMMA.16816.F32 R232, R8, R38, RZ ;  /* 0x0000002608e8723c */ /* 0x000ff000000018ff */
[C---:B---3--:R-:W-:Y:S08]  /*6b40*/  HMMA.16816.F32 R64, R4.reuse, R36, RZ ;  /* 0x000000240440723c */ /* 0x048ff000000018ff */
[C---:B------:R-:W-:Y:S08]  /*6b50*/  HMMA.16816.F32 R200, R4.reuse, R38, RZ ;  /* 0x0000002604c8723c */ /* 0x040ff000000018ff */
[----:B------:R-:W-:Y:S08]  /*6b60*/  HMMA.16816.F32 R36, R4, R32, RZ ;  /* 0x000000200424723c */ /* 0x000ff000000018ff */
[----:B-1----:R-:W-:Y:S08]  /*6b70*/  HMMA.16816.F32 R196, R12, R44, R64 ;  /* 0x0000002c0cc4723c */ /* 0x002ff00000001840 */
[----:B------:R-:W-:Y:S08]  /*6b80*/  HMMA.16816.F32 R56, R8, R32, RZ ;  /* 0x000000200838723c */ /* 0x000ff000000018ff */
[C---:B-----5:R-:W-:Y:S08]  /*6b90*/  HMMA.16816.F32 R184, R4.reuse, R20, RZ ;  /* 0x0000001404b8723c */ /* 0x060ff000000018ff */
[C---:B------:R-:W-:Y:S08]  /*6ba0*/  HMMA.16816.F32 R176, R4.reuse, R28, RZ ;  /* 0x0000001c04b0723c */ /* 0x040ff000000018ff */
[C---:B------:R-:W-:Y:S08]  /*6bb0*/  HMMA.16816.F32 R192, R4.reuse, R34, RZ ;  /* 0x0000002204c0723c */ /* 0x040ff000000018ff */
[C---:B------:R-:W-:Y:S08]  /*6bc0*/  HMMA.16816.F32 R188, R4.reuse, R30, RZ ;  /* 0x0000001e04bc723c */ /* 0x040ff000000018ff */
[----:B------:R-:W-:Y:S08]  /*6bd0*/  HMMA.16816.F32 R4, R4, R22, RZ ;  /* 0x000000160404723c */ /* 0x000ff000000018ff */
[C---:B------:R-:W-:Y:S08]  /*6be0*/  HMMA.16816.F32 R60, R8.reuse, R28, RZ ;  /* 0x0000001c083c723c */ /* 0x040ff000000018ff */
[C---:B------:R-:W-:Y:S01]  /*6bf0*/  HMMA.16816.F32 R212, R8.reuse, R34, RZ ;  /* 0x0000002208d4723c */ /* 0x040fe200000018ff */
[----:B------:R-:W-:Y:S07]  /*6c00*/  LDSM.16.M88.4 R32, [R225+0x7400] ;  /* 0x00740000e120783b */ /* 0x000fee0000000200 */
[C---:B------:R-:W-:Y:S01]  /*6c10*/  HMMA.16816.F32 R220, R8.reuse, R30, RZ ;  /* 0x0000001e08dc723c */ /* 0x040fe200000018ff */
[----:B------:R-:W-:Y:S07]  /*6c20*/  LDSM.16.M88.4 R28, [R225+0x7800] ;  /* 0x00780000e11c783b */ /* 0x000fee0000000200 */
[C---:B------:R-:W-:Y:S07]  /*6c30*/  HMMA.16816.F32 R180, R8.reuse, R20, RZ ;  /* 0x0000001408b4723c */ /* 0x040fee00000018ff */
[----:B------:R-:W-:Y:S01]  /*6c40*/  IMAD.MOV.U32 R21, RZ, RZ, R198 ;  /* 0x000000ffff157224 */ /* 0x000fe200078e00c6 */
[----:B------:R-:W-:Y:S01]  /*6c50*/  HMMA.16816.F32 R208, R8, R22, RZ ;  /* 0x0000001608d0723c */ /* 0x000fe200000018ff */
[----:B------:R-:W-:-:S06]  /*6c60*/  IMAD.MOV.U32 R20, RZ, RZ, R199 ;  /* 0x000000ffff147224 */ /* 0x000fcc00078e00c7 */
[----:B------:R-:W-:Y:S01]  /*6c70*/  IMAD.MOV.U32 R23, RZ, RZ, R196 ;  /* 0x000000ffff177224 */ /* 0x000fe200078e00c4 */
[-C--:B------:R-:W-:Y:S01]  /*6c80*/  HMMA.16816.F32 R8, R12, R40.reuse, R36 ;  /* 0x000000280c08723c */ /* 0x080fe20000001824 */
[----:B------:R-:W-:Y:S01]  /*6c90*/  IMAD.MOV.U32 R22, RZ, RZ, R197 ;  /* 0x000000ffff167224 */ /* 0x000fe200078e00c5 */
[----:B------:R-:W-:Y:S06]  /*6ca0*/  LDSM.16.M88.4 R36, [R225+0x7000] ;  /* 0x00700000e124783b */ /* 0x000fec0000000200 */
[----:B------:R-:W-:Y:S08]  /*6cb0*/  HMMA.16816.F32 R196, R16, R40, R56 ;  /* 0x0000002810c4723c */ /* 0x000ff00000001838 */
[C---:B------:R-:W-:Y:S08]  /*6cc0*/  HMMA.16816.F32 R56, R12.reuse, R48, R184 ;  /* 0x000000300c38723c */ /* 0x040ff000000018b8 */
[----:B------:R-:W-:Y:S01]  /*6cd0*/  HMMA.16816.F32 R4, R12, R50, R4 ;  /* 0x000000320c04723c */ /* 0x000fe20000001804 */
[----:B------:R-:W-:-:S02]  /*6ce0*/  IMAD.MOV.U32 R64, RZ, RZ, R8 ;  /* 0x000000ffff407224 */ /* 0x000fc400078e0008 */
[----:B------:R-:W-:-:S05]  /*6cf0*/  IMAD.MOV.U32 R41, RZ, RZ, R11 ;  /* 0x000000ffff297224 */ /* 0x000fca00078e000b */
[----:B------:R-:W-:Y:S07]  /*6d00*/  HMMA.16816.F32 R204, R16, R44, R108 ;  /* 0x0000002c10cc723c */ /* 0x000fee000000186c */
[----:B------:R-:W-:Y:S01]  /*6d10*/  IMAD.MOV.U32 R45, RZ, RZ, R9 ;  /* 0x000000ffff2d7224 */ /* 0x000fe200078e0009 */
[----:B------:R-:W-:Y:S01]  /*6d20*/  HMMA.16816.F32 R236, R12, R46, R200 ;  /* 0x0000002e0cec723c */ /* 0x000fe200000018c8 */
[----:B------:R-:W-:Y:S02]  /*6d30*/  IMAD.MOV.U32 R44, RZ, RZ, R10 ;  /* 0x000000ffff2c7224 */ /* 0x000fe400078e000a */
[----:B------:R-:W1:Y:S01]  /*6d40*/  LDSM.16.M88.4 R8, [R228+0x2000] ;  /* 0x00200000e408783b */ /* 0x000e620000000200 */
[----:B------:R-:W-:-:S02]  /*6d50*/  IMAD.MOV.U32 R40, RZ, RZ, R56 ;  /* 0x000000ffff287224 */ /* 0x000fc400078e0038 */
[----:B----4-:R-:W-:Y:S02]  /*6d60*/  IMAD.MOV.U32 R3, RZ, RZ, R57 ;  /* 0x000000ffff037224 */ /* 0x010fe400078e0039 */
[----:B------:R-:W-:Y:S01]  /*6d70*/  IMAD.MOV.U32 R200, RZ, RZ, R23 ;  /* 0x000000ffffc87224 */ /* 0x000fe200078e0017 */
[C---:B--2---:R-:W-:Y:S01]  /*6d80*/  HMMA.16816.F32 R216, R16.reuse, R52, R60 ;  /* 0x0000003410d8723c */ /* 0x044fe2000000183c */
[----:B------:R-:W-:Y:S02]  /*6d90*/  IMAD.MOV.U32 R201, RZ, RZ, R22 ;  /* 0x000000ffffc97224 */ /* 0x000fe400078e0016 */
[----:B------:R-:W-:Y:S02]  /*6da0*/  IMAD.MOV.U32 R202, RZ, RZ, R21 ;  /* 0x000000ffffca7224 */ /* 0x000fe400078e0015 */
[----:B------:R-:W-:Y:S02]  /*6db0*/  IMAD.MOV.U32 R203, RZ, RZ, R20 ;  /* 0x000000ffffcb7224 */ /* 0x000fe400078e0014 */
[----:B------:R-:W2:Y:S01]  /*6dc0*/  LDSM.16.M88.4 R20, [R225+0x7c00] ;  /* 0x007c0000e114783b */ /* 0x000ea20000000200 */
[----:B------:R-:W-:Y:S01]  /*6dd0*/  IMAD.MOV.U32 R2, RZ, RZ, R58 ;  /* 0x000000ffff027224 */ /* 0x000fe200078e003a */
[----:B------:R-:W-:Y:S01]  /*6de0*/  HMMA.16816.F32 R60, R16, R48, R180 ;  /* 0x00000030103c723c */ /* 0x000fe200000018b4 */
[----:B------:R-:W-:-:S07]  /*6df0*/  IMAD.MOV.U32 R0, RZ, RZ, R59 ;  /* 0x000000ffff007224 */ /* 0x000fce00078e003b */
[C---:B------:R-:W-:Y:S07]  /*6e00*/  HMMA.16816.F32 R56, R16.reuse, R46, R232 ;  /* 0x0000002e1038723c */ /* 0x040fee00000018e8 */
[----:B------:R-:W-:Y:S01]  /*6e10*/  IMAD.MOV.U32 R232, RZ, RZ, R64 ;  /* 0x000000ffffe87224 */ /* 0x000fe200078e0040 */
[----:B------:R-:W-:Y:S01]  /*6e20*/  HMMA.16816.F32 R108, R16, R42, R212 ;  /* 0x0000002a106c723c */ /* 0x000fe200000018d4 */
[----:B------:R-:W-:Y:S02]  /*6e30*/  IMAD.MOV.U32 R233, RZ, RZ, R45 ;  /* 0x000000ffffe97224 */ /* 0x000fe400078e002d */
[----:B------:R-:W-:-:S02]  /*6e40*/  IMAD.MOV.U32 R234, RZ, RZ, R44 ;  /* 0x000000ffffea7224 */ /* 0x000fc400078e002c */
[----:B------:R-:W-:Y:S01]  /*6e50*/  LDSM.16.M88.4 R44, [R227+0x7800] ;  /* 0x00780000e32c783b */ /* 0x000fe20000000200 */
[----:B------:R-:W-:Y:S02]  /*6e60*/  IMAD.MOV.U32 R235, RZ, RZ, R41 ;  /* 0x000000ffffeb7224 */ /* 0x000fe400078e0029 */
[C---:B------:R-:W-:Y:S08]  /*6e70*/  HMMA.16816.F32 R248, R12.reuse, R52, R176 ;  /* 0x000000340cf8723c */ /* 0x040ff000000018b0 */
[C---:B------:R-:W-:Y:S08]  /*6e80*/  HMMA.16816.F32 R240, R12.reuse, R42, R192 ;  /* 0x0000002a0cf0723c */ /* 0x040ff000000018c0 */
[-C--:B------:R-:W-:Y:S07]  /*6e90*/  HMMA.16816.F32 R244, R12, R54.reuse, R188 ;  /* 0x000000360cf4723c */ /* 0x080fee00000018bc */
[----:B------:R-:W-:Y:S01]  /*6ea0*/  IMAD.MOV.U32 R15, RZ, RZ, R4 ;  /* 0x000000ffff0f7224 */ /* 0x000fe200078e0004 */
[----:B------:R-:W-:Y:S01]  /*6eb0*/  MOV R14, R5 ;  /* 0x00000005000e7202 */ /* 0x000fe20000000f00 */
[----:B------:R-:W-:Y:S01]  /*6ec0*/  IMAD.MOV.U32 R13, RZ, RZ, R6 ;  /* 0x000000ffff0d7224 */ /* 0x000fe200078e0006 */
[C---:B------:R-:W-:Y:S01]  /*6ed0*/  HMMA.16816.F32 R176, R16.reuse, R54, R220 ;  /* 0x0000003610b0723c */ /* 0x040fe200000018dc */
[----:B------:R-:W-:Y:S01]  /*6ee0*/  IMAD.MOV.U32 R12, RZ, RZ, R7 ;  /* 0x000000ffff0c7224 */ /* 0x000fe200078e0007 */
[----:B------:R-:W-:Y:S04]  /*6ef0*/  LDSM.16.M88.4 R52, [R227+0x7000] ;  /* 0x00700000e334783b */ /* 0x000fe80000000200 */
[----:B------:R-:W3:Y:S01]  /*6f00*/  LDSM.16.M88.4 R4, [R228+0x3000] ;  /* 0x00300000e404783b */ /* 0x000ee20000000200 */
[----:B------:R-:W-:Y:S01]  /*6f10*/  IMAD.MOV.U32 R220, RZ, RZ, R15 ;  /* 0x000000ffffdc7224 */ /* 0x000fe200078e000f */
[----:B------:R-:W-:Y:S01]  /*6f20*/  MOV R223, R12 ;  /* 0x0000000c00df7202 */ /* 0x000fe20000000f00 */
[----:B------:R-:W-:Y:S01]  /*6f30*/  IMAD.MOV.U32 R221, RZ, RZ, R14 ;  /* 0x000000ffffdd7224 */ /* 0x000fe200078e000e */
[----:B------:R-:W-:Y:S01]  /*6f40*/  HMMA.16816.F32 R64, R16, R50, R208 ;  /* 0x000000321040723c */ /* 0x000fe200000018d0 */
[----:B------:R-:W-:Y:S01]  /*6f50*/  IMAD.MOV.U32 R222, RZ, RZ, R13 ;  /* 0x000000ffffde7224 */ /* 0x000fe200078e000d */
[----:B------:R-:W-:Y:S04]  /*6f60*/  LDSM.16.M88.4 R48, [R227+0x7400] ;  /* 0x00740000e330783b */ /* 0x000fe80000000200 */
[----:B------:R-:W4:Y:S02]  /*6f70*/  LDSM.16.M88.4 R12, [R229+0x2000] ;  /* 0x00200000e50c783b */ /* 0x000f240000000200 */
[C---:B-1----:R-:W-:Y:S08]  /*6f80*/  HMMA.16816.F32 R180, R8.reuse, R32, R196 ;  /* 0x0000002008b4723c */ /* 0x042ff000000018c4 */
[C---:B--2---:R-:W-:Y:S08]  /*6f90*/  HMMA.16816.F32 R196, R8.reuse, R20, R60 ;  /* 0x0000001408c4723c */ /* 0x044ff0000000183c */
[C---:B------:R-:W-:Y:S07]  /*6fa0*/  HMMA.16816.F32 R184, R8.reuse, R36, R204 ;  /* 0x0000002408b8723c */ /* 0x040fee00000018cc */
[----:B------:R-:W-:Y:S01]  /*6fb0*/  IMAD.MOV.U32 R204, RZ, RZ, R40 ;  /* 0x000000ffffcc7224 */ /* 0x000fe200078e0028 */
[----:B------:R-:W-:Y:S01]  /*6fc0*/  HMMA.16816.F32 R60, R8, R38, R56 ;  /* 0x00000026083c723c */ /* 0x000fe20000001838 */
[----:B------:R-:W1:Y:S01]  /*6fd0*/  LDSM.16.M88.4 R40, [R227+0x7c00] ;  /* 0x007c0000e328783b */ /* 0x000e620000000200 */
[----:B------:R-:W-:-:S02]  /*6fe0*/  IMAD.MOV.U32 R205, RZ, RZ, R3 ;  /* 0x000000ffffcd7224 */ /* 0x000fc400078e0003 */
[----:B------:R-:W-:Y:S02]  /*6ff0*/  IMAD.MOV.U32 R206, RZ, RZ, R2 ;  /* 0x000000ffffce7224 */ /* 0x000fe400078e0002 */
[----:B------:R-:W-:Y:S02]  /*7000*/  IMAD.MOV.U32 R207, RZ, RZ, R0 ;  /* 0x000000ffffcf7224 */ /* 0x000fe400078e0000 */
[----:B------:R-:W-:Y:S01]  /*7010*/  HMMA.16816.F32 R56, R8, R34, R108 ;  /* 0x000000220838723c */ /* 0x000fe2000000186c */
[----:B------:R-:W-:-:S04]  /*7020*/  IMAD.U32 R0, RZ, RZ, UR14 ;  /* 0x0000000eff007e24 */ /* 0x000fc8000f8e00ff */
[----:B------:R-:W-:-:S03]  /*7030*/  IMAD R0, R0, 0x40, R252 ;  /* 0x0000004000007824 */ /* 0x000fc600078e02fc */
[----:B------:R-:W-:Y:S02]  /*7040*/  HMMA.16816.F32 R16, R8, R30, R176 ;  /* 0x0000001e0810723c */ /* 0x000fe400000018b0 */
[----:B------:R-:W-:-:S04]  /*7050*/  IADD3 R2, R0, 0x1, RZ ;  /* 0x0000000100027810 */ /* 0x000fc80007ffe0ff */
[----:B------:R-:W-:Y:S01]  /*7060*/  I2F R3, R2 ;  /* 0x0000000200037306 */ /* 0x000fe20000201400 */
[C---:B------:R-:W-:Y:S01]  /*7070*/  ISETP.GE.AND P0, PT, R2.reuse, R24, PT ;  /* 0x000000180200720c */ /* 0x040fe20003f06270 */
[----:B------:R-:W-:Y:S01]  /*7080*/  HMMA.16816.F32 R192, R8, R22, R64 ;  /* 0x0000001608c0723c */ /* 0x000fe20000001840 */
[C---:B------:R-:W-:Y:S02]  /*7090*/  ISETP.GE.AND P6, PT, R2.reuse, R25, PT ;  /* 0x000000190200720c */ /* 0x040fe40003fc6270 */
[C---:B------:R-:W-:Y:S02]  /*70a0*/  ISETP.GE.AND P5, PT, R2.reuse, R27, PT ;  /* 0x0000001b0200720c */ /* 0x040fe40003fa6270 */
[----:B------:R-:W-:-:S03]  /*70b0*/  ISETP.GE.AND P1, PT, R2, R26, PT ;  /* 0x0000001a0200720c */ /* 0x000fc60003f26270 */
[----:B------:R-:W-:Y:S01]  /*70c0*/  HMMA.16816.F32 R188, R8, R28, R216 ;  /* 0x0000001c08bc723c */ /* 0x000fe200000018d8 */
[----:B------:R-:W2:Y:S07]  /*70d0*/  LDSM.16.M88.4 R8, [R229+0x3000] ;  /* 0x00300000e508783b */ /* 0x000eae0000000200 */
[C---:B---3--:R-:W-:Y:S08]  /*70e0*/  HMMA.16816.F32 R208, R4.reuse, R38, R236 ;  /* 0x0000002604d0723c */ /* 0x048ff000000018ec */
        /* <DEDUP_REMOVED lines=10> */
[C---:B----4-:R-:W-:Y:S01]  /*7190*/  HMMA.16816.F32 R176, R12.reuse, R50, R56 ;  /* 0x000000320cb0723c */ /* 0x050fe20000001838 */
[----:B------:R-:W3:Y:S07]  /*71a0*/  LDSM.16.M88.4 R56, [R225+0x8c00] ;  /* 0x008c0000e138783b */ /* 0x000eee0000000200 */
[C---:B------:R-:W-:Y:S01]  /*71b0*/  HMMA.16816.F32 R64, R12.reuse, R46, R16 ;  /* 0x0000002e0c40723c */ /* 0x040fe20000001810 */
[----:B------:R-:W4:Y:S07]  /*71c0*/  LDSM.16.M88.4 R16, [R225+0x8000] ;  /* 0x00800000e110783b */ /* 0x000f2e0000000200 */
[C---:B-1----:R-:W-:Y:S08]  /*71d0*/  HMMA.16816.F32 R20, R12.reuse, R42, R192 ;  /* 0x0000002a0c14723c */ /* 0x042ff000000018c0 */
        /* <DEDUP_REMOVED lines=15> */
[C---:B---3--:R-:W-:Y:S01]  /*72d0*/  HMMA.16816.F32 R240, R4.reuse, R58, R20 ;  /* 0x0000003a04f0723c */ /* 0x048fe20000001814 */
[----:B------:R-:W2:Y:S07]  /*72e0*/  LDSM.16.M88.4 R20, [R227+0x8000] ;  /* 0x00800000e314783b */ /* 0x000eae0000000200 */
[C---:B----4-:R-:W-:Y:S08]  /*72f0*/  HMMA.16816.F32 R192, R4.reuse, R16, R220 ;  /* 0x0000001004c0723c */ /* 0x050ff000000018dc */
[C---:B------:R-:W-:Y:S08]  /*7300*/  HMMA.16816.F32 R216, R4.reuse, R18, R216 ;  /* 0x0000001204d8723c */ /* 0x040ff000000018d8 */
[C---:B------:R-:W-:Y:S08]  /*7310*/  HMMA.16816.F32 R204, R4.reuse, R28, R204 ;  /* 0x0000001c04cc723c */ /* 0x040ff000000018cc */
[C---:B------:R-:W-:Y:S08]  /*7320*/  HMMA.16816.F32 R208, R4.reuse, R30, R176 ;  /* 0x0000001e04d0723c */ /* 0x040ff000000018b0 */
[C---:B------:R-:W-:Y:S08]  /*7330*/  HMMA.16816.F32 R212, R4.reuse, R32, R108 ;  /* 0x0000002004d4723c */ /* 0x040ff0000000186c */
[C---:B------:R-:W-:Y:S08]  /*7340*/  HMMA.16816.F32 R220, R4.reuse, R34, R64 ;  /* 0x0000002204dc723c */ /* 0x040ff00000001840 */
[----:B------:R-:W-:Y:S01]  /*7350*/  HMMA.16816.F32 R236, R4, R56, R60 ;  /* 0x0000003804ec723c */ /* 0x000fe2000000183c */
[----:B------:R-:W3:Y:S07]  /*7360*/  LDSM.16.M88.4 R4, [R229+0x5000] ;  /* 0x00500000e504783b */ /* 0x000eee0000000200 */
[C---:B-1----:R-:W-:Y:S07]  /*7370*/  HMMA.16816.F32 R52, R12.reuse, R18, R52 ;  /* 0x000000120c34723c */ /* 0x042fee0000001834 */
[C---:B------:R-:W-:Y:S01]  /*7380*/  IADD3 R19, R0.reuse, 0x30, RZ ;  /* 0x0000003000137810 */ /* 0x040fe20007ffe0ff */
[----:B------:R-:W-:Y:S07]  /*7390*/  HMMA.16816.F32 R36, R12, R16, R36 ;  /* 0x000000100c24723c */ /* 0x000fee0000001824 */
[C---:B------:R-:W-:Y:S01]  /*73a0*/  IADD3 R17, R0.reuse, 0x8, RZ ;  /* 0x0000000800117810 */ /* 0x040fe20007ffe0ff */
[----:B--2---:R-:W-:Y:S01]  /*73b0*/  HMMA.16816.F32 R192, R8, R20, R192 ;  /* 0x0000001408c0723c */ /* 0x004fe200000018c0 */
[----:B------:R-:W-:-:S07]  /*73c0*/  IADD3 R16, R0, 0x9, RZ ;  /* 0x0000000900107810 */ /* 0x000fce0007ffe0ff */
[C---:B------:R-:W-:Y:S01]  /*73d0*/  HMMA.16816.F32 R64, R12.reuse, R30, R48 ;  /* 0x0000001e0c40723c */ /* 0x040fe20000001830 */
[----:B------:R-:W1:Y:S06]  /*73e0*/  LDSM.16.M88.4 R48, [R227+0x8400] ;  /* 0x00840000e330783b */ /* 0x000e6c0000000200 */
[C---:B------:R-:W-:Y:S01]  /*73f0*/  IADD3 R31, R0.reuse, 0x10, RZ ;  /* 0x00000010001f7810 */ /* 0x040fe20007ffe0ff */
[----:B------:R-:W-:Y:S01]  /*7400*/  HMMA.16816.F32 R232, R12, R56, R188 ;  /* 0x000000380ce8723c */ /* 0x000fe200000018bc */
[----:B------:R-:W-:Y:S02]  /*7410*/  IADD3 R30, R0, 0x11, RZ ;  /* 0x00000011001e7810 */ /* 0x000fe40007ffe0ff */
[----:B------:R-:W-:Y:S05]  /*7420*/  I2F R43, R31 ;  /* 0x0000001f002b7306 */ /* 0x000fea0000201400 */
[C---:B---3--:R-:W-:Y:S01]  /*7430*/  HMMA.16816.F32 R188, R4.reuse, R22, R52 ;  /* 0x0000001604bc723c */ /* 0x048fe20000001834 */
[----:B------:R-:W2:Y:S01]  /*7440*/  LDSM.16.M88.4 R52, [R227+0x8800] ;  /* 0x00880000e334783b */ /* 0x000ea20000000200 */
[----:B------:R-:W-:Y:S01]  /*7450*/  FMUL.FTZ R18, R192, c[0x0][0x2ec] ;  /* 0x0000bb00c0127a20 */ /* 0x000fe20000410000 */
[----:B------:R-:W-:Y:S05]  /*7460*/  I2F R42, R30 ;  /* 0x0000001e002a7306 */ /* 0x000fea0000201400 */
[----:B------:R-:W-:Y:S03]  /*7470*/  HMMA.16816.F32 R196, R4, R20, R36 ;  /* 0x0000001404c4723c */ /* 0x000fe60000001824 */
[----:B------:R3:W-:Y:S04]  /*7480*/  MUFU.TANH R100, R18 ;  /* 0x0000001200647308 */ /* 0x0007e80000002400 */
[C---:B------:R-:W-:Y:S01]  /*7490*/  IADD3 R21, R0.reuse, 0x28, RZ ;  /* 0x0000002800157810 */ /* 0x040fe20007ffe0ff */
[----:B------:R-:W-:Y:S01]  /*74a0*/  HMMA.16816.F32 R108, R12, R28, R180 ;  /* 0x0000001c0c6c723c */ /* 0x000fe200000018b4 */
[----:B------:R-:W-:-:S02]  /*74b0*/  IADD3 R20, R0, 0x29, RZ ;  /* 0x0000002900147810 */ /* 0x000fc40007ffe0ff */
[----:B------:R-:W-:Y:S04]  /*74c0*/  I2F R37, R21 ;  /* 0x0000001500257306 */ /* 0x000fe80000201400 */
[C---:B------:R-:W-:Y:S01]  /*74d0*/  IADD3 R29, R0.reuse, 0x18, RZ ;  /* 0x00000018001d7810 */ /* 0x040fe20007ffe0ff */
[C---:B------:R-:W-:Y:S01]  /*74e0*/  HMMA.16816.F32 R200, R12.reuse, R34, R44 ;  /* 0x000000220cc8723c */ /* 0x040fe2000000182c */
[C---:B------:R-:W-:Y:S01]  /*74f0*/  IADD3 R28, R0.reuse, 0x19, RZ ;  /* 0x00000019001c7810 */ /* 0x040fe20007ffe0ff */
[----:B---3--:R-:W-:Y:S01]  /*7500*/  FMUL.FTZ R18, R193, c[0x0][0x2ec] ;  /* 0x0000bb00c1127a20 */ /* 0x008fe20000410000 */
[----:B------:R-:W-:Y:S05]  /*7510*/  I2F R41, R29 ;  /* 0x0000001d00297306 */ /* 0x000fea0000201400 */
[----:B------:R-:W-:Y:S03]  /*7520*/  HMMA.16816.F32 R176, R12, R32, R184 ;  /* 0x000000200cb0723c */ /* 0x000fe600000018b8 */
[----:B------:R3:W4:Y:S05]  /*7530*/  MUFU.TANH R34, R18 ;  /* 0x0000001200227308 */ /* 0x00072a0000002400 */
[C---:B------:R-:W-:Y:S03]  /*7540*/  HMMA.16816.F32 R184, R8.reuse, R22, R216 ;  /* 0x0000001608b8723c */ /* 0x040fe600000018d8 */
[----:B------:R-:W-:Y:S04]  /*7550*/  I2F R33, R17 ;  /* 0x0000001100217306 */ /* 0x000fe80000201400 */
[C---:B------:R-:W-:Y:S01]  /*7560*/  IADD3 R23, R0.reuse, 0x20, RZ ;  /* 0x0000002000177810 */ /* 0x040fe20007ffe0ff */
[----:B-1----:R-:W-:Y:S01]  /*7570*/  HMMA.16816.F32 R180, R8, R48, R204 ;  /* 0x0000003008b4723c */ /* 0x002fe200000018cc */
[----:B------:R-:W-:Y:S01]  /*7580*/  IADD3 R22, R0, 0x21, RZ ;  /* 0x0000002100167810 */ /* 0x000fe20007ffe0ff */
[----:B---3--:R-:W-:Y:S01]  /*7590*/  FMUL.FTZ R18, R194, c[0x0][0x2ec] ;  /* 0x0000bb00c2127a20 */ /* 0x008fe20000410000 */
[----:B------:R-:W-:Y:S01]  /*75a0*/  I2F R32, R16 ;  /* 0x0000001000207306 */ /* 0x000fe20000201400 */
[----:B----4-:R-:W-:-:S04]  /*75b0*/  FFMA.FTZ R47, R3, UR4, R34 ;  /* 0x00000004032f7c23 */ /* 0x010fc80008010022 */
[C---:B------:R-:W-:Y:S03]  /*75c0*/  HMMA.16816.F32 R108, R4.reuse, R48, R108 ;  /* 0x00000030046c723c */ /* 0x040fe6000000186c */
[----:B------:R1:W-:Y:S05]  /*75d0*/  MUFU.TANH R250, R18 ;  /* 0x0000001200fa7308 */ /* 0x0003ea0000002400 */
[-C--:B------:R-:W-:Y:S03]  /*75e0*/  HMMA.16816.F32 R64, R4, R50.reuse, R64 ;  /* 0x000000320440723c */ /* 0x080fe60000001840 */
[----:B------:R-:W-:Y:S05]  /*75f0*/  I2F R40, R28 ;  /* 0x0000001c00287306 */ /* 0x000fea0000201400 */
[----:B------:R-:W-:Y:S01]  /*7600*/  HMMA.16816.F32 R60, R8, R50, R208 ;  /* 0x00000032083c723c */ /* 0x000fe200000018d0 */
[----:B-1----:R-:W-:-:S02]  /*7610*/  FMUL.FTZ R18, R195, c[0x0][0x2ec] ;  /* 0x0000bb00c3127a20 */ /* 0x002fc40000410000 */
[----:B------:R-:W-:Y:S05]  /*7620*/  I2F R39, R23 ;  /* 0x0000001700277306 */ /* 0x000fea0000201400 */
[-C--:B--2---:R-:W-:Y:S03]  /*7630*/  HMMA.16816.F32 R48, R8, R52.reuse, R212 ;  /* 0x000000340830723c */ /* 0x084fe600000018d4 */
[----:B------:R1:W2:Y:S05]  /*7640*/  MUFU.TANH R46, R18 ;  /* 0x00000012002e7308 */ /* 0x0002aa0000002400 */
[----:B------:R-:W-:Y:S03]  /*7650*/  HMMA.16816.F32 R176, R4, R52, R176 ;  /* 0x0000003404b0723c */ /* 0x000fe600000018b0 */
[----:B------:R-:W-:Y:S01]  /*7660*/  I2F R38, R22 ;  /* 0x0000001600267306 */ /* 0x000fe20000201400 */
[----:B-1----:R-:W-:-:S07]  /*7670*/  FMUL.FTZ R18, R196, c[0x0][0x2ec] ;  /* 0x0000bb00c4127a20 */ /* 0x002fce0000410000 */
[----:B------:R-:W-:Y:S01]  /*7680*/  I2F R36, R20 ;  /* 0x0000001400247306 */ /* 0x000fe20000201400 */
[----:B--2---:R-:W-:-:S07]  /*7690*/  FFMA.FTZ R46, R3, UR4, R46 ;  /* 0x00000004032e7c23 */ /* 0x004fce000801002e */
[----:B------:R1:W-:Y:S08]  /*76a0*/  MUFU.TANH R249, R18 ;  /* 0x0000001200f97308 */ /* 0x0003f00000002400 */
[----:B------:R-:W-:Y:S01]  /*76b0*/  I2F R35, R19 ;  /* 0x0000001300237306 */ /* 0x000fe20000201400 */
[----:B-1----:R-:W-:-:S07]  /*76c0*/  FMUL.FTZ R18, R197, c[0x0][0x2ec] ;  /* 0x0000bb00c5127a20 */ /* 0x002fce0000410000 */
[----:B------:R-:W-:Y:S08]  /*76d0*/  I2F R44, R0 ;  /* 0x00000000002c7306 */ /* 0x000ff00000201400 */
[----:B------:R1:W2:Y:S02]  /*76e0*/  MUFU.TANH R45, R18 ;  /* 0x00000012002d7308 */ /* 0x0002a40000002400 */
[----:B-1----:R-:W-:-:S02]  /*76f0*/  FMUL.FTZ R18, R199, c[0x0][0x2ec] ;  /* 0x0000bb00c7127a20 */ /* 0x002fc40000410000 */
[----:B--2---:R-:W-:-:S04]  /*7700*/  FFMA.FTZ R45, R3, UR4, R45 ;  /* 0x00000004032d7c23 */ /* 0x004fc8000801002d */
[----:B------:R1:W2:Y:S02]  /*7710*/  MUFU.TANH R52, R18 ;  /* 0x0000001200347308 */ /* 0x0002a40000002400 */
[----:B-1----:R-:W-:Y:S02]  /*7720*/  FMUL.FTZ R18, R184, c[0x0][0x2ec] ;  /* 0x0000bb00b8127a20 */ /* 0x002fe40000410000 */
[----:B--2---:R-:W-:-:S04]  /*7730*/  FFMA.FTZ R2, R3, UR4, R52 ;  /* 0x0000000403027c23 */ /* 0x004fc80008010034 */
[----:B------:R1:W-:Y:S01]  /*7740*/  MUFU.TANH R102, R18 ;  /* 0x0000001200667308 */ /* 0x0003e20000002400 */
[----:B------:R-:W-:Y:S01]  /*7750*/  FMUL.FTZ R3, R178, c[0x0][0x2ec] ;  /* 0x0000bb00b2037a20 */ /* 0x000fe20000410000 */
[----:B------:R-:W-:Y:S02]  /*7760*/  FSEL R107, R2, -INF , !P1 ;  /* 0xff800000026b7808 */ /* 0x000fe40004800000 */
[----:B------:R-:W-:-:S04]  /*7770*/  ISETP.GE.AND P1, PT, R17, R26, PT ;  /* 0x0000001a1100720c */ /* 0x000fc80003f26270 */
[----:B------:R2:W-:Y:S01]  /*7780*/  MUFU.TANH R193, R3 ;  /* 0x0000000300c17308 */ /* 0x0005e20000002400 */
[----:B-1----:R-:W-:-:S07]  /*7790*/  FMUL.FTZ R18, R185, c[0x0][0x2ec] ;  /* 0x0000bb00b9127a20 */ /* 0x002fce0000410000 */
[----:B------:R1:W-:Y:S01]  /*77a0*/  MUFU.TANH R192, R18 ;  /* 0x0000001200c07308 */ /* 0x0003e20000002400 */
[----:B--2---:R-:W-:Y:S01]  /*77b0*/  IADD3 R3, R0, 0x38, RZ ;  /* 0x0000003800037810 */ /* 0x004fe20007ffe0ff */
[----:B-1----:R-:W-:-:S06]  /*77c0*/  FMUL.FTZ R18, R186, c[0x0][0x2ec] ;  /* 0x0000bb00ba127a20 */ /* 0x002fcc0000410000 */
[----:B------:R1:W-:Y:S02]  /*77d0*/  MUFU.TANH R57, R18 ;  /* 0x0000001200397308 */ /* 0x0003e40000002400 */
[----:B-1----:R-:W-:-:S06]  /*77e0*/  FMUL.FTZ R18, R187, c[0x0][0x2ec] ;  /* 0x0000bb00bb127a20 */ /* 0x002fcc0000410000 */
[----:B------:R1:W-:Y:S02]  /*77f0*/  MUFU.TANH R186, R18 ;  /* 0x0000001200ba7308 */ /* 0x0003e40000002400 */
[----:B-1----:R-:W-:-:S06]  /*7800*/  FMUL.FTZ R18, R188, c[0x0][0x2ec] ;  /* 0x0000bb00bc127a20 */ /* 0x002fcc0000410000 */
[----:B------:R1:W-:Y:S02]  /*7810*/  MUFU.TANH R56, R18 ;  /* 0x0000001200387308 */ /* 0x0003e40000002400 */
[----:B-1----:R-:W-:-:S06]  /*7820*/  FMUL.FTZ R18, R189, c[0x0][0x2ec] ;  /* 0x0000bb00bd127a20 */ /* 0x002fcc0000410000 */
[----:B------:R1:W-:Y:S02]  /*7830*/  MUFU.TANH R185, R18 ;  /* 0x0000001200b97308 */ /* 0x0003e40000002400 */
[----:B-1----:R-:W-:-:S06]  /*7840*/  FMUL.FTZ R18, R190, c[0x0][0x2ec] ;  /* 0x0000bb00be127a20 */ /* 0x002fcc0000410000 */
[----:B------:R1:W2:Y:S02]  /*7850*/  MUFU.TANH R53, R18 ;  /* 0x0000001200357308 */ /* 0x0002a40000002400 */
[----:B-1----:R-:W-:Y:S02]  /*7860*/  FMUL.FTZ R18, R191, c[0x0][0x2ec] ;  /* 0x0000bb00bf127a20 */ /* 0x002fe40000410000 */
[----:B--2---:R-:W-:-:S04]  /*7870*/  FFMA.FTZ R2, R33, UR4, R53 ;  /* 0x0000000421027c23 */ /* 0x004fc80008010035 */
[----:B------:R1:W-:Y:S01]  /*7880*/  MUFU.TANH R184, R18 ;  /* 0x0000001200b87308 */ /* 0x0003e20000002400 */
[----:B------:R-:W-:Y:S01]  /*7890*/  FSEL R106, R2, -INF , !P1 ;  /* 0xff800000026a7808 */ /* 0x000fe20004800000 */
[----:B------:R-:W-:Y:S01]  /*78a0*/  FFMA.FTZ R2, R32, UR4, R185 ;  /* 0x0000000420027c23 */ /* 0x000fe200080100b9 */
[----:B------:R-:W-:Y:S01]  /*78b0*/  ISETP.GE.AND P1, PT, R16, R26, PT ;  /* 0x0000001a1000720c */ /* 0x000fe20003f26270 */
[----:B-1----:R-:W-:-:S04]  /*78c0*/  FMUL.FTZ R18, R180, c[0x0][0x2ec] ;  /* 0x0000bb00b4127a20 */ /* 0x002fc80000410000 */
[----:B------:R1:W2:Y:S02]  /*78d0*/  MUFU.TANH R187, R18 ;  /* 0x0000001200bb7308 */ /* 0x0002a40000002400 */
        /* <DEDUP_REMOVED lines=10> */
[----:B-1----:R-:W-:Y:S01]  /*7980*/  FMUL.FTZ R18, R110, c[0x0][0x2ec] ;  /* 0x0000bb006e127a20 */ /* 0x002fe20000410000 */
[----:B------:R-:W-:Y:S01]  /*7990*/  FSEL R110, R47, -INF , !P0 ;  /* 0xff8000002f6e7808 */ /* 0x000fe20004000000 */
[----:B------:R-:W-:Y:S01]  /*79a0*/  FFMA.FTZ R47, R33, UR4, R102 ;  /* 0x00000004212f7c23 */ /* 0x000fe20008010066 */
[----:B------:R-:W-:-:S03]  /*79b0*/  ISETP.GE.AND P0, PT, R17, R24, PT ;  /* 0x000000181100720c */ /* 0x000fc60003f06270 */
[----:B------:R1:W-:Y:S01]  /*79c0*/  MUFU.TANH R180, R18 ;  /* 0x0000001200b47308 */ /* 0x0003e20000002400 */
[----:B------:R-:W-:Y:S02]  /*79d0*/  FSEL R109, R47, -INF , !P0 ;  /* 0xff8000002f6d7808 */ /* 0x000fe40004000000 */
[----:B------:R-:W-:Y:S01]  /*79e0*/  ISETP.GE.AND P0, PT, R16, R24, PT ;  /* 0x000000181000720c */ /* 0x000fe20003f06270 */
        /* <DEDUP_REMOVED lines=11> */
[----:B------:R-:W-:Y:S01]  /*7aa0*/  IMAD.MOV.U32 R223, RZ, RZ, R100 ;  /* 0x000000ffffdf7224 */ /* 0x000fe200078e0064 */
[----:B------:R-:W-:Y:S01]  /*7ab0*/  FSEL R100, R45, -INF , !P5 ;  /* 0xff8000002d647808 */ /* 0x000fe20006800000 */
[----:B------:R-:W-:Y:S01]  /*7ac0*/  FFMA.FTZ R45, R33, UR4, R56 ;  /* 0x00000004212d7c23 */ /* 0x000fe20008010038 */
[----:B------:R-:W-:-:S04]  /*7ad0*/  ISETP.GE.AND P5, PT, R17, R27, PT ;  /* 0x0000001b1100720c */ /* 0x000fc80003fa6270 */
[----:B------:R-:W-:Y:S01]  /*7ae0*/  FSEL R47, R45, -INF , !P5 ;  /* 0xff8000002d2f7808 */ /* 0x000fe20006800000 */
[----:B------:R-:W-:Y:S01]  /*7af0*/  FFMA.FTZ R45, R32, UR4, R192 ;  /* 0x00000004202d7c23 */ /* 0x000fe200080100c0 */
[----:B------:R-:W-:Y:S01]  /*7b00*/  ISETP.GE.AND P5, PT, R16, R27, PT ;  /* 0x0000001b1000720c */ /* 0x000fe20003fa6270 */
[----:B-1----:R-:W-:-:S03]  /*7b10*/  FMUL.FTZ R18, R64, c[0x0][0x2ec] ;  /* 0x0000bb0040127a20 */ /* 0x002fc60000410000 */
[----:B------:R-:W-:Y:S01]  /*7b20*/  FSEL R108, R45, -INF , !P0 ;  /* 0xff8000002d6c7808 */ /* 0x000fe20004000000 */
[----:B--2---:R-:W-:Y:S01]  /*7b30*/  FFMA.FTZ R45, R43, UR4, R187 ;  /* 0x000000042b2d7c23 */ /* 0x004fe200080100bb */
[----:B------:R1:W-:Y:S01]  /*7b40*/  MUFU.TANH R191, R18 ;  /* 0x0000001200bf7308 */ /* 0x0003e20000002400 */
[----:B------:R-:W-:Y:S01]  /*7b50*/  ISETP.GE.AND P0, PT, R31, R24, PT ;  /* 0x000000181f00720c */ /* 0x000fe20003f06270 */
[----:B------:R-:W-:-:S03]  /*7b60*/  FMUL.FTZ R52, R62, c[0x0][0x2ec] ;  /* 0x0000bb003e347a20 */ /* 0x000fc60000410000 */
[----:B------:R-:W-:Y:S02]  /*7b70*/  FSEL R206, R45, -INF , !P0 ;  /* 0xff8000002dce7808 */ /* 0x000fe40004000000 */
[----:B------:R-:W-:Y:S01]  /*7b80*/  ISETP.GE.AND P0, PT, R30, R24, PT ;  /* 0x000000181e00720c */ /* 0x000fe20003f06270 */
[----:B-1----:R-:W-:-:S04]  /*7b90*/  FMUL.FTZ R18, R65, c[0x0][0x2ec] ;  /* 0x0000bb0041127a20 */ /* 0x002fc80000410000 */
[----:B------:R1:W-:Y:S02]  /*7ba0*/  MUFU.TANH R208, R18 ;  /* 0x0000001200d07308 */ /* 0x0003e40000002400 */
[----:B-1----:R-:W-:-:S06]  /*7bb0*/  FMUL.FTZ R18, R66, c[0x0][0x2ec] ;  /* 0x0000bb0042127a20 */ /* 0x002fcc0000410000 */
[----:B------:R1:W-:Y:S02]  /*7bc0*/  MUFU.TANH R188, R18 ;  /* 0x0000001200bc7308 */ /* 0x0003e40000002400 */
[----:B-1----:R-:W-:Y:S02]  /*7bd0*/  FMUL.FTZ R18, R67, c[0x0][0x2ec] ;  /* 0x0000bb0043127a20 */ /* 0x002fe40000410000 */
[----:B------:R-:W-:Y:S04]  /*7be0*/  HMMA.16816.F32 R64, R4, R54, R200 ;  /* 0x000000360440723c */ /* 0x000fe800000018c8 */
[----:B------:R1:W-:Y:S02]  /*7bf0*/  MUFU.TANH R204, R18 ;  /* 0x0000001200cc7308 */ /* 0x0003e40000002400 */
[----:B-1----:R-:W-:-:S06]  /*7c00*/  FMUL.FTZ R18, R48, c[0x0][0x2ec] ;  /* 0x0000bb0030127a20 */ /* 0x002fcc0000410000 */
[----:B------:R1:W2:Y:S02]  /*7c10*/  MUFU.TANH R214, R18 ;  /* 0x0000001200d67308 */ /* 0x0002a40000002400 */
[----:B-1----:R-:W-:-:S06]  /*7c20*/  FMUL.FTZ R18, R49, c[0x0][0x2ec] ;  /* 0x0000bb0031127a20 */ /* 0x002fcc0000410000 */
[----:B------:R1:W-:Y:S02]  /*7c30*/  MUFU.TANH R248, R18 ;  /* 0x0000001200f87308 */ /* 0x0003e40000002400 */
[----:B-1----:R-:W-:-:S06]  /*7c40*/  FMUL.FTZ R18, R50, c[0x0][0x2ec] ;  /* 0x0000bb0032127a20 */ /* 0x002fcc0000410000 */
[----:B------:R1:W3:Y:S02]  /*7c50*/  MUFU.TANH R213, R18 ;  /* 0x0000001200d57308 */ /* 0x0002e40000002400 */
[----:B-1----:R-:W-:Y:S02]  /*7c60*/  FMUL.FTZ R18, R51, c[0x0][0x2ec] ;  /* 0x0000bb0033127a20 */ /* 0x002fe40000410000 */
[----:B------:R-:W1:Y:S01]  /*7c70*/  LDSM.16.M88.4 R48, [R227+0x8c00] ;  /* 0x008c0000e330783b */ /* 0x000e620000000200 */
[----:B------:R-:W-:-:S04]  /*7c80*/  DEPBAR.LE SB0, 0x0 ;  /* 0x000080000000791a */ /* 0x000fc80000000000 */
[----:B------:R4:W-:Y:S02]  /*7c90*/  MUFU.TANH R231, R18 ;  /* 0x0000001200e77308 */ /* 0x0009e40000002400 */
[----:B----4-:R-:W-:-:S06]  /*7ca0*/  FMUL.FTZ R18, R176, c[0x0][0x2ec] ;  /* 0x0000bb00b0127a20 */ /* 0x010fcc0000410000 */
[----:B------:R4:W5:Y:S02]  /*7cb0*/  MUFU.TANH R210, R18 ;  /* 0x0000001200d27308 */ /* 0x0009640000002400 */
[----:B----4-:R-:W-:Y:S01]  /*7cc0*/  FMUL.FTZ R18, R177, c[0x0][0x2ec] ;  /* 0x0000bb00b1127a20 */ /* 0x010fe20000410000 */
[----:B------:R-:W-:Y:S01]  /*7cd0*/  FSEL R177, R46, -INF , !P6 ;  /* 0xff8000002eb17808 */ /* 0x000fe20007000000 */
[----:B------:R-:W-:Y:S01]  /*7ce0*/  FFMA.FTZ R46, R33, UR4, R57 ;  /* 0x00000004212e7c23 */ /* 0x000fe20008010039 */
[----:B------:R-:W-:Y:S01]  /*7cf0*/  BAR.SYNC.DEFER_BLOCKING 0x0 ;  /* 0x0000000000007b1d */ /* 0x000fe20000010000 */
[----:B------:R-:W-:Y:S01]  /*7d00*/  FMUL.FTZ R33, R179, c[0x0][0x2ec] ;  /* 0x0000bb00b3217a20 */ /* 0x000fe20000410000 */
[----:B------:R-:W-:Y:S01]  /*7d10*/  ISETP.GE.AND P6, PT, R17, R25, PT ;  /* 0x000000191100720c */ /* 0x000fe20003fc6270 */
[----:B------:R-:W-:Y:S03]  /*7d20*/  HMMA.16816.F32 R56, R12, R58, R244 ;  /* 0x0000003a0c38723c */ /* 0x000fe600000018f4 */
[----:B------:R4:W-:Y:S01]  /*7d30*/  MUFU.TANH R196, R33 ;  /* 0x0000002100c47308 */ /* 0x0009e20000002400 */
[----:B------:R-:W-:-:S02]  /*7d40*/  FSEL R176, R46, -INF , !P6 ;  /* 0xff8000002eb07808 */ /* 0x000fc40007000000 */
[----:B------:R-:W-:Y:S01]  /*7d50*/  ISETP.GE.AND P6, PT, R16, R25, PT ;  /* 0x000000191000720c */ /* 0x000fe20003fc6270 */
[----:B------:R-:W-:Y:S01]  /*7d60*/  FFMA.FTZ R16, R32, UR4, R184 ;  /* 0x0000000420107c23 */ /* 0x000fe200080100b8 */
[----:B------:R-:W-:Y:S01]  /*7d70*/  FSEL R46, R2, -INF , !P5 ;  /* 0xff800000022e7808 */ /* 0x000fe20006800000 */
[----:B--2---:R-:W-:Y:S01]  /*7d80*/  FFMA.FTZ R15, R39, UR4, R214 ;  /* 0x00000004270f7c23 */ /* 0x004fe200080100d6 */
[----:B------:R-:W-:Y:S01]  /*7d90*/  ISETP.GE.AND P5, PT, R31, R27, PT ;  /* 0x0000001b1f00720c */ /* 0x000fe20003fa6270 */
[C---:B---3--:R-:W-:Y:S01]  /*7da0*/  FFMA.FTZ R14, R39.reuse, UR4, R213 ;  /* 0x00000004270e7c23 */ /* 0x048fe200080100d5 */
[----:B------:R-:W-:Y:S01]  /*7db0*/  FSEL R102, R16, -INF , !P1 ;  /* 0xff80000010667808 */ /* 0x000fe20004800000 */
[----:B-----5:R-:W-:Y:S01]  /*7dc0*/  FFMA.FTZ R13, R39, UR4, R210 ;  /* 0x00000004270d7c23 */ /* 0x020fe200080100d2 */
[----:B------:R-:W-:Y:S01]  /*7dd0*/  ISETP.GE.AND P1, PT, R31, R26, PT ;  /* 0x0000001a1f00720c */ /* 0x000fe20003f26270 */
[----:B------:R-:W-:Y:S01]  /*7de0*/  FFMA.FTZ R12, R39, UR4, R193 ;  /* 0x00000004270c7c23 */ /* 0x000fe200080100c1 */
[----:B------:R2:W3:Y:S01]  /*7df0*/  MUFU.TANH R218, R18 ;  /* 0x0000001200da7308 */ /* 0x0004e20000002400 */
[----:B------:R-:W-:Y:S01]  /*7e00*/  IADD3 R2, R0, 0x39, RZ ;  /* 0x0000003900027810 */ /* 0x000fe20007ffe0ff */
[----:B----4-:R-:W-:-:S06]  /*7e10*/  FMUL.FTZ R33, R60, c[0x0][0x2ec] ;  /* 0x0000bb003c217a20 */ /* 0x010fcc0000410000 */
[----:B------:R4:W5:Y:S01]  /*7e20*/  MUFU.TANH R195, R33 ;  /* 0x0000002100c37308 */ /* 0x0009620000002400 */
[----:B--2---:R-:W-:-:S07]  /*7e30*/  IADD3 R18, R0, 0x31, RZ ;  /* 0x0000003100127810 */ /* 0x004fce0007ffe0ff */
[----:B------:R-:W-:Y:S01]  /*7e40*/  I2F R17, R3 ;  /* 0x0000000300117306 */ /* 0x000fe20000201400 */
[----:B----4-:R-:W-:-:S07]  /*7e50*/  FFMA.FTZ R33, R32, UR4, R186 ;  /* 0x0000000420217c23 */ /* 0x010fce00080100ba */
[----:B------:R-:W-:Y:S01]  /*7e60*/  I2F R34, R18 ;  /* 0x0000001200227306 */ /* 0x000fe20000201400 */
[----:B------:R-:W-:Y:S01]  /*7e70*/  FMUL.FTZ R32, R61, c[0x0][0x2ec] ;  /* 0x0000bb003d207a20 */ /* 0x000fe20000410000 */
[----:B------:R-:W-:Y:S01]  /*7e80*/  FSEL R111, R33, -INF , !P6 ;  /* 0xff800000216f7808 */ /* 0x000fe20007000000 */
[----:B------:R-:W-:Y:S01]  /*7e90*/  FFMA.FTZ R33, R43, UR4, R182 ;  /* 0x000000042b217c23 */ /* 0x000fe200080100b6 */
[----:B------:R-:W-:Y:S01]  /*7ea0*/  ISETP.GE.AND P6, PT, R31, R25, PT ;  /* 0x000000191f00720c */ /* 0x000fe20003fc6270 */
[----:B------:R-:W-:-:S03]  /*7eb0*/  FFMA.FTZ R31, R43, UR4, R180 ;  /* 0x000000042b1f7c23 */ /* 0x000fc600080100b4 */
[----:B------:R2:W-:Y:S01]  /*7ec0*/  MUFU.TANH R184, R32 ;  /* 0x0000002000b87308 */ /* 0x0005e20000002400 */
[----:B------:R-:W-:Y:S01]  /*7ed0*/  FSEL R216, R33, -INF , !P6 ;  /* 0xff80000021d87808 */ /* 0x000fe20007000000 */
[C---:B------:R-:W-:Y:S01]  /*7ee0*/  FFMA.FTZ R33, R42.reuse, UR4, R194 ;  /* 0x000000042a217c23 */ /* 0x040fe200080100c2 */
[----:B------:R-:W-:Y:S01]  /*7ef0*/  FSEL R203, R31, -INF , !P1 ;  /* 0xff8000001fcb7808 */ /* 0x000fe20004800000 */
[----:B------:R-:W-:Y:S01]  /*7f00*/  FFMA.FTZ R31, R42, UR4, R189 ;  /* 0x000000042a1f7c23 */ /* 0x000fe200080100bd */
[C---:B------:R-:W-:Y:S02]  /*7f10*/  ISETP.GE.AND P6, PT, R30.reuse, R25, PT ;  /* 0x000000191e00720c */ /* 0x040fe40003fc6270 */
[----:B------:R-:W-:Y:S01]  /*7f20*/  ISETP.GE.AND P1, PT, R30, R26, PT ;  /* 0x0000001a1e00720c */ /* 0x000fe20003f26270 */
[----:B------:R4:W3:Y:S01]  /*7f30*/  MUFU.TANH R180, R52 ;  /* 0x0000003400b47308 */ /* 0x0008e20000002400 */
[----:B------:R-:W-:Y:S01]  /*7f40*/  FSEL R205, R33, -INF , !P0 ;  /* 0xff80000021cd7808 */ /* 0x000fe20004000000 */
[----:B------:R-:W-:Y:S01]  /*7f50*/  FMUL.FTZ R33, R66, c[0x0][0x2ec] ;  /* 0x0000bb0042217a20 */ /* 0x000fe20000410000 */
[----:B------:R-:W-:Y:S01]  /*7f60*/  ISETP.GE.AND P0, PT, R29, R24, PT ;  /* 0x000000181d00720c */ /* 0x000fe20003f06270 */
[----:B--2---:R-:W-:-:S04]  /*7f70*/  FFMA.FTZ R32, R43, UR4, R181 ;  /* 0x000000042b207c23 */ /* 0x004fc800080100b5 */
[----:B------:R-:W-:Y:S01]  /*7f80*/  I2F R16, R2 ;  /* 0x0000000200107306 */ /* 0x000fe20000201400 */
[----:B------:R-:W-:Y:S02]  /*7f90*/  FMUL.FTZ R43, R63, c[0x0][0x2ec] ;  /* 0x0000bb003f2b7a20 */ /* 0x000fe40000410000 */
[-C--:B-1----:R-:W-:Y:S01]  /*7fa0*/  HMMA.16816.F32 R60, R4, R48.reuse, R232 ;  /* 0x00000030043c723c */ /* 0x082fe200000018e8 */
[----:B------:R-:W-:Y:S01]  /*7fb0*/  FSEL R179, R32, -INF , !P5 ;  /* 0xff80000020b37808 */ /* 0x000fe20006800000 */
[----:B------:R-:W-:Y:S01]  /*7fc0*/  FFMA.FTZ R32, R42, UR4, R190 ;  /* 0x000000042a207c23 */ /* 0x000fe200080100be */
[----:B------:R-:W-:Y:S01]  /*7fd0*/  ISETP.GE.AND P5, PT, R30, R27, PT ;  /* 0x0000001b1e00720c */ /* 0x000fe20003fa6270 */
[----:B------:R-:W-:Y:S01]  /*7fe0*/  FFMA.FTZ R30, R42, UR4, R183 ;  /* 0x000000042a1e7c23 */ /* 0x000fe200080100b7 */
[----:B------:R-:W-:Y:S01]  /*7ff0*/  MUFU.TANH R181, R43 ;  /* 0x0000002b00b57308 */ /* 0x000fe20000002400 */
[----:B------:R-:W-:Y:S01]  /*8000*/  FMUL.FTZ R42, R64, c[0x0][0x2ec] ;  /* 0x0000bb00402a7a20 */ /* 0x000fe20000410000 */
[----:B------:R-:W-:Y:S01]  /*8010*/  FSEL R178, R31, -INF , !P5 ;  /* 0xff8000001fb27808 */ /* 0x000fe20006800000 */
[----:B------:R-:W-:Y:S01]  /*8020*/  FMUL.FTZ R31, R65, c[0x0][0x2ec] ;  /* 0x0000bb00411f7a20 */ /* 0x000fe20000410000 */
[----:B------:R-:W-:Y:S01]  /*8030*/  FSEL R215, R32, -INF , !P6 ;  /* 0xff80000020d77808 */ /* 0x000fe20007000000 */
[C---:B------:R-:W-:Y:S01]  /*8040*/  FFMA.FTZ R32, R41.reuse, UR4, R199 ;  /* 0x0000000429207c23 */ /* 0x040fe200080100c7 */
[----:B------:R-:W-:Y:S01]  /*8050*/  FSEL R202, R30, -INF , !P1 ;  /* 0xff8000001eca7808 */ /* 0x000fe20004800000 */
[----:B------:R-:W-:Y:S01]  /*8060*/  FFMA.FTZ R30, R41, UR4, R191 ;  /* 0x00000004291e7c23 */ /* 0x000fe200080100bf */
[C---:B------:R-:W-:Y:S01]  /*8070*/  ISETP.GE.AND P6, PT, R29.reuse, R25, PT ;  /* 0x000000191d00720c */ /* 0x040fe20003fc6270 */
[----:B------:R1:W-:Y:S01]  /*8080*/  MUFU.TANH R64, R31 ;  /* 0x0000001f00407308 */ /* 0x0003e20000002400 */
[C---:B------:R-:W-:Y:S01]  /*8090*/  ISETP.GE.AND P5, PT, R29.reuse, R27, PT ;  /* 0x0000001b1d00720c */ /* 0x040fe20003fa6270 */
[----:B----4-:R-:W-:Y:S01]  /*80a0*/  HMMA.16816.F32 R52, R8, R48, R236 ;  /* 0x000000300834723c */ /* 0x010fe200000018ec */
[----:B------:R-:W-:Y:S01]  /*80b0*/  ISETP.GE.AND P1, PT, R29, R26, PT ;  /* 0x0000001a1d00720c */ /* 0x000fe20003f26270 */
[----:B------:R-:W-:Y:S01]  /*80c0*/  FFMA.FTZ R29, R41, UR4, R188 ;  /* 0x00000004291d7c23 */ /* 0x000fe200080100bc */
[----:B------:R-:W-:-:S02]  /*80d0*/  FSEL R207, R32, -INF , !P0 ;  /* 0xff80000020cf7808 */ /* 0x000fc40004000000 */
[----:B------:R-:W-:Y:S01]  /*80e0*/  ISETP.GE.AND P0, PT, R28, R24, PT ;  /* 0x000000181c00720c */ /* 0x000fe20003f06270 */
[----:B------:R2:W4:Y:S01]  /*80f0*/  MUFU.TANH R43, R42 ;  /* 0x0000002a002b7308 */ /* 0x0005220000002400 */
[----:B------:R-:W-:Y:S01]  /*8100*/  FSEL R201, R29, -INF , !P1 ;  /* 0xff8000001dc97808 */ /* 0x000fe20004800000 */
[----:B------:R-:W-:Y:S01]  /*8110*/  FFMA.FTZ R29, R40, UR4, R208 ;  /* 0x00000004281d7c23 */ /* 0x000fe200080100d0 */
[----:B------:R-:W-:Y:S01]  /*8120*/  ISETP.GE.AND P1, PT, R28, R26, PT ;  /* 0x0000001a1c00720c */ /* 0x000fe20003f26270 */
[----:B------:R-:W-:Y:S02]  /*8130*/  FMUL.FTZ R60, R60, c[0x0][0x2ec] ;  /* 0x0000bb003c3c7a20 */ /* 0x000fe40000410000 */
[----:B------:R-:W-:Y:S02]  /*8140*/  FMUL.FTZ R62, R62, c[0x0][0x2ec] ;  /* 0x0000bb003e3e7a20 */ /* 0x000fe40000410000 */
[----:B-1----:R-:W-:Y:S02]  /*8150*/  FFMA.FTZ R31, R41, UR4, R197 ;  /* 0x00000004291f7c23 */ /* 0x002fe400080100c5 */
[----:B------:R-:W1:Y:S01]  /*8160*/  MUFU.TANH R41, R33 ;  /* 0x0000002100297308 */ /* 0x000e620000002400 */
[----:B------:R-:W-:-:S02]  /*8170*/  FMUL.FTZ R61, R61, c[0x0][0x2ec] ;  /* 0x0000bb003d3d7a20 */ /* 0x000fc40000410000 */
[----:B------:R-:W-:Y:S01]  /*8180*/  FSEL R211, R31, -INF , !P6 ;  /* 0xff8000001fd37808 */ /* 0x000fe20007000000 */
[----:B------:R-:W-:Y:S01]  /*8190*/  FFMA.FTZ R31, R40, UR4, R212 ;  /* 0x00000004281f7c23 */ /* 0x000fe200080100d4 */
[----:B------:R-:W-:Y:S01]  /*81a0*/  ISETP.GE.AND P6, PT, R28, R25, PT ;  /* 0x000000191c00720c */ /* 0x000fe20003fc6270 */
[----:B--2---:R-:W-:Y:S01]  /*81b0*/  FMUL.FTZ R42, R67, c[0x0][0x2ec] ;  /* 0x0000bb00432a7a20 */ /* 0x004fe20000410000 */
[----:B------:R-:W-:Y:S01]  /*81c0*/  FSEL R67, R30, -INF , !P5 ;  /* 0xff8000001e437808 */ /* 0x000fe20006800000 */
[----:B------:R-:W-:Y:S01]  /*81d0*/  FFMA.FTZ R30, R40, UR4, R209 ;  /* 0x00000004281e7c23 */ /* 0x000fe200080100d1 */
[----:B------:R-:W-:Y:S01]  /*81e0*/  ISETP.GE.AND P5, PT, R28, R27, PT ;  /* 0x0000001b1c00720c */ /* 0x000fe20003fa6270 */
[----:B------:R-:W-:Y:S01]  /*81f0*/  FFMA.FTZ R28, R40, UR4, R204 ;  /* 0x00000004281c7c23 */ /* 0x000fe200080100cc */
[----:B------:R-:W-:Y:S01]  /*8200*/  FSEL R204, R31, -INF , !P0 ;  /* 0xff8000001fcc7808 */ /* 0x000fe20004000000 */
[----:B------:R-:W2:Y:S01]  /*8210*/  MUFU.TANH R33, R42 ;  /* 0x0000002a00217308 */ /* 0x000ea20000002400 */
[----:B------:R-:W-:Y:S01]  /*8220*/  FSEL R209, R30, -INF , !P6 ;  /* 0xff8000001ed17808 */ /* 0x000fe20007000000 */
[----:B------:R-:W-:Y:S01]  /*8230*/  FMUL.FTZ R32, R52, c[0x0][0x2ec] ;  /* 0x0000bb0034207a20 */ /* 0x000fe20000410000 */
[----:B------:R-:W-:Y:S01]  /*8240*/  FSEL R45, R29, -INF , !P5 ;  /* 0xff8000001d2d7808 */ /* 0x000fe20006800000 */
[----:B------:R-:W-:Y:S01]  /*8250*/  FMUL.FTZ R29, R53, c[0x0][0x2ec] ;  /* 0x0000bb00351d7a20 */ /* 0x000fe20000410000 */
[----:B------:R-:W-:Y:S01]  /*8260*/  FSEL R200, R28, -INF , !P1 ;  /* 0xff8000001cc87808 */ /* 0x000fe20004800000 */
[----:B------:R-:W-:Y:S01]  /*8270*/  FMUL.FTZ R28, R55, c[0x0][0x2ec] ;  /* 0x0000bb00371c7a20 */ /* 0x000fe20000410000 */
[C---:B------:R-:W-:Y:S01]  /*8280*/  ISETP.GE.AND P0, PT, R23.reuse, R24, PT ;  /* 0x000000181700720c */ /* 0x040fe20003f06270 */
[----:B------:R-:W1:Y:S01]  /*8290*/  MUFU.TANH R30, R32 ;  /* 0x00000020001e7308 */ /* 0x000e620000002400 */
[----:B------:R-:W-:Y:S01]  /*82a0*/  ISETP.GE.AND P6, PT, R23, R25, PT ;  /* 0x000000191700720c */ /* 0x000fe20003fc6270 */
[----:B------:R-:W-:Y:S01]  /*82b0*/  FMUL.FTZ R63, R63, c[0x0][0x2ec] ;  /* 0x0000bb003f3f7a20 */ /* 0x000fe20000410000 */
[----:B------:R-:W-:-:S02]  /*82c0*/  ISETP.GE.AND P5, PT, R23, R27, PT ;  /* 0x0000001b1700720c */ /* 0x000fc40003fa6270 */
[----:B------:R-:W-:Y:S01]  /*82d0*/  ISETP.GE.AND P1, PT, R23, R26, PT ;  /* 0x0000001a1700720c */ /* 0x000fe20003f26270 */
[----:B------:R-:W-:Y:S01]  /*82e0*/  FMUL.FTZ R23, R54, c[0x0][0x2ec] ;  /* 0x0000bb0036177a20 */ /* 0x000fe20000410000 */
[----:B------:R-:W-:Y:S01]  /*82f0*/  FSEL R234, R15, -INF , !P0 ;  /* 0xff8000000fea7808 */ /* 0x000fe20004000000 */
[----:B------:R-:W-:Y:S01]  /*8300*/  MUFU.TANH R60, R60 ;  /* 0x0000003c003c7308 */ /* 0x000fe20000002400 */
[----:B------:R-:W-:Y:S02]  /*8310*/  FSEL R244, R14, -INF , !P6 ;  /* 0xff8000000ef47808 */ /* 0x000fe40007000000 */
[----:B------:R-:W-:Y:S02]  /*8320*/  FSEL R217, R13, -INF , !P5 ;  /* 0xff8000000dd97808 */ /* 0x000fe40006800000 */
[----:B------:R-:W-:Y:S02]  /*8330*/  FSEL R219, R12, -INF , !P1 ;  /* 0xff8000000cdb7808 */ /* 0x000fe40004800000 */
[----:B------:R-:W-:Y:S01]  /*8340*/  HMMA.16816.F32 R12, R8, R50, R240 ;  /* 0x00000032080c723c */ /* 0x000fe200000018f0 */
[C---:B------:R-:W-:Y:S01]  /*8350*/  ISETP.GE.AND P0, PT, R22.reuse, R24, PT ;  /* 0x000000181600720c */ /* 0x040fe20003f06270 */
[----:B------:R-:W1:Y:S01]  /*8360*/  MUFU.TANH R23, R23 ;  /* 0x0000001700177308 */ /* 0x000e620000002400 */
[----:B------:R-:W-:-:S02]  /*8370*/  ISETP.GE.AND P6, PT, R22, R25, PT ;  /* 0x000000191600720c */ /* 0x000fc40003fc6270 */
[----:B------:R-:W-:Y:S02]  /*8380*/  ISETP.GE.AND P5, PT, R22, R27, PT ;  /* 0x0000001b1600720c */ /* 0x000fe40003fa6270 */
[C---:B------:R-:W-:Y:S01]  /*8390*/  FFMA.FTZ R11, R38.reuse, UR4, R248 ;  /* 0x00000004260b7c23 */ /* 0x040fe200080100f8 */
[----:B------:R-:W-:Y:S01]  /*83a0*/  HMMA.16816.F32 R48, R4, R50, R56 ;  /* 0x000000320430723c */ /* 0x000fe20000001838 */
[----:B------:R-:W-:Y:S01]  /*83b0*/  FFMA.FTZ R10, R38, UR4, R231 ;  /* 0x00000004260a7c23 */ /* 0x000fe200080100e7 */
[----:B------:R-:W-:Y:S01]  /*83c0*/  ISETP.GE.AND P1, PT, R22, R26, PT ;  /* 0x0000001a1600720c */ /* 0x000fe20003f26270 */
[C---:B---3--:R-:W-:Y:S01]  /*83d0*/  FFMA.FTZ R9, R38.reuse, UR4, R218 ;  /* 0x0000000426097c23 */ /* 0x048fe200080100da */
[----:B------:R-:W-:Y:S01]  /*83e0*/  FSEL R222, R11, -INF , !P0 ;  /* 0xff8000000bde7808 */ /* 0x000fe20004000000 */
[----:B------:R-:W-:Y:S01]  /*83f0*/  FFMA.FTZ R8, R38, UR4, R196 ;  /* 0x0000000426087c23 */ /* 0x000fe200080100c4 */
[-C--:B------:R-:W-:Y:S01]  /*8400*/  ISETP.GE.AND P0, PT, R21, R24.reuse, PT ;  /* 0x000000181500720c */ /* 0x080fe20003f06270 */
[C---:B-----5:R-:W-:Y:S01]  /*8410*/  FFMA.FTZ R7, R37.reuse, UR4, R195 ;  /* 0x0000000425077c23 */ /* 0x060fe200080100c3 */
[----:B------:R-:W3:Y:S01]  /*8420*/  MUFU.TANH R62, R62 ;  /* 0x0000003e003e7308 */ /* 0x000ee20000002400 */
[----:B------:R-:W-:Y:S01]  /*8430*/  FSEL R238, R10, -INF , !P6 ;  /* 0xff8000000aee7808 */ /* 0x000fe20007000000 */
[----:B------:R-:W-:Y:S01]  /*8440*/  FFMA.FTZ R6, R37, UR4, R180 ;  /* 0x0000000425067c23 */ /* 0x000fe200080100b4 */
[----:B------:R-:W-:Y:S01]  /*8450*/  FSEL R213, R9, -INF , !P5 ;  /* 0xff80000009d57808 */ /* 0x000fe20006800000 */
[----:B----4-:R-:W-:Y:S01]  /*8460*/  FFMA.FTZ R5, R37, UR4, R43 ;  /* 0x0000000425057c23 */ /* 0x010fe2000801002b */
[----:B------:R-:W-:Y:S01]  /*8470*/  FSEL R221, R7, -INF , !P0 ;  /* 0xff80000007dd7808 */ /* 0x000fe20004000000 */
[----:B------:R-:W-:Y:S01]  /*8480*/  FFMA.FTZ R7, R36, UR4, R184 ;  /* 0x0000000424077c23 */ /* 0x000fe200080100b8 */
[----:B------:R-:W-:Y:S01]  /*8490*/  FSEL R218, R8, -INF , !P1 ;  /* 0xff80000008da7808 */ /* 0x000fe20004800000 */
[----:B-1----:R-:W-:Y:S01]  /*84a0*/  FFMA.FTZ R4, R37, UR4, R41 ;  /* 0x0000000425047c23 */ /* 0x002fe20008010029 */
[----:B------:R-:W-:Y:S01]  /*84b0*/  ISETP.GE.AND P0, PT, R20, R24, PT ;  /* 0x000000181400720c */ /* 0x000fe20003f06270 */
[----:B------:R-:W1:Y:S01]  /*84c0*/  MUFU.TANH R29, R29 ;  /* 0x0000001d001d7308 */ /* 0x000e620000002400 */
[C---:B------:R-:W-:Y:S01]  /*84d0*/  ISETP.GE.AND P6, PT, R21.reuse, R25, PT ;  /* 0x000000191500720c */ /* 0x040fe20003fc6270 */
[----:B------:R-:W-:Y:S01]  /*84e0*/  FMUL.FTZ R12, R12, c[0x0][0x2ec] ;  /* 0x0000bb000c0c7a20 */ /* 0x000fe20000410000 */
[C---:B------:R-:W-:Y:S01]  /*84f0*/  ISETP.GE.AND P5, PT, R21.reuse, R27, PT ;  /* 0x0000001b1500720c */ /* 0x040fe20003fa6270 */
[----:B------:R-:W-:Y:S01]  /*8500*/  FMUL.FTZ R14, R14, c[0x0][0x2ec] ;  /* 0x0000bb000e0e7a20 */ /* 0x000fe20000410000 */
[-C--:B------:R-:W-:Y:S01]  /*8510*/  ISETP.GE.AND P1, PT, R21, R26.reuse, PT ;  /* 0x0000001a1500720c */ /* 0x080fe20003f26270 */
[----:B------:R-:W-:Y:S01]  /*8520*/  FMUL.FTZ R48, R48, c[0x0][0x2ec] ;  /* 0x0000bb0030307a20 */ /* 0x000fe20000410000 */
[----:B------:R-:W-:Y:S01]  /*8530*/  FSEL R220, R7, -INF , !P0 ;  /* 0xff80000007dc7808 */ /* 0x000fe20004000000 */
[----:B------:R-:W4:Y:S01]  /*8540*/  MUFU.TANH R28, R28 ;  /* 0x0000001c001c7308 */ /* 0x000f220000002400 */
[----:B------:R-:W-:Y:S01]  /*8550*/  FSEL R233, R6, -INF , !P6 ;  /* 0xff80000006e97808 */ /* 0x000fe20007000000 */
[----:B------:R-:W-:Y:S01]  /*8560*/  FMUL.FTZ R7, R50, c[0x0][0x2ec] ;  /* 0x0000bb0032077a20 */ /* 0x000fe20000410000 */
[----:B------:R-:W-:Y:S01]  /*8570*/  FSEL R210, R5, -INF , !P5 ;  /* 0xff80000005d27808 */ /* 0x000fe20006800000 */
[----:B------:R-:W-:Y:S01]  /*8580*/  FFMA.FTZ R6, R36, UR4, R181 ;  /* 0x0000000424067c23 */ /* 0x000fe200080100b5 */
[----:B------:R-:W-:Y:S01]  /*8590*/  FSEL R214, R4, -INF , !P1 ;  /* 0xff80000004d67808 */ /* 0x000fe20004800000 */
[----:B------:R-:W-:Y:S01]  /*85a0*/  FFMA.FTZ R5, R36, UR4, R64 ;  /* 0x0000000424057c23 */ /* 0x000fe20008010040 */
[----:B------:R-:W-:Y:S01]  /*85b0*/  ISETP.GE.AND P6, PT, R20, R25, PT ;  /* 0x000000191400720c */ /* 0x000fe20003fc6270 */
[----:B------:R-:W5:Y:S01]  /*85c0*/  MUFU.TANH R61, R61 ;  /* 0x0000003d003d7308 */ /* 0x000f620000002400 */
[----:B--2---:R-:W-:Y:S01]  /*85d0*/  FFMA.FTZ R4, R36, UR4, R33 ;  /* 0x0000000424047c23 */ /* 0x004fe20008010021 */
[C---:B------:R-:W-:Y:S01]  /*85e0*/  ISETP.GE.AND P5, PT, R20.reuse, R27, PT ;  /* 0x0000001b1400720c */ /* 0x040fe20003fa6270 */
[----:B------:R-:W-:Y:S01]  /*85f0*/  FMUL.FTZ R13, R13, c[0x0][0x2ec] ;  /* 0x0000bb000d0d7a20 */ /* 0x000fe20000410000 */
[----:B------:R-:W-:Y:S01]  /*8600*/  ISETP.GE.AND P1, PT, R20, R26, PT ;  /* 0x0000001a1400720c */ /* 0x000fe20003f26270 */
[----:B------:R-:W-:Y:S01]  /*8610*/  FMUL.FTZ R8, R198, c[0x0][0x2ec] ;  /* 0x0000bb00c6087a20 */ /* 0x000fe20000410000 */
[----:B------:R-:W-:Y:S01]  /*8620*/  FSEL R232, R6, -INF , !P6 ;  /* 0xff80000006e87808 */ /* 0x000fe20007000000 */
[----:B------:R-:W-:Y:S01]  /*8630*/  FFMA.FTZ R6, R35, UR4, R30 ;  /* 0x0000000423067c23 */ /* 0x000fe2000801001e */
[----:B------:R-:W2:Y:S01]  /*8640*/  MUFU.TANH R63, R63 ;  /* 0x0000003f003f7308 */ /* 0x000ea20000002400 */
[----:B------:R-:W-:Y:S01]  /*8650*/  FSEL R208, R5, -INF , !P5 ;  /* 0xff80000005d07808 */ /* 0x000fe20006800000 */
[C---:B------:R-:W-:Y:S01]  /*8660*/  FFMA.FTZ R5, R35.reuse, UR4, R23 ;  /* 0x0000000423057c23 */ /* 0x040fe20008010017 */
[----:B------:R-:W-:Y:S01]  /*8670*/  FSEL R212, R4, -INF , !P1 ;  /* 0xff80000004d47808 */ /* 0x000fe20004800000 */
[----:B------:R-:W-:Y:S01]  /*8680*/  FFMA.FTZ R4, R35, UR4, R60 ;  /* 0x0000000423047c23 */ /* 0x000fe2000801003c */
[----:B------:R-:W-:Y:S01]  /*8690*/  ISETP.GE.AND P0, PT, R19, R24, PT ;  /* 0x000000181300720c */ /* 0x000fe20003f06270 */
[----:B---3--:R-:W-:Y:S01]  /*86a0*/  FFMA.FTZ R35, R35, UR4, R62 ;  /* 0x0000000423237c23 */ /* 0x008fe2000801003e */
[C---:B------:R-:W-:Y:S01]  /*86b0*/  ISETP.GE.AND P6, PT, R19.reuse, R25, PT ;  /* 0x000000191300720c */ /* 0x040fe20003fc6270 */
[----:B------:R-:W3:Y:S01]  /*86c0*/  MUFU.TANH R12, R12 ;  /* 0x0000000c000c7308 */ /* 0x000ee20000002400 */
[----:B------:R-:W-:Y:S01]  /*86d0*/  ISETP.GE.AND P5, PT, R19, R27, PT ;  /* 0x0000001b1300720c */ /* 0x000fe20003fa6270 */
[----:B------:R-:W-:Y:S01]  /*86e0*/  FMUL.FTZ R49, R49, c[0x0][0x2ec] ;  /* 0x0000bb0031317a20 */ /* 0x000fe20000410000 */
[----:B------:R-:W-:Y:S01]  /*86f0*/  ISETP.GE.AND P1, PT, R19, R26, PT ;  /* 0x0000001a1300720c */ /* 0x000fe20003f26270 */
[----:B------:R-:W-:Y:S01]  /*8700*/  FMUL.FTZ R15, R15, c[0x0][0x2ec] ;  /* 0x0000bb000f0f7a20 */ /* 0x000fe20000410000 */
[----:B------:R-:W-:Y:S01]  /*8710*/  FSEL R251, R6, -INF , !P0 ;  /* 0xff80000006fb7808 */ /* 0x000fe20004000000 */
[----:B-1----:R-:W-:Y:S01]  /*8720*/  FFMA.FTZ R6, R34, UR4, R29 ;  /* 0x0000000422067c23 */ /* 0x002fe2000801001d */
[----:B------:R-:W-:Y:S01]  /*8730*/  FSEL R64, R5, -INF , !P6 ;  /* 0xff80000005407808 */ /* 0x000fe20007000000 */
[----:B------:R-:W1:Y:S01]  /*8740*/  MUFU.TANH R14, R14 ;  /* 0x0000000e000e7308 */ /* 0x000e620000002400 */
[----:B------:R-:W-:Y:S01]  /*8750*/  FSEL R239, R4, -INF , !P5 ;  /* 0xff80000004ef7808 */ /* 0x000fe20006800000 */
[C---:B----4-:R-:W-:Y:S01]  /*8760*/  FFMA.FTZ R5, R34.reuse, UR4, R28 ;  /* 0x0000000422057c23 */ /* 0x050fe2000801001c */
[----:B------:R-:W-:Y:S01]  /*8770*/  FSEL R242, R35, -INF , !P1 ;  /* 0xff80000023f27808 */ /* 0x000fe20004800000 */
[----:B-----5:R-:W-:Y:S01]  /*8780*/  FFMA.FTZ R4, R34, UR4, R61 ;  /* 0x0000000422047c23 */ /* 0x020fe2000801003d */
[----:B------:R-:W-:Y:S01]  /*8790*/  ISETP.GE.AND P0, PT, R18, R24, PT ;  /* 0x000000181200720c */ /* 0x000fe20003f06270 */
[----:B--2---:R-:W-:Y:S01]  /*87a0*/  FFMA.FTZ R34, R34, UR4, R63 ;  /* 0x0000000422227c23 */ /* 0x004fe2000801003f */
[C---:B------:R-:W-:Y:S01]  /*87b0*/  ISETP.GE.AND P6, PT, R18.reuse, R25, PT ;  /* 0x000000191200720c */ /* 0x040fe20003fc6270 */
[----:B------:R-:W2:Y:S01]  /*87c0*/  MUFU.TANH R48, R48 ;  /* 0x0000003000307308 */ /* 0x000ea20000002400 */
[C---:B------:R-:W-:Y:S01]  /*87d0*/  ISETP.GE.AND P5, PT, R18.reuse, R27, PT ;  /* 0x0000001b1200720c */ /* 0x040fe20003fa6270 */
[----:B------:R-:W-:Y:S01]  /*87e0*/  FMUL.FTZ R51, R51, c[0x0][0x2ec] ;  /* 0x0000bb0033337a20 */ /* 0x000fe20000410000 */
[----:B------:R-:W-:-:S02]  /*87f0*/  ISETP.GE.AND P1, PT, R18, R26, PT ;  /* 0x0000001a1200720c */ /* 0x000fc40003f26270 */
[----:B------:R-:W-:Y:S02]  /*8800*/  FSEL R246, R6, -INF , !P0 ;  /* 0xff80000006f67808 */ /* 0x000fe40004000000 */
[----:B------:R-:W-:Y:S01]  /*8810*/  FSEL R192, R5, -INF , !P6 ;  /* 0xff80000005c07808 */ /* 0x000fe20007000000 */
[----:B------:R-:W4:Y:S01]  /*8820*/  MUFU.TANH R7, R7 ;  /* 0x0000000700077308 */ /* 0x000f220000002400 */
[----:B------:R-:W-:Y:S01]  /*8830*/  FSEL R237, R4, -INF , !P5 ;  /* 0xff80000004ed7808 */ /* 0x000fe20006800000 */
[C---:B---3--:R-:W-:Y:S01]  /*8840*/  FFMA.FTZ R5, R17.reuse, UR4, R12 ;  /* 0x0000000411057c23 */ /* 0x048fe2000801000c */
[----:B------:R-:W-:Y:S01]  /*8850*/  FSEL R241, R34, -INF , !P1 ;  /* 0xff80000022f17808 */ /* 0x000fe20004800000 */
[----:B-1----:R-:W-:Y:S01]  /*8860*/  FFMA.FTZ R4, R17, UR4, R14 ;  /* 0x0000000411047c23 */ /* 0x002fe2000801000e */
[C---:B------:R-:W-:Y:S02]  /*8870*/  ISETP.GE.AND P0, PT, R3.reuse, R24, PT ;  /* 0x000000180300720c */ /* 0x040fe40003f06270 */
[C---:B------:R-:W-:Y:S01]  /*8880*/  ISETP.GE.AND P6, PT, R3.reuse, R25, PT ;  /* 0x000000190300720c */ /* 0x040fe20003fc6270 */
[----:B------:R-:W1:Y:S01]  /*8890*/  MUFU.TANH R13, R13 ;  /* 0x0000000d000d7308 */ /* 0x000e620000002400 */
[----:B------:R-:W-:-:S02]  /*88a0*/  ISETP.GE.AND P5, PT, R3, R27, PT ;  /* 0x0000001b0300720c */ /* 0x000fc40003fa6270 */
[----:B------:R-:W-:Y:S01]  /*88b0*/  ISETP.GE.AND P1, PT, R3, R26, PT ;  /* 0x0000001a0300720c */ /* 0x000fe20003f26270 */
[----:B--2---:R-:W-:Y:S01]  /*88c0*/  FFMA.FTZ R3, R17, UR4, R48 ;  /* 0x0000000411037c23 */ /* 0x004fe20008010030 */
[----:B------:R-:W-:Y:S02]  /*88d0*/  FSEL R247, R5, -INF , !P0 ;  /* 0xff80000005f77808 */ /* 0x000fe40004000000 */
[----:B------:R-:W-:Y:S01]  /*88e0*/  FSEL R252, R4, -INF , !P6 ;  /* 0xff80000004fc7808 */ /* 0x000fe20007000000 */
[----:B----4-:R-:W-:Y:S01]  /*88f0*/  FFMA.FTZ R17, R17, UR4, R7 ;  /* 0x0000000411117c23 */ /* 0x010fe20008010007 */
[----:B------:R-:W2:Y:S01]  /*8900*/  MUFU.TANH R8, R8 ;  /* 0x0000000800087308 */ /* 0x000ea20000002400 */
[----:B------:R-:W-:Y:S01]  /*8910*/  FSEL R235, R3, -INF , !P5 ;  /* 0xff80000003eb7808 */ /* 0x000fe20006800000 */
[----:B------:R-:W-:Y:S01]  /*8920*/  FFMA.FTZ R3, R44, UR4, R223 ;  /* 0x000000042c037c23 */ /* 0x000fe200080100df */
[----:B------:R-:W-:Y:S01]  /*8930*/  ISETP.GE.AND P0, PT, R0, R24, PT ;  /* 0x000000180000720c */ /* 0x000fe20003f06270 */
[----:B------:R-:W-:Y:S01]  /*8940*/  FFMA.FTZ R4, R44, UR4, R249 ;  /* 0x000000042c047c23 */ /* 0x000fe200080100f9 */
[----:B------:R-:W-:-:S02]  /*8950*/  FSEL R240, R17, -INF , !P1 ;  /* 0xff80000011f07808 */ /* 0x000fc40004800000 */
[C---:B------:R-:W-:Y:S01]  /*8960*/  ISETP.GE.AND P6, PT, R0.reuse, R25, PT ;  /* 0x000000190000720c */ /* 0x040fe20003fc6270 */
[----:B------:R3:W-:Y:S01]  /*8970*/  MUFU.TANH R5, R15 ;  /* 0x0000000f00057308 */ /* 0x0007e20000002400 */
[CC--:B------:R-:W-:Y:S02]  /*8980*/  ISETP.GE.AND P5, PT, R0.reuse, R27.reuse, PT ;  /* 0x0000001b0000720c */ /* 0x0c0fe40003fa6270 */
[----:B------:R-:W-:Y:S01]  /*8990*/  ISETP.GE.AND P1, PT, R0, R26, PT ;  /* 0x0000001a0000720c */ /* 0x000fe20003f26270 */
[----:B------:R-:W-:Y:S01]  /*89a0*/  FFMA.FTZ R0, R44, UR4, R250 ;  /* 0x000000042c007c23 */ /* 0x000fe200080100fa */
[----:B------:R-:W-:Y:S02]  /*89b0*/  FSEL R14, R4, -INF , !P5 ;  /* 0xff800000040e7808 */ /* 0x000fe40006800000 */
[----:B------:R-:W-:Y:S01]  /*89c0*/  ISETP.GE.AND P5, PT, R2, R27, PT ;  /* 0x0000001b0200720c */ /* 0x000fe20003fa6270 */
[----:B------:R-:W4:Y:S01]  /*89d0*/  MUFU.TANH R49, R49 ;  /* 0x0000003100317308 */ /* 0x000f220000002400 */
[----:B------:R-:W-:Y:S01]  /*89e0*/  FSEL R32, R0, -INF , !P6 ;  /* 0xff80000000207808 */ /* 0x000fe20007000000 */
[----:B-1----:R-:W-:Y:S01]  /*89f0*/  FFMA.FTZ R0, R16, UR4, R13 ;  /* 0x0000000410007c23 */ /* 0x002fe2000801000d */
[----:B------:R-:W-:Y:S01]  /*8a00*/  ISETP.GE.AND P6, PT, R2, R25, PT ;  /* 0x000000190200720c */ /* 0x000fe20003fc6270 */
[----:B--2---:R-:W-:Y:S01]  /*8a10*/  FFMA.FTZ R44, R44, UR4, R8 ;  /* 0x000000042c2c7c23 */ /* 0x004fe20008010008 */
[----:B---3--:R-:W-:-:S03]  /*8a20*/  FSEL R15, R3, -INF , !P0 ;  /* 0xff800000030f7808 */ /* 0x008fc60004000000 */
[----:B------:R-:W1:Y:S01]  /*8a30*/  MUFU.TANH R3, R51 ;  /* 0x0000003300037308 */ /* 0x000e620000002400 */
[----:B------:R-:W-:Y:S02]  /*8a40*/  ISETP.GE.AND P0, PT, R2, R24, PT ;  /* 0x000000180200720c */ /* 0x000fe40003f06270 */
[----:B------:R-:W-:Y:S02]  /*8a50*/  FSEL R44, R44, -INF , !P1 ;  /* 0xff8000002c2c7808 */ /* 0x000fe40004800000 */
[----:B------:R-:W-:Y:S01]  /*8a60*/  FSEL R243, R0, -INF , !P0 ;  /* 0xff80000000f37808 */ /* 0x000fe20004000000 */
[----:B----4-:R-:W-:Y:S01]  /*8a70*/  FFMA.FTZ R0, R16, UR4, R49 ;  /* 0x0000000410007c23 */ /* 0x010fe20008010031 */
[----:B------:R-:W-:Y:S02]  /*8a80*/  PLOP3.LUT P0, PT, PT, PT, UP0, 0x40, 0x0 ;  /* 0x000000000000781c */ /* 0x000fe40003f0e808 */
[----:B------:R-:W-:Y:S01]  /*8a90*/  ISETP.GE.AND P1, PT, R2, R26, PT ;  /* 0x0000001a0200720c */ /* 0x000fe20003f26270 */
[----:B------:R-:W-:Y:S01]  /*8aa0*/  FFMA.FTZ R2, R16, UR4, R5 ;  /* 0x0000000410027c23 */ /* 0x000fe20008010005 */
[----:B------:R-:W-:-:S04]  /*8ab0*/  FSEL R223, R0, -INF , !P5 ;  /* 0xff80000000df7808 */ /* 0x000fc80006800000 */
[----:B------:R-:W-:Y:S01]  /*8ac0*/  FSEL R245, R2, -INF , !P6 ;  /* 0xff80000002f57808 */ /* 0x000fe20007000000 */
[----:B-1----:R-:W-:-:S05]  /*8ad0*/  FFMA.FTZ R16, R16, UR4, R3 ;  /* 0x0000000410107c23 */ /* 0x002fca0008010003 */
        /* <DEDUP_REMOVED lines=64> */
.L_x_660:
[----:B------:R-:W-:Y:S05]  /*8ee0*/  BSYNC B0 ;  /* 0x0000000000007941 */ /* 0x000fea0003800000 */
.L_x_659:
[----:B------:R-:W0:Y:S02]  /*8ef0*/  LDGDEPBAR ;  /* 0x00000000000079af */ /* 0x000e240000000000 */
.L_x_658:
[----:B-1----:R-:W2:Y:S01]  /*8f00*/  LDL.LU R11, [R1] ;  /* 0x00000000010b7983 */ /* 0x002ea20000300800 */
[----:B------:R-:W-:-:S03]  /*8f10*/  MOV R13, R192 ;  /* 0x000000c0000d7202 */ /* 0x000fc60000000f00 */
[----:B------:R-:W3:Y:S04]  /*8f20*/  LDL.LU R12, [R1+0x4] ;  /* 0x00000400010c7983 */ /* 0x000ee80000300800 */
[----:B------:R-:W4:Y:S04]  /*8f30*/  LDL.LU R33, [R1+0xc] ;  /* 0x00000c0001217983 */ /* 0x000f280000300800 */
[----:B------:R-:W5:Y:S01]  /*8f40*/  LDL.LU R37, [R1+0x8] ;  /* 0x0000080001257983 */ /* 0x000f620000300800 */
[----:B------:R-:W-:Y:S02]  /*8f50*/  FMNMX.FTZ R0, R103, R14, !PT ;  /* 0x0000000e67007209 */ /* 0x000fe40007810000 */
[----:B------:R-:W-:Y:S01]  /*8f60*/  FMNMX.FTZ R4, R105, R15, !PT ;  /* 0x0000000f69047209 */ /* 0x000fe20007810000 */
        /* <DEDUP_REMOVED lines=46> */
[----:B------:R-:W1:Y:S01]  /*9250*/  SHFL.BFLY PT, R5, R3, 0x2, 0x1f ;  /* 0x0c401f0003057f89 */ /* 0x000e6200000e0000 */
        /* <DEDUP_REMOVED lines=22> */
[----:B------:R-:W-:Y:S01]  /*93c0*/  FMNMX.FTZ R4, R247, R4, !PT ;  /* 0x00000004f7047209 */ /* 0x000fe20007810000 */
[----:B------:R-:W-:Y:S01]  /*93d0*/  FMUL.FTZ R2, R248, c[0x0][0x23c] ;  /* 0x00008f00f8027a20 */ /* 0x000fe20000410000 */
[----:B------:R-:W-:Y:S02]  /*93e0*/  FMNMX.FTZ R0, R64, R0, !PT ;  /* 0x0000000040007209 */ /* 0x000fe40007810000 */
[----:B------:R-:W-:Y:S02]  /*93f0*/  FSETP.NEU.FTZ.AND P1, PT, R248, -INF , PT ;  /* 0xff800000f800780b */ /* 0x000fe40003f3d000 */
[----:B------:R-:W-:-:S02]  /*9400*/  FMNMX.FTZ R4, R243, R4, !PT ;  /* 0x00000004f3047209 */ /* 0x000fc40007810000 */
[----:B------:R-:W-:Y:S02]  /*9410*/  FMNMX.FTZ R0, R13, R0, !PT ;  /* 0x000000000d007209 */ /* 0x000fe40007810000 */
[----:B------:R-:W-:Y:S01]  /*9420*/  FSEL R2, R2, RZ, P1 ;  /* 0x000000ff02027208 */ /* 0x000fe20000800000 */
[----:B------:R-:W1:Y:S01]  /*9430*/  SHFL.BFLY PT, R7, R4, 0x2, 0x1f ;  /* 0x0c401f0004077f89 */ /* 0x000e6200000e0000 */
[----:B------:R-:W-:-:S03]  /*9440*/  FMNMX.FTZ R5, R252, R0, !PT ;  /* 0x00000000fc057209 */ /* 0x000fc60007810000 */
[--C-:B------:R-:W-:Y:S01]  /*9450*/  FFMA.FTZ R0, R14, c[0x0][0x23c], -R2.reuse ;  /* 0x00008f000e007a23 */ /* 0x100fe20000010802 */
[----:B------:R-:W-:Y:S02]  /*9460*/  FMNMX.FTZ R5, R245, R5, !PT ;  /* 0x00000005f5057209 */ /* 0x000fe40007810000 */
[----:B-1----:R-:W-:Y:S01]  /*9470*/  FMNMX.FTZ R231, R3, R6, !PT ;  /* 0x0000000603e77209 */ /* 0x002fe20007810000 */
[----:B------:R1:W-:Y:S02]  /*9480*/  MUFU.EX2 R34, R0 ;  /* 0x0000000000227308 */ /* 0x0003e40000000800 */
[----:B------:R-:W1:Y:S01]  /*9490*/  SHFL.BFLY PT, R6, R5, 0x2, 0x1f ;  /* 0x0c401f0005067f89 */ /* 0x000e6200000e0000 */
[--C-:B------:R-:W-:Y:S01]  /*94a0*/  FFMA.FTZ R3, R47, c[0x0][0x23c], -R2.reuse ;  /* 0x00008f002f037a23 */ /* 0x100fe20000010802 */
[----:B------:R-:W-:Y:S01]  /*94b0*/  FSETP.NEU.FTZ.AND P0, PT, R231, -INF , PT ;  /* 0xff800000e700780b */ /* 0x000fe20003f1d000 */
[----:B-1----:R-:W-:-:S04]  /*94c0*/  FFMA.FTZ R0, R100, c[0x0][0x23c], -R2 ;  /* 0x00008f0064007a23 */ /* 0x002fc80000010802 */
[----:B------:R1:W1:Y:S01]  /*94d0*/  MUFU.EX2 R60, R0 ;  /* 0x00000000003c7308 */ /* 0x0002620000000800 */
[----:B------:R-:W-:-:S07]  /*94e0*/  FMNMX.FTZ R4, R4, R7, !PT ;  /* 0x0000000704047209 */ /* 0x000fce0007810000 */
[----:B------:R1:W-:Y:S02]  /*94f0*/  MUFU.EX2 R57, R3 ;  /* 0x0000000300397308 */ /* 0x0003e40000000800 */
[----:B-1----:R-:W-:-:S05]  /*9500*/  FMUL.FTZ R0, R231, c[0x0][0x23c] ;  /* 0x00008f00e7007a20 */ /* 0x002fca0000410000 */
[----:B------:R-:W-:Y:S01]  /*9510*/  FSEL R0, R0, RZ, P0 ;  /* 0x000000ff00007208 */ /* 0x000fe20000000000 */
[----:B------:R-:W-:-:S04]  /*9520*/  FFMA.FTZ R3, R46, c[0x0][0x23c], -R2 ;  /* 0x00008f002e037a23 */ /* 0x000fc80000010802 */
[----:B------:R1:W1:Y:S01]  /*9530*/  MUFU.EX2 R36, R3 ;  /* 0x0000000300247308 */ /* 0x0002620000000800 */
[----:B------:R-:W1:Y:S02]  /*9540*/  SHFL.BFLY PT, R9, R4, 0x1, 0x1f ;  /* 0x0c201f0004097f89 */ /* 0x000e6400000e0000 */
[----:B-1----:R-:W-:-:S05]  /*9550*/  FFMA.FTZ R3, R44, c[0x0][0x23c], -R0 ;  /* 0x00008f002c037a23 */ /* 0x002fca0000010800 */
[----:B------:R1:W-:Y:S02]  /*9560*/  MUFU.EX2 R56, R3 ;  /* 0x0000000300387308 */ /* 0x0003e40000000800 */
[----:B-1----:R-:W-:-:S06]  /*9570*/  FFMA.FTZ R3, R107, c[0x0][0x23c], -R0 ;  /* 0x00008f006b037a23 */ /* 0x002fcc0000010800 */
[----:B------:R1:W-:Y:S02]  /*9580*/  MUFU.EX2 R59, R3 ;  /* 0x00000003003b7308 */ /* 0x0003e40000000800 */
[----:B-1----:R-:W-:-:S05]  /*9590*/  FMNMX.FTZ R3, R5, R6, !PT ;  /* 0x0000000605037209 */ /* 0x002fca0007810000 */
[----:B------:R-:W1:Y:S01]  /*95a0*/  SHFL.BFLY PT, R8, R3, 0x1, 0x1f ;  /* 0x0c201f0003087f89 */ /* 0x000e6200000e0000 */
[----:B------:R-:W-:Y:S01]  /*95b0*/  FFMA.FTZ R5, R106, c[0x0][0x23c], -R0 ;  /* 0x00008f006a057a23 */ /* 0x000fe20000010800 */
[----:B------:R-:W-:Y:S02]  /*95c0*/  FSEL R7, R248, RZ, P1 ;  /* 0x000000fff8077208 */ /* 0x000fe40000800000 */
[----:B------:R-:W-:Y:S01]  /*95d0*/  FSEL R6, R231, RZ, P0 ;  /* 0x000000ffe7067208 */ /* 0x000fe20000000000 */
[----:B------:R2:W-:Y:S01]  /*95e0*/  MUFU.EX2 R39, R5 ;  /* 0x0000000500277308 */ /* 0x0005e20000000800 */
[----:B------:R-:W-:Y:S01]  /*95f0*/  FMNMX.FTZ R249, R4, R9, !PT ;  /* 0x0000000904f97209 */ /* 0x000fe20007810000 */
[----:B------:R-:W-:-:S03]  /*9600*/  FADD.FTZ R7, R103, -R7 ;  /* 0x8000000767077221 */ /* 0x000fc60000010000 */
[C---:B------:R-:W-:Y:S01]  /*9610*/  FSETP.NEU.FTZ.AND P1, PT, R249.reuse, -INF , PT ;  /* 0xff800000f900780b */ /* 0x040fe20003f3d000 */
[----:B------:R-:W-:Y:S02]  /*9620*/  FMUL.FTZ R4, R249, c[0x0][0x23c] ;  /* 0x00008f00f9047a20 */ /* 0x000fe40000410000 */
[----:B--2---:R-:W-:-:S04]  /*9630*/  FFMA.FTZ R5, R102, c[0x0][0x23c], -R0 ;  /* 0x00008f0066057a23 */ /* 0x004fc80000010800 */
[----:B------:R2:W-:Y:S01]  /*9640*/  MUFU.EX2 R35, R5 ;  /* 0x0000000500237308 */ /* 0x0005e20000000800 */
[----:B------:R-:W-:Y:S01]  /*9650*/  FMUL.FTZ R7, R7, c[0x0][0x23c] ;  /* 0x00008f0007077a20 */ /* 0x000fe20000410000 */
[----:B-1----:R-:W-:Y:S02]  /*9660*/  FMNMX.FTZ R250, R3, R8, !PT ;  /* 0x0000000803fa7209 */ /* 0x002fe40007810000 */
[----:B------:R-:W-:-:S04]  /*9670*/  FSEL R8, R4, RZ, P1 ;  /* 0x000000ff04087208 */ /* 0x000fc80000800000 */
[----:B------:R-:W1:Y:S01]  /*9680*/  MUFU.EX2 R66, R7 ;  /* 0x0000000700427308 */ /* 0x000e620000000800 */
[----:B--2---:R-:W-:-:S04]  /*9690*/  FADD.FTZ R5, R101, -R6 ;  /* 0x8000000665057221 */ /* 0x004fc80000010000 */
[----:B------:R-:W-:-:S04]  /*96a0*/  FMUL.FTZ R5, R5, c[0x0][0x23c] ;  /* 0x00008f0005057a20 */ /* 0x000fc80000410000 */
[----:B------:R2:W2:Y:S01]  /*96b0*/  MUFU.EX2 R65, R5 ;  /* 0x0000000500417308 */ /* 0x0004a20000000800 */
[----:B------:R-:W-:-:S07]  /*96c0*/  FFMA.FTZ R9, R110, c[0x0][0x23c], -R8 ;  /* 0x00008f006e097a23 */ /* 0x000fce0000010808 */
[----:B------:R3:W3:Y:S01]  /*96d0*/  MUFU.EX2 R38, R9 ;  /* 0x0000000900267308 */ /* 0x0006e20000000800 */
[----:B------:R-:W-:Y:S01]  /*96e0*/  F2FP.PACK_AB R4, R60, R34 ;  /* 0x000000223c04723e */ /* 0x000fe200000000ff */
[--C-:B------:R-:W-:Y:S01]  /*96f0*/  FFMA.FTZ R3, R15, c[0x0][0x23c], -R8.reuse ;  /* 0x00008f000f037a23 */ /* 0x100fe20000010808 */
[----:B------:R-:W-:Y:S01]  /*9700*/  F2FP.PACK_AB R6, R36, R57 ;  /* 0x000000392406723e */ /* 0x000fe200000000ff */
[-C--:B-1----:R-:W-:Y:S01]  /*9710*/  FMUL.FTZ R132, R132, R66.reuse ;  /* 0x0000004284847220 */ /* 0x082fe20000410000 */
[----:B------:R-:W-:Y:S01]  /*9720*/  F2FP.PACK_AB R7, R35, R39 ;  /* 0x000000272307723e */ /* 0x000fe200000000ff */
[----:B------:R-:W-:Y:S01]  /*9730*/  FMUL.FTZ R133, R133, R66 ;  /* 0x0000004285857220 */ /* 0x000fe20000410000 */
[----:B--2---:R-:W-:Y:S01]  /*9740*/  F2FP.PACK_AB R5, R59, R56 ;  /* 0x000000383b05723e */ /* 0x004fe200000000ff */
[-C--:B------:R-:W-:Y:S02]  /*9750*/  FMUL.FTZ R134, R134, R65.reuse ;  /* 0x0000004186867220 */ /* 0x080fe40000410000 */
[----:B------:R-:W-:Y:S01]  /*9760*/  FMUL.FTZ R135, R135, R65 ;  /* 0x0000004187877220 */ /* 0x000fe20000410000 */
[----:B------:R1:W-:Y:S01]  /*9770*/  MUFU.EX2 R62, R3 ;  /* 0x00000003003e7308 */ /* 0x0003e20000000800 */
[----:B------:R-:W-:Y:S01]  /*9780*/  FSETP.NEU.FTZ.AND P0, PT, R250, -INF , PT ;  /* 0xff800000fa00780b */ /* 0x000fe20003f1d000 */
[----:B------:R-:W-:-:S02]  /*9790*/  FFMA.FTZ R10, R109, c[0x0][0x23c], -R8 ;  /* 0x00008f006d0a7a23 */ /* 0x000fc40000010808 */
[----:B---3--:R-:W-:Y:S02]  /*97a0*/  FFMA.FTZ R9, R108, c[0x0][0x23c], -R8 ;  /* 0x00008f006c097a23 */ /* 0x008fe40000010808 */
[----:B------:R-:W-:Y:S02]  /*97b0*/  HMMA.16816.F32 R188, R4, R16, R132 ;  /* 0x0000001004bc723c */ /* 0x000fe40000001884 */
[----:B------:R-:W2:Y:S05]  /*97c0*/  MUFU.EX2 R14, R10 ;  /* 0x0000000a000e7308 */ /* 0x000eaa0000000800 */
[----:B------:R-:W-:Y:S01]  /*97d0*/  MOV R132, R38 ;  /* 0x0000002600847202 */ /* 0x000fe20000000f00 */
[----:B-1----:R-:W-:-:S02]  /*97e0*/  FMUL.FTZ R3, R250, c[0x0][0x23c] ;  /* 0x00008f00fa037a20 */ /* 0x002fc40000410000 */
[----:B------:R1:W-:Y:S03]  /*97f0*/  MUFU.EX2 R38, R9 ;  /* 0x0000000900267308 */ /* 0x0003e60000000800 */
[----:B------:R-:W-:Y:S01]  /*9800*/  FSEL R3, R3, RZ, P0 ;  /* 0x000000ff03037208 */ /* 0x000fe20000000000 */
[----:B------:R-:W-:Y:S01]  /*9810*/  FMUL.FTZ R136, R136, R66 ;  /* 0x0000004288887220 */ /* 0x000fe20000410000 */
[----:B------:R-:W-:Y:S01]  /*9820*/  MOV R58, R12 ;  /* 0x0000000c003a7202 */ /* 0x000fe20000000f00 */
[----:B------:R-:W-:Y:S02]  /*9830*/  FMUL.FTZ R137, R137, R66 ;  /* 0x0000004289897220 */ /* 0x000fe40000410000 */
[-C--:B------:R-:W-:Y:S02]  /*9840*/  FMUL.FTZ R138, R138, R65.reuse ;  /* 0x000000418a8a7220 */ /* 0x080fe40000410000 */
[----:B------:R-:W-:Y:S01]  /*9850*/  FMUL.FTZ R139, R139, R65 ;  /* 0x000000418b8b7220 */ /* 0x000fe20000410000 */
[----:B-1----:R-:W-:Y:S01]  /*9860*/  FSEL R9, R249, RZ, P1 ;  /* 0x000000fff9097208 */ /* 0x002fe20000800000 */
[----:B------:R-:W-:Y:S01]  /*9870*/  FFMA.FTZ R10, R32, c[0x0][0x23c], -R3 ;  /* 0x00008f00200a7a23 */ /* 0x000fe20000010803 */
[----:B------:R-:W-:-:S03]  /*9880*/  MOV R61, R11 ;  /* 0x0000000b003d7202 */ /* 0x000fc60000000f00 */
[----:B------:R-:W-:Y:S01]  /*9890*/  FADD.FTZ R12, R105, -R9 ;  /* 0x80000009690c7221 */ /* 0x000fe20000010000 */
[----:B------:R-:W-:Y:S01]  /*98a0*/  FSEL R9, R250, RZ, P0 ;  /* 0x000000fffa097208 */ /* 0x000fe20000000000 */
[----:B------:R-:W-:Y:S01]  /*98b0*/  FFMA.FTZ R11, R177, c[0x0][0x23c], -R3 ;  /* 0x00008f00b10b7a23 */ /* 0x000fe20000010803 */
[----:B------:R1:W-:Y:S01]  /*98c0*/  MUFU.EX2 R15, R10 ;  /* 0x0000000a000f7308 */ /* 0x0003e20000000800 */
[----:B------:R-:W-:Y:S02]  /*98d0*/  HMMA.16816.F32 R184, R4, R18, R136 ;  /* 0x0000001204b8723c */ /* 0x000fe40000001888 */
[----:B------:R-:W-:-:S05]  /*98e0*/  FADD.FTZ R9, R104, -R9 ;  /* 0x8000000968097221 */ /* 0x000fca0000010000 */
[----:B------:R3:W-:Y:S01]  /*98f0*/  MUFU.EX2 R139, R11 ;  /* 0x0000000b008b7308 */ /* 0x0007e20000000800 */
[----:B------:R-:W-:Y:S02]  /*9900*/  FMUL.FTZ R9, R9, c[0x0][0x23c] ;  /* 0x00008f0009097a20 */ /* 0x000fe40000410000 */
[----:B-1----:R-:W-:Y:S01]  /*9910*/  FFMA.FTZ R10, R176, c[0x0][0x23c], -R3 ;  /* 0x00008f00b00a7a23 */ /* 0x002fe20000010803 */
[----:B--2---:R-:W-:-:S04]  /*9920*/  MOV R177, R14 ;  /* 0x0000000e00b17202 */ /* 0x004fc80000000f00 */
[----:B------:R1:W-:Y:S01]  /*9930*/  MUFU.EX2 R176, R10 ;  /* 0x0000000a00b07308 */ /* 0x0003e20000000800 */
[----:B---3--:R-:W-:Y:S01]  /*9940*/  FFMA.FTZ R11, R111, c[0x0][0x23c], -R3 ;  /* 0x00008f006f0b7a23 */ /* 0x008fe20000010803 */
[----:B------:R-:W-:-:S06]  /*9950*/  MOV R14, R64 ;  /* 0x00000040000e7202 */ /* 0x000fcc0000000f00 */
[----:B------:R-:W-:Y:S01]  /*9960*/  MUFU.EX2 R32, R11 ;  /* 0x0000000b00207308 */ /* 0x000fe20000000800 */
[----:B-1----:R-:W-:-:S07]  /*9970*/  FMUL.FTZ R10, R12, c[0x0][0x23c] ;  /* 0x00008f000c0a7a20 */ /* 0x002fce0000410000 */
[----:B------:R-:W-:Y:S01]  /*9980*/  MUFU.EX2 R11, R9 ;  /* 0x00000009000b7308 */ /* 0x000fe20000000800 */
[-C--:B------:R-:W-:Y:S02]  /*9990*/  FMUL.FTZ R168, R168, R66.reuse ;  /* 0x00000042a8a87220 */ /* 0x080fe40000410000 */
[----:B------:R-:W-:-:S05]  /*99a0*/  FMUL.FTZ R169, R169, R66 ;  /* 0x00000042a9a97220 */ /* 0x000fca0000410000 */
[----:B------:R-:W1:Y:S01]  /*99b0*/  MUFU.EX2 R64, R10 ;  /* 0x0000000a00407308 */ /* 0x000e620000000800 */
        /* <DEDUP_REMOVED lines=38> */
[----:B------:R-:W-:Y:S01]  /*9c20*/  HMMA.16816.F32 R108, R4, R50, R168 ;  /* 0x00000032046c723c */ /* 0x000fe200000018a8 */
[-C--:B-1----:R-:W-:Y:S02]  /*9c30*/  FMUL.FTZ R144, R144, R64.reuse ;  /* 0x0000004090907220 */ /* 0x082fe40000410000 */
[----:B------:R-:W-:-:S04]  /*9c40*/  FMUL.FTZ R145, R145, R64 ;  /* 0x0000004091917220 */ /* 0x000fc80000410000 */
[----:B------:R-:W-:Y:S01]  /*9c50*/  MOV R168, R62 ;  /* 0x0000003e00a87202 */ /* 0x000fe20000000f00 */
[----:B------:R-:W-:Y:S01]  /*9c60*/  HMMA.16816.F32 R196, R4, R20, R112 ;  /* 0x0000001404c4723c */ /* 0x000fe20000001870 */
[----:B------:R-:W-:Y:S01]  /*9c70*/  MOV R169, R15 ;  /* 0x0000000f00a97202 */ /* 0x000fe20000000f00 */
[-C--:B------:R-:W-:Y:S02]  /*9c80*/  FMUL.FTZ R146, R146, R11.reuse ;  /* 0x0000000b92927220 */ /* 0x080fe40000410000 */
[----:B------:R-:W-:-:S04]  /*9c90*/  FMUL.FTZ R147, R147, R11 ;  /* 0x0000000b93937220 */ /* 0x000fc80000410000 */
[----:B------:R-:W-:Y:S01]  /*9ca0*/  HMMA.16816.F32 R192, R4, R22, R120 ;  /* 0x0000001604c0723c */ /* 0x000fe20000001878 */
[----:B------:R-:W-:-:S07]  /*9cb0*/  FFMA.FTZ R9, R179, c[0x0][0x23c], -R2 ;  /* 0x00008f00b3097a23 */ /* 0x000fce0000010802 */
[----:B------:R-:W-:Y:S01]  /*9cc0*/  HMMA.16816.F32 R180, R4, R30, R152 ;  /* 0x0000001e04b4723c */ /* 0x000fe20000001898 */
[----:B------:R-:W-:-:S07]  /*9cd0*/  FMUL.FTZ R140, R140, R64 ;  /* 0x000000408c8c7220 */ /* 0x000fce0000410000 */
[----:B------:R-:W-:Y:S01]  /*9ce0*/  HMMA.16816.F32 R112, R4, R48, R164 ;  /* 0x000000300470723c */ /* 0x000fe200000018a4 */
[----:B------:R-:W-:-:S07]  /*9cf0*/  FMUL.FTZ R141, R141, R64 ;  /* 0x000000408d8d7220 */ /* 0x000fce0000410000 */
[----:B------:R-:W-:Y:S01]  /*9d00*/  HMMA.16816.F32 R120, R4, R28, R148 ;  /* 0x0000001c0478723c */ /* 0x000fe20000001894 */
[----:B------:R-:W-:-:S07]  /*9d10*/  FMUL.FTZ R142, R142, R11 ;  /* 0x0000000b8e8e7220 */ /* 0x000fce0000410000 */
[----:B------:R-:W-:Y:S01]  /*9d20*/  HMMA.16816.F32 R104, R4, R52, R72 ;  /* 0x000000340468723c */ /* 0x000fe20000001848 */
[----:B------:R-:W-:-:S07]  /*9d30*/  FMUL.FTZ R143, R143, R11 ;  /* 0x0000000b8f8f7220 */ /* 0x000fce0000410000 */
[C---:B------:R-:W-:Y:S08]  /*9d40*/  HMMA.16816.F32 R100, R4.reuse, R54, R76 ;  /* 0x000000360464723c */ /* 0x040ff0000000184c */
[C---:B------:R-:W-:Y:S08]  /*9d50*/  HMMA.16816.F32 R164, R4.reuse, R40, R88 ;  /* 0x0000002804a4723c */ /* 0x040ff00000001858 */
[----:B------:R-:W-:Y:S07]  /*9d60*/  HMMA.16816.F32 R152, R4, R42, R92 ;  /* 0x0000002a0498723c */ /* 0x000fee000000185c */
[----:B------:R-:W-:-:S02]  /*9d70*/  F2FP.PACK_AB R4, R132, R168 ;  /* 0x000000a88404723e */ /* 0x000fc400000000ff */
[----:B------:R-:W-:Y:S02]  /*9d80*/  F2FP.PACK_AB R5, R139, R169 ;  /* 0x000000a98b05723e */ /* 0x000fe400000000ff */
[----:B------:R-:W-:Y:S02]  /*9d90*/  F2FP.PACK_AB R6, R38, R177 ;  /* 0x000000b12606723e */ /* 0x000fe400000000ff */
[----:B------:R-:W-:Y:S01]  /*9da0*/  F2FP.PACK_AB R7, R32, R176 ;  /* 0x000000b02007723e */ /* 0x000fe200000000ff */
[-C--:B------:R-:W-:Y:S02]  /*9db0*/  FMUL.FTZ R116, R116, R64.reuse ;  /* 0x0000004074747220 */ /* 0x080fe40000410000 */
[----:B------:R-:W-:Y:S02]  /*9dc0*/  FMUL.FTZ R117, R117, R64 ;  /* 0x0000004075757220 */ /* 0x000fe40000410000 */
[-C--:B------:R-:W-:Y:S02]  /*9dd0*/  FMUL.FTZ R118, R118, R11.reuse ;  /* 0x0000000b76767220 */ /* 0x080fe40000410000 */
[----:B------:R-:W-:Y:S01]  /*9de0*/  FMUL.FTZ R119, R119, R11 ;  /* 0x0000000b77777220 */ /* 0x000fe20000410000 */
[----:B------:R-:W-:Y:S01]  /*9df0*/  HMMA.16816.F32 R72, R4, R28, R144 ;  /* 0x0000001c0448723c */ /* 0x000fe20000001890 */
[----:B------:R1:W-:Y:S01]  /*9e00*/  MUFU.EX2 R147, R9 ;  /* 0x0000000900937308 */ /* 0x0003e20000000800 */
[----:B------:R-:W-:-:S02]  /*9e10*/  MOV R12, R39 ;  /* 0x00000027000c7202 */ /* 0x000fc40000000f00 */
[----:B-----5:R-:W-:-:S04]  /*9e20*/  MOV R135, R37 ;  /* 0x0000002500877202 */ /* 0x020fc80000000f00 */
[----:B------:R-:W-:Y:S01]  /*9e30*/  HMMA.16816.F32 R76, R4, R18, R140 ;  /* 0x00000012044c723c */ /* 0x000fe2000000188c */
[----:B-1----:R-:W-:-:S07]  /*9e40*/  FFMA.FTZ R9, R178, c[0x0][0x23c], -R2 ;  /* 0x00008f00b2097a23 */ /* 0x002fce0000010802 */
[----:B------:R-:W-:Y:S01]  /*9e50*/  HMMA.16816.F32 R92, R4, R20, R116 ;  /* 0x00000014045c723c */ /* 0x000fe20000001874 */
[----:B------:R1:W-:Y:S06]  /*9e60*/  MUFU.EX2 R141, R9 ;  /* 0x00000009008d7308 */ /* 0x0003ec0000000800 */
[----:B------:R-:W-:Y:S02]  /*9e70*/  MOV R119, R38 ;  /* 0x0000002600777202 */ /* 0x000fe40000000f00 */
[----:B------:R-:W-:Y:S02]  /*9e80*/  MOV R117, R36 ;  /* 0x0000002400757202 */ /* 0x000fe40000000f00 */
[----:B------:R-:W2:Y:S01]  /*9e90*/  LDSM.16.MT88.4 R36, [R224+0x9400] ;  /* 0x00940000e024783b */ /* 0x000ea20000004200 */
[----:B-1----:R-:W-:-:S04]  /*9ea0*/  FFMA.FTZ R9, R45, c[0x0][0x23c], -R2 ;  /* 0x00008f002d097a23 */ /* 0x002fc80000010802 */
[----:B------:R1:W-:Y:S01]  /*9eb0*/  MUFU.EX2 R21, R9 ;  /* 0x0000000900157308 */ /* 0x0003e20000000800 */
[----:B------:R-:W-:Y:S02]  /*9ec0*/  FFMA.FTZ R10, R67, c[0x0][0x23c], -R2 ;  /* 0x00008f00430a7a23 */ /* 0x000fe40000010802 */
[----:B-1----:R-:W-:-:S05]  /*9ed0*/  FFMA.FTZ R9, R202, c[0x0][0x23c], -R0 ;  /* 0x00008f00ca097a23 */ /* 0x002fca0000010800 */
[----:B------:R1:W-:Y:S08]  /*9ee0*/  MUFU.EX2 R142, R9 ;  /* 0x00000009008e7308 */ /* 0x0003f00000000800 */
[----:B------:R3:W-:Y:S01]  /*9ef0*/  MUFU.EX2 R143, R10 ;  /* 0x0000000a008f7308 */ /* 0x0007e20000000800 */
[----:B-1----:R-:W-:-:S07]  /*9f00*/  FFMA.FTZ R9, R201, c[0x0][0x23c], -R0 ;  /* 0x00008f00c9097a23 */ /* 0x002fce0000010800 */
[----:B------:R1:W5:Y:S01]  /*9f10*/  MUFU.EX2 R20, R9 ;  /* 0x0000000900147308 */ /* 0x0003620000000800 */
[----:B---3--:R-:W-:-:S07]  /*9f20*/  FFMA.FTZ R10, R203, c[0x0][0x23c], -R0 ;  /* 0x00008f00cb0a7a23 */ /* 0x008fce0000010800 */
[----:B------:R-:W3:Y:S01]  /*9f30*/  MUFU.EX2 R140, R10 ;  /* 0x0000000a008c7308 */ /* 0x000ee20000000800 */
[----:B-1----:R-:W-:-:S07]  /*9f40*/  FFMA.FTZ R9, R200, c[0x0][0x23c], -R0 ;  /* 0x00008f00c8097a23 */ /* 0x002fce0000010800 */
[----:B------:R1:W1:Y:S01]  /*9f50*/  MUFU.EX2 R203, R9 ;  /* 0x0000000900cb7308 */ /* 0x0002620000000800 */
        /* <DEDUP_REMOVED lines=36> */
[--C-:B-1----:R-:W-:Y:S01]  /*a1a0*/  FFMA.FTZ R9, R205, c[0x0][0x23c], -R8.reuse ;  /* 0x00008f00cd097a23 */ /* 0x102fe20000010808 */
[----:B-----5:R-:W-:Y:S01]  /*a1b0*/  MOV R205, R20 ;  /* 0x0000001400cd7202 */ /* 0x020fe20000000f00 */
[----:B------:R-:W-:Y:S01]  /*a1c0*/  FFMA.FTZ R10, R206, c[0x0][0x23c], -R8 ;  /* 0x00008f00ce0a7a23 */ /* 0x000fe20000010808 */
[----:B------:R-:W-:Y:S01]  /*a1d0*/  MOV R206, R21 ;  /* 0x0000001500ce7202 */ /* 0x000fe20000000f00 */
[C---:B------:R-:W-:Y:S01]  /*a1e0*/  HMMA.16816.F32 R44, R4.reuse, R52, R68 ;  /* 0x00000034042c723c */ /* 0x040fe20000001844 */
[----:B------:R-:W-:Y:S01]  /*a1f0*/  MOV R15, R61 ;  /* 0x0000003d000f7202 */ /* 0x000fe20000000f00 */
[----:B------:R1:W-:Y:S01]  /*a200*/  MUFU.EX2 R201, R9 ;  /* 0x0000000900c97308 */ /* 0x0003e20000000800 */
[----:B------:R-:W-:Y:S02]  /*a210*/  MOV R138, R60 ;  /* 0x0000003c008a7202 */ /* 0x000fe40000000f00 */
[----:B------:R-:W-:Y:S02]  /*a220*/  MOV R137, R59 ;  /* 0x0000003b00897202 */ /* 0x000fe40000000f00 */
[----:B------:R-:W-:Y:S01]  /*a230*/  MOV R136, R58 ;  /* 0x0000003a00887202 */ /* 0x000fe20000000f00 */
[----:B------:R-:W-:Y:S01]  /*a240*/  HMMA.16816.F32 R60, R4, R48, R160 ;  /* 0x00000030043c723c */ /* 0x000fe200000018a0 */
[----:B------:R-:W-:-:S02]  /*a250*/  MOV R171, R57 ;  /* 0x0000003900ab7202 */ /* 0x000fc40000000f00 */
[----:B------:R-:W-:Y:S02]  /*a260*/  MOV R170, R56 ;  /* 0x0000003800aa7202 */ /* 0x000fe40000000f00 */
[----:B------:R-:W-:-:S03]  /*a270*/  MOV R118, R32 ;  /* 0x0000002000767202 */ /* 0x000fc60000000f00 */
[----:B------:R-:W-:Y:S01]  /*a280*/  HMMA.16816.F32 R56, R4, R40, R84 ;  /* 0x000000280438723c */ /* 0x000fe20000001854 */
[----:B-1----:R-:W-:-:S07]  /*a290*/  FFMA.FTZ R9, R207, c[0x0][0x23c], -R8 ;  /* 0x00008f00cf097a23 */ /* 0x002fce0000010808 */
[C---:B------:R-:W-:Y:S01]  /*a2a0*/  HMMA.16816.F32 R88, R4.reuse, R22, R124 ;  /* 0x000000160458723c */ /* 0x040fe2000000187c */
[----:B------:R1:W-:Y:S01]  /*a2b0*/  MUFU.EX2 R200, R9 ;  /* 0x0000000900c87308 */ /* 0x0003e20000000800 */
[----:B------:R-:W-:Y:S01]  /*a2c0*/  MOV R144, R118 ;  /* 0x0000007600907202 */ /* 0x000fe20000000f00 */
[----:B------:R-:W-:Y:S05]  /*a2d0*/  LDSM.16.MT88.4 R20, [R226+0xb400] ;  /* 0x00b40000e214783b */ /* 0x000fea0000004200 */
[C---:B------:R-:W-:Y:S01]  /*a2e0*/  HMMA.16816.F32 R148, R4.reuse, R16, R128 ;  /* 0x000000100494723c */ /* 0x040fe20000001880 */
[----:B------:R5:W2:Y:S07]  /*a2f0*/  MUFU.EX2 R202, R10 ;  /* 0x0000000a00ca7308 */ /* 0x000aae0000000800 */
[----:B------:R-:W-:Y:S01]  /*a300*/  HMMA.16816.F32 R156, R4, R30, R156 ;  /* 0x0000001e049c723c */ /* 0x000fe2000000189c */
[----:B-1----:R-:W-:-:S07]  /*a310*/  FFMA.FTZ R9, R204, c[0x0][0x23c], -R8 ;  /* 0x00008f00cc097a23 */ /* 0x002fce0000010808 */
[C---:B------:R-:W-:Y:S01]  /*a320*/  HMMA.16816.F32 R48, R4.reuse, R50, R172 ;  /* 0x000000320430723c */ /* 0x040fe200000018ac */
[----:B------:R-:W-:Y:S01]  /*a330*/  MOV R116, R35 ;  /* 0x0000002300747202 */ /* 0x000fe20000000f00 */
[----:B------:R-:W-:Y:S06]  /*a340*/  LDSM.16.MT88.4 R28, [R224+0xa400] ;  /* 0x00a40000e01c783b */ /* 0x000fec0000004200 */
[C---:B------:R-:W-:Y:S01]  /*a350*/  HMMA.16816.F32 R52, R4.reuse, R54, R80 ;  /* 0x000000360434723c */ /* 0x040fe20000001850 */
[----:B------:R-:W-:Y:S01]  /*a360*/  MOV R133, R34 ;  /* 0x0000002200857202 */ /* 0x000fe20000000f00 */
[----:B------:R-:W-:Y:S06]  /*a370*/  LDSM.16.MT88.4 R16, [R224+0xb400] ;  /* 0x00b40000e010783b */ /* 0x000fec0000004200 */
[----:B------:R-:W-:Y:S01]  /*a380*/  HMMA.16816.F32 R40, R4, R42, R96 ;  /* 0x0000002a0428723c */ /* 0x000fe20000001860 */
[----:B----4-:R-:W-:-:S02]  /*a390*/  MOV R134, R33 ;  /* 0x0000002100867202 */ /* 0x010fc40000000f00 */
[----:B------:R-:W-:Y:S01]  /*a3a0*/  MOV R118, R136 ;  /* 0x0000008800767202 */ /* 0x000fe20000000f00 */
[----:B------:R-:W1:Y:S03]  /*a3b0*/  LDSM.16.MT88.4 R32, [R226+0x9400] ;  /* 0x00940000e220783b */ /* 0x000e660000004200 */
[----:B------:R-:W-:Y:S02]  /*a3c0*/  F2FP.PACK_AB R4, R141, R147 ;  /* 0x000000938d04723e */ /* 0x000fe400000000ff */
[----:B---3--:R-:W-:Y:S02]  /*a3d0*/  F2FP.PACK_AB R5, R142, R140 ;  /* 0x0000008c8e05723e */ /* 0x008fe400000000ff */
[----:B------:R-:W-:Y:S02]  /*a3e0*/  F2FP.PACK_AB R6, R206, R143 ;  /* 0x0000008fce06723e */ /* 0x000fe400000000ff */
[----:B------:R-:W-:-:S02]  /*a3f0*/  F2FP.PACK_AB R7, R203, R205 ;  /* 0x000000cdcb07723e */ /* 0x000fc400000000ff */
[----:B------:R-:W-:Y:S02]  /*a400*/  MOV R172, R137 ;  /* 0x0000008900ac7202 */ /* 0x000fe40000000f00 */
[----:B------:R-:W-:Y:S02]  /*a410*/  MOV R67, R138 ;  /* 0x0000008a00437202 */ /* 0x000fe40000000f00 */
[----:B-----5:R-:W-:Y:S02]  /*a420*/  MOV R10, R139 ;  /* 0x0000008b000a7202 */ /* 0x020fe40000000f00 */
[----:B--2---:R-:W-:Y:S01]  /*a430*/  HMMA.16816.F32 R136, R4, R36, R196 ;  /* 0x000000240488723c */ /* 0x004fe200000018c4 */
[----:B------:R2:W-:Y:S01]  /*a440*/  MUFU.EX2 R199, R9 ;  /* 0x0000000900c77308 */ /* 0x0005e20000000800 */
[----:B------:R-:W-:Y:S01]  /*a450*/  MOV R145, R117 ;  /* 0x0000007500917202 */ /* 0x000fe20000000f00 */
[----:B--2---:R-:W-:-:S06]  /*a460*/  FFMA.FTZ R9, R216, c[0x0][0x23c], -R3 ;  /* 0x00008f00d8097a23 */ /* 0x004fcc0000010803 */
[----:B------:R2:W-:Y:S01]  /*a470*/  MUFU.EX2 R198, R9 ;  /* 0x0000000900c67308 */ /* 0x0005e20000000800 */
[----:B------:R-:W-:Y:S02]  /*a480*/  MOV R117, R170 ;  /* 0x000000aa00757202 */ /* 0x000fe40000000f00 */
[----:B------:R-:W-:Y:S01]  /*a490*/  MOV R175, R171 ;  /* 0x000000ab00af7202 */ /* 0x000fe20000000f00 */
[----:B--2---:R-:W-:-:S04]  /*a4a0*/  FFMA.FTZ R9, R215, c[0x0][0x23c], -R3 ;  /* 0x00008f00d7097a23 */ /* 0x004fc80000010803 */
[----:B------:R2:W3:Y:S01]  /*a4b0*/  MUFU.EX2 R197, R9 ;  /* 0x0000000900c57308 */ /* 0x0004e20000000800 */
[----:B------:R-:W-:Y:S02]  /*a4c0*/  MOV R207, R132 ;  /* 0x0000008400cf7202 */ /* 0x000fe40000000f00 */
[----:B------:R-:W-:Y:S02]  /*a4d0*/  MOV R171, R133 ;  /* 0x0000008500ab7202 */ /* 0x000fe40000000f00 */
[----:B------:R-:W-:Y:S02]  /*a4e0*/  MOV R170, R134 ;  /* 0x0000008600aa7202 */ /* 0x000fe40000000f00 */
[----:B------:R-:W-:Y:S01]  /*a4f0*/  MOV R204, R135 ;  /* 0x0000008700cc7202 */ /* 0x000fe20000000f00 */
[----:B--2---:R-:W-:-:S04]  /*a500*/  FFMA.FTZ R9, R211, c[0x0][0x23c], -R3 ;  /* 0x00008f00d3097a23 */ /* 0x004fc80000010803 */
[----:B------:R2:W-:Y:S01]  /*a510*/  MUFU.EX2 R196, R9 ;  /* 0x0000000900c47308 */ /* 0x0005e20000000800 */
[----:B------:R-:W-:Y:S01]  /*a520*/  HMMA.16816.F32 R132, R4, R38, R192 ;  /* 0x000000260484723c */ /* 0x000fe200000018c0 */
[----:B------:R-:W-:Y:S02]  /*a530*/  MOV R179, R119 ;  /* 0x0000007700b37202 */ /* 0x000fe40000000f00 */
[----:B------:R-:W-:Y:S02]  /*a540*/  MOV R174, R176 ;  /* 0x000000b000ae7202 */ /* 0x000fe40000000f00 */
[----:B------:R-:W-:Y:S02]  /*a550*/  MOV R173, R177 ;  /* 0x000000b100ad7202 */ /* 0x000fe40000000f00 */
[----:B------:R-:W-:Y:S01]  /*a560*/  MOV R178, R12 ;  /* 0x0000000c00b27202 */ /* 0x000fe20000000f00 */
[----:B--2---:R-:W-:-:S04]  /*a570*/  FFMA.FTZ R9, R209, c[0x0][0x23c], -R3 ;  /* 0x00008f00d1097a23 */ /* 0x004fc80000010803 */
[----:B------:R2:W4:Y:S01]  /*a580*/  MUFU.EX2 R195, R9 ;  /* 0x0000000900c37308 */ /* 0x0005220000000800 */
[----:B------:R-:W-:Y:S02]  /*a590*/  MOV R119, R15 ;  /* 0x0000000f00777202 */ /* 0x000fe40000000f00 */
[----:B------:R-:W-:Y:S02]  /*a5a0*/  MOV R177, R14 ;  /* 0x0000000e00b17202 */ /* 0x000fe40000000f00 */
[----:B------:R-:W-:Y:S02]  /*a5b0*/  MOV R176, R13 ;  /* 0x0000000d00b07202 */ /* 0x000fe40000000f00 */
[----:B------:R-:W5:Y:S01]  /*a5c0*/  LDSM.16.MT88.4 R12, [R226+0xa400] ;  /* 0x00a40000e20c783b */ /* 0x000f620000004200 */
[----:B--2---:R-:W-:-:S04]  /*a5d0*/  FFMA.FTZ R9, R217, c[0x0][0x23c], -R2 ;  /* 0x00008f00d9097a23 */ /* 0x004fc80000010802 */
[----:B------:R2:W-:Y:S01]  /*a5e0*/  MUFU.EX2 R194, R9 ;  /* 0x0000000900c27308 */ /* 0x0005e20000000800 */
[----:B-1----:R-:W-:Y:S01]  /*a5f0*/  HMMA.16816.F32 R128, R4, R32, R188 ;  /* 0x000000200480723c */ /* 0x002fe200000018bc */
[----:B--2---:R-:W-:-:S06]  /*a600*/  FFMA.FTZ R9, R213, c[0x0][0x23c], -R2 ;  /* 0x00008f00d5097a23 */ /* 0x004fcc0000010802 */
[----:B------:R1:W2:Y:S02]  /*a610*/  MUFU.EX2 R193, R9 ;  /* 0x0000000900c17308 */ /* 0x0002a40000000800 */
[----:B-1----:R-:W-:-:S06]  /*a620*/  FFMA.FTZ R9, R210, c[0x0][0x23c], -R2 ;  /* 0x00008f00d2097a23 */ /* 0x002fcc0000010802 */
[----:B------:R1:W-:Y:S02]  /*a630*/  MUFU.EX2 R192, R9 ;  /* 0x0000000900c07308 */ /* 0x0003e40000000800 */
[----:B-1----:R-:W-:-:S06]  /*a640*/  FFMA.FTZ R9, R208, c[0x0][0x23c], -R2 ;  /* 0x00008f00d0097a23 */ /* 0x002fcc0000010802 */
[----:B------:R1:W-:Y:S01]  /*a650*/  MUFU.EX2 R191, R9 ;  /* 0x0000000900bf7308 */ /* 0x0003e20000000800 */
[----:B------:R-:W-:Y:S01]  /*a660*/  HMMA.16816.F32 R124, R4, R34, R184 ;  /* 0x00000022047c723c */ /* 0x000fe200000018b8 */
[----:B-1----:R-:W-:-:S06]  /*a670*/  FFMA.FTZ R9, R219, c[0x0][0x23c], -R0 ;  /* 0x00008f00db097a23 */ /* 0x002fcc0000010800 */
[----:B------:R1:W-:Y:S02]  /*a680*/  MUFU.EX2 R190, R9 ;  /* 0x0000000900be7308 */ /* 0x0003e40000000800 */
[----:B-1----:R-:W-:-:S06]  /*a690*/  FFMA.FTZ R9, R218, c[0x0][0x23c], -R0 ;  /* 0x00008f00da097a23 */ /* 0x002fcc0000010800 */
[----:B------:R1:W1:Y:S01]  /*a6a0*/  MUFU.EX2 R189, R9 ;  /* 0x0000000900bd7308 */ /* 0x0002620000000800 */
[----:B------:R-:W-:Y:S01]  /*a6b0*/  MOV R146, R116 ;  /* 0x0000007400927202 */ /* 0x000fe20000000f00 */
[----:B------:R-:W-:Y:S01]  /*a6c0*/  HMMA.16816.F32 R120, R4, R28, R120 ;  /* 0x0000001c0478723c */ /* 0x000fe20000001878 */
[----:B------:R-:W-:Y:S01]  /*a6d0*/  MOV R216, R117 ;  /* 0x0000007500d87202 */ /* 0x000fe20000000f00 */
[----:B-1----:R-:W-:-:S04]  /*a6e0*/  FFMA.FTZ R9, R214, c[0x0][0x23c], -R0 ;  /* 0x00008f00d6097a23 */ /* 0x002fc80000010800 */
[----:B------:R1:W-:Y:S01]  /*a6f0*/  MUFU.EX2 R187, R9 ;  /* 0x0000000900bb7308 */ /* 0x0003e20000000800 */
[----:B------:R-:W-:Y:S01]  /*a700*/  MOV R215, R118 ;  /* 0x0000007600d77202 */ /* 0x000fe20000000f00 */
[----:B-----5:R-:W-:Y:S01]  /*a710*/  HMMA.16816.F32 R112, R4, R12, R112 ;  /* 0x0000000c0470723c */ /* 0x020fe20000001870 */
[----:B------:R-:W-:Y:S01]  /*a720*/  MOV R211, R119 ;  /* 0x0000007700d37202 */ /* 0x000fe20000000f00 */
[----:B-1----:R-:W-:-:S04]  /*a730*/  FFMA.FTZ R9, R212, c[0x0][0x23c], -R0 ;  /* 0x00008f00d4097a23 */ /* 0x002fc80000010800 */
[----:B------:R1:W5:Y:S02]  /*a740*/  MUFU.EX2 R188, R9 ;  /* 0x0000000900bc7308 */ /* 0x0003640000000800 */
[C---:B------:R-:W-:Y:S08]  /*a750*/  HMMA.16816.F32 R116, R4.reuse, R30, R180 ;  /* 0x0000001e0474723c */ /* 0x040ff000000018b4 */
[----:B------:R-:W-:Y:S01]  /*a760*/  HMMA.16816.F32 R108, R4, R14, R108 ;  /* 0x0000000e046c723c */ /* 0x000fe2000000186c */
[----:B-1----:R-:W-:-:S07]  /*a770*/  FFMA.FTZ R9, R234, c[0x0][0x23c], -R8 ;  /* 0x00008f00ea097a23 */ /* 0x002fce0000010808 */
[C---:B------:R-:W-:Y:S01]  /*a780*/  HMMA.16816.F32 R104, R4.reuse, R16, R104 ;  /* 0x000000100468723c */ /* 0x040fe20000001868 */
[----:B------:R1:W-:Y:S07]  /*a790*/  MUFU.EX2 R186, R9 ;  /* 0x0000000900ba7308 */ /* 0x0003ee0000000800 */
[C---:B------:R-:W-:Y:S08]  /*a7a0*/  HMMA.16816.F32 R100, R4.reuse, R18, R100 ;  /* 0x000000120464723c */ /* 0x040ff00000001864 */
[----:B------:R-:W-:Y:S01]  /*a7b0*/  HMMA.16816.F32 R96, R4, R20, R164 ;  /* 0x000000140460723c */ /* 0x000fe200000018a4 */
[----:B-1----:R-:W-:-:S07]  /*a7c0*/  FFMA.FTZ R9, R222, c[0x0][0x23c], -R8 ;  /* 0x00008f00de097a23 */ /* 0x002fce0000010808 */
[----:B------:R-:W-:Y:S01]  /*a7d0*/  HMMA.16816.F32 R84, R4, R22, R152 ;  /* 0x000000160454723c */ /* 0x000fe20000001898 */
[----:B------:R1:W1:Y:S06]  /*a7e0*/  MUFU.EX2 R185, R9 ;  /* 0x0000000900b97308 */ /* 0x00026c0000000800 */
[----:B------:R-:W-:Y:S02]  /*a7f0*/  F2FP.PACK_AB R4, R201, R202 ;  /* 0x000000cac904723e */ /* 0x000fe400000000ff */
[----:B---3--:R-:W-:Y:S02]  /*a800*/  F2FP.PACK_AB R5, R197, R198 ;  /* 0x000000c6c505723e */ /* 0x008fe400000000ff */
[----:B------:R-:W-:-:S02]  /*a810*/  F2FP.PACK_AB R6, R199, R200 ;  /* 0x000000c8c706723e */ /* 0x000fc400000000ff */
[----:B----4-:R-:W-:Y:S01]  /*a820*/  F2FP.PACK_AB R7, R195, R196 ;  /* 0x000000c4c307723e */ /* 0x010fe200000000ff */
[----:B-1----:R-:W-:-:S06]  /*a830*/  FFMA.FTZ R9, R221, c[0x0][0x23c], -R8 ;  /* 0x00008f00dd097a23 */ /* 0x002fcc0000010808 */
[C---:B------:R-:W-:Y:S01]  /*a840*/  HMMA.16816.F32 R92, R4.reuse, R36, R92 ;  /* 0x00000024045c723c */ /* 0x040fe2000000185c */
[----:B------:R1:W-:Y:S07]  /*a850*/  MUFU.EX2 R184, R9 ;  /* 0x0000000900b87308 */ /* 0x0003ee0000000800 */
[C---:B------:R-:W-:Y:S01]  /*a860*/  HMMA.16816.F32 R88, R4.reuse, R38, R88 ;  /* 0x000000260458723c */ /* 0x040fe20000001858 */
[----:B------:R-:W3:Y:S07]  /*a870*/  LDSM.16.MT88.4 R36, [R224+0x9800] ;  /* 0x00980000e024783b */ /* 0x000eee0000004200 */
[----:B------:R-:W-:Y:S01]  /*a880*/  HMMA.16816.F32 R80, R4, R32, R148 ;  /* 0x000000200450723c */ /* 0x000fe20000001894 */
[----:B-1----:R-:W-:-:S07]  /*a890*/  FFMA.FTZ R9, R220, c[0x0][0x23c], -R8 ;  /* 0x00008f00dc097a23 */ /* 0x002fce0000010808 */
[C---:B------:R-:W-:Y:S01]  /*a8a0*/  HMMA.16816.F32 R76, R4.reuse, R34, R76 ;  /* 0x00000022044c723c */ /* 0x040fe2000000184c */
[----:B------:R-:W1:Y:S01]  /*a8b0*/  LDSM.16.MT88.4 R32, [R226+0x9800] ;  /* 0x00980000e220783b */ /* 0x000e620000004200 */
[----:B------:R4:W-:Y:S06]  /*a8c0*/  MUFU.EX2 R183, R9 ;  /* 0x0000000900b77308 */ /* 0x0009ec0000000800 */
[C---:B------:R-:W-:Y:S08]  /*a8d0*/  HMMA.16816.F32 R72, R4.reuse, R28, R72 ;  /* 0x0000001c0448723c */ /* 0x040ff00000001848 */
[C---:B------:R-:W-:Y:S01]  /*a8e0*/  HMMA.16816.F32 R68, R4.reuse, R30, R156 ;  /* 0x0000001e0444723c */ /* 0x040fe2000000189c */
[----:B------:R-:W1:Y:S07]  /*a8f0*/  LDSM.16.MT88.4 R28, [R224+0xa800] ;  /* 0x00a80000e01c783b */ /* 0x000e6e0000004200 */
[C---:B------:R-:W-:Y:S01]  /*a900*/  HMMA.16816.F32 R60, R4.reuse, R12, R60 ;  /* 0x0000000c043c723c */ /* 0x040fe2000000183c */
[----:B----4-:R-:W-:Y:S01]  /*a910*/  FFMA.FTZ R9, R244, c[0x0][0x23c], -R3 ;  /* 0x00008f00f4097a23 */ /* 0x010fe20000010803 */
[----:B------:R-:W-:Y:S01]  /*a920*/  MOV R209, R168 ;  /* 0x000000a800d17202 */ /* 0x000fe20000000f00 */
[----:B------:R-:W-:Y:S05]  /*a930*/  LDSM.16.MT88.4 R156, [R224+0xac00] ;  /* 0x00ac0000e09c783b */ /* 0x000fea0000004200 */
[C---:B------:R-:W-:Y:S01]  /*a940*/  HMMA.16816.F32 R48, R4.reuse, R14, R48 ;  /* 0x0000000e0430723c */ /* 0x040fe20000001830 */
[----:B------:R-:W4:Y:S07]  /*a950*/  LDSM.16.MT88.4 R12, [R226+0xa800] ;  /* 0x00a80000e20c783b */ /* 0x000f2e0000004200 */
[C---:B------:R-:W-:Y:S08]  /*a960*/  HMMA.16816.F32 R44, R4.reuse, R16, R44 ;  /* 0x00000010042c723c */ /* 0x040ff0000000182c */
[C---:B------:R-:W-:Y:S01]  /*a970*/  HMMA.16816.F32 R52, R4.reuse, R18, R52 ;  /* 0x000000120434723c */ /* 0x040fe20000001834 */
[----:B------:R-:W1:Y:S07]  /*a980*/  LDSM.16.MT88.4 R16, [R224+0xb800] ;  /* 0x00b80000e010783b */ /* 0x000e6e0000004200 */
[C---:B------:R-:W-:Y:S08]  /*a990*/  HMMA.16816.F32 R56, R4.reuse, R20, R56 ;  /* 0x000000140438723c */ /* 0x040ff00000001838 */
[----:B------:R-:W-:Y:S01]  /*a9a0*/  HMMA.16816.F32 R40, R4, R22, R40 ;  /* 0x000000160428723c */ /* 0x000fe20000001828 */
[----:B------:R-:W1:Y:S01]  /*a9b0*/  LDSM.16.MT88.4 R20, [R226+0xb800] ;  /* 0x00b80000e214783b */ /* 0x000e620000004200 */
[----:B------:R-:W-:Y:S01]  /*a9c0*/  MOV R181, R170 ;  /* 0x000000aa00b57202 */ /* 0x000fe20000000f00 */
[----:B------:R2:W-:Y:S01]  /*a9d0*/  MUFU.EX2 R182, R9 ;  /* 0x0000000900b67308 */ /* 0x0005e20000000800 */
[----:B------:R-:W-:-:S02]  /*a9e0*/  MOV R217, R209 ;  /* 0x000000d100d97202 */ /* 0x000fc40000000f00 */
[----:B------:R-:W-:Y:S02]  /*a9f0*/  MOV R209, R211 ;  /* 0x000000d300d17202 */ /* 0x000fe40000000f00 */
[----:B------:R-:W-:Y:S02]  /*aa00*/  MOV R211, R215 ;  /* 0x000000d700d37202 */ /* 0x000fe40000000f00 */
[----:B------:R-:W-:Y:S02]  /*aa10*/  MOV R180, R171 ;  /* 0x000000ab00b47202 */ /* 0x000fe40000000f00 */
[----:B------:R-:W-:Y:S02]  /*aa20*/  MOV R244, R181 ;  /* 0x000000b500f47202 */ /* 0x000fe40000000f00 */
[----:B------:R-:W-:Y:S01]  /*aa30*/  MOV R215, R216 ;  /* 0x000000d800d77202 */ /* 0x000fe20000000f00 */
[----:B--2---:R-:W-:Y:S01]  /*aa40*/  FFMA.FTZ R9, R238, c[0x0][0x23c], -R3 ;  /* 0x00008f00ee097a23 */ /* 0x004fe20000010803 */
[----:B------:R-:W-:-:S02]  /*aa50*/  MOV R216, R204 ;  /* 0x000000cc00d87202 */ /* 0x000fc40000000f00 */
[----:B------:R-:W-:Y:S01]  /*aa60*/  MOV R204, R207 ;  /* 0x000000cf00cc7202 */ /* 0x000fe20000000f00 */
[----:B------:R2:W1:Y:S01]  /*aa70*/  MUFU.EX2 R181, R9 ;  /* 0x0000000900b57308 */ /* 0x0004620000000800 */
[----:B------:R-:W-:Y:S02]  /*aa80*/  MOV R207, R10 ;  /* 0x0000000a00cf7202 */ /* 0x000fe40000000f00 */
[----:B------:R-:W-:Y:S02]  /*aa90*/  MOV R10, R67 ;  /* 0x00000043000a7202 */ /* 0x000fe40000000f00 */
[----:B------:R-:W-:Y:S02]  /*aaa0*/  MOV R238, R180 ;  /* 0x000000b400ee7202 */ /* 0x000fe40000000f00 */
[----:B------:R-:W-:Y:S02]  /*aab0*/  MOV R67, R172 ;  /* 0x000000ac00437202 */ /* 0x000fe40000000f00 */
[----:B------:R-:W-:-:S02]  /*aac0*/  MOV R172, R173 ;  /* 0x000000ad00ac7202 */ /* 0x000fc40000000f00 */
[----:B------:R-:W-:Y:S01]  /*aad0*/  MOV R173, R174 ;  /* 0x000000ae00ad7202 */ /* 0x000fe20000000f00 */
[----:B--2---:R-:W-:Y:S01]  /*aae0*/  FFMA.FTZ R9, R233, c[0x0][0x23c], -R3 ;  /* 0x00008f00e9097a23 */ /* 0x004fe20000010803 */
[----:B------:R-:W-:-:S03]  /*aaf0*/  MOV R174, R175 ;  /* 0x000000af00ae7202 */ /* 0x000fc60000000f00 */
[----:B------:R2:W-:Y:S01]  /*ab00*/  MUFU.EX2 R180, R9 ;  /* 0x0000000900b47308 */ /* 0x0005e20000000800 */
[----:B------:R-:W-:Y:S02]  /*ab10*/  MOV R175, R178 ;  /* 0x000000b200af7202 */ /* 0x000fe40000000f00 */
[----:B------:R-:W-:Y:S02]  /*ab20*/  MOV R178, R179 ;  /* 0x000000b300b27202 */ /* 0x000fe40000000f00 */
[----:B------:R-:W-:Y:S01]  /*ab30*/  F2FP.PACK_AB R4, R193, R194 ;  /* 0x000000c2c104723e */ /* 0x000fe200000000ff */
[----:B--2---:R-:W-:-:S04]  /*ab40*/  FFMA.FTZ R9, R232, c[0x0][0x23c], -R3 ;  /* 0x00008f00e8097a23 */ /* 0x004fc80000010803 */
[----:B------:R2:W1:Y:S01]  /*ab50*/  MUFU.EX2 R179, R9 ;  /* 0x0000000900b37308 */ /* 0x0004620000000800 */
[----:B------:R-:W-:Y:S02]  /*ab60*/  F2FP.PACK_AB R5, R189, R190 ;  /* 0x000000bebd05723e */ /* 0x000fe400000000ff */
[----:B------:R-:W-:Y:S02]  /*ab70*/  F2FP.PACK_AB R6, R191, R192 ;  /* 0x000000c0bf06723e */ /* 0x000fe400000000ff */
[----:B-----5:R-:W-:Y:S02]  /*ab80*/  F2FP.PACK_AB R7, R188, R187 ;  /* 0x000000bbbc07723e */ /* 0x020fe400000000ff */
[----:B------:R-:W-:-:S04]  /*ab90*/  MOV R167, R169 ;  /* 0x000000a900a77202 */ /* 0x000fc80000000f00 */
[----:B------:R-:W-:Y:S01]  /*aba0*/  MOV R232, R167 ;  /* 0x000000a700e87202 */ /* 0x000fe20000000f00 */
[----:B---3--:R-:W-:Y:S01]  /*abb0*/  HMMA.16816.F32 R168, R4, R36, R136 ;  /* 0x0000002404a8723c */ /* 0x008fe20000001888 */
[----:B------:R-:W-:Y:S01]  /*abc0*/  MOV R210, R178 ;  /* 0x000000b200d27202 */ /* 0x000fe20000000f00 */
[----:B--2---:R-:W-:-:S06]  /*abd0*/  FFMA.FTZ R9, R239, c[0x0][0x23c], -R2 ;  /* 0x00008f00ef097a23 */ /* 0x004fcc0000010802 */
[C---:B------:R-:W-:Y:S01]  /*abe0*/  HMMA.16816.F32 R160, R4.reuse, R38, R132 ;  /* 0x0000002604a0723c */ /* 0x040fe20000001884 */
[----:B------:R2:W-:Y:S07]  /*abf0*/  MUFU.EX2 R178, R9 ;  /* 0x0000000900b27308 */ /* 0x0005ee0000000800 */
[C---:B-1----:R-:W-:Y:S08]  /*ac00*/  HMMA.16816.F32 R132, R4.reuse, R32, R128 ;  /* 0x000000200484723c */ /* 0x042ff00000001880 */
[C---:B------:R-:W-:Y:S01]  /*ac10*/  HMMA.16816.F32 R136, R4.reuse, R34, R124 ;  /* 0x000000220488723c */ /* 0x040fe2000000187c */
[----:B--2---:R-:W-:Y:S01]  /*ac20*/  FFMA.FTZ R9, R237, c[0x0][0x23c], -R2 ;  /* 0x00008f00ed097a23 */ /* 0x004fe20000010802 */
[----:B------:R-:W-:Y:S01]  /*ac30*/  MOV R212, R67 ;  /* 0x0000004300d47202 */ /* 0x000fe20000000f00 */
[----:B------:R-:W-:Y:S05]  /*ac40*/  LDSM.16.MT88.4 R124, [R224+0x9c00] ;  /* 0x009c0000e07c783b */ /* 0x000fea0000004200 */
[C---:B------:R-:W-:Y:S08]  /*ac50*/  HMMA.16816.F32 R148, R4.reuse, R28, R120 ;  /* 0x0000001c0494723c */ /* 0x040ff00000001878 */
[C---:B------:R-:W-:Y:S08]  /*ac60*/  HMMA.16816.F32 R152, R4.reuse, R30, R116 ;  /* 0x0000001e0498723c */ /* 0x040ff00000001874 */
[C---:B----4-:R-:W-:Y:S08]  /*ac70*/  HMMA.16816.F32 R164, R4.reuse, R12, R112 ;  /* 0x0000000c04a4723c */ /* 0x050ff00000001870 */
        /* <DEDUP_REMOVED lines=9> */
[C---:B------:R-:W-:Y:S08]  /*ad10*/  HMMA.16816.F32 R116, R4.reuse, R36, R92 ;  /* 0x000000240474723c */ /* 0x040ff0000000185c */
[----:B------:R-:W-:Y:S07]  /*ad20*/  HMMA.16816.F32 R36, R4, R38, R88 ;  /* 0x000000260424723c */ /* 0x000fee0000001858 */
[----:B------:R-:W-:-:S02]  /*ad30*/  MOV R88, R177 ;  /* 0x000000b100587202 */ /* 0x000fc40000000f00 */
[----:B------:R1:W2:Y:S01]  /*ad40*/  MUFU.EX2 R177, R9 ;  /* 0x0000000900b17308 */ /* 0x0002a20000000800 */
[----:B------:R-:W-:Y:S01]  /*ad50*/  HMMA.16816.F32 R68, R4, R30, R68 ;  /* 0x0000001e0444723c */ /* 0x000fe20000001844 */
[--C-:B-1----:R-:W-:Y:S02]  /*ad60*/  FFMA.FTZ R9, R235, c[0x0][0x23c], -R2.reuse ;  /* 0x00008f00eb097a23 */ /* 0x102fe40000010802 */
[----:B------:R-:W-:-:S04]  /*ad70*/  FFMA.FTZ R2, R223, c[0x0][0x23c], -R2 ;  /* 0x00008f00df027a23 */ /* 0x000fc80000010802 */
[----:B------:R1:W-:Y:S01]  /*ad80*/  MUFU.EX2 R67, R2 ;  /* 0x0000000200437308 */ /* 0x0003e20000000800 */
[----:B------:R-:W-:Y:S02]  /*ad90*/  MOV R91, R217 ;  /* 0x000000d9005b7202 */ /* 0x000fe40000000f00 */
[----:B------:R-:W-:Y:S01]  /*ada0*/  MOV R90, R209 ;  /* 0x000000d1005a7202 */ /* 0x000fe20000000f00 */
[----:B-1----:R-:W-:-:S04]  /*adb0*/  FFMA.FTZ R2, R242, c[0x0][0x23c], -R0 ;  /* 0x00008f00f2027a23 */ /* 0x002fc80000010800 */
[----:B------:R1:W-:Y:S01]  /*adc0*/  MUFU.EX2 R31, R2 ;  /* 0x00000002001f7308 */ /* 0x0003e20000000800 */
[----:B------:R-:W-:Y:S02]  /*add0*/  MOV R233, R211 ;  /* 0x000000d300e97202 */ /* 0x000fe40000000f00 */
[----:B------:R-:W-:Y:S02]  /*ade0*/  MOV R213, R144 ;  /* 0x0000009000d57202 */ /* 0x000fe40000000f00 */
[----:B------:R-:W-:Y:S02]  /*adf0*/  MOV R217, R145 ;  /* 0x0000009100d97202 */ /* 0x000fe40000000f00 */
[----:B------:R-:W-:Y:S01]  /*ae00*/  MOV R209, R146 ;  /* 0x0000009200d17202 */ /* 0x000fe20000000f00 */
[----:B-1----:R-:W-:-:S04]  /*ae10*/  FFMA.FTZ R2, R241, c[0x0][0x23c], -R0 ;  /* 0x00008f00f1027a23 */ /* 0x002fc80000010800 */
[----:B------:R1:W3:Y:S01]  /*ae20*/  MUFU.EX2 R30, R2 ;  /* 0x00000002001e7308 */ /* 0x0002e20000000800 */
[----:B------:R-:W-:Y:S02]  /*ae30*/  MOV R211, R147 ;  /* 0x0000009300d37202 */ /* 0x000fe40000000f00 */
[----:B------:R-:W-:Y:S01]  /*ae40*/  HMMA.16816.F32 R144, R4, R28, R72 ;  /* 0x0000001c0490723c */ /* 0x000fe20000001848 */
[--C-:B-1----:R-:W-:Y:S02]  /*ae50*/  FFMA.FTZ R2, R240, c[0x0][0x23c], -R0.reuse ;  /* 0x00008f00f0027a23 */ /* 0x102fe40000010800 */
[----:B------:R-:W-:-:S04]  /*ae60*/  FFMA.FTZ R0, R236, c[0x0][0x23c], -R0 ;  /* 0x00008f00ec007a23 */ /* 0x000fc80000010800 */
[----:B------:R1:W-:Y:S01]  /*ae70*/  MUFU.EX2 R28, R0 ;  /* 0x00000000001c7308 */ /* 0x0003e20000000800 */
[----:B------:R-:W-:Y:S01]  /*ae80*/  HMMA.16816.F32 R52, R4, R18, R52 ;  /* 0x000000120434723c */ /* 0x000fe20000001834 */
[----:B------:R-:W-:Y:S01]  /*ae90*/  MOV R220, R215 ;  /* 0x000000d700dc7202 */ /* 0x000fe20000000f00 */
[----:B-1----:R-:W-:-:S05]  /*aea0*/  FFMA.FTZ R0, R251, c[0x0][0x23c], -R8 ;  /* 0x00008f00fb007a23 */ /* 0x002fca0000010808 */
[----:B------:R1:W-:Y:S01]  /*aeb0*/  MUFU.EX2 R19, R0 ;  /* 0x0000000000137308 */ /* 0x0003e20000000800 */
[----:B------:R-:W-:Y:S01]  /*aec0*/  HMMA.16816.F32 R128, R4, R32, R80 ;  /* 0x000000200480723c */ /* 0x000fe20000001850 */
[----:B------:R-:W-:Y:S01]  /*aed0*/  MOV R221, R216 ;  /* 0x000000d800dd7202 */ /* 0x000fe20000000f00 */
[----:B------:R-:W-:Y:S01]  /*aee0*/  LDSM.16.MT88.4 R80, [R224+0xbc00] ;  /* 0x00bc0000e050783b */ /* 0x000fe20000004200 */
[----:B------:R-:W-:-:S05]  /*aef0*/  MOV R222, R204 ;  /* 0x000000cc00de7202 */ /* 0x000fca0000000f00 */
[----:B------:R-:W-:Y:S01]  /*af00*/  HMMA.16816.F32 R32, R4, R34, R76 ;  /* 0x000000220420723c */ /* 0x000fe2000000184c */
[----:B-1----:R-:W-:-:S07]  /*af10*/  FFMA.FTZ R0, R246, c[0x0][0x23c], -R8 ;  /* 0x00008f00f6007a23 */ /* 0x002fce0000010808 */
[C---:B------:R-:W-:Y:S01]  /*af20*/  HMMA.16816.F32 R60, R4.reuse, R12, R60 ;  /* 0x0000000c043c723c */ /* 0x040fe2000000183c */
[----:B------:R1:W-:Y:S07]  /*af30*/  MUFU.EX2 R18, R0 ;  /* 0x0000000000127308 */ /* 0x0003ee0000000800 */
[----:B------:R-:W-:Y:S01]  /*af40*/  HMMA.16816.F32 R48, R4, R14, R48 ;  /* 0x0000000e0430723c */ /* 0x000fe20000001830 */
[----:B------:R-:W-:-:S07]  /*af50*/  MOV R234, R207 ;  /* 0x000000cf00ea7202 */ /* 0x000fce0000000f00 */
[----:B------:R-:W-:Y:S01]  /*af60*/  HMMA.16816.F32 R44, R4, R16, R44 ;  /* 0x00000010042c723c */ /* 0x000fe2000000182c */
[----:B-1----:R-:W-:-:S07]  /*af70*/  FFMA.FTZ R0, R247, c[0x0][0x23c], -R8 ;  /* 0x00008f00f7007a23 */ /* 0x002fce0000010808 */
[----:B------:R-:W-:Y:S01]  /*af80*/  HMMA.16816.F32 R56, R4, R20, R56 ;  /* 0x000000140438723c */ /* 0x000fe20000001838 */
[----:B------:R1:W-:Y:S01]  /*af90*/  MUFU.EX2 R17, R0 ;  /* 0x0000000000117308 */ /* 0x0003e20000000800 */
[----:B------:R-:W-:-:S06]  /*afa0*/  MOV R214, R172 ;  /* 0x000000ac00d67202 */ /* 0x000fcc0000000f00 */
[----:B------:R-:W-:Y:S01]  /*afb0*/  HMMA.16816.F32 R40, R4, R22, R40 ;  /* 0x000000160428723c */ /* 0x000fe20000001828 */
[----:B------:R-:W4:Y:S01]  /*afc0*/  LDSM.16.MT88.4 R4, [R226+0xbc00] ;  /* 0x00bc0000e204783b */ /* 0x000f220000004200 */
[----:B------:R-:W-:Y:S02]  /*afd0*/  MOV R218, R173 ;  /* 0x000000ad00da7202 */ /* 0x000fe40000000f00 */
[----:B------:R-:W-:Y:S02]  /*afe0*/  MOV R219, R174 ;  /* 0x000000ae00db7202 */ /* 0x000fe40000000f00 */
[----:B------:R-:W-:Y:S02]  /*aff0*/  MOV R208, R175 ;  /* 0x000000af00d07202 */ /* 0x000fe40000000f00 */
[----:B------:R-:W-:Y:S01]  /*b000*/  MOV R215, R140 ;  /* 0x0000008c00d77202 */ /* 0x000fe20000000f00 */
[----:B-1----:R-:W-:Y:S01]  /*b010*/  FFMA.FTZ R0, R243, c[0x0][0x23c], -R8 ;  /* 0x00008f00f3007a23 */ /* 0x002fe20000010808 */
[----:B------:R-:W-:Y:S01]  /*b020*/  MOV R216, R141 ;  /* 0x0000008d00d87202 */ /* 0x000fe20000000f00 */
[----:B------:R-:W-:Y:S01]  /*b030*/  LDSM.16.MT88.4 R172, [R226+0xac00] ;  /* 0x00ac0000e2ac783b */ /* 0x000fe20000004200 */
[----:B------:R-:W-:-:S02]  /*b040*/  MOV R204, R142 ;  /* 0x0000008e00cc7202 */ /* 0x000fc40000000f00 */
[----:B------:R-:W-:Y:S02]  /*b050*/  MOV R207, R143 ;  /* 0x0000008f00cf7202 */ /* 0x000fe40000000f00 */
[----:B------:R-:W1:Y:S01]  /*b060*/  LDSM.16.MT88.4 R140, [R226+0x9c00] ;  /* 0x009c0000e28c783b */ /* 0x000e620000004200 */
[----:B------:R5:W-:Y:S01]  /*b070*/  MUFU.EX2 R16, R0 ;  /* 0x0000000000107308 */ /* 0x000be20000000800 */
[----:B------:R-:W-:-:S07]  /*b080*/  MOV R89, R176 ;  /* 0x000000b000597202 */ /* 0x000fce0000000f00 */
[----:B------:R-:W1:Y:S01]  /*b090*/  MUFU.EX2 R176, R9 ;  /* 0x0000000900b07308 */ /* 0x000e620000000800 */
[----:B-----5:R-:W-:-:S07]  /*b0a0*/  FFMA.FTZ R0, R88, c[0x0][0x23c], -R3 ;  /* 0x00008f0058007a23 */ /* 0x020fce0000010803 */
[----:B------:R-:W5:Y:S08]  /*b0b0*/  MUFU.EX2 R29, R2 ;  /* 0x00000002001d7308 */ /* 0x000f700000000800 */
[----:B------:R1:W-:Y:S02]  /*b0c0*/  MUFU.EX2 R15, R0 ;  /* 0x00000000000f7308 */ /* 0x0003e40000000800 */
[----:B-1----:R-:W-:-:S06]  /*b0d0*/  FFMA.FTZ R0, R89, c[0x0][0x23c], -R3 ;  /* 0x00008f0059007a23 */ /* 0x002fcc0000010803 */
[----:B------:R1:W1:Y:S01]  /*b0e0*/  MUFU.EX2 R14, R0 ;  /* 0x00000000000e7308 */ /* 0x0002620000000800 */
[----:B--2---:R-:W-:Y:S02]  /*b0f0*/  F2FP.PACK_AB R92, R177, R178 ;  /* 0x000000b2b15c723e */ /* 0x004fe400000000ff */
[----:B---3--:R-:W-:Y:S01]  /*b100*/  F2FP.PACK_AB R93, R30, R31 ;  /* 0x0000001f1e5d723e */ /* 0x008fe200000000ff */
[--C-:B-1----:R-:W-:Y:S02]  /*b110*/  FFMA.FTZ R0, R252, c[0x0][0x23c], -R3.reuse ;  /* 0x00008f00fc007a23 */ /* 0x102fe40000010803 */
[----:B------:R-:W-:Y:S02]  /*b120*/  FFMA.FTZ R3, R245, c[0x0][0x23c], -R3 ;  /* 0x00008f00f5037a23 */ /* 0x000fe40000010803 */
[----:B------:R1:W-:Y:S08]  /*b130*/  MUFU.EX2 R13, R0 ;  /* 0x00000000000d7308 */ /* 0x0003f00000000800 */
[----:B------:R2:W3:Y:S01]  /*b140*/  MUFU.EX2 R12, R3 ;  /* 0x00000003000c7308 */ /* 0x0004e20000000800 */
[----:B------:R-:W-:-:S02]  /*b150*/  F2FP.PACK_AB R94, R67, R176 ;  /* 0x000000b0435e723e */ /* 0x000fc400000000ff */
[----:B-----5:R-:W-:Y:S02]  /*b160*/  F2FP.PACK_AB R95, R28, R29 ;  /* 0x0000001d1c5f723e */ /* 0x020fe400000000ff */
[----:B------:R-:W-:Y:S02]  /*b170*/  MOV R239, R90 ;  /* 0x0000005a00ef7202 */ /* 0x000fe40000000f00 */
[----:B------:R-:W-:Y:S01]  /*b180*/  MOV R237, R91 ;  /* 0x0000005b00ed7202 */ /* 0x000fe20000000f00 */
[----:B------:R-:W-:Y:S02]  /*b190*/  FFMA.FTZ R2, R244, R66, R238 ;  /* 0x00000042f4027223 */ /* 0x000fe400000100ee */
[----:B----4-:R-:W-:Y:S02]  /*b1a0*/  HMMA.16816.F32 R88, R92, R4, R96 ;  /* 0x000000045c58723c */ /* 0x010fe40000001860 */
[----:B------:R-:W-:Y:S02]  /*b1b0*/  FFMA.FTZ R8, R239, R64, R237 ;  /* 0x00000040ef087223 */ /* 0x000fe400000100ed */
[----:B-1----:R-:W-:-:S02]  /*b1c0*/  FFMA.FTZ R0, R221, R65, R220 ;  /* 0x00000041dd007223 */ /* 0x002fc400000100dc */
[----:B--2---:R-:W-:Y:S01]  /*b1d0*/  FFMA.FTZ R3, R233, R11, R232 ;  /* 0x0000000be9037223 */ /* 0x004fe200000100e8 */
[----:B------:R-:W-:Y:S01]  /*b1e0*/  F2FP.PACK_AB R96, R18, R19 ;  /* 0x000000131260723e */ /* 0x000fe200000000ff */
[----:B------:R-:W-:Y:S01]  /*b1f0*/  FADD.FTZ R8, R222, R8 ;  /* 0x00000008de087221 */ /* 0x000fe20000010000 */
[----:B------:R-:W-:Y:S02]  /*b200*/  F2FP.PACK_AB R97, R14, R15 ;  /* 0x0000000f0e61723e */ /* 0x000fe400000000ff */
[----:B------:R-:W-:Y:S02]  /*b210*/  F2FP.PACK_AB R98, R16, R17 ;  /* 0x000000111062723e */ /* 0x000fe400000000ff */
[----:B---3--:R-:W-:Y:S01]  /*b220*/  F2FP.PACK_AB R99, R12, R13 ;  /* 0x0000000d0c63723e */ /* 0x008fe200000000ff */
        /* <DEDUP_REMOVED lines=8> */
[----:B------:R-:W-:-:S05]  /*b2b0*/  FADD.FTZ R3, R210, R3 ;  /* 0x00000003d2037221 */ /* 0x000fca0000010000 */
[----:B------:R-:W-:Y:S01]  /*b2c0*/  HMMA.16816.F32 R132, R92, R140, R132 ;  /* 0x0000008c5c84723c */ /* 0x000fe20000001884 */
[----:B------:R-:W-:-:S07]  /*b2d0*/  FADD.FTZ R2, R213, R2 ;  /* 0x00000002d5027221 */ /* 0x000fce0000010000 */
[----:B------:R-:W-:Y:S01]  /*b2e0*/  HMMA.16816.F32 R136, R92, R142, R136 ;  /* 0x0000008e5c88723c */ /* 0x000fe20000001888 */
[----:B------:R-:W-:-:S07]  /*b2f0*/  FADD.FTZ R0, R217, R0 ;  /* 0x00000000d9007221 */ /* 0x000fce0000010000 */
[C---:B------:R-:W-:Y:S08]  /*b300*/  HMMA.16816.F32 R148, R92.reuse, R156, R148 ;  /* 0x0000009c5c94723c */ /* 0x040ff00000001894 */
[C---:B------:R-:W-:Y:S08]  /*b310*/  HMMA.16816.F32 R152, R92.reuse, R158, R152 ;  /* 0x0000009e5c98723c */ /* 0x040ff00000001898 */
[C---:B------:R-:W-:Y:S08]  /*b320*/  HMMA.16816.F32 R164, R92.reuse, R172, R164 ;  /* 0x000000ac5ca4723c */ /* 0x040ff000000018a4 */
[C---:B------:R-:W-:Y:S08]  /*b330*/  HMMA.16816.F32 R168, R92.reuse, R174, R108 ;  /* 0x000000ae5ca8723c */ /* 0x040ff0000000186c */
[C---:B------:R-:W-:Y:S08]  /*b340*/  HMMA.16816.F32 R72, R92.reuse, R80, R104 ;  /* 0x000000505c48723c */ /* 0x040ff00000001868 */
[----:B------:R-:W-:Y:S01]  /*b350*/  HMMA.16816.F32 R76, R92, R82, R100 ;  /* 0x000000525c4c723c */ /* 0x000fe20000001864 */
[----:B------:R-:W-:-:S07]  /*b360*/  FADD.FTZ R3, R202, R3 ;  /* 0x00000003ca037221 */ /* 0x000fce0000010000 */
[----:B------:R-:W-:Y:S01]  /*b370*/  HMMA.16816.F32 R92, R92, R6, R84 ;  /* 0x000000065c5c723c */ /* 0x000fe20000001854 */
[----:B------:R-:W-:-:S07]  /*b380*/  FADD.FTZ R2, R198, R2 ;  /* 0x00000002c6027221 */ /* 0x000fce0000010000 */
[----:B------:R-:W-:Y:S07]  /*b390*/  HMMA.16816.F32 R84, R96, R4, R56 ;  /* 0x000000046054723c */ /* 0x000fee0000001838 */
[----:B------:R-:W-:-:S04]  /*b3a0*/  FADD.FTZ R4, R208, R9 ;  /* 0x00000009d0047221 */ /* 0x000fc80000010000 */
        /* <DEDUP_REMOVED lines=46> */
[----:B------:R-:W-:Y:S01]  /*b690*/  FADD.FTZ R0, R28, R0 ;  /* 0x000000001c007221 */ /* 0x000fe20000010000 */
[----:B------:R1:W-:Y:S04]  /*b6a0*/  STL [R1], R4 ;  /* 0x0000000401007387 */ /* 0x0003e80000100800 */
[----:B------:R1:W-:Y:S04]  /*b6b0*/  STL [R1+0x4], R3 ;  /* 0x0000040301007387 */ /* 0x0003e80000100800 */
[----:B------:R1:W-:Y:S04]  /*b6c0*/  STL [R1+0xc], R2 ;  /* 0x00000c0201007387 */ /* 0x0003e80000100800 */
[----:B------:R1:W-:Y:S01]  /*b6d0*/  STL [R1+0x8], R0 ;  /* 0x0000080001007387 */ /* 0x0003e20000100800 */
[----:B------:R-:W-:Y:S01]  /*b6e0*/  PLOP3.LUT P0, PT, PT, PT, UP0, 0x40, 0x0 ;  /* 0x000000000000781c */ /* 0x000fe20003f0e808 */
[----:B------:R-:W-:Y:S01]  /*b6f0*/  HMMA.16816.F32 R144, R96, R156, R144 ;  /* 0x0000009c6090723c */ /* 0x000fe20000001890 */
[----:B------:R-:W-:-:S07]  /*b700*/  MOV R104, R250 ;  /* 0x000000fa00687202 */ /* 0x000fce0000000f00 */
[----:B------:R-:W-:Y:S01]  /*b710*/  HMMA.16816.F32 R156, R96, R158, R68 ;  /* 0x0000009e609c723c */ /* 0x000fe20000001844 */
[----:B------:R-:W-:Y:S02]  /*b720*/  MOV R105, R249 ;  /* 0x000000f900697202 */ /* 0x000fe40000000f00 */
[----:B------:R-:W-:-:S05]  /*b730*/  MOV R101, R231 ;  /* 0x000000e700657202 */ /* 0x000fca0000000f00 */
[----:B------:R-:W-:Y:S01]  /*b740*/  HMMA.16816.F32 R116, R96, R124, R116 ;  /* 0x0000007c6074723c */ /* 0x000fe20000001874 */
[----:B------:R-:W-:-:S07]  /*b750*/  MOV R103, R248 ;  /* 0x000000f800677202 */ /* 0x000fce0000000f00 */
        /* <DEDUP_REMOVED lines=9> */
[----:B-1----:R-:W2:Y:S04]  /*b7f0*/  LDL.64 R204, [R1+0x40] ;  /* 0x0000400001cc7983 */ /* 0x002ea80000100a00 */
        /* <DEDUP_REMOVED lines=66> */
[----:B-1----:R-:W1:Y:S04]  /*bc20*/  LDSM.16.M88.4 R12, [R225+0x6000] ;  /* 0x00600000e10c783b */ /* 0x002e680000000200 */
[----:B------:R-:W-:Y:S04]  /*bc30*/  LDSM.16.M88.4 R44, [R225+0x6800] ;  /* 0x00680000e12c783b */ /* 0x000fe80000000200 */
[----:B------:R-:W-:Y:S04]  /*bc40*/  LDSM.16.M88.4 R40, [R225+0x6c00] ;  /* 0x006c0000e128783b */ /* 0x000fe80000000200 */
[----:B------:R-:W-:Y:S04]  /*bc50*/  LDSM.16.M88.4 R36, [R227+0x6000] ;  /* 0x00600000e324783b */ /* 0x000fe80000000200 */
[----:B---3--:R-:W3:Y:S04]  /*bc60*/  LDSM.16.M88.4 R4, [R228+0x1000] ;  /* 0x00100000e404783b */ /* 0x008ee80000000200 */
[----:B------:R-:W-:Y:S04]  /*bc70*/  LDSM.16.M88.4 R32, [R227+0x6400] ;  /* 0x00640000e320783b */ /* 0x000fe80000000200 */
[----:B------:R-:W-:Y:S04]  /*bc80*/  LDSM.16.M88.4 R28, [R227+0x6800] ;  /* 0x00680000e31c783b */ /* 0x000fe80000000200 */
[----:B------:R-:W-:Y:S04]  /*bc90*/  LDSM.16.M88.4 R20, [R227+0x6c00] ;  /* 0x006c0000e314783b */ /* 0x000fe80000000200 */
[----:B------:R-:W-:Y:S01]  /*bca0*/  LDSM.16.M88.4 R16, [R229] ;  /* 0x00000000e510783b */ /* 0x000fe20000000200 */
[C---:B--2---:R-:W-:Y:S03]  /*bcb0*/  HMMA.16816.F32 R196, R8.reuse, R48, RZ ;  /* 0x0000003008c4723c */ /* 0x044fe600000018ff */
[----:B------:R-:W-:Y:S04]  /*bcc0*/  LDSM.16.M88.4 R52, [R225+0x7000] ;  /* 0x00700000e134783b */ /* 0x000fe80000000200 */
[----:B------:R-:W0:Y:S01]  /*bcd0*/  LDGDEPBAR ;  /* 0x00000000000079af */ /* 0x000e220000000000 */
[C---:B-1----:R-:W-:Y:S08]  /*bce0*/  HMMA.16816.F32 R216, R8.reuse, R12, RZ ;  /* 0x0000000c08d8723c */ /* 0x042ff000000018ff */
[----:B------:R-:W-:Y:S08]  /*bcf0*/  HMMA.16816.F32 R212, R8, R14, RZ ;  /* 0x0000000e08d4723c */ /* 0x000ff000000018ff */
[C---:B---3--:R-:W-:Y:S08]  /*bd00*/  HMMA.16816.F32 R56, R4.reuse, R12, RZ ;  /* 0x0000000c0438723c */ /* 0x048ff000000018ff */
[C---:B------:R-:W-:Y:S01]  /*bd10*/  HMMA.16816.F32 R104, R4.reuse, R14, RZ ;  /* 0x0000000e0468723c */ /* 0x040fe200000018ff */
[----:B------:R-:W1:Y:S07]  /*bd20*/  LDSM.16.M88.4 R12, [R229+0x1000] ;  /* 0x00100000e50c783b */ /* 0x000e6e0000000200 */
[C---:B------:R-:W-:Y:S08]  /*bd30*/  HMMA.16816.F32 R100, R4.reuse, R48, RZ ;  /* 0x000000300464723c */ /* 0x040ff000000018ff */
[C---:B------:R-:W-:Y:S08]  /*bd40*/  HMMA.16816.F32 R64, R4.reuse, R40, RZ ;  /* 0x000000280440723c */ /* 0x040ff000000018ff */
[C---:B------:R-:W-:Y:S08]  /*bd50*/  HMMA.16816.F32 R204, R4.reuse, R46, RZ ;  /* 0x0000002e04cc723c */ /* 0x040ff000000018ff */
[C---:B------:R-:W-:Y:S08]  /*bd60*/  HMMA.16816.F32 R60, R4.reuse, R44, RZ ;  /* 0x0000002c043c723c */ /* 0x040ff000000018ff */
[C---:B------:R-:W-:Y:S08]  /*bd70*/  HMMA.16816.F32 R192, R4.reuse, R50, RZ ;  /* 0x0000003204c0723c */ /* 0x040ff000000018ff */
[----:B------:R-:W-:Y:S08]  /*bd80*/  HMMA.16816.F32 R200, R4, R42, RZ ;  /* 0x0000002a04c8723c */ /* 0x000ff000000018ff */
[C---:B------:R-:W-:Y:S01]  /*bd90*/  HMMA.16816.F32 R208, R8.reuse, R50, RZ ;  /* 0x0000003208d0723c */ /* 0x040fe200000018ff */
[----:B------:R-:W-:Y:S07]  /*bda0*/  LDSM.16.M88.4 R48, [R225+0x7400] ;  /* 0x00740000e130783b */ /* 0x000fee0000000200 */
[C---:B------:R-:W-:Y:S08]  /*bdb0*/  HMMA.16816.F32 R188, R8.reuse, R44, RZ ;  /* 0x0000002c08bc723c */ /* 0x040ff000000018ff */
[C---:B------:R-:W-:Y:S01]  /*bdc0*/  HMMA.16816.F32 R184, R8.reuse, R46, RZ ;  /* 0x0000002e08b8723c */ /* 0x040fe200000018ff */
[----:B------:R-:W-:Y:S07]  /*bdd0*/  LDSM.16.M88.4 R44, [R225+0x7800] ;  /* 0x00780000e12c783b */ /* 0x000fee0000000200 */
[C---:B------:R-:W-:Y:S08]  /*bde0*/  HMMA.16816.F32 R180, R8.reuse, R40, RZ ;  /* 0x0000002808b4723c */ /* 0x040ff000000018ff */
[----:B------:R-:W-:Y:S01]  /*bdf0*/  HMMA.16816.F32 R176, R8, R42, RZ ;  /* 0x0000002a08b0723c */ /* 0x000fe200000018ff */
[----:B------:R-:W2:Y:S04]  /*be00*/  LDSM.16.M88.4 R8, [R228+0x3000] ;  /* 0x00300000e408783b */ /* 0x000ea80000000200 */
[----:B------:R-:W3:Y:S03]  /*be10*/  LDSM.16.M88.4 R40, [R225+0x7c00] ;  /* 0x007c0000e128783b */ /* 0x000ee60000000200 */
        /* <DEDUP_REMOVED lines=13> */
[----:B------:R-:W-:Y:S01]  /*bef0*/  HMMA.16816.F32 R200, R16, R22, R176 ;  /* 0x0000001610c8723c */ /* 0x000fe200000018b0 */
[----:B------:R-:W-:Y:S07]  /*bf00*/  LDSM.16.M88.4 R20, [R227+0x7c00] ;  /* 0x007c0000e314783b */ /* 0x000fee0000000200 */
[C---:B--2---:R-:W-:Y:S08]  /*bf10*/  HMMA.16816.F32 R192, R8.reuse, R48, R100 ;  /* 0x0000003008c0723c */ /* 0x044ff00000001864 */
[C---:B------:R-:W-:Y:S08]  /*bf20*/  HMMA.16816.F32 R196, R8.reuse, R52, R108 ;  /* 0x0000003408c4723c */ /* 0x040ff0000000186c */
[C---:B------:R-:W-:Y:S08]  /*bf30*/  HMMA.16816.F32 R180, R8.reuse, R44, R60 ;  /* 0x0000002c08b4723c */ /* 0x040ff0000000183c */
[C---:B---3--:R-:W-:Y:S01]  /*bf40*/  HMMA.16816.F32 R176, R8.reuse, R40, R4 ;  /* 0x0000002808b0723c */ /* 0x048fe20000001804 */
[----:B------:R-:W2:Y:S07]  /*bf50*/  LDSM.16.M88.4 R4, [R229+0x3000] ;  /* 0x00300000e504783b */ /* 0x000eae0000000200 */
[----:B------:R-:W-:Y:S08]  /*bf60*/  HMMA.16816.F32 R100, R8, R50, R64 ;  /* 0x000000320864723c */ /* 0x000ff00000001840 */
[C---:B------:R-:W-:Y:S08]  /*bf70*/  HMMA.16816.F32 R188, R16.reuse, R28, R188 ;  /* 0x0000001c10bc723c */ /* 0x040ff000000018bc */
[C---:B------:R-:W-:Y:S01]  /*bf80*/  HMMA.16816.F32 R208, R16.reuse, R34, R208 ;  /* 0x0000002210d0723c */ /* 0x040fe200000018d0 */
[----:B------:R-:W-:Y:S07]  /*bf90*/  LDSM.16.M88.4 R32, [R227+0x7800] ;  /* 0x00780000e320783b */ /* 0x000fee0000000200 */
[----:B------:R-:W-:Y:S01]  /*bfa0*/  HMMA.16816.F32 R184, R16, R30, R184 ;  /* 0x0000001e10b8723c */ /* 0x000fe200000018b8 */
[----:B------:R-:W3:Y:S04]  /*bfb0*/  LDSM.16.M88.4 R16, [R227+0x7000] ;  /* 0x00700000e310783b */ /* 0x000ee80000000200 */
[----:B------:R-:W4:Y:S03]  /*bfc0*/  LDSM.16.M88.4 R28, [R227+0x7400] ;  /* 0x00740000e31c783b */ /* 0x000f260000000200 */
[C---:B------:R-:W-:Y:S08]  /*bfd0*/  HMMA.16816.F32 R108, R8.reuse, R54, R104 ;  /* 0x00000036086c723c */ /* 0x040ff00000001868 */
[C---:B------:R-:W-:Y:S08]  /*bfe0*/  HMMA.16816.F32 R64, R8.reuse, R46, R56 ;  /* 0x0000002e0840723c */ /* 0x040ff00000001838 */
[----:B------:R-:W-:Y:S01]  /*bff0*/  HMMA.16816.F32 R60, R8, R42, R204 ;  /* 0x0000002a083c723c */ /* 0x000fe200000018cc */
[----:B------:R-:W5:Y:S07]  /*c000*/  LDSM.16.M88.4 R8, [R229+0x2000] ;  /* 0x00200000e508783b */ /* 0x000f6e0000000200 */
[C---:B-1----:R-:W-:Y:S08]  /*c010*/  HMMA.16816.F32 R56, R12.reuse, R52, R216 ;  /* 0x000000340c38723c */ /* 0x042ff000000018d8 */
[C---:B------:R-:W-:Y:S08]  /*c020*/  HMMA.16816.F32 R52, R12.reuse, R54, R36 ;  /* 0x000000360c34723c */ /* 0x040ff00000001824 */
[C---:B------:R-:W-:Y:S08]  /*c030*/  HMMA.16816.F32 R36, R12.reuse, R48, R220 ;  /* 0x000000300c24723c */ /* 0x040ff000000018dc */
[C---:B------:R-:W-:Y:S08]  /*c040*/  HMMA.16816.F32 R104, R12.reuse, R44, R188 ;  /* 0x0000002c0c68723c */ /* 0x040ff000000018bc */
[C---:B------:R-:W-:Y:S08]  /*c050*/  HMMA.16816.F32 R48, R12.reuse, R50, R208 ;  /* 0x000000320c30723c */ /* 0x040ff000000018d0 */
[C---:B------:R-:W-:Y:S01]  /*c060*/  HMMA.16816.F32 R184, R12.reuse, R46, R184 ;  /* 0x0000002e0cb8723c */ /* 0x040fe200000018b8 */
[----:B------:R-:W-:Y:S07]  /*c070*/  LDSM.16.M88.4 R44, [R225+0x8400] ;  /* 0x00840000e12c783b */ /* 0x000fee0000000200 */
[C---:B------:R-:W-:Y:S08]  /*c080*/  HMMA.16816.F32 R188, R12.reuse, R40, R232 ;  /* 0x000000280cbc723c */ /* 0x040ff000000018e8 */
[----:B------:R-:W-:Y:S08]  /*c090*/  HMMA.16816.F32 R12, R12, R42, R200 ;  /* 0x0000002a0c0c723c */ /* 0x000ff000000018c8 */
[C---:B--2---:R-:W-:Y:S08]  /*c0a0*/  HMMA.16816.F32 R244, R4.reuse, R20, R176 ;  /* 0x0000001404f4723c */ /* 0x044ff000000018b0 */
[C---:B---3--:R-:W-:Y:S08]  /*c0b0*/  HMMA.16816.F32 R196, R4.reuse, R16, R196 ;  /* 0x0000001004c4723c */ /* 0x048ff000000018c4 */
[C---:B------:R-:W-:Y:S08]  /*c0c0*/  HMMA.16816.F32 R216, R4.reuse, R18, R108 ;  /* 0x0000001204d8723c */ /* 0x040ff0000000186c */
[C---:B----4-:R-:W-:Y:S01]  /*c0d0*/  HMMA.16816.F32 R220, R4.reuse, R28, R192 ;  /* 0x0000001c04dc723c */ /* 0x050fe200000018c0 */
[----:B------:R-:W1:Y:S07]  /*c0e0*/  S2R R195, SR_TID.X ;  /* 0x0000000000c37919 */ /* 0x000e6e0000002100 */
[C---:B------:R-:W-:Y:S08]  /*c0f0*/  HMMA.16816.F32 R232, R4.reuse, R30, R100 ;  /* 0x0000001e04e8723c */ /* 0x040ff00000001864 */
[C---:B------:R-:W-:Y:S08]  /*c100*/  HMMA.16816.F32 R236, R4.reuse, R32, R180 ;  /* 0x0000002004ec723c */ /* 0x040ff000000018b4 */
[----:B------:R-:W-:Y:S01]  /*c110*/  HMMA.16816.F32 R240, R4, R34, R64 ;  /* 0x0000002204f0723c */ /* 0x000fe20000001840 */
[----:B-1----:R-:W-:-:S05]  /*c120*/  IMAD.SHL.U32 R195, R195, 0x2, RZ ;  /* 0x00000002c3c37824 */ /* 0x002fca00078e00ff */
[----:B------:R-:W-:Y:S02]  /*c130*/  LOP3.LUT R195, R195, 0x6, RZ, 0xc0, !PT ;  /* 0x00000006c3c37812 */ /* 0x000fe400078ec0ff */
[----:B------:R-:W-:Y:S01]  /*c140*/  HMMA.16816.F32 R212, R4, R22, R60 ;  /* 0x0000001604d4723c */ /* 0x000fe2000000183c */
[----:B------:R-:W-:Y:S02]  /*c150*/  LDSM.16.M88.4 R4, [R228+0x4000] ;  /* 0x00400000e404783b */ /* 0x000fe40000000200 */
[----:B------:R-:W-:Y:S02]  /*c160*/  IMAD R0, R0, 0x40, R195 ;  /* 0x0000004000007824 */ /* 0x000fe400078e02c3 */
[----:B------:R-:W-:Y:S03]  /*c170*/  LDSM.16.M88.4 R60, [R225+0x8c00] ;  /* 0x008c0000e13c783b */ /* 0x000fe60000000200 */
[----:B-----5:R-:W-:Y:S01]  /*c180*/  HMMA.16816.F32 R176, R8, R18, R52 ;  /* 0x0000001208b0723c */ /* 0x020fe20000001834 */
[----:B------:R-:W1:Y:S01]  /*c190*/  LDSM.16.M88.4 R52, [R225+0x8800] ;  /* 0x00880000e134783b */ /* 0x000e620000000200 */
[----:B------:R-:W-:-:S02]  /*c1a0*/  ISETP.GE.AND P6, PT, R0, R24, PT ;  /* 0x000000180000720c */ /* 0x000fc40003fc6270 */
[C---:B------:R-:W-:Y:S02]  /*c1b0*/  ISETP.GE.AND P1, PT, R0.reuse, R25, PT ;  /* 0x000000190000720c */ /* 0x040fe40003f26270 */
[----:B------:R-:W-:Y:S02]  /*c1c0*/  ISETP.GE.AND P0, PT, R0, R27, PT ;  /* 0x0000001b0000720c */ /* 0x000fe40003f06270 */
[C---:B------:R-:W-:Y:S01]  /*c1d0*/  HMMA.16816.F32 R56, R8.reuse, R16, R56 ;  /* 0x000000100838723c */ /* 0x040fe20000001838 */
[----:B------:R-:W2:Y:S07]  /*c1e0*/  LDSM.16.M88.4 R16, [R225+0x8000] ;  /* 0x00800000e110783b */ /* 0x000eae0000000200 */
[----:B------:R-:W-:Y:S01]  /*c1f0*/  HMMA.16816.F32 R64, R8, R28, R36 ;  /* 0x0000001c0840723c */ /* 0x000fe20000001824 */
[----:B------:R-:W-:-:S02]  /*c200*/  IMAD.MOV.U32 R3, RZ, RZ, R213 ;  /* 0x000000ffff037224 */ /* 0x000fc400078e00d5 */
[----:B------:R-:W-:Y:S02]  /*c210*/  IMAD.MOV.U32 R2, RZ, RZ, R212 ;  /* 0x000000ffff027224 */ /* 0x000fe400078e00d4 */
[----:B------:R-:W-:Y:S02]  /*c220*/  IMAD.MOV.U32 R252, RZ, RZ, R214 ;  /* 0x000000fffffc7224 */ /* 0x000fe400078e00d6 */
[----:B------:R-:W-:Y:S01]  /*c230*/  IMAD.MOV.U32 R251, RZ, RZ, R215 ;  /* 0x000000fffffb7224 */ /* 0x000fe200078e00d7 */
[C---:B------:R-:W-:Y:S08]  /*c240*/  HMMA.16816.F32 R36, R8.reuse, R32, R104 ;  /* 0x000000200824723c */ /* 0x040ff00000001868 */
[C---:B------:R-:W-:Y:S01]  /*c250*/  HMMA.16816.F32 R40, R8.reuse, R30, R48 ;  /* 0x0000001e0828723c */ /* 0x040fe20000001830 */
[----:B------:R-:W-:Y:S04]  /*c260*/  LDSM.16.M88.4 R28, [R227+0x8000] ;  /* 0x00800000e31c783b */ /* 0x000fe80000000200 */
[----:B------:R-:W-:Y:S03]  /*c270*/  LDSM.16.M88.4 R48, [R227+0x8400] ;  /* 0x00840000e330783b */ /* 0x000fe60000000200 */
[C---:B------:R-:W-:Y:S01]  /*c280*/  HMMA.16816.F32 R104, R8.reuse, R34, R184 ;  /* 0x000000220868723c */ /* 0x040fe200000018b8 */
[----:B------:R-:W-:Y:S07]  /*c290*/  LDSM.16.M88.4 R184, [R227+0x8c00] ;  /* 0x008c0000e3b8783b */ /* 0x000fee0000000200 */
[C---:B------:R-:W-:Y:S08]  /*c2a0*/  HMMA.16816.F32 R108, R8.reuse, R20, R188 ;  /* 0x00000014086c723c */ /* 0x040ff000000018bc */
[----:B------:R-:W-:Y:S01]  /*c2b0*/  HMMA.16816.F32 R100, R8, R22, R12 ;  /* 0x000000160864723c */ /* 0x000fe2000000180c */
[----:B------:R-:W-:Y:S04]  /*c2c0*/  LDSM.16.M88.4 R8, [R229+0x4000] ;  /* 0x00400000e508783b */ /* 0x000fe80000000200 */
[----:B------:R-:W3:Y:S03]  /*c2d0*/  LDSM.16.M88.4 R12, [R228+0x5000] ;  /* 0x00500000e40c783b */ /* 0x000ee60000000200 */
[C---:B-1----:R-:W-:Y:S08]  /*c2e0*/  HMMA.16816.F32 R32, R4.reuse, R52, R36 ;  /* 0x000000340420723c */ /* 0x042ff00000001824 */
[C---:B--2---:R-:W-:Y:S01]  /*c2f0*/  HMMA.16816.F32 R180, R4.reuse, R16, R56 ;  /* 0x0000001004b4723c */ /* 0x044fe20000001838 */
[----:B------:R-:W-:Y:S07]  /*c300*/  LDSM.16.M88.4 R56, [R227+0x8800] ;  /* 0x00880000e338783b */ /* 0x000fee0000000200 */
[C---:B------:R-:W-:Y:S08]  /*c310*/  HMMA.16816.F32 R176, R4.reuse, R18, R176 ;  /* 0x0000001204b0723c */ /* 0x040ff000000018b0 */
[C---:B------:R-:W-:Y:S08]  /*c320*/  HMMA.16816.F32 R64, R4.reuse, R44, R64 ;  /* 0x0000002c0440723c */ /* 0x040ff00000001840 */
[C---:B------:R-:W-:Y:S08]  /*c330*/  HMMA.16816.F32 R40, R4.reuse, R46, R40 ;  /* 0x0000002e0428723c */ /* 0x040ff00000001828 */
[C---:B------:R-:W-:Y:S08]  /*c340*/  HMMA.16816.F32 R20, R4.reuse, R54, R104 ;  /* 0x000000360414723c */ /* 0x040ff00000001868 */
[C---:B------:R-:W-:Y:S08]  /*c350*/  HMMA.16816.F32 R36, R4.reuse, R60, R108 ;  /* 0x0000003c0424723c */ /* 0x040ff0000000186c */
[----:B------:R-:W-:Y:S08]  /*c360*/  HMMA.16816.F32 R4, R4, R62, R100 ;  /* 0x0000003e0404723c */ /* 0x000ff00000001864 */
[----:B---3--:R-:W-:Y:S07]  /*c370*/  HMMA.16816.F32 R104, R12, R16, R196 ;  /* 0x000000100c68723c */ /* 0x008fee00000018c4 */
[C---:B------:R-:W-:Y:S01]  /*c380*/  IADD3 R17, R0.reuse, 0x19, RZ ;  /* 0x0000001900117810 */ /* 0x040fe20007ffe0ff */
[----:B------:R-:W-:Y:S01]  /*c390*/  HMMA.16816.F32 R212, R8, R28, R180 ;  /* 0x0000001c08d4723c */ /* 0x000fe200000018b4 */
[----:B------:R-:W-:-:S07]  /*c3a0*/  IADD3 R16, R0, 0x20, RZ ;  /* 0x0000002000107810 */ /* 0x000fce0007ffe0ff */
[----:B------:R-:W-:Y:S01]  /*c3b0*/  HMMA.16816.F32 R192, R8, R186, R4 ;  /* 0x000000ba08c0723c */ /* 0x000fe20000001804 */
[----:B------:R-:W1:Y:S01]  /*c3c0*/  LDSM.16.M88.4 R4, [R229+0x5000] ;  /* 0x00500000e504783b */ /* 0x000e620000000200 */
[----:B------:R-:W-:-:S06]  /*c3d0*/  DEPBAR.LE SB0, 0x0 ;  /* 0x000080000000791a */ /* 0x000fcc0000000000 */
[----:B------:R-:W-:Y:S08]  /*c3e0*/  HMMA.16816.F32 R204, R8, R48, R64 ;  /* 0x0000003008cc723c */ /* 0x000ff00000001840 */
[C---:B------:R-:W-:Y:S07]  /*c3f0*/  HMMA.16816.F32 R64, R12.reuse, R44, R220 ;  /* 0x0000002c0c40723c */ /* 0x040fee00000018dc */
[----:B------:R-:W-:Y:S01]  /*c400*/  IMAD.MOV.U32 R220, RZ, RZ, R3 ;  /* 0x000000ffffdc7224 */ /* 0x000fe200078e0003 */
[----:B------:R-:W-:Y:S01]  /*c410*/  HMMA.16816.F32 R100, R12, R46, R232 ;  /* 0x0000002e0c64723c */ /* 0x000fe200000018e8 */
[----:B------:R-:W-:-:S06]  /*c420*/  IADD3 R3, R0, 0x31, RZ ;  /* 0x0000003100037810 */ /* 0x000fcc0007ffe0ff */
[----:B------:R-:W-:Y:S01]  /*c430*/  IMAD.MOV.U32 R235, RZ, RZ, R2 ;  /* 0x000000ffffeb7224 */ /* 0x000fe200078e0002 */
[C---:B------:R-:W-:Y:S01]  /*c440*/  HMMA.16816.F32 R196, R8.reuse, R50, R40 ;  /* 0x0000003208c4723c */ /* 0x040fe20000001828 */
[----:B------:R-:W-:Y:S01]  /*c450*/  FMUL.FTZ R2, R212, c[0x0][0x2ec] ;  /* 0x0000bb00d4027a20 */ /* 0x000fe20000410000 */
[----:B------:R-:W-:Y:S06]  /*c460*/  I2F R42, R0 ;  /* 0x00000000002a7306 */ /* 0x000fec0000201400 */
[----:B------:R-:W-:Y:S02]  /*c470*/  HMMA.16816.F32 R208, R8, R30, R176 ;  /* 0x0000001e08d0723c */ /* 0x000fe400000018b0 */
[----:B------:R2:W-:Y:S06]  /*c480*/  MUFU.TANH R43, R2 ;  /* 0x00000002002b7308 */ /* 0x0005ec0000002400 */
[----:B-1----:R-:W-:Y:S02]  /*c490*/  HMMA.16816.F32 R104, R4, R28, R104 ;  /* 0x0000001c0468723c */ /* 0x002fe40000001868 */
[----:B------:R-:W-:Y:S06]  /*c4a0*/  I2F R29, R3 ;  /* 0x00000003001d7306 */ /* 0x000fec0000201400 */
[C---:B------:R-:W-:Y:S01]  /*c4b0*/  HMMA.16816.F32 R180, R8.reuse, R56, R32 ;  /* 0x0000003808b4723c */ /* 0x040fe20000001820 */
[----:B--2---:R-:W-:Y:S01]  /*c4c0*/  FMUL.FTZ R2, R213, c[0x0][0x2ec] ;  /* 0x0000bb00d5027a20 */ /* 0x004fe20000410000 */
[----:B------:R-:W-:Y:S06]  /*c4d0*/  I2F R35, R17 ;  /* 0x0000001100237306 */ /* 0x000fec0000201400 */
[C---:B------:R-:W-:Y:S02]  /*c4e0*/  HMMA.16816.F32 R200, R8.reuse, R58, R20 ;  /* 0x0000003a08c8723c */ /* 0x040fe40000001814 */
[----:B------:R1:W-:Y:S05]  /*c4f0*/  MUFU.TANH R28, R2 ;  /* 0x00000002001c7308 */ /* 0x0003ea0000002400 */
[C---:B------:R-:W-:Y:S01]  /*c500*/  IADD3 R23, R0.reuse, 0x1, RZ ;  /* 0x0000000100177810 */ /* 0x040fe20007ffe0ff */
[----:B------:R-:W-:Y:S01]  /*c510*/  HMMA.16816.F32 R188, R8, R184, R36 ;  /* 0x000000b808bc723c */ /* 0x000fe20000001824 */
[----:B------:R-:W-:-:S02]  /*c520*/  IADD3 R22, R0, 0x8, RZ ;  /* 0x0000000800167810 */ /* 0x000fc40007ffe0ff */
[----:B------:R-:W2:Y:S01]  /*c530*/  I2F R41, R23 ;  /* 0x0000001700297306 */ /* 0x000ea20000201400 */
[C---:B------:R-:W-:Y:S02]  /*c540*/  IADD3 R21, R0.reuse, 0x9, RZ ;  /* 0x0000000900157810 */ /* 0x040fe40007ffe0ff */
[----:B------:R-:W-:Y:S02]  /*c550*/  IADD3 R20, R0, 0x10, RZ ;  /* 0x0000001000147810 */ /* 0x000fe40007ffe0ff */
[----:B------:R-:W-:Y:S01]  /*c560*/  HMMA.16816.F32 R8, R12, R18, R216 ;  /* 0x000000120c08723c */ /* 0x000fe200000018d8 */
[----:B------:R-:W-:Y:S01]  /*c570*/  ISETP.GE.AND P5, PT, R23, R24, PT ;  /* 0x000000181700720c */ /* 0x000fe20003fa6270 */
[----:B-1----:R-:W-:Y:S01]  /*c580*/  FMUL.FTZ R2, R214, c[0x0][0x2ec] ;  /* 0x0000bb00d6027a20 */ /* 0x002fe20000410000 */
[----:B------:R-:W-:Y:S04]  /*c590*/  I2F R40, R22 ;  /* 0x0000001600287306 */ /* 0x000fe80000201400 */
[C---:B------:R-:W-:Y:S01]  /*c5a0*/  IADD3 R19, R0.reuse, 0x11, RZ ;  /* 0x0000001100137810 */ /* 0x040fe20007ffe0ff */
[C---:B------:R-:W-:Y:S01]  /*c5b0*/  HMMA.16816.F32 R44, R4.reuse, R48, R64 ;  /* 0x00000030042c723c */ /* 0x040fe20000001840 */
[----:B------:R-:W-:Y:S01]  /*c5c0*/  IADD3 R18, R0, 0x18, RZ ;  /* 0x0000001800127810 */ /* 0x000fe20007ffe0ff */
[----:B--2---:R-:W-:Y:S01]  /*c5d0*/  FFMA.FTZ R28, R41, UR4, R28 ;  /* 0x00000004291c7c23 */ /* 0x004fe2000801001c */
[----:B------:R1:W-:Y:S05]  /*c5e0*/  MUFU.TANH R213, R2 ;  /* 0x0000000200d57308 */ /* 0x0003ea0000002400 */
[----:B------:R-:W-:Y:S03]  /*c5f0*/  HMMA.16816.F32 R48, R4, R50, R100 ;  /* 0x000000320430723c */ /* 0x000fe60000001864 */
[----:B------:R-:W-:Y:S05]  /*c600*/  I2F R39, R21 ;  /* 0x0000001500277306 */ /* 0x000fea0000201400 */
[----:B------:R-:W-:Y:S01]  /*c610*/  HMMA.16816.F32 R108, R12, R52, R236 ;  /* 0x000000340c6c723c */ /* 0x000fe200000018ec */
[----:B-1----:R-:W-:-:S02]  /*c620*/  FMUL.FTZ R2, R215, c[0x0][0x2ec] ;  /* 0x0000bb00d7027a20 */ /* 0x002fc40000410000 */
[----:B------:R-:W-:Y:S05]  /*c630*/  I2F R38, R20 ;  /* 0x0000001400267306 */ /* 0x000fea0000201400 */
[----:B------:R-:W-:Y:S03]  /*c640*/  HMMA.16816.F32 R176, R12, R54, R240 ;  /* 0x000000360cb0723c */ /* 0x000fe600000018f0 */
[----:B------:R1:W-:Y:S05]  /*c650*/  MUFU.TANH R103, R2 ;  /* 0x0000000200677308 */ /* 0x0003ea0000002400 */
[----:B------:R-:W-:Y:S03]  /*c660*/  HMMA.16816.F32 R52, R4, R30, R8 ;  /* 0x0000001e0434723c */ /* 0x000fe60000001808 */
[----:B------:R-:W-:Y:S04]  /*c670*/  I2F R37, R19 ;  /* 0x0000001300257306 */ /* 0x000fe80000201400 */
[C---:B------:R-:W-:Y:S01]  /*c680*/  IADD3 R11, R0.reuse, 0x21, RZ ;  /* 0x00000021000b7810 */ /* 0x040fe20007ffe0ff */
[----:B------:R-:W-:Y:S01]  /*c690*/  HMMA.16816.F32 R216, R12, R60, R244 ;  /* 0x0000003c0cd8723c */ /* 0x000fe200000018f4 */
[----:B------:R-:W-:-:S02]  /*c6a0*/  IADD3 R10, R0, 0x28, RZ ;  /* 0x00000028000a7810 */ /* 0x000fc40007ffe0ff */
[----:B------:R-:W-:Y:S01]  /*c6b0*/  IADD3 R9, R0, 0x29, RZ ;  /* 0x0000002900097810 */ /* 0x000fe20007ffe0ff */
[----:B-1----:R-:W-:Y:S01]  /*c6c0*/  FMUL.FTZ R2, R104, c[0x0][0x2ec] ;  /* 0x0000bb0068027a20 */ /* 0x002fe20000410000 */
[----:B------:R-:W-:Y:S01]  /*c6d0*/  I2F R36, R18 ;  /* 0x0000001200247306 */ /* 0x000fe20000201400 */
[----:B------:R-:W-:Y:S02]  /*c6e0*/  IADD3 R8, R0, 0x30, RZ ;  /* 0x0000003000087810 */ /* 0x000fe40007ffe0ff */
[C---:B------:R-:W-:Y:S05]  /*c6f0*/  HMMA.16816.F32 R108, R4.reuse, R56, R108 ;  /* 0x00000038046c723c */ /* 0x040fea000000186c */
[----:B------:R1:W-:Y:S03]  /*c700*/  MUFU.TANH R222, R2 ;  /* 0x0000000200de7308 */ /* 0x0003e60000002400 */
[----:B------:R-:W-:Y:S05]  /*c710*/  HMMA.16816.F32 R176, R4, R58, R176 ;  /* 0x0000003a04b0723c */ /* 0x000fea00000018b0 */
[----:B------:R-:W-:Y:S02]  /*c720*/  I2F R34, R16 ;  /* 0x0000001000227306 */ /* 0x000fe40000201400 */
[----:B------:R-:W-:-:S02]  /*c730*/  FMUL.FTZ R59, R183, c[0x0][0x2ec] ;  /* 0x0000bb00b73b7a20 */ /* 0x000fc40000410000 */
[----:B------:R-:W-:Y:S02]  /*c740*/  IMAD.MOV.U32 R183, RZ, RZ, R251 ;  /* 0x000000ffffb77224 */ /* 0x000fe400078e00fb */
[----:B------:R-:W-:Y:S02]  /*c750*/  FMUL.FTZ R58, R182, c[0x0][0x2ec] ;  /* 0x0000bb00b63a7a20 */ /* 0x000fe40000410000 */
[----:B------:R-:W-:Y:S01]  /*c760*/  IMAD.MOV.U32 R182, RZ, RZ, R252 ;  /* 0x000000ffffb67224 */ /* 0x000fe200078e00fc */
[----:B------:R-:W-:Y:S01]  /*c770*/  I2F R33, R11 ;  /* 0x0000000b00217306 */ /* 0x000fe20000201400 */
[----:B-1----:R-:W-:-:S07]  /*c780*/  FMUL.FTZ R2, R105, c[0x0][0x2ec] ;  /* 0x0000bb0069027a20 */ /* 0x002fce0000410000 */
[----:B------:R1:W-:Y:S02]  /*c790*/  MUFU.TANH R232, R2 ;  /* 0x0000000200e87308 */ /* 0x0003e40000002400 */
[----:B------:R-:W-:Y:S02]  /*c7a0*/  FMUL.FTZ R179, R179, c[0x0][0x2ec] ;  /* 0x0000bb00b3b37a20 */ /* 0x000fe40000410000 */
[----:B------:R-:W-:-:S04]  /*c7b0*/  FMUL.FTZ R178, R178, c[0x0][0x2ec] ;  /* 0x0000bb00b2b27a20 */ /* 0x000fc80000410000 */
[----:B------:R-:W-:Y:S01]  /*c7c0*/  I2F R32, R10 ;  /* 0x0000000a00207306 */ /* 0x000fe20000201400 */
[----:B-1----:R-:W-:-:S07]  /*c7d0*/  FMUL.FTZ R2, R106, c[0x0][0x2ec] ;  /* 0x0000bb006a027a20 */ /* 0x002fce0000410000 */
[----:B------:R-:W-:Y:S08]  /*c7e0*/  I2F R31, R9 ;  /* 0x00000009001f7306 */ /* 0x000ff00000201400 */
[----:B------:R1:W-:Y:S08]  /*c7f0*/  MUFU.TANH R221, R2 ;  /* 0x0000000200dd7308 */ /* 0x0003f00000002400 */
[----:B------:R-:W-:Y:S01]  /*c800*/  I2F R30, R8 ;  /* 0x00000008001e7306 */ /* 0x000fe20000201400 */
[----:B-1----:R-:W-:-:S07]  /*c810*/  FMUL.FTZ R2, R107, c[0x0][0x2ec] ;  /* 0x0000bb006b027a20 */ /* 0x002fce0000410000 */
[----:B------:R-:W-:Y:S08]  /*c820*/  MUFU.TANH R179, R179 ;  /* 0x000000b300b37308 */ /* 0x000ff00000002400 */
[----:B------:R1:W-:Y:S08]  /*c830*/  MUFU.TANH R223, R2 ;  /* 0x0000000200df7308 */ /* 0x0003f00000002400 */
[----:B------:R-:W-:Y:S01]  /*c840*/  MUFU.TANH R178, R178 ;  /* 0x000000b200b27308 */ /* 0x000fe20000002400 */
[----:B-1----:R-:W-:-:S07]  /*c850*/  FMUL.FTZ R2, R208, c[0x0][0x2ec] ;  /* 0x0000bb00d0027a20 */ /* 0x002fce0000410000 */
[----:B------:R1:W-:Y:S02]  /*c860*/  MUFU.TANH R61, R2 ;  /* 0x00000002003d7308 */ /* 0x0003e40000002400 */
[----:B-1----:R-:W-:-:S06]  /*c870*/  FMUL.FTZ R2, R209, c[0x0][0x2ec] ;  /* 0x0000bb00d1027a20 */ /* 0x002fcc0000410000 */
        /* <DEDUP_REMOVED lines=11> */
[----:B--2---:R-:W-:Y:S01]  /*c930*/  FFMA.FTZ R28, R39, UR4, R64 ;  /* 0x00000004271c7c23 */ /* 0x004fe20008010040 */
[----:B------:R-:W-:Y:S01]  /*c940*/  BAR.SYNC.DEFER_BLOCKING 0x0 ;  /* 0x0000000000007b1d */ /* 0x000fe20000010000 */
[----:B------:R-:W-:-:S05]  /*c950*/  ISETP.GE.AND P5, PT, R21, R24, PT ;  /* 0x000000181500720c */ /* 0x000fca0003fa6270 */
        /* <DEDUP_REMOVED lines=35> */
[----:B------:R-:W-:-:S04]  /*cb90*/  IMAD.MOV.U32 R180, RZ, RZ, R235 ;  /* 0x000000ffffb47224 */ /* 0x000fc800078e00eb */
[----:B------:R1:W-:Y:S02]  /*cba0*/  MUFU.TANH R53, R2 ;  /* 0x0000000200357308 */ /* 0x0003e40000002400 */
[----:B-1----:R-:W-:Y:S02]  /*cbb0*/  FMUL.FTZ R2, R181, c[0x0][0x2ec] ;  /* 0x0000bb00b5027a20 */ /* 0x002fe40000410000 */
[----:B------:R-:W-:-:S04]  /*cbc0*/  IMAD.MOV.U32 R181, RZ, RZ, R220 ;  /* 0x000000ffffb57224 */ /* 0x000fc800078e00dc */
[----:B------:R1:W2:Y:S02]  /*cbd0*/  MUFU.TANH R45, R2 ;  /* 0x00000002002d7308 */ /* 0x0002a40000002400 */
[----:B-1----:R-:W-:Y:S02]  /*cbe0*/  FMUL.FTZ R2, R200, c[0x0][0x2ec] ;  /* 0x0000bb00c8027a20 */ /* 0x002fe40000410000 */
[----:B--2---:R-:W-:-:S04]  /*cbf0*/  FFMA.FTZ R45, R33, UR4, R45 ;  /* 0x00000004212d7c23 */ /* 0x004fc8000801002d */
[----:B------:R1:W-:Y:S02]  /*cc00*/  MUFU.TANH R50, R2 ;  /* 0x0000000200327308 */ /* 0x0003e40000002400 */
[----:B-1----:R-:W-:-:S06]  /*cc10*/  FMUL.FTZ R2, R201, c[0x0][0x2ec] ;  /* 0x0000bb00c9027a20 */ /* 0x002fcc0000410000 */
[----:B------:R1:W2:Y:S02]  /*cc20*/  MUFU.TANH R49, R2 ;  /* 0x0000000200317308 */ /* 0x0002a40000002400 */
[----:B-1----:R-:W-:Y:S02]  /*cc30*/  FFMA.FTZ R2, R42, UR4, R43 ;  /* 0x000000042a027c23 */ /* 0x002fe4000801002b */
[----:B------:R-:W-:-:S03]  /*cc40*/  FMUL.FTZ R43, R188, c[0x0][0x2ec] ;  /* 0x0000bb00bc2b7a20 */ /* 0x000fc60000410000 */
[----:B------:R-:W-:Y:S01]  /*cc50*/  FSEL R52, R2, -INF , !P6 ;  /* 0xff80000002347808 */ /* 0x000fe20007000000 */
[----:B------:R-:W-:Y:S01]  /*cc60*/  FFMA.FTZ R2, R40, UR4, R61 ;  /* 0x0000000428027c23 */ /* 0x000fe2000801003d */
[-C--:B------:R-:W-:Y:S01]  /*cc70*/  ISETP.GE.AND P6, PT, R22, R24.reuse, PT ;  /* 0x000000181600720c */ /* 0x080fe20003fc6270 */
[----:B------:R1:W3:Y:S03]  /*cc80*/  MUFU.TANH R48, R43 ;  /* 0x0000002b00307308 */ /* 0x0002e60000002400 */
[----:B------:R-:W-:Y:S01]  /*cc90*/  FSEL R55, R2, -INF , !P6 ;  /* 0xff80000002377808 */ /* 0x000fe20007000000 */
[----:B------:R-:W-:Y:S01]  /*cca0*/  FFMA.FTZ R2, R38, UR4, R57 ;  /* 0x0000000426027c23 */ /* 0x000fe20008010039 */
[----:B------:R-:W-:Y:S01]  /*ccb0*/  FSEL R57, R28, -INF , !P5 ;  /* 0xff8000001c397808 */ /* 0x000fe20006800000 */
[----:B------:R-:W-:Y:S01]  /*ccc0*/  FMUL.FTZ R28, R192, c[0x0][0x2ec] ;  /* 0x0000bb00c01c7a20 */ /* 0x000fe20000410000 */
[-C--:B------:R-:W-:Y:S01]  /*ccd0*/  ISETP.GE.AND P6, PT, R20, R24.reuse, PT ;  /* 0x000000181400720c */ /* 0x080fe20003fc6270 */
[----:B------:R-:W-:Y:S01]  /*cce0*/  MUFU.TANH R61, R58 ;  /* 0x0000003a003d7308 */ /* 0x000fe20000002400 */
[----:B------:R-:W-:-:S02]  /*ccf0*/  ISETP.GE.AND P5, PT, R19, R24, PT ;  /* 0x000000181300720c */ /* 0x000fc40003fa6270 */
[----:B------:R-:W-:Y:S02]  /*cd00*/  FSEL R212, R2, -INF , !P6 ;  /* 0xff80000002d47808 */ /* 0x000fe40007000000 */
[----:B------:R-:W-:Y:S02]  /*cd10*/  ISETP.GE.AND P6, PT, R18, R24, PT ;  /* 0x000000181200720c */ /* 0x000fe40003fc6270 */
[----:B------:R-:W-:Y:S01]  /*cd20*/  IADD3 R2, R0, 0x38, RZ ;  /* 0x0000003800027810 */ /* 0x000fe20007ffe0ff */
[----:B-1----:R-:W-:Y:S01]  /*cd30*/  FMUL.FTZ R43, R189, c[0x0][0x2ec] ;  /* 0x0000bb00bd2b7a20 */ /* 0x002fe20000410000 */
[----:B------:R1:W-:Y:S08]  /*cd40*/  MUFU.TANH R46, R28 ;  /* 0x0000001c002e7308 */ /* 0x0003f00000002400 */
[----:B------:R4:W5:Y:S01]  /*cd50*/  MUFU.TANH R47, R43 ;  /* 0x0000002b002f7308 */ /* 0x0009620000002400 */
[----:B-1----:R-:W-:-:S05]  /*cd60*/  FFMA.FTZ R28, R36, UR4, R56 ;  /* 0x00000004241c7c23 */ /* 0x002fca0008010038 */
[----:B------:R-:W-:Y:S02]  /*cd70*/  FSEL R215, R28, -INF , !P6 ;  /* 0xff8000001cd77808 */ /* 0x000fe40007000000 */
[-C--:B------:R-:W-:Y:S01]  /*cd80*/  ISETP.GE.AND P6, PT, R16, R24.reuse, PT ;  /* 0x000000181000720c */ /* 0x080fe20003fc6270 */
[----:B----4-:R-:W-:Y:S01]  /*cd90*/  FFMA.FTZ R43, R37, UR4, R60 ;  /* 0x00000004252b7c23 */ /* 0x010fe2000801003c */
[----:B------:R-:W1:Y:S04]  /*cda0*/  I2F R28, R2 ;  /* 0x00000002001c7306 */ /* 0x000e680000201400 */
[----:B------:R-:W-:Y:S01]  /*cdb0*/  FSEL R214, R43, -INF , !P5 ;  /* 0xff8000002bd67808 */ /* 0x000fe20006800000 */
[----:B------:R-:W-:Y:S01]  /*cdc0*/  FFMA.FTZ R43, R34, UR4, R53 ;  /* 0x00000004222b7c23 */ /* 0x000fe20008010035 */
[----:B------:R-:W-:-:S02]  /*cdd0*/  ISETP.GE.AND P5, PT, R17, R24, PT ;  /* 0x000000181100720c */ /* 0x000fc40003fa6270 */
[----:B------:R-:W4:Y:S02]  /*cde0*/  MUFU.TANH R60, R59 ;  /* 0x0000003b003c7308 */ /* 0x000f240000002400 */
[----:B------:R-:W-:Y:S01]  /*cdf0*/  FSEL R220, R44, -INF , !P5 ;  /* 0xff8000002cdc7808 */ /* 0x000fe20006800000 */
[----:B--2---:R-:W-:Y:S01]  /*ce00*/  FFMA.FTZ R44, R31, UR4, R49 ;  /* 0x000000041f2c7c23 */ /* 0x004fe20008010031 */
[-C--:B------:R-:W-:Y:S02]  /*ce10*/  ISETP.GE.AND P5, PT, R11, R24.reuse, PT ;  /* 0x000000180b00720c */ /* 0x080fe40003fa6270 */
[----:B------:R-:W-:Y:S01]  /*ce20*/  FSEL R238, R43, -INF , !P6 ;  /* 0xff8000002bee7808 */ /* 0x000fe20007000000 */
[----:B------:R-:W-:Y:S01]  /*ce30*/  FFMA.FTZ R43, R32, UR4, R50 ;  /* 0x00000004202b7c23 */ /* 0x000fe20008010032 */
[-C--:B------:R-:W-:Y:S02]  /*ce40*/  ISETP.GE.AND P6, PT, R10, R24.reuse, PT ;  /* 0x000000180a00720c */ /* 0x080fe40003fc6270 */
[----:B------:R-:W-:Y:S01]  /*ce50*/  FSEL R237, R45, -INF , !P5 ;  /* 0xff8000002ded7808 */ /* 0x000fe20006800000 */
[----:B------:R-:W-:Y:S01]  /*ce60*/  FMUL.FTZ R45, R202, c[0x0][0x2ec] ;  /* 0x0000bb00ca2d7a20 */ /* 0x000fe20000410000 */
[----:B------:R-:W-:-:S02]  /*ce70*/  ISETP.GE.AND P5, PT, R9, R24, PT ;  /* 0x000000180900720c */ /* 0x000fc40003fa6270 */
[----:B------:R-:W-:Y:S01]  /*ce80*/  FSEL R239, R43, -INF , !P6 ;  /* 0xff8000002bef7808 */ /* 0x000fe20007000000 */
[----:B---3--:R-:W-:Y:S01]  /*ce90*/  FFMA.FTZ R43, R30, UR4, R48 ;  /* 0x000000041e2b7c23 */ /* 0x008fe20008010030 */
[----:B------:R-:W-:Y:S01]  /*cea0*/  FSEL R240, R44, -INF , !P5 ;  /* 0xff8000002cf07808 */ /* 0x000fe20006800000 */
[----:B-----5:R-:W-:Y:S01]  /*ceb0*/  FFMA.FTZ R44, R29, UR4, R47 ;  /* 0x000000041d2c7c23 */ /* 0x020fe2000801002f */
[-C--:B------:R-:W-:Y:S01]  /*cec0*/  ISETP.GE.AND P6, PT, R8, R24.reuse, PT ;  /* 0x000000180800720c */ /* 0x080fe20003fc6270 */
[----:B------:R-:W2:Y:S01]  /*ced0*/  MUFU.TANH R45, R45 ;  /* 0x0000002d002d7308 */ /* 0x000ea20000002400 */
[----:B------:R-:W-:Y:S02]  /*cee0*/  ISETP.GE.AND P5, PT, R3, R24, PT ;  /* 0x000000180300720c */ /* 0x000fe40003fa6270 */
[----:B------:R-:W-:Y:S01]  /*cef0*/  FSEL R251, R43, -INF , !P6 ;  /* 0xff8000002bfb7808 */ /* 0x000fe20007000000 */
[----:B-1----:R-:W-:Y:S01]  /*cf00*/  FFMA.FTZ R43, R28, UR4, R46 ;  /* 0x000000041c2b7c23 */ /* 0x002fe2000801002e */
[----:B------:R-:W-:Y:S01]  /*cf10*/  FSEL R247, R44, -INF , !P5 ;  /* 0xff8000002cf77808 */ /* 0x000fe20006800000 */
[----:B------:R-:W-:Y:S01]  /*cf20*/  FMUL.FTZ R44, R190, c[0x0][0x2ec] ;  /* 0x0000bb00be2c7a20 */ /* 0x000fe20000410000 */
[----:B------:R-:W-:Y:S01]  /*cf30*/  ISETP.GE.AND P6, PT, R0, R26, PT ;  /* 0x0000001a0000720c */ /* 0x000fe20003fc6270 */
[----:B------:R-:W-:Y:S01]  /*cf40*/  FMUL.FTZ R46, R194, c[0x0][0x2ec] ;  /* 0x0000bb00c22e7a20 */ /* 0x000fe20000410000 */
[----:B------:R-:W-:Y:S01]  /*cf50*/  ISETP.GE.AND P5, PT, R2, R24, PT ;  /* 0x000000180200720c */ /* 0x000fe20003fa6270 */
[----:B------:R1:W-:Y:S01]  /*cf60*/  MUFU.TANH R47, R44 ;  /* 0x0000002c002f7308 */ /* 0x0003e20000002400 */
[----:B------:R-:W-:-:S02]  /*cf70*/  IADD3 R0, R0, 0x39, RZ ;  /* 0x0000003900007810 */ /* 0x000fc40007ffe0ff */
[----:B------:R-:W-:Y:S01]  /*cf80*/  FSEL R252, R43, -INF , !P5 ;  /* 0xff8000002bfc7808 */ /* 0x000fe20006800000 */
[----:B------:R-:W-:Y:S01]  /*cf90*/  FMUL.FTZ R43, R203, c[0x0][0x2ec] ;  /* 0x0000bb00cb2b7a20 */ /* 0x000fe20000410000 */
[----:B------:R-:W-:Y:S01]  /*cfa0*/  ISETP.GE.AND P5, PT, R0, R24, PT ;  /* 0x000000180000720c */ /* 0x000fe20003fa6270 */
[----:B------:R-:W-:Y:S02]  /*cfb0*/  FFMA.FTZ R24, R42, UR4, R213 ;  /* 0x000000042a187c23 */ /* 0x000fe400080100d5 */
[----:B------:R3:W-:Y:S03]  /*cfc0*/  MUFU.TANH R50, R43 ;  /* 0x0000002b00327308 */ /* 0x0007e60000002400 */
[----:B------:R-:W-:Y:S01]  /*cfd0*/  FSEL R53, R24, -INF , !P1 ;  /* 0xff80000018357808 */ /* 0x000fe20004800000 */
[----:B------:R-:W-:Y:S01]  /*cfe0*/  FFMA.FTZ R24, R40, UR4, R101 ;  /* 0x0000000428187c23 */ /* 0x000fe20008010065 */
[----:B------:R-:W-:Y:S01]  /*cff0*/  ISETP.GE.AND P1, PT, R23, R25, PT ;  /* 0x000000191700720c */ /* 0x000fe20003f26270 */
[----:B-1----:R-:W-:-:S02]  /*d000*/  FMUL.FTZ R44, R191, c[0x0][0x2ec] ;  /* 0x0000bb00bf2c7a20 */ /* 0x002fc40000410000 */
[----:B------:R-:W-:Y:S01]  /*d010*/  MUFU.TANH R46, R46 ;  /* 0x0000002e002e7308 */ /* 0x000fe20000002400 */
[----:B---3--:R-:W-:-:S07]  /*d020*/  FFMA.FTZ R43, R41, UR4, R103 ;  /* 0x00000004292b7c23 */ /* 0x008fce0008010067 */
[----:B------:R1:W3:Y:S01]  /*d030*/  MUFU.TANH R49, R44 ;  /* 0x0000002c00317308 */ /* 0x0002e20000002400 */
[----:B------:R-:W-:Y:S01]  /*d040*/  FSEL R56, R43, -INF , !P1 ;  /* 0xff8000002b387808 */ /* 0x000fe20004800000 */
[----:B------:R-:W-:Y:S01]  /*d050*/  FFMA.FTZ R43, R39, UR4, R102 ;  /* 0x00000004272b7c23 */ /* 0x000fe20008010066 */
[----:B------:R-:W-:-:S04]  /*d060*/  ISETP.GE.AND P1, PT, R22, R25, PT ;  /* 0x000000191600720c */ /* 0x000fc80003f26270 */
        /* <DEDUP_REMOVED lines=8> */
[----:B------:R-:W-:Y:S01]  /*d0f0*/  FFMA.FTZ R24, R36, UR4, R66 ;  /* 0x0000000424187c23 */ /* 0x000fe20008010042 */
[-C--:B------:R-:W-:Y:S01]  /*d100*/  ISETP.GE.AND P1, PT, R19, R25.reuse, PT ;  /* 0x000000191300720c */ /* 0x080fe20003f26270 */
[----:B------:R4:W-:Y:S03]  /*d110*/  MUFU.TANH R48, R44 ;  /* 0x0000002c00307308 */ /* 0x0009e60000002400 */
[----:B------:R-:W-:Y:S01]  /*d120*/  FSEL R210, R43, -INF , !P1 ;  /* 0xff8000002bd27808 */ /* 0x000fe20004800000 */
[----:B------:R-:W-:Y:S01]  /*d130*/  FFMA.FTZ R43, R35, UR4, R65 ;  /* 0x00000004232b7c23 */ /* 0x000fe20008010041 */
[----:B------:R-:W-:-:S04]  /*d140*/  ISETP.GE.AND P1, PT, R18, R25, PT ;  /* 0x000000191200720c */ /* 0x000fc80003f26270 */
[----:B------:R-:W-:Y:S01]  /*d150*/  FSEL R211, R24, -INF , !P1 ;  /* 0xff80000018d37808 */ /* 0x000fe20004800000 */
[----:B------:R-:W-:Y:S01]  /*d160*/  FFMA.FTZ R24, R34, UR4, R61 ;  /* 0x0000000422187c23 */ /* 0x000fe2000801003d */
[----:B------:R-:W-:-:S04]  /*d170*/  ISETP.GE.AND P1, PT, R17, R25, PT ;  /* 0x000000191100720c */ /* 0x000fc80003f26270 */
[----:B------:R-:W-:Y:S01]  /*d180*/  FSEL R213, R43, -INF , !P1 ;  /* 0xff8000002bd57808 */ /* 0x000fe20004800000 */
[----:B----4-:R-:W-:Y:S01]  /*d190*/  FFMA.FTZ R44, R33, UR4, R60 ;  /* 0x00000004212c7c23 */ /* 0x010fe2000801003c */
[----:B------:R-:W-:Y:S01]  /*d1a0*/  ISETP.GE.AND P1, PT, R16, R25, PT ;  /* 0x000000191000720c */ /* 0x000fe20003f26270 */
[----:B--2---:R-:W-:-:S03]  /*d1b0*/  FFMA.FTZ R43, R32, UR4, R45 ;  /* 0x00000004202b7c23 */ /* 0x004fc6000801002d */
[----:B------:R-:W-:Y:S01]  /*d1c0*/  FSEL R233, R24, -INF , !P1 ;  /* 0xff80000018e97808 */ /* 0x000fe20004800000 */
[----:B------:R-:W-:Y:S01]  /*d1d0*/  FMUL.FTZ R24, R195, c[0x0][0x2ec] ;  /* 0x0000bb00c3187a20 */ /* 0x000fe20000410000 */
[----:B------:R-:W-:-:S03]  /*d1e0*/  ISETP.GE.AND P1, PT, R11, R25, PT ;  /* 0x000000190b00720c */ /* 0x000fc60003f26270 */
[----:B------:R1:W-:Y:S01]  /*d1f0*/  MUFU.TANH R45, R24 ;  /* 0x00000018002d7308 */ /* 0x0003e20000002400 */
[----:B------:R-:W-:Y:S01]  /*d200*/  FSEL R234, R44, -INF , !P1 ;  /* 0xff8000002cea7808 */ /* 0x000fe20004800000 */
[----:B---3--:R-:W-:Y:S01]  /*d210*/  FFMA.FTZ R44, R29, UR4, R49 ;  /* 0x000000041d2c7c23 */ /* 0x008fe20008010031 */
[----:B------:R-:W-:-:S04]  /*d220*/  ISETP.GE.AND P1, PT, R10, R25, PT ;  /* 0x000000190a00720c */ /* 0x000fc80003f26270 */
[----:B------:R-:W-:Y:S01]  /*d230*/  FSEL R235, R43, -INF , !P1 ;  /* 0xff8000002beb7808 */ /* 0x000fe20004800000 */
[----:B------:R-:W-:Y:S01]  /*d240*/  FFMA.FTZ R43, R30, UR4, R47 ;  /* 0x000000041e2b7c23 */ /* 0x000fe2000801002f */
[----:B------:R-:W-:Y:S01]  /*d250*/  ISETP.GE.AND P1, PT, R9, R25, PT ;  /* 0x000000190900720c */ /* 0x000fe20003f26270 */
[----:B------:R-:W-:-:S04]  /*d260*/  FMUL.FTZ R47, R51, c[0x0][0x2ec] ;  /* 0x0000bb00332f7a20 */ /* 0x000fc80000410000 */
[----:B------:R-:W-:Y:S01]  /*d270*/  MUFU.TANH R66, R47 ;  /* 0x0000002f00427308 */ /* 0x000fe20000002400 */
[----:B-1----:R-:W-:Y:S02]  /*d280*/  FFMA.FTZ R24, R31, UR4, R50 ;  /* 0x000000041f187c23 */ /* 0x002fe40008010032 */
[----:B------:R-:W-:-:S03]  /*d290*/  FMUL.FTZ R50, R177, c[0x0][0x2ec] ;  /* 0x0000bb00b1327a20 */ /* 0x000fc60000410000 */
[----:B------:R-:W-:Y:S02]  /*d2a0*/  FSEL R236, R24, -INF , !P1 ;  /* 0xff80000018ec7808 */ /* 0x000fe40004800000 */
[-C--:B------:R-:W-:Y:S01]  /*d2b0*/  ISETP.GE.AND P1, PT, R8, R25.reuse, PT ;  /* 0x000000190800720c */ /* 0x080fe20003f26270 */
[----:B------:R-:W1:Y:S03]  /*d2c0*/  I2F R24, R0 ;  /* 0x0000000000187306 */ /* 0x000e660000201400 */
[----:B------:R-:W-:Y:S01]  /*d2d0*/  FSEL R246, R43, -INF , !P1 ;  /* 0xff8000002bf67808 */ /* 0x000fe20004800000 */
[----:B------:R-:W-:Y:S01]  /*d2e0*/  FFMA.FTZ R43, R28, UR4, R46 ;  /* 0x000000041c2b7c23 */ /* 0x000fe2000801002e */
[----:B------:R-:W-:-:S03]  /*d2f0*/  ISETP.GE.AND P1, PT, R3, R25, PT ;  /* 0x000000190300720c */ /* 0x000fc60003f26270 */
[----:B------:R-:W-:Y:S01]  /*d300*/  MUFU.TANH R50, R50 ;  /* 0x0000003200327308 */ /* 0x000fe20000002400 */
[----:B------:R-:W-:Y:S01]  /*d310*/  FSEL R245, R44, -INF , !P1 ;  /* 0xff8000002cf57808 */ /* 0x000fe20004800000 */
[----:B------:R-:W-:Y:S01]  /*d320*/  FMUL.FTZ R44, R108, c[0x0][0x2ec] ;  /* 0x0000bb006c2c7a20 */ /* 0x000fe20000410000 */
[----:B------:R-:W-:-:S04]  /*d330*/  ISETP.GE.AND P1, PT, R2, R25, PT ;  /* 0x000000190200720c */ /* 0x000fc80003f26270 */
[----:B------:R-:W-:Y:S01]  /*d340*/  FSEL R244, R43, -INF , !P1 ;  /* 0xff8000002bf47808 */ /* 0x000fe20004800000 */
[----:B-1----:R-:W-:Y:S01]  /*d350*/  FFMA.FTZ R43, R24, UR4, R48 ;  /* 0x00000004182b7c23 */ /* 0x002fe20008010030 */
[----:B------:R-:W-:Y:S01]  /*d360*/  ISETP.GE.AND P1, PT, R0, R25, PT ;  /* 0x000000190000720c */ /* 0x000fe20003f26270 */
[----:B------:R-:W-:Y:S01]  /*d370*/  FFMA.FTZ R25, R24, UR4, R45 ;  /* 0x0000000418197c23 */ /* 0x000fe2000801002d */
[----:B------:R1:W2:Y:S02]  /*d380*/  MUFU.TANH R64, R44 ;  /* 0x0000002c00407308 */ /* 0x0002a40000002400 */
[----:B------:R-:W-:Y:S01]  /*d390*/  FSEL R242, R43, -INF , !P5 ;  /* 0xff8000002bf27808 */ /* 0x000fe20006800000 */
[----:B------:R-:W-:Y:S01]  /*d3a0*/  FMUL.FTZ R43, R110, c[0x0][0x2ec] ;  /* 0x0000bb006e2b7a20 */ /* 0x000fe20000410000 */
[----:B------:R-:W-:Y:S01]  /*d3b0*/  FSEL R243, R25, -INF , !P1 ;  /* 0xff80000019f37808 */ /* 0x000fe20004800000 */
[----:B------:R-:W-:Y:S01]  /*d3c0*/  FFMA.FTZ R25, R42, UR4, R222 ;  /* 0x000000042a197c23 */ /* 0x000fe200080100de */
[----:B------:R-:W-:-:S02]  /*d3d0*/  ISETP.GE.AND P5, PT, R23, R27, PT ;  /* 0x0000001b1700720c */ /* 0x000fc40003fa6270 */
[----:B------:R-:W-:Y:S01]  /*d3e0*/  ISETP.GE.AND P1, PT, R23, R26, PT ;  /* 0x0000001a1700720c */ /* 0x000fe20003f26270 */
[----:B------:R-:W-:Y:S01]  /*d3f0*/  FFMA.FTZ R23, R42, UR4, R221 ;  /* 0x000000042a177c23 */ /* 0x000fe200080100dd */
[----:B------:R3:W-:Y:S01]  /*d400*/  MUFU.TANH R61, R43 ;  /* 0x0000002b003d7308 */ /* 0x0007e20000002400 */
[----:B------:R-:W-:Y:S01]  /*d410*/  FSEL R42, R25, -INF , !P0 ;  /* 0xff800000192a7808 */ /* 0x000fe20004000000 */
[----:B------:R-:W-:Y:S01]  /*d420*/  FFMA.FTZ R25, R41, UR4, R232 ;  /* 0x0000000429197c23 */ /* 0x000fe200080100e8 */
[----:B------:R-:W-:Y:S01]  /*d430*/  ISETP.GE.AND P0, PT, R22, R27, PT ;  /* 0x0000001b1600720c */ /* 0x000fe20003f06270 */
[----:B-1----:R-:W-:-:S04]  /*d440*/  FMUL.FTZ R44, R109, c[0x0][0x2ec] ;  /* 0x0000bb006d2c7a20 */ /* 0x002fc80000410000 */
[----:B------:R1:W4:Y:S01]  /*d450*/  MUFU.TANH R65, R44 ;  /* 0x0000002c00417308 */ /* 0x0003220000002400 */
[----:B---3--:R-:W-:Y:S01]  /*d460*/  FSEL R43, R23, -INF , !P6 ;  /* 0xff800000172b7808 */ /* 0x008fe20007000000 */
[----:B------:R-:W-:Y:S01]  /*d470*/  FFMA.FTZ R23, R40, UR4, R105 ;  /* 0x0000000428177c23 */ /* 0x000fe20008010069 */
[-C--:B------:R-:W-:Y:S01]  /*d480*/  ISETP.GE.AND P6, PT, R22, R26.reuse, PT ;  /* 0x0000001a1600720c */ /* 0x080fe20003fc6270 */
[----:B------:R-:W-:Y:S01]  /*d490*/  FFMA.FTZ R22, R41, UR4, R223 ;  /* 0x0000000429167c23 */ /* 0x000fe200080100df */
[----:B------:R-:W-:Y:S01]  /*d4a0*/  FSEL R41, R25, -INF , !P5 ;  /* 0xff80000019297808 */ /* 0x000fe20006800000 */
[----:B------:R-:W-:Y:S01]  /*d4b0*/  FMUL.FTZ R25, R176, c[0x0][0x2ec] ;  /* 0x0000bb00b0197a20 */ /* 0x000fe20000410000 */
[CC--:B------:R-:W-:Y:S02]  /*d4c0*/  ISETP.GE.AND P5, PT, R21.reuse, R27.reuse, PT ;  /* 0x0000001b1500720c */ /* 0x0c0fe40003fa6270 */
[----:B------:R-:W-:Y:S01]  /*d4d0*/  FSEL R49, R22, -INF , !P1 ;  /* 0xff80000016317808 */ /* 0x000fe20004800000 */
[----:B------:R3:W5:Y:S01]  /*d4e0*/  MUFU.TANH R51, R25 ;  /* 0x0000001900337308 */ /* 0x0007620000002400 */
[----:B------:R-:W-:Y:S01]  /*d4f0*/  ISETP.GE.AND P1, PT, R21, R26, PT ;  /* 0x0000001a1500720c */ /* 0x000fe20003f26270 */
[----:B------:R-:W-:Y:S01]  /*d500*/  FFMA.FTZ R21, R40, UR4, R107 ;  /* 0x0000000428157c23 */ /* 0x000fe2000801006b */
[----:B------:R-:W-:Y:S01]  /*d510*/  FSEL R40, R23, -INF , !P0 ;  /* 0xff80000017287808 */ /* 0x000fe20004000000 */
[----:B-1----:R-:W-:Y:S01]  /*d520*/  FMUL.FTZ R44, R111, c[0x0][0x2ec] ;  /* 0x0000bb006f2c7a20 */ /* 0x002fe20000410000 */
[----:B------:R-:W-:-:S02]  /*d530*/  ISETP.GE.AND P0, PT, R20, R27, PT ;  /* 0x0000001b1400720c */ /* 0x000fc40003f06270 */
[----:B------:R-:W-:Y:S01]  /*d540*/  FSEL R48, R21, -INF , !P6 ;  /* 0xff80000015307808 */ /* 0x000fe20007000000 */
[----:B------:R1:W1:Y:S01]  /*d550*/  MUFU.TANH R60, R44 ;  /* 0x0000002c003c7308 */ /* 0x0002620000002400 */
[----:B------:R-:W-:Y:S02]  /*d560*/  ISETP.GE.AND P6, PT, R20, R26, PT ;  /* 0x0000001a1400720c */ /* 0x000fe40003fc6270 */
[----:B------:R-:W-:Y:S01]  /*d570*/  HMMA.16816.F32 R20, R12, R62, R180 ;  /* 0x0000003e0c14723c */ /* 0x000fe200000018b4 */
[----:B---3--:R-:W-:-:S06]  /*d580*/  FFMA.FTZ R25, R39, UR4, R208 ;  /* 0x0000000427197c23 */ /* 0x008fcc00080100d0 */
[----:B------:R-:W-:Y:S02]  /*d590*/  FFMA.FTZ R12, R39, UR4, R241 ;  /* 0x00000004270c7c23 */ /* 0x000fe400080100f1 */
[----:B------:R-:W-:Y:S01]  /*d5a0*/  FFMA.FTZ R13, R38, UR4, R204 ;  /* 0x00000004260d7c23 */ /* 0x000fe200080100cc */
[----:B------:R-:W-:Y:S02]  /*d5b0*/  FSEL R25, R25, -INF , !P5 ;  /* 0xff80000019197808 */ /* 0x000fe40006800000 */
[----:B------:R-:W-:Y:S01]  /*d5c0*/  FSEL R14, R12, -INF , !P1 ;  /* 0xff8000000c0e7808 */ /* 0x000fe20004800000 */
[----:B-1----:R-:W-:Y:S01]  /*d5d0*/  HMMA.16816.F32 R44, R4, R184, R216 ;  /* 0x000000b8042c723c */ /* 0x002fe200000018d8 */
[----:B------:R-:W-:Y:S01]  /*d5e0*/  FFMA.FTZ R12, R38, UR4, R106 ;  /* 0x00000004260c7c23 */ /* 0x000fe2000801006a */
[----:B------:R-:W-:Y:S01]  /*d5f0*/  FSEL R176, R13, -INF , !P0 ;  /* 0xff8000000db07808 */ /* 0x000fe20004000000 */
[----:B------:R-:W-:Y:S01]  /*d600*/  FFMA.FTZ R13, R37, UR4, R206 ;  /* 0x00000004250d7c23 */ /* 0x000fe200080100ce */
[----:B------:R-:W-:-:S02]  /*d610*/  ISETP.GE.AND P5, PT, R19, R27, PT ;  /* 0x0000001b1300720c */ /* 0x000fc40003fa6270 */
[----:B------:R-:W-:Y:S01]  /*d620*/  FSEL R188, R12, -INF , !P6 ;  /* 0xff8000000cbc7808 */ /* 0x000fe20007000000 */
[----:B------:R-:W-:Y:S01]  /*d630*/  FFMA.FTZ R12, R37, UR4, R205 ;  /* 0x00000004250c7c23 */ /* 0x000fe200080100cd */
[-C--:B------:R-:W-:Y:S02]  /*d640*/  ISETP.GE.AND P6, PT, R18, R26.reuse, PT ;  /* 0x0000001a1200720c */ /* 0x080fe40003fc6270 */
[----:B------:R-:W-:Y:S01]  /*d650*/  FSEL R107, R13, -INF , !P5 ;  /* 0xff8000000d6b7808 */ /* 0x000fe20006800000 */
[----:B------:R-:W-:Y:S01]  /*d660*/  HMMA.16816.F32 R20, R4, R186, R20 ;  /* 0x000000ba0414723c */ /* 0x000fe20000001814 */
[-C--:B------:R-:W-:Y:S01]  /*d670*/  ISETP.GE.AND P5, PT, R17, R27.reuse, PT ;  /* 0x0000001b1100720c */ /* 0x080fe20003fa6270 */
[----:B------:R-:W-:Y:S01]  /*d680*/  FFMA.FTZ R13, R36, UR4, R104 ;  /* 0x00000004240d7c23 */ /* 0x000fe20008010068 */
[----:B------:R-:W-:Y:S02]  /*d690*/  ISETP.GE.AND P0, PT, R18, R27, PT ;  /* 0x0000001b1200720c */ /* 0x000fe40003f06270 */
[----:B------:R-:W-:-:S02]  /*d6a0*/  ISETP.GE.AND P1, PT, R19, R26, PT ;  /* 0x0000001a1300720c */ /* 0x000fc40003f26270 */
[----:B------:R-:W-:Y:S01]  /*d6b0*/  FFMA.FTZ R4, R36, UR4, R196 ;  /* 0x0000000424047c23 */ /* 0x000fe200080100c4 */
[----:B------:R-:W-:Y:S01]  /*d6c0*/  FSEL R106, R13, -INF , !P0 ;  /* 0xff8000000d6a7808 */ /* 0x000fe20004000000 */
[C---:B------:R-:W-:Y:S01]  /*d6d0*/  FFMA.FTZ R5, R35.reuse, UR4, R197 ;  /* 0x0000000423057c23 */ /* 0x040fe200080100c5 */
[-C--:B------:R-:W-:Y:S02]  /*d6e0*/  ISETP.GE.AND P0, PT, R16, R27.reuse, PT ;  /* 0x0000001b1000720c */ /* 0x080fe40003f06270 */
[----:B------:R-:W-:Y:S01]  /*d6f0*/  FSEL R177, R4, -INF , !P6 ;  /* 0xff80000004b17808 */ /* 0x000fe20007000000 */
[----:B------:R-:W-:Y:S01]  /*d700*/  FFMA.FTZ R4, R35, UR4, R66 ;  /* 0x0000000423047c23 */ /* 0x000fe20008010042 */
[----:B------:R-:W-:Y:S01]  /*d710*/  FSEL R35, R5, -INF , !P5 ;  /* 0xff80000005237808 */ /* 0x000fe20006800000 */
[----:B--2---:R-:W-:Y:S01]  /*d720*/  FFMA.FTZ R5, R34, UR4, R64 ;  /* 0x0000000422057c23 */ /* 0x004fe20008010040 */
[----:B------:R-:W-:Y:S01]  /*d730*/  FSEL R185, R12, -INF , !P1 ;  /* 0xff8000000cb97808 */ /* 0x000fe20004800000 */
[----:B------:R-:W-:Y:S01]  /*d740*/  FMUL.FTZ R44, R44, c[0x0][0x2ec] ;  /* 0x0000bb002c2c7a20 */ /* 0x000fe20000410000 */
[-C--:B------:R-:W-:Y:S01]  /*d750*/  ISETP.GE.AND P1, PT, R17, R26.reuse, PT ;  /* 0x0000001a1100720c */ /* 0x080fe20003f26270 */
[----:B------:R-:W-:Y:S01]  /*d760*/  FMUL.FTZ R45, R45, c[0x0][0x2ec] ;  /* 0x0000bb002d2d7a20 */ /* 0x000fe20000410000 */
[----:B------:R-:W-:Y:S01]  /*d770*/  FSEL R189, R5, -INF , !P0 ;  /* 0xff80000005bd7808 */ /* 0x000fe20004000000 */
[----:B----4-:R-:W-:Y:S01]  /*d780*/  FFMA.FTZ R5, R33, UR4, R65 ;  /* 0x0000000421057c23 */ /* 0x010fe20008010041 */
[-C--:B------:R-:W-:Y:S01]  /*d790*/  ISETP.GE.AND P5, PT, R11, R27.reuse, PT ;  /* 0x0000001b0b00720c */ /* 0x080fe20003fa6270 */
[----:B------:R-:W1:Y:S01]  /*d7a0*/  MUFU.TANH R44, R44 ;  /* 0x0000002c002c7308 */ /* 0x000e620000002400 */
[----:B------:R-:W-:Y:S01]  /*d7b0*/  FSEL R184, R4, -INF , !P1 ;  /* 0xff80000004b87808 */ /* 0x000fe20004800000 */
[----:B------:R-:W-:Y:S01]  /*d7c0*/  FFMA.FTZ R4, R34, UR4, R61 ;  /* 0x0000000422047c23 */ /* 0x000fe2000801003d */
[-C--:B------:R-:W-:Y:S01]  /*d7d0*/  ISETP.GE.AND P6, PT, R16, R26.reuse, PT ;  /* 0x0000001a1000720c */ /* 0x080fe20003fc6270 */
[----:B------:R-:W-:Y:S01]  /*d7e0*/  FMUL.FTZ R20, R20, c[0x0][0x2ec] ;  /* 0x0000bb0014147a20 */ /* 0x000fe20000410000 */
[----:B------:R-:W-:Y:S01]  /*d7f0*/  FSEL R187, R5, -INF , !P5 ;  /* 0xff80000005bb7808 */ /* 0x000fe20006800000 */
[----:B-----5:R-:W-:Y:S01]  /*d800*/  FFMA.FTZ R5, R32, UR4, R51 ;  /* 0x0000000420057c23 */ /* 0x020fe20008010033 */
[-C--:B------:R-:W-:Y:S01]  /*d810*/  ISETP.GE.AND P0, PT, R10, R27.reuse, PT ;  /* 0x0000001b0a00720c */ /* 0x080fe20003f06270 */
[----:B------:R-:W2:Y:S01]  /*d820*/  MUFU.TANH R45, R45 ;  /* 0x0000002d002d7308 */ /* 0x000ea20000002400 */
[----:B------:R-:W-:Y:S01]  /*d830*/  FSEL R191, R4, -INF , !P6 ;  /* 0xff80000004bf7808 */ /* 0x000fe20007000000 */
[----:B------:R-:W-:Y:S01]  /*d840*/  FFMA.FTZ R4, R33, UR4, R60 ;  /* 0x0000000421047c23 */ /* 0x000fe2000801003c */
[-C--:B------:R-:W-:Y:S01]  /*d850*/  ISETP.GE.AND P1, PT, R11, R26.reuse, PT ;  /* 0x0000001a0b00720c */ /* 0x080fe20003f26270 */
[----:B------:R-:W-:Y:S01]  /*d860*/  FMUL.FTZ R46, R46, c[0x0][0x2ec] ;  /* 0x0000bb002e2e7a20 */ /* 0x000fe20000410000 */
[----:B------:R-:W-:Y:S01]  /*d870*/  FSEL R186, R5, -INF , !P0 ;  /* 0xff80000005ba7808 */ /* 0x000fe20004000000 */
[----:B------:R-:W-:Y:S01]  /*d880*/  FFMA.FTZ R5, R31, UR4, R50 ;  /* 0x000000041f057c23 */ /* 0x000fe20008010032 */
[----:B------:R-:W-:Y:S01]  /*d890*/  FSEL R208, R4, -INF , !P1 ;  /* 0xff80000004d07808 */ /* 0x000fe20004800000 */
[----:B------:R-:W3:Y:S01]  /*d8a0*/  MUFU.TANH R20, R20 ;  /* 0x0000001400147308 */ /* 0x000ee20000002400 */
[----:B------:R-:W-:Y:S01]  /*d8b0*/  FMUL.FTZ R47, R47, c[0x0][0x2ec] ;  /* 0x0000bb002f2f7a20 */ /* 0x000fe20000410000 */
[-C--:B------:R-:W-:Y:S01]  /*d8c0*/  ISETP.GE.AND P5, PT, R9, R27.reuse, PT ;  /* 0x0000001b0900720c */ /* 0x080fe20003fa6270 */
[----:B------:R-:W-:Y:S01]  /*d8d0*/  FFMA.FTZ R31, R31, UR4, R179 ;  /* 0x000000041f1f7c23 */ /* 0x000fe200080100b3 */
[-C--:B------:R-:W-:Y:S01]  /*d8e0*/  ISETP.GE.AND P1, PT, R9, R26.reuse, PT ;  /* 0x0000001a0900720c */ /* 0x080fe20003f26270 */
[----:B------:R-:W-:Y:S01]  /*d8f0*/  FFMA.FTZ R32, R32, UR4, R178 ;  /* 0x0000000420207c23 */ /* 0x000fe200080100b2 */
[----:B------:R-:W-:Y:S01]  /*d900*/  FSEL R178, R5, -INF , !P5 ;  /* 0xff80000005b27808 */ /* 0x000fe20006800000 */
[----:B------:R-:W-:Y:S01]  /*d910*/  FMUL.FTZ R21, R21, c[0x0][0x2ec] ;  /* 0x0000bb0015157a20 */ /* 0x000fe20000410000 */
[----:B------:R-:W-:Y:S01]  /*d920*/  FSEL R179, R31, -INF , !P1 ;  /* 0xff8000001fb37808 */ /* 0x000fe20004800000 */
[----:B------:R-:W4:Y:S01]  /*d930*/  MUFU.TANH R46, R46 ;  /* 0x0000002e002e7308 */ /* 0x000f220000002400 */
[CC--:B------:R-:W-:Y:S01]  /*d940*/  ISETP.GE.AND P5, PT, R3.reuse, R27.reuse, PT ;  /* 0x0000001b0300720c */ /* 0x0c0fe20003fa6270 */
[----:B-1----:R-:W-:Y:S01]  /*d950*/  FFMA.FTZ R4, R30, UR4, R44 ;  /* 0x000000041e047c23 */ /* 0x002fe2000801002c */
[-C--:B------:R-:W-:Y:S01]  /*d960*/  ISETP.GE.AND P1, PT, R3, R26.reuse, PT ;  /* 0x0000001a0300720c */ /* 0x080fe20003f26270 */
[----:B--2---:R-:W-:Y:S01]  /*d970*/  FFMA.FTZ R3, R29, UR4, R45 ;  /* 0x000000041d037c23 */ /* 0x004fe2000801002d */
[----:B------:R-:W-:Y:S01]  /*d980*/  ISETP.GE.AND P0, PT, R8, R27, PT ;  /* 0x0000001b0800720c */ /* 0x000fe20003f06270 */
[----:B------:R-:W-:Y:S01]  /*d990*/  FMUL.FTZ R22, R22, c[0x0][0x2ec] ;  /* 0x0000bb0016167a20 */ /* 0x000fe20000410000 */
[----:B------:R-:W-:Y:S01]  /*d9a0*/  ISETP.GE.AND P6, PT, R10, R26, PT ;  /* 0x0000001a0a00720c */ /* 0x000fe20003fc6270 */
[----:B------:R-:W1:Y:S01]  /*d9b0*/  MUFU.TANH R47, R47 ;  /* 0x0000002f002f7308 */ /* 0x000e620000002400 */
[----:B------:R-:W-:Y:S01]  /*d9c0*/  FMUL.FTZ R23, R23, c[0x0][0x2ec] ;  /* 0x0000bb0017177a20 */ /* 0x000fe20000410000 */
[----:B------:R-:W-:-:S02]  /*d9d0*/  FSEL R219, R4, -INF , !P0 ;  /* 0xff80000004db7808 */ /* 0x000fc40004000000 */
[----:B------:R-:W-:Y:S02]  /*d9e0*/  FSEL R218, R3, -INF , !P5 ;  /* 0xff80000003da7808 */ /* 0x000fe40006800000 */
[C---:B------:R-:W-:Y:S02]  /*d9f0*/  ISETP.GE.AND P0, PT, R2.reuse, R27, PT ;  /* 0x0000001b0200720c */ /* 0x040fe40003f06270 */
[----:B------:R-:W2:Y:S01]  /*da00*/  MUFU.TANH R21, R21 ;  /* 0x0000001500157308 */ /* 0x000ea20000002400 */
[-C--:B------:R-:W-:Y:S01]  /*da10*/  ISETP.GE.AND P5, PT, R2, R26.reuse, PT ;  /* 0x0000001a0200720c */ /* 0x080fe20003fa6270 */
[----:B---3--:R-:W-:Y:S01]  /*da20*/  FFMA.FTZ R2, R28, UR4, R20 ;  /* 0x000000041c027c23 */ /* 0x008fe20008010014 */
[----:B------:R-:W-:Y:S01]  /*da30*/  FSEL R190, R32, -INF , !P6 ;  /* 0xff80000020be7808 */ /* 0x000fe20007000000 */
[----:B----4-:R-:W-:Y:S01]  /*da40*/  FFMA.FTZ R30, R30, UR4, R46 ;  /* 0x000000041e1e7c23 */ /* 0x010fe2000801002e */
[----:B------:R-:W-:Y:S02]  /*da50*/  ISETP.GE.AND P6, PT, R8, R26, PT ;  /* 0x0000001a0800720c */ /* 0x000fe40003fc6270 */
[----:B------:R-:W-:Y:S01]  /*da60*/  FSEL R216, R2, -INF , !P0 ;  /* 0xff80000002d87808 */ /* 0x000fe20004000000 */
[----:B------:R-:W3:Y:S01]  /*da70*/  MUFU.TANH R5, R22 ;  /* 0x0000001600057308 */ /* 0x000ee20000002400 */
[----:B------:R-:W-:Y:S01]  /*da80*/  PLOP3.LUT P0, PT, PT, PT, UP0, 0x80, 0x0 ;  /* 0x000000000000781c */ /* 0x000fe20003f0f008 */
[----:B-1----:R-:W-:Y:S01]  /*da90*/  FFMA.FTZ R29, R29, UR4, R47 ;  /* 0x000000041d1d7c23 */ /* 0x002fe2000801002f */
[----:B------:R-:W-:-:S02]  /*daa0*/  FSEL R232, R30, -INF , !P6 ;  /* 0xff8000001ee87808 */ /* 0x000fc40007000000 */
[C---:B------:R-:W-:Y:S02]  /*dab0*/  ISETP.GE.AND P6, PT, R0.reuse, R27, PT ;  /* 0x0000001b0000720c */ /* 0x040fe40003fc6270 */
[----:B------:R-:W-:Y:S01]  /*dac0*/  FSEL R223, R29, -INF , !P1 ;  /* 0xff8000001ddf7808 */ /* 0x000fe20004800000 */
[----:B------:R-:W1:Y:S01]  /*dad0*/  MUFU.TANH R4, R23 ;  /* 0x0000001700047308 */ /* 0x000e620000002400 */
[----:B------:R-:W-:Y:S01]  /*dae0*/  ISETP.GE.AND P1, PT, R0, R26, PT ;  /* 0x0000001a0000720c */ /* 0x000fe20003f26270 */
[----:B--2---:R-:W-:-:S05]  /*daf0*/  FFMA.FTZ R0, R24, UR4, R21 ;  /* 0x0000000418007c23 */ /* 0x004fca0008010015 */
[----:B------:R-:W-:Y:S01]  /*db00*/  FSEL R217, R0, -INF , !P6 ;  /* 0xff80000000d97808 */ /* 0x000fe20007000000 */
[----:B---3--:R-:W-:-:S05]  /*db10*/  FFMA.FTZ R28, R28, UR4, R5 ;  /* 0x000000041c1c7c23 */ /* 0x008fca0008010005 */
[----:B------:R-:W-:Y:S01]  /*db20*/  FSEL R221, R28, -INF , !P5 ;  /* 0xff8000001cdd7808 */ /* 0x000fe20006800000 */
[----:B-1----:R-:W-:-:S05]  /*db30*/  FFMA.FTZ R24, R24, UR4, R4 ;  /* 0x0000000418187c23 */ /* 0x002fca0008010004 */
        /* <DEDUP_REMOVED lines=64> */
.L_x_663:
[----:B------:R-:W-:Y:S05]  /*df40*/  BSYNC B0 ;  /* 0x0000000000007941 */ /* 0x000fea0003800000 */
.L_x_662:
[----:B------:R-:W0:Y:S02]  /*df50*/  LDGDEPBAR ;  /* 0x00000000000079af */ /* 0x000e240000000000 */
.L_x_661:
[----:B------:R-:W2:Y:S04]  /*df60*/  LDL.LU R61, [R1+0xc] ;  /* 0x00000c00013d7983 */ /* 0x000ea80000300800 */
[----:B------:R-:W3:Y:S04]  /*df70*/  LDL.LU R62, [R1] ;  /* 0x00000000013e7983 */ /* 0x000ee80000300800 */
[----:B------:R-:W4:Y:S04]  /*df80*/  LDL.LU R32, [R1+0x8] ;  /* 0x0000080001207983 */ /* 0x000f280000300800 */
[----:B------:R-:W5:Y:S01]  /*df90*/  LDL.LU R34, [R1+0x4] ;  /* 0x0000040001227983 */ /* 0x000f620000300800 */
[----:B------:R-:W-:Y:S01]  /*dfa0*/  FMNMX.FTZ R0, R248, R42, !PT ;  /* 0x0000002af8007209 */ /* 0x000fe20007810000 */
[----:B------:R-:W-:Y:S01]  /*dfb0*/  @UP0 UIADD3 UR8, UR8, -0x4, URZ ;  /* 0xfffffffc08080890 */ /* 0x000fe2000fffe03f */
        /* <DEDUP_REMOVED lines=36> */
[----:B-1----:R-:W1:Y:S01]  /*e200*/  SHFL.BFLY PT, R4, R103, 0x2, 0x1f ;  /* 0x0c401f0067047f89 */ /* 0x002e6200000e0000 */
        /* <DEDUP_REMOVED lines=41> */
[----:B------:R-:W-:Y:S01]  /*e4a0*/  FMNMX.FTZ R5, R243, R5, !PT ;  /* 0x00000005f3057209 */ /* 0x000fe20007810000 */
[----:B------:R1:W-:Y:S02]  /*e4b0*/  MUFU.EX2 R60, R3 ;  /* 0x00000003003c7308 */ /* 0x0003e40000000800 */
[----:B-1----:R-:W-:Y:S01]  /*e4c0*/  FMNMX.FTZ R101, R0, R101, !PT ;  /* 0x0000006500657209 */ /* 0x002fe20007810000 */
[----:B------:R-:W-:Y:S01]  /*e4d0*/  FFMA.FTZ R0, R40, c[0x0][0x23c], -R2 ;  /* 0x00008f0028007a23 */ /* 0x000fe20000010802 */
[----:B------:R-:W1:Y:S02]  /*e4e0*/  SHFL.BFLY PT, R6, R5, 0x2, 0x1f ;  /* 0x0c401f0005067f89 */ /* 0x000e6400000e0000 */
[----:B------:R-:W-:-:S02]  /*e4f0*/  FSETP.NEU.FTZ.AND P1, PT, R101, -INF , PT ;  /* 0xff8000006500780b */ /* 0x000fc40003f3d000 */
[----:B------:R1:W-:Y:S01]  /*e500*/  MUFU.EX2 R65, R0 ;  /* 0x0000000000417308 */ /* 0x0003e20000000800 */
[----:B------:R-:W-:-:S07]  /*e510*/  FFMA.FTZ R3, R41, c[0x0][0x23c], -R2 ;  /* 0x00008f0029037a23 */ /* 0x000fce0000010802 */
[----:B------:R1:W1:Y:S02]  /*e520*/  MUFU.EX2 R29, R3 ;  /* 0x00000003001d7308 */ /* 0x0002640000000800 */
[----:B-1----:R-:W-:Y:S02]  /*e530*/  FFMA.FTZ R0, R25, c[0x0][0x23c], -R2 ;  /* 0x00008f0019007a23 */ /* 0x002fe40000010802 */
[----:B------:R-:W-:Y:S04]  /*e540*/  LDSM.16.MT88.4 R24, [R224+0xa000] ;  /* 0x00a00000e018783b */ /* 0x000fe80000004200 */
[----:B------:R1:W-:Y:S01]  /*e550*/  MUFU.EX2 R64, R0 ;  /* 0x0000000000407308 */ /* 0x0003e20000000800 */
[----:B------:R-:W-:-:S05]  /*e560*/  FMUL.FTZ R3, R101, c[0x0][0x23c] ;  /* 0x00008f0065037a20 */ /* 0x000fca0000410000 */
[----:B------:R-:W-:-:S05]  /*e570*/  FSEL R3, R3, RZ, P1 ;  /* 0x000000ff03037208 */ /* 0x000fca0000800000 */
[----:B-1----:R-:W-:-:S04]  /*e580*/  FFMA.FTZ R0, R43, c[0x0][0x23c], -R3 ;  /* 0x00008f002b007a23 */ /* 0x002fc80000010803 */
[----:B------:R1:W-:Y:S02]  /*e590*/  MUFU.EX2 R31, R0 ;  /* 0x00000000001f7308 */ /* 0x0003e40000000800 */
[----:B-1----:R-:W-:Y:S01]  /*e5a0*/  FMNMX.FTZ R0, R4, R7, !PT ;  /* 0x0000000704007209 */ /* 0x002fe20007810000 */
[----:B------:R-:W-:-:S04]  /*e5b0*/  FFMA.FTZ R4, R49, c[0x0][0x23c], -R3 ;  /* 0x00008f0031047a23 */ /* 0x000fc80000010803 */
[----:B------:R-:W1:Y:S01]  /*e5c0*/  SHFL.BFLY PT, R9, R0, 0x1, 0x1f ;  /* 0x0c201f0000097f89 */ /* 0x000e6200000e0000 */
[----:B------:R1:W-:Y:S02]  /*e5d0*/  MUFU.EX2 R33, R4 ;  /* 0x0000000400217308 */ /* 0x0003e40000000800 */
[----:B-1----:R-:W-:Y:S01]  /*e5e0*/  FMNMX.FTZ R4, R5, R6, !PT ;  /* 0x0000000605047209 */ /* 0x002fe20007810000 */
[----:B------:R-:W-:Y:S01]  /*e5f0*/  FFMA.FTZ R5, R48, c[0x0][0x23c], -R3 ;  /* 0x00008f0030057a23 */ /* 0x000fe20000010803 */
[----:B------:R-:W-:Y:S01]  /*e600*/  FSEL R6, R103, RZ, P2 ;  /* 0x000000ff67067208 */ /* 0x000fe20001000000 */
[----:B------:R-:W-:Y:S03]  /*e610*/  LDSM.16.MT88.4 R48, [R224+0xb000] ;  /* 0x00b00000e030783b */ /* 0x000fe60000004200 */
[----:B------:R1:W-:Y:S01]  /*e620*/  MUFU.EX2 R11, R5 ;  /* 0x00000005000b7308 */ /* 0x0003e20000000800 */
[----:B------:R-:W1:Y:S01]  /*e630*/  SHFL.BFLY PT, R8, R4, 0x1, 0x1f ;  /* 0x0c201f0004087f89 */ /* 0x000e6200000e0000 */
[----:B------:R-:W-:Y:S01]  /*e640*/  FADD.FTZ R7, R248, -R6 ;  /* 0x80000006f8077221 */ /* 0x000fe20000010000 */
[----:B------:R-:W-:-:S02]  /*e650*/  FSEL R6, R101, RZ, P1 ;  /* 0x000000ff65067208 */ /* 0x000fc40000800000 */
[----:B------:R-:W-:Y:S01]  /*e660*/  FMNMX.FTZ R105, R0, R9, !PT ;  /* 0x0000000900697209 */ /* 0x000fe20007810000 */
[----:B------:R-:W-:-:S03]  /*e670*/  FMUL.FTZ R7, R7, c[0x0][0x23c] ;  /* 0x00008f0007077a20 */ /* 0x000fc60000410000 */
[C---:B------:R-:W-:Y:S01]  /*e680*/  FSETP.NEU.FTZ.AND P2, PT, R105.reuse, -INF , PT ;  /* 0xff8000006900780b */ /* 0x040fe20003f5d000 */
[----:B------:R-:W-:Y:S01]  /*e690*/  FMUL.FTZ R0, R105, c[0x0][0x23c] ;  /* 0x00008f0069007a20 */ /* 0x000fe20000410000 */
[----:B------:R-:W1:Y:S02]  /*e6a0*/  MUFU.EX2 R102, R7 ;  /* 0x0000000700667308 */ /* 0x000e640000000800 */
[----:B-1----:R-:W-:Y:S02]  /*e6b0*/  FFMA.FTZ R5, R14, c[0x0][0x23c], -R3 ;  /* 0x00008f000e057a23 */ /* 0x002fe40000010803 */
[----:B------:R-:W-:-:S04]  /*e6c0*/  FSEL R13, R0, RZ, P2 ;  /* 0x000000ff000d7208 */ /* 0x000fc80001000000 */
[----:B------:R1:W1:Y:S01]  /*e6d0*/  MUFU.EX2 R30, R5 ;  /* 0x00000005001e7308 */ /* 0x0002620000000800 */
[--C-:B------:R-:W-:Y:S02]  /*e6e0*/  FFMA.FTZ R0, R52, c[0x0][0x23c], -R13.reuse ;  /* 0x00008f0034007a23 */ /* 0x100fe4000001080d */
[--C-:B------:R-:W-:Y:S01]  /*e6f0*/  FFMA.FTZ R9, R54, c[0x0][0x23c], -R13.reuse ;  /* 0x00008f0036097a23 */ /* 0x100fe2000001080d */
[----:B------:R-:W-:Y:S01]  /*e700*/  FMNMX.FTZ R104, R4, R8, !PT ;  /* 0x0000000804687209 */ /* 0x000fe20007810000 */
[----:B------:R-:W-:-:S03]  /*e710*/  FFMA.FTZ R8, R55, c[0x0][0x23c], -R13 ;  /* 0x00008f0037087a23 */ /* 0x000fc6000001080d */
[----:B------:R1:W-:Y:S01]  /*e720*/  MUFU.EX2 R66, R0 ;  /* 0x0000000000427308 */ /* 0x0003e20000000800 */
[----:B------:R-:W-:Y:S01]  /*e730*/  F2FP.PACK_AB R4, R29, R60 ;  /* 0x0000003c1d04723e */ /* 0x000fe200000000ff */
[-C--:B------:R-:W-:Y:S01]  /*e740*/  FMUL.FTZ R136, R136, R102.reuse ;  /* 0x0000006688887220 */ /* 0x080fe20000410000 */
[----:B------:R-:W-:Y:S01]  /*e750*/  FSETP.NEU.FTZ.AND P1, PT, R104, -INF , PT ;  /* 0xff8000006800780b */ /* 0x000fe20003f3d000 */
[-C--:B------:R-:W-:Y:S02]  /*e760*/  FMUL.FTZ R137, R137, R102.reuse ;  /* 0x0000006689897220 */ /* 0x080fe40000410000 */
[----:B------:R-:W-:Y:S02]  /*e770*/  FMUL.FTZ R112, R112, R102 ;  /* 0x0000006670707220 */ /* 0x000fe40000410000 */
[----:B-1----:R-:W-:Y:S01]  /*e780*/  FADD.FTZ R5, R231, -R6 ;  /* 0x80000006e7057221 */ /* 0x002fe20000010000 */
[----:B------:R-:W-:Y:S01]  /*e790*/  F2FP.PACK_AB R6, R64, R65 ;  /* 0x000000414006723e */ /* 0x000fe200000000ff */
[----:B------:R1:W-:Y:S01]  /*e7a0*/  MUFU.EX2 R28, R9 ;  /* 0x00000009001c7308 */ /* 0x0003e20000000800 */
[----:B------:R-:W-:Y:S01]  /*e7b0*/  F2FP.PACK_AB R7, R30, R11 ;  /* 0x0000000b1e07723e */ /* 0x000fe200000000ff */
[----:B------:R-:W-:-:S02]  /*e7c0*/  FMUL.FTZ R5, R5, c[0x0][0x23c] ;  /* 0x00008f0005057a20 */ /* 0x000fc40000410000 */
[-C--:B------:R-:W-:Y:S02]  /*e7d0*/  FMUL.FTZ R113, R113, R102.reuse ;  /* 0x0000006671717220 */ /* 0x080fe40000410000 */
[----:B------:R-:W-:Y:S02]  /*e7e0*/  FMUL.FTZ R0, R104, c[0x0][0x23c] ;  /* 0x00008f0068007a20 */ /* 0x000fe40000410000 */
[----:B------:R2:W2:Y:S01]  /*e7f0*/  MUFU.EX2 R100, R5 ;  /* 0x0000000500647308 */ /* 0x0004a20000000800 */
[-C--:B------:R-:W-:Y:S02]  /*e800*/  FMUL.FTZ R164, R164, R102.reuse ;  /* 0x00000066a4a47220 */ /* 0x080fe40000410000 */
[----:B------:R-:W-:Y:S01]  /*e810*/  FSEL R12, R0, RZ, P1 ;  /* 0x000000ff000c7208 */ /* 0x000fe20000800000 */
[----:B------:R-:W-:Y:S02]  /*e820*/  FFMA.FTZ R0, R57, c[0x0][0x23c], -R13 ;  /* 0x00008f0039007a23 */ /* 0x000fe4000001080d */
[----:B------:R-:W-:-:S02]  /*e830*/  FMUL.FTZ R165, R165, R102 ;  /* 0x00000066a5a57220 */ /* 0x000fc40000410000 */
[----:B-1----:R-:W-:Y:S01]  /*e840*/  FFMA.FTZ R9, R53, c[0x0][0x23c], -R12 ;  /* 0x00008f0035097a23 */ /* 0x002fe2000001080c */
[----:B------:R1:W-:Y:S01]  /*e850*/  MUFU.EX2 R63, R8 ;  /* 0x00000008003f7308 */ /* 0x0003e20000000800 */
[-C--:B------:R-:W-:Y:S02]  /*e860*/  FMUL.FTZ R76, R76, R102.reuse ;  /* 0x000000664c4c7220 */ /* 0x080fe40000410000 */
[-C--:B------:R-:W-:Y:S02]  /*e870*/  FMUL.FTZ R77, R77, R102.reuse ;  /* 0x000000664d4d7220 */ /* 0x080fe40000410000 */
[----:B------:R-:W-:Y:S01]  /*e880*/  FMUL.FTZ R92, R92, R102 ;  /* 0x000000665c5c7220 */ /* 0x000fe20000410000 */
[----:B--2---:R-:W-:Y:S01]  /*e890*/  F2FP.PACK_AB R5, R33, R31 ;  /* 0x0000001f2105723e */ /* 0x004fe200000000ff */
[-C--:B------:R-:W-:Y:S01]  /*e8a0*/  FMUL.FTZ R138, R138, R100.reuse ;  /* 0x000000648a8a7220 */ /* 0x080fe20000410000 */
[----:B------:R2:W2:Y:S01]  /*e8b0*/  MUFU.EX2 R67, R9 ;  /* 0x0000000900437308 */ /* 0x0004a20000000800 */
[----:B------:R-:W-:-:S02]  /*e8c0*/  FMUL.FTZ R139, R139, R100 ;  /* 0x000000648b8b7220 */ /* 0x000fc40000410000 */
[-C--:B------:R-:W-:Y:S02]  /*e8d0*/  FMUL.FTZ R114, R114, R100.reuse ;  /* 0x0000006472727220 */ /* 0x080fe40000410000 */
[-C--:B------:R-:W-:Y:S02]  /*e8e0*/  FMUL.FTZ R115, R115, R100.reuse ;  /* 0x0000006473737220 */ /* 0x080fe40000410000 */
[----:B-1----:R-:W-:Y:S01]  /*e8f0*/  FFMA.FTZ R8, R56, c[0x0][0x23c], -R12 ;  /* 0x00008f0038087a23 */ /* 0x002fe2000001080c */
[----:B------:R-:W-:Y:S01]  /*e900*/  HMMA.16816.F32 R192, R4, R22, R136 ;  /* 0x0000001604c0723c */ /* 0x000fe20000001888 */
[----:B------:R1:W-:Y:S01]  /*e910*/  MUFU.EX2 R138, R0 ;  /* 0x00000000008a7308 */ /* 0x0003e20000000800 */
[-C--:B------:R-:W-:Y:S02]  /*e920*/  FMUL.FTZ R166, R166, R100.reuse ;  /* 0x00000064a6a67220 */ /* 0x080fe40000410000 */
[-C--:B------:R-:W-:Y:S02]  /*e930*/  FMUL.FTZ R167, R167, R100.reuse ;  /* 0x00000064a7a77220 */ /* 0x080fe40000410000 */
[----:B------:R-:W-:-:S02]  /*e940*/  FMUL.FTZ R78, R78, R100 ;  /* 0x000000644e4e7220 */ /* 0x000fc40000410000 */
[----:B--2---:R-:W-:Y:S01]  /*e950*/  FFMA.FTZ R9, R58, c[0x0][0x23c], -R12 ;  /* 0x00008f003a097a23 */ /* 0x004fe2000001080c */
[----:B------:R2:W-:Y:S01]  /*e960*/  MUFU.EX2 R139, R8 ;  /* 0x00000008008b7308 */ /* 0x0005e20000000800 */
[----:B------:R-:W-:Y:S01]  /*e970*/  FMUL.FTZ R79, R79, R100 ;  /* 0x000000644f4f7220 */ /* 0x000fe20000410000 */
[C---:B------:R-:W-:Y:S01]  /*e980*/  HMMA.16816.F32 R204, R4.reuse, R16, R112 ;  /* 0x0000001004cc723c */ /* 0x040fe20000001870 */
[----:B------:R-:W-:Y:S02]  /*e990*/  FMUL.FTZ R93, R93, R102 ;  /* 0x000000665d5d7220 */ /* 0x000fe40000410000 */
[-C--:B------:R-:W-:Y:S02]  /*e9a0*/  FMUL.FTZ R94, R94, R100.reuse ;  /* 0x000000645e5e7220 */ /* 0x080fe40000410000 */
[----:B------:R-:W-:Y:S01]  /*e9b0*/  FMUL.FTZ R95, R95, R100 ;  /* 0x000000645f5f7220 */ /* 0x000fe20000410000 */
[----:B-1----:R-:W-:Y:S01]  /*e9c0*/  FSEL R0, R105, RZ, P2 ;  /* 0x000000ff69007208 */ /* 0x002fe20001000000 */
[----:B------:R1:W1:Y:S01]  /*e9d0*/  MUFU.EX2 R241, R9 ;  /* 0x0000000900f17308 */ /* 0x0002620000000800 */
[-C--:B------:R-:W-:Y:S01]  /*e9e0*/  FMUL.FTZ R120, R120, R102.reuse ;  /* 0x0000006678787220 */ /* 0x080fe20000410000 */
[----:B------:R-:W-:Y:S01]  /*e9f0*/  HMMA.16816.F32 R112, R4, R44, R164 ;  /* 0x0000002c0470723c */ /* 0x000fe200000018a4 */
[----:B------:R-:W-:-:S02]  /*ea00*/  FMUL.FTZ R121, R121, R102 ;  /* 0x0000006679797220 */ /* 0x000fc40000410000 */
[----:B------:R-:W-:Y:S01]  /*ea10*/  FADD.FTZ R10, R249, -R0 ;  /* 0x80000000f90a7221 */ /* 0x000fe20000010000 */
[----:B------:R-:W-:Y:S01]  /*ea20*/  FSEL R0, R104, RZ, P1 ;  /* 0x000000ff68007208 */ /* 0x000fe20000800000 */
[----:B--2---:R-:W-:Y:S02]  /*ea30*/  FFMA.FTZ R8, R59, c[0x0][0x23c], -R12 ;  /* 0x00008f003b087a23 */ /* 0x004fe4000001080c */
[----:B------:R-:W-:Y:S01]  /*ea40*/  FMUL.FTZ R10, R10, c[0x0][0x23c] ;  /* 0x00008f000a0a7a20 */ /* 0x000fe20000410000 */
[C---:B------:R-:W-:Y:S01]  /*ea50*/  HMMA.16816.F32 R164, R4.reuse, R50, R76 ;  /* 0x0000003204a4723c */ /* 0x040fe2000000184c */
[----:B------:R-:W-:Y:S01]  /*ea60*/  FADD.FTZ R0, R250, -R0 ;  /* 0x80000000fa007221 */ /* 0x000fe20000010000 */
[----:B------:R-:W-:Y:S01]  /*ea70*/  MUFU.EX2 R137, R8 ;  /* 0x0000000800897308 */ /* 0x000fe20000000800 */
[-C--:B------:R-:W-:Y:S02]  /*ea80*/  FMUL.FTZ R122, R122, R100.reuse ;  /* 0x000000647a7a7220 */ /* 0x080fe40000410000 */
[----:B------:R-:W-:Y:S01]  /*ea90*/  FMUL.FTZ R0, R0, c[0x0][0x23c] ;  /* 0x00008f0000007a20 */ /* 0x000fe20000410000 */
[----:B-1----:R-:W-:Y:S01]  /*eaa0*/  MOV R9, R65 ;  /* 0x0000004100097202 */ /* 0x002fe20000000f00 */
[----:B------:R-:W-:Y:S01]  /*eab0*/  FMUL.FTZ R123, R123, R100 ;  /* 0x000000647b7b7220 */ /* 0x000fe20000410000 */
[----:B------:R-:W-:Y:S01]  /*eac0*/  HMMA.16816.F32 R76, R4, R38, R92 ;  /* 0x00000026044c723c */ /* 0x000fe2000000185c */
[-C--:B------:R-:W-:Y:S01]  /*ead0*/  FMUL.FTZ R168, R168, R102.reuse ;  /* 0x00000066a8a87220 */ /* 0x080fe20000410000 */
[----:B------:R1:W2:Y:S01]  /*eae0*/  MUFU.EX2 R15, R10 ;  /* 0x0000000a000f7308 */ /* 0x0002a20000000800 */
[----:B------:R-:W-:-:S02]  /*eaf0*/  FMUL.FTZ R169, R169, R102 ;  /* 0x00000066a9a97220 */ /* 0x000fc40000410000 */
[-C--:B------:R-:W-:Y:S02]  /*eb00*/  FMUL.FTZ R170, R170, R100.reuse ;  /* 0x00000064aaaa7220 */ /* 0x080fe40000410000 */
[----:B------:R-:W-:Y:S01]  /*eb10*/  FMUL.FTZ R171, R171, R100 ;  /* 0x00000064abab7220 */ /* 0x000fe20000410000 */
[----:B------:R-:W-:Y:S01]  /*eb20*/  MOV R92, R67 ;  /* 0x00000043005c7202 */ /* 0x000fe20000000f00 */
[-C--:B------:R-:W-:Y:S01]  /*eb30*/  FMUL.FTZ R132, R132, R102.reuse ;  /* 0x0000006684847220 */ /* 0x080fe20000410000 */
[----:B------:R-:W2:Y:S01]  /*eb40*/  MUFU.EX2 R14, R0 ;  /* 0x00000000000e7308 */ /* 0x000ea20000000800 */
[----:B------:R-:W-:Y:S01]  /*eb50*/  FMUL.FTZ R133, R133, R102 ;  /* 0x0000006685857220 */ /* 0x000fe20000410000 */
[----:B------:R-:W-:Y:S01]  /*eb60*/  MOV R95, R66 ;  /* 0x00000042005f7202 */ /* 0x000fe20000000f00 */
[-C--:B------:R-:W-:Y:S01]  /*eb70*/  FMUL.FTZ R134, R134, R100.reuse ;  /* 0x0000006486867220 */ /* 0x080fe20000410000 */
[C---:B------:R-:W-:Y:S01]  /*eb80*/  HMMA.16816.F32 R200, R4.reuse, R18, R120 ;  /* 0x0000001204c8723c */ /* 0x040fe20000001878 */
[----:B------:R-:W-:Y:S01]  /*eb90*/  FMUL.FTZ R135, R135, R100 ;  /* 0x0000006487877220 */ /* 0x000fe20000410000 */
[----:B-----5:R-:W-:Y:S01]  /*eba0*/  MOV R93, R34 ;  /* 0x00000022005d7202 */ /* 0x020fe20000000f00 */
[-C--:B------:R-:W-:Y:S01]  /*ebb0*/  FMUL.FTZ R148, R148, R102.reuse ;  /* 0x0000006694947220 */ /* 0x080fe20000410000 */
[----:B-1----:R-:W-:Y:S01]  /*ebc0*/  MOV R10, R241 ;  /* 0x000000f1000a7202 */ /* 0x002fe20000000f00 */
[----:B------:R-:W-:Y:S01]  /*ebd0*/  FMUL.FTZ R149, R149, R102 ;  /* 0x0000006695957220 */ /* 0x000fe20000410000 */
[----:B------:R-:W-:Y:S01]  /*ebe0*/  MOV R94, R31 ;  /* 0x0000001f005e7202 */ /* 0x000fe20000000f00 */
        /* <DEDUP_REMOVED lines=13> */
[----:B------:R-:W-:Y:S01]  /*ecc0*/  MOV R135, R64 ;  /* 0x0000004000877202 */ /* 0x000fe20000000f00 */
[----:B------:R-:W-:Y:S01]  /*ecd0*/  FMUL.FTZ R88, R88, R102 ;  /* 0x0000006658587220 */ /* 0x000fe20000410000 */
[----:B---3--:R-:W-:Y:S01]  /*ece0*/  MOV R134, R62 ;  /* 0x0000003e00867202 */ /* 0x008fe20000000f00 */
[----:B------:R-:W-:Y:S01]  /*ecf0*/  FMUL.FTZ R89, R89, R102 ;  /* 0x0000006659597220 */ /* 0x000fe20000410000 */
[----:B------:R-:W-:Y:S01]  /*ed00*/  MOV R133, R61 ;  /* 0x0000003d00857202 */ /* 0x000fe20000000f00 */
[-C--:B------:R-:W-:Y:S01]  /*ed10*/  FMUL.FTZ R90, R90, R100.reuse ;  /* 0x000000645a5a7220 */ /* 0x080fe20000410000 */
[----:B------:R-:W-:Y:S01]  /*ed20*/  HMMA.16816.F32 R180, R4, R26, R152 ;  /* 0x0000001a04b4723c */ /* 0x000fe20000001898 */
[----:B------:R-:W-:Y:S01]  /*ed30*/  FMUL.FTZ R91, R91, R100 ;  /* 0x000000645b5b7220 */ /* 0x000fe20000410000 */
[----:B------:R-:W-:Y:S01]  /*ed40*/  MOV R132, R60 ;  /* 0x0000003c00847202 */ /* 0x000fe20000000f00 */
[----:B--2---:R-:W-:-:S02]  /*ed50*/  FMUL.FTZ R116, R116, R15 ;  /* 0x0000000f74747220 */ /* 0x004fc40000410000 */
[-C--:B------:R-:W-:Y:S02]  /*ed60*/  FMUL.FTZ R117, R117, R15.reuse ;  /* 0x0000000f75757220 */ /* 0x080fe40000410000 */
[-C--:B------:R-:W-:Y:S01]  /*ed70*/  FMUL.FTZ R118, R118, R14.reuse ;  /* 0x0000000e76767220 */ /* 0x080fe20000410000 */
[C---:B------:R-:W-:Y:S01]  /*ed80*/  HMMA.16816.F32 R168, R4.reuse, R48, R72 ;  /* 0x0000003004a8723c */ /* 0x040fe20000001848 */
[-C--:B------:R-:W-:Y:S02]  /*ed90*/  FMUL.FTZ R119, R119, R14.reuse ;  /* 0x0000000e77777220 */ /* 0x080fe40000410000 */
[----:B------:R-:W-:Y:S02]  /*eda0*/  FFMA.FTZ R0, R176, c[0x0][0x23c], -R2 ;  /* 0x00008f00b0007a23 */ /* 0x000fe40000010802 */
[-C--:B------:R-:W-:Y:S02]  /*edb0*/  FMUL.FTZ R144, R144, R15.reuse ;  /* 0x0000000f90907220 */ /* 0x080fe40000410000 */
[----:B------:R-:W-:Y:S01]  /*edc0*/  FMUL.FTZ R145, R145, R15 ;  /* 0x0000000f91917220 */ /* 0x000fe20000410000 */
[----:B------:R-:W-:Y:S01]  /*edd0*/  HMMA.16816.F32 R88, R4, R36, R88 ;  /* 0x000000240458723c */ /* 0x000fe20000001858 */
[----:B------:R-:W-:-:S02]  /*ede0*/  FMUL.FTZ R146, R146, R14 ;  /* 0x0000000e92927220 */ /* 0x000fc40000410000 */
[----:B------:R-:W-:Y:S02]  /*edf0*/  FMUL.FTZ R147, R147, R14 ;  /* 0x0000000e93937220 */ /* 0x000fe40000410000 */
[----:B------:R-:W-:Y:S02]  /*ee00*/  FMUL.FTZ R124, R124, R15 ;  /* 0x0000000f7c7c7220 */ /* 0x000fe40000410000 */
[----:B------:R-:W-:Y:S01]  /*ee10*/  F2FP.PACK_AB R4, R28, R95 ;  /* 0x0000005f1c04723e */ /* 0x000fe200000000ff */
[----:B------:R-:W-:Y:S01]  /*ee20*/  FMUL.FTZ R125, R125, R15 ;  /* 0x0000000f7d7d7220 */ /* 0x000fe20000410000 */
[----:B------:R-:W-:Y:S01]  /*ee30*/  F2FP.PACK_AB R5, R139, R92 ;  /* 0x0000005c8b05723e */ /* 0x000fe200000000ff */
[-C--:B------:R-:W-:Y:S01]  /*ee40*/  FMUL.FTZ R126, R126, R14.reuse ;  /* 0x0000000e7e7e7220 */ /* 0x080fe20000410000 */
[----:B------:R-:W-:Y:S01]  /*ee50*/  F2FP.PACK_AB R6, R138, R63 ;  /* 0x0000003f8a06723e */ /* 0x000fe200000000ff */
[----:B------:R-:W-:Y:S01]  /*ee60*/  FMUL.FTZ R127, R127, R14 ;  /* 0x0000000e7f7f7220 */ /* 0x000fe20000410000 */
[----:B------:R-:W-:Y:S01]  /*ee70*/  F2FP.PACK_AB R7, R137, R10 ;  /* 0x0000000a8907723e */ /* 0x000fe200000000ff */
[----:B------:R-:W-:-:S02]  /*ee80*/  FFMA.FTZ R8, R106, c[0x0][0x23c], -R2 ;  /* 0x00008f006a087a23 */ /* 0x000fc40000010802 */
[-C--:B------:R-:W-:Y:S02]  /*ee90*/  FMUL.FTZ R160, R160, R15.reuse ;  /* 0x0000000fa0a07220 */ /* 0x080fe40000410000 */
[----:B------:R1:W-:Y:S01]  /*eea0*/  MUFU.EX2 R136, R8 ;  /* 0x0000000800887308 */ /* 0x0003e20000000800 */
[-C--:B------:R-:W-:Y:S01]  /*eeb0*/  FMUL.FTZ R161, R161, R15.reuse ;  /* 0x0000000fa1a17220 */ /* 0x080fe20000410000 */
[C---:B------:R-:W-:Y:S01]  /*eec0*/  HMMA.16816.F32 R152, R4.reuse, R16, R116 ;  /* 0x000000100498723c */ /* 0x040fe20000001874 */
[-C--:B------:R-:W-:Y:S02]  /*eed0*/  FMUL.FTZ R162, R162, R14.reuse ;  /* 0x0000000ea2a27220 */ /* 0x080fe40000410000 */
[----:B------:R-:W-:Y:S02]  /*eee0*/  FMUL.FTZ R163, R163, R14 ;  /* 0x0000000ea3a37220 */ /* 0x000fe40000410000 */
[----:B------:R-:W-:Y:S01]  /*eef0*/  FMUL.FTZ R68, R68, R15 ;  /* 0x0000000f44447220 */ /* 0x000fe20000410000 */
[----:B------:R2:W-:Y:S01]  /*ef00*/  MUFU.EX2 R117, R0 ;  /* 0x0000000000757308 */ /* 0x0005e20000000800 */
[----:B------:R-:W-:Y:S01]  /*ef10*/  MOV R16, R33 ;  /* 0x0000002100107202 */ /* 0x000fe20000000f00 */
[C---:B------:R-:W-:Y:S01]  /*ef20*/  HMMA.16816.F32 R64, R4.reuse, R24, R144 ;  /* 0x000000180440723c */ /* 0x040fe20000001890 */
[----:B----4-:R-:W-:Y:S01]  /*ef30*/  MOV R119, R32 ;  /* 0x0000002000777202 */ /* 0x010fe20000000f00 */
[----:B------:R-:W-:Y:S01]  /*ef40*/  FMUL.FTZ R69, R69, R15 ;  /* 0x0000000f45457220 */ /* 0x000fe20000410000 */
[----:B------:R-:W-:Y:S01]  /*ef50*/  MOV R118, R30 ;  /* 0x0000001e00767202 */ /* 0x000fe20000000f00 */
[----:B------:R-:W-:Y:S01]  /*ef60*/  FMUL.FTZ R70, R70, R14 ;  /* 0x0000000e46467220 */ /* 0x000fe20000410000 */
[----:B------:R-:W-:Y:S01]  /*ef70*/  MOV R116, R28 ;  /* 0x0000001c00747202 */ /* 0x000fe20000000f00 */
[----:B-1----:R-:W-:Y:S01]  /*ef80*/  FFMA.FTZ R8, R188, c[0x0][0x23c], -R3 ;  /* 0x00008f00bc087a23 */ /* 0x002fe20000010803 */
[----:B------:R-:W-:Y:S01]  /*ef90*/  MOV R17, R63 ;  /* 0x0000003f00117202 */ /* 0x000fe20000000f00 */
[----:B------:R-:W-:Y:S01]  /*efa0*/  HMMA.16816.F32 R148, R4, R18, R124 ;  /* 0x000000120494723c */ /* 0x000fe2000000187c */
[----:B------:R-:W-:Y:S01]  /*efb0*/  FMUL.FTZ R71, R71, R14 ;  /* 0x0000000e47477220 */ /* 0x000fe20000410000 */
[----:B------:R-:W-:Y:S01]  /*efc0*/  MUFU.EX2 R250, R8 ;  /* 0x0000000800fa7308 */ /* 0x000fe20000000800 */
[----:B------:R-:W-:Y:S01]  /*efd0*/  FMUL.FTZ R84, R84, R15 ;  /* 0x0000000f54547220 */ /* 0x000fe20000410000 */
[----:B------:R-:W-:Y:S01]  /*efe0*/  MOV R146, R139 ;  /* 0x0000008b00927202 */ /* 0x000fe20000000f00 */
[----:B------:R-:W-:-:S02]  /*eff0*/  FMUL.FTZ R85, R85, R15 ;  /* 0x0000000f55557220 */ /* 0x000fc40000410000 */
[----:B--2---:R-:W-:Y:S01]  /*f000*/  FFMA.FTZ R0, R107, c[0x0][0x23c], -R2 ;  /* 0x00008f006b007a23 */ /* 0x004fe20000010802 */
[----:B------:R-:W-:Y:S01]  /*f010*/  MOV R127, R29 ;  /* 0x0000001d007f7202 */ /* 0x000fe20000000f00 */
[-C--:B------:R-:W-:Y:S01]  /*f020*/  FMUL.FTZ R86, R86, R14.reuse ;  /* 0x0000000e56567220 */ /* 0x080fe20000410000 */
[----:B------:R-:W-:Y:S01]  /*f030*/  LDSM.16.MT88.4 R28, [R226+0x9400] ;  /* 0x00940000e21c783b */ /* 0x000fe20000004200 */
[----:B------:R1:W2:Y:S01]  /*f040*/  MUFU.EX2 R147, R0 ;  /* 0x0000000000937308 */ /* 0x0002a20000000800 */
[----:B------:R-:W-:Y:S01]  /*f050*/  FMUL.FTZ R87, R87, R14 ;  /* 0x0000000e57577220 */ /* 0x000fe20000410000 */
        /* <DEDUP_REMOVED lines=8> */
[----:B------:R-:W-:Y:S01]  /*f0e0*/  HMMA.16816.F32 R40, R4, R48, R68 ;  /* 0x000000300428723c */ /* 0x000fe20000001844 */
[----:B------:R-:W-:-:S02]  /*f0f0*/  FMUL.FTZ R140, R140, R15 ;  /* 0x0000000f8c8c7220 */ /* 0x000fc40000410000 */
[-C--:B------:R-:W-:Y:S02]  /*f100*/  FMUL.FTZ R141, R141, R15.reuse ;  /* 0x0000000f8d8d7220 */ /* 0x080fe40000410000 */
[-C--:B------:R-:W-:Y:S02]  /*f110*/  FMUL.FTZ R142, R142, R14.reuse ;  /* 0x0000000e8e8e7220 */ /* 0x080fe40000410000 */
[----:B-1----:R-:W-:Y:S01]  /*f120*/  FFMA.FTZ R0, R35, c[0x0][0x23c], -R2 ;  /* 0x00008f0023007a23 */ /* 0x002fe20000010802 */
[----:B------:R-:W-:Y:S01]  /*f130*/  HMMA.16816.F32 R52, R4, R36, R84 ;  /* 0x000000240434723c */ /* 0x000fe20000001854 */
[----:B------:R-:W-:Y:S01]  /*f140*/  LDSM.16.MT88.4 R32, [R224+0x9400] ;  /* 0x00940000e020783b */ /* 0x000fe20000004200 */
[----:B------:R-:W-:Y:S01]  /*f150*/  FMUL.FTZ R143, R143, R14 ;  /* 0x0000000e8f8f7220 */ /* 0x000fe20000410000 */
[----:B------:R1:W-:Y:S01]  /*f160*/  MUFU.EX2 R18, R0 ;  /* 0x0000000000127308 */ /* 0x0003e20000000800 */
        /* <DEDUP_REMOVED lines=8> */
[C---:B------:R-:W-:Y:S01]  /*f1f0*/  HMMA.16816.F32 R140, R4.reuse, R22, R140 ;  /* 0x00000016048c723c */ /* 0x040fe2000000188c */
[----:B------:R-:W-:Y:S01]  /*f200*/  FMUL.FTZ R175, R175, R14 ;  /* 0x0000000eafaf7220 */ /* 0x000fe20000410000 */
[----:B------:R-:W-:Y:S01]  /*f210*/  MOV R128, R137 ;  /* 0x0000008900807202 */ /* 0x000fe20000000f00 */
[----:B-1----:R-:W-:Y:S01]  /*f220*/  FFMA.FTZ R0, R185, c[0x0][0x23c], -R3 ;  /* 0x00008f00b9007a23 */ /* 0x002fe20000010803 */
[----:B------:R-:W-:Y:S01]  /*f230*/  MOV R129, R138 ;  /* 0x0000008a00817202 */ /* 0x000fe20000000f00 */
[----:B------:R-:W-:Y:S01]  /*f240*/  FMUL.FTZ R80, R80, R15 ;  /* 0x0000000f50507220 */ /* 0x000fe20000410000 */
[----:B------:R-:W-:Y:S01]  /*f250*/  MOV R131, R9 ;  /* 0x0000000900837202 */ /* 0x000fe20000000f00 */
[----:B------:R1:W3:Y:S01]  /*f260*/  MUFU.EX2 R248, R0 ;  /* 0x0000000000f87308 */ /* 0x0002e20000000800 */
[----:B------:R-:W-:Y:S01]  /*f270*/  FMUL.FTZ R81, R81, R15 ;  /* 0x0000000f51517220 */ /* 0x000fe20000410000 */
[----:B------:R-:W-:Y:S01]  /*f280*/  HMMA.16816.F32 R60, R4, R26, R156 ;  /* 0x0000001a043c723c */ /* 0x000fe2000000189c */
[-C--:B------:R-:W-:Y:S01]  /*f290*/  FMUL.FTZ R82, R82, R14.reuse ;  /* 0x0000000e52527220 */ /* 0x080fe20000410000 */
[----:B------:R-:W-:Y:S01]  /*f2a0*/  MOV R130, R11 ;  /* 0x0000000b00827202 */ /* 0x000fe20000000f00 */
[----:B------:R-:W-:Y:S01]  /*f2b0*/  FMUL.FTZ R83, R83, R14 ;  /* 0x0000000e53537220 */ /* 0x000fe20000410000 */
[----:B------:R-:W4:Y:S01]  /*f2c0*/  LDSM.16.MT88.4 R24, [R224+0xa400] ;  /* 0x00a40000e018783b */ /* 0x000f220000004200 */
[----:B------:R-:W-:-:S02]  /*f2d0*/  FMUL.FTZ R96, R96, R15 ;  /* 0x0000000f60607220 */ /* 0x000fc40000410000 */
[----:B------:R-:W-:Y:S01]  /*f2e0*/  FMUL.FTZ R97, R97, R15 ;  /* 0x0000000f61617220 */ /* 0x000fe20000410000 */
[C---:B------:R-:W-:Y:S01]  /*f2f0*/  HMMA.16816.F32 R44, R4.reuse, R46, R172 ;  /* 0x0000002e042c723c */ /* 0x040fe200000018ac */
[-C--:B------:R-:W-:Y:S01]  /*f300*/  FMUL.FTZ R98, R98, R14.reuse ;  /* 0x0000000e62627220 */ /* 0x080fe20000410000 */
[----:B------:R-:W-:Y:S01]  /*f310*/  LDSM.16.MT88.4 R20, [R226+0xb400] ;  /* 0x00b40000e214783b */ /* 0x000fe20000004200 */
[----:B------:R-:W-:Y:S01]  /*f320*/  FMUL.FTZ R99, R99, R14 ;  /* 0x0000000e63637220 */ /* 0x000fe20000410000 */
[----:B------:R-:W-:Y:S01]  /*f330*/  MOV R157, R94 ;  /* 0x0000005e009d7202 */ /* 0x000fe20000000f00 */
[----:B------:R-:W-:Y:S01]  /*f340*/  FFMA.FTZ R8, R212, c[0x0][0x23c], -R13 ;  /* 0x00008f00d4087a23 */ /* 0x000fe2000001080d */
[----:B------:R-:W-:Y:S01]  /*f350*/  LDSM.16.MT88.4 R172, [R226+0xac00] ;  /* 0x00ac0000e2ac783b */ /* 0x000fe20000004200 */
[----:B-1----:R-:W-:Y:S01]  /*f360*/  FFMA.FTZ R0, R177, c[0x0][0x23c], -R3 ;  /* 0x00008f00b1007a23 */ /* 0x002fe20000010803 */
[C---:B------:R-:W-:Y:S01]  /*f370*/  HMMA.16816.F32 R48, R4.reuse, R50, R80 ;  /* 0x000000320430723c */ /* 0x040fe20000001850 */
[----:B------:R1:W-:Y:S07]  /*f380*/  MUFU.EX2 R231, R8 ;  /* 0x0000000800e77308 */ /* 0x0003ee0000000800 */
[----:B------:R-:W-:Y:S01]  /*f390*/  HMMA.16816.F32 R36, R4, R38, R96 ;  /* 0x000000260424723c */ /* 0x000fe20000001860 */
[----:B------:R5:W-:Y:S06]  /*f3a0*/  MUFU.EX2 R249, R0 ;  /* 0x0000000000f97308 */ /* 0x000bec0000000800 */
[----:B--2---:R-:W-:-:S02]  /*f3b0*/  F2FP.PACK_AB R4, R147, R117 ;  /* 0x000000759304723e */ /* 0x004fc400000000ff */
[----:B---3--:R-:W-:Y:S01]  /*f3c0*/  F2FP.PACK_AB R5, R248, R250 ;  /* 0x000000faf805723e */ /* 0x008fe200000000ff */
[----:B-1----:R-:W1:Y:S01]  /*f3d0*/  LDSM.16.MT88.4 R8, [R226+0xa400] ;  /* 0x00a40000e208783b */ /* 0x002e620000004200 */
[----:B-----5:R-:W-:-:S04]  /*f3e0*/  FFMA.FTZ R0, R184, c[0x0][0x23c], -R3 ;  /* 0x00008f00b8007a23 */ /* 0x020fc80000010803 */
[----:B------:R2:W3:Y:S02]  /*f3f0*/  MUFU.EX2 R241, R0 ;  /* 0x0000000000f17308 */ /* 0x0004e40000000800 */
[----:B--2---:R-:W-:Y:S01]  /*f400*/  FFMA.FTZ R0, R214, c[0x0][0x23c], -R13 ;  /* 0x00008f00d6007a23 */ /* 0x004fe2000001080d */
[----:B------:R-:W-:Y:S02]  /*f410*/  MOV R214, R18 ;  /* 0x0000001200d67202 */ /* 0x000fe40000000f00 */
[----:B---3--:R-:W-:-:S03]  /*f420*/  F2FP.PACK_AB R7, R241, R249 ;  /* 0x000000f9f107723e */ /* 0x008fc600000000ff */
[----:B------:R2:W3:Y:S01]  /*f430*/  MUFU.EX2 R212, R0 ;  /* 0x0000000000d47308 */ /* 0x0004e20000000800 */
[-C--:B------:R-:W-:Y:S01]  /*f440*/  F2FP.PACK_AB R6, R214, R136.reuse ;  /* 0x00000088d606723e */ /* 0x080fe200000000ff */
[----:B------:R-:W5:Y:S06]  /*f450*/  LDSM.16.MT88.4 R16, [R224+0xb400] ;  /* 0x00b40000e010783b */ /* 0x000f6c0000004200 */
[----:B----4-:R-:W-:Y:S01]  /*f460*/  HMMA.16816.F32 R120, R4, R24, R120 ;  /* 0x000000180478723c */ /* 0x010fe20000001878 */
[----:B--2---:R-:W-:Y:S01]  /*f470*/  FFMA.FTZ R0, R215, c[0x0][0x23c], -R13 ;  /* 0x00008f00d7007a23 */ /* 0x004fe2000001080d */
[----:B------:R-:W-:-:S06]  /*f480*/  MOV R215, R136 ;  /* 0x0000008800d77202 */ /* 0x000fcc0000000f00 */
[C---:B-1----:R-:W-:Y:S08]  /*f490*/  HMMA.16816.F32 R112, R4.reuse, R8, R112 ;  /* 0x000000080470723c */ /* 0x042ff00000001870 */
[C---:B------:R-:W-:Y:S01]  /*f4a0*/  HMMA.16816.F32 R136, R4.reuse, R32, R204 ;  /* 0x000000200488723c */ /* 0x040fe200000018cc */
[----:B------:R1:W-:Y:S06]  /*f4b0*/  MUFU.EX2 R204, R0 ;  /* 0x0000000000cc7308 */ /* 0x0003ec0000000800 */
[----:B------:R-:W-:Y:S01]  /*f4c0*/  MOV R207, R147 ;  /* 0x0000009300cf7202 */ /* 0x000fe20000000f00 */
[----:B------:R-:W-:Y:S01]  /*f4d0*/  HMMA.16816.F32 R108, R4, R10, R108 ;  /* 0x0000000a046c723c */ /* 0x000fe2000000186c */
[----:B------:R-:W-:-:S02]  /*f4e0*/  MOV R147, R116 ;  /* 0x0000007400937202 */ /* 0x000fc40000000f00 */
[----:B------:R-:W-:Y:S02]  /*f4f0*/  MOV R206, R117 ;  /* 0x0000007500ce7202 */ /* 0x000fe40000000f00 */
[----:B------:R-:W-:Y:S02]  /*f500*/  MOV R205, R118 ;  /* 0x0000007600cd7202 */ /* 0x000fe40000000f00 */
[----:B------:R-:W-:Y:S01]  /*f510*/  MOV R116, R119 ;  /* 0x0000007700747202 */ /* 0x000fe20000000f00 */
[----:B-----5:R-:W-:Y:S01]  /*f520*/  HMMA.16816.F32 R96, R4, R16, R168 ;  /* 0x000000100460723c */ /* 0x020fe200000018a8 */
[----:B-1----:R-:W-:Y:S01]  /*f530*/  FFMA.FTZ R0, R220, c[0x0][0x23c], -R13 ;  /* 0x00008f00dc007a23 */ /* 0x002fe2000001080d */
[----:B------:R-:W-:Y:S02]  /*f540*/  MOV R117, R92 ;  /* 0x0000005c00757202 */ /* 0x000fe40000000f00 */
[----:B------:R-:W-:Y:S02]  /*f550*/  MOV R118, R93 ;  /* 0x0000005d00767202 */ /* 0x000fe40000000f00 */
[----:B------:R-:W-:-:S02]  /*f560*/  MOV R119, R132 ;  /* 0x0000008400777202 */ /* 0x000fc40000000f00 */
[----:B------:R-:W-:Y:S01]  /*f570*/  MOV R92, R133 ;  /* 0x00000085005c7202 */ /* 0x000fe20000000f00 */
[C---:B------:R-:W-:Y:S01]  /*f580*/  HMMA.16816.F32 R88, R4.reuse, R20, R88 ;  /* 0x000000140458723c */ /* 0x040fe20000001858 */
[----:B------:R-:W-:Y:S02]  /*f590*/  MOV R93, R134 ;  /* 0x00000086005d7202 */ /* 0x000fe40000000f00 */
[----:B------:R-:W-:Y:S02]  /*f5a0*/  MOV R220, R135 ;  /* 0x0000008700dc7202 */ /* 0x000fe40000000f00 */
[----:B------:R-:W-:Y:S02]  /*f5b0*/  MOV R145, R117 ;  /* 0x0000007500917202 */ /* 0x000fe40000000f00 */
[----:B------:R-:W-:Y:S01]  /*f5c0*/  MOV R144, R118 ;  /* 0x0000007600907202 */ /* 0x000fe20000000f00 */
[----:B------:R-:W-:Y:S01]  /*f5d0*/  HMMA.16816.F32 R132, R4, R34, R200 ;  /* 0x000000220484723c */ /* 0x000fe200000018c8 */
[----:B------:R1:W-:Y:S01]  /*f5e0*/  MUFU.EX2 R200, R0 ;  /* 0x0000000000c87308 */ /* 0x0003e20000000800 */
[----:B------:R-:W-:-:S02]  /*f5f0*/  MOV R159, R119 ;  /* 0x00000077009f7202 */ /* 0x000fc40000000f00 */
[----:B------:R-:W-:-:S03]  /*f600*/  MOV R158, R92 ;  /* 0x0000005c009e7202 */ /* 0x000fc60000000f00 */
[----:B------:R-:W-:Y:S01]  /*f610*/  MOV R203, R128 ;  /* 0x0000008000cb7202 */ /* 0x000fe20000000f00 */
[----:B------:R-:W-:Y:S01]  /*f620*/  HMMA.16816.F32 R76, R4, R22, R76 ;  /* 0x00000016044c723c */ /* 0x000fe2000000184c */
[----:B------:R-:W-:Y:S02]  /*f630*/  MOV R202, R129 ;  /* 0x0000008100ca7202 */ /* 0x000fe40000000f00 */
[----:B------:R-:W-:Y:S01]  /*f640*/  MOV R201, R130 ;  /* 0x0000008200c97202 */ /* 0x000fe20000000f00 */
[----:B-1----:R-:W-:Y:S01]  /*f650*/  FFMA.FTZ R0, R209, c[0x0][0x23c], -R12 ;  /* 0x00008f00d1007a23 */ /* 0x002fe2000001080c */
[----:B------:R-:W-:-:S03]  /*f660*/  MOV R209, R131 ;  /* 0x0000008300d17202 */ /* 0x000fc60000000f00 */
[----:B------:R-:W-:Y:S01]  /*f670*/  HMMA.16816.F32 R128, R4, R28, R196 ;  /* 0x0000001c0480723c */ /* 0x000fe200000018c4 */
[----:B------:R1:W-:Y:S06]  /*f680*/  MUFU.EX2 R196, R0 ;  /* 0x0000000000c47308 */ /* 0x0003ec0000000800 */
[----:B------:R-:W-:Y:S02]  /*f690*/  MOV R199, R124 ;  /* 0x0000007c00c77202 */ /* 0x000fe40000000f00 */
[----:B------:R-:W-:Y:S02]  /*f6a0*/  MOV R198, R125 ;  /* 0x0000007d00c67202 */ /* 0x000fe40000000f00 */
[----:B------:R-:W-:Y:S01]  /*f6b0*/  MOV R197, R126 ;  /* 0x0000007e00c57202 */ /* 0x000fe20000000f00 */
[----:B-1----:R-:W-:Y:S01]  /*f6c0*/  FFMA.FTZ R0, R210, c[0x0][0x23c], -R12 ;  /* 0x00008f00d2007a23 */ /* 0x002fe2000001080c */
[----:B------:R-:W-:-:S02]  /*f6d0*/  MOV R210, R127 ;  /* 0x0000007f00d27202 */ /* 0x000fc40000000f00 */
[----:B------:R-:W-:Y:S01]  /*f6e0*/  HMMA.16816.F32 R124, R4, R30, R192 ;  /* 0x0000001e047c723c */ /* 0x000fe200000018c0 */
[----:B------:R1:W2:Y:S06]  /*f6f0*/  MUFU.EX2 R194, R0 ;  /* 0x0000000000c27308 */ /* 0x0002ac0000000800 */
[----:B------:R-:W-:Y:S02]  /*f700*/  MOV R195, R146 ;  /* 0x0000009200c37202 */ /* 0x000fe40000000f00 */
[----:B------:R-:W-:Y:S01]  /*f710*/  MOV R146, R93 ;  /* 0x0000005d00927202 */ /* 0x000fe20000000f00 */
[----:B-1----:R-:W-:Y:S01]  /*f720*/  FFMA.FTZ R0, R211, c[0x0][0x23c], -R12 ;  /* 0x00008f00d3007a23 */ /* 0x002fe2000001080c */
[----:B------:R-:W-:-:S02]  /*f730*/  MOV R211, R147 ;  /* 0x0000009300d37202 */ /* 0x000fc40000000f00 */
[----:B------:R-:W-:Y:S01]  /*f740*/  MOV R147, R95 ;  /* 0x0000005f00937202 */ /* 0x000fe20000000f00 */
[----:B------:R1:W-:Y:S01]  /*f750*/  MUFU.EX2 R193, R0 ;  /* 0x0000000000c17308 */ /* 0x0003e20000000800 */
[----:B------:R-:W-:Y:S01]  /*f760*/  HMMA.16816.F32 R92, R4, R18, R164 ;  /* 0x00000012045c723c */ /* 0x000fe200000018a4 */
[----:B-1----:R-:W-:Y:S01]  /*f770*/  FFMA.FTZ R0, R213, c[0x0][0x23c], -R12 ;  /* 0x00008f00d5007a23 */ /* 0x002fe2000001080c */
[----:B------:R-:W-:-:S06]  /*f780*/  MOV R213, R116 ;  /* 0x0000007400d57202 */ /* 0x000fcc0000000f00 */
[----:B------:R-:W-:Y:S01]  /*f790*/  HMMA.16816.F32 R116, R4, R26, R180 ;  /* 0x0000001a0474723c */ /* 0x000fe200000018b4 */
[----:B------:R1:W4:Y:S06]  /*f7a0*/  MUFU.EX2 R192, R0 ;  /* 0x0000000000c07308 */ /* 0x00032c0000000800 */
[----:B---3--:R-:W-:Y:S02]  /*f7b0*/  F2FP.PACK_AB R4, R212, R231 ;  /* 0x000000e7d404723e */ /* 0x008fe400000000ff */
[----:B--2---:R-:W-:Y:S02]  /*f7c0*/  F2FP.PACK_AB R5, R194, R196 ;  /* 0x000000c4c205723e */ /* 0x004fe400000000ff */
[----:B------:R-:W-:Y:S01]  /*f7d0*/  F2FP.PACK_AB R6, R200, R204 ;  /* 0x000000ccc806723e */ /* 0x000fe200000000ff */
[----:B-1----:R-:W-:Y:S01]  /*f7e0*/  FFMA.FTZ R0, R189, c[0x0][0x23c], -R2 ;  /* 0x00008f00bd007a23 */ /* 0x002fe20000010802 */
[----:B----4-:R-:W-:-:S03]  /*f7f0*/  F2FP.PACK_AB R7, R192, R193 ;  /* 0x000000c1c007723e */ /* 0x010fc600000000ff */
[----:B------:R1:W-:Y:S04]  /*f800*/  MUFU.EX2 R189, R0 ;  /* 0x0000000000bd7308 */ /* 0x0003e80000000800 */
[C---:B------:R-:W-:Y:S08]  /*f810*/  HMMA.16816.F32 R64, R4.reuse, R24, R64 ;  /* 0x000000180440723c */ /* 0x040ff00000001840 */
[----:B------:R-:W-:Y:S01]  /*f820*/  HMMA.16816.F32 R60, R4, R26, R60 ;  /* 0x0000001a043c723c */ /* 0x000fe2000000183c */
[----:B------:R-:W2:Y:S01]  /*f830*/  LDSM.16.MT88.4 R24, [R224+0xa800] ;  /* 0x00a80000e018783b */ /* 0x000ea20000004200 */
[----:B-1----:R-:W-:-:S04]  /*f840*/  FFMA.FTZ R0, R187, c[0x0][0x23c], -R2 ;  /* 0x00008f00bb007a23 */ /* 0x002fc80000010802 */
[----:B------:R1:W3:Y:S02]  /*f850*/  MUFU.EX2 R188, R0 ;  /* 0x0000000000bc7308 */ /* 0x0002e40000000800 */
[C---:B------:R-:W-:Y:S08]  /*f860*/  HMMA.16816.F32 R84, R4.reuse, R32, R152 ;  /* 0x000000200454723c */ /* 0x040ff00000001898 */
[----:B------:R-:W-:Y:S01]  /*f870*/  HMMA.16816.F32 R80, R4, R34, R148 ;  /* 0x000000220450723c */ /* 0x000fe20000001894 */
[----:B------:R-:W4:Y:S01]  /*f880*/  LDSM.16.MT88.4 R32, [R224+0x9800] ;  /* 0x00980000e020783b */ /* 0x000f220000004200 */
[----:B-1----:R-:W-:-:S06]  /*f890*/  FFMA.FTZ R0, R186, c[0x0][0x23c], -R2 ;  /* 0x00008f00ba007a23 */ /* 0x002fcc0000010802 */
[C---:B------:R-:W-:Y:S01]  /*f8a0*/  HMMA.16816.F32 R56, R4.reuse, R8, R56 ;  /* 0x000000080438723c */ /* 0x040fe20000001838 */
[----:B------:R1:W-:Y:S07]  /*f8b0*/  MUFU.EX2 R187, R0 ;  /* 0x0000000000bb7308 */ /* 0x0003ee0000000800 */
[C---:B------:R-:W-:Y:S01]  /*f8c0*/  HMMA.16816.F32 R44, R4.reuse, R10, R44 ;  /* 0x0000000a042c723c */ /* 0x040fe2000000182c */
[----:B------:R-:W5:Y:S07]  /*f8d0*/  LDSM.16.MT88.4 R8, [R226+0xa800] ;  /* 0x00a80000e208783b */ /* 0x000f6e0000004200 */
[----:B------:R-:W-:Y:S01]  /*f8e0*/  HMMA.16816.F32 R40, R4, R16, R40 ;  /* 0x000000100428723c */ /* 0x000fe20000001828 */
[----:B-1----:R-:W-:-:S04]  /*f8f0*/  FFMA.FTZ R0, R178, c[0x0][0x23c], -R2 ;  /* 0x00008f00b2007a23 */ /* 0x002fc80000010802 */
        /* <DEDUP_REMOVED lines=8> */
[----:B------:R3:W-:Y:S02]  /*f980*/  MUFU.EX2 R185, R0 ;  /* 0x0000000000b97308 */ /* 0x0007e40000000800 */
[----:B------:R-:W-:Y:S03]  /*f990*/  LDSM.16.MT88.4 R140, [R226+0x9c00] ;  /* 0x009c0000e28c783b */ /* 0x000fe60000004200 */
        /* <DEDUP_REMOVED lines=13> */
[----:B--2---:R-:W-:-:S06]  /*fa70*/  FFMA.FTZ R0, R179, c[0x0][0x23c], -R3 ;  /* 0x00008f00b3007a23 */ /* 0x004fcc0000010803 */
        /* <DEDUP_REMOVED lines=10> */
[C---:B-----5:R-:W-:Y:S08]  /*fb20*/  HMMA.16816.F32 R168, R4.reuse, R10, R108 ;  /* 0x0000000a04a8723c */ /* 0x060ff0000000186c */
[----:B------:R-:W-:Y:S01]  /*fb30*/  HMMA.16816.F32 R116, R4, R16, R96 ;  /* 0x000000100474723c */ /* 0x000fe20000001860 */
[----:B--2---:R-:W-:Y:S01]  /*fb40*/  FFMA.FTZ R0, R239, c[0x0][0x23c], -R13 ;  /* 0x00008f00ef007a23 */ /* 0x004fe2000001080d */
[----:B------:R-:W-:-:S06]  /*fb50*/  MOV R239, R146 ;  /* 0x0000009200ef7202 */ /* 0x000fcc0000000f00 */
[C---:B-1----:R-:W-:Y:S01]  /*fb60*/  HMMA.16816.F32 R136, R4.reuse, R30, R124 ;  /* 0x0000001e0488723c */ /* 0x042fe2000000187c */
[----:B------:R-:W1:Y:S01]  /*fb70*/  LDSM.16.MT88.4 R124, [R224+0x9c00] ;  /* 0x009c0000e07c783b */ /* 0x000e620000004200 */
[----:B------:R2:W-:Y:S06]  /*fb80*/  MUFU.EX2 R179, R0 ;  /* 0x0000000000b37308 */ /* 0x0005ec0000000800 */
[C---:B------:R-:W-:Y:S08]  /*fb90*/  HMMA.16816.F32 R148, R4.reuse, R24, R120 ;  /* 0x000000180494723c */ /* 0x040ff00000001878 */
[----:B------:R-:W-:Y:S01]  /*fba0*/  HMMA.16816.F32 R164, R4, R8, R112 ;  /* 0x0000000804a4723c */ /* 0x000fe20000001870 */
[----:B--2---:R-:W-:Y:S01]  /*fbb0*/  FFMA.FTZ R0, R240, c[0x0][0x23c], -R13 ;  /* 0x00008f00f0007a23 */ /* 0x004fe2000001080d */
[----:B------:R-:W-:-:S03]  /*fbc0*/  MOV R240, R147 ;  /* 0x0000009300f07202 */ /* 0x000fc60000000f00 */
[----:B------:R2:W4:Y:S03]  /*fbd0*/  MUFU.EX2 R178, R0 ;  /* 0x0000000000b27308 */ /* 0x0005260000000800 */
        /* <DEDUP_REMOVED lines=8> */
[----:B------:R2:W5:Y:S02]  /*fc60*/  MUFU.EX2 R176, R0 ;  /* 0x0000000000b07308 */ /* 0x0005640000000800 */
[----:B---3--:R-:W-:Y:S02]  /*fc70*/  F2FP.PACK_AB R4, R180, R181 ;  /* 0x000000b5b404723e */ /* 0x008fe400000000ff */
[----:B----4-:R-:W-:Y:S01]  /*fc80*/  F2FP.PACK_AB R6, R178, R179 ;  /* 0x000000b3b206723e */ /* 0x010fe200000000ff */
[----:B--2---:R-:W-:Y:S01]  /*fc90*/  FFMA.FTZ R0, R235, c[0x0][0x23c], -R12 ;  /* 0x00008f00eb007a23 */ /* 0x004fe2000001080c */
[----:B-----5:R-:W-:-:S03]  /*fca0*/  F2FP.PACK_AB R5, R176, R177 ;  /* 0x000000b1b005723e */ /* 0x020fc600000000ff */
[----:B------:R2:W-:Y:S02]  /*fcb0*/  MUFU.EX2 R107, R0 ;  /* 0x00000000006b7308 */ /* 0x0005e40000000800 */
[----:B--2---:R-:W-:-:S06]  /*fcc0*/  FFMA.FTZ R0, R236, c[0x0][0x23c], -R12 ;  /* 0x00008f00ec007a23 */ /* 0x004fcc000001080c */
[----:B------:R-:W2:Y:S02]  /*fcd0*/  MUFU.EX2 R106, R0 ;  /* 0x00000000006a7308 */ /* 0x000ea40000000800 */
[----:B--2---:R-:W-:Y:S01]  /*fce0*/  F2FP.PACK_AB R7, R106, R107 ;  /* 0x0000006b6a07723e */ /* 0x004fe200000000ff */
[----:B------:R-:W-:-:S06]  /*fcf0*/  FFMA.FTZ R0, R219, c[0x0][0x23c], -R2 ;  /* 0x00008f00db007a23 */ /* 0x000fcc0000010802 */
[C---:B------:R-:W-:Y:S01]  /*fd00*/  HMMA.16816.F32 R68, R4.reuse, R30, R68 ;  /* 0x0000001e0444723c */ /* 0x040fe20000001844 */
[----:B------:R2:W-:Y:S07]  /*fd10*/  MUFU.EX2 R31, R0 ;  /* 0x00000000001f7308 */ /* 0x0005ee0000000800 */
[C---:B------:R-:W-:Y:S08]  /*fd20*/  HMMA.16816.F32 R128, R4.reuse, R28, R72 ;  /* 0x0000001c0480723c */ /* 0x040ff00000001848 */
[----:B------:R-:W-:Y:S01]  /*fd30*/  HMMA.16816.F32 R60, R4, R26, R60 ;  /* 0x0000001a043c723c */ /* 0x000fe2000000183c */
[----:B--2---:R-:W-:-:S04]  /*fd40*/  FFMA.FTZ R0, R218, c[0x0][0x23c], -R2 ;  /* 0x00008f00da007a23 */ /* 0x004fc80000010802 */
[----:B------:R2:W3:Y:S03]  /*fd50*/  MUFU.EX2 R30, R0 ;  /* 0x00000000001e7308 */ /* 0x0004e60000000800 */
[C---:B------:R-:W-:Y:S08]  /*fd60*/  HMMA.16816.F32 R64, R4.reuse, R24, R64 ;  /* 0x000000180440723c */ /* 0x040ff00000001840 */
[----:B------:R-:W-:Y:S01]  /*fd70*/  HMMA.16816.F32 R52, R4, R20, R52 ;  /* 0x000000140434723c */ /* 0x000fe20000001834 */
[--C-:B--2---:R-:W-:Y:S01]  /*fd80*/  FFMA.FTZ R0, R216, c[0x0][0x23c], -R2.reuse ;  /* 0x00008f00d8007a23 */ /* 0x104fe20000010802 */
[----:B---3--:R-:W-:Y:S01]  /*fd90*/  F2FP.PACK_AB R92, R30, R31 ;  /* 0x0000001f1e5c723e */ /* 0x008fe200000000ff */
[----:B------:R-:W-:-:S05]  /*fda0*/  FFMA.FTZ R2, R217, c[0x0][0x23c], -R2 ;  /* 0x00008f00d9027a23 */ /* 0x000fca0000010802 */
[C---:B------:R-:W-:Y:S01]  /*fdb0*/  HMMA.16816.F32 R84, R4.reuse, R32, R84 ;  /* 0x000000200454723c */ /* 0x040fe20000001854 */
[----:B------:R2:W-:Y:S07]  /*fdc0*/  MUFU.EX2 R29, R0 ;  /* 0x00000000001d7308 */ /* 0x0005ee0000000800 */
[C---:B------:R-:W-:Y:S01]  /*fdd0*/  HMMA.16816.F32 R32, R4.reuse, R34, R80 ;  /* 0x000000220420723c */ /* 0x040fe20000001850 */
[----:B------:R-:W3:Y:S01]  /*fde0*/  LDSM.16.MT88.4 R80, [R224+0xbc00] ;  /* 0x00bc0000e050783b */ /* 0x000ee20000004200 */
[----:B------:R-:W4:Y:S06]  /*fdf0*/  MUFU.EX2 R28, R2 ;  /* 0x00000002001c7308 */ /* 0x000f2c0000000800 */
[----:B------:R-:W-:Y:S01]  /*fe00*/  HMMA.16816.F32 R56, R4, R8, R56 ;  /* 0x000000080438723c */ /* 0x000fe20000001838 */
[----:B--2---:R-:W-:-:S04]  /*fe10*/  FFMA.FTZ R0, R232, c[0x0][0x23c], -R3 ;  /* 0x00008f00e8007a23 */ /* 0x004fc80000010803 */
[----:B------:R2:W-:Y:S02]  /*fe20*/  MUFU.EX2 R27, R0 ;  /* 0x00000000001b7308 */ /* 0x0005e40000000800 */
[----:B------:R-:W-:Y:S01]  /*fe30*/  FFMA.FTZ R8, R239, R15, R240 ;  /* 0x0000000fef087223 */ /* 0x000fe200000100f0 */
[----:B------:R-:W-:Y:S01]  /*fe40*/  HMMA.16816.F32 R44, R4, R10, R44 ;  /* 0x0000000a042c723c */ /* 0x000fe2000000182c */
[----:B----4-:R-:W-:Y:S01]  /*fe50*/  F2FP.PACK_AB R94, R28, R29 ;  /* 0x0000001d1c5e723e */ /* 0x010fe200000000ff */
[----:B------:R-:W-:Y:S02]  /*fe60*/  FFMA.FTZ R2, R208, R102, R190 ;  /* 0x00000066d0027223 */ /* 0x000fe400000100be */
[----:B------:R-:W-:-:S03]  /*fe70*/  FADD.FTZ R8, R211, R8 ;  /* 0x00000008d3087221 */ /* 0x000fc60000010000 */
[----:B------:R-:W-:Y:S01]  /*fe80*/  FADD.FTZ R10, R210, R2 ;  /* 0x00000002d20a7221 */ /* 0x000fe20000010000 */
[----:B------:R-:W-:Y:S01]  /*fe90*/  HMMA.16816.F32 R40, R4, R16, R40 ;  /* 0x000000100428723c */ /* 0x000fe20000001828 */
[----:B--2---:R-:W-:-:S07]  /*fea0*/  FFMA.FTZ R0, R223, c[0x0][0x23c], -R3 ;  /* 0x00008f00df007a23 */ /* 0x004fce0000010803 */
[C---:B------:R-:W-:Y:S01]  /*feb0*/  HMMA.16816.F32 R48, R4.reuse, R18, R48 ;  /* 0x000000120430723c */ /* 0x040fe20000001830 */
[----:B------:R2:W4:Y:S07]  /*fec0*/  MUFU.EX2 R26, R0 ;  /* 0x00000000001a7308 */ /* 0x00052e0000000800 */
[----:B------:R-:W-:Y:S01]  /*fed0*/  HMMA.16816.F32 R36, R4, R22, R36 ;  /* 0x000000160424723c */ /* 0x000fe20000001824 */
[----:B------:R-:W5:Y:S01]  /*fee0*/  LDSM.16.MT88.4 R4, [R226+0xbc00] ;  /* 0x00bc0000e204783b */ /* 0x000f620000004200 */
[----:B--2---:R-:W-:Y:S01]  /*fef0*/  FFMA.FTZ R0, R221, c[0x0][0x23c], -R3 ;  /* 0x00008f00dd007a23 */ /* 0x004fe20000010803 */
[----:B----4-:R-:W-:-:S03]  /*ff00*/  F2FP.PACK_AB R93, R26, R27 ;  /* 0x0000001b1a5d723e */ /* 0x010fc600000000ff */
[----:B------:R2:W-:Y:S02]  /*ff10*/  MUFU.EX2 R25, R0 ;  /* 0x0000000000197308 */ /* 0x0005e40000000800 */
[----:B--2---:R-:W-:Y:S02]  /*ff20*/  FFMA.FTZ R0, R222, c[0x0][0x23c], -R3 ;  /* 0x00008f00de007a23 */ /* 0x004fe40000010803 */
[----:B------:R-:W-:-:S04]  /*ff30*/  FFMA.FTZ R3, R238, R14, R237 ;  /* 0x0000000eee037223 */ /* 0x000fc800000100ed */
[----:B------:R2:W4:Y:S01]  /*ff40*/  MUFU.EX2 R24, R0 ;  /* 0x0000000000187308 */ /* 0x0005220000000800 */
[----:B------:R-:W-:Y:S02]  /*ff50*/  FADD.FTZ R11, R195, R3 ;  /* 0x00000003c30b7221 */ /* 0x000fe40000010000 */
[----:B------:R-:W-:Y:S02]  /*ff60*/  FADD.FTZ R3, R198, R8 ;  /* 0x00000008c6037221 */ /* 0x000fe40000010000 */
[----:B------:R-:W-:Y:S02]  /*ff70*/  FADD.FTZ R2, R199, R11 ;  /* 0x0000000bc7027221 */ /* 0x000fe40000010000 */
[----:B------:R-:W-:Y:S02]  /*ff80*/  FADD.FTZ R3, R202, R3 ;  /* 0x00000003ca037221 */ /* 0x000fe40000010000 */
[----:B------:R-:W-:Y:S02]  /*ff90*/  FADD.FTZ R2, R203, R2 ;  /* 0x00000002cb027221 */ /* 0x000fe40000010000 */
[----:B------:R-:W-:-:S02]  /*ffa0*/  FADD.FTZ R3, R231, R3 ;  /* 0x00000003e7037221 */ /* 0x000fc40000010000 */
[----:B------:R-:W-:Y:S02]  /*ffb0*/  FADD.FTZ R2, R196, R2 ;  /* 0x00000002c4027221 */ /* 0x000fe40000010000 */
[----:B--2---:R-:W-:Y:S01]  /*ffc0*/  FFMA.FTZ R0, R251, c[0x0][0x23c], -R13 ;  /* 0x00008f00fb007a23 */ /* 0x004fe2000001080d */
[----:B----4-:R-:W-:Y:S01]  /*ffd0*/  F2FP.PACK_AB R95, R24, R25 ;  /* 0x00000019185f723e */ /* 0x010fe200000000ff */
[----:B------:R-:W-:Y:S02]  /*ffe0*/  FADD.FTZ R3, R212, R3 ;  /* 0x00000003d4037221 */ /* 0x000fe40000010000 */
[----:B------:R2:W-:Y:S01]  /*fff0*/  MUFU.EX2 R21, R0 ;  /* 0x0000000000157308 */ /* 0x0005e20000000800 */
[----:B------:R-:W-:-:S03]  /*10000*/  FADD.FTZ R2, R194, R2 ;  /* 0x00000002c2027221 */ /* 0x000fc60000010000 */
[C---:B-1----:R-:W-:Y:S08]  /*10010*/  HMMA.16816.F32 R112, R92.reuse, R124, R160 ;  /* 0x0000007c5c70723c */ /* 0x042ff000000018a0 */
[----:B------:R-:W-:Y:S01]  /*10020*/  HMMA.16816.F32 R120, R92, R126, R144 ;  /* 0x0000007e5c78723c */ /* 0x000fe20000001890 */
[----:B--2---:R-:W-:-:S04]  /*10030*/  FFMA.FTZ R0, R247, c[0x0][0x23c], -R13 ;  /* 0x00008f00f7007a23 */ /* 0x004fc8000001080d */
        /* <DEDUP_REMOVED lines=9> */
[----:B------:R1:W4:Y:S03]  /*100d0*/  MUFU.EX2 R18, R0 ;  /* 0x0000000000127308 */ /* 0x0003260000000800 */
[C---:B------:R-:W-:Y:S08]  /*100e0*/  HMMA.16816.F32 R168, R92.reuse, R174, R168 ;  /* 0x000000ae5ca8723c */ /* 0x040ff000000018a8 */
[----:B---3--:R-:W-:Y:S01]  /*100f0*/  HMMA.16816.F32 R72, R92, R80, R116 ;  /* 0x000000505c48723c */ /* 0x008fe20000001874 */
[----:B-1----:R-:W-:-:S07]  /*10100*/  FFMA.FTZ R0, R246, c[0x0][0x23c], -R12 ;  /* 0x00008f00f6007a23 */ /* 0x002fce000001080c */
[C---:B------:R-:W-:Y:S01]  /*10110*/  HMMA.16816.F32 R76, R92.reuse, R82, R108 ;  /* 0x000000525c4c723c */ /* 0x040fe2000000186c */
[----:B------:R1:W-:Y:S07]  /*10120*/  MUFU.EX2 R17, R0 ;  /* 0x0000000000117308 */ /* 0x0003ee0000000800 */
[C---:B-----5:R-:W-:Y:S08]  /*10130*/  HMMA.16816.F32 R88, R92.reuse, R4, R88 ;  /* 0x000000045c58723c */ /* 0x060ff00000001858 */
[----:B------:R-:W-:Y:S01]  /*10140*/  HMMA.16816.F32 R92, R92, R6, R96 ;  /* 0x000000065c5c723c */ /* 0x000fe20000001860 */
[----:B-1----:R-:W-:-:S04]  /*10150*/  FFMA.FTZ R0, R245, c[0x0][0x23c], -R12 ;  /* 0x00008f00f5007a23 */ /* 0x002fc8000001080c */
[----:B------:R1:W3:Y:S02]  /*10160*/  MUFU.EX2 R16, R0 ;  /* 0x0000000000107308 */ /* 0x0002e40000000800 */
[----:B--2---:R-:W-:Y:S02]  /*10170*/  F2FP.PACK_AB R96, R20, R21 ;  /* 0x000000151460723e */ /* 0x004fe400000000ff */
[----:B----4-:R-:W-:Y:S01]  /*10180*/  F2FP.PACK_AB R98, R18, R19 ;  /* 0x000000131262723e */ /* 0x010fe200000000ff */
[----:B-1----:R-:W-:Y:S01]  /*10190*/  FFMA.FTZ R0, R244, c[0x0][0x23c], -R12 ;  /* 0x00008f00f4007a23 */ /* 0x002fe2000001080c */
[----:B---3--:R-:W-:-:S03]  /*101a0*/  F2FP.PACK_AB R97, R16, R17 ;  /* 0x000000111061723e */ /* 0x008fc600000000ff */
        /* <DEDUP_REMOVED lines=64> */
[----:B------:R-:W-:Y:S01]  /*105b0*/  FADD.FTZ R2, R28, R2 ;  /* 0x000000021c027221 */ /* 0x000fe20000010000 */
[----:B------:R1:W-:Y:S01]  /*105c0*/  STL [R1], R4 ;  /* 0x0000000401007387 */ /* 0x0003e20000100800 */
[----:B------:R-:W-:-:S03]  /*105d0*/  FADD.FTZ R0, R24, R0 ;  /* 0x0000000018007221 */ /* 0x000fc60000010000 */
[----:B------:R1:W-:Y:S04]  /*105e0*/  STL [R1+0x4], R3 ;  /* 0x0000040301007387 */ /* 0x0003e80000100800 */
[----:B------:R1:W-:Y:S04]  /*105f0*/  STL [R1+0xc], R2 ;  /* 0x00000c0201007387 */ /* 0x0003e80000100800 */
[----:B------:R1:W-:Y:S01]  /*10600*/  STL [R1+0x8], R0 ;  /* 0x0000080001007387 */ /* 0x0003e20000100800 */
[----:B------:R-:W-:Y:S05]  /*10610*/  @P0 BRA `(.L_x_664) ;  /* 0x0000001000000947 */ /* 0x000fea0003800000 */
.L_x_657:
[----:B-1----:R-:W-:-:S12]  /*10620*/  UIADD3 UR8, UR14, -0x1, URZ ;  /* 0xffffffff0e087890 */ /* 0x002fd8000fffe03f */
.L_x_664:
[----:B------:R-:W-:-:S13]  /*10630*/  ISETP.LE.AND P0, PT, RZ, UR8, PT ;  /* 0x00000008ff007c0c */ /* 0x000fda000bf03270 */
[----:B------:R-:W-:Y:S05]  /*10640*/  @!P0 BRA `(.L_x_665) ;  /* 0x000043a000008947 */ /* 0x000fea0003800000 */
[----:B------:R-:W2:Y:S01]  /*10650*/  LDL R6, [R1+0x30] ;  /* 0x0000300001067983 */ /* 0x000ea20000100800 */
[----:B------:R-:W-:Y:S01]  /*10660*/  IMAD.MOV.U32 R106, RZ, RZ, R104 ;  /* 0x000000ffff6a7224 */ /* 0x000fe200078e0068 */
[----:B------:R-:W-:Y:S01]  /*10670*/  MOV R107, R101 ;  /* 0x00000065006b7202 */ /* 0x000fe20000000f00 */
[----:B------:R-:W-:Y:S01]  /*10680*/  IMAD.MOV.U32 R100, RZ, RZ, R105 ;  /* 0x000000ffff647224 */ /* 0x000fe200078e0069 */
[----:B-1----:R-:W3:Y:S01]  /*10690*/  LDL R0, [R1+0x34] ;  /* 0x0000340001007983 */ /* 0x002ee20000100800 */
[----:B------:R-:W-:-:S03]  /*106a0*/  IMAD.MOV.U32 R108, RZ, RZ, R103 ;  /* 0x000000ffff6c7224 */ /* 0x000fc600078e0067 */
[----:B------:R-:W4:Y:S04]  /*106b0*/  LDL.LU.64 R4, [R1+0x38] ;  /* 0x0000380001047983 */ /* 0x000f280000300a00 */
[----:B------:R-:W4:Y:S04]  /*106c0*/  LDL.LU.64 R2, [R1+0x40] ;  /* 0x0000400001027983 */ /* 0x000f280000300a00 */
[----:B------:R-:W5:Y:S01]  /*106d0*/  LDL.64 R8, [R1+0x18] ;  /* 0x0000180001087983 */ /* 0x000f620000100a00 */
[----:B----4-:R-:W-:-:S05]  /*106e0*/  MOV R3, R5 ;  /* 0x0000000500037202 */ /* 0x010fca0000000f00 */
[----:B------:R1:W-:Y:S01]  /*106f0*/  STL.64 [R1+0x10], R2 ;  /* 0x0000100201007387 */ /* 0x0003e20000100a00 */
[----:B-----5:R-:W-:Y:S02]  /*10700*/  ISETP.GE.AND P4, PT, R8, c[0x0][0x220], PT ;  /* 0x0000880008007a0c */ /* 0x020fe40003f86270 */
[----:B--2---:R-:W-:Y:S02]  /*10710*/  ISETP.GE.AND P3, PT, R6, c[0x0][0x220], PT ;  /* 0x0000880006007a0c */ /* 0x004fe40003f66270 */
[----:B---3--:R-:W-:Y:S01]  /*10720*/  ISETP.GE.AND P2, PT, R0, c[0x0][0x220], PT ;  /* 0x0000880000007a0c */ /* 0x008fe20003f46270 */
[----:B------:R-:W-:Y:S05]  /*10730*/  BRA `(.L_x_666) ;  /* 0x000003e000007947 */ /* 0x000fea0003800000 */
.L_x_668:
        /* <DEDUP_REMOVED lines=30> */
[----:B------:R-:W-:Y:S01]  /*10920*/  @!P2 LEA R6, P0, R2, c[0x0][0x168], 0x1 ;  /* 0x00005a000206aa11 */ /* 0x000fe200078008ff */
        /* <DEDUP_REMOVED lines=31> */
.L_x_666:
        /* <DEDUP_REMOVED lines=190> */
[----:B------:R-:W-:Y:S02]  /*11700*/  FMUL.FTZ R17, R17, c[0x0][0x2ec] ;  /* 0x0000bb0011117a20 */ /* 0x000fe40000410000 */
[----:B------:R-:W-:Y:S01]  /*11710*/  FMUL.FTZ R18, R18, c[0x0][0x2ec] ;  /* 0x0000bb0012127a20 */ /* 0x000fe20000410000 */
[----:B------:R4:W1:Y:S01]  /*11720*/  MUFU.TANH R214, R7 ;  /* 0x0000000700d67308 */ /* 0x0008620000002400 */
[----:B------:R-:W-:Y:S09]  /*11730*/  FMUL.FTZ R19, R19, c[0x0][0x2ec] ;  /* 0x0000bb0013137a20 */ /* 0x000ff20000410000 */
[----:B------:R-:W1:Y:S10]  /*11740*/  MUFU.TANH R212, R8 ;  /* 0x0000000800d47308 */ /* 0x000e740000002400 */
[----:B------:R-:W1:Y:S01]  /*11750*/  MUFU.TANH R211, R9 ;  /* 0x0000000900d37308 */ /* 0x000e620000002400 */
[----:B----4-:R-:W4:Y:S09]  /*11760*/  LDSM.16.M88.4 R4, [R227+0x8400] ;  /* 0x00840000e304783b */ /* 0x010f320000000200 */
[----:B------:R-:W1:Y:S10]  /*11770*/  MUFU.TANH R207, R10 ;  /* 0x0000000a00cf7308 */ /* 0x000e740000002400 */
[----:B------:R5:W1:Y:S10]  /*11780*/  MUFU.TANH R209, R11 ;  /* 0x0000000b00d17308 */ /* 0x000a740000002400 */
[----:B------:R-:W1:Y:S10]  /*11790*/  MUFU.TANH R208, R12 ;  /* 0x0000000c00d07308 */ /* 0x000e740000002400 */
[----:B------:R-:W1:Y:S01]  /*117a0*/  MUFU.TANH R210, R13 ;  /* 0x0000000d00d27308 */ /* 0x000e620000002400 */
[----:B-----5:R-:W5:Y:S01]  /*117b0*/  LDSM.16.M88.4 R8, [R227+0x8800] ;  /* 0x00880000e308783b */ /* 0x020f620000000200 */
[-C--:B----4-:R-:W-:Y:S08]  /*117c0*/  HMMA.16816.F32 R20, R180, R4.reuse, R20 ;  /* 0x00000004b414723c */ /* 0x090ff00000001814 */
[----:B------:R-:W4:Y:S01]  /*117d0*/  MUFU.TANH R205, R14 ;  /* 0x0000000e00cd7308 */ /* 0x000f220000002400 */
[C---:B------:R-:W-:Y:S09]  /*117e0*/  HMMA.16816.F32 R24, R176.reuse, R4, R24 ;  /* 0x00000004b018723c */ /* 0x040ff20000001818 */
[----:B------:R-:W1:Y:S01]  /*117f0*/  MUFU.TANH R206, R15 ;  /* 0x0000000f00ce7308 */ /* 0x000e620000002400 */
[-C--:B------:R-:W-:Y:S08]  /*11800*/  HMMA.16816.F32 R28, R176, R6.reuse, R28 ;  /* 0x00000006b01c723c */ /* 0x080ff0000000181c */
[C---:B------:R-:W-:Y:S01]  /*11810*/  HMMA.16816.F32 R32, R180.reuse, R6, R32 ;  /* 0x00000006b420723c */ /* 0x040fe20000001820 */
[----:B------:R-:W1:Y:S01]  /*11820*/  MUFU.TANH R204, R16 ;  /* 0x0000001000cc7308 */ /* 0x000e620000002400 */
        /* <DEDUP_REMOVED lines=20> */
[----:B------:R-:W2:Y:S03]  /*11970*/  MUFU.TANH R189, R32 ;  /* 0x0000002000bd7308 */ /* 0x000ea60000002400 */
[----:B------:R-:W-:Y:S02]  /*11980*/  FMUL.FTZ R37, R37, c[0x0][0x2ec] ;  /* 0x0000bb0025257a20 */ /* 0x000fe40000410000 */
[----:B------:R-:W-:Y:S02]  /*11990*/  FMUL.FTZ R38, R38, c[0x0][0x2ec] ;  /* 0x0000bb0026267a20 */ /* 0x000fe40000410000 */
[-C--:B-1----:R-:W-:Y:S03]  /*119a0*/  HMMA.16816.F32 R52, R180, R4.reuse, R52 ;  /* 0x00000004b434723c */ /* 0x082fe60000001834 */
[----:B------:R-:W1:Y:S01]  /*119b0*/  MUFU.TANH R188, R33 ;  /* 0x0000002100bc7308 */ /* 0x000e620000002400 */
[----:B------:R-:W-:Y:S02]  /*119c0*/  FMUL.FTZ R39, R39, c[0x0][0x2ec] ;  /* 0x0000bb0027277a20 */ /* 0x000fe40000410000 */
[----:B------:R-:W-:Y:S02]  /*119d0*/  FMUL.FTZ R42, R42, c[0x0][0x2ec] ;  /* 0x0000bb002a2a7a20 */ /* 0x000fe40000410000 */
[C---:B------:R-:W-:Y:S04]  /*119e0*/  HMMA.16816.F32 R56, R176.reuse, R4, R56 ;  /* 0x00000004b038723c */ /* 0x040fe80000001838 */
[----:B------:R-:W-:Y:S01]  /*119f0*/  FMUL.FTZ R43, R43, c[0x0][0x2ec] ;  /* 0x0000bb002b2b7a20 */ /* 0x000fe20000410000 */
[----:B------:R-:W1:Y:S01]  /*11a00*/  MUFU.TANH R186, R34 ;  /* 0x0000002200ba7308 */ /* 0x000e620000002400 */
        /* <DEDUP_REMOVED lines=14> */
[----:B------:R2:W2:Y:S01]  /*11af0*/  MUFU.TANH R184, R37 ;  /* 0x0000002500b87308 */ /* 0x0004a20000002400 */
[----:B------:R-:W-:Y:S02]  /*11b00*/  FMUL.FTZ R24, R24, c[0x0][0x2ec] ;  /* 0x0000bb0018187a20 */ /* 0x000fe40000410000 */
[----:B------:R-:W-:Y:S02]  /*11b10*/  FMUL.FTZ R25, R25, c[0x0][0x2ec] ;  /* 0x0000bb0019197a20 */ /* 0x000fe40000410000 */
[----:B-----5:R-:W-:Y:S02]  /*11b20*/  FMUL.FTZ R35, R58, c[0x0][0x2ec] ;  /* 0x0000bb003a237a20 */ /* 0x020fe40000410000 */
[----:B------:R-:W-:Y:S02]  /*11b30*/  FMUL.FTZ R32, R64, c[0x0][0x2ec] ;  /* 0x0000bb0040207a20 */ /* 0x000fe40000410000 */
[----:B------:R-:W-:Y:S01]  /*11b40*/  FMUL.FTZ R33, R65, c[0x0][0x2ec] ;  /* 0x0000bb0041217a20 */ /* 0x000fe20000410000 */
[----:B------:R5:W3:Y:S01]  /*11b50*/  MUFU.TANH R110, R38 ;  /* 0x00000026006e7308 */ /* 0x000ae20000002400 */
[----:B------:R-:W-:Y:S02]  /*11b60*/  FMUL.FTZ R31, R66, c[0x0][0x2ec] ;  /* 0x0000bb00421f7a20 */ /* 0x000fe40000410000 */
[----:B------:R-:W-:Y:S02]  /*11b70*/  FMUL.FTZ R34, R67, c[0x0][0x2ec] ;  /* 0x0000bb0043227a20 */ /* 0x000fe40000410000 */
[----:B-1----:R-:W-:Y:S02]  /*11b80*/  FMUL.FTZ R36, R56, c[0x0][0x2ec] ;  /* 0x0000bb0038247a20 */ /* 0x002fe40000410000 */
[----:B------:R-:W-:Y:S02]  /*11b90*/  FMUL.FTZ R26, R26, c[0x0][0x2ec] ;  /* 0x0000bb001a1a7a20 */ /* 0x000fe40000410000 */
[----:B------:R-:W-:Y:S01]  /*11ba0*/  FMUL.FTZ R27, R27, c[0x0][0x2ec] ;  /* 0x0000bb001b1b7a20 */ /* 0x000fe20000410000 */
[----:B------:R1:W1:Y:S01]  /*11bb0*/  MUFU.TANH R105, R39 ;  /* 0x0000002700697308 */ /* 0x0002620000002400 */
[----:B------:R-:W-:Y:S02]  /*11bc0*/  FMUL.FTZ R28, R28, c[0x0][0x2ec] ;  /* 0x0000bb001c1c7a20 */ /* 0x000fe40000410000 */
[----:B------:R-:W-:Y:S02]  /*11bd0*/  FMUL.FTZ R29, R29, c[0x0][0x2ec] ;  /* 0x0000bb001d1d7a20 */ /* 0x000fe40000410000 */
[----:B--2---:R-:W-:Y:S02]  /*11be0*/  FMUL.FTZ R37, R59, c[0x0][0x2ec] ;  /* 0x0000bb003b257a20 */ /* 0x004fe40000410000 */
        /* <DEDUP_REMOVED lines=8> */
[----:B------:R2:W2:Y:S01]  /*11c70*/  MUFU.TANH R199, R20 ;  /* 0x0000001400c77308 */ /* 0x0004a20000002400 */
[----:B------:R-:W-:Y:S02]  /*11c80*/  FMUL.FTZ R60, R60, c[0x0][0x2ec] ;  /* 0x0000bb003c3c7a20 */ /* 0x000fe40000410000 */
[----:B------:R-:W-:Y:S02]  /*11c90*/  FMUL.FTZ R62, R62, c[0x0][0x2ec] ;  /* 0x0000bb003e3e7a20 */ /* 0x000fe40000410000 */
[----:B-1----:R-:W-:Y:S05]  /*11ca0*/  FMUL.FTZ R39, R55, c[0x0][0x2ec] ;  /* 0x0000bb0037277a20 */ /* 0x002fea0000410000 */
        /* <DEDUP_REMOVED lines=15> */
[----:B------:R-:W1:Y:S10]  /*11da0*/  MUFU.TANH R45, R45 ;  /* 0x0000002d002d7308 */ /* 0x000e740000002400 */
[----:B------:R-:W1:Y:S10]  /*11db0*/  MUFU.TANH R46, R46 ;  /* 0x0000002e002e7308 */ /* 0x000e740000002400 */
[----:B------:R-:W1:Y:S10]  /*11dc0*/  MUFU.TANH R47, R47 ;  /* 0x0000002f002f7308 */ /* 0x000e740000002400 */
[----:B------:R1:W1:Y:S10]  /*11dd0*/  MUFU.TANH R42, R48 ;  /* 0x00000030002a7308 */ /* 0x0002740000002400 */
[----:B------:R-:W1:Y:S10]  /*11de0*/  MUFU.TANH R49, R49 ;  /* 0x0000003100317308 */ /* 0x000e740000002400 */
[----:B------:R-:W1:Y:S10]  /*11df0*/  MUFU.TANH R50, R50 ;  /* 0x0000003200327308 */ /* 0x000e740000002400 */
[----:B------:R-:W1:Y:S10]  /*11e00*/  MUFU.TANH R51, R51 ;  /* 0x0000003300337308 */ /* 0x000e740000002400 */
[----:B------:R-:W1:Y:S10]  /*11e10*/  MUFU.TANH R52, R52 ;  /* 0x0000003400347308 */ /* 0x000e740000002400 */
[----:B------:R-:W1:Y:S10]  /*11e20*/  MUFU.TANH R53, R53 ;  /* 0x0000003500357308 */ /* 0x000e740000002400 */
[----:B------:R-:W1:Y:S10]  /*11e30*/  MUFU.TANH R38, R38 ;  /* 0x0000002600267308 */ /* 0x000e740000002400 */
[----:B------:R-:W1:Y:S10]  /*11e40*/  MUFU.TANH R39, R39 ;  /* 0x0000002700277308 */ /* 0x000e740000002400 */
[----:B------:R-:W1:Y:S10]  /*11e50*/  MUFU.TANH R36, R36 ;  /* 0x0000002400247308 */ /* 0x000e740000002400 */
[----:B------:R1:W1:Y:S10]  /*11e60*/  MUFU.TANH R55, R57 ;  /* 0x0000003900377308 */ /* 0x0002740000002400 */
[----:B------:R-:W1:Y:S10]  /*11e70*/  MUFU.TANH R35, R35 ;  /* 0x0000002300237308 */ /* 0x000e740000002400 */
[----:B------:R-:W1:Y:S10]  /*11e80*/  MUFU.TANH R37, R37 ;  /* 0x0000002500257308 */ /* 0x000e740000002400 */
[----:B------:R1:W1:Y:S10]  /*11e90*/  MUFU.TANH R54, R60 ;  /* 0x0000003c00367308 */ /* 0x0002740000002400 */
[----:B------:R-:W1:Y:S10]  /*11ea0*/  MUFU.TANH R61, R61 ;  /* 0x0000003d003d7308 */ /* 0x000e740000002400 */
[----:B------:R1:W1:Y:S10]  /*11eb0*/  MUFU.TANH R109, R62 ;  /* 0x0000003e006d7308 */ /* 0x0002740000002400 */
[----:B------:R-:W1:Y:S10]  /*11ec0*/  MUFU.TANH R3, R3 ;  /* 0x0000000300037308 */ /* 0x000e740000002400 */
[----:B------:R-:W1:Y:S10]  /*11ed0*/  MUFU.TANH R32, R32 ;  /* 0x0000002000207308 */ /* 0x000e740000002400 */
[----:B------:R-:W1:Y:S10]  /*11ee0*/  MUFU.TANH R33, R33 ;  /* 0x0000002100217308 */ /* 0x000e740000002400 */
[----:B------:R-:W1:Y:S10]  /*11ef0*/  MUFU.TANH R31, R31 ;  /* 0x0000001f001f7308 */ /* 0x000e740000002400 */
[----:B------:R-:W1:Y:S02]  /*11f00*/  MUFU.TANH R34, R34 ;  /* 0x0000002200227308 */ /* 0x000e640000002400 */
[----:B-1234-:R-:W-:-:S05]  /*11f10*/  @P5 BRA `(.L_x_668) ;  /* 0xffffe82000005947 */ /* 0x01efca000383ffff */
.L_x_667:
[----:B------:R-:W2:Y:S01]  /*11f20*/  S2R R2, SR_TID.X ;  /* 0x0000000000027919 */ /* 0x000ea20000002100 */
[----:B------:R-:W-:Y:S01]  /*11f30*/  MOV R0, UR8 ;  /* 0x0000000800007c02 */ /* 0x000fe20008000f00 */
[----:B------:R-:W-:Y:S01]  /*11f40*/  UIADD3 UR8, UR8, -0x1, URZ ;  /* 0xffffffff08087890 */ /* 0x000fe2000fffe03f */
[----:B--2---:R-:W-:Y:S04]  /*11f50*/  SHF.L.U32 R2, R2, 0x1, RZ ;  /* 0x0000000102027819 */ /* 0x004fe800000006ff */
[----:B------:R-:W-:Y:S04]  /*11f60*/  LOP3.LUT R2, R2, 0x6, RZ, 0xc0, !PT ;  /* 0x0000000602027812 */ /* 0x000fe800078ec0ff */
[----:B------:R-:W-:Y:S04]  /*11f70*/  LEA R0, R0, R2, 0x6 ;  /* 0x0000000200007211 */ /* 0x000fe800078e30ff */
[----:B------:R-:W2:Y:S01]  /*11f80*/  I2F R5, R0 ;  /* 0x0000000000057306 */ /* 0x000ea20000201400 */
[C---:B------:R-:W-:Y:S02]  /*11f90*/  IADD3 R4, R0.reuse, 0x1, RZ ;  /* 0x0000000100047810 */ /* 0x040fe40007ffe0ff */
[C---:B------:R-:W-:Y:S02]  /*11fa0*/  IADD3 R2, R0.reuse, 0x8, RZ ;  /* 0x0000000800027810 */ /* 0x040fe40007ffe0ff */
[C---:B-1----:R-:W-:Y:S02]  /*11fb0*/  IADD3 R7, R0.reuse, 0x9, RZ ;  /* 0x0000000900077810 */ /* 0x042fe40007ffe0ff */
[C---:B------:R-:W-:Y:S02]  /*11fc0*/  IADD3 R9, R0.reuse, 0x11, RZ ;  /* 0x0000001100097810 */ /* 0x040fe40007ffe0ff */
[C---:B------:R-:W-:Y:S01]  /*11fd0*/  IADD3 R12, R0.reuse, 0x19, RZ ;  /* 0x00000019000c7810 */ /* 0x040fe20007ffe0ff */
[----:B------:R-:W1:Y:S01]  /*11fe0*/  I2F R4, R4 ;  /* 0x0000000400047306 */ /* 0x000e620000201400 */
[C---:B------:R-:W-:Y:S02]  /*11ff0*/  IADD3 R14, R0.reuse, 0x21, RZ ;  /* 0x00000021000e7810 */ /* 0x040fe40007ffe0ff */
[C---:B------:R-:W-:Y:S02]  /*12000*/  IADD3 R13, R0.reuse, 0x28, RZ ;  /* 0x00000028000d7810 */ /* 0x040fe40007ffe0ff */
[C---:B------:R-:W-:Y:S02]  /*12010*/  IADD3 R10, R0.reuse, 0x29, RZ ;  /* 0x00000029000a7810 */ /* 0x040fe40007ffe0ff */
[C---:B------:R-:W-:Y:S02]  /*12020*/  IADD3 R6, R0.reuse, 0x10, RZ ;  /* 0x0000001000067810 */ /* 0x040fe40007ffe0ff */
[C---:B------:R-:W-:Y:S01]  /*12030*/  IADD3 R8, R0.reuse, 0x18, RZ ;  /* 0x0000001800087810 */ /* 0x040fe20007ffe0ff */
[----:B------:R-:W3:Y:S01]  /*12040*/  I2F R2, R2 ;  /* 0x0000000200027306 */ /* 0x000ee20000201400 */
[C---:B------:R-:W-:Y:S01]  /*12050*/  IADD3 R11, R0.reuse, 0x20, RZ ;  /* 0x00000020000b7810 */ /* 0x040fe20007ffe0ff */
[C---:B--2---:R-:W-:Y:S02]  /*12060*/  FFMA.FTZ R23, R5.reuse, UR4, R207 ;  /* 0x0000000405177c23 */ /* 0x044fe400080100cf */
[C---:B------:R-:W-:Y:S02]  /*12070*/  FFMA.FTZ R15, R5.reuse, UR4, R215 ;  /* 0x00000004050f7c23 */ /* 0x040fe400080100d7 */
[C---:B------:R-:W-:Y:S04]  /*12080*/  FFMA.FTZ R19, R5.reuse, UR4, R213 ;  /* 0x0000000405137c23 */ /* 0x040fe800080100d5 */
[----:B------:R-:W2:Y:S01]  /*12090*/  I2F R6, R6 ;  /* 0x0000000600067306 */ /* 0x000ea20000201400 */
[----:B------:R-:W-:Y:S01]  /*120a0*/  FFMA.FTZ R27, R5, UR4, R212 ;  /* 0x00000004051b7c23 */ /* 0x000fe200080100d4 */
[----:B------:R-:W-:Y:S01]  /*120b0*/  IADD3 R5, R0, 0x38, RZ ;  /* 0x0000003800057810 */ /* 0x000fe20007ffe0ff */
[C---:B-1----:R-:W-:Y:S02]  /*120c0*/  FFMA.FTZ R22, R4.reuse, UR4, R214 ;  /* 0x0000000404167c23 */ /* 0x042fe400080100d6 */
[C---:B------:R-:W-:Y:S02]  /*120d0*/  FFMA.FTZ R18, R4.reuse, UR4, R216 ;  /* 0x0000000404127c23 */ /* 0x040fe400080100d8 */
[C---:B------:R-:W-:Y:S03]  /*120e0*/  FFMA.FTZ R26, R4.reuse, UR4, R209 ;  /* 0x00000004041a7c23 */ /* 0x040fe600080100d1 */
[----:B------:R-:W1:Y:S01]  /*120f0*/  I2F R7, R7 ;  /* 0x0000000700077306 */ /* 0x000e620000201400 */
[----:B------:R-:W-:Y:S01]  /*12100*/  FFMA.FTZ R30, R4, UR4, R211 ;  /* 0x00000004041e7c23 */ /* 0x000fe200080100d3 */
[----:B------:R-:W-:Y:S01]  /*12110*/  IADD3 R4, R0, 0x30, RZ ;  /* 0x0000003000047810 */ /* 0x000fe20007ffe0ff */
[C---:B---3--:R-:W-:Y:S02]  /*12120*/  FFMA.FTZ R21, R2.reuse, UR4, R200 ;  /* 0x0000000402157c23 */ /* 0x048fe400080100c8 */
[C---:B------:R-:W-:Y:S02]  /*12130*/  FFMA.FTZ R17, R2.reuse, UR4, R204 ;  /* 0x0000000402117c23 */ /* 0x040fe400080100cc */
[C---:B------:R-:W-:Y:S03]  /*12140*/  FFMA.FTZ R25, R2.reuse, UR4, R205 ;  /* 0x0000000402197c23 */ /* 0x040fe600080100cd */
[----:B------:R-:W3:Y:S01]  /*12150*/  I2F R9, R9 ;  /* 0x0000000900097306 */ /* 0x000ee20000201400 */
[----:B------:R-:W-:Y:S02]  /*12160*/  FFMA.FTZ R29, R2, UR4, R208 ;  /* 0x00000004021d7c23 */ /* 0x000fe400080100d0 */
[C---:B--2---:R-:W-:Y:S02]  /*12170*/  FFMA.FTZ R40, R6.reuse, UR4, R199 ;  /* 0x0000000406287c23 */ /* 0x044fe400080100c7 */
[C---:B------:R-:W-:Y:S02]  /*12180*/  FFMA.FTZ R56, R6.reuse, UR4, R197 ;  /* 0x0000000406387c23 */ /* 0x040fe400080100c5 */
[C---:B------:R-:W-:Y:S03]  /*12190*/  FFMA.FTZ R111, R6.reuse, UR4, R111 ;  /* 0x00000004066f7c23 */ /* 0x040fe6000801006f */
[----:B------:R-:W2:Y:S01]  /*121a0*/  I2F R2, R4 ;  /* 0x0000000400027306 */ /* 0x000ea20000201400 */
[----:B------:R-:W-:Y:S01]  /*121b0*/  FFMA.FTZ R179, R6, UR4, R196 ;  /* 0x0000000406b37c23 */ /* 0x000fe200080100c4 */
[----:B------:R-:W-:Y:S01]  /*121c0*/  FMNMX.FTZ R6, R15, R100, !PT ;  /* 0x000000640f067209 */ /* 0x000fe20007810000 */
[C---:B-1----:R-:W-:Y:S03]  /*121d0*/  FFMA.FTZ R20, R7.reuse, UR4, R202 ;  /* 0x0000000407147c23 */ /* 0x042fe600080100ca */
[----:B------:R-:W-:Y:S01]  /*121e0*/  FMNMX.FTZ R6, R18, R6, !PT ;  /* 0x0000000612067209 */ /* 0x000fe20007810000 */
[C---:B------:R-:W-:Y:S02]  /*121f0*/  FFMA.FTZ R16, R7.reuse, UR4, R203 ;  /* 0x0000000407107c23 */ /* 0x040fe400080100cb */
[C---:B------:R-:W-:Y:S01]  /*12200*/  FFMA.FTZ R24, R7.reuse, UR4, R206 ;  /* 0x0000000407187c23 */ /* 0x040fe200080100ce */
[----:B------:R-:W1:Y:S01]  /*12210*/  I2F R8, R8 ;  /* 0x0000000800087306 */ /* 0x000e620000201400 */
[----:B------:R-:W-:Y:S01]  /*12220*/  FFMA.FTZ R28, R7, UR4, R210 ;  /* 0x00000004071c7c23 */ /* 0x000fe200080100d2 */
[----:B------:R-:W-:Y:S01]  /*12230*/  FMNMX.FTZ R7, R17, R6, !PT ;  /* 0x0000000611077209 */ /* 0x000fe20007810000 */
[C---:B---3--:R-:W-:Y:S03]  /*12240*/  FFMA.FTZ R41, R9.reuse, UR4, R201 ;  /* 0x0000000409297c23 */ /* 0x048fe600080100c9 */
[----:B------:R-:W-:Y:S01]  /*12250*/  FMNMX.FTZ R7, R16, R7, !PT ;  /* 0x0000000710077209 */ /* 0x000fe20007810000 */
[C---:B------:R-:W-:Y:S02]  /*12260*/  FFMA.FTZ R57, R9.reuse, UR4, R198 ;  /* 0x0000000409397c23 */ /* 0x040fe400080100c6 */
[C---:B------:R-:W-:Y:S01]  /*12270*/  FFMA.FTZ R180, R9.reuse, UR4, R195 ;  /* 0x0000000409b47c23 */ /* 0x040fe200080100c3 */
[----:B------:R-:W3:Y:S01]  /*12280*/  I2F R12, R12 ;  /* 0x0000000c000c7306 */ /* 0x000ee20000201400 */
[----:B------:R-:W-:Y:S02]  /*12290*/  FFMA.FTZ R176, R9, UR4, R193 ;  /* 0x0000000409b07c23 */ /* 0x000fe400080100c1 */
[----:B--2---:R-:W-:Y:S01]  /*122a0*/  FFMA.FTZ R237, R2, UR4, R52 ;  /* 0x0000000402ed7c23 */ /* 0x004fe20008010034 */
[----:B------:R-:W-:Y:S01]  /*122b0*/  IADD3 R4, R0, 0x31, RZ ;  /* 0x0000003100047810 */ /* 0x000fe20007ffe0ff */
[----:B------:R-:W-:Y:S01]  /*122c0*/  FFMA.FTZ R249, R2, UR4, R38 ;  /* 0x0000000402f97c23 */ /* 0x000fe20008010026 */
[----:B------:R-:W-:Y:S01]  /*122d0*/  IADD3 R0, R0, 0x39, RZ ;  /* 0x0000003900007810 */ /* 0x000fe20007ffe0ff */
[C---:B------:R-:W-:Y:S03]  /*122e0*/  FFMA.FTZ R220, R2.reuse, UR4, R36 ;  /* 0x0000000402dc7c23 */ /* 0x040fe60008010024 */
[----:B------:R-:W2:Y:S01]  /*122f0*/  I2F R11, R11 ;  /* 0x0000000b000b7306 */ /* 0x000ea20000201400 */
[----:B------:R-:W-:Y:S01]  /*12300*/  FFMA.FTZ R62, R2, UR4, R35 ;  /* 0x00000004023e7c23 */ /* 0x000fe20008010023 */
[----:B------:R-:W-:Y:S01]  /*12310*/  FMNMX.FTZ R2, R19, R106, !PT ;  /* 0x0000006a13027209 */ /* 0x000fe20007810000 */
[C---:B-1----:R-:W-:Y:S02]  /*12320*/  FFMA.FTZ R44, R8.reuse, UR4, R189 ;  /* 0x00000004082c7c23 */ /* 0x042fe400080100bd */
[----:B------:R-:W-:Y:S01]  /*12330*/  FFMA.FTZ R60, R8, UR4, R186 ;  /* 0x00000004083c7c23 */ /* 0x000fe200080100ba */
[----:B------:R-:W-:Y:S01]  /*12340*/  FMNMX.FTZ R6, R22, R2, !PT ;  /* 0x0000000216067209 */ /* 0x000fe20007810000 */
[C---:B------:R-:W-:Y:S01]  /*12350*/  FFMA.FTZ R177, R8.reuse, UR4, R190 ;  /* 0x0000000408b17c23 */ /* 0x040fe200080100be */
[----:B------:R-:W-:Y:S02]  /*12360*/  FMNMX.FTZ R2, R23, R107, !PT ;  /* 0x0000006b17027209 */ /* 0x000fe40007810000 */
[----:B------:R-:W1:Y:S01]  /*12370*/  I2F R14, R14 ;  /* 0x0000000e000e7306 */ /* 0x000e620000201400 */
[----:B------:R-:W-:Y:S01]  /*12380*/  FFMA.FTZ R192, R8, UR4, R192 ;  /* 0x0000000408c07c23 */ /* 0x000fe200080100c0 */
[----:B------:R-:W-:Y:S02]  /*12390*/  FMNMX.FTZ R8, R40, R7, !PT ;  /* 0x0000000728087209 */ /* 0x000fe40007810000 */
[----:B------:R-:W-:Y:S01]  /*123a0*/  FMNMX.FTZ R6, R21, R6, !PT ;  /* 0x0000000615067209 */ /* 0x000fe20007810000 */
[C---:B---3--:R-:W-:Y:S01]  /*123b0*/  FFMA.FTZ R48, R12.reuse, UR4, R188 ;  /* 0x000000040c307c23 */ /* 0x048fe200080100bc */
[----:B------:R-:W-:Y:S01]  /*123c0*/  FMNMX.FTZ R8, R41, R8, !PT ;  /* 0x0000000829087209 */ /* 0x000fe20007810000 */
[----:B------:R-:W-:Y:S01]  /*123d0*/  FFMA.FTZ R67, R12, UR4, R187 ;  /* 0x000000040c437c23 */ /* 0x000fe200080100bb */
[----:B------:R-:W-:Y:S01]  /*123e0*/  FMNMX.FTZ R7, R20, R6, !PT ;  /* 0x0000000614077209 */ /* 0x000fe20007810000 */
[----:B------:R-:W-:Y:S01]  /*123f0*/  FFMA.FTZ R181, R12, UR4, R194 ;  /* 0x000000040cb57c23 */ /* 0x000fe200080100c2 */
[----:B------:R-:W3:Y:S01]  /*12400*/  I2F R13, R13 ;  /* 0x0000000d000d7306 */ /* 0x000ee20000201400 */
[----:B------:R-:W-:Y:S01]  /*12410*/  FMNMX.FTZ R8, R44, R8, !PT ;  /* 0x000000082c087209 */ /* 0x000fe20007810000 */
[----:B------:R-:W-:Y:S01]  /*12420*/  FFMA.FTZ R178, R12, UR4, R191 ;  /* 0x000000040cb27c23 */ /* 0x000fe200080100bf */
[----:B------:R-:W-:Y:S01]  /*12430*/  FMNMX.FTZ R6, R27, R108, !PT ;  /* 0x0000006c1b067209 */ /* 0x000fe20007810000 */
[C---:B--2---:R-:W-:Y:S01]  /*12440*/  FFMA.FTZ R185, R11.reuse, UR4, R185 ;  /* 0x000000040bb97c23 */ /* 0x044fe200080100b9 */
[----:B------:R-:W-:Y:S01]  /*12450*/  FMNMX.FTZ R7, R56, R7, !PT ;  /* 0x0000000738077209 */ /* 0x000fe20007810000 */
[C---:B------:R-:W-:Y:S01]  /*12460*/  FFMA.FTZ R187, R11.reuse, UR4, R110 ;  /* 0x000000040bbb7c23 */ /* 0x040fe2000801006e */
[----:B------:R-:W-:Y:S01]  /*12470*/  FMNMX.FTZ R6, R30, R6, !PT ;  /* 0x000000061e067209 */ /* 0x000fe20007810000 */
[----:B------:R-:W-:Y:S01]  /*12480*/  FFMA.FTZ R196, R11, UR4, R104 ;  /* 0x000000040bc47c23 */ /* 0x000fe20008010068 */
[----:B------:R-:W-:Y:S01]  /*12490*/  FMNMX.FTZ R7, R57, R7, !PT ;  /* 0x0000000739077209 */ /* 0x000fe20007810000 */
[----:B------:R-:W2:Y:S01]  /*124a0*/  I2F R10, R10 ;  /* 0x0000000a000a7306 */ /* 0x000ea20000201400 */
[----:B------:R-:W-:Y:S01]  /*124b0*/  FMNMX.FTZ R2, R26, R2, !PT ;  /* 0x000000021a027209 */ /* 0x000fe20007810000 */
[----:B------:R-:W-:Y:S01]  /*124c0*/  FFMA.FTZ R191, R11, UR4, R102 ;  /* 0x000000040bbf7c23 */ /* 0x000fe20008010066 */
[----:B------:R-:W-:Y:S01]  /*124d0*/  FMNMX.FTZ R6, R29, R6, !PT ;  /* 0x000000061d067209 */ /* 0x000fe20007810000 */
[----:B-1----:R-:W-:Y:S01]  /*124e0*/  FFMA.FTZ R186, R14, UR4, R105 ;  /* 0x000000040eba7c23 */ /* 0x002fe20008010069 */
[----:B------:R-:W-:Y:S01]  /*124f0*/  FMNMX.FTZ R105, R48, R8, !PT ;  /* 0x0000000830697209 */ /* 0x000fe20007810000 */
[----:B------:R-:W-:Y:S01]  /*12500*/  FFMA.FTZ R184, R14, UR4, R184 ;  /* 0x000000040eb87c23 */ /* 0x000fe200080100b8 */
[----:B------:R-:W-:Y:S01]  /*12510*/  FMNMX.FTZ R7, R60, R7, !PT ;  /* 0x000000073c077209 */ /* 0x000fe20007810000 */
[C---:B------:R-:W-:Y:S01]  /*12520*/  FFMA.FTZ R190, R14.reuse, UR4, R101 ;  /* 0x000000040ebe7c23 */ /* 0x040fe20008010065 */
[----:B------:R-:W-:Y:S01]  /*12530*/  FMNMX.FTZ R105, R185, R105, !PT ;  /* 0x00000069b9697209 */ /* 0x000fe20007810000 */
[----:B------:R-:W1:Y:S01]  /*12540*/  I2F R4, R4 ;  /* 0x0000000400047306 */ /* 0x000e620000201400 */
[----:B------:R-:W-:Y:S01]  /*12550*/  FMNMX.FTZ R2, R25, R2, !PT ;  /* 0x0000000219027209 */ /* 0x000fe20007810000 */
[----:B------:R-:W-:Y:S01]  /*12560*/  FFMA.FTZ R195, R14, UR4, R103 ;  /* 0x000000040ec37c23 */ /* 0x000fe20008010067 */
[----:B------:R-:W-:Y:S01]  /*12570*/  FMNMX.FTZ R105, R184, R105, !PT ;  /* 0x00000069b8697209 */ /* 0x000fe20007810000 */
[C---:B---3--:R-:W-:Y:S01]  /*12580*/  FFMA.FTZ R182, R13.reuse, UR4, R42 ;  /* 0x000000040db67c23 */ /* 0x048fe2000801002a */
[----:B------:R-:W-:Y:S01]  /*12590*/  FMNMX.FTZ R6, R28, R6, !PT ;  /* 0x000000061c067209 */ /* 0x000fe20007810000 */
[----:B------:R-:W-:Y:S01]  /*125a0*/  FFMA.FTZ R188, R13, UR4, R50 ;  /* 0x000000040dbc7c23 */ /* 0x000fe20008010032 */
[----:B------:R-:W-:Y:S01]  /*125b0*/  FMNMX.FTZ R7, R67, R7, !PT ;  /* 0x0000000743077209 */ /* 0x000fe20007810000 */
[C---:B------:R-:W-:Y:S01]  /*125c0*/  FFMA.FTZ R193, R13.reuse, UR4, R46 ;  /* 0x000000040dc17c23 */ /* 0x040fe2000801002e */
[----:B------:R-:W-:Y:S01]  /*125d0*/  FMNMX.FTZ R105, R182, R105, !PT ;  /* 0x00000069b6697209 */ /* 0x000fe20007810000 */
        /* <DEDUP_REMOVED lines=18> */
[----:B------:R-:W-:Y:S01]  /*12700*/  FFMA.FTZ R219, R4, UR4, R37 ;  /* 0x0000000404db7c23 */ /* 0x000fe20008010025 */
[----:B------:R-:W-:Y:S01]  /*12710*/  FMNMX.FTZ R105, R238, R105, !PT ;  /* 0x00000069ee697209 */ /* 0x000fe20007810000 */
[----:B------:R-:W-:Y:S01]  /*12720*/  FFMA.FTZ R244, R4, UR4, R55 ;  /* 0x0000000404f47c23 */ /* 0x000fe20008010037 */
[----:B------:R-:W-:Y:S01]  /*12730*/  FMNMX.FTZ R6, R192, R6, !PT ;  /* 0x00000006c0067209 */ /* 0x000fe20007810000 */
[----:B------:R-:W-:Y:S01]  /*12740*/  LDSM.16.MT88.4 R36, [R226+0x9000] ;  /* 0x00900000e224783b */ /* 0x000fe20000004200 */
[----:B------:R-:W-:Y:S01]  /*12750*/  FMNMX.FTZ R7, R188, R7, !PT ;  /* 0x00000007bc077209 */ /* 0x000fe20007810000 */
[----:B---3--:R-:W-:Y:S01]  /*12760*/  FFMA.FTZ R239, R5, UR4, R32 ;  /* 0x0000000405ef7c23 */ /* 0x008fe20008010020 */
        /* <DEDUP_REMOVED lines=9> */
[----:B--2---:R-:W-:Y:S01]  /*12800*/  FFMA.FTZ R240, R0, UR4, R33 ;  /* 0x0000000400f07c23 */ /* 0x004fe20008010021 */
[----:B------:R-:W-:Y:S01]  /*12810*/  FMNMX.FTZ R8, R196, R6, !PT ;  /* 0x00000006c4087209 */ /* 0x000fe20007810000 */
[C---:B------:R-:W-:Y:S01]  /*12820*/  FFMA.FTZ R59, R0.reuse, UR4, R34 ;  /* 0x00000004003b7c23 */ /* 0x040fe20008010022 */
[----:B------:R-:W-:Y:S01]  /*12830*/  FMNMX.FTZ R6, R249, R7, !PT ;  /* 0x00000007f9067209 */ /* 0x000fe20007810000 */
[----:B------:R-:W-:Y:S01]  /*12840*/  FFMA.FTZ R3, R0, UR4, R3 ;  /* 0x0000000400037c23 */ /* 0x000fe20008010003 */
[----:B------:R-:W-:Y:S01]  /*12850*/  FMNMX.FTZ R105, R240, R105, !PT ;  /* 0x00000069f0697209 */ /* 0x000fe20007810000 */
[----:B------:R-:W-:Y:S01]  /*12860*/  FFMA.FTZ R61, R0, UR4, R61 ;  /* 0x00000004003d7c23 */ /* 0x000fe2000801003d */
        /* <DEDUP_REMOVED lines=16> */
[----:B-1----:R-:W-:Y:S02]  /*12970*/  FMNMX.FTZ R105, R105, R7, !PT ;  /* 0x0000000769697209 */ /* 0x002fe40007810000 */
[----:B------:R-:W-:Y:S02]  /*12980*/  FMNMX.FTZ R2, R3, R2, !PT ;  /* 0x0000000203027209 */ /* 0x000fe40007810000 */
[----:B------:R-:W-:Y:S01]  /*12990*/  FMNMX.FTZ R5, R244, R4, !PT ;  /* 0x00000004f4057209 */ /* 0x000fe20007810000 */
[----:B------:R-:W1:Y:S03]  /*129a0*/  SHFL.BFLY PT, R7, R105, 0x1, 0x1f ;  /* 0x0c201f0069077f89 */ /* 0x000e6600000e0000 */
[----:B------:R-:W-:Y:S04]  /*129b0*/  FMNMX.FTZ R5, R252, R5, !PT ;  /* 0x00000005fc057209 */ /* 0x000fe80007810000 */
[----:B------:R-:W-:Y:S01]  /*129c0*/  FMNMX.FTZ R5, R61, R5, !PT ;  /* 0x000000053d057209 */ /* 0x000fe20007810000 */
[----:B------:R-:W3:Y:S01]  /*129d0*/  SHFL.BFLY PT, R0, R2, 0x2, 0x1f ;  /* 0x0c401f0002007f89 */ /* 0x000ee200000e0000 */
[----:B--2---:R-:W-:Y:S07]  /*129e0*/  FMNMX.FTZ R104, R104, R8, !PT ;  /* 0x0000000868687209 */ /* 0x004fee0007810000 */
[----:B------:R-:W2:Y:S01]  /*129f0*/  SHFL.BFLY PT, R6, R5, 0x2, 0x1f ;  /* 0x0c401f0005067f89 */ /* 0x000ea200000e0000 */
[----:B-1----:R-:W-:Y:S07]  /*12a00*/  FMNMX.FTZ R105, R105, R7, !PT ;  /* 0x0000000769697209 */ /* 0x002fee0007810000 */
[----:B------:R-:W1:Y:S01]  /*12a10*/  SHFL.BFLY PT, R8, R104, 0x1, 0x1f ;  /* 0x0c201f0068087f89 */ /* 0x000e6200000e0000 */
[C---:B------:R-:W-:Y:S02]  /*12a20*/  FSETP.NEU.FTZ.AND P0, PT, R105.reuse, -INF , PT ;  /* 0xff8000006900780b */ /* 0x040fe40003f1d000 */
[----:B---3--:R-:W-:Y:S01]  /*12a30*/  FMNMX.FTZ R2, R2, R0, !PT ;  /* 0x0000000002027209 */ /* 0x008fe20007810000 */
[----:B------:R-:W-:Y:S04]  /*12a40*/  FADD.FTZ R0, -R105, R100 ;  /* 0x0000006469007221 */ /* 0x000fe80000010100 */
[----:B------:R-:W-:Y:S01]  /*12a50*/  FMUL.FTZ R0, R0, c[0x0][0x23c] ;  /* 0x00008f0000007a20 */ /* 0x000fe20000410000 */
[----:B------:R-:W3:Y:S01]  /*12a60*/  SHFL.BFLY PT, R4, R2, 0x1, 0x1f ;  /* 0x0c201f0002047f89 */ /* 0x000ee200000e0000 */
[----:B--2---:R-:W-:Y:S02]  /*12a70*/  FMNMX.FTZ R5, R5, R6, !PT ;  /* 0x0000000605057209 */ /* 0x004fe40007810000 */
[----:B------:R2:W4:Y:S05]  /*12a80*/  MUFU.EX2 R102, R0 ;  /* 0x0000000000667308 */ /* 0x00052a0000000800 */
[----:B------:R-:W5:Y:S01]  /*12a90*/  SHFL.BFLY PT, R103, R5, 0x1, 0x1f ;  /* 0x0c201f0005677f89 */ /* 0x000f6200000e0000 */
[----:B-1----:R-:W-:Y:S02]  /*12aa0*/  FMNMX.FTZ R104, R104, R8, !PT ;  /* 0x0000000868687209 */ /* 0x002fe40007810000 */
[----:B---3--:R-:W-:Y:S03]  /*12ab0*/  FMNMX.FTZ R101, R2, R4, !PT ;  /* 0x0000000402657209 */ /* 0x008fe60007810000 */
[----:B--2---:R-:W-:Y:S02]  /*12ac0*/  FADD.FTZ R0, -R104, R106 ;  /* 0x0000006a68007221 */ /* 0x004fe40000010100 */
[----:B------:R-:W-:Y:S02]  /*12ad0*/  FMUL.FTZ R106, R105, c[0x0][0x23c] ;  /* 0x00008f00696a7a20 */ /* 0x000fe40000410000 */
[----:B------:R-:W-:Y:S01]  /*12ae0*/  FMUL.FTZ R0, R0, c[0x0][0x23c] ;  /* 0x00008f0000007a20 */ /* 0x000fe20000410000 */
[----:B-----5:R-:W-:Y:S01]  /*12af0*/  FMNMX.FTZ R103, R5, R103, !PT ;  /* 0x0000006705677209 */ /* 0x020fe20007810000 */
[----:B----4-:R-:W-:Y:S01]  /*12b00*/  FMUL.FTZ R32, R102, R140 ;  /* 0x0000008c66207220 */ /* 0x010fe20000410000 */
[----:B------:R-:W-:Y:S01]  /*12b10*/  FSEL R106, R106, RZ, P0 ;  /* 0x000000ff6a6a7208 */ /* 0x000fe20000000000 */
[----:B------:R1:W2:Y:S01]  /*12b20*/  MUFU.EX2 R100, R0 ;  /* 0x0000000000647308 */ /* 0x0002a20000000800 */
[----:B------:R-:W-:Y:S01]  /*12b30*/  FSETP.NEU.FTZ.AND P0, PT, R104, -INF , PT ;  /* 0xff8000006800780b */ /* 0x000fe20003f1d000 */
[----:B------:R-:W-:Y:S01]  /*12b40*/  FMUL.FTZ R110, R103, c[0x0][0x23c] ;  /* 0x00008f00676e7a20 */ /* 0x000fe20000410000 */
[----:B------:R-:W-:Y:S01]  /*12b50*/  MOV R140, R220 ;  /* 0x000000dc008c7202 */ /* 0x000fe20000000f00 */
[--C-:B------:R-:W-:Y:S02]  /*12b60*/  FFMA.FTZ R4, R15, c[0x0][0x23c], -R106.reuse ;  /* 0x00008f000f047a23 */ /* 0x100fe4000001086a */
[--C-:B------:R-:W-:Y:S02]  /*12b70*/  FFMA.FTZ R5, R16, c[0x0][0x23c], -R106.reuse ;  /* 0x00008f0010057a23 */ /* 0x100fe4000001086a */
[C---:B------:R-:W-:Y:S01]  /*12b80*/  FMUL.FTZ R33, R102.reuse, R141 ;  /* 0x0000008d66217220 */ /* 0x040fe20000410000 */
[----:B------:R-:W-:Y:S01]  /*12b90*/  MOV R141, R219 ;  /* 0x000000db008d7202 */ /* 0x000fe20000000f00 */
[----:B------:R3:W-:Y:S01]  /*12ba0*/  MUFU.EX2 R222, R4 ;  /* 0x0000000400de7308 */ /* 0x0007e20000000800 */
[----:B------:R-:W-:Y:S02]  /*12bb0*/  FMUL.FTZ R16, R102, R124 ;  /* 0x0000007c66107220 */ /* 0x000fe40000410000 */
[--C-:B------:R-:W-:Y:S02]  /*12bc0*/  FFMA.FTZ R41, R41, c[0x0][0x23c], -R106.reuse ;  /* 0x00008f0029297a23 */ /* 0x100fe4000001086a */
[--C-:B------:R-:W-:Y:S02]  /*12bd0*/  FFMA.FTZ R44, R44, c[0x0][0x23c], -R106.reuse ;  /* 0x00008f002c2c7a23 */ /* 0x100fe4000001086a */
[--C-:B------:R-:W-:Y:S02]  /*12be0*/  FFMA.FTZ R51, R48, c[0x0][0x23c], -R106.reuse ;  /* 0x00008f0030337a23 */ /* 0x100fe4000001086a */
[C---:B------:R-:W-:Y:S01]  /*12bf0*/  FMUL.FTZ R48, R102.reuse, R156 ;  /* 0x0000009c66307220 */ /* 0x040fe20000410000 */
[----:B------:R-:W-:Y:S01]  /*12c00*/  MUFU.EX2 R66, R5 ;  /* 0x0000000500427308 */ /* 0x000fe20000000800 */
[C---:B------:R-:W-:Y:S02]  /*12c10*/  FMUL.FTZ R49, R102.reuse, R157 ;  /* 0x0000009d66317220 */ /* 0x040fe40000410000 */
[----:B------:R-:W-:Y:S02]  /*12c20*/  FMUL.FTZ R68, R102, R68 ;  /* 0x0000004466447220 */ /* 0x000fe40000410000 */
[----:B-1----:R-:W-:Y:S02]  /*12c30*/  FADD.FTZ R0, -R101, R107 ;  /* 0x0000006b65007221 */ /* 0x002fe40000010100 */
[----:B------:R-:W-:Y:S02]  /*12c40*/  FMUL.FTZ R107, R104, c[0x0][0x23c] ;  /* 0x00008f00686b7a20 */ /* 0x000fe40000410000 */
[----:B------:R-:W-:Y:S01]  /*12c50*/  FMUL.FTZ R0, R0, c[0x0][0x23c] ;  /* 0x00008f0000007a20 */ /* 0x000fe20000410000 */
[----:B------:R-:W-:Y:S01]  /*12c60*/  MUFU.EX2 R235, R41 ;  /* 0x0000002900eb7308 */ /* 0x000fe20000000800 */
[C---:B--2---:R-:W-:Y:S01]  /*12c70*/  FMUL.FTZ R34, R100.reuse, R142 ;  /* 0x0000008e64227220 */ /* 0x044fe20000410000 */
[----:B------:R-:W-:Y:S01]  /*12c80*/  FSEL R107, R107, RZ, P0 ;  /* 0x000000ff6b6b7208 */ /* 0x000fe20000000000 */
[----:B------:R-:W-:Y:S01]  /*12c90*/  FMUL.FTZ R35, R100, R143 ;  /* 0x0000008f64237220 */ /* 0x000fe20000410000 */
[----:B------:R-:W-:Y:S01]  /*12ca0*/  FSETP.NEU.FTZ.AND P0, PT, R101, -INF , PT ;  /* 0xff8000006500780b */ /* 0x000fe20003f1d000 */
[--C-:B---3--:R-:W-:Y:S02]  /*12cb0*/  FFMA.FTZ R4, R18, c[0x0][0x23c], -R106.reuse ;  /* 0x00008f0012047a23 */ /* 0x108fe4000001086a */
[--C-:B------:R-:W-:Y:S02]  /*12cc0*/  FFMA.FTZ R6, R20, c[0x0][0x23c], -R107.reuse ;  /* 0x00008f0014067a23 */ /* 0x100fe4000001086b */
[C---:B------:R-:W-:Y:S01]  /*12cd0*/  FMUL.FTZ R7, R100.reuse, R119 ;  /* 0x0000007764077220 */ /* 0x040fe20000410000 */
[----:B------:R1:W-:Y:S01]  /*12ce0*/  MUFU.EX2 R63, R4 ;  /* 0x00000004003f7308 */ /* 0x0003e20000000800 */
[C---:B------:R-:W-:Y:S02]  /*12cf0*/  FMUL.FTZ R18, R100.reuse, R126 ;  /* 0x0000007e64127220 */ /* 0x040fe40000410000 */
[--C-:B------:R-:W-:Y:S02]  /*12d00*/  FFMA.FTZ R57, R57, c[0x0][0x23c], -R107.reuse ;  /* 0x00008f0039397a23 */ /* 0x100fe4000001086b */
[----:B------:R-:W-:Y:S02]  /*12d10*/  FMUL.FTZ R50, R100, R158 ;  /* 0x0000009e64327220 */ /* 0x000fe40000410000 */
[--C-:B------:R-:W-:Y:S02]  /*12d20*/  FFMA.FTZ R60, R60, c[0x0][0x23c], -R107.reuse ;  /* 0x00008f003c3c7a23 */ /* 0x100fe4000001086b */
[--C-:B------:R-:W-:Y:S01]  /*12d30*/  FFMA.FTZ R67, R67, c[0x0][0x23c], -R107.reuse ;  /* 0x00008f0043437a23 */ /* 0x100fe2000001086b */
[----:B------:R2:W3:Y:S01]  /*12d40*/  MUFU.EX2 R2, R0 ;  /* 0x0000000000027308 */ /* 0x0004e20000000800 */
[----:B------:R-:W-:Y:S02]  /*12d50*/  FMUL.FTZ R69, R102, R69 ;  /* 0x0000004566457220 */ /* 0x000fe40000410000 */
[C---:B------:R-:W-:Y:S02]  /*12d60*/  FMUL.FTZ R70, R100.reuse, R70 ;  /* 0x0000004664467220 */ /* 0x040fe40000410000 */
[----:B------:R-:W-:Y:S02]  /*12d70*/  FMUL.FTZ R71, R100, R71 ;  /* 0x0000004764477220 */ /* 0x000fe40000410000 */
[C---:B------:R-:W-:Y:S02]  /*12d80*/  FMUL.FTZ R80, R102.reuse, R80 ;  /* 0x0000005066507220 */ /* 0x040fe40000410000 */
[----:B------:R-:W-:Y:S01]  /*12d90*/  FMUL.FTZ R81, R102, R81 ;  /* 0x0000005166517220 */ /* 0x000fe20000410000 */
[----:B------:R4:W-:Y:S01]  /*12da0*/  MUFU.EX2 R65, R6 ;  /* 0x0000000600417308 */ /* 0x0009e20000000800 */
[C---:B------:R-:W-:Y:S02]  /*12db0*/  FMUL.FTZ R82, R100.reuse, R82 ;  /* 0x0000005264527220 */ /* 0x040fe40000410000 */
[----:B------:R-:W-:Y:S02]  /*12dc0*/  FMUL.FTZ R83, R100, R83 ;  /* 0x0000005364537220 */ /* 0x000fe40000410000 */
[----:B-1----:R-:W-:Y:S02]  /*12dd0*/  FFMA.FTZ R4, R17, c[0x0][0x23c], -R106 ;  /* 0x00008f0011047a23 */ /* 0x002fe4000001086a */
[C---:B------:R-:W-:Y:S02]  /*12de0*/  FMUL.FTZ R17, R102.reuse, R125 ;  /* 0x0000007d66117220 */ /* 0x040fe40000410000 */
[C---:B------:R-:W-:Y:S01]  /*12df0*/  FMUL.FTZ R84, R102.reuse, R84 ;  /* 0x0000005466547220 */ /* 0x040fe20000410000 */
[----:B------:R-:W1:Y:S01]  /*12e00*/  MUFU.EX2 R218, R4 ;  /* 0x0000000400da7308 */ /* 0x000e620000000800 */
[----:B------:R-:W-:Y:S02]  /*12e10*/  FMUL.FTZ R85, R102, R85 ;  /* 0x0000005566557220 */ /* 0x000fe40000410000 */
[----:B------:R-:W-:Y:S02]  /*12e20*/  FMUL.FTZ R86, R100, R86 ;  /* 0x0000005664567220 */ /* 0x000fe40000410000 */
[----:B--2---:R-:W-:Y:S02]  /*12e30*/  FADD.FTZ R0, -R103, R108 ;  /* 0x0000006c67007221 */ /* 0x004fe40000010100 */
[----:B------:R-:W-:Y:S02]  /*12e40*/  FMUL.FTZ R108, R101, c[0x0][0x23c] ;  /* 0x00008f00656c7a20 */ /* 0x000fe40000410000 */
[----:B------:R-:W-:Y:S01]  /*12e50*/  FMUL.FTZ R0, R0, c[0x0][0x23c] ;  /* 0x00008f0000007a20 */ /* 0x000fe20000410000 */
[----:B------:R-:W-:Y:S01]  /*12e60*/  MUFU.EX2 R233, R44 ;  /* 0x0000002c00e97308 */ /* 0x000fe20000000800 */
[----:B---3--:R-:W-:Y:S01]  /*12e70*/  FMUL.FTZ R10, R2, R114 ;  /* 0x00000072020a7220 */ /* 0x008fe20000410000 */
[----:B------:R-:W-:Y:S01]  /*12e80*/  FSEL R108, R108, RZ, P0 ;  /* 0x000000ff6c6c7208 */ /* 0x000fe20000000000 */
[----:B------:R-:W-:Y:S01]  /*12e90*/  FMUL.FTZ R11, R2, R115 ;  /* 0x00000073020b7220 */ /* 0x000fe20000410000 */
[----:B------:R-:W-:Y:S01]  /*12ea0*/  FSETP.NEU.FTZ.AND P0, PT, R103, -INF , PT ;  /* 0xff8000006700780b */ /* 0x000fe20003f1d000 */
[----:B----4-:R-:W-:Y:S02]  /*12eb0*/  FMUL.FTZ R6, R100, R118 ;  /* 0x0000007664067220 */ /* 0x010fe40000410000 */
[--C-:B------:R-:W-:Y:S01]  /*12ec0*/  FFMA.FTZ R111, R111, c[0x0][0x23c], -R108.reuse ;  /* 0x00008f006f6f7a23 */ /* 0x100fe2000001086c */
[----:B------:R-:W-:Y:S01]  /*12ed0*/  FSEL R110, R110, RZ, P0 ;  /* 0x000000ff6e6e7208 */ /* 0x000fe20000000000 */
[----:B------:R-:W-:Y:S01]  /*12ee0*/  FFMA.FTZ R5, R23, c[0x0][0x23c], -R108 ;  /* 0x00008f0017057a23 */ /* 0x000fe2000001086c */
[----:B------:R-:W2:Y:S01]  /*12ef0*/  MUFU.EX2 R0, R0 ;  /* 0x0000000000007308 */ /* 0x000ea20000000800 */
[----:B------:R-:W-:Y:S02]  /*12f00*/  FMUL.FTZ R14, R2, R122 ;  /* 0x0000007a020e7220 */ /* 0x000fe40000410000 */
[----:B------:R-:W-:Y:S01]  /*12f10*/  FFMA.FTZ R8, R30, c[0x0][0x23c], -R110 ;  /* 0x00008f001e087a23 */ /* 0x000fe2000001086e */
[-C--:B-1----:R-:W-:Y:S01]  /*12f20*/  MOV R142, R218.reuse ;  /* 0x000000da008e7202 */ /* 0x082fe20000000f00 */
[--C-:B------:R-:W-:Y:S01]  /*12f30*/  FFMA.FTZ R4, R19, c[0x0][0x23c], -R107.reuse ;  /* 0x00008f0013047a23 */ /* 0x100fe2000001086b */
[----:B------:R-:W-:Y:S01]  /*12f40*/  F2FP.PACK_AB R118, R66, R218 ;  /* 0x000000da4276723e */ /* 0x000fe200000000ff */
[C---:B------:R-:W-:Y:S02]  /*12f50*/  FMUL.FTZ R30, R2.reuse, R138 ;  /* 0x0000008a021e7220 */ /* 0x040fe40000410000 */
[----:B------:R-:W-:Y:S01]  /*12f60*/  FMUL.FTZ R15, R2, R123 ;  /* 0x0000007b020f7220 */ /* 0x000fe20000410000 */
[----:B------:R-:W1:Y:S01]  /*12f70*/  MUFU.EX2 R221, R4 ;  /* 0x0000000400dd7308 */ /* 0x000e620000000800 */
[----:B------:R-:W-:Y:S02]  /*12f80*/  FMUL.FTZ R19, R100, R127 ;  /* 0x0000007f64137220 */ /* 0x000fe40000410000 */
[C---:B------:R-:W-:Y:S01]  /*12f90*/  FMUL.FTZ R31, R2.reuse, R139 ;  /* 0x0000008b021f7220 */ /* 0x040fe20000410000 */
[----:B------:R-:W-:Y:S01]  /*12fa0*/  MOV R139, R222 ;  /* 0x000000de008b7202 */ /* 0x000fe20000000f00 */
[C---:B------:R-:W-:Y:S01]  /*12fb0*/  FMUL.FTZ R42, R2.reuse, R150 ;  /* 0x00000096022a7220 */ /* 0x040fe20000410000 */
[----:B------:R-:W-:Y:S01]  /*12fc0*/  LDSM.16.MT88.4 R124, [R224+0xb000] ;  /* 0x00b00000e07c783b */ /* 0x000fe20000004200 */
[C---:B------:R-:W-:Y:S01]  /*12fd0*/  FMUL.FTZ R43, R2.reuse, R151 ;  /* 0x00000097022b7220 */ /* 0x040fe20000410000 */
[----:B------:R-:W-:Y:S01]  /*12fe0*/  MOV R150, R59 ;  /* 0x0000003b00967202 */ /* 0x000fe20000000f00 */
[C---:B------:R-:W-:Y:S01]  /*12ff0*/  FMUL.FTZ R46, R2.reuse, R154 ;  /* 0x0000009a022e7220 */ /* 0x040fe20000410000 */
[----:B------:R3:W-:Y:S01]  /*13000*/  MUFU.EX2 R220, R111 ;  /* 0x0000006f00dc7308 */ /* 0x0007e20000000800 */
[C---:B------:R-:W-:Y:S01]  /*13010*/  FMUL.FTZ R47, R2.reuse, R155 ;  /* 0x0000009b022f7220 */ /* 0x040fe20000410000 */
[----:B------:R-:W-:Y:S01]  /*13020*/  MOV R151, R58 ;  /* 0x0000003a00977202 */ /* 0x000fe20000000f00 */
[----:B------:R-:W-:Y:S02]  /*13030*/  FMUL.FTZ R58, R2, R166 ;  /* 0x000000a6023a7220 */ /* 0x000fe40000410000 */
[C---:B--2---:R-:W-:Y:S02]  /*13040*/  FMUL.FTZ R9, R0.reuse, R113 ;  /* 0x0000007100097220 */ /* 0x044fe40000410000 */
[C---:B------:R-:W-:Y:S02]  /*13050*/  FMUL.FTZ R12, R0.reuse, R120 ;  /* 0x00000078000c7220 */ /* 0x040fe40000410000 */
[C---:B------:R-:W-:Y:S01]  /*13060*/  FMUL.FTZ R13, R0.reuse, R121 ;  /* 0x00000079000d7220 */ /* 0x040fe20000410000 */
[----:B------:R2:W-:Y:S01]  /*13070*/  MUFU.EX2 R245, R5 ;  /* 0x0000000500f57308 */ /* 0x0005e20000000800 */
[C---:B------:R-:W-:Y:S01]  /*13080*/  FMUL.FTZ R41, R0.reuse, R149 ;  /* 0x0000009500297220 */ /* 0x040fe20000410000 */
[----:B------:R-:W-:Y:S01]  /*13090*/  LDSM.16.MT88.4 R120, [R226+0xa000] ;  /* 0x00a00000e278783b */ /* 0x000fe20000004200 */
[----:B------:R-:W-:Y:S01]  /*130a0*/  FMUL.FTZ R44, R0, R152 ;  /* 0x00000098002c7220 */ /* 0x000fe20000410000 */
[----:B-1----:R-:W-:Y:S01]  /*130b0*/  MOV R138, R221 ;  /* 0x000000dd008a7202 */ /* 0x002fe20000000f00 */
[--C-:B------:R-:W-:Y:S02]  /*130c0*/  FFMA.FTZ R4, R22, c[0x0][0x23c], -R107.reuse ;  /* 0x00008f0016047a23 */ /* 0x100fe4000001086b */
[----:B------:R-:W-:Y:S02]  /*130d0*/  FMUL.FTZ R45, R0, R153 ;  /* 0x00000099002d7220 */ /* 0x000fe40000410000 */
[C---:B------:R-:W-:Y:S01]  /*130e0*/  FMUL.FTZ R59, R2.reuse, R167 ;  /* 0x000000a7023b7220 */ /* 0x040fe20000410000 */
[----:B------:R-:W1:Y:S01]  /*130f0*/  MUFU.EX2 R64, R4 ;  /* 0x0000000400407308 */ /* 0x000e620000000800 */
[C---:B------:R-:W-:Y:S02]  /*13100*/  FMUL.FTZ R74, R2.reuse, R74 ;  /* 0x0000004a024a7220 */ /* 0x040fe40000410000 */
[----:B------:R-:W-:Y:S02]  /*13110*/  FMUL.FTZ R75, R2, R75 ;  /* 0x0000004b024b7220 */ /* 0x000fe40000410000 */
[--C-:B---3--:R-:W-:Y:S02]  /*13120*/  FFMA.FTZ R111, R176, c[0x0][0x23c], -R108.reuse ;  /* 0x00008f00b06f7a23 */ /* 0x108fe4000001086c */
[C---:B------:R-:W-:Y:S02]  /*13130*/  FMUL.FTZ R72, R0.reuse, R72 ;  /* 0x0000004800487220 */ /* 0x040fe40000410000 */
[----:B------:R-:W-:Y:S01]  /*13140*/  FMUL.FTZ R73, R0, R73 ;  /* 0x0000004900497220 */ /* 0x000fe20000410000 */
[----:B------:R3:W-:Y:S01]  /*13150*/  MUFU.EX2 R242, R8 ;  /* 0x0000000800f27308 */ /* 0x0007e20000000800 */
[C---:B------:R-:W-:Y:S02]  /*13160*/  FMUL.FTZ R78, R2.reuse, R78 ;  /* 0x0000004e024e7220 */ /* 0x040fe40000410000 */
[----:B------:R-:W-:Y:S02]  /*13170*/  FMUL.FTZ R79, R2, R79 ;  /* 0x0000004f024f7220 */ /* 0x000fe40000410000 */
[----:B--2---:R-:W-:Y:S02]  /*13180*/  FMUL.FTZ R5, R102, R117 ;  /* 0x0000007566057220 */ /* 0x004fe40000410000 */
[C---:B------:R-:W-:Y:S02]  /*13190*/  FMUL.FTZ R76, R0.reuse, R76 ;  /* 0x0000004c004c7220 */ /* 0x040fe40000410000 */
[----:B------:R-:W-:Y:S01]  /*131a0*/  FMUL.FTZ R77, R0, R77 ;  /* 0x0000004d004d7220 */ /* 0x000fe20000410000 */
[----:B------:R2:W-:Y:S01]  /*131b0*/  MUFU.EX2 R234, R51 ;  /* 0x0000003300ea7308 */ /* 0x0005e20000000800 */
[----:B------:R-:W-:Y:S02]  /*131c0*/  FMUL.FTZ R87, R100, R87 ;  /* 0x0000005764577220 */ /* 0x000fe40000410000 */
[----:B------:R-:W-:Y:S01]  /*131d0*/  FMUL.FTZ R90, R2, R90 ;  /* 0x0000005a025a7220 */ /* 0x000fe20000410000 */
[----:B-1----:R-:W-:Y:S01]  /*131e0*/  F2FP.PACK_AB R117, R64, R221 ;  /* 0x000000dd4075723e */ /* 0x002fe200000000ff */
[--C-:B------:R-:W-:Y:S02]  /*131f0*/  FFMA.FTZ R4, R21, c[0x0][0x23c], -R107.reuse ;  /* 0x00008f0015047a23 */ /* 0x100fe4000001086b */
[----:B------:R-:W1:Y:S01]  /*13200*/  LDSM.16.MT88.4 R20, [R224+0x9000] ;  /* 0x00900000e014783b */ /* 0x000e620000004200 */
[----:B------:R-:W-:Y:S02]  /*13210*/  FMUL.FTZ R91, R2, R91 ;  /* 0x0000005b025b7220 */ /* 0x000fe40000410000 */
[----:B------:R4:W-:Y:S01]  /*13220*/  MUFU.EX2 R221, R111 ;  /* 0x0000006f00dd7308 */ /* 0x0009e20000000800 */
[C---:B------:R-:W-:Y:S02]  /*13230*/  FMUL.FTZ R88, R0.reuse, R88 ;  /* 0x0000005800587220 */ /* 0x040fe40000410000 */
[C---:B------:R-:W-:Y:S02]  /*13240*/  FMUL.FTZ R89, R0.reuse, R89 ;  /* 0x0000005900597220 */ /* 0x040fe40000410000 */
[----:B---3--:R-:W-:Y:S02]  /*13250*/  FMUL.FTZ R8, R0, R112 ;  /* 0x0000007000087220 */ /* 0x008fe40000410000 */
[C---:B------:R-:W-:Y:S02]  /*13260*/  FMUL.FTZ R94, R2.reuse, R94 ;  /* 0x0000005e025e7220 */ /* 0x040fe40000410000 */
[----:B------:R-:W-:Y:S01]  /*13270*/  FMUL.FTZ R95, R2, R95 ;  /* 0x0000005f025f7220 */ /* 0x000fe20000410000 */
[----:B------:R-:W3:Y:S01]  /*13280*/  MUFU.EX2 R217, R4 ;  /* 0x0000000400d97308 */ /* 0x000ee20000000800 */
[C---:B------:R-:W-:Y:S02]  /*13290*/  FMUL.FTZ R92, R0.reuse, R92 ;  /* 0x0000005c005c7220 */ /* 0x040fe40000410000 */
[----:B------:R-:W-:Y:S02]  /*132a0*/  FMUL.FTZ R93, R0, R93 ;  /* 0x0000005d005d7220 */ /* 0x000fe40000410000 */
[----:B--2---:R-:W-:Y:S02]  /*132b0*/  FMUL.FTZ R51, R100, R159 ;  /* 0x0000009f64337220 */ /* 0x004fe40000410000 */
[C---:B------:R-:W-:Y:S01]  /*132c0*/  FMUL.FTZ R96, R102.reuse, R96 ;  /* 0x0000006066607220 */ /* 0x040fe20000410000 */
[----:B------:R-:W-:Y:S01]  /*132d0*/  LDSM.16.MT88.4 R156, [R224+0xac00] ;  /* 0x00ac0000e09c783b */ /* 0x000fe20000004200 */
[----:B------:R-:W-:Y:S01]  /*132e0*/  FMUL.FTZ R97, R102, R97 ;  /* 0x0000006166617220 */ /* 0x000fe20000410000 */
[----:B------:R2:W-:Y:S01]  /*132f0*/  MUFU.EX2 R232, R57 ;  /* 0x0000003900e87308 */ /* 0x0005e20000000800 */
[C---:B------:R-:W-:Y:S02]  /*13300*/  FMUL.FTZ R98, R100.reuse, R98 ;  /* 0x0000006264627220 */ /* 0x040fe40000410000 */
[----:B------:R-:W-:Y:S02]  /*13310*/  FMUL.FTZ R99, R100, R99 ;  /* 0x0000006364637220 */ /* 0x000fe40000410000 */
[--C-:B----4-:R-:W-:Y:S02]  /*13320*/  FFMA.FTZ R111, R177, c[0x0][0x23c], -R108.reuse ;  /* 0x00008f00b16f7a23 */ /* 0x110fe4000001086c */
[--C-:B------:R-:W-:Y:S03]  /*13330*/  FFMA.FTZ R109, R109, c[0x0][0x23c], -R108.reuse ;  /* 0x00008f006d6d7a23 */ /* 0x100fe6000001086c */
[----:B------:R4:W-:Y:S01]  /*13340*/  MUFU.EX2 R218, R111 ;  /* 0x0000006f00da7308 */ /* 0x0009e20000000800 */
[-C--:B---3--:R-:W-:Y:S01]  /*13350*/  MOV R143, R217.reuse ;  /* 0x000000d9008f7202 */ /* 0x088fe20000000f00 */
[--C-:B------:R-:W-:Y:S01]  /*13360*/  FFMA.FTZ R4, R26, c[0x0][0x23c], -R108.reuse ;  /* 0x00008f001a047a23 */ /* 0x100fe2000001086c */
[----:B------:R-:W-:Y:S01]  /*13370*/  F2FP.PACK_AB R119, R65, R217 ;  /* 0x000000d94177723e */ /* 0x000fe200000000ff */
[----:B------:R-:W-:Y:S06]  /*13380*/  FMUL.FTZ R26, R2, R134 ;  /* 0x00000086021a7220 */ /* 0x000fec0000410000 */
[----:B------:R3:W5:Y:S01]  /*13390*/  MUFU.EX2 R247, R4 ;  /* 0x0000000400f77308 */ /* 0x0007620000000800 */
[----:B--2---:R-:W-:Y:S09]  /*133a0*/  FMUL.FTZ R57, R0, R165 ;  /* 0x000000a500397220 */ /* 0x004ff20000410000 */
[----:B------:R2:W-:Y:S01]  /*133b0*/  MUFU.EX2 R223, R67 ;  /* 0x0000004300df7308 */ /* 0x0005e20000000800 */
[--C-:B----4-:R-:W-:Y:S09]  /*133c0*/  FFMA.FTZ R111, R178, c[0x0][0x23c], -R108.reuse ;  /* 0x00008f00b26f7a23 */ /* 0x110ff2000001086c */
[----:B------:R4:W-:Y:S01]  /*133d0*/  MUFU.EX2 R219, R111 ;  /* 0x0000006f00db7308 */ /* 0x0009e20000000800 */
[----:B---3--:R-:W-:Y:S01]  /*133e0*/  FFMA.FTZ R4, R25, c[0x0][0x23c], -R108 ;  /* 0x00008f0019047a23 */ /* 0x008fe2000001086c */
[----:B-----5:R-:W-:Y:S01]  /*133f0*/  F2FP.PACK_AB R113, R247, R245 ;  /* 0x000000f5f771723e */ /* 0x020fe200000000ff */
[----:B------:R-:W-:Y:S07]  /*13400*/  FMUL.FTZ R25, R0, R133 ;  /* 0x0000008500197220 */ /* 0x000fee0000410000 */
[----:B------:R3:W-:Y:S01]  /*13410*/  MUFU.EX2 R250, R4 ;  /* 0x0000000400fa7308 */ /* 0x0007e20000000800 */
[----:B--2---:R-:W-:Y:S02]  /*13420*/  FMUL.FTZ R67, R100, R175 ;  /* 0x000000af64437220 */ /* 0x004fe40000410000 */
[----:B----4-:R-:W-:Y:S07]  /*13430*/  FFMA.FTZ R111, R179, c[0x0][0x23c], -R110 ;  /* 0x00008f00b36f7a23 */ /* 0x010fee000001086e */
[----:B------:R2:W-:Y:S01]  /*13440*/  MUFU.EX2 R217, R111 ;  /* 0x0000006f00d97308 */ /* 0x0005e20000000800 */
[----:B---3--:R-:W-:Y:S02]  /*13450*/  FFMA.FTZ R4, R24, c[0x0][0x23c], -R108 ;  /* 0x00008f0018047a23 */ /* 0x008fe4000001086c */
[----:B------:R-:W-:Y:S07]  /*13460*/  FMUL.FTZ R24, R0, R132 ;  /* 0x0000008400187220 */ /* 0x000fee0000410000 */
[----:B------:R3:W4:Y:S01]  /*13470*/  MUFU.EX2 R251, R4 ;  /* 0x0000000400fb7308 */ /* 0x0007220000000800 */
[--C-:B------:R-:W-:Y:S09]  /*13480*/  FFMA.FTZ R132, R188, c[0x0][0x23c], -R107.reuse ;  /* 0x00008f00bc847a23 */ /* 0x100ff2000001086b */
[----:B------:R5:W-:Y:S01]  /*13490*/  MUFU.EX2 R206, R132 ;  /* 0x0000008400ce7308 */ /* 0x000be20000000800 */
[--C-:B--2---:R-:W-:Y:S09]  /*134a0*/  FFMA.FTZ R111, R180, c[0x0][0x23c], -R110.reuse ;  /* 0x00008f00b46f7a23 */ /* 0x104ff2000001086e */
[----:B------:R2:W-:Y:S01]  /*134b0*/  MUFU.EX2 R216, R111 ;  /* 0x0000006f00d87308 */ /* 0x0005e20000000800 */
[--C-:B---3--:R-:W-:Y:S01]  /*134c0*/  FFMA.FTZ R4, R27, c[0x0][0x23c], -R110.reuse ;  /* 0x00008f001b047a23 */ /* 0x108fe2000001086e */
[----:B----4-:R-:W-:Y:S01]  /*134d0*/  F2FP.PACK_AB R115, R251, R250 ;  /* 0x000000fafb73723e */ /* 0x010fe200000000ff */
[----:B------:R-:W-:Y:S07]  /*134e0*/  FMUL.FTZ R27, R2, R135 ;  /* 0x00000087021b7220 */ /* 0x000fee0000410000 */
[----:B------:R3:W4:Y:S01]  /*134f0*/  MUFU.EX2 R241, R4 ;  /* 0x0000000400f17308 */ /* 0x0007220000000800 */
[----:B-----5:R-:W-:Y:S09]  /*13500*/  LDSM.16.MT88.4 R132, [R224+0x9800] ;  /* 0x00980000e084783b */ /* 0x020ff20000004200 */
[----:B------:R-:W-:Y:S01]  /*13510*/  MUFU.EX2 R188, R109 ;  /* 0x0000006d00bc7308 */ /* 0x000fe20000000800 */
[--C-:B--2---:R-:W-:Y:S09]  /*13520*/  FFMA.FTZ R111, R192, c[0x0][0x23c], -R110.reuse ;  /* 0x00008f00c06f7a23 */ /* 0x104ff2000001086e */
[----:B------:R2:W-:Y:S01]  /*13530*/  MUFU.EX2 R215, R111 ;  /* 0x0000006f00d77308 */ /* 0x0005e20000000800 */
[--C-:B---3--:R-:W-:Y:S01]  /*13540*/  FFMA.FTZ R4, R29, c[0x0][0x23c], -R110.reuse ;  /* 0x00008f001d047a23 */ /* 0x108fe2000001086e */
[----:B----4-:R-:W-:Y:S01]  /*13550*/  F2FP.PACK_AB R112, R242, R241 ;  /* 0x000000f1f270723e */ /* 0x010fe200000000ff */
[----:B------:R-:W-:Y:S01]  /*13560*/  FMUL.FTZ R29, R0, R137 ;  /* 0x00000089001d7220 */ /* 0x000fe20000410000 */
[----:B------:R-:W-:Y:S01]  /*13570*/  MOV R137, R64 ;  /* 0x0000004000897202 */ /* 0x000fe20000000f00 */
[----:B------:R-:W-:Y:S05]  /*13580*/  FMUL.FTZ R64, R102, R172 ;  /* 0x000000ac66407220 */ /* 0x000fea0000410000 */
[----:B------:R3:W-:Y:S01]  /*13590*/  MUFU.EX2 R243, R4 ;  /* 0x0000000400f37308 */ /* 0x0007e20000000800 */
[--C-:B--2---:R-:W-:Y:S09]  /*135a0*/  FFMA.FTZ R111, R181, c[0x0][0x23c], -R110.reuse ;  /* 0x00008f00b56f7a23 */ /* 0x104ff2000001086e */
[----:B------:R2:W-:Y:S01]  /*135b0*/  MUFU.EX2 R214, R111 ;  /* 0x0000006f00d67308 */ /* 0x0005e20000000800 */
[----:B---3--:R-:W-:Y:S02]  /*135c0*/  FFMA.FTZ R4, R28, c[0x0][0x23c], -R110 ;  /* 0x00008f001c047a23 */ /* 0x008fe4000001086e */
[----:B------:R-:W-:Y:S01]  /*135d0*/  FMUL.FTZ R28, R0, R136 ;  /* 0x00000088001c7220 */ /* 0x000fe20000410000 */
[----:B------:R-:W-:Y:S06]  /*135e0*/  MOV R136, R63 ;  /* 0x0000003f00887202 */ /* 0x000fec0000000f00 */
[----:B------:R3:W4:Y:S01]  /*135f0*/  MUFU.EX2 R246, R4 ;  /* 0x0000000400f67308 */ /* 0x0007220000000800 */
[--C-:B--2---:R-:W-:Y:S09]  /*13600*/  FFMA.FTZ R111, R185, c[0x0][0x23c], -R106.reuse ;  /* 0x00008f00b96f7a23 */ /* 0x104ff2000001086a */
[----:B------:R2:W-:Y:S01]  /*13610*/  MUFU.EX2 R213, R111 ;  /* 0x0000006f00d57308 */ /* 0x0005e20000000800 */
[----:B---3--:R-:W-:Y:S01]  /*13620*/  FMUL.FTZ R4, R102, R116 ;  /* 0x0000007466047220 */ /* 0x008fe20000410000 */
[----:B------:R-:W-:Y:S01]  /*13630*/  F2FP.PACK_AB R116, R63, R222 ;  /* 0x000000de3f74723e */ /* 0x000fe200000000ff */
[----:B------:R-:W-:Y:S01]  /*13640*/  FMUL.FTZ R63, R2, R171 ;  /* 0x000000ab023f7220 */ /* 0x000fe20000410000 */
[----:B----4-:R-:W-:Y:S06]  /*13650*/  F2FP.PACK_AB R114, R246, R243 ;  /* 0x000000f3f672723e */ /* 0x010fec00000000ff */
[----:B------:R3:W-:Y:S01]  /*13660*/  MUFU.EX2 R222, R60 ;  /* 0x0000003c00de7308 */ /* 0x0007e20000000800 */
[-C--:B-1----:R-:W-:Y:S08]  /*13670*/  HMMA.16816.F32 R4, R116, R20.reuse, R4 ;  /* 0x000000147404723c */ /* 0x082ff00000001804 */
[C---:B------:R-:W-:Y:S04]  /*13680*/  HMMA.16816.F32 R8, R112.reuse, R20, R8 ;  /* 0x000000147008723c */ /* 0x040fe80000001808 */
[--C-:B--2---:R-:W-:Y:S03]  /*13690*/  FFMA.FTZ R111, R184, c[0x0][0x23c], -R106.reuse ;  /* 0x00008f00b86f7a23 */ /* 0x104fe6000001086a */
[C---:B------:R-:W-:Y:S01]  /*136a0*/  FMUL.FTZ R20, R102.reuse, R128 ;  /* 0x0000008066147220 */ /* 0x040fe20000410000 */
[-C--:B------:R-:W-:Y:S01]  /*136b0*/  HMMA.16816.F32 R12, R112, R22.reuse, R12 ;  /* 0x00000016700c723c */ /* 0x080fe2000000180c */
[----:B------:R1:W-:Y:S03]  /*136c0*/  MUFU.EX2 R211, R111 ;  /* 0x0000006f00d37308 */ /* 0x0003e60000000800 */
[----:B------:R-:W-:Y:S02]  /*136d0*/  FMUL.FTZ R21, R102, R129 ;  /* 0x0000008166157220 */ /* 0x000fe40000410000 */
[----:B---3--:R-:W-:Y:S02]  /*136e0*/  FMUL.FTZ R60, R0, R168 ;  /* 0x000000a8003c7220 */ /* 0x008fe40000410000 */
[C---:B------:R-:W-:Y:S07]  /*136f0*/  HMMA.16816.F32 R16, R116.reuse, R22, R16 ;  /* 0x000000167410723c */ /* 0x040fee0000001810 */
[C---:B------:R-:W-:Y:S02]  /*13700*/  FMUL.FTZ R22, R100.reuse, R130 ;  /* 0x0000008264167220 */ /* 0x040fe40000410000 */
[----:B------:R-:W-:Y:S02]  /*13710*/  FMUL.FTZ R23, R100, R131 ;  /* 0x0000008364177220 */ /* 0x000fe40000410000 */
[----:B------:R-:W-:Y:S05]  /*13720*/  LDSM.16.MT88.4 R128, [R226+0x9400] ;  /* 0x00940000e280783b */ /* 0x000fea0000004200 */
[-C--:B------:R-:W-:Y:S03]  /*13730*/  HMMA.16816.F32 R20, R116, R36.reuse, R20 ;  /* 0x000000247414723c */ /* 0x080fe60000001814 */
[--C-:B-1----:R-:W-:Y:S04]  /*13740*/  FFMA.FTZ R111, R182, c[0x0][0x23c], -R106.reuse ;  /* 0x00008f00b66f7a23 */ /* 0x102fe8000001086a */
[----:B------:R1:W-:Y:S01]  /*13750*/  MUFU.EX2 R212, R111 ;  /* 0x0000006f00d47308 */ /* 0x0003e20000000800 */
[C---:B------:R-:W-:Y:S07]  /*13760*/  HMMA.16816.F32 R24, R112.reuse, R36, R24 ;  /* 0x000000247018723c */ /* 0x040fee0000001818 */
[--C-:B------:R-:W-:Y:S01]  /*13770*/  FFMA.FTZ R36, R40, c[0x0][0x23c], -R106.reuse ;  /* 0x00008f0028247a23 */ /* 0x100fe2000001086a */
[-C--:B------:R-:W-:Y:S03]  /*13780*/  HMMA.16816.F32 R28, R112, R38.reuse, R28 ;  /* 0x00000026701c723c */ /* 0x080fe6000000181c */
[----:B------:R2:W3:Y:S01]  /*13790*/  MUFU.EX2 R236, R36 ;  /* 0x0000002400ec7308 */ /* 0x0004e20000000800 */
[C---:B------:R-:W-:Y:S01]  /*137a0*/  FMUL.FTZ R37, R102.reuse, R145 ;  /* 0x0000009166257220 */ /* 0x040fe20000410000 */
[----:B------:R-:W-:Y:S01]  /*137b0*/  MOV R145, R65 ;  /* 0x0000004100917202 */ /* 0x000fe20000000f00 */
[----:B------:R-:W-:Y:S02]  /*137c0*/  FMUL.FTZ R65, R102, R173 ;  /* 0x000000ad66417220 */ /* 0x000fe40000410000 */
[C---:B------:R-:W-:Y:S04]  /*137d0*/  HMMA.16816.F32 R32, R116.reuse, R38, R32 ;  /* 0x000000267420723c */ /* 0x040fe80000001820 */
[----:B------:R-:W-:Y:S02]  /*137e0*/  FMUL.FTZ R40, R0, R148 ;  /* 0x0000009400287220 */ /* 0x000fe40000410000 */
[----:B-1----:R-:W-:Y:S02]  /*137f0*/  FFMA.FTZ R111, R183, c[0x0][0x23c], -R106 ;  /* 0x00008f00b76f7a23 */ /* 0x002fe4000001086a */
[C---:B------:R-:W-:Y:S01]  /*13800*/  FMUL.FTZ R38, R100.reuse, R146 ;  /* 0x0000009264267220 */ /* 0x040fe20000410000 */
[----:B------:R-:W-:Y:S01]  /*13810*/  LDSM.16.MT88.4 R180, [R224+0xbc00] ;  /* 0x00bc0000e0b4783b */ /* 0x000fe20000004200 */
[----:B------:R1:W-:Y:S02]  /*13820*/  MUFU.EX2 R210, R111 ;  /* 0x0000006f00d27308 */ /* 0x0003e40000000800 */
[----:B------:R-:W-:Y:S01]  /*13830*/  FMUL.FTZ R39, R100, R147 ;  /* 0x0000009364277220 */ /* 0x000fe20000410000 */
[----:B------:R-:W-:Y:S01]  /*13840*/  MOV R146, R61 ;  /* 0x0000003d00927202 */ /* 0x000fe20000000f00 */
[----:B------:R-:W-:Y:S01]  /*13850*/  FMUL.FTZ R61, R0, R169 ;  /* 0x000000a9003d7220 */ /* 0x000fe20000410000 */
[----:B------:R-:W-:Y:S01]  /*13860*/  MOV R147, R62 ;  /* 0x0000003e00937202 */ /* 0x000fe20000000f00 */
[----:B------:R-:W-:Y:S02]  /*13870*/  FMUL.FTZ R62, R2, R170 ;  /* 0x000000aa023e7220 */ /* 0x000fe40000410000 */
[----:B--2---:R-:W-:Y:S01]  /*13880*/  FMUL.FTZ R36, R102, R144 ;  /* 0x0000009066247220 */ /* 0x004fe20000410000 */
[----:B------:R-:W-:Y:S01]  /*13890*/  MOV R144, R66 ;  /* 0x0000004200907202 */ /* 0x000fe20000000f00 */
[----:B------:R-:W-:Y:S02]  /*138a0*/  FMUL.FTZ R66, R100, R174 ;  /* 0x000000ae64427220 */ /* 0x000fe40000410000 */
[----:B------:R-:W-:Y:S03]  /*138b0*/  LDSM.16.MT88.4 R172, [R226+0xac00] ;  /* 0x00ac0000e2ac783b */ /* 0x000fe60000004200 */
[-C--:B------:R-:W-:Y:S08]  /*138c0*/  HMMA.16816.F32 R36, R116, R52.reuse, R36 ;  /* 0x000000347424723c */ /* 0x080ff00000001824 */
[C---:B------:R-:W-:Y:S04]  /*138d0*/  HMMA.16816.F32 R40, R112.reuse, R52, R40 ;  /* 0x000000347028723c */ /* 0x040fe80000001828 */
[--C-:B-1----:R-:W-:Y:S03]  /*138e0*/  FFMA.FTZ R111, R187, c[0x0][0x23c], -R107.reuse ;  /* 0x00008f00bb6f7a23 */ /* 0x102fe6000001086b */
[--C-:B------:R-:W-:Y:S01]  /*138f0*/  FFMA.FTZ R52, R56, c[0x0][0x23c], -R107.reuse ;  /* 0x00008f0038347a23 */ /* 0x100fe2000001086b */
[-C--:B------:R-:W-:Y:S01]  /*13900*/  HMMA.16816.F32 R44, R112, R54.reuse, R44 ;  /* 0x00000036702c723c */ /* 0x080fe2000000182c */
[----:B------:R1:W-:Y:S03]  /*13910*/  MUFU.EX2 R209, R111 ;  /* 0x0000006f00d17308 */ /* 0x0003e60000000800 */
[----:B------:R-:W-:Y:S02]  /*13920*/  FMUL.FTZ R53, R102, R161 ;  /* 0x000000a166357220 */ /* 0x000fe40000410000 */
[----:B------:R-:W-:Y:S02]  /*13930*/  FMUL.FTZ R56, R0, R164 ;  /* 0x000000a400387220 */ /* 0x000fe40000410000 */
[C---:B------:R-:W-:Y:S03]  /*13940*/  HMMA.16816.F32 R48, R116.reuse, R54, R48 ;  /* 0x000000367430723c */ /* 0x040fe60000001830 */
[----:B------:R2:W4:Y:S04]  /*13950*/  MUFU.EX2 R231, R52 ;  /* 0x0000003400e77308 */ /* 0x0005280000000800 */
[C---:B------:R-:W-:Y:S02]  /*13960*/  FMUL.FTZ R54, R100.reuse, R162 ;  /* 0x000000a264367220 */ /* 0x040fe40000410000 */
[----:B------:R-:W-:Y:S03]  /*13970*/  FMUL.FTZ R55, R100, R163 ;  /* 0x000000a364377220 */ /* 0x000fe60000410000 */
[--C-:B-1----:R-:W-:Y:S04]  /*13980*/  FFMA.FTZ R111, R186, c[0x0][0x23c], -R107.reuse ;  /* 0x00008f00ba6f7a23 */ /* 0x102fe8000001086b */
[----:B------:R1:W-:Y:S01]  /*13990*/  MUFU.EX2 R208, R111 ;  /* 0x0000006f00d07308 */ /* 0x0003e20000000800 */
[----:B--2---:R-:W-:Y:S07]  /*139a0*/  FMUL.FTZ R52, R102, R160 ;  /* 0x000000a066347220 */ /* 0x004fee0000410000 */
[-C--:B------:R-:W-:Y:S08]  /*139b0*/  HMMA.16816.F32 R52, R116, R120.reuse, R52 ;  /* 0x000000787434723c */ /* 0x080ff00000001834 */
[C---:B------:R-:W-:Y:S04]  /*139c0*/  HMMA.16816.F32 R56, R112.reuse, R120, R56 ;  /* 0x000000787038723c */ /* 0x040fe80000001838 */
[--C-:B-1----:R-:W-:Y:S04]  /*139d0*/  FFMA.FTZ R111, R189, c[0x0][0x23c], -R107.reuse ;  /* 0x00008f00bd6f7a23 */ /* 0x102fe8000001086b */
[-C--:B------:R-:W-:Y:S01]  /*139e0*/  HMMA.16816.F32 R60, R112, R122.reuse, R60 ;  /* 0x0000007a703c723c */ /* 0x080fe2000000183c */
[----:B------:R1:W-:Y:S07]  /*139f0*/  MUFU.EX2 R207, R111 ;  /* 0x0000006f00cf7308 */ /* 0x0003ee0000000800 */
[C---:B------:R-:W-:Y:S01]  /*13a00*/  HMMA.16816.F32 R64, R116.reuse, R122, R64 ;  /* 0x0000007a7440723c */ /* 0x040fe20000001840 */
[----:B------:R-:W2:Y:S07]  /*13a10*/  LDSM.16.MT88.4 R120, [R226+0xb000] ;  /* 0x00b00000e278783b */ /* 0x000eae0000004200 */
[-C--:B------:R-:W-:Y:S08]  /*13a20*/  HMMA.16816.F32 R68, R116, R124.reuse, R68 ;  /* 0x0000007c7444723c */ /* 0x080ff00000001844 */
[C---:B------:R-:W-:Y:S04]  /*13a30*/  HMMA.16816.F32 R72, R112.reuse, R124, R72 ;  /* 0x0000007c7048723c */ /* 0x040fe80000001848 */
[--C-:B-1----:R-:W-:Y:S04]  /*13a40*/  FFMA.FTZ R111, R191, c[0x0][0x23c], -R108.reuse ;  /* 0x00008f00bf6f7a23 */ /* 0x102fe8000001086c */
[-C--:B------:R-:W-:Y:S01]  /*13a50*/  HMMA.16816.F32 R76, R112, R126.reuse, R76 ;  /* 0x0000007e704c723c */ /* 0x080fe2000000184c */
[----:B------:R1:W-:Y:S07]  /*13a60*/  MUFU.EX2 R205, R111 ;  /* 0x0000006f00cd7308 */ /* 0x0003ee0000000800 */
[C---:B------:R-:W-:Y:S01]  /*13a70*/  HMMA.16816.F32 R80, R116.reuse, R126, R80 ;  /* 0x0000007e7450723c */ /* 0x040fe20000001850 */
[----:B------:R-:W5:Y:S07]  /*13a80*/  LDSM.16.MT88.4 R124, [R224+0x9400] ;  /* 0x00940000e07c783b */ /* 0x000f6e0000004200 */
[-C--:B--2---:R-:W-:Y:S08]  /*13a90*/  HMMA.16816.F32 R84, R116, R120.reuse, R84 ;  /* 0x000000787454723c */ /* 0x084ff00000001854 */
[C---:B------:R-:W-:Y:S04]  /*13aa0*/  HMMA.16816.F32 R88, R112.reuse, R120, R88 ;  /* 0x000000787058723c */ /* 0x040fe80000001858 */
[--C-:B-1----:R-:W-:Y:S04]  /*13ab0*/  FFMA.FTZ R111, R190, c[0x0][0x23c], -R108.reuse ;  /* 0x00008f00be6f7a23 */ /* 0x102fe8000001086c */
[-C--:B------:R-:W-:Y:S01]  /*13ac0*/  HMMA.16816.F32 R92, R112, R122.reuse, R92 ;  /* 0x0000007a705c723c */ /* 0x080fe2000000185c */
[----:B------:R1:W2:Y:S06]  /*13ad0*/  MUFU.EX2 R203, R111 ;  /* 0x0000006f00cb7308 */ /* 0x0002ac0000000800 */
[----:B---3--:R-:W-:Y:S01]  /*13ae0*/  F2FP.PACK_AB R112, R235, R236 ;  /* 0x000000eceb70723e */ /* 0x008fe200000000ff */
[----:B------:R-:W-:Y:S01]  /*13af0*/  HMMA.16816.F32 R96, R116, R122, R96 ;  /* 0x0000007a7460723c */ /* 0x000fe20000001860 */
[----:B------:R-:W3:Y:S03]  /*13b00*/  LDSM.16.MT88.4 R120, [R224+0xa400] ;  /* 0x00a40000e078783b */ /* 0x000ee60000004200 */
[----:B------:R-:W-:Y:S02]  /*13b10*/  F2FP.PACK_AB R114, R234, R233 ;  /* 0x000000e9ea72723e */ /* 0x000fe400000000ff */
[----:B----4-:R-:W-:Y:S02]  /*13b20*/  F2FP.PACK_AB R113, R232, R231 ;  /* 0x000000e7e871723e */ /* 0x010fe400000000ff */
[----:B------:R-:W-:Y:S04]  /*13b30*/  F2FP.PACK_AB R115, R223, R222 ;  /* 0x000000dedf73723e */ /* 0x000fe800000000ff */
[----:B------:R-:W-:Y:S02]  /*13b40*/  F2FP.PACK_AB R117, R221, R220 ;  /* 0x000000dcdd75723e */ /* 0x000fe400000000ff */
[----:B------:R-:W-:Y:S01]  /*13b50*/  F2FP.PACK_AB R119, R219, R218 ;  /* 0x000000dadb77723e */ /* 0x000fe200000000ff */
[-C--:B-----5:R-:W-:Y:S05]  /*13b60*/  HMMA.16816.F32 R4, R112, R124.reuse, R4 ;  /* 0x0000007c7004723c */ /* 0x0a0fea0000001804 */
[--C-:B-1----:R-:W-:Y:S01]  /*13b70*/  FFMA.FTZ R111, R193, c[0x0][0x23c], -R108.reuse ;  /* 0x00008f00c16f7a23 */ /* 0x102fe2000001086c */
[----:B------:R-:W-:Y:S02]  /*13b80*/  F2FP.PACK_AB R116, R216, R217 ;  /* 0x000000d9d874723e */ /* 0x000fe400000000ff */
[----:B------:R-:W-:Y:S01]  /*13b90*/  F2FP.PACK_AB R118, R214, R215 ;  /* 0x000000d7d676723e */ /* 0x000fe200000000ff */
[----:B------:R1:W-:Y:S06]  /*13ba0*/  MUFU.EX2 R204, R111 ;  /* 0x0000006f00cc7308 */ /* 0x0003ec0000000800 */
[C---:B------:R-:W-:Y:S08]  /*13bb0*/  HMMA.16816.F32 R8, R116.reuse, R124, R8 ;  /* 0x0000007c7408723c */ /* 0x040ff00000001808 */
[-C--:B------:R-:W-:Y:S08]  /*13bc0*/  HMMA.16816.F32 R12, R116, R126.reuse, R12 ;  /* 0x0000007e740c723c */ /* 0x080ff0000000180c */
[C---:B------:R-:W-:Y:S01]  /*13bd0*/  HMMA.16816.F32 R16, R112.reuse, R126, R16 ;  /* 0x0000007e7010723c */ /* 0x040fe20000001810 */
[----:B------:R-:W4:Y:S03]  /*13be0*/  LDSM.16.MT88.4 R124, [R226+0xa400] ;  /* 0x00a40000e27c783b */ /* 0x000f260000004200 */
[----:B-1----:R-:W-:Y:S04]  /*13bf0*/  FFMA.FTZ R111, R194, c[0x0][0x23c], -R108 ;  /* 0x00008f00c26f7a23 */ /* 0x002fe8000001086c */
[-C--:B------:R-:W-:Y:S01]  /*13c00*/  HMMA.16816.F32 R20, R112, R128.reuse, R20 ;  /* 0x000000807014723c */ /* 0x080fe20000001814 */
[----:B------:R1:W5:Y:S07]  /*13c10*/  MUFU.EX2 R202, R111 ;  /* 0x0000006f00ca7308 */ /* 0x00036e0000000800 */
[C---:B------:R-:W-:Y:S08]  /*13c20*/  HMMA.16816.F32 R24, R116.reuse, R128, R24 ;  /* 0x000000807418723c */ /* 0x040ff00000001818 */
[-C--:B------:R-:W-:Y:S08]  /*13c30*/  HMMA.16816.F32 R28, R116, R130.reuse, R28 ;  /* 0x00000082741c723c */ /* 0x080ff0000000181c */
[C---:B------:R-:W-:Y:S01]  /*13c40*/  HMMA.16816.F32 R32, R112.reuse, R130, R32 ;  /* 0x000000827020723c */ /* 0x040fe20000001820 */
[----:B------:R-:W2:Y:S03]  /*13c50*/  LDSM.16.MT88.4 R128, [R224+0xb400] ;  /* 0x00b40000e080783b */ /* 0x000ea60000004200 */
[--C-:B-1----:R-:W-:Y:S04]  /*13c60*/  FFMA.FTZ R111, R196, c[0x0][0x23c], -R110.reuse ;  /* 0x00008f00c46f7a23 */ /* 0x102fe8000001086e */
[-C--:B---3--:R-:W-:Y:S01]  /*13c70*/  HMMA.16816.F32 R36, R112, R120.reuse, R36 ;  /* 0x000000787024723c */ /* 0x088fe20000001824 */
[----:B------:R1:W-:Y:S07]  /*13c80*/  MUFU.EX2 R201, R111 ;  /* 0x0000006f00c97308 */ /* 0x0003ee0000000800 */
[C---:B------:R-:W-:Y:S08]  /*13c90*/  HMMA.16816.F32 R40, R116.reuse, R120, R40 ;  /* 0x000000787428723c */ /* 0x040ff00000001828 */
[-C--:B------:R-:W-:Y:S08]  /*13ca0*/  HMMA.16816.F32 R44, R116, R122.reuse, R44 ;  /* 0x0000007a742c723c */ /* 0x080ff0000000182c */
[C---:B------:R-:W-:Y:S01]  /*13cb0*/  HMMA.16816.F32 R48, R112.reuse, R122, R48 ;  /* 0x0000007a7030723c */ /* 0x040fe20000001830 */
[----:B------:R-:W3:Y:S03]  /*13cc0*/  LDSM.16.MT88.4 R120, [R226+0xb400] ;  /* 0x00b40000e278783b */ /* 0x000ee60000004200 */
[--C-:B-1----:R-:W-:Y:S04]  /*13cd0*/  FFMA.FTZ R111, R195, c[0x0][0x23c], -R110.reuse ;  /* 0x00008f00c36f7a23 */ /* 0x102fe8000001086e */
[-C--:B----4-:R-:W-:Y:S01]  /*13ce0*/  HMMA.16816.F32 R52, R112, R124.reuse, R52 ;  /* 0x0000007c7034723c */ /* 0x090fe20000001834 */
[----:B------:R1:W4:Y:S07]  /*13cf0*/  MUFU.EX2 R200, R111 ;  /* 0x0000006f00c87308 */ /* 0x00032e0000000800 */
[C---:B------:R-:W-:Y:S08]  /*13d00*/  HMMA.16816.F32 R56, R116.reuse, R124, R56 ;  /* 0x0000007c7438723c */ /* 0x040ff00000001838 */
[-C--:B------:R-:W-:Y:S08]  /*13d10*/  HMMA.16816.F32 R60, R116, R126.reuse, R60 ;  /* 0x0000007e743c723c */ /* 0x080ff0000000183c */
[C---:B------:R-:W-:Y:S01]  /*13d20*/  HMMA.16816.F32 R64, R112.reuse, R126, R64 ;  /* 0x0000007e7040723c */ /* 0x040fe20000001840 */
[----:B------:R-:W4:Y:S03]  /*13d30*/  LDSM.16.MT88.4 R124, [R226+0x9800] ;  /* 0x00980000e27c783b */ /* 0x000f260000004200 */
[--C-:B-1----:R-:W-:Y:S04]  /*13d40*/  FFMA.FTZ R111, R197, c[0x0][0x23c], -R110.reuse ;  /* 0x00008f00c56f7a23 */ /* 0x102fe8000001086e */
[-C--:B--2---:R-:W-:Y:S01]  /*13d50*/  HMMA.16816.F32 R68, R112, R128.reuse, R68 ;  /* 0x000000807044723c */ /* 0x084fe20000001844 */
[----:B------:R1:W-:Y:S07]  /*13d60*/  MUFU.EX2 R199, R111 ;  /* 0x0000006f00c77308 */ /* 0x0003ee0000000800 */
[C---:B------:R-:W-:Y:S08]  /*13d70*/  HMMA.16816.F32 R72, R116.reuse, R128, R72 ;  /* 0x000000807448723c */ /* 0x040ff00000001848 */
[-C--:B------:R-:W-:Y:S08]  /*13d80*/  HMMA.16816.F32 R76, R116, R130.reuse, R76 ;  /* 0x00000082744c723c */ /* 0x080ff0000000184c */
[C---:B------:R-:W-:Y:S01]  /*13d90*/  HMMA.16816.F32 R80, R112.reuse, R130, R80 ;  /* 0x000000827050723c */ /* 0x040fe20000001850 */
[----:B------:R-:W-:Y:S03]  /*13da0*/  LDSM.16.MT88.4 R128, [R226+0xa800] ;  /* 0x00a80000e280783b */ /* 0x000fe60000004200 */
[----:B-1----:R-:W-:Y:S04]  /*13db0*/  FFMA.FTZ R111, R198, c[0x0][0x23c], -R110 ;  /* 0x00008f00c66f7a23 */ /* 0x002fe8000001086e */
[-C--:B---3--:R-:W-:Y:S01]  /*13dc0*/  HMMA.16816.F32 R84, R112, R120.reuse, R84 ;  /* 0x000000787054723c */ /* 0x088fe20000001854 */
[----:B------:R1:W2:Y:S07]  /*13dd0*/  MUFU.EX2 R198, R111 ;  /* 0x0000006f00c67308 */ /* 0x0002ae0000000800 */
[C---:B------:R-:W-:Y:S08]  /*13de0*/  HMMA.16816.F32 R88, R116.reuse, R120, R88 ;  /* 0x000000787458723c */ /* 0x040ff00000001858 */
[-C--:B------:R-:W-:Y:S07]  /*13df0*/  HMMA.16816.F32 R92, R116, R122.reuse, R92 ;  /* 0x0000007a745c723c */ /* 0x080fee000000185c */
[----:B------:R-:W-:Y:S01]  /*13e00*/  F2FP.PACK_AB R117, R203, R205 ;  /* 0x000000cdcb75723e */ /* 0x000fe200000000ff */
[----:B------:R-:W-:Y:S01]  /*13e10*/  HMMA.16816.F32 R96, R112, R122, R96 ;  /* 0x0000007a7060723c */ /* 0x000fe20000001860 */
[----:B------:R-:W3:Y:S03]  /*13e20*/  LDSM.16.MT88.4 R120, [R224+0xa800] ;  /* 0x00a80000e078783b */ /* 0x000ee60000004200 */
[--C-:B-1----:R-:W-:Y:S01]  /*13e30*/  FFMA.FTZ R111, R237, c[0x0][0x23c], -R106.reuse ;  /* 0x00008f00ed6f7a23 */ /* 0x102fe2000001086a */
[----:B-----5:R-:W-:Y:S02]  /*13e40*/  F2FP.PACK_AB R119, R202, R204 ;  /* 0x000000ccca77723e */ /* 0x020fe400000000ff */
[----:B------:R-:W-:Y:S01]  /*13e50*/  F2FP.PACK_AB R112, R211, R213 ;  /* 0x000000d5d370723e */ /* 0x000fe200000000ff */
[----:B------:R1:W-:Y:S01]  /*13e60*/  MUFU.EX2 R196, R111 ;  /* 0x0000006f00c47308 */ /* 0x0003e20000000800 */
[----:B------:R-:W-:Y:S03]  /*13e70*/  F2FP.PACK_AB R114, R210, R212 ;  /* 0x000000d4d272723e */ /* 0x000fe600000000ff */
[----:B------:R-:W-:Y:S02]  /*13e80*/  F2FP.PACK_AB R113, R208, R209 ;  /* 0x000000d1d071723e */ /* 0x000fe400000000ff */
[----:B------:R-:W-:Y:S02]  /*13e90*/  F2FP.PACK_AB R115, R207, R206 ;  /* 0x000000cecf73723e */ /* 0x000fe400000000ff */
[----:B----4-:R-:W-:Y:S02]  /*13ea0*/  F2FP.PACK_AB R116, R200, R201 ;  /* 0x000000c9c874723e */ /* 0x010fe400000000ff */
[----:B--2---:R-:W-:Y:S03]  /*13eb0*/  F2FP.PACK_AB R118, R198, R199 ;  /* 0x000000c7c676723e */ /* 0x004fe600000000ff */
[-C--:B------:R-:W-:Y:S08]  /*13ec0*/  HMMA.16816.F32 R4, R112, R132.reuse, R4 ;  /* 0x000000847004723c */ /* 0x080ff00000001804 */
[C---:B------:R-:W-:Y:S04]  /*13ed0*/  HMMA.16816.F32 R8, R116.reuse, R132, R8 ;  /* 0x000000847408723c */ /* 0x040fe80000001808 */
[--C-:B-1----:R-:W-:Y:S04]  /*13ee0*/  FFMA.FTZ R111, R238, c[0x0][0x23c], -R106.reuse ;  /* 0x00008f00ee6f7a23 */ /* 0x102fe8000001086a */
[-C--:B------:R-:W-:Y:S01]  /*13ef0*/  HMMA.16816.F32 R12, R116, R134.reuse, R12 ;  /* 0x00000086740c723c */ /* 0x080fe2000000180c */
[----:B------:R1:W-:Y:S07]  /*13f00*/  MUFU.EX2 R197, R111 ;  /* 0x0000006f00c57308 */ /* 0x0003ee0000000800 */
[C---:B------:R-:W-:Y:S08]  /*13f10*/  HMMA.16816.F32 R16, R112.reuse, R134, R16 ;  /* 0x000000867010723c */ /* 0x040ff00000001810 */
[-C--:B------:R-:W-:Y:S08]  /*13f20*/  HMMA.16816.F32 R20, R112, R124.reuse, R20 ;  /* 0x0000007c7014723c */ /* 0x080ff00000001814 */
[C---:B------:R-:W-:Y:S04]  /*13f30*/  HMMA.16816.F32 R24, R116.reuse, R124, R24 ;  /* 0x0000007c7418723c */ /* 0x040fe80000001818 */
[--C-:B-1----:R-:W-:Y:S02]  /*13f40*/  FFMA.FTZ R111, R239, c[0x0][0x23c], -R106.reuse ;  /* 0x00008f00ef6f7a23 */ /* 0x102fe4000001086a */
[----:B------:R-:W-:Y:S02]  /*13f50*/  FFMA.FTZ R106, R240, c[0x0][0x23c], -R106 ;  /* 0x00008f00f06a7a23 */ /* 0x000fe4000001086a */
[-C--:B------:R-:W-:Y:S01]  /*13f60*/  HMMA.16816.F32 R28, R116, R126.reuse, R28 ;  /* 0x0000007e741c723c */ /* 0x080fe2000000181c */
[----:B------:R-:W-:Y:S07]  /*13f70*/  MUFU.EX2 R195, R111 ;  /* 0x0000006f00c37308 */ /* 0x000fee0000000800 */
[C---:B------:R-:W-:Y:S01]  /*13f80*/  HMMA.16816.F32 R32, R112.reuse, R126, R32 ;  /* 0x0000007e7020723c */ /* 0x040fe20000001820 */
[----:B------:R-:W1:Y:S02]  /*13f90*/  LDSM.16.MT88.4 R124, [R224+0xb800] ;  /* 0x00b80000e07c783b */ /* 0x000e640000004200 */
[----:B------:R2:W-:Y:S05]  /*13fa0*/  MUFU.EX2 R194, R106 ;  /* 0x0000006a00c27308 */ /* 0x0005ea0000000800 */
[-C--:B---3--:R-:W-:Y:S08]  /*13fb0*/  HMMA.16816.F32 R36, R112, R120.reuse, R36 ;  /* 0x000000787024723c */ /* 0x088ff00000001824 */
[C---:B------:R-:W-:Y:S08]  /*13fc0*/  HMMA.16816.F32 R40, R116.reuse, R120, R40 ;  /* 0x000000787428723c */ /* 0x040ff00000001828 */
[-C--:B------:R-:W-:Y:S04]  /*13fd0*/  HMMA.16816.F32 R44, R116, R122.reuse, R44 ;  /* 0x0000007a742c723c */ /* 0x080fe8000000182c */
[--C-:B--2---:R-:W-:Y:S01]  /*13fe0*/  FFMA.FTZ R106, R249, c[0x0][0x23c], -R107.reuse ;  /* 0x00008f00f96a7a23 */ /* 0x104fe2000001086b */
[----:B------:R-:W-:Y:S03]  /*13ff0*/  MOV R249, R137 ;  /* 0x0000008900f97202 */ /* 0x000fe60000000f00 */
[C---:B------:R-:W-:Y:S01]  /*14000*/  HMMA.16816.F32 R48, R112.reuse, R122, R48 ;  /* 0x0000007a7030723c */ /* 0x040fe20000001830 */
[----:B------:R2:W-:Y:S01]  /*14010*/  MUFU.EX2 R192, R106 ;  /* 0x0000006a00c07308 */ /* 0x0005e20000000800 */
[----:B------:R-:W3:Y:S06]  /*14020*/  LDSM.16.MT88.4 R120, [R226+0xb800] ;  /* 0x00b80000e278783b */ /* 0x000eec0000004200 */
[-C--:B------:R-:W-:Y:S08]  /*14030*/  HMMA.16816.F32 R52, R112, R128.reuse, R52 ;  /* 0x000000807034723c */ /* 0x080ff00000001834 */
[C---:B------:R-:W-:Y:S08]  /*14040*/  HMMA.16816.F32 R56, R116.reuse, R128, R56 ;  /* 0x000000807438723c */ /* 0x040ff00000001838 */
[-C--:B------:R-:W-:Y:S04]  /*14050*/  HMMA.16816.F32 R60, R116, R130.reuse, R60 ;  /* 0x00000082743c723c */ /* 0x080fe8000000183c */
[--C-:B--2---:R-:W-:Y:S01]  /*14060*/  FFMA.FTZ R106, R248, c[0x0][0x23c], -R107.reuse ;  /* 0x00008f00f86a7a23 */ /* 0x104fe2000001086b */
[----:B------:R-:W-:Y:S03]  /*14070*/  MOV R248, R136 ;  /* 0x0000008800f87202 */ /* 0x000fe60000000f00 */
[C---:B------:R-:W-:Y:S01]  /*14080*/  HMMA.16816.F32 R64, R112.reuse, R130, R64 ;  /* 0x000000827040723c */ /* 0x040fe20000001840 */
[----:B------:R2:W4:Y:S01]  /*14090*/  MUFU.EX2 R193, R106 ;  /* 0x0000006a00c17308 */ /* 0x0005220000000800 */
[----:B------:R-:W5:Y:S06]  /*140a0*/  LDSM.16.MT88.4 R128, [R224+0x9c00] ;  /* 0x009c0000e080783b */ /* 0x000f6c0000004200 */
[-C--:B-1----:R-:W-:Y:S08]  /*140b0*/  HMMA.16816.F32 R68, R112, R124.reuse, R68 ;  /* 0x0000007c7044723c */ /* 0x082ff00000001844 */
[C---:B------:R-:W-:Y:S08]  /*140c0*/  HMMA.16816.F32 R72, R116.reuse, R124, R72 ;  /* 0x0000007c7448723c */ /* 0x040ff00000001848 */
[-C--:B------:R-:W-:Y:S04]  /*140d0*/  HMMA.16816.F32 R76, R116, R126.reuse, R76 ;  /* 0x0000007e744c723c */ /* 0x080fe8000000184c */
[--C-:B--2---:R-:W-:Y:S01]  /*140e0*/  FFMA.FTZ R106, R151, c[0x0][0x23c], -R107.reuse ;  /* 0x00008f00976a7a23 */ /* 0x104fe2000001086b */
[----:B----4-:R-:W-:Y:S01]  /*140f0*/  F2FP.PACK_AB R109, R193, R192 ;  /* 0x000000c0c16d723e */ /* 0x010fe200000000ff */
[----:B------:R-:W-:Y:S01]  /*14100*/  FFMA.FTZ R107, R150, c[0x0][0x23c], -R107 ;  /* 0x00008f00966b7a23 */ /* 0x000fe2000001086b */
[----:B------:R-:W-:Y:S01]  /*14110*/  MOV R150, R146 ;  /* 0x0000009200967202 */ /* 0x000fe20000000f00 */
[C---:B------:R-:W-:Y:S01]  /*14120*/  HMMA.16816.F32 R80, R112.reuse, R126, R80 ;  /* 0x0000007e7050723c */ /* 0x040fe20000001850 */
[----:B------:R1:W-:Y:S03]  /*14130*/  MUFU.EX2 R191, R106 ;  /* 0x0000006a00bf7308 */ /* 0x0003e60000000800 */
[----:B------:R-:W-:Y:S02]  /*14140*/  MOV R146, R144 ;  /* 0x0000009000927202 */ /* 0x000fe40000000f00 */
[----:B------:R-:W-:Y:S02]  /*14150*/  MOV R144, R142 ;  /* 0x0000008e00907202 */ /* 0x000fe40000000f00 */
[-C--:B---3--:R-:W-:Y:S03]  /*14160*/  HMMA.16816.F32 R84, R112, R120.reuse, R84 ;  /* 0x000000787054723c */ /* 0x088fe60000001854 */
[----:B------:R-:W2:Y:S01]  /*14170*/  MUFU.EX2 R190, R107 ;  /* 0x0000006b00be7308 */ /* 0x000ea20000000800 */
[----:B------:R-:W-:Y:S02]  /*14180*/  MOV R238, R146 ;  /* 0x0000009200ee7202 */ /* 0x000fe40000000f00 */
[----:B------:R-:W-:Y:S02]  /*14190*/  MOV R240, R144 ;  /* 0x0000009000f07202 */ /* 0x000fe40000000f00 */
[C---:B------:R-:W-:Y:S08]  /*141a0*/  HMMA.16816.F32 R88, R116.reuse, R120, R88 ;  /* 0x000000787458723c */ /* 0x040ff00000001858 */
[-C--:B------:R-:W-:Y:S04]  /*141b0*/  HMMA.16816.F32 R92, R116, R122.reuse, R92 ;  /* 0x0000007a745c723c */ /* 0x080fe8000000185c */
[--C-:B-1----:R-:W-:Y:S01]  /*141c0*/  FFMA.FTZ R106, R147, c[0x0][0x23c], -R108.reuse ;  /* 0x00008f00936a7a23 */ /* 0x102fe2000001086c */
[----:B------:R-:W-:Y:S02]  /*141d0*/  MOV R147, R145 ;  /* 0x0000009100937202 */ /* 0x000fe40000000f00 */
[----:B------:R-:W-:Y:S01]  /*141e0*/  MOV R145, R143 ;  /* 0x0000008f00917202 */ /* 0x000fe20000000f00 */
[----:B------:R-:W-:Y:S01]  /*141f0*/  HMMA.16816.F32 R96, R112, R122, R96 ;  /* 0x0000007a7060723c */ /* 0x000fe20000001860 */
[----:B------:R1:W-:Y:S03]  /*14200*/  MUFU.EX2 R189, R106 ;  /* 0x0000006a00bd7308 */ /* 0x0003e60000000800 */
[----:B--2---:R-:W-:Y:S02]  /*14210*/  F2FP.PACK_AB R111, R190, R191 ;  /* 0x000000bfbe6f723e */ /* 0x004fe400000000ff */
[----:B------:R-:W-:Y:S02]  /*14220*/  MOV R237, R147 ;  /* 0x0000009300ed7202 */ /* 0x000fe40000000f00 */
[----:B------:R-:W-:Y:S01]  /*14230*/  MOV R239, R145 ;  /* 0x0000009100ef7202 */ /* 0x000fe20000000f00 */
[--C-:B-1----:R-:W-:Y:S03]  /*14240*/  FFMA.FTZ R106, R141, c[0x0][0x23c], -R108.reuse ;  /* 0x00008f008d6a7a23 */ /* 0x102fe6000001086c */
[----:B------:R-:W-:Y:S02]  /*14250*/  FFMA.FTZ R108, R3, c[0x0][0x23c], -R108 ;  /* 0x00008f00036c7a23 */ /* 0x000fe4000001086c */
[--C-:B------:R-:W-:Y:S01]  /*14260*/  FFMA.FTZ R3, R140, c[0x0][0x23c], -R110.reuse ;  /* 0x00008f008c037a23 */ /* 0x100fe2000001086e */
[----:B------:R-:W1:Y:S01]  /*14270*/  MUFU.EX2 R187, R106 ;  /* 0x0000006a00bb7308 */ /* 0x000e620000000800 */
[----:B------:R-:W2:Y:S09]  /*14280*/  LDSM.16.MT88.4 R140, [R226+0x9c00] ;  /* 0x009c0000e28c783b */ /* 0x000eb20000004200 */
[----:B------:R3:W-:Y:S10]  /*14290*/  MUFU.EX2 R185, R3 ;  /* 0x0000000300b97308 */ /* 0x0007f40000000800 */
[----:B------:R4:W2:Y:S01]  /*142a0*/  MUFU.EX2 R186, R108 ;  /* 0x0000006c00ba7308 */ /* 0x0008a20000000800 */
[----:B-1----:R-:W-:Y:S01]  /*142b0*/  F2FP.PACK_AB R177, R187, R189 ;  /* 0x000000bdbbb1723e */ /* 0x002fe200000000ff */
[--C-:B---3--:R-:W-:Y:S08]  /*142c0*/  FFMA.FTZ R3, R244, c[0x0][0x23c], -R110.reuse ;  /* 0x00008f00f4037a23 */ /* 0x108ff0000001086e */
[----:B------:R1:W3:Y:S01]  /*142d0*/  MUFU.EX2 R184, R3 ;  /* 0x0000000300b87308 */ /* 0x0002e20000000800 */
[----:B----4-:R-:W-:Y:S02]  /*142e0*/  F2FP.PACK_AB R108, R197, R196 ;  /* 0x000000c4c56c723e */ /* 0x010fe400000000ff */
[----:B--2---:R-:W-:Y:S01]  /*142f0*/  F2FP.PACK_AB R179, R186, R188 ;  /* 0x000000bcbab3723e */ /* 0x004fe200000000ff */
[--C-:B-1----:R-:W-:Y:S01]  /*14300*/  FFMA.FTZ R3, R252, c[0x0][0x23c], -R110.reuse ;  /* 0x00008f00fc037a23 */ /* 0x102fe2000001086e */
[----:B---3--:R-:W-:Y:S01]  /*14310*/  F2FP.PACK_AB R176, R184, R185 ;  /* 0x000000b9b8b0723e */ /* 0x008fe200000000ff */
[----:B------:R-:W-:Y:S04]  /*14320*/  FFMA.FTZ R110, R150, c[0x0][0x23c], -R110 ;  /* 0x00008f00966e7a23 */ /* 0x000fe8000001086e */
[----:B------:R1:W-:Y:S10]  /*14330*/  MUFU.EX2 R107, R3 ;  /* 0x00000003006b7308 */ /* 0x0003f40000000800 */
[----:B------:R2:W3:Y:S01]  /*14340*/  MUFU.EX2 R106, R110 ;  /* 0x0000006e006a7308 */ /* 0x0004e20000000800 */
[----:B-1----:R-:W4:Y:S04]  /*14350*/  LDL.LU R3, [R1] ;  /* 0x0000000001037983 */ /* 0x002f280000300800 */
[----:B------:R-:W4:Y:S04]  /*14360*/  LDL.LU R252, [R1+0x4] ;  /* 0x0000040001fc7983 */ /* 0x000f280000300800 */
[----:B------:R-:W4:Y:S01]  /*14370*/  LDL.LU R244, [R1+0xc] ;  /* 0x00000c0001f47983 */ /* 0x000f220000300800 */
[----:B--2---:R-:W-:Y:S02]  /*14380*/  F2FP.PACK_AB R110, R194, R195 ;  /* 0x000000c3c26e723e */ /* 0x004fe400000000ff */
[----:B---3--:R-:W-:Y:S05]  /*14390*/  F2FP.PACK_AB R178, R106, R107 ;  /* 0x0000006b6ab2723e */ /* 0x008fea00000000ff */
[-C--:B-----5:R-:W-:Y:S01]  /*143a0*/  HMMA.16816.F32 R116, R108, R128.reuse, R4 ;  /* 0x000000806c74723c */ /* 0x0a0fe20000001804 */
[----:B------:R-:W1:Y:S07]  /*143b0*/  LDSM.16.MT88.4 R4, [R226+0xbc00] ;  /* 0x00bc0000e204783b */ /* 0x000e6e0000004200 */
[C---:B------:R-:W-:Y:S01]  /*143c0*/  HMMA.16816.F32 R112, R176.reuse, R128, R8 ;  /* 0x00000080b070723c */ /* 0x040fe20000001808 */
[----:B------:R-:W2:Y:S06]  /*143d0*/  LDL.LU R8, [R1+0x8] ;  /* 0x0000080001087983 */ /* 0x000eac0000300800 */
        /* <DEDUP_REMOVED lines=23> */
[----:B------:R-:W-:Y:S07]  /*14550*/  HMMA.16816.F32 R96, R108, R6, R96 ;  /* 0x000000066c60723c */ /* 0x000fee0000001860 */
[----:B------:R-:W-:Y:S01]  /*14560*/  MOV R108, R103 ;  /* 0x00000067006c7202 */ /* 0x000fe20000000f00 */
[----:B----4-:R-:W-:Y:S04]  /*14570*/  FFMA.FTZ R3, R102, R3, R10 ;  /* 0x0000000366037223 */ /* 0x010fe8000001000a */
[----:B------:R-:W-:Y:S02]  /*14580*/  FFMA.FTZ R100, R100, R252, R11 ;  /* 0x000000fc64647223 */ /* 0x000fe4000001000b */
[----:B------:R-:W-:Y:S04]  /*14590*/  FADD.FTZ R3, R248, R3 ;  /* 0x00000003f8037221 */ /* 0x000fe80000010000 */
[----:B------:R-:W-:Y:S04]  /*145a0*/  FADD.FTZ R3, R240, R3 ;  /* 0x00000003f0037221 */ /* 0x000fe80000010000 */
[----:B------:R-:W-:Y:S04]  /*145b0*/  FADD.FTZ R3, R238, R3 ;  /* 0x00000003ee037221 */ /* 0x000fe80000010000 */
[----:B------:R-:W-:Y:S04]  /*145c0*/  FADD.FTZ R11, R236, R3 ;  /* 0x00000003ec0b7221 */ /* 0x000fe80000010000 */
[----:B------:R-:W-:Y:S02]  /*145d0*/  FADD.FTZ R11, R235, R11 ;  /* 0x0000000beb0b7221 */ /* 0x000fe40000010000 */
[----:B--2---:R-:W-:Y:S02]  /*145e0*/  FFMA.FTZ R2, R2, R8, R245 ;  /* 0x0000000802027223 */ /* 0x004fe400000100f5 */
        /* <DEDUP_REMOVED lines=57> */
[----:B------:R-:W-:Y:S02]  /*14980*/  FADD.FTZ R2, R190, R2 ;  /* 0x00000002be027221 */ /* 0x000fe40000010000 */
[----:B------:R-:W-:Y:S01]  /*14990*/  FADD.FTZ R0, R106, R0 ;  /* 0x000000006a007221 */ /* 0x000fe20000010000 */
[----:B------:R1:W-:Y:S01]  /*149a0*/  STL [R1], R3 ;  /* 0x0000000301007387 */ /* 0x0003e20000100800 */
[----:B------:R-:W-:Y:S03]  /*149b0*/  MOV R106, R104 ;  /* 0x00000068006a7202 */ /* 0x000fe60000000f00 */
[----:B------:R1:W-:Y:S04]  /*149c0*/  STL [R1+0x4], R2 ;  /* 0x0000040201007387 */ /* 0x0003e80000100800 */
[----:B------:R1:W-:Y:S02]  /*149d0*/  STL [R1+0xc], R0 ;  /* 0x00000c0001007387 */ /* 0x0003e40000100800 */
[----:B-1----:R-:W-:-:S05]  /*149e0*/  @P5 BRA `(.L_x_666) ;  /* 0xffffc13000005947 */ /* 0x002fca000383ffff */
.L_x_665:
[----:B-1----:R-:W2:Y:S04]  /*149f0*/  LDL.LU R3, [R1] ;  /* 0x0000000001037983 */ /* 0x002ea80000300800 */
[----:B------:R-:W1:Y:S01]  /*14a00*/  S2R R108, SR_TID.X ;  /* 0x00000000006c7919 */ /* 0x000e620000002100 */
[----:B------:R-:W3:Y:S01]  /*14a10*/  S2UR UR4, SR_CTAID.Y ;  /* 0x00000000000479c3 */ /* 0x000ee20000002600 */
[----:B------:R-:W-:-:S02]  /*14a20*/  UISETP.NE.AND UP0, UPT, UR9, -0x1, UPT ;  /* 0xffffffff0900788c */ /* 0x000fc4000bf05270 */
[----:B------:R-:W4:Y:S01]  /*14a30*/  LDL.LU R8, [R1+0x4] ;  /* 0x0000040001087983 */ /* 0x000f220000300800 */
[----:B------:R-:W-:-:S03]  /*14a40*/  ULDC.64 UR6, c[0x0][0x1e8] ;  /* 0x00007a0000067ab9 */ /* 0x000fc60000000a00 */
[----:B------:R-:W5:Y:S04]  /*14a50*/  LDL.LU R7, [R1+0xc] ;  /* 0x00000c0001077983 */ /* 0x000f680000300800 */
[----:B------:R-:W5:Y:S01]  /*14a60*/  LDL.LU R6, [R1+0x8] ;  /* 0x0000080001067983 */ /* 0x000f620000300800 */
[----:B------:R-:W-:Y:S01]  /*14a70*/  @UP0 UIMAD.WIDE.U32 UR16, UR9, UR6, URZ ;  /* 0x00000006091002a5 */ /* 0x000fe2000f8e003f */
[----:B------:R-:W3:Y:S01]  /*14a80*/  S2UR UR13, SR_CTAID.X ;  /* 0x00000000000d79c3 */ /* 0x000ee20000002500 */
[----:B------:R-:W-:Y:S01]  /*14a90*/  ULDC UR11, c[0x0][0x214] ;  /* 0x00008500000b7ab9 */ /* 0x000fe20000000800 */
[----:B------:R-:W-:Y:S01]  /*14aa0*/  BSSY B0, `(.L_x_669) ;  /* 0x000016c000007945 */ /* 0x000fe20003800000 */
[----:B------:R-:W-:Y:S02]  /*14ab0*/  @UP0 UIMAD UR8, UR9, UR7, UR17 ;  /* 0x00000007090802a4 */ /* 0x000fe4000f8e0211 */
[----:B------:R-:W-:-:S02]  /*14ac0*/  UMOV UR26, URZ ;  /* 0x0000003f001a7c82 */ /* 0x000fc40008000000 */
[----:B------:R-:W-:Y:S01]  /*14ad0*/  ULDC.64 UR6, c[0x0][0x1e0] ;  /* 0x0000780000067ab9 */ /* 0x000fe20000000a00 */
[----:B------:R-:W3:Y:S01]  /*14ae0*/  S2UR UR14, SR_CTAID.Z ;  /* 0x00000000000e79c3 */ /* 0x000ee20000002700 */
[----:B------:R-:W-:Y:S01]  /*14af0*/  UMOV UR27, URZ ;  /* 0x0000003f001b7c82 */ /* 0x000fe20008000000 */
[----:B-1----:R-:W-:Y:S01]  /*14b00*/  SHF.R.S32.HI R107, RZ, 0x1f, R108 ;  /* 0x0000001fff6b7819 */ /* 0x002fe2000001146c */
[----:B---3--:R-:W-:Y:S02]  /*14b10*/  @!UP0 USHF.R.S32.HI UR15, URZ, 0x1f, UR4 ;  /* 0x0000001f3f0f8899 */ /* 0x008fe40008011404 */
[----:B------:R-:W-:Y:S01]  /*14b20*/  @!UP0 UIMAD.WIDE.U32 UR24, UR4, UR6, URZ ;  /* 0x00000006041882a5 */ /* 0x000fe2000f8e003f */
[CC--:B------:R-:W-:Y:S01]  /*14b30*/  LEA.HI R106, R107.reuse, R108.reuse, RZ, 0x2 ;  /* 0x0000006c6b6a7211 */ /* 0x0c0fe200078f10ff */
[----:B------:R-:W-:Y:S01]  /*14b40*/  @!UP0 UIMAD UR15, UR15, UR6, URZ ;  /* 0x000000060f0f82a4 */ /* 0x000fe2000f8e023f */
[----:B------:R-:W-:Y:S02]  /*14b50*/  LEA.HI R107, R107, R108, RZ, 0x5 ;  /* 0x0000006c6b6b7211 */ /* 0x000fe400078f28ff */
[----:B------:R-:W-:Y:S01]  /*14b60*/  SHF.R.S32.HI R47, RZ, 0x2, R106 ;  /* 0x00000002ff2f7819 */ /* 0x000fe2000001146a */
[----:B------:R-:W-:-:S02]  /*14b70*/  ULDC.U8 UR6, c[0x0][0x329] ;  /* 0x0000ca4000067ab9 */ /* 0x000fc40000000000 */
[----:B------:R-:W-:Y:S02]  /*14b80*/  UISETP.NE.AND UP1, UPT, UR6, URZ, UPT ;  /* 0x0000003f0600728c */ /* 0x000fe4000bf25270 */
[----:B------:R-:W-:Y:S02]  /*14b90*/  @!UP0 UIMAD UR15, UR4, UR7, UR15 ;  /* 0x00000007040f82a4 */ /* 0x000fe4000f8e020f */
[----:B------:R-:W-:Y:S02]  /*14ba0*/  @!UP0 UMOV UR16, UR24 ;  /* 0x0000001800108c82 */ /* 0x000fe40008000000 */
[----:B------:R-:W-:Y:S02]  /*14bb0*/  ULDC.U8 UR7, c[0x0][0x328] ;  /* 0x0000ca0000077ab9 */ /* 0x000fe40000000000 */
[----:B------:R-:W-:Y:S02]  /*14bc0*/  UISETP.NE.AND UP2, UPT, UR7, URZ, UPT ;  /* 0x0000003f0700728c */ /* 0x000fe4000bf45270 */
[----:B------:R-:W-:-:S02]  /*14bd0*/  @!UP0 UIADD3 UR8, UR25, UR15, URZ ;  /* 0x0000000f19088290 */ /* 0x000fc4000fffe03f */
[----:B------:R-:W-:Y:S02]  /*14be0*/  UISETP.NE.OR UP3, UPT, UR6, URZ, !UP2 ;  /* 0x0000003f0600728c */ /* 0x000fe4000d765670 */
[----:B------:R-:W-:Y:S02]  /*14bf0*/  @UP1 ULDC UR17, c[0x0][0x210] ;  /* 0x0000840000111ab9 */ /* 0x000fe40000000800 */
[----:B------:R-:W-:Y:S02]  /*14c00*/  ULDC UR7, c[0x0][0x234] ;  /* 0x00008d0000077ab9 */ /* 0x000fe40000000800 */
[----:B------:R-:W-:Y:S02]  /*14c10*/  @UP1 UIMAD UR17, UR17, UR11, URZ ;  /* 0x0000000b111112a4 */ /* 0x000fe4000f8e023f */
[----:B------:R-:W-:Y:S02]  /*14c20*/  @!UP1 USEL UR17, UR11, UR7, !UP2 ;  /* 0x000000070b119287 */ /* 0x000fe4000d000000 */
[----:B------:R-:W-:-:S02]  /*14c30*/  ULDC UR6, c[0x0][0x1c0] ;  /* 0x0000700000067ab9 */ /* 0x000fc40000000800 */
[----:B------:R-:W-:Y:S02]  /*14c40*/  @UP1 UMOV UR18, 0x1 ;  /* 0x0000000100121882 */ /* 0x000fe40000000000 */
[----:B------:R-:W-:Y:S02]  /*14c50*/  @!UP1 UIMAD UR18, UR17, UR6, URZ ;  /* 0x00000006111292a4 */ /* 0x000fe4000f8e023f */
[----:B------:R-:W-:Y:S02]  /*14c60*/  @!UP3 UIMAD UR22, UR4, UR11, URZ ;  /* 0x0000000b0416b2a4 */ /* 0x000fe4000f8e023f */
[----:B------:R-:W-:Y:S02]  /*14c70*/  @UP1 ULDC UR19, c[0x0][0x210] ;  /* 0x0000840000131ab9 */ /* 0x000fe40000000800 */
[----:B------:R-:W-:Y:S02]  /*14c80*/  UIMAD UR4, UR4, UR18, URZ ;  /* 0x00000012040472a4 */ /* 0x000fe4000f8e023f */
[----:B------:R-:W-:-:S02]  /*14c90*/  @!UP1 UMOV UR19, 0x1 ;  /* 0x0000000100139882 */ /* 0x000fc40000000000 */
[----:B------:R-:W-:Y:S02]  /*14ca0*/  @!UP3 USEL UR22, UR22, UR9, !UP0 ;  /* 0x000000091616b287 */ /* 0x000fe4000c000000 */
[----:B------:R-:W-:Y:S02]  /*14cb0*/  UIMAD UR6, UR13, UR19, URZ ;  /* 0x000000130d0672a4 */ /* 0x000fe4000f8e023f */
[----:B------:R-:W-:Y:S02]  /*14cc0*/  USEL UR4, UR4, URZ, UP3 ;  /* 0x0000003f04047287 */ /* 0x000fe40009800000 */
[----:B------:R-:W-:Y:S02]  /*14cd0*/  USHF.L.U32 UR6, UR6, 0x7, URZ ;  /* 0x0000000706067899 */ /* 0x000fe4000800063f */
[----:B------:R-:W-:Y:S02]  /*14ce0*/  UIMAD UR17, UR14, UR17, UR4 ;  /* 0x000000110e1172a4 */ /* 0x000fe4000f8e0204 */
[----:B------:R-:W-:-:S02]  /*14cf0*/  @!UP3 UMOV UR26, UR22 ;  /* 0x00000016001abc82 */ /* 0x000fc40008000000 */
[----:B------:R-:W-:Y:S02]  /*14d00*/  USHF.R.S32.HI UR4, URZ, 0x1f, UR6 ;  /* 0x0000001f3f047899 */ /* 0x000fe40008011406 */
[----:B------:R-:W-:Y:S02]  /*14d10*/  @!UP3 USHF.R.S32.HI UR27, URZ, 0x1f, UR22 ;  /* 0x0000001f3f1bb899 */ /* 0x000fe40008011416 */
[----:B------:R-:W-:Y:S02]  /*14d20*/  USHF.R.S32.HI UR7, URZ, 0x1f, UR17 ;  /* 0x0000001f3f077899 */ /* 0x000fe40008011411 */
[----:B------:R-:W-:-:S04]  /*14d30*/  UIADD3 UR6, UP2, UP1, UR6, UR26, UR17 ;  /* 0x0000001a06067290 */ /* 0x000fc8000f95e011 */
[----:B------:R-:W-:Y:S01]  /*14d40*/  UIADD3.X UR4, UR4, UR27, UR7, UP2, UP1 ;  /* 0x0000001b04047290 */ /* 0x000fe200097e2407 */
[----:B--2---:R-:W1:Y:S04]  /*14d50*/  SHFL.BFLY PT, R2, R3, 0x2, 0x1f ;  /* 0x0c401f0003027f89 */ /* 0x004e6800000e0000 */
[----:B----4-:R-:W2:Y:S04]  /*14d60*/  SHFL.BFLY PT, R0, R8, 0x2, 0x1f ;  /* 0x0c401f0008007f89 */ /* 0x010ea800000e0000 */
[----:B-----5:R-:W3:Y:S04]  /*14d70*/  SHFL.BFLY PT, R4, R7, 0x2, 0x1f ;  /* 0x0c401f0007047f89 */ /* 0x020ee800000e0000 */
[----:B------:R-:W-:Y:S01]  /*14d80*/  SHFL.BFLY PT, R5, R6, 0x2, 0x1f ;  /* 0x0c401f0006057f89 */ /* 0x000fe200000e0000 */
[----:B-1----:R-:W-:-:S05]  /*14d90*/  FADD.FTZ R2, R2, R3 ;  /* 0x0000000302027221 */ /* 0x002fca0000010000 */
[----:B------:R-:W1:Y:S01]  /*14da0*/  SHFL.BFLY PT, R3, R2, 0x1, 0x1f ;  /* 0x0c201f0002037f89 */ /* 0x000e6200000e0000 */
[----:B--2---:R-:W-:Y:S01]  /*14db0*/  FADD.FTZ R0, R0, R8 ;  /* 0x0000000800007221 */ /* 0x004fe20000010000 */
[----:B------:R-:W-:Y:S01]  /*14dc0*/  SHF.R.S32.HI R8, RZ, 0x5, R107 ;  /* 0x00000005ff087819 */ /* 0x000fe2000001146b */
[----:B---3--:R-:W-:-:S03]  /*14dd0*/  FADD.FTZ R4, R4, R7 ;  /* 0x0000000704047221 */ /* 0x008fc60000010000 */
[----:B------:R-:W2:Y:S04]  /*14de0*/  SHFL.BFLY PT, R48, R0, 0x1, 0x1f ;  /* 0x0c201f0000307f89 */ /* 0x000ea800000e0000 */
[----:B------:R-:W3:Y:S01]  /*14df0*/  SHFL.BFLY PT, R7, R4, 0x1, 0x1f ;  /* 0x0c201f0004077f89 */ /* 0x000ee200000e0000 */
[----:B-1----:R-:W-:Y:S01]  /*14e00*/  FADD.FTZ R49, R2, R3 ;  /* 0x0000000302317221 */ /* 0x002fe20000010000 */
[----:B------:R-:W-:Y:S01]  /*14e10*/  MOV R3, 0x3f800000 ;  /* 0x3f80000000037802 */ /* 0x000fe20000000f00 */
[----:B------:R-:W-:Y:S01]  /*14e20*/  FADD.FTZ R2, R5, R6 ;  /* 0x0000000605027221 */ /* 0x000fe20000010000 */
[----:B------:R-:W-:Y:S02]  /*14e30*/  LOP3.LUT R5, R106, 0xfffffffc, RZ, 0xc0, !PT ;  /* 0xfffffffc6a057812 */ /* 0x000fe400078ec0ff */
[----:B------:R-:W-:-:S02]  /*14e40*/  FSETP.NE.FTZ.AND P5, PT, R49, RZ, PT ;  /* 0x000000ff3100720b */ /* 0x000fc40003fb5000 */
[----:B------:R-:W1:Y:S01]  /*14e50*/  SHFL.BFLY PT, R6, R2, 0x1, 0x1f ;  /* 0x0c201f0002067f89 */ /* 0x000e6200000e0000 */
[----:B--2---:R-:W-:Y:S01]  /*14e60*/  FADD.FTZ R48, R0, R48 ;  /* 0x0000003000307221 */ /* 0x004fe20000010000 */
[----:B------:R-:W-:Y:S02]  /*14e70*/  MOV R0, 0x3f800000 ;  /* 0x3f80000000007802 */ /* 0x000fe40000000f00 */
[----:B------:R-:W-:Y:S01]  /*14e80*/  IADD3 R5, -R5, R108, RZ ;  /* 0x0000006c05057210 */ /* 0x000fe20007ffe1ff */
[----:B---3--:R-:W-:Y:S01]  /*14e90*/  FADD.FTZ R102, R4, R7 ;  /* 0x0000000704667221 */ /* 0x008fe20000010000 */
[----:B------:R-:W-:Y:S02]  /*14ea0*/  FSETP.NE.FTZ.AND P4, PT, R48, RZ, PT ;  /* 0x000000ff3000720b */ /* 0x000fe40003f95000 */
[----:B------:R-:W-:Y:S02]  /*14eb0*/  LEA R50, R8, R5, 0x8 ;  /* 0x0000000508327211 */ /* 0x000fe400078e40ff */
[----:B------:R-:W-:Y:S01]  /*14ec0*/  FSETP.NE.FTZ.AND P3, PT, R102, RZ, PT ;  /* 0x000000ff6600720b */ /* 0x000fe20003f75000 */
[----:B------:R-:W2:Y:S08]  /*14ed0*/  @P5 MUFU.RCP R0, R49 ;  /* 0x0000003100005308 */ /* 0x000eb00000001000 */
[----:B------:R-:W-:Y:S01]  /*14ee0*/  @P4 MUFU.RCP R3, R48 ;  /* 0x0000003000034308 */ /* 0x000fe20000001000 */
[----:B-1----:R-:W-:Y:S01]  /*14ef0*/  FADD.FTZ R100, R2, R6 ;  /* 0x0000000602647221 */ /* 0x002fe20000010000 */
[----:B------:R-:W-:Y:S01]  /*14f00*/  MOV R2, 0x3f800000 ;  /* 0x3f80000000027802 */ /* 0x000fe20000000f00 */
[----:B--2---:R-:W-:-:S03]  /*14f10*/  FMUL.FTZ R116, R0, R116 ;  /* 0x0000007400747220 */ /* 0x004fc60000410000 */
[----:B------:R-:W-:Y:S01]  /*14f20*/  FSETP.NE.FTZ.AND P2, PT, R100, RZ, PT ;  /* 0x000000ff6400720b */ /* 0x000fe20003f55000 */
[C---:B------:R-:W-:Y:S01]  /*14f30*/  FMUL.FTZ R44, R0.reuse, R117 ;  /* 0x00000075002c7220 */ /* 0x040fe20000410000 */
[----:B------:R-:W1:Y:S01]  /*14f40*/  @P3 MUFU.RCP R2, R102 ;  /* 0x0000006600023308 */ /* 0x000e620000001000 */
        /* <DEDUP_REMOVED lines=70> */
[----:B------:R-:W-:Y:S01]  /*153b0*/  SHF.R.S32.HI R2, RZ, 0x1f, R47 ;  /* 0x0000001fff027819 */ /* 0x000fe2000001142f */
[----:B-1----:R-:W-:Y:S01]  /*153c0*/  FMUL.FTZ R115, R0, R115 ;  /* 0x0000007300737220 */ /* 0x002fe20000410000 */
[----:B------:R-:W-:Y:S01]  /*153d0*/  F2FP.PACK_AB R10, R10, R88 ;  /* 0x000000580a0a723e */ /* 0x000fe200000000ff */
        /* <DEDUP_REMOVED lines=52> */
[----:B------:R-:W-:Y:S01]  /*15720*/  FMUL.FTZ R36, R3, R143 ;  /* 0x0000008f03247220 */ /* 0x000fe20000410000 */
        /* <DEDUP_REMOVED lines=163> */
.L_x_670:
[----:B---34-:R-:W-:Y:S05]  /*16160*/  BSYNC B0 ;  /* 0x0000000000007941 */ /* 0x018fea0003800000 */
.L_x_669:
        /* <DEDUP_REMOVED lines=37> */
.L_x_672:
[----:B----4-:R-:W-:Y:S05]  /*163c0*/  BSYNC B0 ;  /* 0x0000000000007941 */ /* 0x010fea0003800000 */
.L_x_671:
        /* <DEDUP_REMOVED lines=20> */
.L_x_674:
[----:B------:R-:W-:Y:S05]  /*16510*/  BSYNC B0 ;  /* 0x0000000000007941 */ /* 0x000fea0003800000 */
.L_x_673:
        /* <DEDUP_REMOVED lines=20> */
.L_x_676:
[----:B------:R-:W-:Y:S05]  /*16660*/  BSYNC B0 ;  /* 0x0000000000007941 */ /* 0x000fea0003800000 */
.L_x_675:
        /* <DEDUP_REMOVED lines=21> */
.L_x_635:
[----:B-1----:R-:W-:Y:S01]  /*167c0*/  UISETP.NE.AND UP4, UPT, UR9, -0x1, UPT ;  /* 0xffffffff0900788c */ /* 0x002fe2000bf85270 */
[----:B------:R-:W-:Y:S01]  /*167d0*/  SHF.R.S32.HI R6, RZ, 0x1f, R27 ;  /* 0x0000001fff067819 */ /* 0x000fe2000001141b */
[----:B------:R-:W-:Y:S01]  /*167e0*/  ULDC.64 UR6, c[0x0][0x1e8] ;  /* 0x00007a0000067ab9 */ /* 0x000fe20000000a00 */
[----:B------:R-:W1:Y:S01]  /*167f0*/  S2R R12, SR_CTAID.Z ;  /* 0x00000000000c7919 */ /* 0x000e620000002700 */
[----:B------:R-:W-:Y:S01]  /*16800*/  ULDC.64 UR4, c[0x0][0x1e0] ;  /* 0x0000780000047ab9 */ /* 0x000fe20000000a00 */
[----:B------:R-:W-:Y:S01]  /*16810*/  LEA.HI R6, R6, R27, RZ, 0x2 ;  /* 0x0000001b06067211 */ /* 0x000fe200078f10ff */
[----:B------:R-:W-:Y:S01]  /*16820*/  USHF.R.S32.HI UR13, URZ, 0x1f, UR26 ;  /* 0x0000001f3f0d7899 */ /* 0x000fe2000801141a */
[----:B------:R-:W-:Y:S01]  /*16830*/  BSSY B0, `(.L_x_677) ;  /* 0x0000046000007945 */ /* 0x000fe20003800000 */
[----:B------:R-:W-:Y:S01]  /*16840*/  ULDC.U8 UR16, c[0x0][0x328] ;  /* 0x0000ca0000107ab9 */ /* 0x000fe20000000000 */
[----:B------:R-:W-:Y:S01]  /*16850*/  LOP3.LUT R0, R6, 0xfffffffc, RZ, 0xc0, !PT ;  /* 0xfffffffc06007812 */ /* 0x000fe200078ec0ff */
[----:B------:R-:W-:Y:S01]  /*16860*/  UISETP.NE.AND UP3, UPT, UR16, URZ, UPT ;  /* 0x0000003f1000728c */ /* 0x000fe2000bf65270 */
[----:B------:R-:W-:Y:S01]  /*16870*/  SHF.R.S32.HI R6, RZ, 0x2, R6 ;  /* 0x00000002ff067819 */ /* 0x000fe20000011406 */
[----:B------:R-:W-:-:S02]  /*16880*/  @UP4 UIMAD.WIDE.U32 UR14, UR9, UR6, URZ ;  /* 0x00000006090e42a5 */ /* 0x000fc4000f8e003f */
[----:B------:R-:W-:Y:S01]  /*16890*/  @!UP4 USHF.R.S32.HI UR17, URZ, 0x1f, UR24 ;  /* 0x0000001f3f11c899 */ /* 0x000fe20008011418 */
[----:B------:R-:W-:Y:S01]  /*168a0*/  IMAD.IADD R15, R27, 0x1, -R0 ;  /* 0x000000011b0f7824 */ /* 0x000fe200078e0a00 */
[----:B------:R-:W-:Y:S01]  /*168b0*/  @UP4 UIMAD UR7, UR9, UR7, UR15 ;  /* 0x00000007090742a4 */ /* 0x000fe2000f8e020f */
[----:B------:R-:W-:Y:S01]  /*168c0*/  SHF.R.S32.HI R7, RZ, 0x1f, R6 ;  /* 0x0000001fff077819 */ /* 0x000fe20000011406 */
[----:B------:R-:W-:Y:S01]  /*168d0*/  @!UP4 UIMAD UR17, UR17, UR4, URZ ;  /* 0x000000041111c2a4 */ /* 0x000fe2000f8e023f */
[----:B------:R-:W-:Y:S01]  /*168e0*/  IMAD.SHL.U32 R0, R15, 0x8, RZ ;  /* 0x000000080f007824 */ /* 0x000fe200078e00ff */
[----:B------:R-:W-:Y:S02]  /*168f0*/  ULDC.U8 UR15, c[0x0][0x329] ;  /* 0x0000ca40000f7ab9 */ /* 0x000fe40000000000 */
[----:B------:R-:W-:Y:S02]  /*16900*/  UISETP.NE.AND UP1, UPT, UR15, URZ, UPT ;  /* 0x0000003f0f00728c */ /* 0x000fe4000bf25270 */
[----:B------:R-:W-:Y:S01]  /*16910*/  @!UP4 UIMAD.WIDE.U32 UR18, UR24, UR4, URZ ;  /* 0x000000041812c2a5 */ /* 0x000fe2000f8e003f */
[C---:B------:R-:W-:Y:S01]  /*16920*/  IADD3 R18, R0.reuse, 0x20, RZ ;  /* 0x0000002000127810 */ /* 0x040fe20007ffe0ff */
[----:B------:R-:W-:Y:S01]  /*16930*/  @!UP4 UIMAD UR17, UR24, UR5, UR17 ;  /* 0x000000051811c2a4 */ /* 0x000fe2000f8e0211 */
[----:B------:R-:W-:Y:S01]  /*16940*/  IADD3 R17, R0, 0x40, RZ ;  /* 0x0000004000117810 */ /* 0x000fe20007ffe0ff */
[----:B------:R-:W-:-:S02]  /*16950*/  ULDC UR11, c[0x0][0x214] ;  /* 0x00008500000b7ab9 */ /* 0x000fc40000000800 */
[----:B------:R-:W-:Y:S02]  /*16960*/  ULDC.64 UR4, c[0x0][0x1f0] ;  /* 0x00007c0000047ab9 */ /* 0x000fe40000000a00 */
[----:B------:R-:W-:Y:S02]  /*16970*/  UIMAD UR4, UR13, UR4, URZ ;  /* 0x000000040d0472a4 */ /* 0x000fe4000f8e023f */
[----:B------:R-:W-:Y:S02]  /*16980*/  UISETP.NE.OR UP2, UPT, UR15, URZ, !UP3 ;  /* 0x0000003f0f00728c */ /* 0x000fe4000df45670 */
[----:B------:R-:W-:Y:S02]  /*16990*/  @UP1 ULDC UR13, c[0x0][0x210] ;  /* 0x00008400000d1ab9 */ /* 0x000fe40000000800 */
[----:B------:R-:W-:Y:S02]  /*169a0*/  ULDC UR8, c[0x0][0x234] ;  /* 0x00008d0000087ab9 */ /* 0x000fe40000000800 */
[----:B------:R-:W-:-:S02]  /*169b0*/  @UP1 UIMAD UR13, UR13, UR11, URZ ;  /* 0x0000000b0d0d12a4 */ /* 0x000fc4000f8e023f */
[----:B------:R-:W-:Y:S02]  /*169c0*/  @!UP1 USEL UR13, UR11, UR8, !UP3 ;  /* 0x000000080b0d9287 */ /* 0x000fe4000d800000 */
[----:B------:R-:W-:Y:S02]  /*169d0*/  UISETP.NE.OR UP0, UPT, UR9, -0x1, UP2 ;  /* 0xffffffff0900788c */ /* 0x000fe40009705670 */
[----:B------:R-:W-:Y:S02]  /*169e0*/  ULDC UR6, c[0x0][0x1c0] ;  /* 0x0000700000067ab9 */ /* 0x000fe40000000800 */
[----:B------:R-:W-:Y:S02]  /*169f0*/  @UP1 UMOV UR15, 0x1 ;  /* 0x00000001000f1882 */ /* 0x000fe40000000000 */
[----:B------:R-:W-:Y:S02]  /*16a00*/  @!UP1 UIMAD UR15, UR13, UR6, URZ ;  /* 0x000000060d0f92a4 */ /* 0x000fe4000f8e023f */
[----:B------:R-:W-:-:S02]  /*16a10*/  @!UP4 UMOV UR14, UR18 ;  /* 0x00000012000ecc82 */ /* 0x000fc40008000000 */
[----:B------:R-:W-:Y:S01]  /*16a20*/  @!UP4 UIADD3 UR7, UR19, UR17, URZ ;  /* 0x000000111307c290 */ /* 0x000fe2000fffe03f */
[C---:B------:R-:W-:Y:S01]  /*16a30*/  IADD3 R2, P0, R0.reuse, UR14, RZ ;  /* 0x0000000e00027c10 */ /* 0x040fe2000ff1e0ff */
[----:B------:R-:W-:Y:S02]  /*16a40*/  UIADD3 UR12, -UR25, UR12, URZ ;  /* 0x0000000c190c7290 */ /* 0x000fe4000fffe13f */
[----:B------:R-:W-:Y:S02]  /*16a50*/  UIMAD UR15, UR24, UR15, URZ ;  /* 0x0000000f180f72a4 */ /* 0x000fe4000f8e023f */
[----:B------:R-:W-:Y:S01]  /*16a60*/  @!UP0 UIMAD UR9, UR24, UR11, URZ ;  /* 0x0000000b180982a4 */ /* 0x000fe2000f8e023f */
[----:B------:R-:W-:Y:S01]  /*16a70*/  LEA.HI.X.SX32 R3, R0, UR7, 0x1, P0 ;  /* 0x0000000700037c11 */ /* 0x000fe200080f0eff */
[----:B------:R-:W-:Y:S01]  /*16a80*/  USEL UR15, UR15, URZ, UP2 ;  /* 0x0000003f0f0f7287 */ /* 0x000fe20009000000 */
[----:B------:R-:W-:Y:S01]  /*16a90*/  ISETP.GE.AND P0, PT, R6, UR12, PT ;  /* 0x0000000c06007c0c */ /* 0x000fe2000bf06270 */
[----:B------:R-:W-:-:S02]  /*16aa0*/  @UP1 ULDC UR16, c[0x0][0x210] ;  /* 0x0000840000101ab9 */ /* 0x000fc40000000800 */
[----:B------:R-:W-:Y:S01]  /*16ab0*/  @!UP1 UMOV UR16, 0x1 ;  /* 0x0000000100109882 */ /* 0x000fe20000000000 */
[----:B-1----:R-:W-:Y:S01]  /*16ac0*/  IMAD.WIDE.U32 R12, R12, c[0x0][0x1f0], R2 ;  /* 0x00007c000c0c7a25 */ /* 0x002fe200078e0002 */
[----:B------:R-:W-:Y:S02]  /*16ad0*/  UIMAD UR13, UR26, UR13, UR15 ;  /* 0x0000000d1a0d72a4 */ /* 0x000fe4000f8e020f */
[----:B------:R-:W-:Y:S01]  /*16ae0*/  UIMAD UR25, UR25, UR16, URZ ;  /* 0x00000010191972a4 */ /* 0x000fe2000f8e023f */
[----:B------:R-:W-:Y:S01]  /*16af0*/  IMAD.U32 R2, RZ, RZ, UR10 ;  /* 0x0000000aff027e24 */ /* 0x000fe2000f8e00ff */
[----:B------:R-:W-:Y:S02]  /*16b00*/  UMOV UR22, URZ ;  /* 0x0000003f00167c82 */ /* 0x000fe40008000000 */
[----:B------:R-:W-:Y:S01]  /*16b10*/  @!UP2 UMOV UR22, UR9 ;  /* 0x000000090016ac82 */ /* 0x000fe20008000000 */
[----:B------:R-:W-:Y:S01]  /*16b20*/  IMAD.WIDE R2, R2, 0x80, R6 ;  /* 0x0000008002027825 */ /* 0x000fe200078e0206 */
[----:B------:R-:W-:-:S02]  /*16b30*/  UIMAD UR4, UR26, UR5, UR4 ;  /* 0x000000051a0472a4 */ /* 0x000fc4000f8e0204 */
[----:B------:R-:W-:Y:S02]  /*16b40*/  UMOV UR23, URZ ;  /* 0x0000003f00177c82 */ /* 0x000fe40008000000 */
[----:B------:R-:W-:Y:S02]  /*16b50*/  USHF.R.S32.HI UR7, URZ, 0x1f, UR13 ;  /* 0x0000001f3f077899 */ /* 0x000fe4000801140d */
        /* <DEDUP_REMOVED lines=19> */
.L_x_678:
[----:B------:R-:W-:Y:S05]  /*16c90*/  BSYNC B0 ;  /* 0x0000000000007941 */ /* 0x000fea0003800000 */
.L_x_677:
        /* <DEDUP_REMOVED lines=20> */
.L_x_680:
[----:B------:R-:W-:Y:S05]  /*16de0*/  BSYNC B0 ;  /* 0x0000000000007941 */ /* 0x000fea0003800000 */
.L_x_679:
        /* <DEDUP_REMOVED lines=20> */
.L_x_682:
[----:B------:R-:W-:Y:S05]  /*16f30*/  BSYNC B0 ;  /* 0x0000000000007941 */ /* 0x000fea0003800000 */
.L_x_681:
        /* <DEDUP_REMOVED lines=19> */
.L_x_684:
[----:B------:R-:W-:Y:S05]  /*17070*/  BSYNC B0 ;  /* 0x0000000000007941 */ /* 0x000fea0003800000 */
.L_x_683:
        /* <DEDUP_REMOVED lines=35> */
.L_x_685:
        /* <DEDUP_REMOVED lines=13> */
.L_x_995:


//--------------------- .text._ZN5flash16flash_fwd_kernelI23Flash_fwd_kernel_traitsILi96ELi64ELi64ELi4ELb0ELb0EN7cutlass6half_tE19Flash_kernel_traitsILi96ELi64ELi64ELi4ES3_EELb1ELb1ELb0ELb0ELb0ELb0ELb0ELb0EEEvNS_16Flash_fwd_paramsE --------------------------
	.section	.text._ZN5flash16flash_fwd_kernelI23Flash_fwd_kernel_traitsILi96ELi64ELi64ELi4ELb0ELb0EN7cutlass6half_tE19Flash_kernel_traitsILi96ELi64ELi64ELi4ES3_EELb1ELb1ELb0ELb0ELb0ELb0ELb0ELb0EEEvNS_16Flash_fwd_paramsE,"ax",@progbits
	.sectioninfo	@"SHI_REGISTERS=160"
	.align	128
        .global         _ZN5flash16flash_fwd_kernelI23Flash_fwd_kernel_traitsILi96ELi64ELi64ELi4ELb0ELb0EN7cutlass6half_tE19Flash_kernel_traitsILi96ELi64ELi64ELi4ES3_EELb1ELb1ELb0ELb0ELb0ELb0ELb0ELb0EEEvNS_16Flash_fwd_paramsE
        .type           _ZN5flash16flash_fwd_kernelI23Flash_fwd_kernel_traitsILi96ELi64ELi64ELi4ELb0ELb0EN7cutlass6half_tE19Flash_kernel_traitsILi96ELi64ELi64ELi4ES3_EELb1ELb1ELb0ELb0ELb0ELb0ELb0ELb0EEEvNS_16Flash_fwd_paramsE,@function
        .size           _ZN5flash16flash_fwd_kernelI23Flash_fwd_kernel_traitsILi96ELi64ELi64ELi4ELb0ELb0EN7cutlass6half_tE19Flash_kernel_traitsILi96ELi64ELi64ELi4ES3_EELb1ELb1ELb0ELb0ELb0ELb0ELb0ELb0EEEvNS_16Flash_fwd_paramsE,(.L_x_996 - _ZN5flash16flash_fwd_kernelI23Flash_fwd_kernel_traitsILi96ELi64ELi64ELi4ELb0ELb0EN7cutlass6half_tE19Flash_kernel_traitsILi96ELi64ELi64ELi4ES3_EELb1ELb1ELb0ELb0ELb0ELb0ELb0ELb0EEEvNS_16Flash_fwd_paramsE)
        .other          _ZN5flash16flash_fwd_kernelI23Flash_fwd_kernel_traitsILi96ELi64ELi64ELi4ELb0ELb0EN7cutlass6half_tE19Flash_kernel_traitsILi96ELi64ELi64ELi4ES3_EELb1ELb1ELb0ELb0ELb0ELb0ELb0ELb0EEEvNS_16Flash_fwd_paramsE,@"STO_CUDA_ENTRY STV_DEFAULT"
_ZN5flash16flash_fwd_kernelI23Flash_fwd_kernel_traitsILi96ELi64ELi64ELi4ELb0ELb0EN7cutlass6half_tE19Flash_kernel_traitsILi96ELi64ELi64ELi4ES3_EELb1ELb1ELb0ELb0ELb0ELb0ELb0ELb0EEEvNS_16Flash_fwd_paramsE:
.text._ZN5flash16flash_fwd_kernelI23Flash_fwd_kernel_traitsILi96ELi64ELi64ELi4ELb0ELb0EN7cutlass6half_tE19Flash_kernel_traitsILi96ELi64ELi64ELi4ES3_EELb1ELb1ELb0ELb0ELb0ELb0ELb0ELb0EEEvNS_16Flash_fwd_paramsE:
[----:B------:R-:W-:Y:S02]  /*0000*/  MOV R1, c[0x0][0x28] ;  /* 0x00000a0000017a02 */ /* 0x000fe40000000f00 */
[----:B------:R-:W-:Y:S02]  /*0010*/  ULDC.U8 UR4, c[0x0][0x304] ;  /* 0x0000c10000047ab9 */ /* 0x000fe40000000000 */
[----:B------:R-:W-:Y:S01]  /*0020*/  ISETP.NE.AND P1, PT, RZ, UR4, PT ;  /* 0x00000004ff007c0c */ /* 0x000fe2000bf25270 */
[----:B------:R-:W-:Y:S02]  /*0030*/  ULDC.64 UR24, c[0x0][0x2f0] ;  /* 0x0000bc0000187ab9 */ /* 0x000fe40000000a00 */
[----:B------:R-:W-:Y:S01]  /*0040*/  IMAD.U32 R6, RZ, RZ, UR24 ;  /* 0x00000018ff067e24 */ /* 0x000fe2000f8e00ff */
[----:B------:R-:W-:Y:S01]  /*0050*/  ULDC.64 UR22, c[0x0][0x118] ;  /* 0x0000460000167ab9 */ /* 0x000fe20000000a00 */
[----:B------:R-:W-:-:S08]  /*0060*/  IMAD.U32 R7, RZ, RZ, UR25 ;  /* 0x00000019ff077e24 */ /* 0x000fd0000f8e00ff */
[----:B------:R-:W2:Y:S01]  /*0070*/  @P1 LDG.E.64 R6, [R6.64] ;  /* 0x0000001606061981 */ /* 0x000ea2000c1e1b00 */
[----:B------:R-:W-:Y:S02]  /*0080*/  IMAD.MOV.U32 R8, RZ, RZ, c[0x0][0x2f8] ;  /* 0x0000be00ff087624 */ /* 0x000fe400078e00ff */
[----:B------:R-:W-:-:S05]  /*0090*/  IMAD.MOV.U32 R9, RZ, RZ, c[0x0][0x2fc] ;  /* 0x0000bf00ff097624 */ /* 0x000fca00078e00ff */
[----:B------:R-:W3:Y:S01]  /*00a0*/  @P1 LDG.E.64 R4, [R8.64] ;  /* 0x0000001608041981 */ /* 0x000ee2000c1e1b00 */
[----:B------:R-:W-:Y:S01]  /*00b0*/  ISETP.NE.U32.AND P3, PT, RZ, c[0x0][0x240], PT ;  /* 0x00009000ff007a0c */ /* 0x000fe20003f65070 */
[----:B------:R-:W-:Y:S01]  /*00c0*/  IMAD.MOV.U32 R118, RZ, RZ, -0x1 ;  /* 0xffffffffff767424 */ /* 0x000fe200078e00ff */
[----:B------:R-:W1:Y:S01]  /*00d0*/  LDC.U8 R0, c[0x0][0x312] ;  /* 0x0000c480ff007b82 */ /* 0x000e620000000000 */
[----:B------:R-:W4:Y:S01]  /*00e0*/  S2R R20, SR_CTAID.X ;  /* 0x0000000000147919 */ /* 0x000f220000002500 */
[----:B------:R-:W-:-:S03]  /*00f0*/  ISETP.NE.AND.EX P3, PT, RZ, c[0x0][0x244], PT, P3 ;  /* 0x00009100ff007a0c */ /* 0x000fc60003f65330 */
[----:B------:R-:W4:Y:S04]  /*0100*/  S2R R14, SR_CTAID.Y ;  /* 0x00000000000e7919 */ /* 0x000f280000002600 */
[----:B------:R-:W4:Y:S04]  /*0110*/  S2R R27, SR_CTAID.Z ;  /* 0x00000000001b7919 */ /* 0x000f280000002700 */
[----:B------:R-:W4:Y:S01]  /*0120*/  S2R R10, SR_TID.X ;  /* 0x00000000000a7919 */ /* 0x000f220000002100 */
[----:B-1----:R-:W-:Y:S02]  /*0130*/  ISETP.NE.AND P4, PT, R0, RZ, PT ;  /* 0x000000ff0000720c */ /* 0x002fe40003f85270 */
[----:B----4-:R-:W-:-:S04]  /*0140*/  LOP3.LUT R3, R27, R20, R14, 0xfe, !PT ;  /* 0x000000141b037212 */ /* 0x010fc800078efe0e */
[----:B------:R-:W-:Y:S01]  /*0150*/  LOP3.LUT P2, RZ, R3, R10, RZ, 0xfc, !PT ;  /* 0x0000000a03ff7212 */ /* 0x000fe2000784fcff */
[----:B------:R-:W-:-:S04]  /*0160*/  IMAD.MOV.U32 R3, RZ, RZ, 0x4 ;  /* 0x00000004ff037424 */ /* 0x000fc800078e00ff */
[----:B------:R-:W-:-:S08]  /*0170*/  IMAD.WIDE R24, R14, R3, c[0x0][0x240] ;  /* 0x000090000e187625 */ /* 0x000fd000078e0203 */
[----:B------:R-:W-:Y:S02]  /*0180*/  @!P2 IMAD.MOV.U32 R18, RZ, RZ, c[0x0][0x308] ;  /* 0x0000c200ff12a624 */ /* 0x000fe400078e00ff */
[----:B------:R-:W-:Y:S01]  /*0190*/  @!P2 IMAD.MOV.U32 R19, RZ, RZ, c[0x0][0x30c] ;  /* 0x0000c300ff13a624 */ /* 0x000fe200078e00ff */
[----:B--2---:R-:W1:Y:S08]  /*01a0*/  @P1 R2UR UR24, R6 ;  /* 0x00000000061813c2 */ /* 0x004e7000000e0000 */
[----:B------:R-:W2:Y:S01]  /*01b0*/  @P1 R2UR UR25, R7 ;  /* 0x00000000071913c2 */ /* 0x000ea200000e0000 */
[----:B---3--:R-:W-:-:S05]  /*01c0*/  @P1 IADD3 R8, P0, R4, c[0x0][0x300], RZ ;  /* 0x0000c00004081a10 */ /* 0x008fca0007f1e0ff */
[----:B------:R-:W-:Y:S01]  /*01d0*/  @P1 IMAD.X R9, RZ, RZ, R5, P0 ;  /* 0x000000ffff091224 */ /* 0x000fe200000e0605 */
[----:B------:R-:W-:Y:S02]  /*01e0*/  ISETP.NE.U32.AND P0, PT, RZ, c[0x0][0x250], PT ;  /* 0x00009400ff007a0c */ /* 0x000fe40003f05070 */
[----:B------:R-:W-:Y:S02]  /*01f0*/  ISETP.EQ.U32.AND P1, PT, RZ, c[0x0][0x248], PT ;  /* 0x00009200ff007a0c */ /* 0x000fe40003f22070 */
[----:B------:R-:W-:Y:S01]  /*0200*/  @!P2 STG.E.64 [R18.64+0x8], R8 ;  /* 0x000008081200a986 */ /* 0x000fe2000c101b16 */
[----:B------:R-:W-:Y:S02]  /*0210*/  ISETP.NE.AND.EX P0, PT, RZ, c[0x0][0x254], PT, P0 ;  /* 0x00009500ff007a0c */ /* 0x000fe40003f05300 */
[----:B------:R-:W-:Y:S02]  /*0220*/  SHF.R.S32.HI R17, RZ, 0x1f, R10 ;  /* 0x0000001fff117819 */ /* 0x000fe4000001140a */
[----:B-1----:R-:W-:-:S02]  /*0230*/  MOV R12, UR24 ;  /* 0x00000018000c7c02 */ /* 0x002fc40008000f00 */
[----:B------:R-:W-:Y:S01]  /*0240*/  ISETP.EQ.OR.EX P1, PT, RZ, c[0x0][0x24c], !P4, P1 ;  /* 0x00009300ff007a0c */ /* 0x000fe20006722710 */
[----:B--2---:R-:W-:-:S05]  /*0250*/  IMAD.U32 R13, RZ, RZ, UR25 ;  /* 0x00000019ff0d7e24 */ /* 0x004fca000f8e00ff */
[----:B------:R1:W-:Y:S04]  /*0260*/  @!P2 STG.E.64 [R18.64], R12 ;  /* 0x0000000c1200a986 */ /* 0x0003e8000c101b16 */
[----:B------:R2:W3:Y:S04]  /*0270*/  @P3 LDG.E R118, [R24.64] ;  /* 0x0000001618763981 */ /* 0x0004e8000c1e1900 */
[----:B------:R2:W3:Y:S01]  /*0280*/  @P3 LDG.E R123, [R24.64+0x4] ;  /* 0x00000416187b3981 */ /* 0x0004e2000c1e1900 */
[----:B------:R-:W-:Y:S01]  /*0290*/  ISETP.NE.U32.AND P2, PT, RZ, c[0x0][0x248], PT ;  /* 0x00009200ff007a0c */ /* 0x000fe20003f45070 */
[----:B------:R-:W-:-:S02]  /*02a0*/  IMAD R11, R14, c[0x0][0x1c0], R27 ;  /* 0x000070000e0b7a24 */ /* 0x000fc400078e021b */
[----:B------:R-:W-:Y:S01]  /*02b0*/  IMAD.MOV.U32 R5, RZ, RZ, RZ ;  /* 0x000000ffff057224 */ /* 0x000fe200078e00ff */
[----:B------:R-:W-:Y:S01]  /*02c0*/  ISETP.NE.AND.EX P2, PT, RZ, c[0x0][0x24c], PT, P2 ;  /* 0x00009300ff007a0c */ /* 0x000fe20003f45320 */
[----:B------:R-:W-:Y:S02]  /*02d0*/  IMAD.MOV.U32 R16, RZ, RZ, -0x1 ;  /* 0xffffffffff107424 */ /* 0x000fe400078e00ff */
[----:B------:R-:W-:Y:S01]  /*02e0*/  @P0 IMAD.WIDE R22, R14, R3, c[0x0][0x250] ;  /* 0x000094000e160625 */ /* 0x000fe200078e0203 */
[----:B------:R-:W-:-:S03]  /*02f0*/  SHF.L.U32 R11, R11, 0x5, RZ ;  /* 0x000000050b0b7819 */ /* 0x000fc600000006ff */
[----:B------:R-:W-:Y:S01]  /*0300*/  IMAD.WIDE R6, R14, R3, c[0x0][0x248] ;  /* 0x000092000e067625 */ /* 0x000fe200078e0203 */
[----:B------:R4:W5:Y:S01]  /*0310*/  @P0 LDG.E R5, [R22.64] ;  /* 0x0000001616050981 */ /* 0x000962000c1e1900 */
[----:B-1----:R-:W-:-:S03]  /*0320*/  LEA.HI R19, R17, R10, RZ, 0x5 ;  /* 0x0000000a11137211 */ /* 0x002fc600078f28ff */
[----:B------:R4:W5:Y:S01]  /*0330*/  @!P1 LDG.E R16, [R6.64] ;  /* 0x0000001606109981 */ /* 0x000962000c1e1900 */
[----:B------:R-:W-:Y:S02]  /*0340*/  SHF.R.S32.HI R0, RZ, 0x1f, R11 ;  /* 0x0000001fff007819 */ /* 0x000fe4000001140b */
[----:B------:R-:W-:-:S05]  /*0350*/  LOP3.LUT R13, R19, 0xffffffe0, RZ, 0xc0, !PT ;  /* 0xffffffe0130d7812 */ /* 0x000fca00078ec0ff */
[----:B--2---:R-:W-:-:S05]  /*0360*/  IMAD.IADD R24, R10, 0x1, -R13 ;  /* 0x000000010a187824 */ /* 0x004fca00078e0a0d */
[--C-:B------:R-:W-:Y:S02]  /*0370*/  IADD3 R96, P1, P0, R11, R8, R24.reuse ;  /* 0x000000080b607210 */ /* 0x100fe4000783e018 */
[----:B------:R-:W-:-:S04]  /*0380*/  SHF.R.S32.HI R2, RZ, 0x1f, R24 ;  /* 0x0000001fff027819 */ /* 0x000fc80000011418 */
[----:B------:R-:W-:Y:S01]  /*0390*/  IADD3.X R0, R0, R9, R2, P1, P0 ;  /* 0x0000000900007210 */ /* 0x000fe20000fe0402 */
[----:B---3--:R-:W-:Y:S02]  /*03a0*/  @P3 IMAD.IADD R123, R123, 0x1, -R118 ;  /* 0x000000017b7b3824 */ /* 0x008fe400078e0a76 */
[----:B------:R-:W-:Y:S01]  /*03b0*/  @!P3 IMAD.MOV.U32 R123, RZ, RZ, c[0x0][0x214] ;  /* 0x00008500ff7bb624 */ /* 0x000fe200078e00ff */
[----:B------:R-:W-:Y:S05]  /*03c0*/  @!P2 BRA `(.L_x_686) ;  /* 0x000000400000a947 */ /* 0x000fea0003800000 */
[----:B----4-:R-:W2:Y:S02]  /*03d0*/  @P4 LDG.E R9, [R6.64+0x4] ;  /* 0x0000041606094981 */ /* 0x010ea4000c1e1900 */
[----:B--2--5:R-:W-:-:S06]  /*03e0*/  @P4 IADD3 R4, R9, -R16, RZ ;  /* 0x8000001009044210 */ /* 0x024fcc0007ffe0ff */
[----:B------:R1:W5:Y:S01]  /*03f0*/  @!P4 LDG.E R4, [R6.64] ;  /* 0x000000160604c981 */ /* 0x000362000c1e1900 */
[----:B------:R-:W-:Y:S05]  /*0400*/  BRA `(.L_x_687) ;  /* 0x0000001000007947 */ /* 0x000fea0003800000 */
.L_x_686:
[----:B----4-:R-:W-:Y:S02]  /*0410*/  MOV R4, c[0x0][0x218] ;  /* 0x0000860000047a02 */ /* 0x010fe40000000f00 */
.L_x_687:
        /* <DEDUP_REMOVED lines=24> */
[----:B------:R-:W-:Y:S01]  /*05a0*/  ISETP.NE.AND P1, PT, R118, -0x1, PT ;  /* 0xffffffff7600780c */ /* 0x000fe20003f25270 */
[----:B------:R-:W1:Y:S01]  /*05b0*/  LDC.U8 R6, c[0x0][0x2d8] ;  /* 0x0000b600ff067b82 */ /* 0x000e620000000000 */
        /* <DEDUP_REMOVED lines=13> */
[----:B-1----:R-:W-:Y:S01]  /*0690*/  SHF.R.S32.HI R8, RZ, 0x1f, R5 ;  /* 0x0000001fff087819 */ /* 0x002fe20000011405 */
        /* <DEDUP_REMOVED lines=9> */
.L_x_689:
[----:B-1----:R-:W-:-:S04]  /*0730*/  IABS R8, c[0x0][0x1c8] ;  /* 0x0000720000087a13 */ /* 0x002fc80000000000 */
        /* <DEDUP_REMOVED lines=14> */
[----:B------:R-:W-:Y:S01]  /*0820*/  ISETP.GE.AND P1, PT, R4, RZ, PT ;  /* 0x000000ff0400720c */ /* 0x000fe20003f26270 */
[----:B------:R-:W-:Y:S01]  /*0830*/  @P0 IMAD.IADD R4, R5, 0x1, R16 ;  /* 0x0000000105040824 */ /* 0x000fe200078e0210 */
[----:B------:R-:W-:-:S09]  /*0840*/  SHF.R.S32.HI R16, RZ, 0x1f, R27 ;  /* 0x0000001fff107819 */ /* 0x000fd2000001141b */
[----:B------:R-:W-:Y:S01]  /*0850*/  @!P2 IMAD.IADD R7, R7, 0x1, -R8 ;  /* 0x000000010707a824 */ /* 0x000fe200078e0a08 */
[----:B------:R-:W-:Y:S02]  /*0860*/  @!P2 IADD3 R100, R100, 0x1, RZ ;  /* 0x000000016464a810 */ /* 0x000fe40007ffe0ff */
[----:B------:R-:W-:Y:S02]  /*0870*/  ISETP.NE.AND P2, PT, RZ, c[0x0][0x1c8], PT ;  /* 0x00007200ff007a0c */ /* 0x000fe40003f45270 */
[----:B------:R-:W-:Y:S01]  /*0880*/  ISETP.GE.U32.AND P3, PT, R7, R8, PT ;  /* 0x000000080700720c */ /* 0x000fe20003f66070 */
[----:B------:R-:W-:-:S04]  /*0890*/  @P0 IMAD.WIDE.U32 R8, R4, c[0x0][0x1a0], RZ ;  /* 0x0000680004080a25 */ /* 0x000fc800078e00ff */
[----:B------:R-:W-:-:S08]  /*08a0*/  @P0 IMAD R4, R4, c[0x0][0x1a4], R9 ;  /* 0x0000690004040a24 */ /* 0x000fd000078e0209 */
        /* <DEDUP_REMOVED lines=14> */
.L_x_690:
[CC--:B------:R-:W-:Y:S01]  /*0990*/  LEA.HI R9, R17.reuse, R10.reuse, RZ, 0x2 ;  /* 0x0000000a11097211 */ /* 0x0c0fe200078f10ff */
[----:B------:R-:W-:Y:S01]  /*09a0*/  IMAD R16, R16, c[0x0][0x1a8], RZ ;  /* 0x00006a0010107a24 */ /* 0x000fe200078e02ff */
[-C--:B------:R-:W-:Y:S01]  /*09b0*/  LEA.HI R15, R17, R10.reuse, RZ, 0x3 ;  /* 0x0000000a110f7211 */ /* 0x080fe200078f18ff */
[----:B------:R-:W-:Y:S01]  /*09c0*/  BSSY B0, `(.L_x_691) ;  /* 0x000005e000007945 */ /* 0x000fe20003800000 */
[----:B------:R-:W-:Y:S01]  /*09d0*/  LOP3.LUT R5, R9, 0xfffffffc, RZ, 0xc0, !PT ;  /* 0xfffffffc09057812 */ /* 0x000fe200078ec0ff */
[----:B------:R-:W-:Y:S01]  /*09e0*/  IMAD R29, R27, c[0x0][0x1ac], R16 ;  /* 0x00006b001b1d7a24 */ /* 0x000fe200078e0210 */
[----:B------:R-:W-:Y:S02]  /*09f0*/  SHF.R.S32.HI R18, RZ, 0x3, R15 ;  /* 0x00000003ff127819 */ /* 0x000fe4000001140f */
[----:B------:R-:W-:Y:S01]  /*0a00*/  SHF.R.S32.HI R22, RZ, 0x2, R9 ;  /* 0x00000002ff167819 */ /* 0x000fe20000011409 */
[----:B------:R-:W-:Y:S01]  /*0a10*/  IMAD.IADD R128, R10, 0x1, -R5 ;  /* 0x000000010a807824 */ /* 0x000fe200078e0a05 */
[----:B------:R-:W-:Y:S01]  /*0a20*/  LEA.HI R17, R17, R10, RZ, 0x4 ;  /* 0x0000000a11117211 */ /* 0x000fe200078f20ff */
[----:B------:R-:W-:Y:S01]  /*0a30*/  IMAD.SHL.U32 R5, R18, 0x40, RZ ;  /* 0x0000004012057824 */ /* 0x000fe200078e00ff */
[----:B------:R-:W-:Y:S01]  /*0a40*/  LEA.HI R9, R9, R22, RZ, 0x1 ;  /* 0x0000001609097211 */ /* 0x000fe200078f08ff */
[----:B------:R-:W-:Y:S01]  /*0a50*/  IMAD.SHL.U32 R128, R128, 0x8, RZ ;  /* 0x0000000880807824 */ /* 0x000fe200078e00ff */
[----:B------:R-:W-:-:S02]  /*0a60*/  LOP3.LUT R7, R17, 0xfffffff0, RZ, 0xc0, !PT ;  /* 0xfffffff011077812 */ /* 0x000fc400078ec0ff */
[----:B------:R-:W-:Y:S02]  /*0a70*/  LOP3.LUT R5, R5, 0xc0, RZ, 0xc0, !PT ;  /* 0x000000c005057812 */ /* 0x000fe400078ec0ff */
[----:B------:R-:W-:Y:S02]  /*0a80*/  IADD3 R30, P0, R128, R30, RZ ;  /* 0x0000001e801e7210 */ /* 0x000fe40007f1e0ff */
[--C-:B------:R-:W-:Y:S02]  /*0a90*/  SHF.R.S32.HI R129, RZ, 0x1f, R128.reuse ;  /* 0x0000001fff817819 */ /* 0x100fe40000011480 */
[----:B------:R-:W-:Y:S02]  /*0aa0*/  LOP3.LUT R14, R5, 0x18, R128, 0xf8, !PT ;  /* 0x00000018050e7812 */ /* 0x000fe400078ef880 */
[----:B------:R-:W-:Y:S01]  /*0ab0*/  SHF.R.U32.HI R5, RZ, 0x3, R5 ;  /* 0x00000003ff057819 */ /* 0x000fe20000011605 */
[----:B------:R-:W-:Y:S01]  /*0ac0*/  IMAD.X R31, R129, 0x1, R3, P0 ;  /* 0x00000001811f7824 */ /* 0x000fe200000e0603 */
[----:B------:R-:W-:Y:S01]  /*0ad0*/  SHF.R.S32.HI R23, RZ, 0x1f, R22 ;  /* 0x0000001fff177819 */ /* 0x000fe20000011416 */
[----:B------:R-:W-:Y:S01]  /*0ae0*/  IMAD.WIDE.U32 R32, R22, c[0x0][0x198], R128 ;  /* 0x0000660016207a25 */ /* 0x000fe200078e0080 */
[----:B------:R-:W-:-:S02]  /*0af0*/  LOP3.LUT R9, R9, 0x7fffffe, RZ, 0xc0, !PT ;  /* 0x07fffffe09097812 */ /* 0x000fc400078ec0ff */
[----:B------:R-:W-:Y:S01]  /*0b00*/  LOP3.LUT R5, R14, R5, RZ, 0x3c, !PT ;  /* 0x000000050e057212 */ /* 0x000fe200078e3cff */
[----:B------:R-:W-:Y:S01]  /*0b10*/  IMAD.IADD R14, R10, 0x1, -R7 ;  /* 0x000000010a0e7824 */ /* 0x000fe200078e0a07 */
[----:B------:R-:W-:Y:S01]  /*0b20*/  SHF.R.S32.HI R19, RZ, 0x5, R19 ;  /* 0x00000005ff137819 */ /* 0x000fe20000011413 */
[----:B------:R-:W-:Y:S01]  /*0b30*/  IMAD.WIDE.U32 R26, R27, c[0x0][0x1a8], R30 ;  /* 0x00006a001b1a7a25 */ /* 0x000fe200078e001e */
[----:B------:R-:W-:Y:S02]  /*0b40*/  SHF.R.S32.HI R103, RZ, 0x1f, R100 ;  /* 0x0000001fff677819 */ /* 0x000fe40000011464 */
[----:B------:R-:W-:Y:S01]  /*0b50*/  LEA.HI R13, R14, R14, RZ, 0x1 ;  /* 0x0000000e0e0d7211 */ /* 0x000fe200078f08ff */
[----:B------:R-:W-:Y:S01]  /*0b60*/  IMAD R3, R23, c[0x0][0x1a0], RZ ;  /* 0x0000680017037a24 */ /* 0x000fe200078e02ff */
[----:B------:R-:W-:Y:S01]  /*0b70*/  IADD3 R124, P1, R124, R32, RZ ;  /* 0x000000207c7c7210 */ /* 0x000fe20007f3e0ff */
[----:B------:R-:W-:Y:S01]  /*0b80*/  IMAD.WIDE.U32 R30, R22, c[0x0][0x1a0], R128 ;  /* 0x00006800161e7a25 */ /* 0x000fe200078e0080 */
[----:B------:R-:W-:-:S02]  /*0b90*/  SHF.R.S32.HI R7, RZ, 0x1, R13 ;  /* 0x00000001ff077819 */ /* 0x000fc4000001140d */
[----:B------:R-:W-:Y:S01]  /*0ba0*/  SHF.R.S32.HI R16, RZ, 0x1f, R13 ;  /* 0x0000001fff107819 */ /* 0x000fe2000001140d */
[----:B------:R-:W-:Y:S01]  /*0bb0*/  IMAD.IADD R120, R22, 0x1, -R9 ;  /* 0x0000000116787824 */ /* 0x000fe200078e0a09 */
[----:B------:R-:W-:Y:S01]  /*0bc0*/  IADD3 R8, P0, R8, R30, RZ ;  /* 0x0000001e08087210 */ /* 0x000fe20007f1e0ff */
[----:B------:R-:W-:Y:S01]  /*0bd0*/  IMAD R3, R22, c[0x0][0x1a4], R3 ;  /* 0x0000690016037a24 */ /* 0x000fe200078e0203 */
[----:B------:R-:W-:Y:S01]  /*0be0*/  LEA.HI R16, R16, R7, RZ, 0x2 ;  /* 0x0000000710107211 */ /* 0x000fe200078f10ff */
[----:B------:R-:W-:Y:S01]  /*0bf0*/  IMAD R120, R19, 0x8, R120 ;  /* 0x0000000813787824 */ /* 0x000fe200078e0278 */
[----:B------:R-:W-:Y:S01]  /*0c00*/  IADD3 R122, R128, 0x20, RZ ;  /* 0x00000020807a7810 */ /* 0x000fe20007ffe0ff */
[----:B------:R-:W-:Y:S01]  /*0c10*/  IMAD R127, R103, c[0x0][0x1b0], RZ ;  /* 0x00006c00677f7a24 */ /* 0x000fe200078e02ff */
[----:B------:R-:W-:Y:S01]  /*0c20*/  IADD3.X R9, R4, R31, R3, P0, !PT ;  /* 0x0000001f04097210 */ /* 0x000fe200007fe403 */
[----:B------:R-:W-:Y:S01]  /*0c30*/  IMAD.U32 R120, R120, 0x20, R5 ;  /* 0x0000002078787824 */ /* 0x000fe200078e0005 */
[----:B------:R-:W-:Y:S01]  /*0c40*/  LOP3.LUT R16, R16, 0xfffffffc, RZ, 0xc0, !PT ;  /* 0xfffffffc10107812 */ /* 0x000fe200078ec0ff */
[----:B------:R-:W-:Y:S01]  /*0c50*/  IMAD.IADD R4, R123, 0x1, -R12 ;  /* 0x000000017b047824 */ /* 0x000fe200078e0a0c */
[----:B------:R-:W-:Y:S01]  /*0c60*/  IADD3 R121, R128, 0x40, RZ ;  /* 0x0000004080797810 */ /* 0x000fe20007ffe0ff */
[----:B------:R-:W-:-:S02]  /*0c70*/  IMAD R5, R23, c[0x0][0x198], RZ ;  /* 0x0000660017057a24 */ /* 0x000fc400078e02ff */
[----:B------:R-:W-:Y:S01]  /*0c80*/  IMAD.IADD R16, R7, 0x1, -R16 ;  /* 0x0000000107107824 */ /* 0x000fe200078e0a10 */
[C---:B------:R-:W-:Y:S01]  /*0c90*/  ISETP.GE.AND P0, PT, R22.reuse, R4, PT ;  /* 0x000000041600720c */ /* 0x040fe20003f06270 */
[----:B------:R-:W-:Y:S02]  /*0ca0*/  IMAD R5, R22, c[0x0][0x19c], R5 ;  /* 0x0000670016057a24 */ /* 0x000fe400078e0205 */
[----:B------:R-:W-:Y:S02]  /*0cb0*/  IMAD R103, R103, c[0x0][0x1b8], RZ ;  /* 0x00006e0067677a24 */ /* 0x000fe400078e02ff */
[----:B------:R-:W-:Y:S01]  /*0cc0*/  IMAD R127, R100, c[0x0][0x1b4], R127 ;  /* 0x00006d00647f7a24 */ /* 0x000fe200078e027f */
[----:B------:R-:W-:Y:S01]  /*0cd0*/  IADD3.X R125, R28, R33, R5, P1, !PT ;  /* 0x000000211c7d7210 */ /* 0x000fe20000ffe405 */
[----:B------:R-:W-:Y:S01]  /*0ce0*/  IMAD R103, R100, c[0x0][0x1bc], R103 ;  /* 0x00006f0064677a24 */ /* 0x000fe200078e0267 */
[----:B------:R-:W-:Y:S01]  /*0cf0*/  LOP3.LUT P1, RZ, R16, 0x2, RZ, 0xc0, !PT ;  /* 0x0000000210ff7812 */ /* 0x000fe2000782c0ff */
[----:B------:R-:W-:-:S02]  /*0d00*/  IMAD.MOV.U32 R5, RZ, RZ, 0x10 ;  /* 0x00000010ff057424 */ /* 0x000fc400078e00ff */
[----:B------:R-:W-:-:S03]  /*0d10*/  IMAD.WIDE.U32 R124, R100, c[0x0][0x1b0], R124 ;  /* 0x00006c00647c7a25 */ /* 0x000fc600078e007c */
[----:B------:R-:W-:Y:S01]  /*0d20*/  SEL R3, R5, 0xfffffff0, !P1 ;  /* 0xfffffff005037807 */ /* 0x000fe20004800000 */
[----:B------:R-:W-:-:S04]  /*0d30*/  IMAD.WIDE.U32 R100, R100, c[0x0][0x1b8], R8 ;  /* 0x00006e0064647a25 */ /* 0x000fc800078e0008 */
[----:B------:R-:W-:-:S04]  /*0d40*/  IMAD.WIDE R130, R20, 0x40, R22 ;  /* 0x0000004014827825 */ /* 0x000fc800078e0216 */
        /* <DEDUP_REMOVED lines=37> */
.L_x_692:
[----:B------:R-:W-:Y:S05]  /*0fa0*/  BSYNC B0 ;  /* 0x0000000000007941 */ /* 0x000fea0003800000 */
.L_x_691:
        /* <DEDUP_REMOVED lines=40> */
.L_x_694:
[----:B------:R-:W-:Y:S05]  /*1230*/  BSYNC B0 ;  /* 0x0000000000007941 */ /* 0x000fea0003800000 */
.L_x_693:
        /* <DEDUP_REMOVED lines=38> */
.L_x_696:
[----:B------:R-:W-:Y:S05]  /*14a0*/  BSYNC B0 ;  /* 0x0000000000007941 */ /* 0x000fea0003800000 */
.L_x_695:
[----:B------:R-:W-:Y:S01]  /*14b0*/  ISETP.GE.AND P0, PT, R9, R8, PT ;  /* 0x000000080900720c */ /* 0x000fe20003f06270 */
        /* <DEDUP_REMOVED lines=36> */
.L_x_698:
[----:B------:R-:W-:Y:S05]  /*1700*/  BSYNC B0 ;  /* 0x0000000000007941 */ /* 0x000fea0003800000 */
.L_x_697:
[----:B------:R-:W0:Y:S01]  /*1710*/  LDGDEPBAR ;  /* 0x00000000000079af */ /* 0x000e220000000000 */
[----:B------:R-:W-:Y:S01]  /*1720*/  LOP3.LUT R21, R13, 0x7fffffe, RZ, 0xc0, !PT ;  /* 0x07fffffe0d157812 */ /* 0x000fe200078ec0ff */
[----:B------:R-:W-:Y:S01]  /*1730*/  IMAD R4, R88, UR16, RZ ;  /* 0x0000001058047c24 */ /* 0x000fe2000f8e02ff */
[----:B------:R-:W-:Y:S01]  /*1740*/  LOP3.LUT R13, R15, 0xfffffff8, RZ, 0xc0, !PT ;  /* 0xfffffff80f0d7812 */ /* 0x000fe200078ec0ff */
[----:B------:R-:W-:Y:S01]  /*1750*/  IMAD.SHL.U32 R16, R16, 0x40, RZ ;  /* 0x0000004010107824 */ /* 0x000fe200078e00ff */
[----:B------:R-:W-:Y:S01]  /*1760*/  ISETP.GE.AND P0, PT, R22, R8, PT ;  /* 0x000000081600720c */ /* 0x000fe20003f06270 */
[----:B------:R-:W-:Y:S01]  /*1770*/  IMAD.IADD R15, R14, 0x1, -R21 ;  /* 0x000000010e0f7824 */ /* 0x000fe200078e0a15 */
[----:B------:R-:W-:Y:S01]  /*1780*/  SHF.R.S32.HI R22, RZ, 0x4, R17 ;  /* 0x00000004ff167819 */ /* 0x000fe20000011411 */
[----:B------:R-:W-:Y:S01]  /*1790*/  IMAD.IADD R13, R10, 0x1, -R13 ;  /* 0x000000010a0d7824 */ /* 0x000fe200078e0a0d */
[----:B------:R-:W-:Y:S01]  /*17a0*/  SHF.R.S32.HI R11, RZ, 0x1f, R14 ;  /* 0x0000001fff0b7819 */ /* 0x000fe2000001140e */
[----:B------:R-:W-:Y:S01]  /*17b0*/  IMAD R7, R7, UR17, R4 ;  /* 0x0000001107077c24 */ /* 0x000fe2000f8e0204 */
[----:B------:R-:W-:Y:S01]  /*17c0*/  LEA.HI R17, R17, R22, RZ, 0x1 ;  /* 0x0000001611117211 */ /* 0x000fe200078f08ff */
[----:B------:R-:W-:Y:S01]  /*17d0*/  IMAD R12, R19, 0x10, R12 ;  /* 0x00000010130c7824 */ /* 0x000fe200078e020c */
[----:B------:R-:W-:Y:S01]  /*17e0*/  LEA.HI R14, R11, R14, RZ, 0x3 ;  /* 0x0000000e0b0e7211 */ /* 0x000fe200078f18ff */
[----:B------:R-:W-:Y:S01]  /*17f0*/  IMAD R97, R20, 0x4, R19 ;  /* 0x0000000414617824 */ /* 0x000fe200078e0213 */
[----:B------:R-:W-:Y:S01]  /*1800*/  LEA.HI R11, R13, R13, RZ, 0x1 ;  /* 0x0000000d0d0b7211 */ /* 0x000fe200078f08ff */
[----:B------:R-:W-:Y:S01]  /*1810*/  IMAD.MOV.U32 R102, RZ, RZ, R100 ;  /* 0x000000ffff667224 */ /* 0x000fe200078e0064 */
[----:B------:R-:W-:Y:S01]  /*1820*/  LOP3.LUT R17, R17, 0xfffffffe, RZ, 0xc0, !PT ;  /* 0xfffffffe11117812 */ /* 0x000fe200078ec0ff */
[----:B------:R-:W-:Y:S01]  /*1830*/  IMAD.SHL.U32 R14, R14, 0x20, RZ ;  /* 0x000000200e0e7824 */ /* 0x000fe200078e00ff */
[----:B------:R-:W-:Y:S01]  /*1840*/  LOP3.LUT R4, R11, 0x7fffffe, RZ, 0xc0, !PT ;  /* 0x07fffffe0b047812 */ /* 0x000fe200078ec0ff */
[----:B------:R-:W-:Y:S01]  /*1850*/  IMAD.SHL.U32 R89, R10, 0x2, RZ ;  /* 0x000000020a597824 */ /* 0x000fe200078e00ff */
[----:B------:R-:W-:Y:S01]  /*1860*/  LOP3.LUT R16, R16, 0xc0, RZ, 0xc0, !PT ;  /* 0x000000c010107812 */ /* 0x000fe200078ec0ff */
[----:B------:R-:W-:Y:S01]  /*1870*/  IMAD.IADD R17, R22, 0x1, -R17 ;  /* 0x0000000116117824 */ /* 0x000fe200078e0a11 */
[----:B------:R-:W-:Y:S01]  /*1880*/  SHF.R.S32.HI R11, RZ, 0x1, R11 ;  /* 0x00000001ff0b7819 */ /* 0x000fe2000001140b */
[----:B------:R-:W-:-:S04]  /*1890*/  DEPBAR.LE SB0, 0x0 ;  /* 0x000080000000791a */ /* 0x000fc80000000000 */
[----:B------:R-:W-:Y:S01]  /*18a0*/  BAR.SYNC.DEFER_BLOCKING 0x0 ;  /* 0x0000000000007b1d */ /* 0x000fe20000010000 */
[----:B------:R-:W-:Y:S01]  /*18b0*/  IMAD.IADD R4, R13, 0x1, -R4 ;  /* 0x000000010d047824 */ /* 0x000fe200078e0a04 */
[----:B------:R-:W-:Y:S01]  /*18c0*/  LOP3.LUT P1, RZ, R11, 0x2, RZ, 0xc0, !PT ;  /* 0x000000020bff7812 */ /* 0x000fe2000782c0ff */
[----:B------:R-:W-:Y:S01]  /*18d0*/  IMAD.SHL.U32 R13, R17, 0x8, RZ ;  /* 0x00000008110d7824 */ /* 0x000fe200078e00ff */
[----:B------:R-:W-:Y:S01]  /*18e0*/  SHF.R.S32.HI R119, RZ, 0x1f, R24 ;  /* 0x0000001fff777819 */ /* 0x000fe20000011418 */
[----:B------:R-:W-:Y:S01]  /*18f0*/  IMAD.SHL.U32 R11, R11, 0x40, RZ ;  /* 0x000000400b0b7824 */ /* 0x000fe200078e00ff */
[----:B------:R-:W-:Y:S01]  /*1900*/  LOP3.LUT R14, R14, 0xffffff00, RZ, 0xc0, !PT ;  /* 0xffffff000e0e7812 */ /* 0x000fe200078ec0ff */
[----:B------:R-:W-:Y:S01]  /*1910*/  IMAD R116, R17, 0x8, R4 ;  /* 0x0000000811747824 */ /* 0x000fe200078e0204 */
[----:B------:R-:W-:Y:S01]  /*1920*/  LOP3.LUT R13, R16, 0x8, R13, 0xf8, !PT ;  /* 0x00000008100d7812 */ /* 0x000fe200078ef80d */
[----:B------:R-:W-:Y:S01]  /*1930*/  UIADD3 UR15, UR24, -0x4ab325aa, URZ ;  /* 0xb54cda56180f7890 */ /* 0x000fe2000fffe03f */
[----:B------:R-:W-:Y:S01]  /*1940*/  SHF.R.U32.HI R16, RZ, 0x3, R16 ;  /* 0x00000003ff107819 */ /* 0x000fe20000011610 */
[--C-:B------:R-:W-:Y:S01]  /*1950*/  IMAD R20, R19, 0x200, R14.reuse ;  /* 0x0000020013147824 */ /* 0x100fe200078e020e */
[----:B------:R-:W-:Y:S01]  /*1960*/  LOP3.LUT R11, R11, 0xc0, RZ, 0xc0, !PT ;  /* 0x000000c00b0b7812 */ /* 0x000fe200078ec0ff */
[----:B------:R-:W-:Y:S01]  /*1970*/  IMAD R14, R15, 0x20, R14 ;  /* 0x000000200f0e7824 */ /* 0x000fe200078e020e */
[----:B------:R-:W-:Y:S01]  /*1980*/  LOP3.LUT R13, R13, R16, RZ, 0x3c, !PT ;  /* 0x000000100d0d7212 */ /* 0x000fe200078e3cff */
[----:B------:R-:W-:Y:S01]  /*1990*/  IMAD.SHL.U32 R16, R18, 0x8, RZ ;  /* 0x0000000812107824 */ /* 0x000fe200078e00ff */
[----:B------:R-:W-:Y:S01]  /*19a0*/  LEA.HI R119, R119, R24, RZ, 0x2 ;  /* 0x0000001877777211 */ /* 0x000fe200078f10ff */
[----:B------:R-:W-:Y:S01]  /*19b0*/  IMAD R20, R15, 0x20, R20 ;  /* 0x000000200f147824 */ /* 0x000fe200078e0214 */
[----:B------:R-:W-:Y:S01]  /*19c0*/  UIADD3 UR14, UR25, 0x646e171e, URZ ;  /* 0x646e171e190e7890 */ /* 0x000fe2000fffe03f */
[----:B------:R-:W-:Y:S01]  /*19d0*/  IMAD.IADD R4, R13, 0x1, R14 ;  /* 0x000000010d047824 */ /* 0x000fe200078e020e */
[----:B------:R-:W-:Y:S01]  /*19e0*/  LOP3.LUT R16, R11, 0x8, R16, 0xf8, !PT ;  /* 0x000000080b107812 */ /* 0x000fe200078ef810 */
[----:B------:R-:W-:Y:S01]  /*19f0*/  IMAD.WIDE.U32 R14, R88, UR17, R102 ;  /* 0x00000011580e7c25 */ /* 0x000fe2000f8e0066 */
[----:B------:R-:W-:Y:S01]  /*1a00*/  SHF.R.U32.HI R11, RZ, 0x3, R11 ;  /* 0x00000003ff0b7819 */ /* 0x000fe2000001160b */
[----:B------:R-:W-:Y:S01]  /*1a10*/  BSSY B0, `(.L_x_699) ;  /* 0x000002d000007945 */ /* 0x000fe20003800000 */
[----:B------:R3:W-:Y:S01]  /*1a20*/  @P0 STS [R120+0x6000], RZ ;  /* 0x006000ff78000388 */ /* 0x0007e20000000800 */
[----:B------:R-:W-:Y:S01]  /*1a30*/  SHF.R.S32.HI R119, RZ, 0x2, R119 ;  /* 0x00000002ff777819 */ /* 0x000fe20000011477 */
[----:B------:R-:W-:Y:S01]  /*1a40*/  IMAD.IADD R117, R13, 0x1, R20 ;  /* 0x000000010d757824 */ /* 0x000fe200078e0214 */
[----:B------:R-:W-:Y:S01]  /*1a50*/  LOP3.LUT R11, R16, R11, RZ, 0x3c, !PT ;  /* 0x0000000b100b7212 */ /* 0x000fe200078e3cff */
[----:B------:R3:W-:Y:S01]  /*1a60*/  @P0 STS [R120+0x6004], RZ ;  /* 0x006004ff78000388 */ /* 0x0007e20000000800 */
[----:B------:R-:W-:Y:S01]  /*1a70*/  IADD3 R12, R12, 0x1, R119 ;  /* 0x000000010c0c7810 */ /* 0x000fe20007ffe077 */
[----:B------:R-:W-:Y:S01]  /*1a80*/  IMAD.IADD R10, R15, 0x1, R7 ;  /* 0x000000010f0a7824 */ /* 0x000fe200078e0207 */
[----:B------:R-:W-:Y:S01]  /*1a90*/  LOP3.LUT R89, R89, 0x6, RZ, 0xc0, !PT ;  /* 0x0000000659597812 */ /* 0x000fe200078ec0ff */
[----:B------:R3:W-:Y:S01]  /*1aa0*/  @P0 STS.64 [R120+0x6008], RZ ;  /* 0x006008ff78000388 */ /* 0x0007e20000000a00 */
[----:B------:R-:W-:Y:S01]  /*1ab0*/  IMAD.U32 R116, R116, 0x20, R11 ;  /* 0x0000002074747824 */ /* 0x000fe200078e000b */
[----:B------:R-:W-:Y:S01]  /*1ac0*/  IADD3 R11, R2, R12, -R123 ;  /* 0x0000000c020b7210 */ /* 0x000fe20007ffe87b */
[----:B------:R-:W-:Y:S01]  /*1ad0*/  IMAD.SHL.U32 R117, R117, 0x2, RZ ;  /* 0x0000000275757824 */ /* 0x000fe200078e00ff */
[----:B------:R3:W-:Y:S01]  /*1ae0*/  @P0 STS.128 [R120+0x7000], RZ ;  /* 0x007000ff78000388 */ /* 0x0007e20000000c00 */
[----:B------:R-:W-:-:S02]  /*1af0*/  SEL R5, R5, 0xfffffff0, !P1 ;  /* 0xfffffff005057807 */ /* 0x000fc40004800000 */
[----:B------:R-:W-:Y:S01]  /*1b00*/  IADD3 R7, R11, c[0x0][0x2e8], RZ ;  /* 0x0000ba000b077a10 */ /* 0x000fe20007ffe0ff */
        /* <DEDUP_REMOVED lines=29> */
.L_x_700:
[----:B------:R-:W-:Y:S05]  /*1ce0*/  BSYNC B0 ;  /* 0x0000000000007941 */ /* 0x000fea0003800000 */
.L_x_699:
        /* <DEDUP_REMOVED lines=36> */
.L_x_702:
[----:B------:R-:W-:Y:S05]  /*1f30*/  BSYNC B0 ;  /* 0x0000000000007941 */ /* 0x000fea0003800000 */
.L_x_701:
[----:B------:R-:W-:Y:S01]  /*1f40*/  IMAD.SHL.U32 R116, R116, 0x2, RZ ;  /* 0x0000000274747824 */ /* 0x000fe200078e00ff */
[----:B------:R-:W-:Y:S01]  /*1f50*/  LDSM.16.M88.4 R44, [R117] ;  /* 0x00000000752c783b */ /* 0x000fe20000000200 */
[----:B------:R-:W-:Y:S01]  /*1f60*/  IMAD R115, R3, 0x2, R117 ;  /* 0x0000000203737824 */ /* 0x000fe200078e0275 */
[----:B------:R-:W-:Y:S01]  /*1f70*/  IMNMX R105, R7, R2, PT ;  /* 0x0000000207697217 */ /* 0x000fe20003800200 */
[----:B------:R-:W-:Y:S01]  /*1f80*/  IMAD R113, R5, 0x2, R116 ;  /* 0x0000000205717824 */ /* 0x000fe200078e0274 */
[----:B----4-:R-:W4:Y:S01]  /*1f90*/  LDSM.16.M88.4 R16, [R116+0x3000] ;  /* 0x003000007410783b */ /* 0x010f220000000200 */
[----:B------:R-:W-:Y:S01]  /*1fa0*/  IMAD R89, R88, 0x40, R89 ;  /* 0x0000004058597824 */ /* 0x000fe200078e0259 */
[----:B------:R-:W-:Y:S02]  /*1fb0*/  IADD3 R5, R7, 0x8, RZ ;  /* 0x0000000807057810 */ /* 0x000fe40007ffe0ff */
[----:B------:R-:W5:Y:S02]  /*1fc0*/  LDSM.16.M88.4 R60, [R116+0x3400] ;  /* 0x00340000743c783b */ /* 0x000f640000000200 */
[----:B------:R-:W-:-:S02]  /*1fd0*/  IADD3 R7, R89, 0x1, RZ ;  /* 0x0000000159077810 */ /* 0x000fc40007ffe0ff */
[----:B------:R-:W1:Y:S01]  /*1fe0*/  LDSM.16.M88.4 R52, [R116+0x3800] ;  /* 0x003800007434783b */ /* 0x000e620000000200 */
[----:B------:R-:W-:Y:S02]  /*1ff0*/  IMNMX R104, R5, R2, PT ;  /* 0x0000000205687217 */ /* 0x000fe40003800200 */
[----:B------:R-:W-:Y:S01]  /*2000*/  IADD3 R2, R89, 0x8, RZ ;  /* 0x0000000859027810 */ /* 0x000fe20007ffe0ff */
[----:B------:R-:W2:Y:S01]  /*2010*/  LDSM.16.M88.4 R12, [R116+0x3c00] ;  /* 0x003c0000740c783b */ /* 0x000ea20000000200 */
[CC--:B------:R-:W-:Y:S02]  /*2020*/  ISETP.GE.AND P5, PT, R7.reuse, R105.reuse, PT ;  /* 0x000000690700720c */ /* 0x0c0fe40003fa6270 */
[----:B------:R-:W-:Y:S01]  /*2030*/  ISETP.GE.AND P3, PT, R7, R104, PT ;  /* 0x000000680700720c */ /* 0x000fe20003f66270 */
[----:B------:R-:W-:Y:S01]  /*2040*/  LDSM.16.M88.4 R36, [R115] ;  /* 0x000000007324783b */ /* 0x000fe20000000200 */
[C---:B------:R-:W-:Y:S02]  /*2050*/  IADD3 R7, R89.reuse, 0x9, RZ ;  /* 0x0000000959077810 */ /* 0x040fe40007ffe0ff */
[----:B------:R-:W-:Y:S01]  /*2060*/  IADD3 R5, R89, 0x10, RZ ;  /* 0x0000001059057810 */ /* 0x000fe20007ffe0ff */
[----:B------:R-:W3:Y:S01]  /*2070*/  LDSM.16.M88.4 R76, [R113+0x3000] ;  /* 0x00300000714c783b */ /* 0x000ee20000000200 */
[----:B------:R-:W-:-:S02]  /*2080*/  ISETP.GE.AND P4, PT, R2, R105, PT ;  /* 0x000000690200720c */ /* 0x000fc40003f86270 */
[-C--:B------:R-:W-:Y:S01]  /*2090*/  ISETP.GE.AND P6, PT, R7, R104.reuse, PT ;  /* 0x000000680700720c */ /* 0x080fe20003fc6270 */
[----:B------:R-:W1:Y:S01]  /*20a0*/  LDSM.16.M88.4 R40, [R113+0x3c00] ;  /* 0x003c00007128783b */ /* 0x000e620000000200 */
[----:B------:R-:W-:Y:S02]  /*20b0*/  ISETP.GE.AND P0, PT, R2, R104, PT ;  /* 0x000000680200720c */ /* 0x000fe40003f06270 */
[----:B------:R-:W-:Y:S01]  /*20c0*/  IADD3 R2, R89, 0x11, RZ ;  /* 0x0000001159027810 */ /* 0x000fe20007ffe0ff */
[----:B------:R-:W2:Y:S01]  /*20d0*/  LDSM.16.M88.4 R68, [R113+0x3800] ;  /* 0x003800007144783b */ /* 0x000ea20000000200 */
[-C--:B------:R-:W-:Y:S02]  /*20e0*/  ISETP.GE.AND P1, PT, R5, R105.reuse, PT ;  /* 0x000000690500720c */ /* 0x080fe40003f26270 */
[----:B------:R-:W-:Y:S01]  /*20f0*/  ISETP.GE.AND P2, PT, R7, R105, PT ;  /* 0x000000690700720c */ /* 0x000fe20003f46270 */
[----:B------:R-:W2:Y:S04]  /*2100*/  LDSM.16.M88.4 R72, [R113+0x3400] ;  /* 0x003400007148783b */ /* 0x000ea80000000200 */
[----:B-1----:R-:W-:Y:S01]  /*2110*/  LDSM.16.M88.4 R8, [R117+0x1000] ;  /* 0x001000007508783b */ /* 0x002fe20000000200 */
[C---:B----4-:R-:W-:Y:S03]  /*2120*/  HMMA.16816.F32 R20, R44.reuse, R16, RZ ;  /* 0x000000102c14723c */ /* 0x050fe600000018ff */
[----:B------:R-:W1:Y:S04]  /*2130*/  LDSM.16.M88.4 R32, [R116+0x4000] ;  /* 0x004000007420783b */ /* 0x000e680000000200 */
[----:B------:R-:W-:Y:S01]  /*2140*/  LDSM.16.M88.4 R24, [R116+0x4800] ;  /* 0x004800007418783b */ /* 0x000fe20000000200 */
[C---:B------:R-:W-:Y:S03]  /*2150*/  HMMA.16816.F32 R16, R44.reuse, R18, RZ ;  /* 0x000000122c10723c */ /* 0x040fe600000018ff */
[----:B--2---:R-:W-:Y:S04]  /*2160*/  LDSM.16.M88.4 R28, [R116+0x4400] ;  /* 0x00440000741c783b */ /* 0x004fe80000000200 */
        /* <DEDUP_REMOVED lines=45> */
[C---:B------:R-:W-:Y:S08]  /*2440*/  HMMA.16816.F32 R52, R80.reuse, R74, R52 ;  /* 0x0000004a5034723c */ /* 0x040ff00000001834 */
[----:B------:R-:W-:Y:S08]  /*2450*/  HMMA.16816.F32 R60, R80, R78, R60 ;  /* 0x0000004e503c723c */ /* 0x000ff0000000183c */
[C---:B--2---:R-:W-:Y:S08]  /*2460*/  HMMA.16816.F32 R48, R40.reuse, R24, R48 ;  /* 0x000000182830723c */ /* 0x044ff00000001830 */
[C---:B------:R-:W-:Y:S01]  /*2470*/  HMMA.16816.F32 R44, R40.reuse, R26, R44 ;  /* 0x0000001a282c723c */ /* 0x040fe2000000182c */
[----:B------:R-:W2:Y:S07]  /*2480*/  LDSM.16.M88.4 R24, [R113+0x5800] ;  /* 0x005800007118783b */ /* 0x000eae0000000200 */
        /* <DEDUP_REMOVED lines=10> */
[----:B------:R-:W-:Y:S02]  /*2530*/  FSEL R5, R71, -INF , !P3 ;  /* 0xff80000047057808 */ /* 0x000fe40005800000 */
[----:B------:R-:W-:Y:S01]  /*2540*/  ISETP.GE.AND P3, PT, R2, R105, PT ;  /* 0x000000690200720c */ /* 0x000fe20003f66270 */
[----:B-1----:R-:W-:Y:S01]  /*2550*/  HMMA.16816.F32 R64, R12, R20, R64 ;  /* 0x000000140c40723c */ /* 0x002fe20000001840 */
[----:B------:R-:W-:Y:S02]  /*2560*/  FSEL R7, R18, -INF , !P0 ;  /* 0xff80000012077808 */ /* 0x000fe40004000000 */
[----:B------:R-:W-:-:S04]  /*2570*/  FSEL R37, R17, -INF , !P2 ;  /* 0xff80000011257808 */ /* 0x000fc80005000000 */
[----:B------:R-:W-:Y:S01]  /*2580*/  FSEL R21, R16, -INF , !P4 ;  /* 0xff80000010157808 */ /* 0x000fe20006000000 */
[C---:B--2---:R-:W-:Y:S01]  /*2590*/  HMMA.16816.F32 R56, R12.reuse, R24, R56 ;  /* 0x000000180c38723c */ /* 0x044fe20000001838 */
[C---:B------:R-:W-:Y:S02]  /*25a0*/  IADD3 R16, R89.reuse, 0x20, RZ ;  /* 0x0000002059107810 */ /* 0x040fe40007ffe0ff */
[-C--:B------:R-:W-:Y:S02]  /*25b0*/  ISETP.GE.AND P4, PT, R2, R104.reuse, PT ;  /* 0x000000680200720c */ /* 0x080fe40003f86270 */
[C---:B------:R-:W-:Y:S02]  /*25c0*/  IADD3 R20, R89.reuse, 0x18, RZ ;  /* 0x0000001859147810 */ /* 0x040fe40007ffe0ff */
[----:B------:R-:W-:Y:S01]  /*25d0*/  IADD3 R2, R89, 0x19, RZ ;  /* 0x0000001959027810 */ /* 0x000fe20007ffe0ff */
[----:B------:R-:W-:Y:S01]  /*25e0*/  HMMA.16816.F32 R52, R12, R26, R52 ;  /* 0x0000001a0c34723c */ /* 0x000fe20000001834 */
[C---:B------:R-:W-:Y:S01]  /*25f0*/  ISETP.GE.AND P0, PT, R20.reuse, R105, PT ;  /* 0x000000691400720c */ /* 0x040fe20003f06270 */
[----:B------:R-:W-:Y:S01]  /*2600*/  BAR.SYNC.DEFER_BLOCKING 0x0 ;  /* 0x0000000000007b1d */ /* 0x000fe20000010000 */
[----:B------:R-:W-:-:S05]  /*2610*/  ISETP.GE.AND P2, PT, R20, R104, PT ;  /* 0x000000681400720c */ /* 0x000fca0003f46270 */
[C---:B------:R-:W-:Y:S01]  /*2620*/  HMMA.16816.F32 R60, R12.reuse, R22, R60 ;  /* 0x000000160c3c723c */ /* 0x040fe2000000183c */
[----:B------:R-:W-:Y:S02]  /*2630*/  FSEL R25, R64, -INF , !P1 ;  /* 0xff80000040197808 */ /* 0x000fe40004800000 */
[----:B------:R-:W-:Y:S02]  /*2640*/  ISETP.GE.AND P1, PT, R2, R104, PT ;  /* 0x000000680200720c */ /* 0x000fe40003f26270 */
[----:B------:R-:W-:Y:S02]  /*2650*/  FSEL R39, R65, -INF , !P3 ;  /* 0xff80000041277808 */ /* 0x000fe40005800000 */
[----:B------:R-:W-:Y:S01]  /*2660*/  FSEL R23, R19, -INF , !P6 ;  /* 0xff80000013177808 */ /* 0x000fe20007000000 */
[----:B---3--:R-:W-:Y:S01]  /*2670*/  HMMA.16816.F32 R48, R12, R8, R48 ;  /* 0x000000080c30723c */ /* 0x008fe20000001830 */
[----:B------:R-:W-:Y:S02]  /*2680*/  FSEL R19, R66, -INF , !P5 ;  /* 0xff80000042137808 */ /* 0x000fe40006800000 */
[----:B------:R-:W-:-:S02]  /*2690*/  ISETP.GE.AND P5, PT, R16, R105, PT ;  /* 0x000000691000720c */ /* 0x000fc40003fa6270 */
[----:B------:R-:W-:Y:S02]  /*26a0*/  ISETP.GE.AND P6, PT, R2, R105, PT ;  /* 0x000000690200720c */ /* 0x000fe40003fc6270 */
[C---:B------:R-:W-:Y:S01]  /*26b0*/  IADD3 R8, R89.reuse, 0x29, RZ ;  /* 0x0000002959087810 */ /* 0x040fe20007ffe0ff */
[----:B------:R-:W-:Y:S01]  /*26c0*/  HMMA.16816.F32 R44, R12, R10, R44 ;  /* 0x0000000a0c2c723c */ /* 0x000fe2000000182c */
[----:B------:R-:W-:Y:S02]  /*26d0*/  FSEL R27, R56, -INF , !P5 ;  /* 0xff800000381b7808 */ /* 0x000fe40006800000 */
[----:B------:R-:W-:Y:S02]  /*26e0*/  ISETP.GE.AND P5, PT, R8, R104, PT ;  /* 0x000000680800720c */ /* 0x000fe40003fa6270 */
[----:B------:R-:W-:Y:S02]  /*26f0*/  IADD3 R2, R89, 0x21, RZ ;  /* 0x0000002159027810 */ /* 0x000fe40007ffe0ff */
[----:B------:R-:W-:-:S02]  /*2700*/  FSEL R85, R55, -INF , !P5 ;  /* 0xff80000037557808 */ /* 0x000fc40006800000 */
[----:B------:R-:W-:Y:S02]  /*2710*/  FSEL R67, R67, -INF , !P4 ;  /* 0xff80000043437808 */ /* 0x000fe40006000000 */
[----:B------:R-:W-:Y:S02]  /*2720*/  FSEL R43, R60, -INF , !P0 ;  /* 0xff8000003c2b7808 */ /* 0x000fe40004000000 */
[-C--:B------:R-:W-:Y:S02]  /*2730*/  ISETP.GE.AND P5, PT, R89, R105.reuse, PT ;  /* 0x000000695900720c */ /* 0x080fe40003fa6270 */
[-C--:B------:R-:W-:Y:S02]  /*2740*/  ISETP.GE.AND P3, PT, R16, R104.reuse, PT ;  /* 0x000000681000720c */ /* 0x080fe40003f66270 */
[C---:B------:R-:W-:Y:S02]  /*2750*/  ISETP.GE.AND P4, PT, R2.reuse, R105, PT ;  /* 0x000000690200720c */ /* 0x040fe40003f86270 */
[----:B------:R-:W-:-:S02]  /*2760*/  ISETP.GE.AND P0, PT, R2, R104, PT ;  /* 0x000000680200720c */ /* 0x000fc40003f06270 */
[C---:B------:R-:W-:Y:S02]  /*2770*/  IADD3 R16, R89.reuse, 0x28, RZ ;  /* 0x0000002859107810 */ /* 0x040fe40007ffe0ff */
[----:B------:R-:W-:Y:S02]  /*2780*/  IADD3 R2, R89, 0x30, RZ ;  /* 0x0000003059027810 */ /* 0x000fe40007ffe0ff */
[----:B------:R-:W-:Y:S02]  /*2790*/  FSEL R68, R68, -INF , !P5 ;  /* 0xff80000044447808 */ /* 0x000fe40006800000 */
[----:B------:R-:W-:Y:S02]  /*27a0*/  FSEL R17, R62, -INF , !P2 ;  /* 0xff8000003e117808 */ /* 0x000fe40005000000 */
[----:B------:R-:W-:Y:S02]  /*27b0*/  FSEL R34, R58, -INF , !P3 ;  /* 0xff8000003a227808 */ /* 0x000fe40005800000 */
[----:B------:R-:W-:-:S02]  /*27c0*/  FSEL R29, R57, -INF , !P4 ;  /* 0xff800000391d7808 */ /* 0x000fc40006000000 */
[----:B------:R-:W-:Y:S02]  /*27d0*/  ISETP.GE.AND P5, PT, R98, 0x2, PT ;  /* 0x000000026200780c */ /* 0x000fe40003fa6270 */
[-C--:B------:R-:W-:Y:S02]  /*27e0*/  ISETP.GE.AND P2, PT, R16, R105.reuse, PT ;  /* 0x000000691000720c */ /* 0x080fe40003f46270 */
[C---:B------:R-:W-:Y:S02]  /*27f0*/  ISETP.GE.AND P3, PT, R2.reuse, R105, PT ;  /* 0x000000690200720c */ /* 0x040fe40003f66270 */
[----:B------:R-:W-:Y:S02]  /*2800*/  ISETP.GE.AND P4, PT, R2, R104, PT ;  /* 0x000000680200720c */ /* 0x000fe40003f86270 */
[----:B------:R-:W-:Y:S02]  /*2810*/  IADD3 R2, R89, 0x31, RZ ;  /* 0x0000003159027810 */ /* 0x000fe40007ffe0ff */
[----:B------:R-:W-:-:S02]  /*2820*/  FSEL R41, R61, -INF , !P6 ;  /* 0xff8000003d297808 */ /* 0x000fc40007000000 */
[----:B------:R-:W-:Y:S02]  /*2830*/  FSEL R63, R63, -INF , !P1 ;  /* 0xff8000003f3f7808 */ /* 0x000fe40004800000 */
[----:B------:R-:W-:Y:S02]  /*2840*/  FSEL R35, R59, -INF , !P0 ;  /* 0xff8000003b237808 */ /* 0x000fe40004000000 */
[----:B------:R-:W-:Y:S02]  /*2850*/  FSEL R30, R52, -INF , !P2 ;  /* 0xff800000341e7808 */ /* 0x000fe40005000000 */
[----:B------:R-:W-:Y:S02]  /*2860*/  ISETP.GE.AND P6, PT, R16, R104, PT ;  /* 0x000000681000720c */ /* 0x000fe40003fc6270 */
[-C--:B------:R-:W-:Y:S02]  /*2870*/  ISETP.GE.AND P1, PT, R8, R105.reuse, PT ;  /* 0x000000690800720c */ /* 0x080fe40003f26270 */
        /* <DEDUP_REMOVED lines=9> */
[CC--:B------:R-:W-:Y:S02]  /*2910*/  ISETP.GE.AND P6, PT, R8.reuse, R105.reuse, PT ;  /* 0x000000690800720c */ /* 0x0c0fe40003fc6270 */
        /* <DEDUP_REMOVED lines=68> */
.L_x_705:
[----:B------:R-:W-:Y:S05]  /*2d60*/  BSYNC B0 ;  /* 0x0000000000007941 */ /* 0x000fea0003800000 */
.L_x_704:
[----:B------:R-:W0:Y:S02]  /*2d70*/  LDGDEPBAR ;  /* 0x00000000000079af */ /* 0x000e240000000000 */
.L_x_703:
[----:B------:R-:W-:Y:S01]  /*2d80*/  FMNMX.FTZ R2, R68, R69, !PT ;  /* 0x0000004544027209 */ /* 0x000fe20007810000 */
[----:B------:R-:W-:Y:S01]  /*2d90*/  IMAD.WIDE.U32 R60, R97, -0x326172a9, RZ ;  /* 0xcd9e8d57613c7825 */ /* 0x000fe200078e00ff */
[----:B------:R-:W-:Y:S01]  /*2da0*/  LOP3.LUT R99, R0, UR24, RZ, 0x3c, !PT ;  /* 0x0000001800637c12 */ /* 0x000fe2000f8e3cff */
[----:B------:R-:W-:Y:S01]  /*2db0*/  UIADD3 UR12, UR25, -0x4498517b, URZ ;  /* 0xbb67ae85190c7890 */ /* 0x000fe2000fffe03f */
[----:B------:R-:W-:Y:S01]  /*2dc0*/  FMNMX.FTZ R2, R21, R2, !PT ;  /* 0x0000000215027209 */ /* 0x000fe20007810000 */
[----:B------:R-:W-:Y:S01]  /*2dd0*/  IMAD.SHL.U32 R62, R88, 0x2, RZ ;  /* 0x00000002583e7824 */ /* 0x000fe200078e00ff */
[----:B------:R-:W-:Y:S01]  /*2de0*/  LOP3.LUT R70, R61, R99, RZ, 0x3c, !PT ;  /* 0x000000633d467212 */ /* 0x000fe200078e3cff */
[----:B------:R-:W-:Y:S01]  /*2df0*/  IMAD.WIDE.U32 R64, R96, -0x2daee0ad, RZ ;  /* 0xd2511f5360407825 */ /* 0x000fe200078e00ff */
[----:B------:R-:W-:Y:S01]  /*2e00*/  FMNMX.FTZ R2, R37, R2, !PT ;  /* 0x0000000225027209 */ /* 0x000fe20007810000 */
[----:B------:R-:W-:Y:S02]  /*2e10*/  UIADD3 UR13, UR24, -0x61c88647, URZ ;  /* 0x9e3779b9180d7890 */ /* 0x000fe4000fffe03f */
[----:B------:R-:W-:Y:S01]  /*2e20*/  IMAD.WIDE.U32 R70, R70, -0x2daee0ad, RZ ;  /* 0xd2511f5346467825 */ /* 0x000fe200078e00ff */
[----:B------:R-:W-:Y:S01]  /*2e30*/  FMNMX.FTZ R2, R25, R2, !PT ;  /* 0x0000000219027209 */ /* 0x000fe20007810000 */
[----:B------:R-:W-:-:S02]  /*2e40*/  UIADD3 UR11, UR24, 0x3c6ef372, URZ ;  /* 0x3c6ef372180b7890 */ /* 0x000fc4000fffe03f */
[----:B------:R-:W-:Y:S01]  /*2e50*/  UIADD3 UR10, UR25, 0x76cf5d0a, URZ ;  /* 0x76cf5d0a190a7890 */ /* 0x000fe2000fffe03f */
[----:B------:R-:W-:Y:S01]  /*2e60*/  FMNMX.FTZ R2, R39, R2, !PT ;  /* 0x0000000227027209 */ /* 0x000fe20007810000 */
[----:B------:R-:W-:Y:S01]  /*2e70*/  UIADD3 UR8, UR25, 0x32370b8f, URZ ;  /* 0x32370b8f19087890 */ /* 0x000fe2000fffe03f */
[----:B------:R-:W-:Y:S01]  /*2e80*/  IMAD.SHL.U32 R114, R4, 0x2, RZ ;  /* 0x0000000204727824 */ /* 0x000fe200078e00ff */
[----:B------:R-:W-:Y:S01]  /*2e90*/  UIADD3 UR9, UR24, -0x255992d5, URZ ;  /* 0xdaa66d2b18097890 */ /* 0x000fe2000fffe03f */
[----:B------:R-:W-:Y:S01]  /*2ea0*/  FMNMX.FTZ R2, R43, R2, !PT ;  /* 0x000000022b027209 */ /* 0x000fe20007810000 */
[----:B------:R-:W-:Y:S01]  /*2eb0*/  UIADD3 UR7, UR24, 0x78dde6e4, URZ ;  /* 0x78dde6e418077890 */ /* 0x000fe2000fffe03f */
[----:B------:R-:W-:Y:S01]  /*2ec0*/  IMAD R112, R3, 0x2, R114 ;  /* 0x0000000203707824 */ /* 0x000fe200078e0272 */
[----:B------:R-:W-:Y:S01]  /*2ed0*/  UIADD3 UR6, UR25, -0x126145ec, URZ ;  /* 0xed9eba1419067890 */ /* 0x000fe2000fffe03f */
[----:B------:R-:W-:Y:S01]  /*2ee0*/  FMNMX.FTZ R2, R41, R2, !PT ;  /* 0x0000000229027209 */ /* 0x000fe20007810000 */
[----:B------:R-:W-:Y:S01]  /*2ef0*/  UIADD3 UR4, UR25, -0x56f99767, URZ ;  /* 0xa906689919047890 */ /* 0x000fe2000fffe03f */
[----:B------:R-:W-:Y:S01]  /*2f00*/  IMAD R89, R6, 0x10000, R6 ;  /* 0x0001000006597824 */ /* 0x000fe200078e0206 */
[----:B------:R-:W-:Y:S01]  /*2f10*/  UIADD3 UR5, UR24, 0x1715609d, URZ ;  /* 0x1715609d18057890 */ /* 0x000fe2000fffe03f */
[----:B------:R-:W-:Y:S01]  /*2f20*/  FMNMX.FTZ R2, R27, R2, !PT ;  /* 0x000000021b027209 */ /* 0x000fe20007810000 */
[----:B------:R-:W-:Y:S03]  /*2f30*/  LDSM.16.MT88.4 R48, [R112+0x6000] ;  /* 0x006000007030783b */ /* 0x000fe60000004200 */
[----:B------:R-:W-:Y:S01]  /*2f40*/  FMNMX.FTZ R9, R29, R2, !PT ;  /* 0x000000021d097209 */ /* 0x000fe20007810000 */
[----:B------:R-:W-:Y:S03]  /*2f50*/  LDSM.16.MT88.4 R56, [R114+0x7000] ;  /* 0x007000007238783b */ /* 0x000fe60000004200 */
[----:B------:R-:W-:Y:S01]  /*2f60*/  FMNMX.FTZ R2, R30, R9, !PT ;  /* 0x000000091e027209 */ /* 0x000fe20007810000 */
[----:B------:R-:W-:Y:S03]  /*2f70*/  LDSM.16.MT88.4 R72, [R114+0x8000] ;  /* 0x008000007248783b */ /* 0x000fe60000004200 */
[----:B------:R-:W-:-:S04]  /*2f80*/  FMNMX.FTZ R9, R31, R2, !PT ;  /* 0x000000021f097209 */ /* 0x000fc80007810000 */
[----:B------:R-:W-:-:S04]  /*2f90*/  FMNMX.FTZ R2, R32, R9, !PT ;  /* 0x0000000920027209 */ /* 0x000fc80007810000 */
[----:B------:R-:W-:Y:S02]  /*2fa0*/  FMNMX.FTZ R9, R33, R2, !PT ;  /* 0x0000000221097209 */ /* 0x000fe40007810000 */
[----:B------:R-:W-:Y:S02]  /*2fb0*/  FMNMX.FTZ R2, R8, R5, !PT ;  /* 0x0000000508027209 */ /* 0x000fe40007810000 */
[----:B-1----:R-:W-:Y:S02]  /*2fc0*/  FMNMX.FTZ R12, R76, R9, !PT ;  /* 0x000000094c0c7209 */ /* 0x002fe40007810000 */
[----:B------:R-:W-:Y:S02]  /*2fd0*/  FMNMX.FTZ R2, R7, R2, !PT ;  /* 0x0000000207027209 */ /* 0x000fe40007810000 */
        /* <DEDUP_REMOVED lines=12> */
[----:B------:R-:W-:-:S04]  /*30a0*/  FMNMX.FTZ R10, R85, R10, !PT ;  /* 0x0000000a550a7209 */ /* 0x000fc80007810000 */
[----:B------:R-:W-:-:S04]  /*30b0*/  FMNMX.FTZ R10, R91, R10, !PT ;  /* 0x0000000a5b0a7209 */ /* 0x000fc80007810000 */
[----:B------:R-:W-:-:S04]  /*30c0*/  FMNMX.FTZ R11, R93, R10, !PT ;  /* 0x0000000a5d0b7209 */ /* 0x000fc80007810000 */
[----:B------:R-:W-:-:S04]  /*30d0*/  FMNMX.FTZ R10, R94, R11, !PT ;  /* 0x0000000b5e0a7209 */ /* 0x000fc80007810000 */
[----:B------:R-:W-:-:S05]  /*30e0*/  FMNMX.FTZ R11, R95, R10, !PT ;  /* 0x0000000a5f0b7209 */ /* 0x000fca0007810000 */
[----:B------:R-:W2:Y:S01]  /*30f0*/  SHFL.BFLY PT, R0, R11, 0x2, 0x1f ;  /* 0x0c401f000b007f89 */ /* 0x000ea200000e0000 */
[----:B-1----:R-:W-:Y:S02]  /*3100*/  FMNMX.FTZ R2, R9, R2, !PT ;  /* 0x0000000209027209 */ /* 0x002fe40007810000 */
[----:B------:R-:W-:Y:S02]  /*3110*/  LOP3.LUT R9, R65, UR25, R62, 0x96, !PT ;  /* 0x0000001941097c12 */ /* 0x000fe4000f8e963e */
[C---:B------:R-:W-:Y:S01]  /*3120*/  FSETP.NEU.FTZ.AND P0, PT, R2.reuse, -INF , PT ;  /* 0xff8000000200780b */ /* 0x040fe20003f1d000 */
[----:B------:R-:W-:Y:S02]  /*3130*/  FMUL.FTZ R90, R2, c[0x0][0x23c] ;  /* 0x00008f00025a7a20 */ /* 0x000fe40000410000 */
[----:B------:R-:W-:-:S03]  /*3140*/  IMAD.WIDE.U32 R12, R9, -0x326172a9, RZ ;  /* 0xcd9e8d57090c7825 */ /* 0x000fc600078e00ff */
[----:B------:R-:W-:Y:S02]  /*3150*/  FSEL R90, R90, RZ, P0 ;  /* 0x000000ff5a5a7208 */ /* 0x000fe40000000000 */
[----:B------:R-:W-:-:S03]  /*3160*/  LOP3.LUT R9, R13, UR13, R60, 0x96, !PT ;  /* 0x0000000d0d097c12 */ /* 0x000fc6000f8e963c */
[----:B------:R-:W-:Y:S01]  /*3170*/  FFMA.FTZ R87, R68, c[0x0][0x23c], -R90 ;  /* 0x00008f0044577a23 */ /* 0x000fe2000001085a */
[----:B------:R-:W-:Y:S01]  /*3180*/  LOP3.LUT R68, R71, UR12, R64, 0x96, !PT ;  /* 0x0000000c47447c12 */ /* 0x000fe2000f8e9640 */
[----:B------:R-:W-:Y:S02]  /*3190*/  FFMA.FTZ R86, R69, c[0x0][0x23c], -R90 ;  /* 0x00008f0045567a23 */ /* 0x000fe4000001085a */
[----:B------:R-:W-:Y:S02]  /*31a0*/  IMAD.WIDE.U32 R44, R9, -0x2daee0ad, RZ ;  /* 0xd2511f53092c7825 */ /* 0x000fe400078e00ff */
[----:B------:R-:W-:Y:S01]  /*31b0*/  MUFU.EX2 R87, R87 ;  /* 0x0000005700577308 */ /* 0x000fe20000000800 */
[----:B--2---:R-:W-:Y:S01]  /*31c0*/  FMNMX.FTZ R0, R11, R0, !PT ;  /* 0x000000000b007209 */ /* 0x004fe20007810000 */
[----:B------:R-:W-:Y:S01]  /*31d0*/  IMAD.WIDE.U32 R68, R68, -0x326172a9, RZ ;  /* 0xcd9e8d5744447825 */ /* 0x000fe200078e00ff */
[----:B------:R-:W-:-:S03]  /*31e0*/  LOP3.LUT R10, R45, UR10, R70, 0x96, !PT ;  /* 0x0000000a2d0a7c12 */ /* 0x000fc6000f8e9646 */
[----:B------:R-:W1:Y:S01]  /*31f0*/  SHFL.BFLY PT, R11, R0, 0x1, 0x1f ;  /* 0x0c201f00000b7f89 */ /* 0x000e6200000e0000 */
[----:B------:R-:W-:Y:S01]  /*3200*/  LOP3.LUT R9, R69, UR11, R12, 0x96, !PT ;  /* 0x0000000b45097c12 */ /* 0x000fe2000f8e960c */
[----:B------:R-:W-:Y:S01]  /*3210*/  IMAD.WIDE.U32 R12, R10, -0x326172a9, RZ ;  /* 0xcd9e8d570a0c7825 */ /* 0x000fe200078e00ff */
[----:B------:R-:W-:Y:S03]  /*3220*/  MUFU.EX2 R86, R86 ;  /* 0x0000005600567308 */ /* 0x000fe60000000800 */
[----:B------:R-:W-:Y:S01]  /*3230*/  IMAD.WIDE.U32 R14, R9, -0x2daee0ad, RZ ;  /* 0xd2511f53090e7825 */ /* 0x000fe200078e00ff */
[----:B------:R-:W-:-:S03]  /*3240*/  LOP3.LUT R9, R13, UR9, R68, 0x96, !PT ;  /* 0x000000090d097c12 */ /* 0x000fc6000f8e9644 */
[----:B------:R-:W-:Y:S01]  /*3250*/  FFMA.FTZ R106, R37, c[0x0][0x23c], -R90 ;  /* 0x00008f00256a7a23 */ /* 0x000fe2000001085a */
[----:B------:R-:W-:Y:S01]  /*3260*/  LOP3.LUT R36, R15, UR8, R44, 0x96, !PT ;  /* 0x000000080f247c12 */ /* 0x000fe2000f8e962c */
[----:B------:R-:W-:Y:S02]  /*3270*/  FFMA.FTZ R109, R21, c[0x0][0x23c], -R90 ;  /* 0x00008f00156d7a23 */ /* 0x000fe4000001085a */
[----:B------:R-:W-:Y:S02]  /*3280*/  IMAD.WIDE.U32 R20, R9, -0x2daee0ad, RZ ;  /* 0xd2511f5309147825 */ /* 0x000fe400078e00ff */
[----:B------:R-:W-:Y:S02]  /*3290*/  MUFU.EX2 R106, R106 ;  /* 0x0000006a006a7308 */ /* 0x000fe40000000800 */
[----:B------:R-:W-:Y:S01]  /*32a0*/  IMAD.WIDE.U32 R36, R36, -0x326172a9, RZ ;  /* 0xcd9e8d5724247825 */ /* 0x000fe200078e00ff */
[----:B------:R-:W-:-:S03]  /*32b0*/  LOP3.LUT R9, R21, UR6, R14, 0x96, !PT ;  /* 0x0000000615097c12 */ /* 0x000fc6000f8e960e */
[----:B------:R-:W-:Y:S01]  /*32c0*/  FFMA.FTZ R22, R39, c[0x0][0x23c], -R90 ;  /* 0x00008f0027167a23 */ /* 0x000fe2000001085a */
[----:B------:R-:W-:Y:S01]  /*32d0*/  LOP3.LUT R12, R37, UR7, R12, 0x96, !PT ;  /* 0x00000007250c7c12 */ /* 0x000fe2000f8e960c */
[----:B------:R-:W-:Y:S01]  /*32e0*/  IMAD.WIDE.U32 R38, R9, -0x326172a9, RZ ;  /* 0xcd9e8d5709267825 */ /* 0x000fe200078e00ff */
[----:B-1----:R-:W-:Y:S01]  /*32f0*/  FMNMX.FTZ R0, R0, R11, !PT ;  /* 0x0000000b00007209 */ /* 0x002fe20007810000 */
[----:B------:R-:W1:Y:S02]  /*3300*/  MUFU.EX2 R109, R109 ;  /* 0x0000006d006d7308 */ /* 0x000e640000000800 */
[----:B------:R-:W-:Y:S01]  /*3310*/  IMAD.WIDE.U32 R12, R12, -0x2daee0ad, RZ ;  /* 0xd2511f530c0c7825 */ /* 0x000fe200078e00ff */
[C---:B------:R-:W-:Y:S02]  /*3320*/  FSETP.NEU.FTZ.AND P0, PT, R0.reuse, -INF , PT ;  /* 0xff8000000000780b */ /* 0x040fe40003f1d000 */
[----:B------:R-:W-:Y:S01]  /*3330*/  LOP3.LUT R36, R39, UR5, R36, 0x96, !PT ;  /* 0x0000000527247c12 */ /* 0x000fe2000f8e9624 */
[----:B------:R-:W-:Y:S01]  /*3340*/  FMUL.FTZ R108, R0, c[0x0][0x23c] ;  /* 0x00008f00006c7a20 */ /* 0x000fe20000410000 */
[----:B------:R-:W-:Y:S01]  /*3350*/  LOP3.LUT R9, R13, UR4, R20, 0x96, !PT ;  /* 0x000000040d097c12 */ /* 0x000fe2000f8e9614 */
[--C-:B------:R-:W-:Y:S01]  /*3360*/  FFMA.FTZ R21, R43, c[0x0][0x23c], -R90.reuse ;  /* 0x00008f002b157a23 */ /* 0x100fe2000001085a */
[----:B------:R-:W-:Y:S01]  /*3370*/  MUFU.EX2 R22, R22 ;  /* 0x0000001600167308 */ /* 0x000fe20000000800 */
[----:B------:R-:W-:Y:S01]  /*3380*/  FFMA.FTZ R20, R41, c[0x0][0x23c], -R90 ;  /* 0x00008f0029147a23 */ /* 0x000fe2000001085a */
[----:B------:R-:W-:Y:S01]  /*3390*/  FSEL R108, R108, RZ, P0 ;  /* 0x000000ff6c6c7208 */ /* 0x000fe20000000000 */
[----:B------:R-:W-:Y:S01]  /*33a0*/  IMAD.WIDE.U32 R14, R9, -0x326172a9, RZ ;  /* 0xcd9e8d57090e7825 */ /* 0x000fe200078e00ff */
[----:B------:R-:W2:Y:S03]  /*33b0*/  LDSM.16.MT88.4 R40, [R114+0x6000] ;  /* 0x006000007228783b */ /* 0x000ea60000004200 */
[----:B------:R-:W-:Y:S01]  /*33c0*/  FFMA.FTZ R107, R7, c[0x0][0x23c], -R108 ;  /* 0x00008f00076b7a23 */ /* 0x000fe2000001086c */
[----:B------:R-:W-:Y:S01]  /*33d0*/  LOP3.LUT R9, R15, UR15, R38, 0x96, !PT ;  /* 0x0000000f0f097c12 */ /* 0x000fe2000f8e9626 */
[----:B------:R-:W-:Y:S01]  /*33e0*/  FFMA.FTZ R26, R23, c[0x0][0x23c], -R108 ;  /* 0x00008f00171a7a23 */ /* 0x000fe2000001086c */
[----:B------:R-:W-:Y:S01]  /*33f0*/  SHF.R.U32.HI R10, RZ, 0x10, R14 ;  /* 0x00000010ff0a7819 */ /* 0x000fe2000001160e */
[--C-:B------:R-:W-:Y:S01]  /*3400*/  FFMA.FTZ R79, R8, c[0x0][0x23c], -R108.reuse ;  /* 0x00008f00084f7a23 */ /* 0x100fe2000001086c */
[C---:B------:R-:W-:Y:S01]  /*3410*/  LOP3.LUT R15, R14.reuse, 0xffff, RZ, 0xc0, !PT ;  /* 0x0000ffff0e0f7812 */ /* 0x040fe200078ec0ff */
[----:B------:R-:W-:Y:S01]  /*3420*/  FFMA.FTZ R78, R5, c[0x0][0x23c], -R108 ;  /* 0x00008f00054e7a23 */ /* 0x000fe2000001086c */
[----:B------:R-:W-:Y:S01]  /*3430*/  LOP3.LUT R16, R14, 0xff, RZ, 0xc0, !PT ;  /* 0x000000ff0e107812 */ /* 0x000fe200078ec0ff */
[----:B------:R-:W-:Y:S01]  /*3440*/  MUFU.EX2 R107, R107 ;  /* 0x0000006b006b7308 */ /* 0x000fe20000000800 */
[----:B------:R-:W-:Y:S01]  /*3450*/  SHF.R.U32.HI R14, RZ, 0x18, R14 ;  /* 0x00000018ff0e7819 */ /* 0x000fe2000001160e */
[----:B------:R-:W-:Y:S01]  /*3460*/  IMAD.WIDE.U32 R36, R36, -0x2daee0ad, RZ ;  /* 0xd2511f5324247825 */ /* 0x000fe200078e00ff */
[----:B------:R-:W-:-:S02]  /*3470*/  LOP3.LUT R5, R10, 0xff, RZ, 0xc0, !PT ;  /* 0x000000ff0a057812 */ /* 0x000fc400078ec0ff */
[----:B------:R-:W-:Y:S01]  /*3480*/  SHF.R.U32.HI R15, RZ, 0x8, R15 ;  /* 0x00000008ff0f7819 */ /* 0x000fe2000001160f */
[----:B------:R-:W-:Y:S01]  /*3490*/  FFMA.FTZ R25, R25, c[0x0][0x23c], -R90 ;  /* 0x00008f0019197a23 */ /* 0x000fe2000001085a */
[----:B------:R-:W-:Y:S01]  /*34a0*/  SHF.R.U32.HI R4, RZ, 0x10, R9 ;  /* 0x00000010ff047819 */ /* 0x000fe20000011609 */
[----:B------:R-:W3:Y:S01]  /*34b0*/  MUFU.EX2 R26, R26 ;  /* 0x0000001a001a7308 */ /* 0x000ee20000000800 */
[----:B------:R-:W-:Y:S01]  /*34c0*/  PRMT R14, R5, 0x5410, R14 ;  /* 0x00005410050e7816 */ /* 0x000fe2000000000e */
[--C-:B------:R-:W-:Y:S01]  /*34d0*/  FFMA.FTZ R28, R19, c[0x0][0x23c], -R108.reuse ;  /* 0x00008f00131c7a23 */ /* 0x100fe2000001086c */
[----:B------:R-:W-:Y:S01]  /*34e0*/  PRMT R16, R16, 0x5410, R15 ;  /* 0x0000541010107816 */ /* 0x000fe2000000000f */
[--C-:B------:R-:W-:Y:S01]  /*34f0*/  FFMA.FTZ R24, R17, c[0x0][0x23c], -R108.reuse ;  /* 0x00008f0011187a23 */ /* 0x100fe2000001086c */
[C---:B------:R-:W-:Y:S01]  /*3500*/  LOP3.LUT R5, R9.reuse, 0xffff, RZ, 0xc0, !PT ;  /* 0x0000ffff09057812 */ /* 0x040fe200078ec0ff */
[--C-:B------:R-:W-:Y:S01]  /*3510*/  HSET2.LE.AND R83, R14, R89.reuse, PT ;  /* 0x000000590e537233 */ /* 0x100fe20003803000 */
[----:B------:R-:W-:Y:S01]  /*3520*/  LOP3.LUT R80, R9, 0xff, RZ, 0xc0, !PT ;  /* 0x000000ff09507812 */ /* 0x000fe200078ec0ff */
[----:B------:R-:W-:Y:S01]  /*3530*/  MUFU.EX2 R79, R79 ;  /* 0x0000004f004f7308 */ /* 0x000fe20000000800 */
[----:B------:R-:W-:Y:S01]  /*3540*/  SHF.R.U32.HI R9, RZ, 0x18, R9 ;  /* 0x00000018ff097819 */ /* 0x000fe20000011609 */
[--C-:B------:R-:W-:Y:S01]  /*3550*/  HSET2.LE.AND R82, R16, R89.reuse, PT ;  /* 0x0000005910527233 */ /* 0x100fe20003803000 */
[----:B------:R-:W-:Y:S01]  /*3560*/  LOP3.LUT R4, R4, 0xff, RZ, 0xc0, !PT ;  /* 0x000000ff04047812 */ /* 0x000fe200078ec0ff */
[--C-:B------:R-:W-:Y:S01]  /*3570*/  FFMA.FTZ R3, R63, c[0x0][0x23c], -R108.reuse ;  /* 0x00008f003f037a23 */ /* 0x100fe2000001086c */
[----:B------:R-:W-:Y:S01]  /*3580*/  SHF.R.U32.HI R5, RZ, 0x8, R5 ;  /* 0x00000008ff057819 */ /* 0x000fe20000011605 */
[----:B------:R-:W-:Y:S01]  /*3590*/  FFMA.FTZ R23, R67, c[0x0][0x23c], -R108 ;  /* 0x00008f0043177a23 */ /* 0x000fe2000001086c */
[----:B------:R-:W-:Y:S01]  /*35a0*/  PRMT R16, R4, 0x5410, R9 ;  /* 0x0000541004107816 */ /* 0x000fe20000000009 */
[----:B------:R-:W4:Y:S01]  /*35b0*/  MUFU.EX2 R78, R78 ;  /* 0x0000004e004e7308 */ /* 0x000f220000000800 */
[----:B------:R-:W-:Y:S01]  /*35c0*/  PRMT R80, R80, 0x5410, R5 ;  /* 0x0000541050507816 */ /* 0x000fe20000000005 */
[----:B------:R-:W-:Y:S01]  /*35d0*/  FFMA.FTZ R111, R77, c[0x0][0x23c], -R90 ;  /* 0x00008f004d6f7a23 */ /* 0x000fe2000001085a */
[----:B-1----:R-:W-:Y:S01]  /*35e0*/  F2FP.PACK_AB R5, R106, R109 ;  /* 0x0000006d6a05723e */ /* 0x002fe200000000ff */
[--C-:B------:R-:W-:Y:S01]  /*35f0*/  HSET2.LE.AND R81, R16, R89.reuse, PT ;  /* 0x0000005910517233 */ /* 0x100fe20003803000 */
[----:B------:R-:W-:Y:S01]  /*3600*/  LOP3.LUT R13, R36, 0xffff, RZ, 0xc0, !PT ;  /* 0x0000ffff240d7812 */ /* 0x000fe200078ec0ff */
[----:B------:R-:W-:Y:S01]  /*3610*/  HSET2.LE.AND R80, R80, R89, PT ;  /* 0x0000005950507233 */ /* 0x000fe20003803000 */
[----:B---3--:R-:W-:Y:S01]  /*3620*/  F2FP.PACK_AB R16, R26, R107 ;  /* 0x0000006b1a10723e */ /* 0x008fe200000000ff */
[----:B------:R-:W-:Y:S01]  /*3630*/  MUFU.EX2 R21, R21 ;  /* 0x0000001500157308 */ /* 0x000fe20000000800 */
[----:B------:R-:W-:Y:S01]  /*3640*/  LOP3.LUT R8, R37, UR14, R12, 0x96, !PT ;  /* 0x0000000e25087c12 */ /* 0x000fe2000f8e960c */
[--C-:B------:R-:W-:Y:S01]  /*3650*/  FFMA.FTZ R133, R29, c[0x0][0x23c], -R90.reuse ;  /* 0x00008f001d857a23 */ /* 0x100fe2000001085a */
[----:B------:R-:W-:Y:S01]  /*3660*/  LOP3.LUT R82, R82, R5, RZ, 0xc0, !PT ;  /* 0x0000000552527212 */ /* 0x000fe200078ec0ff */
[--C-:B------:R-:W-:Y:S01]  /*3670*/  FFMA.FTZ R31, R31, c[0x0][0x23c], -R90.reuse ;  /* 0x00008f001f1f7a23 */ /* 0x100fe2000001085a */
[----:B------:R-:W1:Y:S01]  /*3680*/  LDSM.16.MT88.4 R4, [R114+0x6400] ;  /* 0x006400007204783b */ /* 0x000e620000004200 */
[----:B------:R-:W-:Y:S01]  /*3690*/  LOP3.LUT R12, R36, 0xff, RZ, 0xc0, !PT ;  /* 0x000000ff240c7812 */ /* 0x000fe200078ec0ff */
[----:B------:R-:W-:Y:S01]  /*36a0*/  FFMA.FTZ R29, R33, c[0x0][0x23c], -R90 ;  /* 0x00008f00211d7a23 */ /* 0x000fe2000001085a */
[----:B------:R-:W3:Y:S01]  /*36b0*/  MUFU.EX2 R20, R20 ;  /* 0x0000001400147308 */ /* 0x000ee20000000800 */
[----:B----4-:R-:W-:-:S02]  /*36c0*/  F2FP.PACK_AB R14, R78, R79 ;  /* 0x0000004f4e0e723e */ /* 0x010fc400000000ff */
[----:B------:R-:W-:Y:S02]  /*36d0*/  SHF.R.U32.HI R13, RZ, 0x8, R13 ;  /* 0x00000008ff0d7819 */ /* 0x000fe4000001160d */
[----:B------:R-:W-:Y:S02]  /*36e0*/  LOP3.LUT R83, R83, R16, RZ, 0xc0, !PT ;  /* 0x0000001053537212 */ /* 0x000fe400078ec0ff */
[----:B------:R-:W-:Y:S01]  /*36f0*/  F2FP.PACK_AB R9, R86, R87 ;  /* 0x000000575609723e */ /* 0x000fe200000000ff */
[----:B------:R-:W4:Y:S01]  /*3700*/  MUFU.EX2 R25, R25 ;  /* 0x0000001900197308 */ /* 0x000f220000000800 */
[----:B------:R-:W-:Y:S02]  /*3710*/  LOP3.LUT R16, R8, 0xffff, RZ, 0xc0, !PT ;  /* 0x0000ffff08107812 */ /* 0x000fe400078ec0ff */
[----:B------:R-:W-:Y:S02]  /*3720*/  LOP3.LUT R81, R81, R14, RZ, 0xc0, !PT ;  /* 0x0000000e51517212 */ /* 0x000fe400078ec0ff */
[----:B------:R-:W-:-:S02]  /*3730*/  PRMT R12, R12, 0x5410, R13 ;  /* 0x000054100c0c7816 */ /* 0x000fc4000000000d */
[----:B------:R-:W-:Y:S01]  /*3740*/  SHF.R.U32.HI R14, RZ, 0x10, R8 ;  /* 0x00000010ff0e7819 */ /* 0x000fe20000011608 */
[----:B------:R-:W-:Y:S01]  /*3750*/  MUFU.EX2 R28, R28 ;  /* 0x0000001c001c7308 */ /* 0x000fe20000000800 */
[----:B------:R-:W-:Y:S02]  /*3760*/  SHF.R.U32.HI R11, RZ, 0x10, R36 ;  /* 0x00000010ff0b7819 */ /* 0x000fe40000011624 */
[----:B------:R-:W-:Y:S02]  /*3770*/  LOP3.LUT R80, R80, R9, RZ, 0xc0, !PT ;  /* 0x0000000950507212 */ /* 0x000fe400078ec0ff */
[----:B------:R-:W-:Y:S02]  /*3780*/  SHF.R.U32.HI R16, RZ, 0x8, R16 ;  /* 0x00000008ff107819 */ /* 0x000fe40000011610 */
[----:B------:R-:W-:Y:S01]  /*3790*/  LOP3.LUT R9, R8, 0xff, RZ, 0xc0, !PT ;  /* 0x000000ff08097812 */ /* 0x000fe200078ec0ff */
[----:B------:R-:W-:Y:S01]  /*37a0*/  MUFU.EX2 R24, R24 ;  /* 0x0000001800187308 */ /* 0x000fe20000000800 */
[----:B------:R-:W-:Y:S01]  /*37b0*/  SHF.R.U32.HI R13, RZ, 0x18, R8 ;  /* 0x00000018ff0d7819 */ /* 0x000fe20000011608 */
[----:B------:R-:W-:Y:S01]  /*37c0*/  HMMA.16816.F32 R44, R80, R48, RZ ;  /* 0x00000030502c723c */ /* 0x000fe200000018ff */
[----:B------:R-:W-:Y:S01]  /*37d0*/  LOP3.LUT R8, R14, 0xff, RZ, 0xc0, !PT ;  /* 0x000000ff0e087812 */ /* 0x000fe200078ec0ff */
[----:B------:R-:W-:Y:S01]  /*37e0*/  HSET2.LE.AND R14, R12, R89, PT ;  /* 0x000000590c0e7233 */ /* 0x000fe20003803000 */
[----:B------:R-:W-:-:S02]  /*37f0*/  SHF.R.U32.HI R10, RZ, 0x18, R36 ;  /* 0x00000018ff0a7819 */ /* 0x000fc40000011624 */
[----:B------:R-:W-:Y:S01]  /*3800*/  LOP3.LUT R11, R11, 0xff, RZ, 0xc0, !PT ;  /* 0x000000ff0b0b7812 */ /* 0x000fe200078ec0ff */
[----:B------:R-:W5:Y:S01]  /*3810*/  MUFU.EX2 R3, R3 ;  /* 0x0000000300037308 */ /* 0x000f620000000800 */
[----:B------:R-:W-:Y:S01]  /*3820*/  PRMT R12, R9, 0x5410, R16 ;  /* 0x00005410090c7816 */ /* 0x000fe20000000010 */
[C---:B--2---:R-:W-:Y:S01]  /*3830*/  HMMA.16816.F32 R36, R80.reuse, R40, RZ ;  /* 0x000000285024723c */ /* 0x044fe200000018ff */
[----:B------:R-:W2:Y:S01]  /*3840*/  LDSM.16.MT88.4 R16, [R112+0x6400] ;  /* 0x006400007010783b */ /* 0x000ea20000004200 */
[----:B---3--:R-:W-:Y:S02]  /*3850*/  F2FP.PACK_AB R15, R20, R21 ;  /* 0x00000015140f723e */ /* 0x008fe400000000ff */
[----:B------:R-:W-:Y:S01]  /*3860*/  PRMT R10, R11, 0x5410, R10 ;  /* 0x000054100b0a7816 */ /* 0x000fe2000000000a */
[--C-:B------:R-:W-:Y:S01]  /*3870*/  HSET2.LE.AND R12, R12, R89.reuse, PT ;  /* 0x000000590c0c7233 */ /* 0x100fe20003803000 */
[----:B------:R-:W3:Y:S01]  /*3880*/  MUFU.EX2 R23, R23 ;  /* 0x0000001700177308 */ /* 0x000ee20000000800 */
[----:B------:R-:W-:Y:S01]  /*3890*/  PRMT R8, R8, 0x5410, R13 ;  /* 0x0000541008087816 */ /* 0x000fe2000000000d */
[C---:B------:R-:W-:Y:S01]  /*38a0*/  HMMA.16816.F32 R40, R80.reuse, R42, RZ ;  /* 0x0000002a5028723c */ /* 0x040fe200000018ff */
[----:B------:R-:W-:Y:S01]  /*38b0*/  LOP3.LUT R14, R14, R15, RZ, 0xc0, !PT ;  /* 0x0000000f0e0e7212 */ /* 0x000fe200078ec0ff */
[--C-:B------:R-:W-:Y:S01]  /*38c0*/  HSET2.LE.AND R15, R10, R89.reuse, PT ;  /* 0x000000590a0f7233 */ /* 0x100fe20003803000 */
[----:B----4-:R-:W-:Y:S01]  /*38d0*/  F2FP.PACK_AB R9, R22, R25 ;  /* 0x000000191609723e */ /* 0x010fe200000000ff */
[----:B------:R-:W-:Y:S01]  /*38e0*/  HSET2.LE.AND R13, R8, R89, PT ;  /* 0x00000059080d7233 */ /* 0x000fe20003803000 */
[----:B-----5:R-:W-:Y:S01]  /*38f0*/  F2FP.PACK_AB R10, R3, R24 ;  /* 0x00000018030a723e */ /* 0x020fe200000000ff */
[----:B------:R-:W-:Y:S01]  /*3900*/  MUFU.EX2 R33, R133 ;  /* 0x0000008500217308 */ /* 0x000fe20000000800 */
[----:B------:R-:W-:Y:S01]  /*3910*/  LOP3.LUT R12, R12, R9, RZ, 0xc0, !PT ;  /* 0x000000090c0c7212 */ /* 0x000fe200078ec0ff */
[----:B------:R-:W-:Y:S01]  /*3920*/  HMMA.16816.F32 R52, R80, R56, RZ ;  /* 0x000000385034723c */ /* 0x000fe200000018ff */
[----:B------:R-:W-:-:S02]  /*3930*/  LOP3.LUT R15, R15, R10, RZ, 0xc0, !PT ;  /* 0x0000000a0f0f7212 */ /* 0x000fc400078ec0ff */
[----:B---3--:R-:W-:-:S03]  /*3940*/  F2FP.PACK_AB R8, R23, R28 ;  /* 0x0000001c1708723e */ /* 0x008fc600000000ff */
[----:B------:R-:W-:Y:S02]  /*3950*/  MUFU.EX2 R31, R31 ;  /* 0x0000001f001f7308 */ /* 0x000fe40000000800 */
[----:B------:R-:W-:Y:S01]  /*3960*/  HMMA.16816.F32 R56, R80, R58, RZ ;  /* 0x0000003a5038723c */ /* 0x000fe200000018ff */
[----:B------:R-:W-:Y:S02]  /*3970*/  LOP3.LUT R13, R13, R8, RZ, 0xc0, !PT ;  /* 0x000000080d0d7212 */ /* 0x000fe400078ec0ff */
[----:B------:R-:W3:Y:S03]  /*3980*/  LDSM.16.MT88.4 R8, [R114+0x7400] ;  /* 0x007400007208783b */ /* 0x000ee60000004200 */
[----:B------:R-:W-:Y:S02]  /*3990*/  MUFU.EX2 R29, R29 ;  /* 0x0000001d001d7308 */ /* 0x000fe40000000800 */
[C---:B-1----:R-:W-:Y:S08]  /*39a0*/  HMMA.16816.F32 R36, R12.reuse, R4, R36 ;  /* 0x000000040c24723c */ /* 0x042ff00000001824 */
[C---:B------:R-:W-:Y:S01]  /*39b0*/  HMMA.16816.F32 R40, R12.reuse, R6, R40 ;  /* 0x000000060c28723c */ /* 0x040fe20000001828 */
[----:B------:R-:W1:Y:S07]  /*39c0*/  LDSM.16.MT88.4 R4, [R112+0x7000] ;  /* 0x007000007004783b */ /* 0x000e6e0000004200 */
[----:B--2---:R-:W-:Y:S07]  /*39d0*/  HMMA.16816.F32 R44, R12, R16, R44 ;  /* 0x000000100c2c723c */ /* 0x004fee000000182c */
[----:B------:R-:W-:Y:S01]  /*39e0*/  IADD3 R17, R62, 0x1, RZ ;  /* 0x000000013e117810 */ /* 0x000fe20007ffe0ff */
[----:B------:R-:W-:Y:S03]  /*39f0*/  HMMA.16816.F32 R48, R80, R50, RZ ;  /* 0x000000325030723c */ /* 0x000fe600000018ff */
[----:B------:R-:W-:-:S02]  /*3a00*/  LOP3.LUT R16, R65, UR25, R17, 0x96, !PT ;  /* 0x0000001941107c12 */ /* 0x000fc4000f8e9611 */
[----:B------:R-:W2:Y:S03]  /*3a10*/  LDSM.16.MT88.4 R64, [R112+0x7400] ;  /* 0x007400007040783b */ /* 0x000ea60000004200 */
[----:B------:R-:W-:Y:S01]  /*3a20*/  IMAD.WIDE.U32 R16, R16, -0x326172a9, RZ ;  /* 0xcd9e8d5710107825 */ /* 0x000fe200078e00ff */
[----:B---3--:R-:W-:Y:S04]  /*3a30*/  HMMA.16816.F32 R52, R12, R8, R52 ;  /* 0x000000080c34723c */ /* 0x008fe80000001834 */
[----:B------:R-:W-:-:S03]  /*3a40*/  LOP3.LUT R16, R69, UR11, R16, 0x96, !PT ;  /* 0x0000000b45107c12 */ /* 0x000fc6000f8e9610 */
[----:B------:R-:W-:Y:S02]  /*3a50*/  LOP3.LUT R8, R17, UR13, R60, 0x96, !PT ;  /* 0x0000000d11087c12 */ /* 0x000fe4000f8e963c */
[----:B------:R-:W-:Y:S01]  /*3a60*/  IMAD.WIDE.U32 R16, R16, -0x2daee0ad, RZ ;  /* 0xd2511f5310107825 */ /* 0x000fe200078e00ff */
[----:B------:R-:W-:Y:S03]  /*3a70*/  HMMA.16816.F32 R56, R12, R10, R56 ;  /* 0x0000000a0c38723c */ /* 0x000fe60000001838 */
[----:B------:R-:W-:-:S05]  /*3a80*/  IMAD.WIDE.U32 R8, R8, -0x2daee0ad, RZ ;  /* 0xd2511f5308087825 */ /* 0x000fca00078e00ff */
[----:B------:R-:W-:Y:S01]  /*3a90*/  LOP3.LUT R70, R9, UR10, R70, 0x96, !PT ;  /* 0x0000000a09467c12 */ /* 0x000fe2000f8e9646 */
[----:B-1----:R-:W-:Y:S04]  /*3aa0*/  HMMA.16816.F32 R60, R80, R4, RZ ;  /* 0x00000004503c723c */ /* 0x002fe800000018ff */
[----:B------:R-:W-:-:S03]  /*3ab0*/  IMAD.WIDE.U32 R70, R70, -0x326172a9, RZ ;  /* 0xcd9e8d5746467825 */ /* 0x000fc600078e00ff */
[----:B------:R-:W-:Y:S01]  /*3ac0*/  LOP3.LUT R4, R17, UR8, R8, 0x96, !PT ;  /* 0x0000000811047c12 */ /* 0x000fe2000f8e9608 */
[----:B------:R-:W-:Y:S01]  /*3ad0*/  HMMA.16816.F32 R48, R12, R18, R48 ;  /* 0x000000120c30723c */ /* 0x000fe20000001830 */
[----:B------:R-:W-:-:S03]  /*3ae0*/  LOP3.LUT R68, R71, UR9, R68, 0x96, !PT ;  /* 0x0000000947447c12 */ /* 0x000fc6000f8e9644 */
[----:B------:R-:W-:-:S04]  /*3af0*/  IMAD.WIDE.U32 R10, R4, -0x326172a9, RZ ;  /* 0xcd9e8d57040a7825 */ /* 0x000fc800078e00ff */
[----:B------:R-:W-:Y:S01]  /*3b00*/  HMMA.16816.F32 R4, R80, R6, RZ ;  /* 0x000000065004723c */ /* 0x000fe200000018ff */
[----:B------:R-:W-:Y:S01]  /*3b10*/  IMAD.WIDE.U32 R68, R68, -0x2daee0ad, RZ ;  /* 0xd2511f5344447825 */ /* 0x000fe200078e00ff */
[----:B------:R-:W-:-:S04]  /*3b20*/  LOP3.LUT R17, R11, UR7, R70, 0x96, !PT ;  /* 0x000000070b117c12 */ /* 0x000fc8000f8e9646 */
[----:B------:R-:W-:Y:S01]  /*3b30*/  LOP3.LUT R8, R69, UR6, R16, 0x96, !PT ;  /* 0x0000000645087c12 */ /* 0x000fe2000f8e9610 */
[----:B------:R-:W-:Y:S01]  /*3b40*/  IMAD.WIDE.U32 R16, R17, -0x2daee0ad, RZ ;  /* 0xd2511f5311107825 */ /* 0x000fe200078e00ff */
[----:B--2---:R-:W-:Y:S03]  /*3b50*/  HMMA.16816.F32 R60, R12, R64, R60 ;  /* 0x000000400c3c723c */ /* 0x004fe6000000183c */
[----:B------:R-:W-:Y:S01]  /*3b60*/  IMAD.WIDE.U32 R8, R8, -0x326172a9, RZ ;  /* 0xcd9e8d5708087825 */ /* 0x000fe200078e00ff */
[----:B------:R-:W-:-:S04]  /*3b70*/  LOP3.LUT R134, R17, UR4, R68, 0x96, !PT ;  /* 0x0000000411867c12 */ /* 0x000fc8000f8e9644 */
[----:B------:R-:W-:Y:S01]  /*3b80*/  LOP3.LUT R9, R9, UR5, R10, 0x96, !PT ;  /* 0x0000000509097c12 */ /* 0x000fe2000f8e960a */
[----:B------:R-:W-:Y:S01]  /*3b90*/  IMAD.WIDE.U32 R134, R134, -0x326172a9, RZ ;  /* 0xcd9e8d5786867825 */ /* 0x000fe200078e00ff */
[----:B------:R-:W-:Y:S03]  /*3ba0*/  HMMA.16816.F32 R68, R80, R72, RZ ;  /* 0x000000485044723c */ /* 0x000fe600000018ff */
[----:B------:R-:W-:Y:S01]  /*3bb0*/  IMAD.WIDE.U32 R18, R9, -0x2daee0ad, RZ ;  /* 0xd2511f5309127825 */ /* 0x000fe200078e00ff */
[----:B------:R-:W-:Y:S02]  /*3bc0*/  LOP3.LUT R8, R135, UR15, R8, 0x96, !PT ;  /* 0x0000000f87087c12 */ /* 0x000fe4000f8e9608 */
[----:B------:R-:W-:Y:S02]  /*3bd0*/  LOP3.LUT R10, R134, 0xff, RZ, 0xc0, !PT ;  /* 0x000000ff860a7812 */ /* 0x000fe400078ec0ff */
[----:B------:R-:W-:Y:S01]  /*3be0*/  HMMA.16816.F32 R64, R12, R66, R4 ;  /* 0x000000420c40723c */ /* 0x000fe20000001804 */
[----:B------:R-:W-:-:S02]  /*3bf0*/  SHF.R.U32.HI R132, RZ, 0x10, R8 ;  /* 0x00000010ff847819 */ /* 0x000fc40000011608 */
[----:B------:R-:W-:Y:S02]  /*3c00*/  LOP3.LUT R110, R18, 0xff, RZ, 0xc0, !PT ;  /* 0x000000ff126e7812 */ /* 0x000fe400078ec0ff */
[----:B------:R-:W-:Y:S02]  /*3c10*/  LOP3.LUT R132, R132, 0xff, RZ, 0xc0, !PT ;  /* 0x000000ff84847812 */ /* 0x000fe400078ec0ff */
[----:B------:R-:W-:Y:S01]  /*3c20*/  LOP3.LUT R7, R134, 0xffff, RZ, 0xc0, !PT ;  /* 0x0000ffff86077812 */ /* 0x000fe200078ec0ff */
[----:B------:R-:W-:Y:S01]  /*3c30*/  HMMA.16816.F32 R72, R80, R74, RZ ;  /* 0x0000004a5048723c */ /* 0x000fe200000018ff */
[----:B------:R-:W-:Y:S02]  /*3c40*/  LOP3.LUT R4, R18, 0xffff, RZ, 0xc0, !PT ;  /* 0x0000ffff12047812 */ /* 0x000fe400078ec0ff */
[----:B------:R-:W-:Y:S02]  /*3c50*/  SHF.R.U32.HI R7, RZ, 0x8, R7 ;  /* 0x00000008ff077819 */ /* 0x000fe40000011607 */
[----:B------:R-:W-:-:S02]  /*3c60*/  LOP3.LUT R5, R19, UR14, R16, 0x96, !PT ;  /* 0x0000000e13057c12 */ /* 0x000fc4000f8e9610 */
[----:B------:R-:W-:Y:S02]  /*3c70*/  PRMT R10, R10, 0x5410, R7 ;  /* 0x000054100a0a7816 */ /* 0x000fe40000000007 */
[----:B------:R-:W-:Y:S02]  /*3c80*/  SHF.R.U32.HI R7, RZ, 0x18, R8 ;  /* 0x00000018ff077819 */ /* 0x000fe40000011608 */
[----:B------:R-:W-:Y:S01]  /*3c90*/  SHF.R.U32.HI R16, RZ, 0x10, R18 ;  /* 0x00000010ff107819 */ /* 0x000fe20000011612 */
[----:B------:R-:W-:Y:S01]  /*3ca0*/  HSET2.LE.AND R10, R10, R89, PT ;  /* 0x000000590a0a7233 */ /* 0x000fe20003803000 */
[----:B------:R-:W-:Y:S02]  /*3cb0*/  PRMT R132, R132, 0x5410, R7 ;  /* 0x0000541084847816 */ /* 0x000fe40000000007 */
[----:B------:R-:W-:Y:S02]  /*3cc0*/  SHF.R.U32.HI R7, RZ, 0x8, R4 ;  /* 0x00000008ff077819 */ /* 0x000fe40000011604 */
[----:B------:R-:W-:-:S02]  /*3cd0*/  SHF.R.U32.HI R9, RZ, 0x18, R18 ;  /* 0x00000018ff097819 */ /* 0x000fc40000011612 */
[----:B------:R-:W-:Y:S02]  /*3ce0*/  PRMT R110, R110, 0x5410, R7 ;  /* 0x000054106e6e7816 */ /* 0x000fe40000000007 */
[C---:B------:R-:W-:Y:S02]  /*3cf0*/  LOP3.LUT R7, R5.reuse, 0xffff, RZ, 0xc0, !PT ;  /* 0x0000ffff05077812 */ /* 0x040fe400078ec0ff */
[C---:B------:R-:W-:Y:S02]  /*3d00*/  LOP3.LUT R11, R8.reuse, 0xffff, RZ, 0xc0, !PT ;  /* 0x0000ffff080b7812 */ /* 0x040fe400078ec0ff */
[----:B------:R-:W-:Y:S02]  /*3d10*/  SHF.R.U32.HI R18, RZ, 0x10, R5 ;  /* 0x00000010ff127819 */ /* 0x000fe40000011605 */
[----:B------:R-:W-:Y:S02]  /*3d20*/  LOP3.LUT R92, R5, 0xff, RZ, 0xc0, !PT ;  /* 0x000000ff055c7812 */ /* 0x000fe400078ec0ff */
        /* <DEDUP_REMOVED lines=8> */
[--C-:B------:R-:W-:Y:S01]  /*3db0*/  HSET2.LE.AND R8, R8, R89.reuse, PT ;  /* 0x0000005908087233 */ /* 0x100fe20003803000 */
[----:B------:R-:W1:Y:S01]  /*3dc0*/  LDSM.16.MT88.4 R4, [R114+0x8400] ;  /* 0x008400007204783b */ /* 0x000e620000004200 */
[--C-:B------:R-:W-:Y:S01]  /*3dd0*/  SHF.R.U32.HI R17, RZ, 0x10, R134.reuse ;  /* 0x00000010ff117819 */ /* 0x100fe20000011686 */
[--C-:B------:R-:W-:Y:S01]  /*3de0*/  HSET2.LE.AND R19, R92, R89.reuse, PT ;  /* 0x000000595c137233 */ /* 0x100fe20003803000 */
[----:B------:R-:W-:Y:S01]  /*3df0*/  SHF.R.U32.HI R134, RZ, 0x18, R134 ;  /* 0x00000018ff867819 */ /* 0x000fe20000011686 */
[--C-:B------:R-:W-:Y:S01]  /*3e00*/  HSET2.LE.AND R18, R18, R89.reuse, PT ;  /* 0x0000005912127233 */ /* 0x100fe20003803000 */
[----:B------:R-:W-:Y:S01]  /*3e10*/  LOP3.LUT R17, R17, 0xff, RZ, 0xc0, !PT ;  /* 0x000000ff11117812 */ /* 0x000fe200078ec0ff */
[--C-:B------:R-:W-:Y:S01]  /*3e20*/  FFMA.FTZ R92, R27, c[0x0][0x23c], -R90.reuse ;  /* 0x00008f001b5c7a23 */ /* 0x100fe2000001085a */
[----:B------:R-:W-:Y:S01]  /*3e30*/  LOP3.LUT R16, R16, 0xff, RZ, 0xc0, !PT ;  /* 0x000000ff10107812 */ /* 0x000fe200078ec0ff */
[----:B------:R-:W-:Y:S01]  /*3e40*/  FFMA.FTZ R27, R76, c[0x0][0x23c], -R90 ;  /* 0x00008f004c1b7a23 */ /* 0x000fe2000001085a */
[----:B------:R-:W-:Y:S01]  /*3e50*/  PRMT R134, R17, 0x5410, R134 ;  /* 0x0000541011867816 */ /* 0x000fe20000000086 */
[--C-:B------:R-:W-:Y:S01]  /*3e60*/  HSET2.LE.AND R17, R110, R89.reuse, PT ;  /* 0x000000596e117233 */ /* 0x100fe20003803000 */
[----:B------:R-:W-:Y:S01]  /*3e70*/  PRMT R16, R16, 0x5410, R9 ;  /* 0x0000541010107816 */ /* 0x000fe20000000009 */
[--C-:B------:R-:W-:Y:S01]  /*3e80*/  HSET2.LE.AND R9, R132, R89.reuse, PT ;  /* 0x0000005984097233 */ /* 0x100fe20003803000 */
[----:B------:R-:W-:Y:S01]  /*3e90*/  FADD.FTZ R132, R79, R78 ;  /* 0x0000004e4f847221 */ /* 0x000fe20000010000 */
[--C-:B------:R-:W-:Y:S01]  /*3ea0*/  HSET2.LE.AND R11, R134, R89.reuse, PT ;  /* 0x00000059860b7233 */ /* 0x100fe20003803000 */
[----:B------:R-:W-:Y:S01]  /*3eb0*/  FADD.FTZ R110, R87, R86 ;  /* 0x00000056576e7221 */ /* 0x000fe20000010000 */
[----:B------:R-:W-:Y:S01]  /*3ec0*/  HSET2.LE.AND R16, R16, R89, PT ;  /* 0x0000005910107233 */ /* 0x000fe20003803000 */
[--C-:B------:R-:W-:Y:S01]  /*3ed0*/  FFMA.FTZ R89, R30, c[0x0][0x23c], -R90.reuse ;  /* 0x00008f001e597a23 */ /* 0x100fe2000001085a */
[----:B------:R-:W-:Y:S01]  /*3ee0*/  MUFU.EX2 R27, R27 ;  /* 0x0000001b001b7308 */ /* 0x000fe20000000800 */
[----:B------:R-:W-:-:S02]  /*3ef0*/  FFMA.FTZ R30, R32, c[0x0][0x23c], -R90 ;  /* 0x00008f00201e7a23 */ /* 0x000fc4000001085a */
[--C-:B------:R-:W-:Y:S02]  /*3f00*/  FFMA.FTZ R87, R84, c[0x0][0x23c], -R108.reuse ;  /* 0x00008f0054577a23 */ /* 0x100fe4000001086c */
[--C-:B------:R-:W-:Y:S02]  /*3f10*/  FFMA.FTZ R84, R85, c[0x0][0x23c], -R108.reuse ;  /* 0x00008f0055547a23 */ /* 0x100fe4000001086c */
[----:B------:R-:W-:Y:S01]  /*3f20*/  FFMA.FTZ R85, R91, c[0x0][0x23c], -R108 ;  /* 0x00008f005b557a23 */ /* 0x000fe2000001086c */
[----:B------:R-:W-:Y:S01]  /*3f30*/  MUFU.EX2 R90, R92 ;  /* 0x0000005c005a7308 */ /* 0x000fe20000000800 */
[----:B------:R-:W-:Y:S02]  /*3f40*/  FADD.FTZ R109, R109, R110 ;  /* 0x0000006e6d6d7221 */ /* 0x000fe40000010000 */
[----:B------:R-:W-:-:S04]  /*3f50*/  FADD.FTZ R91, R107, R132 ;  /* 0x000000846b5b7221 */ /* 0x000fc80000010000 */
[----:B------:R-:W-:Y:S01]  /*3f60*/  FADD.FTZ R91, R26, R91 ;  /* 0x0000005b1a5b7221 */ /* 0x000fe20000010000 */
[----:B------:R-:W-:Y:S03]  /*3f70*/  MUFU.EX2 R32, R89 ;  /* 0x0000005900207308 */ /* 0x000fe60000000800 */
[----:B------:R-:W-:Y:S01]  /*3f80*/  FADD.FTZ R28, R28, R91 ;  /* 0x0000005b1c1c7221 */ /* 0x000fe20000010000 */
[C---:B-1----:R-:W-:Y:S03]  /*3f90*/  HMMA.16816.F32 R68, R12.reuse, R4, R68 ;  /* 0x000000040c44723c */ /* 0x042fe60000001844 */
[----:B------:R-:W-:Y:S01]  /*3fa0*/  FADD.FTZ R23, R23, R28 ;  /* 0x0000001c17177221 */ /* 0x000fe20000010000 */
[----:B------:R-:W-:Y:S03]  /*3fb0*/  MUFU.EX2 R87, R87 ;  /* 0x0000005700577308 */ /* 0x000fe60000000800 */
[----:B------:R-:W-:Y:S01]  /*3fc0*/  FADD.FTZ R24, R24, R23 ;  /* 0x0000001718187221 */ /* 0x000fe20000010000 */
[----:B------:R-:W-:Y:S01]  /*3fd0*/  HMMA.16816.F32 R72, R12, R6, R72 ;  /* 0x000000060c48723c */ /* 0x000fe20000001848 */
[----:B------:R-:W1:Y:S03]  /*3fe0*/  LDSM.16.MT88.4 R4, [R112+0x8000] ;  /* 0x008000007004783b */ /* 0x000e660000004200 */
[----:B------:R-:W-:Y:S01]  /*3ff0*/  MUFU.EX2 R84, R84 ;  /* 0x0000005400547308 */ /* 0x000fe20000000800 */
[----:B------:R-:W-:-:S07]  /*4000*/  FADD.FTZ R3, R3, R24 ;  /* 0x0000001803037221 */ /* 0x000fce0000010000 */
[----:B------:R-:W-:Y:S08]  /*4010*/  MUFU.EX2 R30, R30 ;  /* 0x0000001e001e7308 */ /* 0x000ff00000000800 */
[----:B------:R-:W2:Y:S08]  /*4020*/  MUFU.EX2 R86, R111 ;  /* 0x0000006f00567308 */ /* 0x000eb00000000800 */
[----:B------:R-:W-:Y:S01]  /*4030*/  MUFU.EX2 R85, R85 ;  /* 0x0000005500557308 */ /* 0x000fe20000000800 */
[C---:B-1----:R-:W-:Y:S07]  /*4040*/  HMMA.16816.F32 R76, R80.reuse, R4, RZ ;  /* 0x00000004504c723c */ /* 0x042fee00000018ff */
[--C-:B------:R-:W-:Y:S01]  /*4050*/  FFMA.FTZ R5, R34, c[0x0][0x23c], -R108.reuse ;  /* 0x00008f0022057a23 */ /* 0x100fe2000001086c */
[----:B------:R-:W-:Y:S01]  /*4060*/  HMMA.16816.F32 R80, R80, R6, RZ ;  /* 0x000000065050723c */ /* 0x000fe200000018ff */
[----:B------:R-:W-:-:S02]  /*4070*/  FFMA.FTZ R4, R35, c[0x0][0x23c], -R108 ;  /* 0x00008f0023047a23 */ /* 0x000fc4000001086c */
[----:B------:R1:W-:Y:S01]  /*4080*/  MUFU.EX2 R92, R5 ;  /* 0x00000005005c7308 */ /* 0x0003e20000000800 */
[--C-:B------:R-:W-:Y:S02]  /*4090*/  FFMA.FTZ R34, R93, c[0x0][0x23c], -R108.reuse ;  /* 0x00008f005d227a23 */ /* 0x100fe4000001086c */
[--C-:B------:R-:W-:Y:S01]  /*40a0*/  FFMA.FTZ R35, R94, c[0x0][0x23c], -R108.reuse ;  /* 0x00008f005e237a23 */ /* 0x100fe2000001086c */
[----:B--2---:R-:W-:Y:S01]  /*40b0*/  F2FP.PACK_AB R6, R86, R27 ;  /* 0x0000001b5606723e */ /* 0x004fe200000000ff */
[----:B------:R-:W-:Y:S02]  /*40c0*/  FFMA.FTZ R108, R95, c[0x0][0x23c], -R108 ;  /* 0x00008f005f6c7a23 */ /* 0x000fe4000001086c */
[----:B------:R-:W-:Y:S01]  /*40d0*/  FADD.FTZ R94, R106, R109 ;  /* 0x0000006d6a5e7221 */ /* 0x000fe20000010000 */
[----:B------:R-:W2:Y:S01]  /*40e0*/  MUFU.EX2 R89, R4 ;  /* 0x0000000400597308 */ /* 0x000ea20000000800 */
[----:B------:R-:W-:Y:S02]  /*40f0*/  LOP3.LUT R6, R17, R6, RZ, 0xc0, !PT ;  /* 0x0000000611067212 */ /* 0x000fe400078ec0ff */
[----:B------:R-:W-:-:S04]  /*4100*/  FADD.FTZ R25, R25, R94 ;  /* 0x0000005e19197221 */ /* 0x000fc80000010000 */
[----:B------:R-:W-:Y:S01]  /*4110*/  FADD.FTZ R22, R22, R25 ;  /* 0x0000001916167221 */ /* 0x000fe20000010000 */
[----:B------:R-:W3:Y:S01]  /*4120*/  MUFU.EX2 R34, R34 ;  /* 0x0000002200227308 */ /* 0x000ee20000000800 */
[----:B-1----:R-:W-:Y:S02]  /*4130*/  F2FP.PACK_AB R5, R33, R90 ;  /* 0x0000005a2105723e */ /* 0x002fe400000000ff */
[----:B------:R-:W-:Y:S02]  /*4140*/  FADD.FTZ R21, R21, R22 ;  /* 0x0000001615157221 */ /* 0x000fe40000010000 */
[----:B------:R-:W-:Y:S02]  /*4150*/  LOP3.LUT R8, R8, R5, RZ, 0xc0, !PT ;  /* 0x0000000508087212 */ /* 0x000fe400078ec0ff */
[----:B------:R-:W-:Y:S01]  /*4160*/  F2FP.PACK_AB R5, R31, R32 ;  /* 0x000000201f05723e */ /* 0x000fe200000000ff */
[----:B------:R-:W-:Y:S01]  /*4170*/  MUFU.EX2 R35, R35 ;  /* 0x0000002300237308 */ /* 0x000fe20000000800 */
[----:B--2---:R-:W-:Y:S01]  /*4180*/  F2FP.PACK_AB R4, R89, R92 ;  /* 0x0000005c5904723e */ /* 0x004fe200000000ff */
[----:B------:R-:W-:Y:S01]  /*4190*/  FADD.FTZ R21, R20, R21 ;  /* 0x0000001514157221 */ /* 0x000fe20000010000 */
[----:B------:R-:W-:Y:S01]  /*41a0*/  LOP3.LUT R10, R10, R5, RZ, 0xc0, !PT ;  /* 0x000000050a0a7212 */ /* 0x000fe200078ec0ff */
[----:B------:R-:W-:Y:S01]  /*41b0*/  FADD.FTZ R92, R92, R3 ;  /* 0x000000035c5c7221 */ /* 0x000fe20000010000 */
[----:B------:R-:W-:Y:S01]  /*41c0*/  LOP3.LUT R9, R9, R4, RZ, 0xc0, !PT ;  /* 0x0000000409097212 */ /* 0x000fe200078ec0ff */
[----:B------:R-:W-:Y:S01]  /*41d0*/  FADD.FTZ R90, R90, R21 ;  /* 0x000000155a5a7221 */ /* 0x000fe20000010000 */
[----:B------:R-:W-:Y:S01]  /*41e0*/  F2FP.PACK_AB R4, R84, R87 ;  /* 0x000000575404723e */ /* 0x000fe200000000ff */
[----:B------:R-:W1:Y:S01]  /*41f0*/  MUFU.EX2 R108, R108 ;  /* 0x0000006c006c7308 */ /* 0x000e620000000800 */
[----:B---3--:R-:W-:Y:S01]  /*4200*/  F2FP.PACK_AB R5, R34, R85 ;  /* 0x000000552205723e */ /* 0x008fe200000000ff */
[----:B------:R-:W-:Y:S01]  /*4210*/  FADD.FTZ R33, R33, R90 ;  /* 0x0000005a21217221 */ /* 0x000fe20000010000 */
[----:B------:R-:W-:Y:S01]  /*4220*/  LOP3.LUT R11, R11, R4, RZ, 0xc0, !PT ;  /* 0x000000040b0b7212 */ /* 0x000fe200078ec0ff */
[----:B------:R-:W-:Y:S01]  /*4230*/  FADD.FTZ R92, R89, R92 ;  /* 0x0000005c595c7221 */ /* 0x000fe20000010000 */
[----:B------:R-:W-:Y:S01]  /*4240*/  F2FP.PACK_AB R4, R29, R30 ;  /* 0x0000001e1d04723e */ /* 0x000fe200000000ff */
[----:B------:R-:W-:Y:S01]  /*4250*/  FADD.FTZ R32, R32, R33 ;  /* 0x0000002120207221 */ /* 0x000fe20000010000 */
[----:B------:R-:W-:Y:S01]  /*4260*/  LOP3.LUT R5, R18, R5, RZ, 0xc0, !PT ;  /* 0x0000000512057212 */ /* 0x000fe200078ec0ff */
[----:B------:R-:W-:Y:S01]  /*4270*/  FADD.FTZ R87, R87, R92 ;  /* 0x0000005c57577221 */ /* 0x000fe20000010000 */
[----:B------:R-:W-:Y:S01]  /*4280*/  LOP3.LUT R4, R19, R4, RZ, 0xc0, !PT ;  /* 0x0000000413047212 */ /* 0x000fe200078ec0ff */
[----:B------:R-:W-:-:S02]  /*4290*/  FADD.FTZ R31, R31, R32 ;  /* 0x000000201f1f7221 */ /* 0x000fc40000010000 */
[----:B------:R-:W-:Y:S02]  /*42a0*/  FADD.FTZ R84, R84, R87 ;  /* 0x0000005754547221 */ /* 0x000fe40000010000 */
[----:B------:R-:W-:Y:S01]  /*42b0*/  FADD.FTZ R30, R30, R31 ;  /* 0x0000001f1e1e7221 */ /* 0x000fe20000010000 */
[----:B-1----:R-:W-:Y:S01]  /*42c0*/  F2FP.PACK_AB R7, R108, R35 ;  /* 0x000000236c07723e */ /* 0x002fe200000000ff */
[----:B------:R-:W-:Y:S02]  /*42d0*/  FADD.FTZ R85, R85, R84 ;  /* 0x0000005455557221 */ /* 0x000fe40000010000 */
[----:B------:R-:W-:Y:S01]  /*42e0*/  FADD.FTZ R30, R29, R30 ;  /* 0x0000001e1d1e7221 */ /* 0x000fe20000010000 */
[----:B------:R-:W-:Y:S01]  /*42f0*/  LOP3.LUT R7, R16, R7, RZ, 0xc0, !PT ;  /* 0x0000000710077212 */ /* 0x000fe200078ec0ff */
[----:B------:R-:W-:Y:S01]  /*4300*/  FADD.FTZ R34, R34, R85 ;  /* 0x0000005522227221 */ /* 0x000fe20000010000 */
[----:B------:R-:W1:Y:S01]  /*4310*/  LDSM.16.MT88.4 R16, [R112+0x8400] ;  /* 0x008400007010783b */ /* 0x000e620000004200 */
[----:B------:R-:W-:-:S02]  /*4320*/  FADD.FTZ R27, R27, R30 ;  /* 0x0000001e1b1b7221 */ /* 0x000fc40000010000 */
[----:B------:R-:W-:Y:S02]  /*4330*/  FADD.FTZ R35, R35, R34 ;  /* 0x0000002223237221 */ /* 0x000fe40000010000 */
[----:B------:R-:W-:Y:S02]  /*4340*/  FADD.FTZ R109, R86, R27 ;  /* 0x0000001b566d7221 */ /* 0x000fe40000010000 */
[----:B------:R-:W-:Y:S01]  /*4350*/  FADD.FTZ R108, R108, R35 ;  /* 0x000000236c6c7221 */ /* 0x000fe20000010000 */
[C---:B-1----:R-:W-:Y:S08]  /*4360*/  HMMA.16816.F32 R76, R12.reuse, R16, R76 ;  /* 0x000000100c4c723c */ /* 0x042ff0000000184c */
[----:B------:R-:W-:Y:S01]  /*4370*/  HMMA.16816.F32 R80, R12, R18, R80 ;  /* 0x000000120c50723c */ /* 0x000fe20000001850 */
[----:B------:R-:W1:Y:S04]  /*4380*/  LDSM.16.MT88.4 R12, [R114+0x6800] ;  /* 0x00680000720c783b */ /* 0x000e680000004200 */
[----:B------:R-:W2:Y:S03]  /*4390*/  LDSM.16.MT88.4 R16, [R112+0x6800] ;  /* 0x006800007010783b */ /* 0x000ea60000004200 */
        /* <DEDUP_REMOVED lines=14> */
[----:B------:R-:W1:Y:S07]  /*4480*/  LDSM.16.MT88.4 R12, [R112+0x8800] ;  /* 0x00880000700c783b */ /* 0x000e6e0000004200 */
[C---:B--2---:R-:W-:Y:S08]  /*4490*/  HMMA.16816.F32 R36, R4.reuse, R16, R36 ;  /* 0x000000100424723c */ /* 0x044ff00000001824 */
[----:B------:R-:W-:Y:S01]  /*44a0*/  HMMA.16816.F32 R40, R4, R18, R40 ;  /* 0x000000120428723c */ /* 0x000fe20000001828 */
[----:B------:R-:W2:Y:S07]  /*44b0*/  LDSM.16.MT88.4 R16, [R112+0x7c00] ;  /* 0x007c00007010783b */ /* 0x000eae0000004200 */
[C---:B-1----:R-:W-:Y:S08]  /*44c0*/  HMMA.16816.F32 R76, R8.reuse, R12, R76 ;  /* 0x0000000c084c723c */ /* 0x042ff0000000184c */
[----:B------:R-:W-:Y:S01]  /*44d0*/  HMMA.16816.F32 R80, R8, R14, R80 ;  /* 0x0000000e0850723c */ /* 0x000fe20000001850 */
[----:B------:R-:W1:Y:S04]  /*44e0*/  LDSM.16.MT88.4 R12, [R112+0x6c00] ;  /* 0x006c0000700c783b */ /* 0x000e680000004200 */
[----:B------:R-:W3:Y:S03]  /*44f0*/  LDSM.16.MT88.4 R8, [R114+0x7c00] ;  /* 0x007c00007208783b */ /* 0x000ee60000004200 */
[C---:B--2---:R-:W-:Y:S08]  /*4500*/  HMMA.16816.F32 R60, R4.reuse, R16, R60 ;  /* 0x00000010043c723c */ /* 0x044ff0000000183c */
[C---:B------:R-:W-:Y:S08]  /*4510*/  HMMA.16816.F32 R64, R4.reuse, R18, R64 ;  /* 0x000000120440723c */ /* 0x040ff00000001840 */
[C---:B-1----:R-:W-:Y:S08]  /*4520*/  HMMA.16816.F32 R44, R4.reuse, R12, R44 ;  /* 0x0000000c042c723c */ /* 0x042ff0000000182c */
[C---:B------:R-:W-:Y:S01]  /*4530*/  HMMA.16816.F32 R48, R4.reuse, R14, R48 ;  /* 0x0000000e0430723c */ /* 0x040fe20000001830 */
[----:B------:R-:W1:Y:S07]  /*4540*/  LDSM.16.MT88.4 R12, [R114+0x8c00] ;  /* 0x008c0000720c783b */ /* 0x000e6e0000004200 */
[C---:B---3--:R-:W-:Y:S08]  /*4550*/  HMMA.16816.F32 R52, R4.reuse, R8, R52 ;  /* 0x000000080434723c */ /* 0x048ff00000001834 */
[C---:B------:R-:W-:Y:S01]  /*4560*/  HMMA.16816.F32 R56, R4.reuse, R10, R56 ;  /* 0x0000000a0438723c */ /* 0x040fe20000001838 */
[----:B------:R-:W2:Y:S07]  /*4570*/  LDSM.16.MT88.4 R8, [R112+0x8c00] ;  /* 0x008c00007008783b */ /* 0x000eae0000004200 */
[C---:B-1----:R-:W-:Y:S08]  /*4580*/  HMMA.16816.F32 R68, R4.reuse, R12, R68 ;  /* 0x0000000c0444723c */ /* 0x042ff00000001844 */
[C---:B------:R-:W-:Y:S08]  /*4590*/  HMMA.16816.F32 R72, R4.reuse, R14, R72 ;  /* 0x0000000e0448723c */ /* 0x040ff00000001848 */
[C---:B--2---:R-:W-:Y:S08]  /*45a0*/  HMMA.16816.F32 R76, R4.reuse, R8, R76 ;  /* 0x00000008044c723c */ /* 0x044ff0000000184c */
[----:B------:R-:W-:Y:S01]  /*45b0*/  HMMA.16816.F32 R80, R4, R10, R80 ;  /* 0x0000000a0450723c */ /* 0x000fe20000001850 */
[----:B------:R-:W-:Y:S05]  /*45c0*/  @!UPT UIADD3 URZ, URZ, URZ, URZ ;  /* 0x0000003f3f3ff290 */ /* 0x000fea000fffe03f */
[----:B------:R-:W-:Y:S11]  /*45d0*/  @!P5 BRA `(.L_x_706) ;  /* 0x00002d600000d947 */ /* 0x000ff60003800000 */
[----:B------:R-:W-:-:S04]  /*45e0*/  DEPBAR.LE SB0, 0x0 ;  /* 0x000080000000791a */ /* 0x000fc80000000000 */
[----:B------:R-:W-:Y:S01]  /*45f0*/  IADD3 R3, R98, -0x2, RZ ;  /* 0xfffffffe62037810 */ /* 0x000fe20007ffe0ff */
[----:B------:R-:W-:Y:S01]  /*4600*/  IMAD.MOV.U32 R6, RZ, RZ, R100 ;  /* 0x000000ffff067224 */ /* 0x000fe200078e0064 */
[----:B------:R-:W-:Y:S01]  /*4610*/  BAR.SYNC.DEFER_BLOCKING 0x0 ;  /* 0x0000000000007b1d */ /* 0x000fe20000010000 */
[----:B------:R-:W-:Y:S01]  /*4620*/  ISETP.GE.AND P4, PT, R128, c[0x0][0x220], PT ;  /* 0x0000880080007a0c */ /* 0x000fe20003f86270 */
[----:B------:R-:W-:Y:S01]  /*4630*/  IMAD.MOV.U32 R7, RZ, RZ, R103 ;  /* 0x000000ffff077224 */ /* 0x000fe200078e0067 */
        /* <DEDUP_REMOVED lines=55> */
[----:B------:R-:W3:Y:S04]  /*49b0*/  LDSM.16.M88.4 R20, [R116+0x3400] ;  /* 0x003400007414783b */ /* 0x000ee80000000200 */
[----:B------:R-:W-:Y:S04]  /*49c0*/  LDSM.16.M88.4 R84, [R115] ;  /* 0x000000007354783b */ /* 0x000fe80000000200 */
[----:B------:R-:W5:Y:S04]  /*49d0*/  LDSM.16.M88.4 R16, [R113+0x3000] ;  /* 0x003000007110783b */ /* 0x000f680000000200 */
[----:B--2---:R-:W2:Y:S04]  /*49e0*/  LDSM.16.M88.4 R12, [R116+0x3800] ;  /* 0x00380000740c783b */ /* 0x004ea80000000200 */
[----:B-1----:R-:W1:Y:S04]  /*49f0*/  LDSM.16.M88.4 R8, [R113+0x3400] ;  /* 0x003400007108783b */ /* 0x002e680000000200 */
[----:B------:R-:W1:Y:S04]  /*4a00*/  LDSM.16.M88.4 R88, [R116+0x3c00] ;  /* 0x003c00007458783b */ /* 0x000e680000000200 */
[----:B------:R-:W1:Y:S04]  /*4a10*/  LDSM.16.M88.4 R92, [R113+0x3800] ;  /* 0x00380000715c783b */ /* 0x000e680000000200 */
[----:B------:R-:W2:Y:S04]  /*4a20*/  S2R R3, SR_TID.X ;  /* 0x0000000000037919 */ /* 0x000ea80000002100 */
[----:B------:R-:W0:Y:S01]  /*4a30*/  LDGDEPBAR ;  /* 0x00000000000079af */ /* 0x000e220000000000 */
[C---:B----4-:R-:W-:Y:S08]  /*4a40*/  HMMA.16816.F32 R32, R4.reuse, R28, RZ ;  /* 0x0000001c0420723c */ /* 0x050ff000000018ff */
[C---:B------:R-:W-:Y:S08]  /*4a50*/  HMMA.16816.F32 R28, R4.reuse, R30, RZ ;  /* 0x0000001e041c723c */ /* 0x040ff000000018ff */
[----:B---3--:R-:W-:Y:S01]  /*4a60*/  HMMA.16816.F32 R24, R4, R20, RZ ;  /* 0x000000140418723c */ /* 0x008fe200000018ff */
[----:B--2---:R-:W-:-:S05]  /*4a70*/  IMAD.SHL.U32 R3, R3, 0x2, RZ ;  /* 0x0000000203037824 */ /* 0x004fca00078e00ff */
[----:B------:R-:W-:Y:S02]  /*4a80*/  LOP3.LUT R3, R3, 0x6, RZ, 0xc0, !PT ;  /* 0x0000000603037812 */ /* 0x000fe400078ec0ff */
[----:B------:R-:W-:Y:S08]  /*4a90*/  HMMA.16816.F32 R20, R4, R22, RZ ;  /* 0x000000160414723c */ /* 0x000ff000000018ff */
[C---:B-----5:R-:W-:Y:S08]  /*4aa0*/  HMMA.16816.F32 R32, R84.reuse, R16, R32 ;  /* 0x000000105420723c */ /* 0x060ff00000001820 */
[----:B------:R-:W-:Y:S08]  /*4ab0*/  HMMA.16816.F32 R28, R84, R18, R28 ;  /* 0x00000012541c723c */ /* 0x000ff0000000181c */
[----:B------:R-:W-:Y:S08]  /*4ac0*/  HMMA.16816.F32 R16, R4, R12, RZ ;  /* 0x0000000c0410723c */ /* 0x000ff000000018ff */
[C---:B-1----:R-:W-:Y:S08]  /*4ad0*/  HMMA.16816.F32 R24, R84.reuse, R8, R24 ;  /* 0x000000085418723c */ /* 0x042ff00000001818 */
[----:B------:R-:W-:Y:S08]  /*4ae0*/  HMMA.16816.F32 R20, R84, R10, R20 ;  /* 0x0000000a5414723c */ /* 0x000ff00000001814 */
[C---:B------:R-:W-:Y:S08]  /*4af0*/  HMMA.16816.F32 R12, R4.reuse, R14, RZ ;  /* 0x0000000e040c723c */ /* 0x040ff000000018ff */
[C---:B------:R-:W-:Y:S08]  /*4b00*/  HMMA.16816.F32 R8, R4.reuse, R88, RZ ;  /* 0x000000580408723c */ /* 0x040ff000000018ff */
[----:B------:R-:W-:Y:S01]  /*4b10*/  HMMA.16816.F32 R4, R4, R90, RZ ;  /* 0x0000005a0404723c */ /* 0x000fe200000018ff */
[----:B------:R-:W1:Y:S07]  /*4b20*/  LDSM.16.M88.4 R88, [R113+0x3c00] ;  /* 0x003c00007158783b */ /* 0x000e6e0000000200 */
[C---:B------:R-:W-:Y:S08]  /*4b30*/  HMMA.16816.F32 R16, R84.reuse, R92, R16 ;  /* 0x0000005c5410723c */ /* 0x040ff00000001810 */
[C---:B------:R-:W-:Y:S01]  /*4b40*/  HMMA.16816.F32 R12, R84.reuse, R94, R12 ;  /* 0x0000005e540c723c */ /* 0x040fe2000000180c */
[----:B------:R-:W-:Y:S07]  /*4b50*/  LDSM.16.M88.4 R92, [R116+0x4000] ;  /* 0x00400000745c783b */ /* 0x000fee0000000200 */
[C---:B-1----:R-:W-:Y:S08]  /*4b60*/  HMMA.16816.F32 R8, R84.reuse, R88, R8 ;  /* 0x000000585408723c */ /* 0x042ff00000001808 */
        /* <DEDUP_REMOVED lines=49> */
[C---:B-1----:R-:W-:Y:S07]  /*4e80*/  HMMA.16816.F32 R16, R92.reuse, R88, R16 ;  /* 0x000000585c10723c */ /* 0x042fee0000001810 */
[----:B------:R-:W-:Y:S01]  /*4e90*/  IADD3 R88, R98, -0x2, RZ ;  /* 0xfffffffe62587810 */ /* 0x000fe20007ffe0ff */
[----:B------:R-:W-:Y:S04]  /*4ea0*/  HMMA.16816.F32 R12, R92, R90, R12 ;  /* 0x0000005a5c0c723c */ /* 0x000fe8000000180c */
[----:B------:R-:W-:-:S04]  /*4eb0*/  IMAD R3, R88, 0x40, R3 ;  /* 0x0000004058037824 */ /* 0x000fc800078e0203 */
[C---:B--2---:R-:W-:Y:S07]  /*4ec0*/  HMMA.16816.F32 R8, R92.reuse, R84, R8 ;  /* 0x000000545c08723c */ /* 0x044fee0000001808 */
[----:B------:R-:W-:Y:S01]  /*4ed0*/  IADD3 R84, R3, 0x1, RZ ;  /* 0x0000000103547810 */ /* 0x000fe20007ffe0ff */
[----:B------:R-:W-:Y:S01]  /*4ee0*/  HMMA.16816.F32 R4, R92, R86, R4 ;  /* 0x000000565c04723c */ /* 0x000fe20000001804 */
[----:B------:R-:W-:Y:S02]  /*4ef0*/  BAR.SYNC.DEFER_BLOCKING 0x0 ;  /* 0x0000000000007b1d */ /* 0x000fe40000010000 */
[----:B------:R-:W-:-:S02]  /*4f00*/  ISETP.GE.AND P0, PT, R84, R105, PT ;  /* 0x000000695400720c */ /* 0x000fc40003f06270 */
[-C--:B------:R-:W-:Y:S02]  /*4f10*/  ISETP.GE.AND P5, PT, R84, R104.reuse, PT ;  /* 0x000000685400720c */ /* 0x080fe40003fa6270 */
[----:B------:R-:W-:Y:S02]  /*4f20*/  IADD3 R84, R3, 0x8, RZ ;  /* 0x0000000803547810 */ /* 0x000fe40007ffe0ff */
[----:B------:R-:W-:Y:S02]  /*4f30*/  FSEL R110, R33, -INF , !P0 ;  /* 0xff800000216e7808 */ /* 0x000fe40004000000 */
[C---:B------:R-:W-:Y:S02]  /*4f40*/  ISETP.GE.AND P6, PT, R84.reuse, R105, PT ;  /* 0x000000695400720c */ /* 0x040fe40003fc6270 */
        /* <DEDUP_REMOVED lines=8> */
[CC--:B------:R-:W-:Y:S02]  /*4fd0*/  ISETP.GE.AND P2, PT, R28.reuse, R105.reuse, PT ;  /* 0x000000691c00720c */ /* 0x0c0fe40003f46270 */
[----:B------:R-:W-:Y:S02]  /*4fe0*/  ISETP.GE.AND P0, PT, R28, R104, PT ;  /* 0x000000681c00720c */ /* 0x000fe40003f06270 */
[----:B------:R-:W-:Y:S02]  /*4ff0*/  IADD3 R28, R3, 0x11, RZ ;  /* 0x00000011031c7810 */ /* 0x000fe40007ffe0ff */
[----:B------:R-:W-:Y:S02]  /*5000*/  FSEL R107, R31, -INF , !P6 ;  /* 0xff8000001f6b7808 */ /* 0x000fe40007000000 */
[----:B------:R-:W-:Y:S02]  /*5010*/  ISETP.GE.AND P6, PT, R28, R105, PT ;  /* 0x000000691c00720c */ /* 0x000fe40003fc6270 */
[----:B------:R-:W-:-:S02]  /*5020*/  FSEL R84, R24, -INF , !P2 ;  /* 0xff80000018547808 */ /* 0x000fc40005000000 */
[----:B------:R-:W-:Y:S02]  /*5030*/  IADD3 R24, R3, 0x18, RZ ;  /* 0x0000001803187810 */ /* 0x000fe40007ffe0ff */
[----:B------:R-:W-:Y:S02]  /*5040*/  FSEL R33, R26, -INF , !P0 ;  /* 0xff8000001a217808 */ /* 0x000fe40004000000 */
[----:B------:R-:W-:Y:S02]  /*5050*/  FSEL R86, R25, -INF , !P6 ;  /* 0xff80000019567808 */ /* 0x000fe40007000000 */
[-C--:B------:R-:W-:Y:S02]  /*5060*/  ISETP.GE.AND P2, PT, R28, R104.reuse, PT ;  /* 0x000000681c00720c */ /* 0x080fe40003f46270 */
[C---:B------:R-:W-:Y:S02]  /*5070*/  ISETP.GE.AND P0, PT, R24.reuse, R105, PT ;  /* 0x000000691800720c */ /* 0x040fe40003f06270 */
[----:B------:R-:W-:-:S02]  /*5080*/  ISETP.GE.AND P6, PT, R24, R104, PT ;  /* 0x000000681800720c */ /* 0x000fc40003fc6270 */
[----:B------:R-:W-:Y:S02]  /*5090*/  IADD3 R24, R3, 0x19, RZ ;  /* 0x0000001903187810 */ /* 0x000fe40007ffe0ff */
[----:B------:R-:W-:Y:S02]  /*50a0*/  FSEL R85, R27, -INF , !P2 ;  /* 0xff8000001b557808 */ /* 0x000fe40005000000 */
[----:B------:R-:W-:Y:S02]  /*50b0*/  ISETP.GE.AND P2, PT, R24, R105, PT ;  /* 0x000000691800720c */ /* 0x000fe40003f46270 */
[----:B------:R-:W-:Y:S02]  /*50c0*/  FSEL R90, R20, -INF , !P0 ;  /* 0xff800000145a7808 */ /* 0x000fe40004000000 */
[----:B------:R-:W-:Y:S02]  /*50d0*/  IADD3 R20, R3, 0x20, RZ ;  /* 0x0000002003147810 */ /* 0x000fe40007ffe0ff */
[----:B------:R-:W-:-:S02]  /*50e0*/  FSEL R93, R22, -INF , !P6 ;  /* 0xff800000165d7808 */ /* 0x000fc40007000000 */
[----:B------:R-:W-:Y:S02]  /*50f0*/  FSEL R94, R21, -INF , !P2 ;  /* 0xff800000155e7808 */ /* 0x000fe40005000000 */
[-C--:B------:R-:W-:Y:S02]  /*5100*/  ISETP.GE.AND P0, PT, R24, R104.reuse, PT ;  /* 0x000000681800720c */ /* 0x080fe40003f06270 */
[C---:B------:R-:W-:Y:S02]  /*5110*/  ISETP.GE.AND P6, PT, R20.reuse, R105, PT ;  /* 0x000000691400720c */ /* 0x040fe40003fc6270 */
[----:B------:R-:W-:Y:S02]  /*5120*/  ISETP.GE.AND P2, PT, R20, R104, PT ;  /* 0x000000681400720c */ /* 0x000fe40003f46270 */
[----:B------:R-:W-:Y:S02]  /*5130*/  IADD3 R20, R3, 0x21, RZ ;  /* 0x0000002103147810 */ /* 0x000fe40007ffe0ff */
[----:B------:R-:W-:-:S02]  /*5140*/  FSEL R95, R23, -INF , !P0 ;  /* 0xff800000175f7808 */ /* 0x000fc40004000000 */
[----:B------:R-:W-:Y:S02]  /*5150*/  FSEL R16, R16, -INF , !P6 ;  /* 0xff80000010107808 */ /* 0x000fe40007000000 */
[CC--:B------:R-:W-:Y:S02]  /*5160*/  ISETP.GE.AND P0, PT, R20.reuse, R105.reuse, PT ;  /* 0x000000691400720c */ /* 0x0c0fe40003f06270 */
[----:B------:R-:W-:Y:S02]  /*5170*/  ISETP.GE.AND P6, PT, R20, R104, PT ;  /* 0x000000681400720c */ /* 0x000fe40003fc6270 */
[----:B------:R-:W-:Y:S02]  /*5180*/  IADD3 R20, R3, 0x28, RZ ;  /* 0x0000002803147810 */ /* 0x000fe40007ffe0ff */
[----:B------:R-:W-:Y:S02]  /*5190*/  FSEL R21, R18, -INF , !P2 ;  /* 0xff80000012157808 */ /* 0x000fe40005000000 */
[----:B------:R-:W-:-:S02]  /*51a0*/  ISETP.GE.AND P2, PT, R20, R105, PT ;  /* 0x000000691400720c */ /* 0x000fc40003f46270 */
[----:B------:R-:W-:Y:S02]  /*51b0*/  IADD3 R18, R3, 0x29, RZ ;  /* 0x0000002903127810 */ /* 0x000fe40007ffe0ff */
[----:B------:R-:W-:Y:S02]  /*51c0*/  FSEL R17, R17, -INF , !P0 ;  /* 0xff80000011117808 */ /* 0x000fe40004000000 */
[----:B------:R-:W-:Y:S02]  /*51d0*/  FSEL R19, R19, -INF , !P6 ;  /* 0xff80000013137808 */ /* 0x000fe40007000000 */
[----:B------:R-:W-:Y:S02]  /*51e0*/  FSEL R12, R12, -INF , !P2 ;  /* 0xff8000000c0c7808 */ /* 0x000fe40005000000 */
[----:B------:R-:W-:Y:S02]  /*51f0*/  ISETP.GE.AND P0, PT, R20, R104, PT ;  /* 0x000000681400720c */ /* 0x000fe40003f06270 */
[----:B------:R-:W-:-:S02]  /*5200*/  ISETP.GE.AND P6, PT, R18, R105, PT ;  /* 0x000000691200720c */ /* 0x000fc40003fc6270 */
[-C--:B------:R-:W-:Y:S02]  /*5210*/  ISETP.GE.AND P2, PT, R18, R104.reuse, PT ;  /* 0x000000681200720c */ /* 0x080fe40003f46270 */
[----:B------:R-:W-:Y:S02]  /*5220*/  IADD3 R18, R3, 0x30, RZ ;  /* 0x0000003003127810 */ /* 0x000fe40007ffe0ff */
[----:B------:R-:W-:Y:S02]  /*5230*/  FSEL R23, R14, -INF , !P0 ;  /* 0xff8000000e177808 */ /* 0x000fe40004000000 */
[----:B------:R-:W-:Y:S02]  /*5240*/  FSEL R13, R13, -INF , !P6 ;  /* 0xff8000000d0d7808 */ /* 0x000fe40007000000 */
[C---:B------:R-:W-:Y:S02]  /*5250*/  ISETP.GE.AND P0, PT, R18.reuse, R105, PT ;  /* 0x000000691200720c */ /* 0x040fe40003f06270 */
[----:B------:R-:W-:-:S02]  /*5260*/  ISETP.GE.AND P6, PT, R18, R104, PT ;  /* 0x000000681200720c */ /* 0x000fc40003fc6270 */
[C---:B------:R-:W-:Y:S02]  /*5270*/  IADD3 R18, R3.reuse, 0x31, RZ ;  /* 0x0000003103127810 */ /* 0x040fe40007ffe0ff */
[----:B------:R-:W-:Y:S02]  /*5280*/  FSEL R14, R8, -INF , !P0 ;  /* 0xff800000080e7808 */ /* 0x000fe40004000000 */
[----:B------:R-:W-:Y:S02]  /*5290*/  ISETP.GE.AND P0, PT, R18, R104, PT ;  /* 0x000000681200720c */ /* 0x000fe40003f06270 */
[----:B------:R-:W-:Y:S02]  /*52a0*/  IADD3 R8, R3, 0x38, RZ ;  /* 0x0000003803087810 */ /* 0x000fe40007ffe0ff */
[----:B------:R-:W-:Y:S02]  /*52b0*/  FSEL R25, R10, -INF , !P6 ;  /* 0xff8000000a197808 */ /* 0x000fe40007000000 */
[----:B------:R-:W-:-:S02]  /*52c0*/  ISETP.GE.AND P6, PT, R8, R105, PT ;  /* 0x000000690800720c */ /* 0x000fc40003fc6270 */
[----:B------:R-:W-:Y:S02]  /*52d0*/  FSEL R24, R11, -INF , !P0 ;  /* 0xff8000000b187808 */ /* 0x000fe40004000000 */
[----:B------:R-:W-:Y:S02]  /*52e0*/  ISETP.GE.AND P0, PT, R3, R105, PT ;  /* 0x000000690300720c */ /* 0x000fe40003f06270 */
[----:B------:R-:W-:Y:S02]  /*52f0*/  FSEL R20, R4, -INF , !P6 ;  /* 0xff80000004147808 */ /* 0x000fe40007000000 */
[----:B------:R-:W-:Y:S02]  /*5300*/  FSEL R4, R32, -INF , !P0 ;  /* 0xff80000020047808 */ /* 0x000fe40004000000 */
[----:B------:R-:W-:Y:S02]  /*5310*/  FSEL R15, R15, -INF , !P2 ;  /* 0xff8000000f0f7808 */ /* 0x000fe40005000000 */
[----:B------:R-:W-:-:S02]  /*5320*/  ISETP.GE.AND P0, PT, R98, 0x3, PT ;  /* 0x000000036200780c */ /* 0x000fc40003f06270 */
[----:B------:R-:W-:-:S04]  /*5330*/  ISETP.GE.AND P2, PT, R18, R105, PT ;  /* 0x000000691200720c */ /* 0x000fc80003f46270 */
[----:B------:R-:W-:Y:S02]  /*5340*/  FSEL R18, R9, -INF , !P2 ;  /* 0xff80000009127808 */ /* 0x000fe40005000000 */
[-C--:B------:R-:W-:Y:S02]  /*5350*/  ISETP.GE.AND P2, PT, R8, R104.reuse, PT ;  /* 0x000000680800720c */ /* 0x080fe40003f46270 */
[----:B------:R-:W-:Y:S02]  /*5360*/  IADD3 R8, R3, 0x39, RZ ;  /* 0x0000003903087810 */ /* 0x000fe40007ffe0ff */
        /* <DEDUP_REMOVED lines=65> */
.L_x_709:
[----:B------:R-:W-:Y:S05]  /*5780*/  BSYNC B0 ;  /* 0x0000000000007941 */ /* 0x000fea0003800000 */
.L_x_708:
[----:B------:R-:W0:Y:S02]  /*5790*/  LDGDEPBAR ;  /* 0x00000000000079af */ /* 0x000e240000000000 */
.L_x_707:
[----:B------:R-:W-:Y:S01]  /*57a0*/  FMNMX.FTZ R3, R2, R4, !PT ;  /* 0x0000000402037209 */ /* 0x000fe20007810000 */
[----:B-1----:R-:W-:Y:S01]  /*57b0*/  IMAD.WIDE.U32 R34, R96, -0x2daee0ad, RZ ;  /* 0xd2511f5360227825 */ /* 0x002fe200078e00ff */
        /* <DEDUP_REMOVED lines=37> */
[----:B-1----:R-:W-:Y:S01]  /*5a10*/  FMNMX.FTZ R32, R31, R32, !PT ;  /* 0x000000201f207209 */ /* 0x002fe20007810000 */
[----:B------:R-:W-:-:S03]  /*5a20*/  IMAD.WIDE.U32 R30, R97, -0x326172a9, RZ ;  /* 0xcd9e8d57611e7825 */ /* 0x000fc600078e00ff */
[C---:B------:R-:W-:Y:S01]  /*5a30*/  FSETP.NEU.FTZ.AND P1, PT, R32.reuse, -INF , PT ;  /* 0xff8000002000780b */ /* 0x040fe20003f3d000 */
[----:B------:R-:W-:Y:S01]  /*5a40*/  FMUL.FTZ R29, R32, c[0x0][0x23c] ;  /* 0x00008f00201d7a20 */ /* 0x000fe20000410000 */
[----:B--2---:R-:W-:Y:S02]  /*5a50*/  FMNMX.FTZ R3, R8, R3, !PT ;  /* 0x0000000308037209 */ /* 0x004fe40007810000 */
[----:B------:R-:W-:Y:S02]  /*5a60*/  FSEL R5, R32, RZ, P1 ;  /* 0x000000ff20057208 */ /* 0x000fe40000800000 */
[----:B------:R-:W-:Y:S02]  /*5a70*/  FSEL R29, R29, RZ, P1 ;  /* 0x000000ff1d1d7208 */ /* 0x000fe40000800000 */
[C---:B------:R-:W-:Y:S01]  /*5a80*/  FSETP.NEU.FTZ.AND P1, PT, R3.reuse, -INF , PT ;  /* 0xff8000000300780b */ /* 0x040fe20003f3d000 */
[----:B------:R-:W-:Y:S02]  /*5a90*/  FADD.FTZ R6, R2, -R5 ;  /* 0x8000000502067221 */ /* 0x000fe40000010000 */
[--C-:B------:R-:W-:Y:S01]  /*5aa0*/  FFMA.FTZ R7, R4, c[0x0][0x23c], -R29.reuse ;  /* 0x00008f0004077a23 */ /* 0x100fe2000001081d */
[----:B------:R-:W-:Y:S01]  /*5ab0*/  FSEL R5, R3, RZ, P1 ;  /* 0x000000ff03057208 */ /* 0x000fe20000800000 */
[----:B------:R-:W-:Y:S01]  /*5ac0*/  FMUL.FTZ R6, R6, c[0x0][0x23c] ;  /* 0x00008f0006067a20 */ /* 0x000fe20000410000 */
[----:B------:R-:W-:Y:S01]  /*5ad0*/  LOP3.LUT R4, R31, R99, RZ, 0x3c, !PT ;  /* 0x000000631f047212 */ /* 0x000fe200078e3cff */
[----:B------:R-:W-:Y:S01]  /*5ae0*/  MUFU.EX2 R2, R7 ;  /* 0x0000000700027308 */ /* 0x000fe20000000800 */
[----:B------:R-:W-:-:S02]  /*5af0*/  FFMA.FTZ R31, R110, c[0x0][0x23c], -R29 ;  /* 0x00008f006e1f7a23 */ /* 0x000fc4000001081d */
[----:B------:R-:W-:Y:S02]  /*5b00*/  FADD.FTZ R28, R0, -R5 ;  /* 0x80000005001c7221 */ /* 0x000fe40000010000 */
[----:B------:R-:W-:Y:S02]  /*5b10*/  IMAD.SHL.U32 R0, R88, 0x2, RZ ;  /* 0x0000000258007824 */ /* 0x000fe400078e00ff */
[----:B------:R-:W-:Y:S01]  /*5b20*/  IMAD.WIDE.U32 R4, R4, -0x2daee0ad, RZ ;  /* 0xd2511f5304047825 */ /* 0x000fe200078e00ff */
[----:B------:R-:W1:Y:S02]  /*5b30*/  MUFU.EX2 R6, R6 ;  /* 0x0000000600067308 */ /* 0x000e640000000800 */
[----:B------:R-:W-:Y:S01]  /*5b40*/  IADD3 R8, R0, 0x1, RZ ;  /* 0x0000000100087810 */ /* 0x000fe20007ffe0ff */
[----:B------:R-:W-:Y:S01]  /*5b50*/  FMUL.FTZ R28, R28, c[0x0][0x23c] ;  /* 0x00008f001c1c7a20 */ /* 0x000fe20000410000 */
[----:B------:R-:W-:Y:S01]  /*5b60*/  LOP3.LUT R0, R35, UR25, R0, 0x96, !PT ;  /* 0x0000001923007c12 */ /* 0x000fe2000f8e9600 */
[--C-:B------:R-:W-:Y:S01]  /*5b70*/  FFMA.FTZ R91, R106, c[0x0][0x23c], -R29.reuse ;  /* 0x00008f006a5b7a23 */ /* 0x100fe2000001081d */
[----:B------:R-:W-:Y:S01]  /*5b80*/  LOP3.LUT R34, R5, UR12, R34, 0x96, !PT ;  /* 0x0000000c05227c12 */ /* 0x000fe2000f8e9622 */
[--C-:B------:R-:W-:Y:S01]  /*5b90*/  FFMA.FTZ R106, R86, c[0x0][0x23c], -R29.reuse ;  /* 0x00008f00566a7a23 */ /* 0x100fe2000001081d */
[----:B------:R-:W-:Y:S01]  /*5ba0*/  LOP3.LUT R8, R35, UR25, R8, 0x96, !PT ;  /* 0x0000001923087c12 */ /* 0x000fe2000f8e9608 */
[----:B------:R-:W-:Y:S01]  /*5bb0*/  MUFU.EX2 R28, R28 ;  /* 0x0000001c001c7308 */ /* 0x000fe20000000800 */
[----:B------:R-:W-:-:S02]  /*5bc0*/  FFMA.FTZ R105, R94, c[0x0][0x23c], -R29 ;  /* 0x00008f005e697a23 */ /* 0x000fc4000001081d */
[----:B------:R-:W-:-:S04]  /*5bd0*/  IMAD.WIDE.U32 R34, R34, -0x326172a9, RZ ;  /* 0xcd9e8d5722227825 */ /* 0x000fc800078e00ff */
[-C--:B-1----:R-:W-:Y:S01]  /*5be0*/  FFMA.FTZ R104, R109, R6.reuse, R2 ;  /* 0x000000066d687223 */ /* 0x082fe20000010002 */
[----:B------:R-:W1:Y:S01]  /*5bf0*/  MUFU.EX2 R31, R31 ;  /* 0x0000001f001f7308 */ /* 0x000e620000000800 */
[-C--:B------:R-:W-:Y:S02]  /*5c00*/  FMUL.FTZ R36, R36, R6.reuse ;  /* 0x0000000624247220 */ /* 0x080fe40000410000 */
[-C--:B------:R-:W-:Y:S02]  /*5c10*/  FMUL.FTZ R37, R37, R6.reuse ;  /* 0x0000000625257220 */ /* 0x080fe40000410000 */
[-C--:B------:R-:W-:Y:S02]  /*5c20*/  FMUL.FTZ R40, R40, R6.reuse ;  /* 0x0000000628287220 */ /* 0x080fe40000410000 */
[-C--:B------:R-:W-:Y:S01]  /*5c30*/  FMUL.FTZ R41, R41, R6.reuse ;  /* 0x0000000629297220 */ /* 0x080fe20000410000 */
[----:B------:R-:W-:Y:S01]  /*5c40*/  MUFU.EX2 R91, R91 ;  /* 0x0000005b005b7308 */ /* 0x000fe20000000800 */
[----:B------:R-:W-:-:S02]  /*5c50*/  FMUL.FTZ R44, R44, R6 ;  /* 0x000000062c2c7220 */ /* 0x000fc40000410000 */
[-C--:B------:R-:W-:Y:S02]  /*5c60*/  FMUL.FTZ R45, R45, R6.reuse ;  /* 0x000000062d2d7220 */ /* 0x080fe40000410000 */
[-C--:B------:R-:W-:Y:S02]  /*5c70*/  FMUL.FTZ R48, R48, R6.reuse ;  /* 0x0000000630307220 */ /* 0x080fe40000410000 */
[-C--:B------:R-:W-:Y:S01]  /*5c80*/  FMUL.FTZ R49, R49, R6.reuse ;  /* 0x0000000631317220 */ /* 0x080fe20000410000 */
        /* <DEDUP_REMOVED lines=18> */
[----:B------:R-:W-:-:S04]  /*5db0*/  IMAD.WIDE.U32 R6, R0, -0x326172a9, RZ ;  /* 0xcd9e8d5700067825 */ /* 0x000fc800078e00ff */
[----:B------:R-:W-:Y:S01]  /*5dc0*/  FMUL.FTZ R0, R3, c[0x0][0x23c] ;  /* 0x00008f0003007a20 */ /* 0x000fe20000410000 */
[----:B------:R-:W-:Y:S01]  /*5dd0*/  LOP3.LUT R7, R7, UR13, R30, 0x96, !PT ;  /* 0x0000000d07077c12 */ /* 0x000fe2000f8e961e */
[----:B------:R-:W-:Y:S01]  /*5de0*/  IMAD.WIDE.U32 R110, R8, -0x326172a9, RZ ;  /* 0xcd9e8d57086e7825 */ /* 0x000fe200078e00ff */
[----:B------:R-:W-:Y:S02]  /*5df0*/  LOP3.LUT R6, R35, UR11, R6, 0x96, !PT ;  /* 0x0000000b23067c12 */ /* 0x000fe4000f8e9606 */
[----:B------:R-:W-:Y:S01]  /*5e00*/  FSEL R0, R0, RZ, P1 ;  /* 0x000000ff00007208 */ /* 0x000fe20000800000 */
[----:B-1----:R-:W-:Y:S01]  /*5e10*/  FADD.FTZ R104, R31, R104 ;  /* 0x000000681f687221 */ /* 0x002fe20000010000 */
[----:B------:R-:W-:Y:S01]  /*5e20*/  LOP3.LUT R10, R111, UR13, R30, 0x96, !PT ;  /* 0x0000000d6f0a7c12 */ /* 0x000fe2000f8e961e */
[----:B------:R-:W-:Y:S01]  /*5e30*/  FMUL.FTZ R38, R38, R28 ;  /* 0x0000001c26267220 */ /* 0x000fe20000410000 */
[----:B------:R-:W-:Y:S01]  /*5e40*/  LOP3.LUT R8, R35, UR11, R110, 0x96, !PT ;  /* 0x0000000b23087c12 */ /* 0x000fe2000f8e966e */
[----:B------:R-:W-:Y:S01]  /*5e50*/  FFMA.FTZ R5, R11, c[0x0][0x23c], -R0 ;  /* 0x00008f000b057a23 */ /* 0x000fe20000010800 */
[----:B------:R-:W-:Y:S01]  /*5e60*/  F2FP.PACK_AB R11, R31, R2 ;  /* 0x000000021f0b723e */ /* 0x000fe200000000ff */
[----:B------:R-:W-:-:S04]  /*5e70*/  IMAD.WIDE.U32 R134, R10, -0x2daee0ad, RZ ;  /* 0xd2511f530a867825 */ /* 0x000fc800078e00ff */
[----:B------:R-:W1:Y:S01]  /*5e80*/  MUFU.EX2 R5, R5 ;  /* 0x0000000500057308 */ /* 0x000e620000000800 */
[----:B------:R-:W-:Y:S01]  /*5e90*/  IMAD.WIDE.U32 R30, R8, -0x2daee0ad, RZ ;  /* 0xd2511f53081e7825 */ /* 0x000fe200078e00ff */
[----:B------:R-:W-:-:S03]  /*5ea0*/  LOP3.LUT R2, R135, UR10, R4, 0x96, !PT ;  /* 0x0000000a87027c12 */ /* 0x000fc6000f8e9604 */
[-C--:B------:R-:W-:Y:S02]  /*5eb0*/  FMUL.FTZ R39, R39, R28.reuse ;  /* 0x0000001c27277220 */ /* 0x080fe40000410000 */
[-C--:B------:R-:W-:Y:S02]  /*5ec0*/  FMUL.FTZ R42, R42, R28.reuse ;  /* 0x0000001c2a2a7220 */ /* 0x080fe40000410000 */
[-C--:B------:R-:W-:Y:S02]  /*5ed0*/  FMUL.FTZ R43, R43, R28.reuse ;  /* 0x0000001c2b2b7220 */ /* 0x080fe40000410000 */
[-C--:B------:R-:W-:Y:S02]  /*5ee0*/  FMUL.FTZ R46, R46, R28.reuse ;  /* 0x0000001c2e2e7220 */ /* 0x080fe40000410000 */
[-C--:B------:R-:W-:Y:S02]  /*5ef0*/  FMUL.FTZ R47, R47, R28.reuse ;  /* 0x0000001c2f2f7220 */ /* 0x080fe40000410000 */
[----:B------:R-:W-:-:S02]  /*5f00*/  FMUL.FTZ R50, R50, R28 ;  /* 0x0000001c32327220 */ /* 0x000fc40000410000 */
[----:B-1----:R-:W-:Y:S02]  /*5f10*/  FFMA.FTZ R110, R108, R28, R5 ;  /* 0x0000001c6c6e7223 */ /* 0x002fe40000010005 */
[----:B------:R-:W-:-:S04]  /*5f20*/  IMAD.WIDE.U32 R108, R7, -0x2daee0ad, RZ ;  /* 0xd2511f53076c7825 */ /* 0x000fc800078e00ff */
[-C--:B------:R-:W-:Y:S01]  /*5f30*/  FMUL.FTZ R51, R51, R28.reuse ;  /* 0x0000001c33337220 */ /* 0x080fe20000410000 */
[----:B------:R-:W-:Y:S01]  /*5f40*/  LOP3.LUT R132, R109, UR10, R4, 0x96, !PT ;  /* 0x0000000a6d847c12 */ /* 0x000fe2000f8e9604 */
[----:B------:R-:W-:Y:S01]  /*5f50*/  FMUL.FTZ R54, R54, R28 ;  /* 0x0000001c36367220 */ /* 0x000fe20000410000 */
[----:B------:R-:W-:Y:S01]  /*5f60*/  LOP3.LUT R4, R31, UR8, R134, 0x96, !PT ;  /* 0x000000081f047c12 */ /* 0x000fe2000f8e9686 */
[----:B------:R-:W-:-:S04]  /*5f70*/  IMAD.WIDE.U32 R134, R2, -0x326172a9, RZ ;  /* 0xcd9e8d5702867825 */ /* 0x000fc800078e00ff */
[----:B------:R-:W-:-:S04]  /*5f80*/  IMAD.WIDE.U32 R132, R132, -0x326172a9, RZ ;  /* 0xcd9e8d5784847825 */ /* 0x000fc800078e00ff */
[----:B------:R-:W-:Y:S01]  /*5f90*/  IMAD.WIDE.U32 R136, R4, -0x326172a9, RZ ;  /* 0xcd9e8d5704887825 */ /* 0x000fe200078e00ff */
[--C-:B------:R-:W-:Y:S02]  /*5fa0*/  LOP3.LUT R2, R133, UR9, R34.reuse, 0x96, !PT ;  /* 0x0000000985027c12 */ /* 0x100fe4000f8e9622 */
[----:B------:R-:W-:Y:S01]  /*5fb0*/  LOP3.LUT R34, R135, UR9, R34, 0x96, !PT ;  /* 0x0000000987227c12 */ /* 0x000fe2000f8e9622 */
[-C--:B------:R-:W-:Y:S02]  /*5fc0*/  FMUL.FTZ R55, R55, R28.reuse ;  /* 0x0000001c37377220 */ /* 0x080fe40000410000 */
[----:B------:R-:W-:Y:S02]  /*5fd0*/  FMUL.FTZ R58, R58, R28 ;  /* 0x0000001c3a3a7220 */ /* 0x000fe40000410000 */
[----:B------:R-:W-:-:S04]  /*5fe0*/  IMAD.WIDE.U32 R34, R34, -0x2daee0ad, RZ ;  /* 0xd2511f5322227825 */ /* 0x000fc800078e00ff */
[-C--:B------:R-:W-:Y:S01]  /*5ff0*/  FMUL.FTZ R59, R59, R28.reuse ;  /* 0x0000001c3b3b7220 */ /* 0x080fe20000410000 */
[----:B------:R-:W-:Y:S01]  /*6000*/  LOP3.LUT R7, R35, UR6, R30, 0x96, !PT ;  /* 0x0000000623077c12 */ /* 0x000fe2000f8e961e */
[-C--:B------:R-:W-:Y:S01]  /*6010*/  FMUL.FTZ R62, R62, R28.reuse ;  /* 0x0000001c3e3e7220 */ /* 0x080fe20000410000 */
[----:B------:R-:W-:Y:S01]  /*6020*/  LOP3.LUT R30, R137, UR7, R134, 0x96, !PT ;  /* 0x00000007891e7c12 */ /* 0x000fe2000f8e9686 */
[----:B------:R-:W-:Y:S02]  /*6030*/  FMUL.FTZ R63, R63, R28 ;  /* 0x0000001c3f3f7220 */ /* 0x000fe40000410000 */
[----:B------:R-:W-:-:S04]  /*6040*/  IMAD.WIDE.U32 R134, R7, -0x326172a9, RZ ;  /* 0xcd9e8d5707867825 */ /* 0x000fc800078e00ff */
[----:B------:R-:W-:-:S04]  /*6050*/  IMAD.WIDE.U32 R30, R30, -0x2daee0ad, RZ ;  /* 0xd2511f531e1e7825 */ /* 0x000fc800078e00ff */
[----:B------:R-:W-:Y:S01]  /*6060*/  IMAD.WIDE.U32 R6, R6, -0x2daee0ad, RZ ;  /* 0xd2511f5306067825 */ /* 0x000fe200078e00ff */
[----:B------:R-:W-:-:S03]  /*6070*/  LOP3.LUT R4, R31, UR4, R34, 0x96, !PT ;  /* 0x000000041f047c12 */ /* 0x000fc6000f8e9622 */
[----:B------:R-:W-:Y:S02]  /*6080*/  FMUL.FTZ R66, R66, R28 ;  /* 0x0000001c42427220 */ /* 0x000fe40000410000 */
[----:B------:R-:W-:-:S04]  /*6090*/  IMAD.WIDE.U32 R34, R4, -0x326172a9, RZ ;  /* 0xcd9e8d5704227825 */ /* 0x000fc800078e00ff */
[-C--:B------:R-:W-:Y:S01]  /*60a0*/  FMUL.FTZ R67, R67, R28.reuse ;  /* 0x0000001c43437220 */ /* 0x080fe20000410000 */
[----:B------:R-:W-:Y:S01]  /*60b0*/  LOP3.LUT R4, R34, 0xffff, RZ, 0xc0, !PT ;  /* 0x0000ffff22047812 */ /* 0x000fe200078ec0ff */
[-C--:B------:R-:W-:Y:S01]  /*60c0*/  FMUL.FTZ R70, R70, R28.reuse ;  /* 0x0000001c46467220 */ /* 0x080fe20000410000 */
[----:B------:R-:W-:Y:S01]  /*60d0*/  LOP3.LUT R31, R34, 0xff, RZ, 0xc0, !PT ;  /* 0x000000ff221f7812 */ /* 0x000fe200078ec0ff */
[-C--:B------:R-:W-:Y:S01]  /*60e0*/  FMUL.FTZ R71, R71, R28.reuse ;  /* 0x0000001c47477220 */ /* 0x080fe20000410000 */
[----:B------:R-:W-:Y:S01]  /*60f0*/  SHF.R.U32.HI R4, RZ, 0x8, R4 ;  /* 0x00000008ff047819 */ /* 0x000fe20000011604 */
[-C--:B------:R-:W-:Y:S01]  /*6100*/  FMUL.FTZ R74, R74, R28.reuse ;  /* 0x0000001c4a4a7220 */ /* 0x080fe20000410000 */
[----:B------:R-:W-:Y:S01]  /*6110*/  LOP3.LUT R87, R35, UR15, R134, 0x96, !PT ;  /* 0x0000000f23577c12 */ /* 0x000fe2000f8e9686 */
[-C--:B------:R-:W-:Y:S01]  /*6120*/  FMUL.FTZ R75, R75, R28.reuse ;  /* 0x0000001c4b4b7220 */ /* 0x080fe20000410000 */
[----:B------:R-:W-:Y:S01]  /*6130*/  PRMT R31, R31, 0x5410, R4 ;  /* 0x000054101f1f7816 */ /* 0x000fe20000000004 */
[-C--:B------:R-:W-:Y:S01]  /*6140*/  FMUL.FTZ R78, R78, R28.reuse ;  /* 0x0000001c4e4e7220 */ /* 0x080fe20000410000 */
[----:B------:R-:W-:Y:S01]  /*6150*/  LOP3.LUT R4, R7, UR8, R108, 0x96, !PT ;  /* 0x0000000807047c12 */ /* 0x000fe2000f8e966c */
[-C--:B------:R-:W-:Y:S01]  /*6160*/  FMUL.FTZ R79, R79, R28.reuse ;  /* 0x0000001c4f4f7220 */ /* 0x080fe20000410000 */
[--C-:B------:R-:W-:Y:S01]  /*6170*/  SHF.R.U32.HI R35, RZ, 0x10, R34.reuse ;  /* 0x00000010ff237819 */ /* 0x100fe20000011622 */
[-C--:B------:R-:W-:Y:S01]  /*6180*/  FMUL.FTZ R82, R82, R28.reuse ;  /* 0x0000001c52527220 */ /* 0x080fe20000410000 */
[----:B------:R-:W-:Y:S01]  /*6190*/  SHF.R.U32.HI R34, RZ, 0x18, R34 ;  /* 0x00000018ff227819 */ /* 0x000fe20000011622 */
[----:B------:R-:W-:Y:S01]  /*61a0*/  FMUL.FTZ R83, R83, R28 ;  /* 0x0000001c53537220 */ /* 0x000fe20000410000 */
        /* <DEDUP_REMOVED lines=13> */
[----:B------:R-:W1:Y:S01]  /*6280*/  MUFU.EX2 R133, R133 ;  /* 0x0000008500857308 */ /* 0x000e620000000800 */
[----:B------:R-:W-:Y:S01]  /*6290*/  LOP3.LUT R6, R137, UR15, R6, 0x96, !PT ;  /* 0x0000000f89067c12 */ /* 0x000fe2000f8e9606 */
[--C-:B------:R-:W-:Y:S02]  /*62a0*/  FFMA.FTZ R92, R89, c[0x0][0x23c], -R0.reuse ;  /* 0x00008f00595c7a23 */ /* 0x100fe40000010800 */
[----:B------:R-:W-:Y:S01]  /*62b0*/  FFMA.FTZ R89, R107, c[0x0][0x23c], -R0 ;  /* 0x00008f006b597a23 */ /* 0x000fe20000010800 */
[----:B------:R-:W-:Y:S01]  /*62c0*/  LOP3.LUT R2, R6, 0xffff, RZ, 0xc0, !PT ;  /* 0x0000ffff06027812 */ /* 0x000fe200078ec0ff */
[----:B------:R-:W-:Y:S01]  /*62d0*/  IMAD.WIDE.U32 R134, R134, -0x2daee0ad, RZ ;  /* 0xd2511f5386867825 */ /* 0x000fe200078e00ff */
[----:B------:R-:W-:Y:S01]  /*62e0*/  LOP3.LUT R7, R6, 0xff, RZ, 0xc0, !PT ;  /* 0x000000ff06077812 */ /* 0x000fe200078ec0ff */
[----:B------:R-:W-:Y:S01]  /*62f0*/  MUFU.EX2 R92, R92 ;  /* 0x0000005c005c7308 */ /* 0x000fe20000000800 */
[----:B------:R-:W-:Y:S01]  /*6300*/  SHF.R.U32.HI R2, RZ, 0x8, R2 ;  /* 0x00000008ff027819 */ /* 0x000fe20000011602 */
[--C-:B------:R-:W-:Y:S01]  /*6310*/  FFMA.FTZ R107, R84, c[0x0][0x23c], -R29.reuse ;  /* 0x00008f00546b7a23 */ /* 0x100fe2000001081d */
[----:B------:R-:W-:Y:S01]  /*6320*/  LOP3.LUT R8, R135, UR14, R132, 0x96, !PT ;  /* 0x0000000e87087c12 */ /* 0x000fe2000f8e9684 */
[----:B------:R-:W-:Y:S01]  /*6330*/  FFMA.FTZ R94, R85, c[0x0][0x23c], -R0 ;  /* 0x00008f00555e7a23 */ /* 0x000fe20000010800 */
[----:B------:R-:W-:Y:S01]  /*6340*/  PRMT R7, R7, 0x5410, R2 ;  /* 0x0000541007077816 */ /* 0x000fe20000000002 */
[----:B------:R-:W-:Y:S01]  /*6350*/  FFMA.FTZ R84, R90, c[0x0][0x23c], -R29 ;  /* 0x00008f005a547a23 */ /* 0x000fe2000001081d */
[----:B------:R-:W2:Y:S01]  /*6360*/  LDC.U8 R2, c[0x0][0x2d8] ;  /* 0x0000b600ff027b82 */ /* 0x000ea20000000000 */
[----:B-1----:R-:W-:Y:S01]  /*6370*/  F2FP.PACK_AB R5, R133, R5 ;  /* 0x000000058505723e */ /* 0x002fe200000000ff */
[----:B------:R-:W1:Y:S01]  /*6380*/  MUFU.EX2 R89, R89 ;  /* 0x0000005900597308 */ /* 0x000e620000000800 */
[----:B------:R-:W-:Y:S01]  /*6390*/  SHF.R.U32.HI R109, RZ, 0x10, R8 ;  /* 0x00000010ff6d7819 */ /* 0x000fe20000011608 */
[--C-:B------:R-:W-:Y:S01]  /*63a0*/  FFMA.FTZ R86, R95, c[0x0][0x23c], -R0.reuse ;  /* 0x00008f005f567a23 */ /* 0x100fe20000010800 */
[C---:B------:R-:W-:Y:S01]  /*63b0*/  LOP3.LUT R10, R8.reuse, 0xffff, RZ, 0xc0, !PT ;  /* 0x0000ffff080a7812 */ /* 0x040fe200078ec0ff */
[--C-:B------:R-:W-:Y:S01]  /*63c0*/  FFMA.FTZ R85, R23, c[0x0][0x23c], -R0.reuse ;  /* 0x00008f0017557a23 */ /* 0x100fe20000010800 */
[----:B------:R-:W-:Y:S01]  /*63d0*/  LOP3.LUT R111, R8, 0xff, RZ, 0xc0, !PT ;  /* 0x000000ff086f7812 */ /* 0x000fe200078ec0ff */
[----:B------:R-:W-:Y:S01]  /*63e0*/  FFMA.FTZ R90, R15, c[0x0][0x23c], -R0 ;  /* 0x00008f000f5a7a23 */ /* 0x000fe20000010800 */
[----:B------:R-:W-:Y:S01]  /*63f0*/  SHF.R.U32.HI R8, RZ, 0x18, R8 ;  /* 0x00000018ff087819 */ /* 0x000fe20000011608 */
[----:B------:R-:W3:Y:S01]  /*6400*/  MUFU.EX2 R107, R107 ;  /* 0x0000006b006b7308 */ /* 0x000ee20000000800 */
[----:B------:R-:W-:Y:S01]  /*6410*/  LOP3.LUT R109, R109, 0xff, RZ, 0xc0, !PT ;  /* 0x000000ff6d6d7812 */ /* 0x000fe200078ec0ff */
[----:B------:R-:W-:Y:S01]  /*6420*/  FADD.FTZ R104, R108, R104 ;  /* 0x000000686c687221 */ /* 0x000fe20000010000 */
[----:B------:R-:W-:Y:S01]  /*6430*/  SHF.R.U32.HI R10, RZ, 0x8, R10 ;  /* 0x00000008ff0a7819 */ /* 0x000fe2000001160a */
[----:B------:R-:W-:Y:S01]  /*6440*/  FADD.FTZ R133, R133, R110 ;  /* 0x0000006e85857221 */ /* 0x000fe20000010000 */
[----:B------:R-:W-:Y:S01]  /*6450*/  PRMT R109, R109, 0x5410, R8 ;  /* 0x000054106d6d7816 */ /* 0x000fe20000000008 */
[----:B------:R-:W-:Y:S01]  /*6460*/  FFMA.FTZ R21, R21, c[0x0][0x23c], -R0 ;  /* 0x00008f0015157a23 */ /* 0x000fe20000010800 */
[----:B------:R-:W-:Y:S01]  /*6470*/  PRMT R111, R111, 0x5410, R10 ;  /* 0x000054106f6f7816 */ /* 0x000fe2000000000a */
[----:B------:R-:W-:Y:S01]  /*6480*/  MUFU.EX2 R94, R94 ;  /* 0x0000005e005e7308 */ /* 0x000fe20000000800 */
[----:B-1----:R-:W-:Y:S01]  /*6490*/  F2FP.PACK_AB R8, R89, R92 ;  /* 0x0000005c5908723e */ /* 0x002fe200000000ff */
[----:B------:R-:W-:Y:S01]  /*64a0*/  FADD.FTZ R92, R92, R133 ;  /* 0x000000855c5c7221 */ /* 0x000fe20000010000 */
[----:B------:R-:W-:Y:S01]  /*64b0*/  @P0 IADD3 R133, R98, -0x3, RZ ;  /* 0xfffffffd62850810 */ /* 0x000fe20007ffe0ff */
[----:B------:R-:W-:Y:S01]  /*64c0*/  FFMA.FTZ R25, R25, c[0x0][0x23c], -R0 ;  /* 0x00008f0019197a23 */ /* 0x000fe20000010800 */
[----:B--2---:R-:W-:-:S03]  /*64d0*/  PRMT R2, R2, 0x7054, R2 ;  /* 0x0000705402027816 */ /* 0x004fc60000000002 */
[----:B------:R-:W-:Y:S02]  /*64e0*/  MUFU.EX2 R84, R84 ;  /* 0x0000005400547308 */ /* 0x000fe40000000800 */
[----:B------:R-:W-:Y:S01]  /*64f0*/  HSET2.LE.AND R4, R7, R2, PT ;  /* 0x0000000207047233 */ /* 0x000fe20003803000 */
[--C-:B------:R-:W-:Y:S02]  /*6500*/  SHF.R.U32.HI R7, RZ, 0x10, R6.reuse ;  /* 0x00000010ff077819 */ /* 0x100fe40000011606 */
[----:B------:R-:W-:Y:S02]  /*6510*/  SHF.R.U32.HI R6, RZ, 0x18, R6 ;  /* 0x00000018ff067819 */ /* 0x000fe40000011606 */
[----:B------:R-:W-:Y:S01]  /*6520*/  LOP3.LUT R7, R7, 0xff, RZ, 0xc0, !PT ;  /* 0x000000ff07077812 */ /* 0x000fe200078ec0ff */
[----:B------:R-:W-:Y:S01]  /*6530*/  MUFU.EX2 R86, R86 ;  /* 0x0000005600567308 */ /* 0x000fe20000000800 */
[----:B------:R-:W-:Y:S02]  /*6540*/  LOP3.LUT R4, R4, R11, RZ, 0xc0, !PT ;  /* 0x0000000b04047212 */ /* 0x000fe400078ec0ff */
[----:B------:R-:W-:-:S05]  /*6550*/  PRMT R7, R7, 0x5410, R6 ;  /* 0x0000541007077816 */ /* 0x000fca0000000006 */
[----:B------:R-:W-:Y:S01]  /*6560*/  HSET2.LE.AND R6, R7, R2, PT ;  /* 0x0000000207067233 */ /* 0x000fe20003803000 */
[----:B------:R-:W-:Y:S01]  /*6570*/  LOP3.LUT R7, R136, 0xff, RZ, 0xc0, !PT ;  /* 0x000000ff88077812 */ /* 0x000fe200078ec0ff */
[----:B------:R-:W-:Y:S03]  /*6580*/  MUFU.EX2 R85, R85 ;  /* 0x0000005500557308 */ /* 0x000fe60000000800 */
[----:B------:R-:W-:Y:S02]  /*6590*/  LOP3.LUT R5, R6, R5, RZ, 0xc0, !PT ;  /* 0x0000000506057212 */ /* 0x000fe400078ec0ff */
[----:B------:R-:W-:-:S03]  /*65a0*/  LOP3.LUT R6, R136, 0xffff, RZ, 0xc0, !PT ;  /* 0x0000ffff88067812 */ /* 0x000fc600078ec0ff */
[----:B------:R-:W-:Y:S01]  /*65b0*/  MUFU.EX2 R90, R90 ;  /* 0x0000005a005a7308 */ /* 0x000fe20000000800 */
[----:B------:R-:W-:-:S04]  /*65c0*/  SHF.R.U32.HI R6, RZ, 0x8, R6 ;  /* 0x00000008ff067819 */ /* 0x000fc80000011606 */
[----:B------:R-:W-:-:S05]  /*65d0*/  PRMT R7, R7, 0x5410, R6 ;  /* 0x0000541007077816 */ /* 0x000fca0000000006 */
[----:B------:R-:W-:Y:S01]  /*65e0*/  HSET2.LE.AND R6, R7, R2, PT ;  /* 0x0000000207067233 */ /* 0x000fe20003803000 */
[----:B------:R-:W-:Y:S01]  /*65f0*/  F2FP.PACK_AB R7, R91, R108 ;  /* 0x0000006c5b07723e */ /* 0x000fe200000000ff */
[----:B------:R-:W-:Y:S01]  /*6600*/  FFMA.FTZ R108, R17, c[0x0][0x23c], -R29 ;  /* 0x00008f00116c7a23 */ /* 0x000fe2000001081d */
[----:B------:R-:W-:Y:S02]  /*6610*/  SHF.R.U32.HI R17, RZ, 0x10, R87 ;  /* 0x00000010ff117819 */ /* 0x000fe40000011657 */
[----:B------:R-:W-:Y:S02]  /*6620*/  LOP3.LUT R6, R6, R7, RZ, 0xc0, !PT ;  /* 0x0000000706067212 */ /* 0x000fe400078ec0ff */
[--C-:B------:R-:W-:Y:S01]  /*6630*/  SHF.R.U32.HI R7, RZ, 0x10, R136.reuse ;  /* 0x00000010ff077819 */ /* 0x100fe20000011688 */
[----:B------:R-:W-:Y:S01]  /*6640*/  MUFU.EX2 R108, R108 ;  /* 0x0000006c006c7308 */ /* 0x000fe20000000800 */
[----:B------:R-:W-:Y:S02]  /*6650*/  SHF.R.U32.HI R136, RZ, 0x18, R136 ;  /* 0x00000018ff887819 */ /* 0x000fe40000011688 */
[----:B------:R-:W-:-:S02]  /*6660*/  LOP3.LUT R7, R7, 0xff, RZ, 0xc0, !PT ;  /* 0x000000ff07077812 */ /* 0x000fc400078ec0ff */
[----:B------:R-:W-:Y:S02]  /*6670*/  LOP3.LUT R17, R17, 0xff, RZ, 0xc0, !PT ;  /* 0x000000ff11117812 */ /* 0x000fe400078ec0ff */
[----:B------:R-:W-:-:S05]  /*6680*/  PRMT R7, R7, 0x5410, R136 ;  /* 0x0000541007077816 */ /* 0x000fca0000000088 */
[----:B------:R-:W-:-:S05]  /*6690*/  HSET2.LE.AND R7, R7, R2, PT ;  /* 0x0000000207077233 */ /* 0x000fca0003803000 */
[----:B------:R-:W-:Y:S02]  /*66a0*/  LOP3.LUT R7, R7, R8, RZ, 0xc0, !PT ;  /* 0x0000000807077212 */ /* 0x000fe400078ec0ff */
[----:B------:R-:W1:Y:S05]  /*66b0*/  LDSM.16.MT88.4 R8, [R114+0x6000] ;  /* 0x006000007208783b */ /* 0x000e6a0000004200 */
        /* <DEDUP_REMOVED lines=15> */
[C---:B-1----:R-:W-:Y:S07]  /*67b0*/  HMMA.16816.F32 R76, R4.reuse, R8, R76 ;  /* 0x00000008044c723c */ /* 0x042fee000000184c */
[----:B------:R-:W-:Y:S01]  /*67c0*/  SHF.R.U32.HI R9, RZ, 0x18, R134 ;  /* 0x00000018ff097819 */ /* 0x000fe20000011686 */
[----:B------:R-:W-:Y:S07]  /*67d0*/  HMMA.16816.F32 R80, R4, R10, R80 ;  /* 0x0000000a0450723c */ /* 0x000fee0000001850 */
[C---:B------:R-:W-:Y:S01]  /*67e0*/  LOP3.LUT R7, R134.reuse, 0xffff, RZ, 0xc0, !PT ;  /* 0x0000ffff86077812 */ /* 0x040fe200078ec0ff */
[--C-:B------:R-:W-:Y:S01]  /*67f0*/  FFMA.FTZ R135, R33, c[0x0][0x23c], -R0.reuse ;  /* 0x00008f0021877a23 */ /* 0x100fe20000010800 */
[----:B------:R-:W-:Y:S01]  /*6800*/  LOP3.LUT R4, R134, 0xff, RZ, 0xc0, !PT ;  /* 0x000000ff86047812 */ /* 0x000fe200078ec0ff */
[----:B------:R-:W-:Y:S01]  /*6810*/  FFMA.FTZ R33, R93, c[0x0][0x23c], -R0 ;  /* 0x00008f005d217a23 */ /* 0x000fe20000010800 */
[----:B------:R-:W-:Y:S01]  /*6820*/  SHF.R.U32.HI R7, RZ, 0x8, R7 ;  /* 0x00000008ff077819 */ /* 0x000fe20000011607 */
[----:B------:R-:W-:Y:S01]  /*6830*/  FFMA.FTZ R93, R16, c[0x0][0x23c], -R29 ;  /* 0x00008f00105d7a23 */ /* 0x000fe2000001081d */
[----:B---3--:R-:W-:Y:S01]  /*6840*/  F2FP.PACK_AB R5, R106, R107 ;  /* 0x0000006b6a05723e */ /* 0x008fe200000000ff */
[----:B------:R-:W1:Y:S01]  /*6850*/  MUFU.EX2 R135, R135 ;  /* 0x0000008700877308 */ /* 0x000e620000000800 */
[----:B------:R-:W-:-:S02]  /*6860*/  PRMT R7, R4, 0x5410, R7 ;  /* 0x0000541004077816 */ /* 0x000fc40000000007 */
[----:B------:R-:W-:-:S04]  /*6870*/  SHF.R.U32.HI R4, RZ, 0x10, R134 ;  /* 0x00000010ff047819 */ /* 0x000fc80000011686 */
[----:B------:R-:W-:Y:S01]  /*6880*/  LOP3.LUT R4, R4, 0xff, RZ, 0xc0, !PT ;  /* 0x000000ff04047812 */ /* 0x000fe200078ec0ff */
[----:B------:R-:W2:Y:S03]  /*6890*/  MUFU.EX2 R33, R33 ;  /* 0x0000002100217308 */ /* 0x000ea60000000800 */
[----:B------:R-:W-:Y:S01]  /*68a0*/  PRMT R9, R4, 0x5410, R9 ;  /* 0x0000541004097816 */ /* 0x000fe20000000009 */
[----:B------:R-:W-:Y:S01]  /*68b0*/  HSET2.LE.AND R4, R111, R2, PT ;  /* 0x000000026f047233 */ /* 0x000fe20003803000 */
[----:B-1----:R-:W-:-:S03]  /*68c0*/  F2FP.PACK_AB R6, R94, R135 ;  /* 0x000000875e06723e */ /* 0x002fc600000000ff */
[----:B------:R-:W-:Y:S01]  /*68d0*/  MUFU.EX2 R93, R93 ;  /* 0x0000005d005d7308 */ /* 0x000fe20000000800 */
[----:B------:R-:W-:Y:S01]  /*68e0*/  LOP3.LUT R4, R4, R5, RZ, 0xc0, !PT ;  /* 0x0000000504047212 */ /* 0x000fe200078ec0ff */
[----:B------:R-:W-:Y:S01]  /*68f0*/  HSET2.LE.AND R5, R109, R2, PT ;  /* 0x000000026d057233 */ /* 0x000fe20003803000 */
[----:B------:R-:W-:-:S04]  /*6900*/  FFMA.FTZ R109, R22, c[0x0][0x23c], -R29 ;  /* 0x00008f00166d7a23 */ /* 0x000fc8000001081d */
[----:B------:R-:W-:Y:S01]  /*6910*/  LOP3.LUT R5, R5, R6, RZ, 0xc0, !PT ;  /* 0x0000000605057212 */ /* 0x000fe200078ec0ff */
[--C-:B------:R-:W-:Y:S01]  /*6920*/  HSET2.LE.AND R6, R7, R2.reuse, PT ;  /* 0x0000000207067233 */ /* 0x100fe20003803000 */
[----:B------:R-:W-:Y:S01]  /*6930*/  F2FP.PACK_AB R7, R105, R84 ;  /* 0x000000546907723e */ /* 0x000fe200000000ff */
[----:B------:R-:W-:Y:S01]  /*6940*/  MUFU.EX2 R109, R109 ;  /* 0x0000006d006d7308 */ /* 0x000fe20000000800 */
[----:B--2---:R-:W-:Y:S02]  /*6950*/  F2FP.PACK_AB R8, R86, R33 ;  /* 0x000000215608723e */ /* 0x004fe400000000ff */
[----:B------:R-:W-:Y:S01]  /*6960*/  LOP3.LUT R6, R6, R7, RZ, 0xc0, !PT ;  /* 0x0000000706067212 */ /* 0x000fe200078ec0ff */
        /* <DEDUP_REMOVED lines=21> */
[----:B------:R-:W-:Y:S01]  /*6ac0*/  LOP3.LUT R5, R35, 0xff, RZ, 0xc0, !PT ;  /* 0x000000ff23057812 */ /* 0x000fe200078ec0ff */
[--C-:B------:R-:W-:Y:S01]  /*6ad0*/  FFMA.FTZ R35, R13, c[0x0][0x23c], -R29.reuse ;  /* 0x00008f000d237a23 */ /* 0x100fe2000001081d */
[----:B------:R-:W-:Y:S01]  /*6ae0*/  LOP3.LUT R7, R87, 0xffff, RZ, 0xc0, !PT ;  /* 0x0000ffff57077812 */ /* 0x000fe200078ec0ff */
[----:B------:R-:W-:Y:S01]  /*6af0*/  FADD.FTZ R6, R91, R104 ;  /* 0x000000685b067221 */ /* 0x000fe20000010000 */
[----:B------:R-:W-:Y:S01]  /*6b00*/  PRMT R5, R5, 0x5410, R34 ;  /* 0x0000541005057816 */ /* 0x000fe20000000022 */
[----:B------:R-:W-:Y:S01]  /*6b10*/  FFMA.FTZ R34, R12, c[0x0][0x23c], -R29 ;  /* 0x00008f000c227a23 */ /* 0x000fe2000001081d */
[----:B------:R-:W-:Y:S01]  /*6b20*/  SHF.R.U32.HI R7, RZ, 0x8, R7 ;  /* 0x00000008ff077819 */ /* 0x000fe20000011607 */
[----:B------:R-:W-:Y:S01]  /*6b30*/  MUFU.EX2 R35, R35 ;  /* 0x0000002300237308 */ /* 0x000fe20000000800 */
[----:B------:R-:W-:Y:S01]  /*6b40*/  LOP3.LUT R4, R87, 0xff, RZ, 0xc0, !PT ;  /* 0x000000ff57047812 */ /* 0x000fe200078ec0ff */
[----:B------:R-:W-:Y:S01]  /*6b50*/  FADD.FTZ R107, R107, R6 ;  /* 0x000000066b6b7221 */ /* 0x000fe20000010000 */
[--C-:B------:R-:W-:Y:S01]  /*6b60*/  HSET2.LE.AND R6, R31, R2.reuse, PT ;  /* 0x000000021f067233 */ /* 0x100fe20003803000 */
[----:B------:R-:W-:Y:S01]  /*6b70*/  FFMA.FTZ R91, R18, c[0x0][0x23c], -R29 ;  /* 0x00008f00125b7a23 */ /* 0x000fe2000001081d */
[----:B------:R-:W-:Y:S01]  /*6b80*/  PRMT R13, R4, 0x5410, R7 ;  /* 0x00005410040d7816 */ /* 0x000fe20000000007 */
[----:B------:R-:W-:Y:S01]  /*6b90*/  HSET2.LE.AND R5, R5, R2, PT ;  /* 0x0000000205057233 */ /* 0x000fe20003803000 */
[----:B------:R-:W-:Y:S01]  /*6ba0*/  SHF.R.U32.HI R4, RZ, 0x18, R87 ;  /* 0x00000018ff047819 */ /* 0x000fe20000011657 */
[----:B------:R-:W2:Y:S01]  /*6bb0*/  MUFU.EX2 R34, R34 ;  /* 0x0000002200227308 */ /* 0x000ea20000000800 */
[----:B------:R-:W-:-:S02]  /*6bc0*/  FFMA.FTZ R87, R19, c[0x0][0x23c], -R0 ;  /* 0x00008f0013577a23 */ /* 0x000fc40000010800 */
[----:B------:R-:W-:Y:S01]  /*6bd0*/  PRMT R17, R17, 0x5410, R4 ;  /* 0x0000541011117816 */ /* 0x000fe20000000004 */
[----:B------:R-:W-:Y:S02]  /*6be0*/  FADD.FTZ R4, R89, R92 ;  /* 0x0000005c59047221 */ /* 0x000fe40000010000 */
[--C-:B------:R-:W-:Y:S02]  /*6bf0*/  FFMA.FTZ R89, R14, c[0x0][0x23c], -R29.reuse ;  /* 0x00008f000e597a23 */ /* 0x100fe4000001081d */
[----:B------:R3:W-:Y:S01]  /*6c00*/  MUFU.EX2 R104, R21 ;  /* 0x0000001500687308 */ /* 0x0007e20000000800 */
[----:B------:R-:W-:Y:S01]  /*6c10*/  FADD.FTZ R135, R135, R4 ;  /* 0x0000000487877221 */ /* 0x000fe20000010000 */
[----:B------:R-:W-:Y:S01]  /*6c20*/  F2FP.PACK_AB R4, R90, R85 ;  /* 0x000000555a04723e */ /* 0x000fe200000000ff */
[----:B------:R-:W-:Y:S02]  /*6c30*/  FFMA.FTZ R92, R20, c[0x0][0x23c], -R29 ;  /* 0x00008f00145c7a23 */ /* 0x000fe4000001081d */
[----:B------:R-:W-:-:S02]  /*6c40*/  FADD.FTZ R29, R106, R107 ;  /* 0x0000006b6a1d7221 */ /* 0x000fc40000010000 */
[----:B------:R-:W-:Y:S01]  /*6c50*/  FADD.FTZ R106, R94, R135 ;  /* 0x000000875e6a7221 */ /* 0x000fe20000010000 */
[----:B------:R-:W4:Y:S01]  /*6c60*/  MUFU.EX2 R87, R87 ;  /* 0x0000005700577308 */ /* 0x000f220000000800 */
[----:B--2---:R-:W-:Y:S01]  /*6c70*/  F2FP.PACK_AB R7, R35, R34 ;  /* 0x000000222307723e */ /* 0x004fe200000000ff */
[----:B------:R-:W-:-:S03]  /*6c80*/  FADD.FTZ R84, R84, R29 ;  /* 0x0000001d54547221 */ /* 0x000fc60000010000 */
[----:B------:R-:W-:Y:S02]  /*6c90*/  LOP3.LUT R6, R6, R7, RZ, 0xc0, !PT ;  /* 0x0000000706067212 */ /* 0x000fe400078ec0ff */
[----:B------:R-:W-:Y:S01]  /*6ca0*/  LOP3.LUT R7, R5, R4, RZ, 0xc0, !PT ;  /* 0x0000000405077212 */ /* 0x000fe200078ec0ff */
[--C-:B------:R-:W-:Y:S01]  /*6cb0*/  HSET2.LE.AND R4, R13, R2.reuse, PT ;  /* 0x000000020d047233 */ /* 0x100fe20003803000 */
[----:B------:R-:W-:Y:S01]  /*6cc0*/  F2FP.PACK_AB R5, R108, R93 ;  /* 0x0000005d6c05723e */ /* 0x000fe200000000ff */
[----:B---3--:R-:W2:Y:S01]  /*6cd0*/  LDSM.16.MT88.4 R20, [R112+0x6800] ;  /* 0x006800007014783b */ /* 0x008ea20000004200 */
[----:B------:R-:W-:Y:S02]  /*6ce0*/  MUFU.EX2 R94, R91 ;  /* 0x0000005b005e7308 */ /* 0x000fe40000000800 */
[----:B------:R-:W-:Y:S01]  /*6cf0*/  LOP3.LUT R4, R4, R5, RZ, 0xc0, !PT ;  /* 0x0000000504047212 */ /* 0x000fe200078ec0ff */
[----:B------:R-:W-:Y:S01]  /*6d00*/  HSET2.LE.AND R5, R17, R2, PT ;  /* 0x0000000211057233 */ /* 0x000fe20003803000 */
[----:B----4-:R-:W-:Y:S01]  /*6d10*/  F2FP.PACK_AB R12, R87, R104 ;  /* 0x00000068570c723e */ /* 0x010fe200000000ff */
[----:B------:R-:W3:Y:S03]  /*6d20*/  LDSM.16.MT88.4 R16, [R114+0x7800] ;  /* 0x007800007210783b */ /* 0x000ee60000004200 */
[----:B------:R-:W-:Y:S01]  /*6d30*/  MUFU.EX2 R89, R89 ;  /* 0x0000005900597308 */ /* 0x000fe20000000800 */
[----:B------:R-:W-:-:S02]  /*6d40*/  LOP3.LUT R5, R5, R12, RZ, 0xc0, !PT ;  /* 0x0000000c05057212 */ /* 0x000fc400078ec0ff */
[----:B------:R-:W4:Y:S05]  /*6d50*/  LDSM.16.MT88.4 R12, [R112+0x7800] ;  /* 0x00780000700c783b */ /* 0x000f2a0000004200 */
[C---:B-1----:R-:W-:Y:S01]  /*6d60*/  HMMA.16816.F32 R36, R4.reuse, R8, R36 ;  /* 0x000000080424723c */ /* 0x042fe20000001824 */
[----:B------:R-:W1:Y:S07]  /*6d70*/  MUFU.EX2 R92, R92 ;  /* 0x0000005c005c7308 */ /* 0x000e6e0000000800 */
[----:B------:R-:W-:Y:S01]  /*6d80*/  HMMA.16816.F32 R40, R4, R10, R40 ;  /* 0x0000000a0428723c */ /* 0x000fe20000001828 */
[----:B------:R-:W5:Y:S01]  /*6d90*/  LDSM.16.MT88.4 R8, [R114+0x8800] ;  /* 0x008800007208783b */ /* 0x000f620000004200 */
[----:B-1----:R-:W-:-:S06]  /*6da0*/  F2FP.PACK_AB R95, R109, R92 ;  /* 0x0000005c6d5f723e */ /* 0x002fcc00000000ff */
[C---:B--2---:R-:W-:Y:S07]  /*6db0*/  HMMA.16816.F32 R44, R4.reuse, R20, R44 ;  /* 0x00000014042c723c */ /* 0x044fee000000182c */
[----:B------:R-:W-:Y:S01]  /*6dc0*/  FADD.FTZ R21, R33, R106 ;  /* 0x0000006a21157221 */ /* 0x000fe20000010000 */
[----:B---3--:R-:W-:Y:S01]  /*6dd0*/  HMMA.16816.F32 R56, R4, R18, R56 ;  /* 0x000000120438723c */ /* 0x008fe20000001838 */
[----:B------:R1:W-:Y:S02]  /*6de0*/  MUFU.EX2 R33, R25 ;  /* 0x0000001900217308 */ /* 0x0003e40000000800 */
[----:B------:R-:W-:-:S04]  /*6df0*/  FADD.FTZ R21, R86, R21 ;  /* 0x0000001556157221 */ /* 0x000fc80000010000 */
[----:B------:R-:W-:Y:S01]  /*6e00*/  FADD.FTZ R104, R104, R21 ;  /* 0x0000001568687221 */ /* 0x000fe20000010000 */
[----:B----4-:R-:W-:Y:S03]  /*6e10*/  HMMA.16816.F32 R60, R4, R12, R60 ;  /* 0x0000000c043c723c */ /* 0x010fe6000000183c */
[----:B------:R-:W-:-:S04]  /*6e20*/  FADD.FTZ R104, R87, R104 ;  /* 0x0000006857687221 */ /* 0x000fc80000010000 */
[----:B------:R-:W-:Y:S01]  /*6e30*/  FADD.FTZ R85, R85, R104 ;  /* 0x0000006855557221 */ /* 0x000fe20000010000 */
[----:B------:R-:W-:Y:S01]  /*6e40*/  HMMA.16816.F32 R64, R4, R14, R64 ;  /* 0x0000000e0440723c */ /* 0x000fe20000001840 */
[----:B------:R-:W2:Y:S02]  /*6e50*/  LDSM.16.MT88.4 R12, [R112+0x8800] ;  /* 0x00880000700c783b */ /* 0x000ea40000004200 */
[----:B------:R-:W-:-:S05]  /*6e60*/  FADD.FTZ R90, R90, R85 ;  /* 0x000000555a5a7221 */ /* 0x000fca0000010000 */
[C---:B-----5:R-:W-:Y:S07]  /*6e70*/  HMMA.16816.F32 R68, R4.reuse, R8, R68 ;  /* 0x000000080444723c */ /* 0x060fee0000001844 */
[----:B------:R-:W-:Y:S01]  /*6e80*/  IMAD.WIDE.U32 R8, R28, -0x2daee0ad, RZ ;  /* 0xd2511f531c087825 */ /* 0x000fe200078e00ff */
[----:B------:R-:W-:Y:S04]  /*6e90*/  HMMA.16816.F32 R72, R4, R10, R72 ;  /* 0x0000000a0448723c */ /* 0x000fe80000001848 */
[----:B------:R-:W-:-:S03]  /*6ea0*/  LOP3.LUT R30, R9, UR14, R30, 0x96, !PT ;  /* 0x0000000e091e7c12 */ /* 0x000fc6000f8e961e */
[C---:B------:R-:W-:Y:S01]  /*6eb0*/  LOP3.LUT R10, R8.reuse, 0xffff, RZ, 0xc0, !PT ;  /* 0x0000ffff080a7812 */ /* 0x040fe200078ec0ff */
[C---:B------:R-:W-:Y:S01]  /*6ec0*/  HMMA.16816.F32 R52, R4.reuse, R16, R52 ;  /* 0x000000100434723c */ /* 0x040fe20000001834 */
[--C-:B------:R-:W-:Y:S02]  /*6ed0*/  SHF.R.U32.HI R9, RZ, 0x10, R8.reuse ;  /* 0x00000010ff097819 */ /* 0x100fe40000011608 */
[----:B------:R-:W-:Y:S02]  /*6ee0*/  LOP3.LUT R11, R8, 0xff, RZ, 0xc0, !PT ;  /* 0x000000ff080b7812 */ /* 0x000fe400078ec0ff */
[----:B------:R-:W-:Y:S02]  /*6ef0*/  SHF.R.U32.HI R8, RZ, 0x18, R8 ;  /* 0x00000018ff087819 */ /* 0x000fe40000011608 */
[----:B------:R-:W-:Y:S01]  /*6f00*/  LOP3.LUT R9, R9, 0xff, RZ, 0xc0, !PT ;  /* 0x000000ff09097812 */ /* 0x000fe200078ec0ff */
[----:B------:R-:W-:Y:S01]  /*6f10*/  HMMA.16816.F32 R48, R4, R22, R48 ;  /* 0x000000160430723c */ /* 0x000fe20000001830 */
[----:B------:R-:W-:Y:S01]  /*6f20*/  SHF.R.U32.HI R10, RZ, 0x8, R10 ;  /* 0x00000008ff0a7819 */ /* 0x000fe2000001160a */
[----:B------:R-:W-:Y:S01]  /*6f30*/  LDSM.16.MT88.4 R20, [R114+0x7c00] ;  /* 0x007c00007214783b */ /* 0x000fe20000004200 */
[----:B------:R-:W-:-:S02]  /*6f40*/  PRMT R9, R9, 0x5410, R8 ;  /* 0x0000541009097816 */ /* 0x000fc40000000008 */
[--C-:B------:R-:W-:Y:S02]  /*6f50*/  SHF.R.U32.HI R8, RZ, 0x10, R30.reuse ;  /* 0x00000010ff087819 */ /* 0x100fe4000001161e */
[----:B------:R-:W-:Y:S02]  /*6f60*/  SHF.R.U32.HI R19, RZ, 0x18, R30 ;  /* 0x00000018ff137819 */ /* 0x000fe4000001161e */
[----:B------:R-:W-:Y:S01]  /*6f70*/  LOP3.LUT R8, R8, 0xff, RZ, 0xc0, !PT ;  /* 0x000000ff08087812 */ /* 0x000fe200078ec0ff */
[C---:B--2---:R-:W-:Y:S01]  /*6f80*/  HMMA.16816.F32 R76, R4.reuse, R12, R76 ;  /* 0x0000000c044c723c */ /* 0x044fe2000000184c */
[----:B------:R-:W-:Y:S02]  /*6f90*/  LOP3.LUT R17, R30, 0xffff, RZ, 0xc0, !PT ;  /* 0x0000ffff1e117812 */ /* 0x000fe400078ec0ff */
[----:B------:R-:W-:Y:S02]  /*6fa0*/  PRMT R11, R11, 0x5410, R10 ;  /* 0x000054100b0b7816 */ /* 0x000fe4000000000a */
[----:B------:R-:W-:Y:S01]  /*6fb0*/  PRMT R19, R8, 0x5410, R19 ;  /* 0x0000541008137816 */ /* 0x000fe20000000013 */
[----:B------:R-:W-:Y:S01]  /*6fc0*/  FADD.FTZ R8, R105, R84 ;  /* 0x0000005469087221 */ /* 0x000fe20000010000 */
[----:B------:R-:W-:Y:S01]  /*6fd0*/  SHF.R.U32.HI R17, RZ, 0x8, R17 ;  /* 0x00000008ff117819 */ /* 0x000fe20000011611 */
[----:B------:R-:W-:Y:S01]  /*6fe0*/  HMMA.16816.F32 R80, R4, R14, R80 ;  /* 0x0000000e0450723c */ /* 0x000fe20000001850 */
[----:B------:R-:W-:Y:S01]  /*6ff0*/  LOP3.LUT R10, R30, 0xff, RZ, 0xc0, !PT ;  /* 0x000000ff1e0a7812 */ /* 0x000fe200078ec0ff */
[----:B------:R-:W-:Y:S01]  /*7000*/  FADD.FTZ R91, R93, R8 ;  /* 0x000000085d5b7221 */ /* 0x000fe20000010000 */
[----:B------:R-:W2:Y:S01]  /*7010*/  LDSM.16.MT88.4 R28, [R114+0x6c00] ;  /* 0x006c0000721c783b */ /* 0x000ea20000004200 */
[--C-:B------:R-:W-:Y:S01]  /*7020*/  FFMA.FTZ R8, R24, c[0x0][0x23c], -R0.reuse ;  /* 0x00008f0018087a23 */ /* 0x100fe20000010800 */
[----:B------:R-:W-:Y:S01]  /*7030*/  PRMT R17, R10, 0x5410, R17 ;  /* 0x000054100a117816 */ /* 0x000fe20000000011 */
[--C-:B------:R-:W-:Y:S01]  /*7040*/  FFMA.FTZ R93, R26, c[0x0][0x23c], -R0.reuse ;  /* 0x00008f001a5d7a23 */ /* 0x100fe20000010800 */
[--C-:B------:R-:W-:Y:S01]  /*7050*/  HSET2.LE.AND R6, R11, R2.reuse, PT ;  /* 0x000000020b067233 */ /* 0x100fe20003803000 */
[----:B------:R-:W-:Y:S01]  /*7060*/  FFMA.FTZ R84, R27, c[0x0][0x23c], -R0 ;  /* 0x00008f001b547a23 */ /* 0x000fe20000010800 */
[--C-:B------:R-:W-:Y:S01]  /*7070*/  HSET2.LE.AND R7, R9, R2.reuse, PT ;  /* 0x0000000209077233 */ /* 0x100fe20003803000 */
[----:B------:R3:W4:Y:S01]  /*7080*/  MUFU.EX2 R0, R8 ;  /* 0x0000000800007308 */ /* 0x0007220000000800 */
[--C-:B------:R-:W-:Y:S01]  /*7090*/  HSET2.LE.AND R4, R17, R2.reuse, PT ;  /* 0x0000000211047233 */ /* 0x100fe20003803000 */
[----:B-1----:R-:W1:Y:S01]  /*70a0*/  LDSM.16.MT88.4 R24, [R112+0x6c00] ;  /* 0x006c00007018783b */ /* 0x002e620000004200 */
[----:B------:R-:W-:Y:S01]  /*70b0*/  HSET2.LE.AND R2, R19, R2, PT ;  /* 0x0000000213027233 */ /* 0x000fe20003803000 */
[----:B------:R-:W-:Y:S01]  /*70c0*/  FADD.FTZ R91, R108, R91 ;  /* 0x0000005b6c5b7221 */ /* 0x000fe20000010000 */
[----:B------:R-:W-:Y:S01]  /*70d0*/  F2FP.PACK_AB R5, R94, R89 ;  /* 0x000000595e05723e */ /* 0x000fe200000000ff */
[----:B------:R-:W5:Y:S01]  /*70e0*/  LDSM.16.MT88.4 R16, [R112+0x7c00] ;  /* 0x007c00007010783b */ /* 0x000f620000004200 */
[----:B------:R-:W-:Y:S01]  /*70f0*/  LOP3.LUT R6, R6, R95, RZ, 0xc0, !PT ;  /* 0x0000005f06067212 */ /* 0x000fe200078ec0ff */
[----:B------:R-:W-:Y:S01]  /*7100*/  MUFU.EX2 R93, R93 ;  /* 0x0000005d005d7308 */ /* 0x000fe20000000800 */
[----:B------:R-:W-:Y:S01]  /*7110*/  LOP3.LUT R4, R4, R5, RZ, 0xc0, !PT ;  /* 0x0000000504047212 */ /* 0x000fe200078ec0ff */
[----:B------:R-:W1:Y:S04]  /*7120*/  LDSM.16.MT88.4 R12, [R114+0x8c00] ;  /* 0x008c0000720c783b */ /* 0x000e680000004200 */
[----:B---3--:R-:W3:Y:S02]  /*7130*/  LDSM.16.MT88.4 R8, [R112+0x8c00] ;  /* 0x008c00007008783b */ /* 0x008ee40000004200 */
[----:B------:R-:W2:Y:S01]  /*7140*/  MUFU.EX2 R108, R84 ;  /* 0x00000054006c7308 */ /* 0x000ea20000000800 */
[----:B----4-:R-:W-:Y:S01]  /*7150*/  F2FP.PACK_AB R5, R0, R33 ;  /* 0x000000210005723e */ /* 0x010fe200000000ff */
[----:B------:R-:W-:-:S03]  /*7160*/  FADD.FTZ R33, R33, R90 ;  /* 0x0000005a21217221 */ /* 0x000fc60000010000 */
[----:B------:R-:W-:Y:S02]  /*7170*/  LOP3.LUT R5, R2, R5, RZ, 0xc0, !PT ;  /* 0x0000000502057212 */ /* 0x000fe400078ec0ff */
[----:B--2---:R-:W-:-:S04]  /*7180*/  F2FP.PACK_AB R2, R108, R93 ;  /* 0x0000005d6c02723e */ /* 0x004fc800000000ff */
[----:B------:R-:W-:Y:S01]  /*7190*/  LOP3.LUT R7, R7, R2, RZ, 0xc0, !PT ;  /* 0x0000000207077212 */ /* 0x000fe200078ec0ff */
[----:B------:R-:W-:-:S04]  /*71a0*/  FADD.FTZ R2, R34, R91 ;  /* 0x0000005b22027221 */ /* 0x000fc80000010000 */
[----:B------:R-:W-:Y:S02]  /*71b0*/  FADD.FTZ R2, R35, R2 ;  /* 0x0000000223027221 */ /* 0x000fe40000010000 */
[C---:B------:R-:W-:Y:S02]  /*71c0*/  HMMA.16816.F32 R36, R4.reuse, R28, R36 ;  /* 0x0000001c0424723c */ /* 0x040fe40000001824 */
[----:B------:R-:W-:Y:S02]  /*71d0*/  FADD.FTZ R89, R89, R2 ;  /* 0x0000000259597221 */ /* 0x000fe40000010000 */
[--C-:B------:R-:W-:Y:S02]  /*71e0*/  IMAD.MOV.U32 R2, RZ, RZ, R32.reuse ;  /* 0x000000ffff027224 */ /* 0x100fe400078e0020 */
[----:B------:R-:W-:Y:S02]  /*71f0*/  FADD.FTZ R89, R94, R89 ;  /* 0x000000595e597221 */ /* 0x000fe40000010000 */
[----:B------:R-:W-:Y:S01]  /*7200*/  HMMA.16816.F32 R40, R4, R30, R40 ;  /* 0x0000001e0428723c */ /* 0x000fe20000001828 */
[----:B------:R-:W-:-:S02]  /*7210*/  @P0 IMAD.MOV.U32 R2, RZ, RZ, R32 ;  /* 0x000000ffff020224 */ /* 0x000fc400078e0020 */
[----:B------:R-:W-:-:S04]  /*7220*/  FADD.FTZ R92, R92, R89 ;  /* 0x000000595c5c7221 */ /* 0x000fc80000010000 */
[----:B------:R-:W-:Y:S01]  /*7230*/  FADD.FTZ R109, R109, R92 ;  /* 0x0000005c6d6d7221 */ /* 0x000fe20000010000 */
[C---:B-1----:R-:W-:Y:S08]  /*7240*/  HMMA.16816.F32 R44, R4.reuse, R24, R44 ;  /* 0x00000018042c723c */ /* 0x042ff0000000182c */
[C---:B------:R-:W-:Y:S08]  /*7250*/  HMMA.16816.F32 R48, R4.reuse, R26, R48 ;  /* 0x0000001a0430723c */ /* 0x040ff00000001830 */
[C---:B------:R-:W-:Y:S08]  /*7260*/  HMMA.16816.F32 R52, R4.reuse, R20, R52 ;  /* 0x000000140434723c */ /* 0x040ff00000001834 */
[C---:B------:R-:W-:Y:S08]  /*7270*/  HMMA.16816.F32 R56, R4.reuse, R22, R56 ;  /* 0x000000160438723c */ /* 0x040ff00000001838 */
[C---:B-----5:R-:W-:Y:S08]  /*7280*/  HMMA.16816.F32 R60, R4.reuse, R16, R60 ;  /* 0x00000010043c723c */ /* 0x060ff0000000183c */
[C---:B------:R-:W-:Y:S08]  /*7290*/  HMMA.16816.F32 R64, R4.reuse, R18, R64 ;  /* 0x000000120440723c */ /* 0x040ff00000001840 */
[C---:B------:R-:W-:Y:S08]  /*72a0*/  HMMA.16816.F32 R68, R4.reuse, R12, R68 ;  /* 0x0000000c0444723c */ /* 0x040ff00000001844 */
[C---:B------:R-:W-:Y:S08]  /*72b0*/  HMMA.16816.F32 R72, R4.reuse, R14, R72 ;  /* 0x0000000e0448723c */ /* 0x040ff00000001848 */
[C---:B---3--:R-:W-:Y:S08]  /*72c0*/  HMMA.16816.F32 R76, R4.reuse, R8, R76 ;  /* 0x00000008044c723c */ /* 0x048ff0000000184c */
[----:B------:R-:W-:Y:S07]  /*72d0*/  HMMA.16816.F32 R80, R4, R10, R80 ;  /* 0x0000000a0450723c */ /* 0x000fee0000001850 */
[----:B------:R-:W-:-:S02]  /*72e0*/  FADD.FTZ R4, R0, R33 ;  /* 0x0000002100047221 */ /* 0x000fc40000010000 */
[--C-:B------:R-:W-:Y:S02]  /*72f0*/  IMAD.MOV.U32 R0, RZ, RZ, R3.reuse ;  /* 0x000000ffff007224 */ /* 0x100fe400078e0003 */
[----:B------:R-:W-:Y:S02]  /*7300*/  FADD.FTZ R93, R93, R4 ;  /* 0x000000045d5d7221 */ /* 0x000fe40000010000 */
[----:B------:R-:W-:Y:S02]  /*7310*/  @P0 IMAD.MOV.U32 R0, RZ, RZ, R3 ;  /* 0x000000ffff000224 */ /* 0x000fe400078e0003 */
[----:B------:R-:W-:Y:S01]  /*7320*/  FADD.FTZ R108, R108, R93 ;  /* 0x0000005d6c6c7221 */ /* 0x000fe20000010000 */
[----:B------:R-:W-:Y:S05]  /*7330*/  @P0 BRA `(.L_x_710) ;  /* 0x0000001000000947 */ /* 0x000fea0003800000 */
.L_x_706:
[----:B------:R-:W-:-:S07]  /*7340*/  IADD3 R133, R88, -0x1, RZ ;  /* 0xffffffff58857810 */ /* 0x000fce0007ffe0ff */
.L_x_710:
[----:B------:R-:W-:-:S13]  /*7350*/  ISETP.GE.AND P0, PT, R133, RZ, PT ;  /* 0x000000ff8500720c */ /* 0x000fda0003f06270 */
[----:B------:R-:W-:Y:S05]  /*7360*/  @!P0 BRA `(.L_x_711) ;  /* 0x000027e000008947 */ /* 0x000fea0003800000 */
[----:B------:R-:W1:Y:S01]  /*7370*/  LDC.U8 R132, c[0x0][0x2d8] ;  /* 0x0000b600ff847b82 */ /* 0x000e620000000000 */
[----:B------:R-:W-:Y:S01]  /*7380*/  IMAD.WIDE.U32 R136, R97, -0x326172a9, RZ ;  /* 0xcd9e8d5761887825 */ /* 0x000fe200078e00ff */
[----:B------:R-:W-:Y:S02]  /*7390*/  ISETP.GE.AND P4, PT, R128, c[0x0][0x220], PT ;  /* 0x0000880080007a0c */ /* 0x000fe40003f86270 */
[----:B------:R-:W-:Y:S01]  /*73a0*/  ISETP.GE.AND P3, PT, R122, c[0x0][0x220], PT ;  /* 0x000088007a007a0c */ /* 0x000fe20003f66270 */
[----:B------:R-:W-:Y:S01]  /*73b0*/  IMAD.MOV.U32 R3, RZ, RZ, R0 ;  /* 0x000000ffff037224 */ /* 0x000fe200078e0000 */
[----:B------:R-:W-:Y:S01]  /*73c0*/  LOP3.LUT R134, R137, R99, RZ, 0x3c, !PT ;  /* 0x0000006389867212 */ /* 0x000fe200078e3cff */
[----:B------:R-:W-:Y:S01]  /*73d0*/  IMAD.MOV.U32 R85, RZ, RZ, R2 ;  /* 0x000000ffff557224 */ /* 0x000fe200078e0002 */
[----:B------:R-:W-:Y:S01]  /*73e0*/  ISETP.GE.AND P2, PT, R121, c[0x0][0x220], PT ;  /* 0x0000880079007a0c */ /* 0x000fe20003f46270 */
[----:B------:R-:W-:Y:S01]  /*73f0*/  IMAD.WIDE.U32 R138, R96, -0x2daee0ad, RZ ;  /* 0xd2511f53608a7825 */ /* 0x000fe200078e00ff */
[----:B------:R-:W-:-:S03]  /*7400*/  MOV R140, R100 ;  /* 0x00000064008c7202 */ /* 0x000fc60000000f00 */
[----:B------:R-:W-:-:S04]  /*7410*/  IMAD.WIDE.U32 R134, R134, -0x2daee0ad, RZ ;  /* 0xd2511f5386867825 */ /* 0x000fc800078e00ff */
[----:B------:R-:W-:Y:S01]  /*7420*/  IMAD.MOV.U32 R141, RZ, RZ, R103 ;  /* 0x000000ffff8d7224 */ /* 0x000fe200078e0067 */
[----:B-1----:R-:W-:Y:S01]  /*7430*/  PRMT R132, R132, 0x7054, R132 ;  /* 0x0000705484847816 */ /* 0x002fe20000000084 */
[----:B------:R-:W-:Y:S05]  /*7440*/  BRA `(.L_x_712) ;  /* 0x0000038000007947 */ /* 0x000fea0003800000 */
.L_x_714:
[----:B------:R1:W-:Y:S01]  /*7450*/  @P4 STS [R120+0x3000], RZ ;  /* 0x003000ff78004388 */ /* 0x0003e20000000800 */
[----:B------:R-:W-:Y:S03]  /*7460*/  IADD3 R87, R133, -0x1, RZ ;  /* 0xffffffff85577810 */ /* 0x000fe60007ffe0ff */
[----:B------:R1:W-:Y:S01]  /*7470*/  @P4 STS [R120+0x3004], RZ ;  /* 0x003004ff78004388 */ /* 0x0003e20000000800 */
[----:B------:R-:W-:Y:S01]  /*7480*/  SHF.R.S32.HI R0, RZ, 0x1f, R87 ;  /* 0x0000001fff007819 */ /* 0x000fe20000011457 */
[C---:B------:R-:W-:Y:S02]  /*7490*/  IMAD.WIDE.U32 R88, R87.reuse, c[0x0][0x198], RZ ;  /* 0x0000660057587a25 */ /* 0x040fe400078e00ff */
[----:B------:R1:W-:Y:S02]  /*74a0*/  @P4 STS.64 [R120+0x3008], RZ ;  /* 0x003008ff78004388 */ /* 0x0003e40000000a00 */
[----:B------:R-:W-:Y:S04]  /*74b0*/  IMAD R0, R0, c[0x0][0x198], RZ ;  /* 0x0000660000007a24 */ /* 0x000fe800078e02ff */
[----:B------:R-:W-:Y:S01]  /*74c0*/  IMAD R0, R87, c[0x0][0x19c], R0 ;  /* 0x0000670057007a24 */ /* 0x000fe200078e0200 */
[C---:B------:R-:W-:Y:S03]  /*74d0*/  LEA R87, P1, R88.reuse, R124, 0x6 ;  /* 0x0000007c58577211 */ /* 0x040fe600078230ff */
[----:B------:R-:W-:Y:S01]  /*74e0*/  IMAD.IADD R89, R89, 0x1, R0 ;  /* 0x0000000159597824 */ /* 0x000fe200078e0200 */
[C---:B------:R-:W-:Y:S02]  /*74f0*/  @!P4 LEA R96, P0, R87.reuse, c[0x0][0x168], 0x1 ;  /* 0x00005a005760ca11 */ /* 0x040fe400078008ff */
[C---:B------:R-:W-:Y:S02]  /*7500*/  @!P3 LEA R90, P6, R87.reuse, c[0x0][0x168], 0x1 ;  /* 0x00005a00575aba11 */ /* 0x040fe400078c08ff */
[----:B------:R-:W-:Y:S02]  /*7510*/  LEA.HI.X R2, R88, R127, R89, 0x6, P1 ;  /* 0x0000007f58027211 */ /* 0x000fe400008f3459 */
[C---:B------:R-:W-:Y:S02]  /*7520*/  @!P2 LEA R88, P1, R87.reuse, c[0x0][0x168], 0x1 ;  /* 0x00005a005758aa11 */ /* 0x040fe400078208ff */
[C-C-:B------:R-:W-:Y:S02]  /*7530*/  @!P4 LEA.HI.X R97, R87.reuse, c[0x0][0x16c], R2.reuse, 0x1, P0 ;  /* 0x00005b005761ca11 */ /* 0x140fe400000f0c02 */
[C-C-:B------:R-:W-:Y:S02]  /*7540*/  @!P3 LEA.HI.X R91, R87.reuse, c[0x0][0x16c], R2.reuse, 0x1, P6 ;  /* 0x00005b00575bba11 */ /* 0x140fe400030f0c02 */
[C---:B------:R-:W-:Y:S01]  /*7550*/  @!P2 LEA.HI.X R89, R87.reuse, c[0x0][0x16c], R2, 0x1, P1 ;  /* 0x00005b005759aa11 */ /* 0x040fe200008f0c02 */
[----:B------:R-:W-:Y:S01]  /*7560*/  @!PT LDS RZ, [RZ] ;  /* 0x00000000fffff984 */ /* 0x000fe20000000800 */
[----:B------:R-:W-:Y:S01]  /*7570*/  @!PT LDS RZ, [RZ] ;  /* 0x00000000fffff984 */ /* 0x000fe20000000800 */
[----:B------:R-:W-:Y:S01]  /*7580*/  @!PT LDS RZ, [RZ] ;  /* 0x00000000fffff984 */ /* 0x000fe20000000800 */
[----:B------:R1:W-:Y:S01]  /*7590*/  @!P4 LDGSTS.E.BYPASS.LTC128B.128 [R120+0x3000], [R96.64] ;  /* 0x030000006078cfae */ /* 0x0003e2000b901d56 */
[----:B------:R-:W-:Y:S03]  /*75a0*/  IADD3 R0, P0, R87, UR19, RZ ;  /* 0x0000001357007c10 */ /* 0x000fe6000ff1e0ff */
        /* <DEDUP_REMOVED lines=34> */
.L_x_712:
        /* <DEDUP_REMOVED lines=22> */
[----:B------:R-:W-:Y:S02]  /*7930*/  @!P2 LEA R86, P0, R87, c[0x0][0x170], 0x1 ;  /* 0x00005c005756aa11 */ /* 0x000fe400078008ff */
        /* <DEDUP_REMOVED lines=113> */
.L_x_713:
[----:B------:R-:W-:Y:S01]  /*8050*/  FMNMX.FTZ R0, R4, R85, !PT ;  /* 0x0000005504007209 */ /* 0x000fe20007810000 */
[----:B------:R-:W-:Y:S01]  /*8060*/  IMAD.SHL.U32 R105, R133, 0x2, RZ ;  /* 0x0000000285697824 */ /* 0x000fe200078e00ff */
        /* <DEDUP_REMOVED lines=28> */
[----:B------:R-:W-:Y:S02]  /*8230*/  LOP3.LUT R110, R135, UR12, R138, 0x96, !PT ;  /* 0x0000000c876e7c12 */ /* 0x000fe4000f8e968a */
[----:B------:R-:W-:Y:S02]  /*8240*/  FMNMX.FTZ R88, R33, R0, !PT ;  /* 0x0000000021587209 */ /* 0x000fe40007810000 */
[----:B------:R-:W-:Y:S01]  /*8250*/  FMNMX.FTZ R0, R34, R91, !PT ;  /* 0x0000005b22007209 */ /* 0x000fe20007810000 */
[----:B------:R-:W-:Y:S01]  /*8260*/  IMAD.WIDE.U32 R110, R110, -0x326172a9, RZ ;  /* 0xcd9e8d576e6e7825 */ /* 0x000fe200078e00ff */
[----:B------:R-:W-:Y:S01]  /*8270*/  IADD3 R133, R133, -0x1, RZ ;  /* 0xffffffff85857810 */ /* 0x000fe20007ffe0ff */
[----:B------:R-:W-:Y:S01]  /*8280*/  SHFL.BFLY PT, R91, R88, 0x2, 0x1f ;  /* 0x0c401f00585b7f89 */ /* 0x000fe200000e0000 */
[----:B------:R-:W-:Y:S07]  /*8290*/  FMNMX.FTZ R89, R35, R0, !PT ;  /* 0x0000000023597209 */ /* 0x000fee0007810000 */
[----:B------:R-:W1:Y:S02]  /*82a0*/  SHFL.BFLY PT, R0, R89, 0x2, 0x1f ;  /* 0x0c401f0059007f89 */ /* 0x000e6400000e0000 */
[----:B-1----:R-:W-:Y:S02]  /*82b0*/  FMNMX.FTZ R87, R89, R0, !PT ;  /* 0x0000000059577209 */ /* 0x002fe40007810000 */
[----:B------:R-:W-:Y:S04]  /*82c0*/  FMNMX.FTZ R93, R88, R91, !PT ;  /* 0x0000005b585d7209 */ /* 0x000fe80007810000 */
[----:B------:R-:W1:Y:S08]  /*82d0*/  SHFL.BFLY PT, R0, R87, 0x1, 0x1f ;  /* 0x0c201f0057007f89 */ /* 0x000e7000000e0000 */
[----:B------:R-:W2:Y:S01]  /*82e0*/  SHFL.BFLY PT, R2, R93, 0x1, 0x1f ;  /* 0x0c201f005d027f89 */ /* 0x000ea200000e0000 */
[----:B-1----:R-:W-:Y:S02]  /*82f0*/  FMNMX.FTZ R0, R87, R0, !PT ;  /* 0x0000000057007209 */ /* 0x002fe40007810000 */
[----:B------:R-:W-:Y:S02]  /*8300*/  LOP3.LUT R87, R139, UR25, R105, 0x96, !PT ;  /* 0x000000198b577c12 */ /* 0x000fe4000f8e9669 */
[----:B------:R-:W-:Y:S01]  /*8310*/  IADD3 R105, R105, 0x1, RZ ;  /* 0x0000000169697810 */ /* 0x000fe20007ffe0ff */
        /* <DEDUP_REMOVED lines=10> */
[----:B------:R-:W-:Y:S02]  /*83c0*/  FMUL.FTZ R3, R85, c[0x0][0x23c] ;  /* 0x00008f0055037a20 */ /* 0x000fe40000410000 */
[--C-:B------:R-:W-:Y:S01]  /*83d0*/  FFMA.FTZ R88, R4, c[0x0][0x23c], -R104.reuse ;  /* 0x00008f0004587a23 */ /* 0x100fe20000010868 */
[----:B------:R-:W-:Y:S01]  /*83e0*/  FSEL R102, R102, RZ, P0 ;  /* 0x000000ff66667208 */ /* 0x000fe20000000000 */
[--C-:B------:R-:W-:Y:S02]  /*83f0*/  FFMA.FTZ R143, R8, c[0x0][0x23c], -R104.reuse ;  /* 0x00008f00088f7a23 */ /* 0x100fe40000010868 */
[----:B------:R-:W-:Y:S02]  /*8400*/  FFMA.FTZ R89, R5, c[0x0][0x23c], -R104 ;  /* 0x00008f0005597a23 */ /* 0x000fe40000010868 */
[----:B------:R-:W3:Y:S01]  /*8410*/  MUFU.EX2 R88, R88 ;  /* 0x0000005800587308 */ /* 0x000ee20000000800 */
[--C-:B------:R-:W-:Y:S02]  /*8420*/  FFMA.FTZ R92, R6, c[0x0][0x23c], -R102.reuse ;  /* 0x00008f00065c7a23 */ /* 0x100fe40000010866 */
[--C-:B------:R-:W-:Y:S02]  /*8430*/  FFMA.FTZ R145, R10, c[0x0][0x23c], -R102.reuse ;  /* 0x00008f000a917a23 */ /* 0x100fe40000010866 */
[----:B------:R-:W-:Y:S02]  /*8440*/  FFMA.FTZ R142, R11, c[0x0][0x23c], -R102 ;  /* 0x00008f000b8e7a23 */ /* 0x000fe40000010866 */
[----:B------:R-:W-:Y:S02]  /*8450*/  FFMA.FTZ R101, R17, c[0x0][0x23c], -R104 ;  /* 0x00008f0011657a23 */ /* 0x000fe40000010868 */
[--C-:B------:R-:W-:Y:S01]  /*8460*/  FFMA.FTZ R100, R18, c[0x0][0x23c], -R102.reuse ;  /* 0x00008f0012647a23 */ /* 0x100fe20000010866 */
[----:B------:R-:W-:Y:S01]  /*8470*/  MUFU.EX2 R92, R92 ;  /* 0x0000005c005c7308 */ /* 0x000fe20000000800 */
[----:B------:R-:W-:Y:S02]  /*8480*/  FFMA.FTZ R103, R19, c[0x0][0x23c], -R102 ;  /* 0x00008f0013677a23 */ /* 0x000fe40000010866 */
[----:B------:R-:W-:Y:S02]  /*8490*/  FFMA.FTZ R106, R13, c[0x0][0x23c], -R104 ;  /* 0x00008f000d6a7a23 */ /* 0x000fe40000010868 */
[----:B-1----:R-:W-:Y:S04]  /*84a0*/  IMAD.WIDE.U32 R86, R87, -0x326172a9, RZ ;  /* 0xcd9e8d5757567825 */ /* 0x002fe800078e00ff */
[C---:B--2---:R-:W-:Y:S01]  /*84b0*/  FMUL.FTZ R36, R84.reuse, R36 ;  /* 0x0000002454247220 */ /* 0x044fe20000410000 */
[----:B------:R-:W-:Y:S01]  /*84c0*/  MUFU.EX2 R3, R3 ;  /* 0x0000000300037308 */ /* 0x000fe20000000800 */
[----:B------:R-:W-:Y:S01]  /*84d0*/  LOP3.LUT R86, R111, UR11, R86, 0x96, !PT ;  /* 0x0000000b6f567c12 */ /* 0x000fe2000f8e9656 */
[C---:B------:R-:W-:Y:S01]  /*84e0*/  FMUL.FTZ R37, R84.reuse, R37 ;  /* 0x0000002554257220 */ /* 0x040fe20000410000 */
[----:B------:R-:W-:Y:S01]  /*84f0*/  LOP3.LUT R87, R87, UR13, R136, 0x96, !PT ;  /* 0x0000000d57577c12 */ /* 0x000fe2000f8e9688 */
[C---:B------:R-:W-:Y:S02]  /*8500*/  FMUL.FTZ R40, R84.reuse, R40 ;  /* 0x0000002854287220 */ /* 0x040fe40000410000 */
[----:B------:R-:W-:Y:S02]  /*8510*/  FMUL.FTZ R41, R84, R41 ;  /* 0x0000002954297220 */ /* 0x000fe40000410000 */
[----:B------:R-:W-:Y:S02]  /*8520*/  IMAD.WIDE.U32 R90, R87, -0x2daee0ad, RZ ;  /* 0xd2511f53575a7825 */ /* 0x000fe400078e00ff */
[----:B------:R-:W-:Y:S02]  /*8530*/  MUFU.EX2 R143, R143 ;  /* 0x0000008f008f7308 */ /* 0x000fe40000000800 */
[----:B------:R-:W-:Y:S04]  /*8540*/  IMAD.WIDE.U32 R86, R86, -0x2daee0ad, RZ ;  /* 0xd2511f5356567825 */ /* 0x000fe800078e00ff */
[C---:B------:R-:W-:Y:S01]  /*8550*/  FMUL.FTZ R44, R84.reuse, R44 ;  /* 0x0000002c542c7220 */ /* 0x040fe20000410000 */
[----:B------:R-:W-:Y:S01]  /*8560*/  LOP3.LUT R90, R87, UR8, R90, 0x96, !PT ;  /* 0x00000008575a7c12 */ /* 0x000fe2000f8e965a */
        /* <DEDUP_REMOVED lines=23> */
[----:B---3--:R-:W-:Y:S01]  /*86e0*/  FFMA.FTZ R109, R84, R109, R88 ;  /* 0x0000006d546d7223 */ /* 0x008fe20000010058 */
[----:B------:R-:W-:Y:S01]  /*86f0*/  LOP3.LUT R84, R91, UR10, R134, 0x96, !PT ;  /* 0x0000000a5b547c12 */ /* 0x000fe2000f8e9686 */
[----:B------:R-:W-:Y:S01]  /*8700*/  IMAD.WIDE.U32 R90, R90, -0x326172a9, RZ ;  /* 0xcd9e8d575a5a7825 */ /* 0x000fe200078e00ff */
[----:B-1----:R-:W-:Y:S02]  /*8710*/  F2FP.PACK_AB R88, R89, R88 ;  /* 0x000000585958723e */ /* 0x002fe400000000ff */
[----:B------:R-:W-:Y:S01]  /*8720*/  MUFU.EX2 R103, R103 ;  /* 0x0000006700677308 */ /* 0x000fe20000000800 */
[----:B------:R-:W-:Y:S04]  /*8730*/  IMAD.WIDE.U32 R94, R84, -0x326172a9, RZ ;  /* 0xcd9e8d57545e7825 */ /* 0x000fe800078e00ff */
[----:B------:R-:W-:Y:S01]  /*8740*/  FFMA.FTZ R146, R3, R108, R92 ;  /* 0x0000006c03927223 */ /* 0x000fe2000001005c */
[----:B------:R-:W-:Y:S01]  /*8750*/  LOP3.LUT R84, R95, UR9, R110, 0x96, !PT ;  /* 0x000000095f547c12 */ /* 0x000fe2000f8e966e */
[----:B------:R-:W-:Y:S01]  /*8760*/  FFMA.FTZ R108, R9, c[0x0][0x23c], -R104 ;  /* 0x00008f00096c7a23 */ /* 0x000fe20000010868 */
[----:B------:R-:W-:Y:S01]  /*8770*/  LOP3.LUT R94, R91, UR7, R94, 0x96, !PT ;  /* 0x000000075b5e7c12 */ /* 0x000fe2000f8e965e */
[----:B------:R-:W-:Y:S01]  /*8780*/  FADD.FTZ R109, R89, R109 ;  /* 0x0000006d596d7221 */ /* 0x000fe20000010000 */
[----:B------:R-:W-:Y:S01]  /*8790*/  MUFU.EX2 R100, R100 ;  /* 0x0000006400647308 */ /* 0x000fe20000000800 */
[----:B------:R-:W-:Y:S04]  /*87a0*/  IMAD.WIDE.U32 R96, R84, -0x2daee0ad, RZ ;  /* 0xd2511f5354607825 */ /* 0x000fe800078e00ff */
[----:B------:R-:W-:Y:S01]  /*87b0*/  IMAD.WIDE.U32 R94, R94, -0x2daee0ad, RZ ;  /* 0xd2511f535e5e7825 */ /* 0x000fe200078e00ff */
[----:B------:R-:W-:Y:S03]  /*87c0*/  LOP3.LUT R84, R97, UR6, R86, 0x96, !PT ;  /* 0x0000000661547c12 */ /* 0x000fe6000f8e9656 */
[----:B------:R-:W-:Y:S01]  /*87d0*/  FMUL.FTZ R38, R3, R38 ;  /* 0x0000002603267220 */ /* 0x000fe20000410000 */
[----:B------:R-:W-:Y:S01]  /*87e0*/  LOP3.LUT R96, R95, UR4, R96, 0x96, !PT ;  /* 0x000000045f607c12 */ /* 0x000fe2000f8e9660 */
[----:B------:R-:W1:Y:S01]  /*87f0*/  MUFU.EX2 R108, R108 ;  /* 0x0000006c006c7308 */ /* 0x000e620000000800 */
[----:B------:R-:W-:Y:S04]  /*8800*/  IMAD.WIDE.U32 R86, R84, -0x326172a9, RZ ;  /* 0xcd9e8d5754567825 */ /* 0x000fe800078e00ff */
[----:B------:R-:W-:Y:S01]  /*8810*/  IMAD.WIDE.U32 R96, R96, -0x326172a9, RZ ;  /* 0xcd9e8d5760607825 */ /* 0x000fe200078e00ff */
[----:B------:R-:W-:Y:S03]  /*8820*/  LOP3.LUT R93, R87, UR5, R90, 0x96, !PT ;  /* 0x00000005575d7c12 */ /* 0x000fe6000f8e965a */
[----:B------:R-:W-:Y:S01]  /*8830*/  FFMA.FTZ R95, R7, c[0x0][0x23c], -R102 ;  /* 0x00008f00075f7a23 */ /* 0x000fe20000010866 */
[C---:B------:R-:W-:Y:S01]  /*8840*/  LOP3.LUT R84, R96.reuse, 0xffff, RZ, 0xc0, !PT ;  /* 0x0000ffff60547812 */ /* 0x040fe200078ec0ff */
[C---:B------:R-:W-:Y:S01]  /*8850*/  FMUL.FTZ R39, R3.reuse, R39 ;  /* 0x0000002703277220 */ /* 0x040fe20000410000 */
[----:B------:R-:W-:Y:S01]  /*8860*/  LOP3.LUT R87, R96, 0xff, RZ, 0xc0, !PT ;  /* 0x000000ff60577812 */ /* 0x000fe200078ec0ff */
[----:B------:R-:W-:Y:S01]  /*8870*/  FMUL.FTZ R42, R3, R42 ;  /* 0x0000002a032a7220 */ /* 0x000fe20000410000 */
[----:B------:R-:W-:Y:S01]  /*8880*/  SHF.R.U32.HI R84, RZ, 0x8, R84 ;  /* 0x00000008ff547819 */ /* 0x000fe20000011654 */
[----:B------:R-:W2:Y:S01]  /*8890*/  MUFU.EX2 R95, R95 ;  /* 0x0000005f005f7308 */ /* 0x000ea20000000800 */
[----:B------:R-:W-:Y:S01]  /*88a0*/  LOP3.LUT R89, R97, UR15, R86, 0x96, !PT ;  /* 0x0000000f61597c12 */ /* 0x000fe2000f8e9656 */
[----:B------:R-:W-:Y:S01]  /*88b0*/  FFMA.FTZ R86, R16, c[0x0][0x23c], -R104 ;  /* 0x00008f0010567a23 */ /* 0x000fe20000010868 */
[----:B------:R-:W-:Y:S01]  /*88c0*/  PRMT R87, R87, 0x5410, R84 ;  /* 0x0000541057577816 */ /* 0x000fe20000000054 */
[C---:B------:R-:W-:Y:S01]  /*88d0*/  FMUL.FTZ R43, R3.reuse, R43 ;  /* 0x0000002b032b7220 */ /* 0x040fe20000410000 */
[--C-:B------:R-:W-:Y:S01]  /*88e0*/  SHF.R.U32.HI R84, RZ, 0x10, R96.reuse ;  /* 0x00000010ff547819 */ /* 0x100fe20000011660 */
[C---:B------:R-:W-:Y:S02]  /*88f0*/  FMUL.FTZ R46, R3.reuse, R46 ;  /* 0x0000002e032e7220 */ /* 0x040fe40000410000 */
[--C-:B------:R-:W-:Y:S01]  /*8900*/  HSET2.LE.AND R90, R87, R132.reuse, PT ;  /* 0x00000084575a7233 */ /* 0x100fe20003803000 */
[----:B-1----:R-:W-:Y:S01]  /*8910*/  F2FP.PACK_AB R87, R108, R143 ;  /* 0x0000008f6c57723e */ /* 0x002fe200000000ff */
[----:B------:R-:W1:Y:S01]  /*8920*/  MUFU.EX2 R86, R86 ;  /* 0x0000005600567308 */ /* 0x000e620000000800 */
[----:B------:R-:W-:Y:S01]  /*8930*/  LOP3.LUT R84, R84, 0xff, RZ, 0xc0, !PT ;  /* 0x000000ff54547812 */ /* 0x000fe200078ec0ff */
[C---:B------:R-:W-:Y:S01]  /*8940*/  FMUL.FTZ R47, R3.reuse, R47 ;  /* 0x0000002f032f7220 */ /* 0x040fe20000410000 */
[----:B------:R-:W-:Y:S01]  /*8950*/  LOP3.LUT R90, R90, R87, RZ, 0xc0, !PT ;  /* 0x000000575a5a7212 */ /* 0x000fe200078ec0ff */
[----:B------:R-:W-:Y:S01]  /*8960*/  FMUL.FTZ R50, R3, R50 ;  /* 0x0000003203327220 */ /* 0x000fe20000410000 */
[----:B------:R-:W-:Y:S01]  /*8970*/  SHF.R.U32.HI R87, RZ, 0x18, R96 ;  /* 0x00000018ff577819 */ /* 0x000fe20000011660 */
[----:B------:R-:W-:Y:S03]  /*8980*/  IMAD.WIDE.U32 R96, R93, -0x2daee0ad, RZ ;  /* 0xd2511f535d607825 */ /* 0x000fe600078e00ff */
[----:B------:R-:W-:Y:S01]  /*8990*/  PRMT R87, R84, 0x5410, R87 ;  /* 0x0000541054577816 */ /* 0x000fe20000000057 */
[C---:B------:R-:W-:Y:S01]  /*89a0*/  FMUL.FTZ R51, R3.reuse, R51 ;  /* 0x0000003303337220 */ /* 0x040fe20000410000 */
[----:B------:R-:W-:Y:S01]  /*89b0*/  F2FP.PACK_AB R84, R142, R145 ;  /* 0x000000918e54723e */ /* 0x000fe200000000ff */
[----:B------:R-:W-:Y:S01]  /*89c0*/  FMUL.FTZ R54, R3, R54 ;  /* 0x0000003603367220 */ /* 0x000fe20000410000 */
[----:B------:R-:W-:Y:S01]  /*89d0*/  LOP3.LUT R93, R97, UR14, R94, 0x96, !PT ;  /* 0x0000000e615d7c12 */ /* 0x000fe2000f8e965e */
[--C-:B------:R-:W-:Y:S01]  /*89e0*/  HSET2.LE.AND R91, R87, R132.reuse, PT ;  /* 0x00000084575b7233 */ /* 0x100fe20003803000 */
[C---:B------:R-:W-:Y:S01]  /*89f0*/  LOP3.LUT R87, R96.reuse, 0xff, RZ, 0xc0, !PT ;  /* 0x000000ff60577812 */ /* 0x040fe200078ec0ff */
[----:B--2---:R-:W-:Y:S01]  /*8a00*/  FADD.FTZ R146, R95, R146 ;  /* 0x000000925f927221 */ /* 0x004fe20000010000 */
[----:B------:R-:W-:Y:S01]  /*8a10*/  MUFU.EX2 R106, R106 ;  /* 0x0000006a006a7308 */ /* 0x000fe20000000800 */
[----:B------:R-:W-:Y:S01]  /*8a20*/  FMUL.FTZ R55, R3, R55 ;  /* 0x0000003703377220 */ /* 0x000fe20000410000 */
[----:B------:R-:W-:Y:S01]  /*8a30*/  LOP3.LUT R91, R91, R84, RZ, 0xc0, !PT ;  /* 0x000000545b5b7212 */ /* 0x000fe200078ec0ff */
[C---:B------:R-:W-:Y:S01]  /*8a40*/  FMUL.FTZ R58, R3.reuse, R58 ;  /* 0x0000003a033a7220 */ /* 0x040fe20000410000 */
[----:B------:R-:W-:Y:S01]  /*8a50*/  LOP3.LUT R84, R96, 0xffff, RZ, 0xc0, !PT ;  /* 0x0000ffff60547812 */ /* 0x000fe200078ec0ff */
[C---:B------:R-:W-:Y:S02]  /*8a60*/  FMUL.FTZ R59, R3.reuse, R59 ;  /* 0x0000003b033b7220 */ /* 0x040fe40000410000 */
[C---:B------:R-:W-:Y:S01]  /*8a70*/  FMUL.FTZ R62, R3.reuse, R62 ;  /* 0x0000003e033e7220 */ /* 0x040fe20000410000 */
[----:B------:R-:W-:Y:S01]  /*8a80*/  SHF.R.U32.HI R84, RZ, 0x8, R84 ;  /* 0x00000008ff547819 */ /* 0x000fe20000011654 */
[C---:B------:R-:W-:Y:S02]  /*8a90*/  FMUL.FTZ R63, R3.reuse, R63 ;  /* 0x0000003f033f7220 */ /* 0x040fe40000410000 */
[----:B------:R-:W-:Y:S01]  /*8aa0*/  FMUL.FTZ R66, R3, R66 ;  /* 0x0000004203427220 */ /* 0x000fe20000410000 */
[----:B------:R-:W-:Y:S01]  /*8ab0*/  PRMT R87, R87, 0x5410, R84 ;  /* 0x0000541057577816 */ /* 0x000fe20000000054 */
[C---:B------:R-:W-:Y:S01]  /*8ac0*/  FMUL.FTZ R67, R3.reuse, R67 ;  /* 0x0000004303437220 */ /* 0x040fe20000410000 */
[--C-:B------:R-:W-:Y:S01]  /*8ad0*/  SHF.R.U32.HI R84, RZ, 0x10, R96.reuse ;  /* 0x00000010ff547819 */ /* 0x100fe20000011660 */
[----:B------:R-:W-:Y:S01]  /*8ae0*/  FMUL.FTZ R70, R3, R70 ;  /* 0x0000004603467220 */ /* 0x000fe20000410000 */
[----:B------:R-:W-:Y:S01]  /*8af0*/  SHF.R.U32.HI R96, RZ, 0x18, R96 ;  /* 0x00000018ff607819 */ /* 0x000fe20000011660 */
[--C-:B------:R-:W-:Y:S01]  /*8b00*/  HSET2.LE.AND R98, R87, R132.reuse, PT ;  /* 0x0000008457627233 */ /* 0x100fe20003803000 */
[----:B-1----:R-:W-:Y:S01]  /*8b10*/  F2FP.PACK_AB R87, R101, R86 ;  /* 0x000000566557723e */ /* 0x002fe200000000ff */
[C---:B------:R-:W-:Y:S02]  /*8b20*/  FMUL.FTZ R71, R3.reuse, R71 ;  /* 0x0000004703477220 */ /* 0x040fe40000410000 */
[C---:B------:R-:W-:Y:S01]  /*8b30*/  FMUL.FTZ R74, R3.reuse, R74 ;  /* 0x0000004a034a7220 */ /* 0x040fe20000410000 */
[----:B------:R-:W-:Y:S01]  /*8b40*/  LOP3.LUT R98, R98, R87, RZ, 0xc0, !PT ;  /* 0x0000005762627212 */ /* 0x000fe200078ec0ff */
[C---:B------:R-:W-:Y:S01]  /*8b50*/  FMUL.FTZ R75, R3.reuse, R75 ;  /* 0x0000004b034b7220 */ /* 0x040fe20000410000 */
[----:B------:R-:W-:Y:S01]  /*8b60*/  LOP3.LUT R87, R84, 0xff, RZ, 0xc0, !PT ;  /* 0x000000ff54577812 */ /* 0x000fe200078ec0ff */
[----:B------:R-:W-:Y:S01]  /*8b70*/  FMUL.FTZ R78, R3, R78 ;  /* 0x0000004e034e7220 */ /* 0x000fe20000410000 */
[----:B------:R-:W-:Y:S01]  /*8b80*/  F2FP.PACK_AB R84, R103, R100 ;  /* 0x000000646754723e */ /* 0x000fe200000000ff */
[----:B------:R-:W-:Y:S01]  /*8b90*/  FMUL.FTZ R79, R3, R79 ;  /* 0x0000004f034f7220 */ /* 0x000fe20000410000 */
[----:B------:R-:W-:Y:S01]  /*8ba0*/  PRMT R87, R87, 0x5410, R96 ;  /* 0x0000541057577816 */ /* 0x000fe20000000060 */
[C---:B------:R-:W-:Y:S02]  /*8bb0*/  FMUL.FTZ R82, R3.reuse, R82 ;  /* 0x0000005203527220 */ /* 0x040fe40000410000 */
[----:B------:R-:W-:Y:S02]  /*8bc0*/  FMUL.FTZ R83, R3, R83 ;  /* 0x0000005303537220 */ /* 0x000fe40000410000 */
[--C-:B------:R-:W-:Y:S01]  /*8bd0*/  HSET2.LE.AND R99, R87, R132.reuse, PT ;  /* 0x0000008457637233 */ /* 0x100fe20003803000 */
[----:B------:R-:W-:Y:S01]  /*8be0*/  LOP3.LUT R87, R89, 0xffff, RZ, 0xc0, !PT ;  /* 0x0000ffff59577812 */ /* 0x000fe200078ec0ff */
[--C-:B------:R-:W-:Y:S02]  /*8bf0*/  FFMA.FTZ R144, R14, c[0x0][0x23c], -R102.reuse ;  /* 0x00008f000e907a23 */ /* 0x100fe40000010866 */
[----:B------:R-:W-:Y:S01]  /*8c00*/  FFMA.FTZ R107, R15, c[0x0][0x23c], -R102 ;  /* 0x00008f000f6b7a23 */ /* 0x000fe20000010866 */
[----:B------:R-:W-:Y:S01]  /*8c10*/  LOP3.LUT R99, R99, R84, RZ, 0xc0, !PT ;  /* 0x0000005463637212 */ /* 0x000fe200078ec0ff */
[----:B------:R-:W-:Y:S01]  /*8c20*/  FFMA.FTZ R147, R12, c[0x0][0x23c], -R104 ;  /* 0x00008f000c937a23 */ /* 0x000fe20000010868 */
[----:B------:R-:W-:Y:S01]  /*8c30*/  LOP3.LUT R84, R89, 0xff, RZ, 0xc0, !PT ;  /* 0x000000ff59547812 */ /* 0x000fe200078ec0ff */
[----:B------:R-:W-:Y:S01]  /*8c40*/  MUFU.EX2 R144, R144 ;  /* 0x0000009000907308 */ /* 0x000fe20000000800 */
[----:B------:R-:W-:Y:S01]  /*8c50*/  SHF.R.U32.HI R87, RZ, 0x8, R87 ;  /* 0x00000008ff577819 */ /* 0x000fe20000011657 */
[--C-:B------:R-:W-:Y:S02]  /*8c60*/  FFMA.FTZ R148, R23, c[0x0][0x23c], -R102.reuse ;  /* 0x00008f0017947a23 */ /* 0x100fe40000010866 */
[--C-:B------:R-:W-:Y:S01]  /*8c70*/  FFMA.FTZ R149, R26, c[0x0][0x23c], -R102.reuse ;  /* 0x00008f001a957a23 */ /* 0x100fe20000010866 */
[----:B------:R-:W-:Y:S01]  /*8c80*/  PRMT R87, R84, 0x5410, R87 ;  /* 0x0000541054577816 */ /* 0x000fe20000000057 */
[----:B------:R-:W-:Y:S01]  /*8c90*/  FFMA.FTZ R154, R31, c[0x0][0x23c], -R102 ;  /* 0x00008f001f9a7a23 */ /* 0x000fe20000010866 */
[--C-:B------:R-:W-:Y:S01]  /*8ca0*/  SHF.R.U32.HI R84, RZ, 0x10, R89.reuse ;  /* 0x00000010ff547819 */ /* 0x100fe20000011659 */
[----:B------:R-:W-:Y:S01]  /*8cb0*/  FADD.FTZ R145, R145, R146 ;  /* 0x0000009291917221 */ /* 0x000fe20000010000 */
[----:B------:R-:W-:Y:S01]  /*8cc0*/  SHF.R.U32.HI R89, RZ, 0x18, R89 ;  /* 0x00000018ff597819 */ /* 0x000fe20000011659 */
[--C-:B------:R-:W-:Y:S01]  /*8cd0*/  HSET2.LE.AND R87, R87, R132.reuse, PT ;  /* 0x0000008457577233 */ /* 0x100fe20003803000 */
[----:B------:R-:W-:Y:S01]  /*8ce0*/  LOP3.LUT R84, R84, 0xff, RZ, 0xc0, !PT ;  /* 0x000000ff54547812 */ /* 0x000fe200078ec0ff */
[----:B------:R-:W1:Y:S01]  /*8cf0*/  MUFU.EX2 R147, R147 ;  /* 0x0000009300937308 */ /* 0x000e620000000800 */
[----:B------:R-:W-:Y:S02]  /*8d00*/  FFMA.FTZ R146, R27, c[0x0][0x23c], -R102 ;  /* 0x00008f001b927a23 */ /* 0x000fe40000010866 */
[----:B------:R-:W-:Y:S01]  /*8d10*/  PRMT R89, R84, 0x5410, R89 ;  /* 0x0000541054597816 */ /* 0x000fe20000000059 */
[--C-:B------:R-:W-:Y:S01]  /*8d20*/  FFMA.FTZ R151, R24, c[0x0][0x23c], -R104.reuse ;  /* 0x00008f0018977a23 */ /* 0x100fe20000010868 */
[----:B------:R-:W-:Y:S01]  /*8d30*/  F2FP.PACK_AB R84, R95, R92 ;  /* 0x0000005c5f54723e */ /* 0x000fe200000000ff */
[----:B------:R-:W-:Y:S01]  /*8d40*/  FFMA.FTZ R150, R28, c[0x0][0x23c], -R104 ;  /* 0x00008f001c967a23 */ /* 0x000fe20000010868 */
[----:B------:R-:W-:Y:S01]  /*8d50*/  LOP3.LUT R88, R87, R88, RZ, 0xc0, !PT ;  /* 0x0000005857587212 */ /* 0x000fe200078ec0ff */
[--C-:B------:R-:W-:Y:S01]  /*8d60*/  HSET2.LE.AND R89, R89, R132.reuse, PT ;  /* 0x0000008459597233 */ /* 0x100fe20003803000 */
[----:B------:R-:W-:Y:S01]  /*8d70*/  LOP3.LUT R87, R93, 0xff, RZ, 0xc0, !PT ;  /* 0x000000ff5d577812 */ /* 0x000fe200078ec0ff */
[----:B------:R-:W2:Y:S01]  /*8d80*/  MUFU.EX2 R107, R107 ;  /* 0x0000006b006b7308 */ /* 0x000ea20000000800 */
[----:B------:R-:W-:Y:S02]  /*8d90*/  IMAD.MOV.U32 R3, RZ, RZ, R0 ;  /* 0x000000ffff037224 */ /* 0x000fe400078e0000 */
[----:B------:R-:W-:Y:S01]  /*8da0*/  LOP3.LUT R89, R89, R84, RZ, 0xc0, !PT ;  /* 0x0000005459597212 */ /* 0x000fe200078ec0ff */
[----:B------:R-:W-:Y:S01]  /*8db0*/  IMAD.MOV.U32 R85, RZ, RZ, R2 ;  /* 0x000000ffff557224 */ /* 0x000fe200078e0002 */
[----:B------:R-:W-:Y:S04]  /*8dc0*/  LOP3.LUT R84, R93, 0xffff, RZ, 0xc0, !PT ;  /* 0x0000ffff5d547812 */ /* 0x000fe800078ec0ff */
[----:B------:R-:W-:Y:S01]  /*8dd0*/  SHF.R.U32.HI R84, RZ, 0x8, R84 ;  /* 0x00000008ff547819 */ /* 0x000fe20000011654 */
[----:B------:R-:W-:Y:S03]  /*8de0*/  MUFU.EX2 R148, R148 ;  /* 0x0000009400947308 */ /* 0x000fe60000000800 */
[----:B------:R-:W-:Y:S02]  /*8df0*/  PRMT R87, R87, 0x5410, R84 ;  /* 0x0000541057577816 */ /* 0x000fe40000000054 */
[--C-:B------:R-:W-:Y:S02]  /*8e00*/  SHF.R.U32.HI R84, RZ, 0x10, R93.reuse ;  /* 0x00000010ff547819 */ /* 0x100fe4000001165d */
[----:B------:R-:W-:Y:S01]  /*8e10*/  SHF.R.U32.HI R93, RZ, 0x18, R93 ;  /* 0x00000018ff5d7819 */ /* 0x000fe2000001165d */
[--C-:B------:R-:W-:Y:S01]  /*8e20*/  HSET2.LE.AND R96, R87, R132.reuse, PT ;  /* 0x0000008457607233 */ /* 0x100fe20003803000 */
[----:B------:R-:W-:Y:S01]  /*8e30*/  LOP3.LUT R84, R84, 0xff, RZ, 0xc0, !PT ;  /* 0x000000ff54547812 */ /* 0x000fe200078ec0ff */
[----:B------:R-:W-:Y:S01]  /*8e40*/  MUFU.EX2 R151, R151 ;  /* 0x0000009700977308 */ /* 0x000fe20000000800 */
[----:B-1----:R-:W-:Y:S02]  /*8e50*/  F2FP.PACK_AB R87, R106, R147 ;  /* 0x000000936a57723e */ /* 0x002fe400000000ff */
[----:B------:R-:W-:Y:S02]  /*8e60*/  PRMT R93, R84, 0x5410, R93 ;  /* 0x00005410545d7816 */ /* 0x000fe4000000005d */
[----:B--2---:R-:W-:Y:S02]  /*8e70*/  F2FP.PACK_AB R84, R107, R144 ;  /* 0x000000906b54723e */ /* 0x004fe400000000ff */
[----:B------:R-:W-:Y:S01]  /*8e80*/  LOP3.LUT R96, R96, R87, RZ, 0xc0, !PT ;  /* 0x0000005760607212 */ /* 0x000fe200078ec0ff */
[--C-:B------:R-:W-:Y:S02]  /*8e90*/  HSET2.LE.AND R97, R93, R132.reuse, PT ;  /* 0x000000845d617233 */ /* 0x100fe40003803000 */
[----:B------:R-:W1:Y:S01]  /*8ea0*/  LDSM.16.MT88.4 R92, [R114+0x6000] ;  /* 0x00600000725c783b */ /* 0x000e620000004200 */
[----:B------:R-:W-:Y:S02]  /*8eb0*/  MUFU.EX2 R149, R149 ;  /* 0x0000009500957308 */ /* 0x000fe40000000800 */
[----:B------:R-:W-:Y:S02]  /*8ec0*/  LOP3.LUT R97, R97, R84, RZ, 0xc0, !PT ;  /* 0x0000005461617212 */ /* 0x000fe400078ec0ff */
[----:B------:R-:W-:Y:S01]  /*8ed0*/  LOP3.LUT R84, R139, UR25, R105, 0x96, !PT ;  /* 0x000000198b547c12 */ /* 0x000fe2000f8e9669 */
[----:B------:R-:W-:Y:S05]  /*8ee0*/  FFMA.FTZ R105, R22, c[0x0][0x23c], -R102 ;  /* 0x00008f0016697a23 */ /* 0x000fea0000010866 */
[----:B------:R-:W-:Y:S10]  /*8ef0*/  MUFU.EX2 R146, R146 ;  /* 0x0000009200927308 */ /* 0x000ff40000000800 */
[----:B------:R-:W2:Y:S10]  /*8f00*/  MUFU.EX2 R105, R105 ;  /* 0x0000006900697308 */ /* 0x000eb40000000800 */
[----:B------:R-:W-:Y:S01]  /*8f10*/  MUFU.EX2 R150, R150 ;  /* 0x0000009600967308 */ /* 0x000fe20000000800 */
        /* <DEDUP_REMOVED lines=34> */
[----:B------:R-:W-:Y:S01]  /*9140*/  IMAD.WIDE.U32 R88, R84, -0x326172a9, RZ ;  /* 0xcd9e8d5754587825 */ /* 0x000fe200078e00ff */
[----:B------:R-:W-:Y:S04]  /*9150*/  HMMA.16816.F32 R80, R96, R90, R80 ;  /* 0x0000005a6050723c */ /* 0x000fe80000001850 */
[----:B------:R-:W-:Y:S02]  /*9160*/  LOP3.LUT R87, R89, UR13, R136, 0x96, !PT ;  /* 0x0000000d59577c12 */ /* 0x000fe4000f8e9688 */
[----:B------:R-:W-:Y:S03]  /*9170*/  LOP3.LUT R84, R111, UR11, R88, 0x96, !PT ;  /* 0x0000000b6f547c12 */ /* 0x000fe6000f8e9658 */
[----:B------:R-:W-:Y:S04]  /*9180*/  IMAD.WIDE.U32 R88, R87, -0x2daee0ad, RZ ;  /* 0xd2511f5357587825 */ /* 0x000fe800078e00ff */
[----:B------:R-:W-:Y:S01]  /*9190*/  IMAD.WIDE.U32 R98, R84, -0x2daee0ad, RZ ;  /* 0xd2511f5354627825 */ /* 0x000fe200078e00ff */
[----:B------:R-:W-:Y:S03]  /*91a0*/  LOP3.LUT R84, R89, UR10, R134, 0x96, !PT ;  /* 0x0000000a59547c12 */ /* 0x000fe6000f8e9686 */
[----:B------:R-:W-:Y:S01]  /*91b0*/  FFMA.FTZ R87, R21, c[0x0][0x23c], -R104 ;  /* 0x00008f0015577a23 */ /* 0x000fe20000010868 */
[----:B------:R-:W-:Y:S01]  /*91c0*/  LOP3.LUT R96, R99, UR8, R88, 0x96, !PT ;  /* 0x0000000863607c12 */ /* 0x000fe2000f8e9658 */
[----:B------:R-:W-:Y:S04]  /*91d0*/  IMAD.WIDE.U32 R152, R84, -0x326172a9, RZ ;  /* 0xcd9e8d5754987825 */ /* 0x000fe800078e00ff */
[----:B------:R-:W-:Y:S01]  /*91e0*/  IMAD.WIDE.U32 R96, R96, -0x326172a9, RZ ;  /* 0xcd9e8d5760607825 */ /* 0x000fe200078e00ff */
[----:B------:R-:W-:Y:S01]  /*91f0*/  LOP3.LUT R111, R153, UR9, R110, 0x96, !PT ;  /* 0x00000009996f7c12 */ /* 0x000fe2000f8e966e */
[----:B------:R-:W-:Y:S02]  /*9200*/  MUFU.EX2 R87, R87 ;  /* 0x0000005700577308 */ /* 0x000fe40000000800 */
[----:B------:R-:W-:Y:S01]  /*9210*/  FFMA.FTZ R110, R20, c[0x0][0x23c], -R104 ;  /* 0x00008f00146e7a23 */ /* 0x000fe20000010868 */
[----:B------:R-:W-:Y:S01]  /*9220*/  LOP3.LUT R152, R97, UR7, R152, 0x96, !PT ;  /* 0x0000000761987c12 */ /* 0x000fe2000f8e9698 */
[----:B------:R-:W-:Y:S04]  /*9230*/  IMAD.WIDE.U32 R94, R111, -0x2daee0ad, RZ ;  /* 0xd2511f536f5e7825 */ /* 0x000fe800078e00ff */
[----:B------:R-:W-:Y:S01]  /*9240*/  IMAD.WIDE.U32 R152, R152, -0x2daee0ad, RZ ;  /* 0xd2511f5398987825 */ /* 0x000fe200078e00ff */
[----:B------:R-:W-:Y:S01]  /*9250*/  LOP3.LUT R98, R95, UR6, R98, 0x96, !PT ;  /* 0x000000065f627c12 */ /* 0x000fe2000f8e9662 */
[----:B------:R-:W1:Y:S02]  /*9260*/  MUFU.EX2 R110, R110 ;  /* 0x0000006e006e7308 */ /* 0x000e640000000800 */
[----:B------:R-:W-:Y:S01]  /*9270*/  FFMA.FTZ R111, R32, c[0x0][0x23c], -R104 ;  /* 0x00008f00206f7a23 */ /* 0x000fe20000010868 */
[----:B------:R-:W-:Y:S01]  /*9280*/  LOP3.LUT R94, R153, UR4, R94, 0x96, !PT ;  /* 0x00000004995e7c12 */ /* 0x000fe2000f8e965e */
[----:B------:R-:W-:Y:S04]  /*9290*/  IMAD.WIDE.U32 R98, R98, -0x326172a9, RZ ;  /* 0xcd9e8d5762627825 */ /* 0x000fe800078e00ff */
[----:B------:R-:W-:Y:S01]  /*92a0*/  IMAD.WIDE.U32 R94, R94, -0x326172a9, RZ ;  /* 0xcd9e8d575e5e7825 */ /* 0x000fe200078e00ff */
[----:B------:R-:W-:Y:S03]  /*92b0*/  LOP3.LUT R96, R99, UR5, R96, 0x96, !PT ;  /* 0x0000000563607c12 */ /* 0x000fe6000f8e9660 */
[----:B------:R-:W-:Y:S01]  /*92c0*/  FFMA.FTZ R153, R29, c[0x0][0x23c], -R104 ;  /* 0x00008f001d997a23 */ /* 0x000fe20000010868 */
[----:B------:R-:W-:Y:S01]  /*92d0*/  LOP3.LUT R88, R95, UR15, R98, 0x96, !PT ;  /* 0x0000000f5f587c12 */ /* 0x000fe2000f8e9662 */
[----:B------:R-:W-:Y:S01]  /*92e0*/  FADD.FTZ R29, R143, R109 ;  /* 0x0000006d8f1d7221 */ /* 0x000fe20000010000 */
[----:B------:R-:W-:Y:S01]  /*92f0*/  LOP3.LUT R90, R94, 0xffff, RZ, 0xc0, !PT ;  /* 0x0000ffff5e5a7812 */ /* 0x000fe200078ec0ff */
[--C-:B------:R-:W-:Y:S01]  /*9300*/  FFMA.FTZ R109, R34, c[0x0][0x23c], -R102.reuse ;  /* 0x00008f00226d7a23 */ /* 0x100fe20000010866 */
[----:B------:R-:W-:Y:S01]  /*9310*/  LOP3.LUT R84, R88, 0xffff, RZ, 0xc0, !PT ;  /* 0x0000ffff58547812 */ /* 0x000fe200078ec0ff */
[--C-:B------:R-:W-:Y:S01]  /*9320*/  FFMA.FTZ R143, R30, c[0x0][0x23c], -R102.reuse ;  /* 0x00008f001e8f7a23 */ /* 0x100fe20000010866 */
[----:B------:R-:W-:Y:S01]  /*9330*/  LOP3.LUT R95, R94, 0xff, RZ, 0xc0, !PT ;  /* 0x000000ff5e5f7812 */ /* 0x000fe200078ec0ff */
[----:B------:R-:W-:Y:S01]  /*9340*/  FFMA.FTZ R102, R35, c[0x0][0x23c], -R102 ;  /* 0x00008f0023667a23 */ /* 0x000fe20000010866 */
[----:B------:R-:W-:Y:S01]  /*9350*/  SHF.R.U32.HI R97, RZ, 0x10, R94 ;  /* 0x00000010ff617819 */ /* 0x000fe2000001165e */
[----:B------:R-:W-:Y:S01]  /*9360*/  FADD.FTZ R108, R108, R29 ;  /* 0x0000001d6c6c7221 */ /* 0x000fe20000010000 */
[----:B------:R-:W-:Y:S01]  /*9370*/  LOP3.LUT R93, R88, 0xff, RZ, 0xc0, !PT ;  /* 0x000000ff585d7812 */ /* 0x000fe200078ec0ff */
[----:B------:R-:W-:Y:S01]  /*9380*/  FADD.FTZ R35, R142, R145 ;  /* 0x000000918e237221 */ /* 0x000fe20000010000 */
[----:B------:R-:W-:Y:S01]  /*9390*/  SHF.R.U32.HI R84, RZ, 0x8, R84 ;  /* 0x00000008ff547819 */ /* 0x000fe20000011654 */
[----:B------:R-:W-:Y:S01]  /*93a0*/  IMAD.WIDE.U32 R156, R96, -0x2daee0ad, RZ ;  /* 0xd2511f53609c7825 */ /* 0x000fe200078e00ff */
[----:B------:R-:W-:Y:S01]  /*93b0*/  SHF.R.U32.HI R90, RZ, 0x8, R90 ;  /* 0x00000008ff5a7819 */ /* 0x000fe2000001165a */
[----:B------:R3:W-:Y:S01]  /*93c0*/  MUFU.EX2 R145, R153 ;  /* 0x0000009900917308 */ /* 0x0007e20000000800 */
[----:B------:R-:W-:Y:S02]  /*93d0*/  SHF.R.U32.HI R155, RZ, 0x10, R88 ;  /* 0x00000010ff9b7819 */ /* 0x000fe40000011658 */
[----:B------:R-:W-:Y:S01]  /*93e0*/  PRMT R93, R93, 0x5410, R84 ;  /* 0x000054105d5d7816 */ /* 0x000fe20000000054 */
[----:B------:R-:W-:Y:S01]  /*93f0*/  FFMA.FTZ R84, R25, c[0x0][0x23c], -R104 ;  /* 0x00008f0019547a23 */ /* 0x000fe20000010868 */
[----:B------:R-:W-:Y:S01]  /*9400*/  PRMT R95, R95, 0x5410, R90 ;  /* 0x000054105f5f7816 */ /* 0x000fe2000000005a */
[----:B------:R-:W-:Y:S01]  /*9410*/  FFMA.FTZ R104, R33, c[0x0][0x23c], -R104 ;  /* 0x00008f0021687a23 */ /* 0x000fe20000010868 */
[----:B------:R-:W-:Y:S01]  /*9420*/  SHF.R.U32.HI R90, RZ, 0x18, R94 ;  /* 0x00000018ff5a7819 */ /* 0x000fe2000001165e */
[--C-:B------:R-:W-:Y:S01]  /*9430*/  HSET2.LE.AND R32, R93, R132.reuse, PT ;  /* 0x000000845d207233 */ /* 0x100fe20003803000 */
[----:B------:R-:W-:Y:S01]  /*9440*/  SHF.R.U32.HI R88, RZ, 0x18, R88 ;  /* 0x00000018ff587819 */ /* 0x000fe20000011658 */
[----:B------:R-:W4:Y:S01]  /*9450*/  MUFU.EX2 R84, R84 ;  /* 0x0000005400547308 */ /* 0x000f220000000800 */
[----:B------:R-:W-:Y:S01]  /*9460*/  LOP3.LUT R97, R97, 0xff, RZ, 0xc0, !PT ;  /* 0x000000ff61617812 */ /* 0x000fe200078ec0ff */
[--C-:B------:R-:W-:Y:S01]  /*9470*/  HSET2.LE.AND R34, R95, R132.reuse, PT ;  /* 0x000000845f227233 */ /* 0x100fe20003803000 */
[----:B------:R-:W-:Y:S01]  /*9480*/  LOP3.LUT R155, R155, 0xff, RZ, 0xc0, !PT ;  /* 0x000000ff9b9b7812 */ /* 0x000fe200078ec0ff */
[----:B------:R-:W-:Y:S01]  /*9490*/  LDSM.16.MT88.4 R92, [R112+0x6800] ;  /* 0x00680000705c783b */ /* 0x000fe20000004200 */
[----:B------:R-:W-:Y:S02]  /*94a0*/  PRMT R97, R97, 0x5410, R90 ;  /* 0x0000541061617816 */ /* 0x000fe4000000005a */
[----:B------:R-:W-:Y:S02]  /*94b0*/  PRMT R155, R155, 0x5410, R88 ;  /* 0x000054109b9b7816 */ /* 0x000fe40000000058 */
[----:B--2---:R-:W-:Y:S01]  /*94c0*/  F2FP.PACK_AB R30, R148, R105 ;  /* 0x00000069941e723e */ /* 0x004fe200000000ff */
[----:B------:R-:W-:Y:S01]  /*94d0*/  MUFU.EX2 R143, R143 ;  /* 0x0000008f008f7308 */ /* 0x000fe20000000800 */
[----:B-1----:R-:W-:Y:S01]  /*94e0*/  F2FP.PACK_AB R31, R87, R110 ;  /* 0x0000006e571f723e */ /* 0x002fe200000000ff */
[----:B------:R-:W1:Y:S01]  /*94f0*/  LDSM.16.MT88.4 R88, [R114+0x6800] ;  /* 0x006800007258783b */ /* 0x000e620000004200 */
[--C-:B------:R-:W-:Y:S01]  /*9500*/  HSET2.LE.AND R33, R155, R132.reuse, PT ;  /* 0x000000849b217233 */ /* 0x100fe20003803000 */
[----:B---3--:R-:W-:Y:S02]  /*9510*/  LOP3.LUT R153, R157, UR14, R152, 0x96, !PT ;  /* 0x0000000e9d997c12 */ /* 0x008fe4000f8e9698 */
[----:B------:R-:W-:Y:S02]  /*9520*/  LOP3.LUT R32, R32, R31, RZ, 0xc0, !PT ;  /* 0x0000001f20207212 */ /* 0x000fe400078ec0ff */
[----:B------:R-:W-:Y:S02]  /*9530*/  LOP3.LUT R33, R33, R30, RZ, 0xc0, !PT ;  /* 0x0000001e21217212 */ /* 0x000fe400078ec0ff */
[----:B------:R-:W-:Y:S01]  /*9540*/  F2FP.PACK_AB R30, R146, R149 ;  /* 0x00000095921e723e */ /* 0x000fe200000000ff */
[----:B------:R-:W-:Y:S01]  /*9550*/  MUFU.EX2 R152, R109 ;  /* 0x0000006d00987308 */ /* 0x000fe20000000800 */
[----:B------:R-:W-:Y:S02]  /*9560*/  SHF.R.U32.HI R31, RZ, 0x10, R156 ;  /* 0x00000010ff1f7819 */ /* 0x000fe4000001169c */
[----:B----4-:R-:W-:Y:S04]  /*9570*/  F2FP.PACK_AB R29, R84, R151 ;  /* 0x00000097541d723e */ /* 0x010fe800000000ff */
[----:B------:R-:W-:Y:S01]  /*9580*/  LOP3.LUT R34, R34, R29, RZ, 0xc0, !PT ;  /* 0x0000001d22227212 */ /* 0x000fe200078ec0ff */
[----:B------:R-:W-:Y:S02]  /*9590*/  FADD.FTZ R29, R147, R108 ;  /* 0x0000006c931d7221 */ /* 0x000fe40000010000 */
[----:B------:R-:W-:Y:S01]  /*95a0*/  FADD.FTZ R108, R144, R35 ;  /* 0x00000023906c7221 */ /* 0x000fe20000010000 */
[--C-:B------:R-:W-:Y:S01]  /*95b0*/  HSET2.LE.AND R35, R97, R132.reuse, PT ;  /* 0x0000008461237233 */ /* 0x100fe20003803000 */
[----:B------:R-:W-:Y:S01]  /*95c0*/  FADD.FTZ R29, R106, R29 ;  /* 0x0000001d6a1d7221 */ /* 0x000fe20000010000 */
[----:B------:R-:W-:Y:S01]  /*95d0*/  LDSM.16.MT88.4 R96, [R112+0x8800] ;  /* 0x008800007060783b */ /* 0x000fe20000004200 */
[----:B------:R-:W-:Y:S01]  /*95e0*/  FADD.FTZ R155, R107, R108 ;  /* 0x0000006c6b9b7221 */ /* 0x000fe20000010000 */
[----:B------:R-:W-:Y:S01]  /*95f0*/  MUFU.EX2 R144, R111 ;  /* 0x0000006f00907308 */ /* 0x000fe20000000800 */
[----:B------:R-:W-:Y:S01]  /*9600*/  LOP3.LUT R35, R35, R30, RZ, 0xc0, !PT ;  /* 0x0000001e23237212 */ /* 0x000fe200078ec0ff */
[----:B------:R-:W-:Y:S01]  /*9610*/  FADD.FTZ R86, R86, R29 ;  /* 0x0000001d56567221 */ /* 0x000fe20000010000 */
[----:B------:R-:W-:Y:S01]  /*9620*/  LOP3.LUT R30, R156, 0xffff, RZ, 0xc0, !PT ;  /* 0x0000ffff9c1e7812 */ /* 0x000fe200078ec0ff */
[----:B------:R-:W-:Y:S01]  /*9630*/  FADD.FTZ R100, R100, R155 ;  /* 0x0000009b64647221 */ /* 0x000fe20000010000 */
[----:B------:R-:W-:Y:S01]  /*9640*/  LOP3.LUT R107, R31, 0xff, RZ, 0xc0, !PT ;  /* 0x000000ff1f6b7812 */ /* 0x000fe200078ec0ff */
[----:B------:R-:W-:Y:S01]  /*9650*/  FADD.FTZ R101, R101, R86 ;  /* 0x0000005665657221 */ /* 0x000fe20000010000 */
[----:B------:R-:W-:Y:S01]  /*9660*/  LOP3.LUT R31, R153, 0xff, RZ, 0xc0, !PT ;  /* 0x000000ff991f7812 */ /* 0x000fe200078ec0ff */
[----:B------:R-:W-:Y:S02]  /*9670*/  FADD.FTZ R100, R103, R100 ;  /* 0x0000006467647221 */ /* 0x000fe40000010000 */
[----:B------:R-:W-:Y:S01]  /*9680*/  FADD.FTZ R86, R110, R101 ;  /* 0x000000656e567221 */ /* 0x000fe20000010000 */
[----:B------:R2:W3:Y:S03]  /*9690*/  MUFU.EX2 R147, R104 ;  /* 0x0000006800937308 */ /* 0x0004e60000000800 */
[----:B------:R-:W-:Y:S01]  /*96a0*/  FADD.FTZ R86, R87, R86 ;  /* 0x0000005657567221 */ /* 0x000fe20000010000 */
[C---:B-1----:R-:W-:Y:S03]  /*96b0*/  HMMA.16816.F32 R36, R32.reuse, R88, R36 ;  /* 0x000000582024723c */ /* 0x042fe60000001824 */
[----:B------:R-:W-:Y:S03]  /*96c0*/  FADD.FTZ R151, R151, R86 ;  /* 0x0000005697977221 */ /* 0x000fe60000010000 */
[----:B------:R-:W1:Y:S01]  /*96d0*/  MUFU.EX2 R142, R154 ;  /* 0x0000009a008e7308 */ /* 0x000e620000000800 */
[----:B------:R-:W-:Y:S01]  /*96e0*/  FADD.FTZ R151, R84, R151 ;  /* 0x0000009754977221 */ /* 0x000fe20000010000 */
[C---:B------:R-:W-:Y:S01]  /*96f0*/  HMMA.16816.F32 R40, R32.reuse, R90, R40 ;  /* 0x0000005a2028723c */ /* 0x040fe20000001828 */
[----:B------:R-:W4:Y:S07]  /*9700*/  LDSM.16.MT88.4 R88, [R114+0x7800] ;  /* 0x007800007258783b */ /* 0x000f2e0000004200 */
[C---:B------:R-:W-:Y:S01]  /*9710*/  HMMA.16816.F32 R44, R32.reuse, R92, R44 ;  /* 0x0000005c202c723c */ /* 0x040fe2000000182c */
[----:B--2---:R-:W-:Y:S03]  /*9720*/  LOP3.LUT R104, R153, 0xffff, RZ, 0xc0, !PT ;  /* 0x0000ffff99687812 */ /* 0x004fe600078ec0ff */
[----:B---3--:R-:W-:Y:S04]  /*9730*/  F2FP.PACK_AB R29, R147, R144 ;  /* 0x00000090931d723e */ /* 0x008fe800000000ff */
[C---:B------:R-:W-:Y:S01]  /*9740*/  HMMA.16816.F32 R48, R32.reuse, R94, R48 ;  /* 0x0000005e2030723c */ /* 0x040fe20000001830 */
[----:B------:R-:W2:Y:S03]  /*9750*/  LDSM.16.MT88.4 R92, [R112+0x7800] ;  /* 0x00780000705c783b */ /* 0x000ea60000004200 */
[----:B------:R-:W-:Y:S04]  /*9760*/  SHF.R.U32.HI R104, RZ, 0x8, R104 ;  /* 0x00000008ff687819 */ /* 0x000fe80000011668 */
[----:B------:R-:W-:Y:S01]  /*9770*/  PRMT R31, R31, 0x5410, R104 ;  /* 0x000054101f1f7816 */ /* 0x000fe20000000068 */
[C---:B----4-:R-:W-:Y:S08]  /*9780*/  HMMA.16816.F32 R52, R32.reuse, R88, R52 ;  /* 0x000000582034723c */ /* 0x050ff00000001834 */
[C---:B------:R-:W-:Y:S01]  /*9790*/  HMMA.16816.F32 R56, R32.reuse, R90, R56 ;  /* 0x0000005a2038723c */ /* 0x040fe20000001838 */
[----:B------:R-:W3:Y:S07]  /*97a0*/  LDSM.16.MT88.4 R88, [R114+0x8800] ;  /* 0x008800007258783b */ /* 0x000eee0000004200 */
[C---:B--2---:R-:W-:Y:S07]  /*97b0*/  HMMA.16816.F32 R60, R32.reuse, R92, R60 ;  /* 0x0000005c203c723c */ /* 0x044fee000000183c */
[----:B------:R-:W-:Y:S01]  /*97c0*/  LOP3.LUT R92, R156, 0xff, RZ, 0xc0, !PT ;  /* 0x000000ff9c5c7812 */ /* 0x000fe200078ec0ff */
[C---:B------:R-:W-:Y:S01]  /*97d0*/  HMMA.16816.F32 R64, R32.reuse, R94, R64 ;  /* 0x0000005e2040723c */ /* 0x040fe20000001840 */
[----:B------:R-:W-:Y:S03]  /*97e0*/  SHF.R.U32.HI R93, RZ, 0x8, R30 ;  /* 0x00000008ff5d7819 */ /* 0x000fe6000001161e */
[----:B------:R-:W-:Y:S02]  /*97f0*/  SHF.R.U32.HI R30, RZ, 0x18, R156 ;  /* 0x00000018ff1e7819 */ /* 0x000fe4000001169c */
[----:B------:R-:W-:Y:S02]  /*9800*/  PRMT R111, R92, 0x5410, R93 ;  /* 0x000054105c6f7816 */ /* 0x000fe4000000005d */
[----:B------:R-:W2:Y:S01]  /*9810*/  LDSM.16.MT88.4 R92, [R114+0x6c00] ;  /* 0x006c0000725c783b */ /* 0x000ea20000004200 */
[----:B------:R-:W-:Y:S03]  /*9820*/  PRMT R107, R107, 0x5410, R30 ;  /* 0x000054106b6b7816 */ /* 0x000fe6000000001e */
[----:B-1----:R-:W-:Y:S01]  /*9830*/  F2FP.PACK_AB R30, R142, R143 ;  /* 0x0000008f8e1e723e */ /* 0x002fe200000000ff */
[C---:B---3--:R-:W-:Y:S07]  /*9840*/  HMMA.16816.F32 R68, R32.reuse, R88, R68 ;  /* 0x000000582044723c */ /* 0x048fee0000001844 */
[--C-:B------:R-:W-:Y:S01]  /*9850*/  SHF.R.U32.HI R89, RZ, 0x10, R153.reuse ;  /* 0x00000010ff597819 */ /* 0x100fe20000011699 */
[C---:B------:R-:W-:Y:S01]  /*9860*/  HMMA.16816.F32 R72, R32.reuse, R90, R72 ;  /* 0x0000005a2048723c */ /* 0x040fe20000001848 */
[----:B------:R-:W-:Y:S02]  /*9870*/  SHF.R.U32.HI R88, RZ, 0x18, R153 ;  /* 0x00000018ff587819 */ /* 0x000fe40000011699 */
[----:B------:R-:W1:Y:S01]  /*9880*/  MUFU.EX2 R153, R102 ;  /* 0x0000006600997308 */ /* 0x000e620000000800 */
[----:B------:R-:W-:Y:S03]  /*9890*/  LOP3.LUT R89, R89, 0xff, RZ, 0xc0, !PT ;  /* 0x000000ff59597812 */ /* 0x000fe600078ec0ff */
[--C-:B------:R-:W-:Y:S01]  /*98a0*/  HSET2.LE.AND R90, R111, R132.reuse, PT ;  /* 0x000000846f5a7233 */ /* 0x100fe20003803000 */
[C---:B------:R-:W-:Y:S01]  /*98b0*/  HMMA.16816.F32 R76, R32.reuse, R96, R76 ;  /* 0x00000060204c723c */ /* 0x040fe2000000184c */
[----:B------:R-:W-:Y:S01]  /*98c0*/  PRMT R89, R89, 0x5410, R88 ;  /* 0x0000541059597816 */ /* 0x000fe20000000058 */
[----:B------:R-:W-:Y:S02]  /*98d0*/  LDSM.16.MT88.4 R108, [R112+0x8c00] ;  /* 0x008c0000706c783b */ /* 0x000fe40000004200 */
[----:B------:R-:W-:Y:S01]  /*98e0*/  LOP3.LUT R90, R90, R29, RZ, 0xc0, !PT ;  /* 0x0000001d5a5a7212 */ /* 0x000fe200078ec0ff */
[----:B------:R-:W-:Y:S01]  /*98f0*/  FADD.FTZ R29, R105, R100 ;  /* 0x00000064691d7221 */ /* 0x000fe20000010000 */
[--C-:B------:R-:W-:Y:S02]  /*9900*/  HSET2.LE.AND R89, R89, R132.reuse, PT ;  /* 0x0000008459597233 */ /* 0x100fe40003803000 */
[----:B------:R-:W-:Y:S01]  /*9910*/  HMMA.16816.F32 R80, R32, R98, R80 ;  /* 0x000000622050723c */ /* 0x000fe20000001850 */
[--C-:B------:R-:W-:Y:S01]  /*9920*/  HSET2.LE.AND R91, R107, R132.reuse, PT ;  /* 0x000000846b5b7233 */ /* 0x100fe20003803000 */
[----:B------:R-:W-:Y:S02]  /*9930*/  LDSM.16.MT88.4 R32, [R112+0x7c00] ;  /* 0x007c00007020783b */ /* 0x000fe40000004200 */
[----:B------:R-:W-:Y:S01]  /*9940*/  HSET2.LE.AND R88, R31, R132, PT ;  /* 0x000000841f587233 */ /* 0x000fe20003803000 */
[----:B------:R-:W-:Y:S01]  /*9950*/  F2FP.PACK_AB R31, R145, R150 ;  /* 0x00000096911f723e */ /* 0x000fe200000000ff */
[----:B------:R-:W-:Y:S01]  /*9960*/  FADD.FTZ R148, R148, R29 ;  /* 0x0000001d94947221 */ /* 0x000fe20000010000 */
[----:B------:R-:W-:Y:S01]  /*9970*/  LOP3.LUT R89, R89, R30, RZ, 0xc0, !PT ;  /* 0x0000001e59597212 */ /* 0x000fe200078ec0ff */
[----:B------:R-:W-:Y:S01]  /*9980*/  FADD.FTZ R150, R150, R151 ;  /* 0x0000009796967221 */ /* 0x000fe20000010000 */
[----:B------:R-:W-:Y:S01]  /*9990*/  LOP3.LUT R88, R88, R31, RZ, 0xc0, !PT ;  /* 0x0000001f58587212 */ /* 0x000fe200078ec0ff */
[----:B------:R-:W-:Y:S02]  /*99a0*/  LDSM.16.MT88.4 R104, [R114+0x7c00] ;  /* 0x007c00007268783b */ /* 0x000fe40000004200 */
[----:B-1----:R-:W-:Y:S01]  /*99b0*/  F2FP.PACK_AB R30, R153, R152 ;  /* 0x00000098991e723e */ /* 0x002fe200000000ff */
[----:B------:R-:W-:Y:S02]  /*99c0*/  FADD.FTZ R149, R149, R148 ;  /* 0x0000009495957221 */ /* 0x000fe40000010000 */
[----:B------:R-:W-:Y:S01]  /*99d0*/  FADD.FTZ R145, R145, R150 ;  /* 0x0000009691917221 */ /* 0x000fe20000010000 */
[----:B------:R-:W-:Y:S01]  /*99e0*/  LOP3.LUT R91, R91, R30, RZ, 0xc0, !PT ;  /* 0x0000001e5b5b7212 */ /* 0x000fe200078ec0ff */
[----:B------:R-:W-:Y:S01]  /*99f0*/  FADD.FTZ R146, R146, R149 ;  /* 0x0000009592927221 */ /* 0x000fe20000010000 */
[----:B------:R-:W1:Y:S01]  /*9a00*/  LDSM.16.MT88.4 R100, [R112+0x6c00] ;  /* 0x006c00007064783b */ /* 0x000e620000004200 */
[----:B------:R-:W-:Y:S02]  /*9a10*/  FADD.FTZ R144, R144, R145 ;  /* 0x0000009190907221 */ /* 0x000fe40000010000 */
[----:B------:R-:W-:Y:S02]  /*9a20*/  FADD.FTZ R143, R143, R146 ;  /* 0x000000928f8f7221 */ /* 0x000fe40000010000 */
[C---:B--2---:R-:W-:Y:S02]  /*9a30*/  HMMA.16816.F32 R36, R88.reuse, R92, R36 ;  /* 0x0000005c5824723c */ /* 0x044fe40000001824 */
[----:B------:R-:W-:Y:S01]  /*9a40*/  FADD.FTZ R143, R142, R143 ;  /* 0x0000008f8e8f7221 */ /* 0x000fe20000010000 */
[----:B------:R-:W2:Y:S05]  /*9a50*/  LDSM.16.MT88.4 R96, [R114+0x8c00] ;  /* 0x008c00007260783b */ /* 0x000eaa0000004200 */
[C---:B------:R-:W-:Y:S08]  /*9a60*/  HMMA.16816.F32 R40, R88.reuse, R94, R40 ;  /* 0x0000005e5828723c */ /* 0x040ff00000001828 */
[C---:B-1----:R-:W-:Y:S08]  /*9a70*/  HMMA.16816.F32 R44, R88.reuse, R100, R44 ;  /* 0x00000064582c723c */ /* 0x042ff0000000182c */
[C---:B------:R-:W-:Y:S08]  /*9a80*/  HMMA.16816.F32 R48, R88.reuse, R102, R48 ;  /* 0x000000665830723c */ /* 0x040ff00000001830 */
[C---:B------:R-:W-:Y:S08]  /*9a90*/  HMMA.16816.F32 R52, R88.reuse, R104, R52 ;  /* 0x000000685834723c */ /* 0x040ff00000001834 */
[C---:B------:R-:W-:Y:S08]  /*9aa0*/  HMMA.16816.F32 R56, R88.reuse, R106, R56 ;  /* 0x0000006a5838723c */ /* 0x040ff00000001838 */
[C---:B------:R-:W-:Y:S08]  /*9ab0*/  HMMA.16816.F32 R60, R88.reuse, R32, R60 ;  /* 0x00000020583c723c */ /* 0x040ff0000000183c */
[C---:B------:R-:W-:Y:S08]  /*9ac0*/  HMMA.16816.F32 R64, R88.reuse, R34, R64 ;  /* 0x000000225840723c */ /* 0x040ff00000001840 */
[C---:B--2---:R-:W-:Y:S08]  /*9ad0*/  HMMA.16816.F32 R68, R88.reuse, R96, R68 ;  /* 0x000000605844723c */ /* 0x044ff00000001844 */
[C---:B------:R-:W-:Y:S08]  /*9ae0*/  HMMA.16816.F32 R72, R88.reuse, R98, R72 ;  /* 0x000000625848723c */ /* 0x040ff00000001848 */
[C---:B------:R-:W-:Y:S07]  /*9af0*/  HMMA.16816.F32 R76, R88.reuse, R108, R76 ;  /* 0x0000006c584c723c */ /* 0x040fee000000184c */
[----:B------:R-:W-:Y:S01]  /*9b00*/  FADD.FTZ R108, R152, R143 ;  /* 0x0000008f986c7221 */ /* 0x000fe20000010000 */
[----:B------:R-:W-:Y:S01]  /*9b10*/  HMMA.16816.F32 R80, R88, R110, R80 ;  /* 0x0000006e5850723c */ /* 0x000fe20000001850 */
[----:B------:R-:W-:Y:S03]  /*9b20*/  FADD.FTZ R109, R147, R144 ;  /* 0x00000090936d7221 */ /* 0x000fe60000010000 */
[----:B------:R-:W-:Y:S01]  /*9b30*/  FADD.FTZ R108, R153, R108 ;  /* 0x0000006c996c7221 */ /* 0x000fe20000010000 */
[----:B------:R-:W-:-:S05]  /*9b40*/  @P5 BRA `(.L_x_712) ;  /* 0xffffdc8000005947 */ /* 0x000fca000383ffff */
.L_x_711:
[----:B------:R-:W1:Y:S01]  /*9b50*/  SHFL.BFLY PT, R3, R108, 0x2, 0x1f ;  /* 0x0c401f006c037f89 */ /* 0x000e6200000e0000 */
[C---:B------:R-:W-:Y:S01]  /*9b60*/  ISETP.NE.AND P0, PT, R118.reuse, -0x1, PT ;  /* 0xffffffff7600780c */ /* 0x040fe20003f05270 */
[----:B------:R-:W-:Y:S01]  /*9b70*/  IMAD.MOV.U32 R8, RZ, RZ, 0x3f800000 ;  /* 0x3f800000ff087424 */ /* 0x000fe200078e00ff */
[----:B------:R-:W-:Y:S01]  /*9b80*/  MOV R9, 0x3f800000 ;  /* 0x3f80000000097802 */ /* 0x000fe20000000f00 */
[----:B------:R-:W2:Y:S01]  /*9b90*/  SHFL.BFLY PT, R6, R109, 0x2, 0x1f ;  /* 0x0c401f006d067f89 */ /* 0x000ea200000e0000 */
[----:B------:R-:W-:Y:S09]  /*9ba0*/  BSSY B0, `(.L_x_715) ;  /* 0x00000dd000007945 */ /* 0x000ff20003800000 */
[----:B------:R-:W-:-:S05]  /*9bb0*/  @P0 IMAD.WIDE.U32 R10, R118, c[0x0][0x1e8], RZ ;  /* 0x00007a00760a0a25 */ /* 0x000fca00078e00ff */
[----:B------:R-:W-:Y:S01]  /*9bc0*/  @P0 MOV R7, R10 ;  /* 0x0000000a00070202 */ /* 0x000fe20000000f00 */
[----:B-1----:R-:W-:Y:S02]  /*9bd0*/  FADD.FTZ R3, R3, R108 ;  /* 0x0000006c03037221 */ /* 0x002fe40000010000 */
[----:B--2---:R-:W-:-:S03]  /*9be0*/  FADD.FTZ R6, R6, R109 ;  /* 0x0000006d06067221 */ /* 0x004fc60000010000 */
[----:B------:R-:W1:Y:S04]  /*9bf0*/  SHFL.BFLY PT, R4, R3, 0x1, 0x1f ;  /* 0x0c201f0003047f89 */ /* 0x000e6800000e0000 */
[----:B------:R-:W2:Y:S01]  /*9c00*/  SHFL.BFLY PT, R5, R6, 0x1, 0x1f ;  /* 0x0c201f0006057f89 */ /* 0x000ea200000e0000 */
[----:B-1----:R-:W-:-:S03]  /*9c10*/  FADD.FTZ R4, R3, R4 ;  /* 0x0000000403047221 */ /* 0x002fc60000010000 */
[----:B------:R-:W1:Y:S01]  /*9c20*/  S2R R3, SR_TID.X ;  /* 0x0000000000037919 */ /* 0x000e620000002100 */
[----:B--2---:R-:W-:Y:S01]  /*9c30*/  FADD.FTZ R5, R6, R5 ;  /* 0x0000000506057221 */ /* 0x004fe20000010000 */
[----:B------:R-:W-:Y:S01]  /*9c40*/  FSETP.NE.FTZ.AND P3, PT, R4, RZ, PT ;  /* 0x000000ff0400720b */ /* 0x000fe20003f75000 */
[----:B------:R-:W-:-:S03]  /*9c50*/  @P0 IMAD R6, R118, c[0x0][0x1ec], R11 ;  /* 0x00007b0076060a24 */ /* 0x000fc600078e020b */
[----:B------:R-:W-:-:S09]  /*9c60*/  FSETP.NE.FTZ.AND P4, PT, R5, RZ, PT ;  /* 0x000000ff0500720b */ /* 0x000fd20003f95000 */
[----:B------:R-:W2:Y:S01]  /*9c70*/  @P3 MUFU.RCP R8, R4 ;  /* 0x0000000400083308 */ /* 0x000ea20000001000 */
[----:B-1----:R-:W-:-:S07]  /*9c80*/  SHF.R.S32.HI R10, RZ, 0x1f, R3 ;  /* 0x0000001fff0a7819 */ /* 0x002fce0000011403 */
[----:B------:R-:W1:Y:S01]  /*9c90*/  @P4 MUFU.RCP R9, R5 ;  /* 0x0000000500094308 */ /* 0x000e620000001000 */
[CC--:B------:R-:W-:Y:S02]  /*9ca0*/  LEA.HI R11, R10.reuse, R3.reuse, RZ, 0x2 ;  /* 0x000000030a0b7211 */ /* 0x0c0fe400078f10ff */
[----:B------:R-:W-:Y:S02]  /*9cb0*/  LEA.HI R10, R10, R3, RZ, 0x5 ;  /* 0x000000030a0a7211 */ /* 0x000fe400078f28ff */
[----:B------:R-:W-:Y:S01]  /*9cc0*/  SHF.R.S32.HI R12, RZ, 0x2, R11 ;  /* 0x00000002ff0c7819 */ /* 0x000fe2000001140b */
[----:B--2---:R-:W-:Y:S01]  /*9cd0*/  FMUL.FTZ R8, R8, c[0x0][0x2dc] ;  /* 0x0000b70008087a20 */ /* 0x004fe20000410000 */
[----:B------:R-:W-:Y:S01]  /*9ce0*/  LOP3.LUT R16, R11, 0xfffffffc, RZ, 0xc0, !PT ;  /* 0xfffffffc0b107812 */ /* 0x000fe200078ec0ff */
[----:B------:R-:W-:Y:S01]  /*9cf0*/  @P3 MUFU.LG2 R4, R4 ;  /* 0x0000000400043308 */ /* 0x000fe20000000c00 */
        /* <DEDUP_REMOVED lines=9> */
[C---:B------:R-:W-:Y:S01]  /*9d90*/  FMUL.FTZ R46, R8.reuse, R46 ;  /* 0x0000002e082e7220 */ /* 0x040fe20000410000 */
[----:B------:R-:W-:Y:S01]  /*9da0*/  F2FP.PACK_AB R38, R39, R38 ;  /* 0x000000262726723e */ /* 0x000fe200000000ff */
[----:B------:R-:W-:Y:S01]  /*9db0*/  FMUL.FTZ R47, R8, R47 ;  /* 0x0000002f082f7220 */ /* 0x000fe20000410000 */
[----:B------:R-:W-:Y:S01]  /*9dc0*/  F2FP.PACK_AB R42, R43, R42 ;  /* 0x0000002a2b2a723e */ /* 0x000fe200000000ff */
[----:B------:R-:W-:Y:S01]  /*9dd0*/  IMAD.IADD R13, R12, 0x1, -R13 ;  /* 0x000000010c0d7824 */ /* 0x000fe200078e0a0d */
[----:B------:R-:W-:Y:S01]  /*9de0*/  LOP3.LUT R10, R10, 0xffffffe0, RZ, 0xc0, !PT ;  /* 0xffffffe00a0a7812 */ /* 0x000fe200078ec0ff */
[C---:B------:R-:W-:Y:S01]  /*9df0*/  FMUL.FTZ R50, R8.reuse, R50 ;  /* 0x0000003208327220 */ /* 0x040fe20000410000 */
[----:B------:R-:W-:Y:S01]  /*9e00*/  F2FP.PACK_AB R46, R47, R46 ;  /* 0x0000002e2f2e723e */ /* 0x000fe200000000ff */
[C---:B------:R-:W-:Y:S01]  /*9e10*/  FMUL.FTZ R51, R8.reuse, R51 ;  /* 0x0000003308337220 */ /* 0x040fe20000410000 */
[----:B------:R-:W2:Y:S01]  /*9e20*/  @P4 MUFU.LG2 R5, R5 ;  /* 0x0000000500054308 */ /* 0x000ea20000000c00 */
        /* <DEDUP_REMOVED lines=24> */
[----:B------:R-:W-:Y:S01]  /*9fb0*/  IMAD R17, R14, 0x100, R17 ;  /* 0x000001000e117824 */ /* 0x000fe200078e0211 */
[----:B------:R-:W-:Y:S01]  /*9fc0*/  F2FP.PACK_AB R78, R79, R78 ;  /* 0x0000004e4f4e723e */ /* 0x000fe200000000ff */
[----:B-1----:R-:W-:Y:S01]  /*9fd0*/  FMUL.FTZ R9, R9, c[0x0][0x2dc] ;  /* 0x0000b70009097a20 */ /* 0x002fe20000410000 */
[----:B------:R-:W-:Y:S01]  /*9fe0*/  SHF.R.S32.HI R15, RZ, 0x1, R8 ;  /* 0x00000001ff0f7819 */ /* 0x000fe20000011408 */
[----:B------:R-:W-:Y:S01]  /*9ff0*/  IMAD.IADD R10, R3, 0x1, -R10 ;  /* 0x00000001030a7824 */ /* 0x000fe200078e0a0a */
[----:B------:R-:W-:Y:S01]  /*a000*/  LOP3.LUT R8, R8, 0x3fffffe, RZ, 0xc0, !PT ;  /* 0x03fffffe08087812 */ /* 0x000fe200078ec0ff */
[----:B------:R-:W-:Y:S01]  /*a010*/  FMUL.FTZ R36, R9, R36 ;  /* 0x0000002409247220 */ /* 0x000fe20000410000 */
[C---:B------:R-:W-:Y:S01]  /*a020*/  LOP3.LUT P1, RZ, R15.reuse, 0x2, RZ, 0xc0, !PT ;  /* 0x000000020fff7812 */ /* 0x040fe2000782c0ff */
[----:B------:R-:W-:Y:S01]  /*a030*/  IMAD.SHL.U32 R16, R15, 0x40, RZ ;  /* 0x000000400f107824 */ /* 0x000fe200078e00ff */
[----:B------:R-:W-:Y:S01]  /*a040*/  IADD3 R8, R13, -R8, RZ ;  /* 0x800000080d087210 */ /* 0x000fe20007ffe0ff */
[----:B------:R-:W-:Y:S01]  /*a050*/  FMUL.FTZ R37, R9, R37 ;  /* 0x0000002509257220 */ /* 0x000fe20000410000 */
[----:B------:R-:W-:Y:S01]  /*a060*/  LOP3.LUT R13, R15, 0x1, RZ, 0xc0, !PT ;  /* 0x000000010f0d7812 */ /* 0x000fe200078ec0ff */
[C---:B------:R-:W-:Y:S01]  /*a070*/  FMUL.FTZ R40, R9.reuse, R40 ;  /* 0x0000002809287220 */ /* 0x040fe20000410000 */
[----:B------:R-:W-:Y:S01]  /*a080*/  LOP3.LUT R16, R16, 0xc0, RZ, 0xc0, !PT ;  /* 0x000000c010107812 */ /* 0x000fe200078ec0ff */
[C---:B------:R-:W-:Y:S01]  /*a090*/  FMUL.FTZ R41, R9.reuse, R41 ;  /* 0x0000002909297220 */ /* 0x040fe20000410000 */
[----:B------:R-:W-:Y:S01]  /*a0a0*/  LEA R8, R8, R17, 0x4 ;  /* 0x0000001108087211 */ /* 0x000fe200078e20ff */
[C---:B------:R-:W-:Y:S01]  /*a0b0*/  FMUL.FTZ R44, R9.reuse, R44 ;  /* 0x0000002c092c7220 */ /* 0x040fe20000410000 */
[----:B------:R-:W-:Y:S01]  /*a0c0*/  LEA.HI R17, R16, R16, RZ, 0x1d ;  /* 0x0000001010117211 */ /* 0x000fe200078fe8ff */
[----:B------:R-:W-:Y:S01]  /*a0d0*/  FMUL.FTZ R45, R9, R45 ;  /* 0x0000002d092d7220 */ /* 0x000fe20000410000 */
[----:B------:R-:W-:Y:S01]  /*a0e0*/  ISETP.NE.U32.AND P2, PT, R13, 0x1, PT ;  /* 0x000000010d00780c */ /* 0x000fe20003f45070 */
[----:B------:R-:W-:Y:S01]  /*a0f0*/  FMUL.FTZ R48, R9, R48 ;  /* 0x0000003009307220 */ /* 0x000fe20000410000 */
[----:B------:R-:W1:Y:S01]  /*a100*/  LDC.U8 R13, c[0x0][0x329] ;  /* 0x0000ca40ff0d7b82 */ /* 0x000e620000000000 */
[----:B------:R-:W-:Y:S01]  /*a110*/  IMAD.U32 R8, R8, 0x2, R17 ;  /* 0x0000000208087824 */ /* 0x000fe200078e0011 */
[----:B------:R-:W-:Y:S01]  /*a120*/  F2FP.PACK_AB R36, R37, R36 ;  /* 0x000000242524723e */ /* 0x000fe200000000ff */
[----:B------:R-:W-:Y:S01]  /*a130*/  FMUL.FTZ R49, R9, R49 ;  /* 0x0000003109317220 */ /* 0x000fe20000410000 */
[----:B------:R-:W-:Y:S01]  /*a140*/  F2FP.PACK_AB R40, R41, R40 ;  /* 0x000000282928723e */ /* 0x000fe200000000ff */
[----:B------:R-:W-:Y:S01]  /*a150*/  FMUL.FTZ R52, R9, R52 ;  /* 0x0000003409347220 */ /* 0x000fe20000410000 */
[----:B------:R-:W-:Y:S01]  /*a160*/  SHF.L.U32 R17, R8, 0x1, RZ ;  /* 0x0000000108117819 */ /* 0x000fe200000006ff */
[----:B------:R-:W-:Y:S01]  /*a170*/  IMAD.MOV.U32 R8, RZ, RZ, 0x20 ;  /* 0x00000020ff087424 */ /* 0x000fe200078e00ff */
[----:B------:R-:W-:Y:S01]  /*a180*/  F2FP.PACK_AB R44, R45, R44 ;  /* 0x0000002c2d2c723e */ /* 0x000fe200000000ff */
[----:B------:R-:W-:Y:S01]  /*a190*/  FMUL.FTZ R53, R9, R53 ;  /* 0x0000003509357220 */ /* 0x000fe20000410000 */
[----:B------:R-:W-:Y:S01]  /*a1a0*/  IADD3 R15, R17, -0x10, RZ ;  /* 0xfffffff0110f7810 */ /* 0x000fe20007ffe0ff */
[C---:B------:R-:W-:Y:S01]  /*a1b0*/  FMUL.FTZ R56, R9.reuse, R56 ;  /* 0x0000003809387220 */ /* 0x040fe20000410000 */
[----:B------:R-:W-:Y:S01]  /*a1c0*/  SEL R8, R8, 0xffffffe0, !P1 ;  /* 0xffffffe008087807 */ /* 0x000fe20004800000 */
[----:B------:R-:W-:Y:S01]  /*a1d0*/  FMUL.FTZ R57, R9, R57 ;  /* 0x0000003909397220 */ /* 0x000fe20000410000 */
[----:B------:R-:W-:Y:S01]  /*a1e0*/  @P2 IADD3 R15, R17, 0x10, RZ ;  /* 0x00000010110f2810 */ /* 0x000fe20007ffe0ff */
[----:B------:R-:W-:Y:S01]  /*a1f0*/  FMUL.FTZ R60, R9, R60 ;  /* 0x0000003c093c7220 */ /* 0x000fe20000410000 */
[----:B------:R-:W-:Y:S01]  /*a200*/  IADD3 R19, R17, R8, RZ ;  /* 0x0000000811137210 */ /* 0x000fe20007ffe0ff */
[----:B------:R-:W-:Y:S01]  /*a210*/  FMUL.FTZ R61, R9, R61 ;  /* 0x0000003d093d7220 */ /* 0x000fe20000410000 */
[----:B------:R-:W-:Y:S01]  /*a220*/  F2FP.PACK_AB R48, R49, R48 ;  /* 0x000000303130723e */ /* 0x000fe200000000ff */
[----:B------:R-:W-:Y:S01]  /*a230*/  FMUL.FTZ R64, R9, R64 ;  /* 0x0000004009407220 */ /* 0x000fe20000410000 */
        /* <DEDUP_REMOVED lines=19> */
[----:B------:R-:W-:Y:S01]  /*a370*/  IMAD.IADD R21, R8, 0x1, R15 ;  /* 0x0000000108157824 */ /* 0x000fe200078e020f */
[----:B------:R3:W-:Y:S01]  /*a380*/  STS [R19], R44 ;  /* 0x0000002c13007388 */ /* 0x0007e20000000800 */
[----:B------:R-:W-:Y:S01]  /*a390*/  F2FP.PACK_AB R76, R77, R76 ;  /* 0x0000004c4d4c723e */ /* 0x000fe200000000ff */
[----:B--2---:R-:W-:Y:S01]  /*a3a0*/  @P4 FMUL.FTZ R5, R5, 0.69314718246459960938 ;  /* 0x3f31721805054820 */ /* 0x004fe20000410000 */
[----:B------:R-:W-:Y:S01]  /*a3b0*/  F2FP.PACK_AB R80, R9, R80 ;  /* 0x000000500950723e */ /* 0x000fe200000000ff */
[----:B------:R-:W-:Y:S01]  /*a3c0*/  STS [R19+0x200], R46 ;  /* 0x0002002e13007388 */ /* 0x000fe20000000800 */
[----:B------:R-:W2:Y:S01]  /*a3d0*/  LDC.U8 R9, c[0x0][0x328] ;  /* 0x0000ca00ff097b82 */ /* 0x000ea20000000000 */
[----:B------:R-:W-:-:S02]  /*a3e0*/  F2FP.PACK_AB R82, R83, R82 ;  /* 0x000000525352723e */ /* 0x000fc400000000ff */
[----:B------:R-:W-:Y:S01]  /*a3f0*/  STS [R21], R48 ;  /* 0x0000003015007388 */ /* 0x000fe20000000800 */
[----:B-1----:R-:W-:Y:S02]  /*a400*/  ISETP.NE.AND P2, PT, R13, RZ, PT ;  /* 0x000000ff0d00720c */ /* 0x002fe40003f45270 */
[----:B------:R-:W-:Y:S01]  /*a410*/  SHF.R.S32.HI R3, RZ, 0x1f, R14 ;  /* 0x0000001fff037819 */ /* 0x000fe2000001140e */
[----:B------:R-:W-:Y:S03]  /*a420*/  STS [R21+0x200], R50 ;  /* 0x0002003215007388 */ /* 0x000fe60000000800 */
[----:B------:R-:W-:Y:S01]  /*a430*/  LEA.HI R3, R3, R14, RZ, 0x2 ;  /* 0x0000000e03037211 */ /* 0x000fe200078f10ff */
[----:B------:R-:W-:Y:S03]  /*a440*/  STS [R17+0x1000], R52 ;  /* 0x0010003411007388 */ /* 0x000fe60000000800 */
[----:B------:R-:W-:Y:S01]  /*a450*/  LOP3.LUT R3, R3, 0xffffffc, RZ, 0xc0, !PT ;  /* 0x0ffffffc03037812 */ /* 0x000fe200078ec0ff */
[----:B------:R-:W-:Y:S02]  /*a460*/  STS [R17+0x1200], R54 ;  /* 0x0012003611007388 */ /* 0x000fe40000000800 */
[----:B------:R-:W-:Y:S01]  /*a470*/  @P2 MOV R16, c[0x0][0x210] ;  /* 0x0000840000102a02 */ /* 0x000fe20000000f00 */
[----:B------:R-:W-:Y:S01]  /*a480*/  @!P2 IMAD.MOV.U32 R18, RZ, RZ, c[0x0][0x214] ;  /* 0x00008500ff12a624 */ /* 0x000fe200078e00ff */
[----:B------:R-:W-:Y:S01]  /*a490*/  STS [R15+0x1000], R56 ;  /* 0x001000380f007388 */ /* 0x000fe20000000800 */
[----:B------:R-:W-:Y:S01]  /*a4a0*/  IMAD.IADD R14, R14, 0x1, -R3 ;  /* 0x000000010e0e7824 */ /* 0x000fe200078e0a03 */
[----:B------:R-:W-:Y:S01]  /*a4b0*/  MOV R3, 0x7f800000 ;  /* 0x7f80000000037802 */ /* 0x000fe20000000f00 */
[----:B------:R-:W-:Y:S01]  /*a4c0*/  @P4 FFMA.FTZ R3, R2, c[0x0][0x238], R5 ;  /* 0x00008e0002034a23 */ /* 0x000fe20000010005 */
[----:B------:R-:W-:Y:S01]  /*a4d0*/  STS [R15+0x1200], R58 ;  /* 0x0012003a0f007388 */ /* 0x000fe20000000800 */
[----:B--2---:R-:W-:-:S02]  /*a4e0*/  ISETP.NE.AND P5, PT, R9, RZ, PT ;  /* 0x000000ff0900720c */ /* 0x004fc40003fa5270 */
[----:B------:R-:W-:Y:S01]  /*a4f0*/  @!P2 ISETP.NE.AND P1, PT, R9, RZ, PT ;  /* 0x000000ff0900a20c */ /* 0x000fe20003f25270 */
[----:B------:R-:W1:Y:S01]  /*a500*/  S2R R8, SR_CTAID.Y ;  /* 0x0000000000087919 */ /* 0x000e620000002600 */
[----:B------:R-:W-:Y:S01]  /*a510*/  @P2 IMAD R9, R16, c[0x0][0x214], RZ ;  /* 0x0000850010092a24 */ /* 0x000fe200078e02ff */
[----:B------:R-:W-:Y:S02]  /*a520*/  ISETP.EQ.AND P5, PT, R13, RZ, P5 ;  /* 0x000000ff0d00720c */ /* 0x000fe40002fa2270 */
[----:B------:R-:W-:Y:S01]  /*a530*/  STS [R19+0x1000], R60 ;  /* 0x0010003c13007388 */ /* 0x000fe20000000800 */
[----:B------:R-:W-:Y:S02]  /*a540*/  @!P2 SEL R9, R18, c[0x0][0x234], !P1 ;  /* 0x00008d001209aa07 */ /* 0x000fe40004800000 */
[----:B------:R-:W-:Y:S01]  /*a550*/  @P2 MOV R13, 0x1 ;  /* 0x00000001000d2802 */ /* 0x000fe20000000f00 */
[----:B------:R-:W-:Y:S01]  /*a560*/  STS [R19+0x1200], R62 ;  /* 0x0012003e13007388 */ /* 0x000fe20000000800 */
[----:B------:R-:W-:Y:S01]  /*a570*/  LEA R14, R14, R119, 0x4 ;  /* 0x000000770e0e7211 */ /* 0x000fe200078e20ff */
[----:B------:R-:W-:-:S02]  /*a580*/  @!P2 IMAD R13, R9, c[0x0][0x1c0], RZ ;  /* 0x00007000090daa24 */ /* 0x000fc400078e02ff */
[----:B------:R-:W-:Y:S04]  /*a590*/  STS [R21+0x1000], R64 ;  /* 0x0010004015007388 */ /* 0x000fe80000000800 */
[----:B------:R-:W-:Y:S04]  /*a5a0*/  STS [R21+0x1200], R66 ;  /* 0x0012004215007388 */ /* 0x000fe80000000800 */
[----:B------:R-:W-:Y:S04]  /*a5b0*/  STS [R17+0x2000], R68 ;  /* 0x0020004411007388 */ /* 0x000fe80000000800 */
[----:B------:R-:W-:Y:S01]  /*a5c0*/  STS [R17+0x2200], R70 ;  /* 0x0022004611007388 */ /* 0x000fe20000000800 */
[----:B-1----:R-:W-:Y:S01]  /*a5d0*/  @!P0 SHF.R.S32.HI R16, RZ, 0x1f, R8 ;  /* 0x0000001fff108819 */ /* 0x002fe20000011408 */
[----:B---3--:R-:W-:-:S02]  /*a5e0*/  @!P0 IMAD.WIDE.U32 R44, R8, c[0x0][0x1e0], RZ ;  /* 0x00007800082c8a25 */ /* 0x008fc400078e00ff */
[----:B------:R-:W-:Y:S02]  /*a5f0*/  STS [R15+0x2000], R72 ;  /* 0x002000480f007388 */ /* 0x000fe40000000800 */
[C---:B------:R-:W-:Y:S02]  /*a600*/  @P5 IMAD R41, R8.reuse, c[0x0][0x214], RZ ;  /* 0x0000850008295a24 */ /* 0x040fe400078e02ff */
[----:B------:R1:W-:Y:S01]  /*a610*/  STS [R15+0x2200], R74 ;  /* 0x0022004a0f007388 */ /* 0x0003e20000000800 */
[----:B------:R-:W-:Y:S02]  /*a620*/  IMAD R13, R8, R13, RZ ;  /* 0x0000000d080d7224 */ /* 0x000fe400078e02ff */
[----:B------:R-:W-:Y:S01]  /*a630*/  @!P0 IMAD.MOV.U32 R7, RZ, RZ, R44 ;  /* 0x000000ffff078224 */ /* 0x000fe200078e002c */
[----:B------:R2:W-:Y:S01]  /*a640*/  STS [R19+0x2000], R76 ;  /* 0x0020004c13007388 */ /* 0x0005e20000000800 */
[----:B------:R-:W-:Y:S02]  /*a650*/  @P5 SEL R41, R41, R118, !P0 ;  /* 0x0000007629295207 */ /* 0x000fe40004000000 */
[----:B------:R-:W-:Y:S01]  /*a660*/  SEL R13, R13, RZ, !P5 ;  /* 0x000000ff0d0d7207 */ /* 0x000fe20006800000 */
[----:B------:R2:W-:Y:S04]  /*a670*/  STS [R19+0x2200], R78 ;  /* 0x0022004e13007388 */ /* 0x0005e80000000800 */
[----:B------:R2:W-:Y:S04]  /*a680*/  STS [R21+0x2000], R80 ;  /* 0x0020005015007388 */ /* 0x0005e80000000800 */
[----:B------:R2:W-:Y:S04]  /*a690*/  STS [R21+0x2200], R82 ;  /* 0x0022005215007388 */ /* 0x0005e80000000800 */
[----:B------:R-:W-:Y:S01]  /*a6a0*/  BAR.SYNC.DEFER_BLOCKING 0x0 ;  /* 0x0000000000007b1d */ /* 0x000fe20000010000 */
[----:B-1----:R-:W-:-:S05]  /*a6b0*/  @!P0 IMAD R15, R16, c[0x0][0x1e0], RZ ;  /* 0x00007800100f8a24 */ /* 0x002fca00078e02ff */
[----:B------:R-:W1:Y:S01]  /*a6c0*/  S2R R40, SR_CTAID.X ;  /* 0x0000000000287919 */ /* 0x000e620000002500 */
[----:B------:R-:W-:-:S03]  /*a6d0*/  @!P0 IMAD R15, R8, c[0x0][0x1e4], R15 ;  /* 0x00007900080f8a24 */ /* 0x000fc600078e020f */
[----:B------:R-:W3:Y:S02]  /*a6e0*/  S2R R42, SR_CTAID.Z ;  /* 0x00000000002a7919 */ /* 0x000ee40000002700 */
[----:B------:R-:W-:Y:S02]  /*a6f0*/  @!P0 IADD3 R6, R45, R15, RZ ;  /* 0x0000000f2d068210 */ /* 0x000fe40007ffe0ff */
[----:B------:R-:W-:Y:S01]  /*a700*/  @P2 MOV R15, c[0x0][0x210] ;  /* 0x00008400000f2a02 */ /* 0x000fe20000000f00 */
[----:B------:R-:W-:Y:S01]  /*a710*/  @!P5 CS2R R44, SRZ ;  /* 0x00000000002cd805 */ /* 0x000fe2000001ff00 */
[----:B------:R-:W-:Y:S02]  /*a720*/  @!P2 MOV R15, 0x1 ;  /* 0x00000001000fa802 */ /* 0x000fe40000000f00 */
[----:B------:R-:W-:Y:S02]  /*a730*/  LOP3.LUT P0, RZ, R10, 0x3, RZ, 0xc0, !PT ;  /* 0x000000030aff7812 */ /* 0x000fe4000780c0ff */
[----:B------:R-:W-:Y:S01]  /*a740*/  @P5 MOV R44, R41 ;  /* 0x00000029002c5202 */ /* 0x000fe20000000f00 */
[----:B------:R2:W4:Y:S01]  /*a750*/  LDS.128 R32, [R120] ;  /* 0x0000000078207984 */ /* 0x0005220000000c00 */
[----:B------:R-:W-:Y:S01]  /*a760*/  @P5 SHF.R.S32.HI R45, RZ, 0x1f, R41 ;  /* 0x0000001fff2d5819 */ /* 0x000fe20000011429 */
[----:B------:R-:W-:-:S02]  /*a770*/  @P3 FMUL.FTZ R41, R4, 0.69314718246459960938 ;  /* 0x3f31721804293820 */ /* 0x000fc40000410000 */
[----:B------:R2:W2:Y:S01]  /*a780*/  LDS.128 R28, [R120+0x800] ;  /* 0x00080000781c7984 */ /* 0x0004a20000000c00 */
[----:B-1----:R-:W-:-:S03]  /*a790*/  IMAD R8, R40, R15, RZ ;  /* 0x0000000f28087224 */ /* 0x002fc600078e02ff */
[----:B------:R1:W1:Y:S01]  /*a7a0*/  LDS.128 R24, [R120+0x1000] ;  /* 0x0010000078187984 */ /* 0x0002620000000c00 */
[----:B---3--:R-:W-:Y:S01]  /*a7b0*/  IMAD R13, R42, R9, R13 ;  /* 0x000000092a0d7224 */ /* 0x008fe200078e020d */
[----:B------:R-:W-:Y:S02]  /*a7c0*/  MOV R9, 0x7f800000 ;  /* 0x7f80000000097802 */ /* 0x000fe40000000f00 */
[----:B------:R3:W1:Y:S01]  /*a7d0*/  LDS.128 R20, [R120+0x1800] ;  /* 0x0018000078147984 */ /* 0x0006620000000c00 */
[----:B------:R-:W-:Y:S02]  /*a7e0*/  IMAD.SHL.U32 R8, R8, 0x40, RZ ;  /* 0x0000004008087824 */ /* 0x000fe400078e00ff */
[----:B------:R-:W-:Y:S01]  /*a7f0*/  @P3 FFMA.FTZ R9, R0, c[0x0][0x238], R41 ;  /* 0x00008e0000093a23 */ /* 0x000fe20000010029 */
[----:B------:R3:W1:Y:S02]  /*a800*/  LDS.128 R16, [R120+0x2000] ;  /* 0x0020000078107984 */ /* 0x0006640000000c00 */
[----:B------:R-:W-:-:S02]  /*a810*/  IADD3 R4, P2, P1, R8, R44, R13 ;  /* 0x0000002c08047210 */ /* 0x000fc4000795e00d */
        /* <DEDUP_REMOVED lines=21> */
.L_x_716:
[----:B------:R-:W-:Y:S05]  /*a970*/  BSYNC B0 ;  /* 0x0000000000007941 */ /* 0x000fea0003800000 */
.L_x_715:
[----:B------:R-:W-:Y:S01]  /*a980*/  IADD3 R4, P0, R128, R7, RZ ;  /* 0x0000000780047210 */ /* 0x000fe20007f1e0ff */
[----:B------:R-:W-:Y:S01]  /*a990*/  IMAD R123, R40, -0x40, R123 ;  /* 0xffffffc0287b7824 */ /* 0x000fe200078e027b */
[----:B---3--:R-:W-:Y:S01]  /*a9a0*/  SHF.R.S32.HI R3, RZ, 0x1f, R128 ;  /* 0x0000001fff037819 */ /* 0x008fe20000011480 */
        /* <DEDUP_REMOVED lines=20> */
[----:B-1----:R3:W-:Y:S04]  /*aaf0*/  @!P2 STG.E.128 [R2.64+0x40], R24 ;  /* 0x000040180200a986 */ /* 0x0027e8000c101d16 */
[----:B------:R3:W-:Y:S02]  /*ab00*/  @!P1 STG.E.128 [R2.64+0x80], R16 ;  /* 0x0000801002009986 */ /* 0x0007e4000c101d16 */
.L_x_718:
[----:B------:R-:W-:Y:S05]  /*ab10*/  BSYNC B0 ;  /* 0x0000000000007941 */ /* 0x000fea0003800000 */
.L_x_717:
[----:B------:R-:W-:-:S04]  /*ab20*/  LEA.HI.SX32 R0, R11, 0x20, 0x1e ;  /* 0x000000200b007811 */ /* 0x000fc800078ff2ff */
        /* <DEDUP_REMOVED lines=8> */
[----:B---3--:R-:W-:Y:S01]  /*abb0*/  IMAD R3, R130, c[0x0][0x1e8], RZ ;  /* 0x00007a0082037a24 */ /* 0x008fe200078e02ff */
        /* <DEDUP_REMOVED lines=10> */
.L_x_688:
[----:B------:R-:W1:Y:S01]  /*ac60*/  LDC.U8 R2, c[0x0][0x329] ;  /* 0x0000ca40ff027b82 */ /* 0x000e620000000000 */
[----:B------:R-:W-:Y:S01]  /*ac70*/  ISETP.NE.AND P3, PT, R118, -0x1, PT ;  /* 0xffffffff7600780c */ /* 0x000fe20003f65270 */
[----:B------:R-:W-:Y:S01]  /*ac80*/  BSSY B0, `(.L_x_719) ;  /* 0x0000044000007945 */ /* 0x000fe20003800000 */
[----:B------:R-:W-:-:S02]  /*ac90*/  LEA.HI R17, R17, R10, RZ, 0x2 ;  /* 0x0000000a11117211 */ /* 0x000fc400078f10ff */
[----:B------:R-:W-:Y:S02]  /*aca0*/  IADD3 R123, -R12, R123, RZ ;  /* 0x0000007b0c7b7210 */ /* 0x000fe40007ffe1ff */
[----:B------:R-:W-:Y:S01]  /*acb0*/  LOP3.LUT R5, R17, 0xfffffffc, RZ, 0xc0, !PT ;  /* 0xfffffffc11057812 */ /* 0x000fe200078ec0ff */
[----:B------:R-:W2:Y:S03]  /*acc0*/  LDC.U8 R0, c[0x0][0x328] ;  /* 0x0000ca00ff007b82 */ /* 0x000ea60000000000 */
[----:B------:R-:W-:-:S03]  /*acd0*/  IADD3 R10, -R5, R10, RZ ;  /* 0x0000000a050a7210 */ /* 0x000fc60007ffe1ff */
[----:B------:R-:W-:Y:S01]  /*ace0*/  @P3 IMAD.WIDE.U32 R8, R118, c[0x0][0x1e8], RZ ;  /* 0x00007a0076083a25 */ /* 0x000fe200078e00ff */
[----:B------:R-:W-:-:S03]  /*acf0*/  @!P3 SHF.R.S32.HI R7, RZ, 0x1f, R14 ;  /* 0x0000001fff07b819 */ /* 0x000fc6000001140e */
[----:B------:R-:W-:Y:S02]  /*ad00*/  @P3 IMAD.MOV.U32 R6, RZ, RZ, R8 ;  /* 0x000000ffff063224 */ /* 0x000fe400078e0008 */
[----:B------:R-:W-:Y:S01]  /*ad10*/  @!P3 IMAD R7, R7, c[0x0][0x1e0], RZ ;  /* 0x000078000707ba24 */ /* 0x000fe200078e02ff */
[----:B-1----:R-:W-:Y:S02]  /*ad20*/  ISETP.NE.AND P2, PT, R2, RZ, PT ;  /* 0x000000ff0200720c */ /* 0x002fe40003f45270 */
[----:B--2---:R-:W-:-:S04]  /*ad30*/  ISETP.NE.AND P1, PT, R0, RZ, PT ;  /* 0x000000ff0000720c */ /* 0x004fc80003f25270 */
[----:B------:R-:W-:-:S07]  /*ad40*/  ISETP.EQ.AND P1, PT, R2, RZ, P1 ;  /* 0x000000ff0200720c */ /* 0x000fce0000f22270 */
[----:B------:R-:W-:Y:S01]  /*ad50*/  @P2 IMAD.MOV.U32 R4, RZ, RZ, c[0x0][0x210] ;  /* 0x00008400ff042624 */ /* 0x000fe200078e00ff */
[----:B------:R-:W-:Y:S01]  /*ad60*/  @!P2 ISETP.NE.AND P0, PT, R0, RZ, PT ;  /* 0x000000ff0000a20c */ /* 0x000fe20003f05270 */
[----:B------:R-:W-:Y:S02]  /*ad70*/  @!P2 IMAD.MOV.U32 R0, RZ, RZ, c[0x0][0x214] ;  /* 0x00008500ff00a624 */ /* 0x000fe400078e00ff */
[----:B------:R-:W-:Y:S02]  /*ad80*/  @P2 IMAD R4, R4, c[0x0][0x214], RZ ;  /* 0x0000850004042a24 */ /* 0x000fe400078e02ff */
[----:B------:R-:W-:Y:S01]  /*ad90*/  @P2 IMAD.MOV.U32 R3, RZ, RZ, 0x1 ;  /* 0x00000001ff032424 */ /* 0x000fe200078e00ff */
[----:B------:R-:W-:Y:S01]  /*ada0*/  @!P2 SEL R4, R0, c[0x0][0x234], !P0 ;  /* 0x00008d000004aa07 */ /* 0x000fe20004000000 */
[C---:B------:R-:W-:Y:S01]  /*adb0*/  @P3 IMAD R0, R118.reuse, c[0x0][0x1ec], R9 ;  /* 0x00007b0076003a24 */ /* 0x040fe200078e0209 */
[----:B------:R-:W-:Y:S01]  /*adc0*/  ISETP.NE.OR P0, PT, R118, -0x1, !P1 ;  /* 0xffffffff7600780c */ /* 0x000fe20004f05670 */
[----:B------:R-:W-:-:S04]  /*add0*/  @!P3 IMAD.WIDE.U32 R8, R14, c[0x0][0x1e0], RZ ;  /* 0x000078000e08ba25 */ /* 0x000fc800078e00ff */
[----:B------:R-:W-:Y:S02]  /*ade0*/  @!P2 IMAD R3, R4, c[0x0][0x1c0], RZ ;  /* 0x000070000403aa24 */ /* 0x000fe400078e02ff */
[C---:B------:R-:W-:Y:S02]  /*adf0*/  @!P3 IMAD R2, R14.reuse, c[0x0][0x1e4], R7 ;  /* 0x000079000e02ba24 */ /* 0x040fe400078e0207 */
[----:B------:R-:W-:Y:S02]  /*ae00*/  IMAD R3, R14, R3, RZ ;  /* 0x000000030e037224 */ /* 0x000fe400078e02ff */
[----:B------:R-:W-:Y:S01]  /*ae10*/  @!P3 IMAD.MOV.U32 R6, RZ, RZ, R8 ;  /* 0x000000ffff06b224 */ /* 0x000fe200078e0008 */
[----:B------:R-:W-:Y:S01]  /*ae20*/  SHF.R.S32.HI R8, RZ, 0x2, R17 ;  /* 0x00000002ff087819 */ /* 0x000fe20000011411 */
[----:B------:R-:W-:Y:S01]  /*ae30*/  @!P3 IMAD.IADD R0, R9, 0x1, R2 ;  /* 0x000000010900b824 */ /* 0x000fe200078e0202 */
[----:B------:R-:W-:Y:S01]  /*ae40*/  SEL R3, R3, RZ, !P1 ;  /* 0x000000ff03037207 */ /* 0x000fe20004800000 */
[----:B------:R-:W-:Y:S01]  /*ae50*/  @!P0 IMAD R118, R14, c[0x0][0x214], RZ ;  /* 0x000085000e768a24 */ /* 0x000fe200078e02ff */
[----:B------:R-:W-:Y:S01]  /*ae60*/  SHF.R.S32.HI R2, RZ, 0x1f, R27 ;  /* 0x0000001fff027819 */ /* 0x000fe2000001141b */
[----:B------:R-:W-:Y:S01]  /*ae70*/  @P2 IMAD.MOV.U32 R5, RZ, RZ, c[0x0][0x210] ;  /* 0x00008400ff052624 */ /* 0x000fe200078e00ff */
[----:B------:R-:W-:Y:S01]  /*ae80*/  @!P1 CS2R R14, SRZ ;  /* 0x00000000000e9805 */ /* 0x000fe2000001ff00 */
[----:B------:R-:W-:Y:S01]  /*ae90*/  IMAD R4, R27, R4, R3 ;  /* 0x000000041b047224 */ /* 0x000fe200078e0203 */
[----:B------:R-:W-:Y:S01]  /*aea0*/  @P1 MOV R14, R118 ;  /* 0x00000076000e1202 */ /* 0x000fe20000000f00 */
[----:B------:R-:W-:Y:S01]  /*aeb0*/  IMAD.SHL.U32 R3, R10, 0x8, RZ ;  /* 0x000000080a037824 */ /* 0x000fe200078e00ff */
[----:B------:R-:W-:Y:S01]  /*aec0*/  @P1 SHF.R.S32.HI R15, RZ, 0x1f, R118 ;  /* 0x0000001fff0f1819 */ /* 0x000fe20000011476 */
        /* <DEDUP_REMOVED lines=8> */
[----:B------:R-:W-:Y:S01]  /*af50*/  IADD3 R0, R3, 0x40, RZ ;  /* 0x0000004003007810 */ /* 0x000fe20007ffe0ff */
[----:B------:R-:W-:-:S04]  /*af60*/  IMAD.WIDE R20, R20, 0x40, R8 ;  /* 0x0000004014147825 */ /* 0x000fc800078e0208 */
[----:B------:R-:W-:Y:S01]  /*af70*/  IMAD.WIDE.U32 R12, R27, c[0x0][0x1f0], R6 ;  /* 0x00007c001b0c7a25 */ /* 0x000fe200078e0006 */
[----:B------:R-:W-:Y:S02]  /*af80*/  SHF.R.S32.HI R7, RZ, 0x1f, R11 ;  /* 0x0000001fff077819 */ /* 0x000fe4000001140b */
[--C-:B------:R-:W-:Y:S02]  /*af90*/  IADD3 R11, P1, P0, R11, R14, R4.reuse ;  /* 0x0000000e0b0b7210 */ /* 0x100fe4000783e004 */
[----:B------:R-:W-:Y:S02]  /*afa0*/  SHF.R.S32.HI R14, RZ, 0x1f, R4 ;  /* 0x0000001fff0e7819 */ /* 0x000fe40000011404 */
[----:B------:R-:W-:Y:S02]  /*afb0*/  IADD3 R4, R3, 0x20, RZ ;  /* 0x0000002003047810 */ /* 0x000fe40007ffe0ff */
        /* <DEDUP_REMOVED lines=16> */
.L_x_720:
[----:B------:R-:W-:Y:S05]  /*b0c0*/  BSYNC B0 ;  /* 0x0000000000007941 */ /* 0x000fea0003800000 */
.L_x_719:
        /* <DEDUP_REMOVED lines=19> */
.L_x_722:
[----:B------:R-:W-:Y:S05]  /*b200*/  BSYNC B0 ;  /* 0x0000000000007941 */ /* 0x000fea0003800000 */
.L_x_721:
[----:B------:R-:W-:-:S04]  /*b210*/  ISETP.NE.AND P2, PT, R10, RZ, PT ;  /* 0x000000ff0a00720c */ /* 0x000fc80003f45270 */
[-C--:B------:R-:W-:Y:S02]  /*b220*/  ISETP.GE.OR P1, PT, R8, R123.reuse, P2 ;  /* 0x0000007b0800720c */ /* 0x080fe40001726670 */
[----:B------:R-:W-:-:S11]  /*b230*/  ISETP.GE.OR P2, PT, R2, R123, P2 ;  /* 0x0000007b0200720c */ /* 0x000fd60001746670 */
[----:B------:R-:W-:-:S05]  /*b240*/  @!P1 IMAD R0, R8, R5, RZ ;  /* 0x0000000508009224 */ /* 0x000fca00078e02ff */
[----:B------:R-:W-:-:S04]  /*b250*/  @!P1 IADD3 R3, P0, R0, R11, RZ ;  /* 0x0000000b00039210 */ /* 0x000fc80007f1e0ff */
[----:B------:R-:W-:Y:S02]  /*b260*/  @!P1 LEA.HI.X.SX32 R0, R0, R7, 0x1, P0 ;  /* 0x0000000700009211 */ /* 0x000fe400000f0eff */
[----:B------:R-:W-:-:S04]  /*b270*/  @!P1 LEA R8, P0, R3, c[0x0][0x200], 0x2 ;  /* 0x0000800003089a11 */ /* 0x000fc800078010ff */
[----:B------:R-:W-:Y:S01]  /*b280*/  @!P1 LEA.HI.X R9, R3, c[0x0][0x204], R0, 0x2, P0 ;  /* 0x0000810003099a11 */ /* 0x000fe200000f1400 */
[----:B------:R-:W-:-:S05]  /*b290*/  @!P1 IMAD.MOV.U32 R3, RZ, RZ, 0x7f800000 ;  /* 0x7f800000ff039424 */ /* 0x000fca00078e00ff */
[----:B------:R3:W-:Y:S01]  /*b2a0*/  @!P1 STG.E [R8.64], R3 ;  /* 0x0000000308009986 */ /* 0x0007e2000c101916 */
[----:B------:R-:W-:Y:S05]  /*b2b0*/  @P2 EXIT ;  /* 0x000000000000294d */ /* 0x000fea0003800000 */
[----:B------:R-:W-:Y:S02]  /*b2c0*/  IMAD R2, R2, R5, RZ ;  /* 0x0000000502027224 */ /* 0x000fe400078e02ff */
[----:B---3--:R-:W-:-:S03]  /*b2d0*/  IMAD.MOV.U32 R3, RZ, RZ, 0x7f800000 ;  /* 0x7f800000ff037424 */ /* 0x008fc600078e00ff */
[----:B------:R-:W-:-:S04]  /*b2e0*/  IADD3 R11, P0, R2, R11, RZ ;  /* 0x0000000b020b7210 */ /* 0x000fc80007f1e0ff */
[----:B------:R-:W-:Y:S02]  /*b2f0*/  LEA.HI.X.SX32 R2, R2, R7, 0x1, P0 ;  /* 0x0000000702027211 */ /* 0x000fe400000f0eff */
[----:B------:R-:W-:-:S04]  /*b300*/  LEA R4, P0, R11, c[0x0][0x200], 0x2 ;  /* 0x000080000b047a11 */ /* 0x000fc800078010ff */
[----:B------:R-:W-:-:S05]  /*b310*/  LEA.HI.X R5, R11, c[0x0][0x204], R2, 0x2, P0 ;  /* 0x000081000b057a11 */ /* 0x000fca00000f1402 */
[----:B------:R-:W-:Y:S01]  /*b320*/  STG.E [R4.64], R3 ;  /* 0x0000000304007986 */ /* 0x000fe2000c101916 */
[----:B------:R-:W-:Y:S05]  /*b330*/  EXIT ;  /* 0x000000000000794d */ /* 0x000fea0003800000 */
.L_x_723:
        /* <DEDUP_REMOVED lines=12> */
.L_x_996:


//--------------------- .text._ZN5flash16flash_fwd_kernelI23Flash_fwd_kernel_traitsILi96ELi64ELi64ELi4ELb0ELb0EN7cutlass6half_tE19Flash_kernel_traitsILi96ELi64ELi64ELi4ES3_EELb1ELb1ELb0ELb0ELb1ELb1ELb0ELb0EEEvNS_16Flash_fwd_paramsE --------------------------
	.section	.text._ZN5flash16flash_fwd_kernelI23Flash_fwd_kernel_traitsILi96ELi64ELi64ELi4ELb0ELb0EN7cutlass6half_tE19Flash_kernel_traitsILi96ELi64ELi64ELi4ES3_EELb1ELb1ELb0ELb0ELb1ELb1ELb0ELb0EEEvNS_16Flash_fwd_paramsE,"ax",@progbits
	.sectioninfo	@"SHI_REGISTERS=160"
	.align	128
        .global         _ZN5flash16flash_fwd_kernelI23Flash_fwd_kernel_traitsILi96ELi64ELi64ELi4ELb0ELb0EN7cutlass6half_tE19Flash_kernel_traitsILi96ELi64ELi64ELi4ES3_EELb1ELb1ELb0ELb0ELb1ELb1ELb0ELb0EEEvNS_16Flash_fwd_paramsE
        .type           _ZN5flash16flash_fwd_kernelI23Flash_fwd_kernel_traitsILi96ELi64ELi64ELi4ELb0ELb0EN7cutlass6half_tE19Flash_kernel_traitsILi96ELi64ELi64ELi4ES3_EELb1ELb1ELb0ELb0ELb1ELb1ELb0ELb0EEEvNS_16Flash_fwd_paramsE,@function
        .size           _ZN5flash16flash_fwd_kernelI23Flash_fwd_kernel_traitsILi96ELi64ELi64ELi4ELb0ELb0EN7cutlass6half_tE19Flash_kernel_traitsILi96ELi64ELi64ELi4ES3_EELb1ELb1ELb0ELb0ELb1ELb1ELb0ELb0EEEvNS_16Flash_fwd_paramsE,(.L_x_997 - _ZN5flash16flash_fwd_kernelI23Flash_fwd_kernel_traitsILi96ELi64ELi64ELi4ELb0ELb0EN7cutlass6half_tE19Flash_kernel_traitsILi96ELi64ELi64ELi4ES3_EELb1ELb1ELb0ELb0ELb1ELb1ELb0ELb0EEEvNS_16Flash_fwd_paramsE)
        .other          _ZN5flash16flash_fwd_kernelI23Flash_fwd_kernel_traitsILi96ELi64ELi64ELi4ELb0ELb0EN7cutlass6half_tE19Flash_kernel_traitsILi96ELi64ELi64ELi4ES3_EELb1ELb1ELb0ELb0ELb1ELb1ELb0ELb0EEEvNS_16Flash_fwd_paramsE,@"STO_CUDA_ENTRY STV_DEFAULT"
_ZN5flash16flash_fwd_kernelI23Flash_fwd_kernel_traitsILi96ELi64ELi64ELi4ELb0ELb0EN7cutlass6half_tE19Flash_kernel_traitsILi96ELi64ELi64ELi4ES3_EELb1ELb1ELb0ELb0ELb1ELb1ELb0ELb0EEEvNS_16Flash_fwd_paramsE:
.text._ZN5flash16flash_fwd_kernelI23Flash_fwd_kernel_traitsILi96ELi64ELi64ELi4ELb0ELb0EN7cutlass6half_tE19Flash_kernel_traitsILi96ELi64ELi64ELi4ES3_EELb1ELb1ELb0ELb0ELb1ELb1ELb0ELb0EEEvNS_16Flash_fwd_paramsE:
        /* <DEDUP_REMOVED lines=12> */
[----:B------:R-:W-:Y:S01]  /*00c0*/  IMAD.MOV.U32 R21, RZ, RZ, RZ ;  /* 0x000000ffff157224 */ /* 0x000fe200078e00ff */
[----:B------:R-:W-:Y:S01]  /*00d0*/  ISETP.NE.U32.AND P4, PT, RZ, c[0x0][0x258], PT ;  /* 0x00009600ff007a0c */ /* 0x000fe20003f85070 */
[----:B------:R-:W1:Y:S01]  /*00e0*/  S2R R74, SR_CTAID.X ;  /* 0x00000000004a7919 */ /* 0x000e620000002500 */
[----:B------:R-:W-:Y:S02]  /*00f0*/  ISETP.NE.AND.EX P1, PT, RZ, c[0x0][0x254], PT, P1 ;  /* 0x00009500ff007a0c */ /* 0x000fe40003f25310 */
[----:B------:R-:W-:Y:S01]  /*0100*/  ISETP.NE.AND.EX P4, PT, RZ, c[0x0][0x25c], PT, P4 ;  /* 0x00009700ff007a0c */ /* 0x000fe20003f85340 */
[----:B------:R-:W4:Y:S04]  /*0110*/  S2R R9, SR_CTAID.Y ;  /* 0x0000000000097919 */ /* 0x000f280000002600 */
[----:B------:R-:W1:Y:S04]  /*0120*/  S2R R10, SR_CTAID.Z ;  /* 0x00000000000a7919 */ /* 0x000e680000002700 */
[----:B------:R-:W5:Y:S02]  /*0130*/  S2R R81, SR_TID.X ;  /* 0x0000000000517919 */ /* 0x000f640000002100 */
[----:B------:R-:W-:-:S04]  /*0140*/  @P1 IMAD.MOV.U32 R4, RZ, RZ, 0x4 ;  /* 0x00000004ff041424 */ /* 0x000fc800078e00ff */
[----:B----4-:R-:W-:Y:S01]  /*0150*/  @P1 IMAD.WIDE R4, R9, R4, c[0x0][0x250] ;  /* 0x0000940009041625 */ /* 0x010fe200078e0204 */
[----:B-1----:R-:W-:-:S04]  /*0160*/  LOP3.LUT R0, R10, R74, R9, 0xfe, !PT ;  /* 0x0000004a0a007212 */ /* 0x002fc800078efe09 */
[----:B-----5:R-:W-:Y:S01]  /*0170*/  LOP3.LUT P3, RZ, R0, R81, RZ, 0xfc, !PT ;  /* 0x0000005100ff7212 */ /* 0x020fe2000786fcff */
[----:B------:R-:W-:-:S12]  /*0180*/  @P4 IMAD.MOV.U32 R0, RZ, RZ, 0x4 ;  /* 0x00000004ff004424 */ /* 0x000fd800078e00ff */
[----:B------:R-:W-:Y:S02]  /*0190*/  @!P3 IMAD.MOV.U32 R12, RZ, RZ, c[0x0][0x308] ;  /* 0x0000c200ff0cb624 */ /* 0x000fe400078e00ff */
[----:B------:R-:W-:Y:S01]  /*01a0*/  @!P3 IMAD.MOV.U32 R13, RZ, RZ, c[0x0][0x30c] ;  /* 0x0000c300ff0db624 */ /* 0x000fe200078e00ff */
[----:B--2---:R-:W1:Y:S08]  /*01b0*/  @P2 R2UR UR22, R6 ;  /* 0x00000000061623c2 */ /* 0x004e7000000e0000 */
[----:B------:R-:W2:Y:S01]  /*01c0*/  @P2 R2UR UR23, R7 ;  /* 0x00000000071723c2 */ /* 0x000ea200000e0000 */
[----:B---3--:R-:W-:-:S05]  /*01d0*/  @P2 IADD3 R2, P0, R14, c[0x0][0x300], RZ ;  /* 0x0000c0000e022a10 */ /* 0x008fca0007f1e0ff */
[----:B------:R-:W-:Y:S02]  /*01e0*/  @P2 IMAD.X R3, RZ, RZ, R15, P0 ;  /* 0x000000ffff032224 */ /* 0x000fe400000e060f */
[----:B------:R-:W-:-:S03]  /*01f0*/  @P4 IMAD.WIDE R14, R9, R0, c[0x0][0x258] ;  /* 0x00009600090e4625 */ /* 0x000fc600078e0200 */
[----:B------:R3:W-:Y:S01]  /*0200*/  @!P3 STG.E.64 [R12.64+0x8], R2 ;  /* 0x000008020c00b986 */ /* 0x0007e2000c101b14 */
[----:B-1----:R-:W-:Y:S02]  /*0210*/  IMAD.U32 R6, RZ, RZ, UR22 ;  /* 0x00000016ff067e24 */ /* 0x002fe4000f8e00ff */
[----:B--2---:R-:W-:-:S05]  /*0220*/  IMAD.U32 R7, RZ, RZ, UR23 ;  /* 0x00000017ff077e24 */ /* 0x004fca000f8e00ff */
[----:B------:R1:W-:Y:S04]  /*0230*/  @!P3 STG.E.64 [R12.64], R6 ;  /* 0x000000060c00b986 */ /* 0x0003e8000c101b14 */
[----:B------:R-:W2:Y:S04]  /*0240*/  @P1 LDG.E R21, [R4.64] ;  /* 0x0000001404151981 */ /* 0x000ea8000c1e1900 */
[----:B------:R-:W2:Y:S01]  /*0250*/  @P4 LDG.E R80, [R14.64] ;  /* 0x000000140e504981 */ /* 0x000ea2000c1e1900 */
[----:B------:R-:W-:Y:S01]  /*0260*/  SHF.R.S32.HI R8, RZ, 0x1f, R81 ;  /* 0x0000001fff087819 */ /* 0x000fe20000011451 */
[----:B------:R-:W-:Y:S01]  /*0270*/  IMAD.SHL.U32 R82, R74, 0x40, RZ ;  /* 0x000000404a527824 */ /* 0x000fe200078e00ff */
[----:B------:R-:W-:Y:S01]  /*0280*/  @!P4 ISETP.NE.U32.AND P3, PT, RZ, c[0x0][0x268], PT ;  /* 0x00009a00ff00ca0c */ /* 0x000fe20003f65070 */
[----:B------:R-:W-:Y:S01]  /*0290*/  IMAD R72, R9, c[0x0][0x1c0], R10 ;  /* 0x0000700009487a24 */ /* 0x000fe200078e020a */
[----:B------:R-:W-:-:S02]  /*02a0*/  LEA.HI R77, R8, R81, RZ, 0x5 ;  /* 0x00000051084d7211 */ /* 0x000fc400078f28ff */
[----:B------:R-:W-:Y:S01]  /*02b0*/  ISETP.GE.AND P2, PT, R82, c[0x0][0x214], PT ;  /* 0x0000850052007a0c */ /* 0x000fe20003f46270 */
[----:B------:R-:W-:Y:S01]  /*02c0*/  IMAD.SHL.U32 R72, R72, 0x20, RZ ;  /* 0x0000002048487824 */ /* 0x000fe200078e00ff */
[----:B------:R-:W-:Y:S02]  /*02d0*/  LOP3.LUT R0, R77, 0xffffffe0, RZ, 0xc0, !PT ;  /* 0xffffffe04d007812 */ /* 0x000fe400078ec0ff */
[----:B------:R-:W-:-:S03]  /*02e0*/  @!P4 ISETP.NE.AND.EX P3, PT, RZ, c[0x0][0x26c], PT, P3 ;  /* 0x00009b00ff00ca0c */ /* 0x000fc60003f65330 */
[----:B------:R-:W-:Y:S01]  /*02f0*/  IMAD.IADD R83, R81, 0x1, -R0 ;  /* 0x0000000151537824 */ /* 0x000fe200078e0a00 */
[----:B------:R-:W-:-:S04]  /*0300*/  @!P4 SEL R0, RZ, c[0x0][0x21c], !P3 ;  /* 0x00008700ff00ca07 */ /* 0x000fc80005800000 */
[--C-:B------:R-:W-:Y:S02]  /*0310*/  IADD3 R84, P1, P0, R72, R2, R83.reuse ;  /* 0x0000000248547210 */ /* 0x100fe4000783e053 */
[----:B------:R-:W-:Y:S02]  /*0320*/  SHF.R.S32.HI R72, RZ, 0x1f, R72 ;  /* 0x0000001fff487819 */ /* 0x000fe40000011448 */
[----:B---3--:R-:W-:-:S04]  /*0330*/  SHF.R.S32.HI R2, RZ, 0x1f, R83 ;  /* 0x0000001fff027819 */ /* 0x008fc80000011453 */
[----:B------:R-:W-:Y:S01]  /*0340*/  IADD3.X R72, R72, R3, R2, P1, P0 ;  /* 0x0000000348487210 */ /* 0x000fe20000fe0402 */
[--C-:B--2---:R-:W-:Y:S01]  /*0350*/  @P4 IMAD.IADD R80, R80, 0x1, -R21.reuse ;  /* 0x0000000150504824 */ /* 0x104fe200078e0a15 */
[----:B------:R-:W-:Y:S01]  /*0360*/  @!P4 IADD3 R80, R0, c[0x0][0x218], -R21 ;  /* 0x000086000050ca10 */ /* 0x000fe20007ffe815 */
[----:B------:R-:W-:Y:S06]  /*0370*/  @P2 EXIT ;  /* 0x000000000000294d */ /* 0x000fec0003800000 */
[----:B-1----:R-:W-:Y:S02]  /*0380*/  IADD3 R3, R82, 0x7f, RZ ;  /* 0x0000007f52037810 */ /* 0x002fe40007ffe0ff */
[C---:B------:R-:W-:Y:S02]  /*0390*/  IADD3 R5, R80.reuse, 0x3f, RZ ;  /* 0x0000003f50057810 */ /* 0x040fe40007ffe0ff */
[----:B------:R-:W-:Y:S02]  /*03a0*/  IADD3 R3, R80, -c[0x0][0x214], R3 ;  /* 0x8000850050037a10 */ /* 0x000fe40007ffe003 */
[----:B------:R-:W-:Y:S02]  /*03b0*/  SHF.R.S32.HI R2, RZ, 0x1f, R5 ;  /* 0x0000001fff027819 */ /* 0x000fe40000011405 */
[----:B------:R-:W-:-:S02]  /*03c0*/  IADD3 R3, R3, c[0x0][0x2e8], RZ ;  /* 0x0000ba0003037a10 */ /* 0x000fc40007ffe0ff */
[----:B------:R-:W-:Y:S02]  /*03d0*/  LEA.HI R2, R2, R5, RZ, 0x6 ;  /* 0x0000000502027211 */ /* 0x000fe400078f30ff */
[----:B------:R-:W-:Y:S02]  /*03e0*/  SHF.R.S32.HI R0, RZ, 0x1f, R3 ;  /* 0x0000001fff007819 */ /* 0x000fe40000011403 */
[----:B------:R-:W-:Y:S02]  /*03f0*/  SHF.R.S32.HI R2, RZ, 0x6, R2 ;  /* 0x00000006ff027819 */ /* 0x000fe40000011402 */
[----:B------:R-:W-:-:S04]  /*0400*/  LEA.HI R0, R0, R3, RZ, 0x6 ;  /* 0x0000000300007211 */ /* 0x000fc800078f30ff */
[----:B------:R-:W-:-:S04]  /*0410*/  SHF.R.S32.HI R85, RZ, 0x6, R0 ;  /* 0x00000006ff557819 */ /* 0x000fc80000011400 */
[----:B------:R-:W-:-:S04]  /*0420*/  IMNMX R85, R2, R85, PT ;  /* 0x0000005502557217 */ /* 0x000fc80003800200 */
[----:B------:R-:W-:-:S13]  /*0430*/  ISETP.GE.AND P0, PT, R85, 0x1, PT ;  /* 0x000000015500780c */ /* 0x000fda0003f06270 */
[----:B------:R-:W-:Y:S05]  /*0440*/  @!P0 BRA `(.L_x_724) ;  /* 0x0000646000008947 */ /* 0x000fea0003800000 */
[----:B------:R-:W-:Y:S01]  /*0450*/  IABS R3, c[0x0][0x1c8] ;  /* 0x0000720000037a13 */ /* 0x000fe20000000000 */
[----:B------:R-:W-:Y:S01]  /*0460*/  UMOV UR18, 0x6 ;  /* 0x0000000600127882 */ /* 0x000fe20000000000 */
[CC--:B------:R-:W-:Y:S01]  /*0470*/  LEA.HI R25, R8.reuse, R81.reuse, RZ, 0x2 ;  /* 0x0000005108197211 */ /* 0x0c0fe200078f10ff */
[----:B------:R-:W-:Y:S01]  /*0480*/  ULDC.64 UR6, c[0x0][0x198] ;  /* 0x0000660000067ab9 */ /* 0x000fe20000000a00 */
[----:B------:R-:W1:Y:S01]  /*0490*/  I2F.RP R0, R3 ;  /* 0x0000000300007306 */ /* 0x000e620000209400 */
[-C--:B------:R-:W-:Y:S01]  /*04a0*/  LEA.HI R6, R8, R81.reuse, RZ, 0x3 ;  /* 0x0000005108067211 */ /* 0x080fe200078f18ff */
[----:B------:R-:W-:Y:S01]  /*04b0*/  USHF.L.U64.HI UR16, UR6, UR18, UR7 ;  /* 0x0000001206107299 */ /* 0x000fe20008010207 */
[----:B------:R-:W-:Y:S01]  /*04c0*/  LOP3.LUT R128, R25, 0xfffffffc, RZ, 0xc0, !PT ;  /* 0xfffffffc19807812 */ /* 0x000fe200078ec0ff */
[----:B------:R-:W-:Y:S01]  /*04d0*/  USHF.L.U32 UR17, UR6, 0x6, URZ ;  /* 0x0000000606117899 */ /* 0x000fe2000800063f */
[----:B------:R-:W-:Y:S01]  /*04e0*/  SHF.R.S32.HI R13, RZ, 0x3, R6 ;  /* 0x00000003ff0d7819 */ /* 0x000fe20000011406 */
[----:B------:R-:W-:Y:S01]  /*04f0*/  ULDC.64 UR4, c[0x0][0x1a0] ;  /* 0x0000680000047ab9 */ /* 0x000fe20000000a00 */
[----:B------:R-:W-:Y:S01]  /*0500*/  LOP3.LUT R7, R10, c[0x0][0x1c8], RZ, 0x3c, !PT ;  /* 0x000072000a077a12 */ /* 0x000fe200078e3cff */
[----:B------:R-:W-:Y:S01]  /*0510*/  IMAD.IADD R128, R81, 0x1, -R128 ;  /* 0x0000000151807824 */ /* 0x000fe200078e0a80 */
[----:B------:R-:W-:Y:S01]  /*0520*/  LEA.HI R8, R8, R81, RZ, 0x4 ;  /* 0x0000005108087211 */ /* 0x000fe200078f20ff */
[----:B------:R-:W-:Y:S01]  /*0530*/  IMAD.SHL.U32 R13, R13, 0x40, RZ ;  /* 0x000000400d0d7824 */ /* 0x000fe200078e00ff */
[----:B------:R-:W-:Y:S01]  /*0540*/  ISETP.GE.AND P0, PT, R7, RZ, PT ;  /* 0x000000ff0700720c */ /* 0x000fe20003f06270 */
[----:B------:R-:W-:Y:S01]  /*0550*/  IMAD.SHL.U32 R128, R128, 0x8, RZ ;  /* 0x0000000880807824 */ /* 0x000fe200078e00ff */
[----:B------:R-:W-:Y:S01]  /*0560*/  SHF.R.S32.HI R2, RZ, 0x4, R8 ;  /* 0x00000004ff027819 */ /* 0x000fe20000011408 */
[----:B------:R-:W-:Y:S01]  /*0570*/  USHF.L.U32 UR19, UR4, 0x6, URZ ;  /* 0x0000000604137899 */ /* 0x000fe2000800063f */
[----:B------:R-:W-:Y:S01]  /*0580*/  LOP3.LUT R13, R13, 0xc0, RZ, 0xc0, !PT ;  /* 0x000000c00d0d7812 */ /* 0x000fe200078ec0ff */
[----:B-1----:R-:W1:Y:S01]  /*0590*/  MUFU.RCP R14, R0 ;  /* 0x00000000000e7308 */ /* 0x002e620000001000 */
[----:B------:R-:W-:Y:S01]  /*05a0*/  LEA.HI R5, R8, R2, RZ, 0x1 ;  /* 0x0000000208057211 */ /* 0x000fe200078f08ff */
[----:B------:R-:W-:Y:S01]  /*05b0*/  USHF.L.U64.HI UR18, UR4, UR18, UR5 ;  /* 0x0000001204127299 */ /* 0x000fe20008010205 */
[----:B------:R-:W-:-:S02]  /*05c0*/  SHF.R.S32.HI R132, RZ, 0x2, R25 ;  /* 0x00000002ff847819 */ /* 0x000fc40000011419 */
[----:B------:R-:W-:Y:S02]  /*05d0*/  LOP3.LUT R8, R8, 0xfffffff0, RZ, 0xc0, !PT ;  /* 0xfffffff008087812 */ /* 0x000fe400078ec0ff */
[----:B------:R-:W-:Y:S02]  /*05e0*/  LEA.HI R25, R25, R132, RZ, 0x1 ;  /* 0x0000008419197211 */ /* 0x000fe400078f08ff */
[----:B------:R-:W-:Y:S01]  /*05f0*/  SHF.R.S32.HI R133, RZ, 0x1f, R132 ;  /* 0x0000001fff857819 */ /* 0x000fe20000011484 */
[----:B------:R-:W-:Y:S01]  /*0600*/  IMAD.IADD R8, R81, 0x1, -R8 ;  /* 0x0000000151087824 */ /* 0x000fe200078e0a08 */
[----:B------:R-:W-:Y:S02]  /*0610*/  IADD3 R19, P1, R132, R21, RZ ;  /* 0x0000001584137210 */ /* 0x000fe40007f3e0ff */
[----:B------:R-:W-:Y:S02]  /*0620*/  LOP3.LUT R5, R5, 0xfffffffe, RZ, 0xc0, !PT ;  /* 0xfffffffe05057812 */ /* 0x000fe400078ec0ff */
[----:B------:R-:W-:-:S02]  /*0630*/  LOP3.LUT R25, R25, 0x7fffffe, RZ, 0xc0, !PT ;  /* 0x07fffffe19197812 */ /* 0x000fc400078ec0ff */
[----:B-1----:R-:W-:Y:S01]  /*0640*/  IADD3 R14, R14, 0xffffffe, RZ ;  /* 0x0ffffffe0e0e7810 */ /* 0x002fe20007ffe0ff */
[----:B------:R-:W-:Y:S01]  /*0650*/  IMAD.IADD R5, R2, 0x1, -R5 ;  /* 0x0000000102057824 */ /* 0x000fe200078e0a05 */
[----:B------:R-:W-:Y:S01]  /*0660*/  LOP3.LUT R0, R13, 0x18, R128, 0xf8, !PT ;  /* 0x000000180d007812 */ /* 0x000fe200078ef880 */
[----:B------:R-:W-:Y:S01]  /*0670*/  IMAD.IADD R118, R132, 0x1, -R25 ;  /* 0x0000000184767824 */ /* 0x000fe200078e0a19 */
[----:B------:R-:W1:Y:S01]  /*0680*/  F2I.FTZ.U32.TRUNC.NTZ R15, R14 ;  /* 0x0000000e000f7305 */ /* 0x000e62000021f000 */
[----:B------:R-:W-:Y:S02]  /*0690*/  SHF.R.U32.HI R13, RZ, 0x3, R13 ;  /* 0x00000003ff0d7819 */ /* 0x000fe4000001160d */
[----:B------:R-:W-:Y:S01]  /*06a0*/  LEA.HI.X.SX32 R18, R21, R133, 0x1, P1 ;  /* 0x0000008515127211 */ /* 0x000fe200008f0eff */
[----:B------:R-:W-:Y:S01]  /*06b0*/  IMAD.WIDE R132, R74, 0x40, R132 ;  /* 0x000000404a847825 */ /* 0x000fe200078e0284 */
[----:B------:R-:W-:Y:S02]  /*06c0*/  LOP3.LUT R13, R0, R13, RZ, 0x3c, !PT ;  /* 0x0000000d000d7212 */ /* 0x000fe400078e3cff */
[----:B------:R-:W-:-:S02]  /*06d0*/  IABS R0, R10 ;  /* 0x0000000a00007213 */ /* 0x000fc40000000000 */
[----:B------:R-:W-:Y:S02]  /*06e0*/  SHF.R.S32.HI R75, RZ, 0x5, R77 ;  /* 0x00000005ff4b7819 */ /* 0x000fe4000001144d */
[----:B------:R-:W-:Y:S02]  /*06f0*/  LOP3.LUT R2, R6, 0xfffffff8, RZ, 0xc0, !PT ;  /* 0xfffffff806027812 */ /* 0x000fe400078ec0ff */
[----:B------:R-:W-:Y:S01]  /*0700*/  SHF.R.S32.HI R23, RZ, 0x1f, R8 ;  /* 0x0000001fff177819 */ /* 0x000fe20000011408 */
[----:B------:R-:W-:Y:S01]  /*0710*/  IMAD R118, R75, 0x8, R118 ;  /* 0x000000084b767824 */ /* 0x000fe200078e0276 */
[----:B------:R-:W-:Y:S01]  /*0720*/  SHF.R.S32.HI R129, RZ, 0x1f, R128 ;  /* 0x0000001fff817819 */ /* 0x000fe20000011480 */
[----:B-1----:R-:W-:Y:S01]  /*0730*/  IMAD.MOV R4, RZ, RZ, -R15 ;  /* 0x000000ffff047224 */ /* 0x002fe200078e0a0f */
[----:B------:R-:W-:Y:S01]  /*0740*/  IADD3 R73, R85, -0x1, RZ ;  /* 0xffffffff55497810 */ /* 0x000fe20007ffe0ff */
[----:B------:R-:W-:Y:S02]  /*0750*/  IMAD.MOV.U32 R14, RZ, RZ, RZ ;  /* 0x000000ffff0e7224 */ /* 0x000fe400078e00ff */
[----:B------:R-:W-:-:S02]  /*0760*/  IMAD R7, R4, R3, RZ ;  /* 0x0000000304077224 */ /* 0x000fc400078e02ff */
[----:B------:R-:W-:Y:S01]  /*0770*/  IMAD.IADD R17, R81, 0x1, -R2 ;  /* 0x0000000151117824 */ /* 0x000fe200078e0a02 */
[-C--:B------:R-:W-:Y:S01]  /*0780*/  LEA.HI R2, R23, R8.reuse, RZ, 0x3 ;  /* 0x0000000817027211 */ /* 0x080fe200078f18ff */
[----:B------:R-:W-:Y:S01]  /*0790*/  IMAD.HI.U32 R7, R15, R7, R14 ;  /* 0x000000070f077227 */ /* 0x000fe200078e000e */
[----:B------:R-:W-:Y:S02]  /*07a0*/  LEA.HI R15, R8, R8, RZ, 0x1 ;  /* 0x00000008080f7211 */ /* 0x000fe400078f08ff */
[----:B------:R-:W-:Y:S01]  /*07b0*/  LEA.HI R11, R17, R17, RZ, 0x1 ;  /* 0x00000011110b7211 */ /* 0x000fe200078f08ff */
[C---:B------:R-:W-:Y:S01]  /*07c0*/  IMAD R14, R18.reuse, c[0x0][0x198], RZ ;  /* 0x00006600120e7a24 */ /* 0x040fe200078e02ff */
[----:B------:R-:W-:Y:S01]  /*07d0*/  LOP3.LUT R79, R15, 0x7fffffe, RZ, 0xc0, !PT ;  /* 0x07fffffe0f4f7812 */ /* 0x000fe200078ec0ff */
[----:B------:R-:W-:Y:S01]  /*07e0*/  IMAD.HI.U32 R7, R7, R0, RZ ;  /* 0x0000000007077227 */ /* 0x000fe200078e00ff */
[--C-:B------:R-:W-:Y:S02]  /*07f0*/  SHF.R.S32.HI R16, RZ, 0x1, R15.reuse ;  /* 0x00000001ff107819 */ /* 0x100fe4000001140f */
[----:B------:R-:W-:Y:S01]  /*0800*/  SHF.R.S32.HI R15, RZ, 0x1f, R15 ;  /* 0x0000001fff0f7819 */ /* 0x000fe2000001140f */
[----:B------:R-:W-:Y:S01]  /*0810*/  IMAD.MOV R12, RZ, RZ, -R7 ;  /* 0x000000ffff0c7224 */ /* 0x000fe200078e0a07 */
[----:B------:R-:W-:Y:S01]  /*0820*/  LOP3.LUT R4, R11, 0x3fffffe, RZ, 0xc0, !PT ;  /* 0x03fffffe0b047812 */ /* 0x000fe200078ec0ff */
[----:B------:R-:W-:Y:S01]  /*0830*/  IMAD R18, R18, c[0x0][0x1a0], RZ ;  /* 0x0000680012127a24 */ /* 0x000fe200078e02ff */
[----:B------:R-:W-:Y:S01]  /*0840*/  LEA.HI R15, R15, R16, RZ, 0x2 ;  /* 0x000000100f0f7211 */ /* 0x000fe200078f10ff */
[----:B------:R-:W-:-:S02]  /*0850*/  IMAD R12, R3, R12, R0 ;  /* 0x0000000c030c7224 */ /* 0x000fc400078e0200 */
[----:B------:R-:W-:Y:S01]  /*0860*/  IMAD.IADD R79, R8, 0x1, -R79 ;  /* 0x00000001084f7824 */ /* 0x000fe200078e0a4f */
[----:B------:R-:W-:Y:S01]  /*0870*/  SHF.R.S32.HI R8, RZ, 0x1f, R9 ;  /* 0x0000001fff087819 */ /* 0x000fe20000011409 */
[----:B------:R-:W-:Y:S01]  /*0880*/  IMAD.U32 R118, R118, 0x20, R13 ;  /* 0x0000002076767824 */ /* 0x000fe200078e000d */
[----:B------:R-:W-:Y:S01]  /*0890*/  ISETP.GT.U32.AND P1, PT, R3, R12, PT ;  /* 0x0000000c0300720c */ /* 0x000fe20003f24070 */
[----:B------:R-:W-:Y:S01]  /*08a0*/  IMAD R14, R19, c[0x0][0x19c], R14 ;  /* 0x00006700130e7a24 */ /* 0x000fe200078e020e */
[----:B------:R-:W-:Y:S01]  /*08b0*/  LOP3.LUT R15, R15, 0xfffffffc, RZ, 0xc0, !PT ;  /* 0xfffffffc0f0f7812 */ /* 0x000fe200078ec0ff */
[C---:B------:R-:W-:Y:S02]  /*08c0*/  IMAD R13, R19.reuse, c[0x0][0x1a4], R18 ;  /* 0x00006900130d7a24 */ /* 0x040fe400078e0212 */
[----:B------:R-:W-:-:S04]  /*08d0*/  IMAD.WIDE.U32 R20, R19, c[0x0][0x198], R128 ;  /* 0x0000660013147a25 */ /* 0x000fc800078e0080 */
[----:B------:R-:W-:-:S04]  /*08e0*/  IMAD.WIDE.U32 R18, R19, c[0x0][0x1a0], R128 ;  /* 0x0000680013127a25 */ /* 0x000fc800078e0080 */
[----:B------:R-:W-:Y:S01]  /*08f0*/  @!P1 IMAD.IADD R12, R12, 0x1, -R3 ;  /* 0x000000010c0c9824 */ /* 0x000fe200078e0a03 */
[----:B------:R-:W-:Y:S01]  /*0900*/  @!P1 IADD3 R7, R7, 0x1, RZ ;  /* 0x0000000107079810 */ /* 0x000fe20007ffe0ff */
[----:B------:R-:W-:Y:S01]  /*0910*/  IMAD R0, R8, c[0x0][0x178], RZ ;  /* 0x00005e0008007a24 */ /* 0x000fe200078e02ff */
[----:B------:R-:W-:Y:S01]  /*0920*/  ISETP.NE.AND P1, PT, RZ, c[0x0][0x1c8], PT ;  /* 0x00007200ff007a0c */ /* 0x000fe20003f25270 */
[----:B------:R-:W-:Y:S01]  /*0930*/  IMAD.IADD R19, R19, 0x1, R13 ;  /* 0x0000000113137824 */ /* 0x000fe200078e020d */
[----:B------:R-:W-:Y:S01]  /*0940*/  ISETP.GE.U32.AND P2, PT, R12, R3, PT ;  /* 0x000000030c00720c */ /* 0x000fe20003f46070 */
[C---:B------:R-:W-:Y:S01]  /*0950*/  IMAD R0, R9.reuse, c[0x0][0x17c], R0 ;  /* 0x00005f0009007a24 */ /* 0x040fe200078e0200 */
[----:B------:R-:W-:Y:S01]  /*0960*/  SHF.R.S32.HI R13, RZ, 0x1f, R10 ;  /* 0x0000001fff0d7819 */ /* 0x000fe2000001140a */
[----:B------:R-:W-:Y:S01]  /*0970*/  IMAD.WIDE.U32 R22, R9, c[0x0][0x178], R128 ;  /* 0x00005e0009167a25 */ /* 0x000fe200078e0080 */
[----:B------:R-:W-:-:S03]  /*0980*/  SHF.R.S32.HI R3, RZ, 0x1, R11 ;  /* 0x00000001ff037819 */ /* 0x000fc6000001140b */
[----:B------:R-:W-:Y:S02]  /*0990*/  IMAD.IADD R23, R23, 0x1, R0 ;  /* 0x0000000117177824 */ /* 0x000fe400078e0200 */
[----:B------:R-:W-:Y:S02]  /*09a0*/  IMAD R13, R13, c[0x0][0x1a8], RZ ;  /* 0x00006a000d0d7a24 */ /* 0x000fe400078e02ff */
[----:B------:R-:W-:Y:S02]  /*09b0*/  IMAD.IADD R21, R21, 0x1, R14 ;  /* 0x0000000115157824 */ /* 0x000fe400078e020e */
[C---:B------:R-:W-:Y:S01]  /*09c0*/  IMAD R13, R10.reuse, c[0x0][0x1ac], R13 ;  /* 0x00006b000a0d7a24 */ /* 0x040fe200078e020d */
[----:B------:R-:W-:Y:S01]  /*09d0*/  @P2 IADD3 R7, R7, 0x1, RZ ;  /* 0x0000000107072810 */ /* 0x000fe20007ffe0ff */
[----:B------:R-:W-:-:S04]  /*09e0*/  IMAD.WIDE.U32 R22, R10, c[0x0][0x1a8], R22 ;  /* 0x00006a000a167a25 */ /* 0x000fc800078e0016 */
[C---:B------:R-:W-:Y:S02]  /*09f0*/  IMAD R14, R8.reuse, c[0x0][0x180], RZ ;  /* 0x00006000080e7a24 */ /* 0x040fe400078e02ff */
[----:B------:R-:W-:Y:S02]  /*0a00*/  IMAD R120, R8, c[0x0][0x188], RZ ;  /* 0x0000620008787a24 */ /* 0x000fe400078e02ff */
[----:B------:R-:W-:Y:S02]  /*0a10*/  IMAD.SHL.U32 R8, R3, 0x40, RZ ;  /* 0x0000004003087824 */ /* 0x000fe400078e00ff */
[----:B------:R-:W-:Y:S02]  /*0a20*/  IMAD.IADD R23, R23, 0x1, R13 ;  /* 0x0000000117177824 */ /* 0x000fe400078e020d */
[----:B------:R-:W-:Y:S01]  /*0a30*/  IMAD R11, R133, c[0x0][0x190], RZ ;  /* 0x00006400850b7a24 */ /* 0x000fe200078e02ff */
[----:B------:R-:W-:Y:S01]  /*0a40*/  LOP3.LUT R13, R8, 0xc0, RZ, 0xc0, !PT ;  /* 0x000000c0080d7812 */ /* 0x000fe200078ec0ff */
[----:B------:R-:W-:-:S04]  /*0a50*/  IMAD.WIDE.U32 R22, R132, c[0x0][0x190], R22 ;  /* 0x0000640084167a25 */ /* 0x000fc800078e0016 */
[----:B------:R-:W-:Y:S02]  /*0a60*/  IMAD R8, R132, c[0x0][0x194], R11 ;  /* 0x0000650084087a24 */ /* 0x000fe400078e020b */
[----:B------:R-:W-:Y:S01]  /*0a70*/  @!P0 IMAD.MOV R7, RZ, RZ, -R7 ;  /* 0x000000ffff078224 */ /* 0x000fe200078e0a07 */
[----:B------:R-:W-:Y:S01]  /*0a80*/  @!P1 LOP3.LUT R7, RZ, c[0x0][0x1c8], RZ, 0x33, !PT ;  /* 0x00007200ff079a12 */ /* 0x000fe200078e33ff */
[----:B------:R-:W-:Y:S01]  /*0a90*/  IMAD.IADD R0, R16, 0x1, -R15 ;  /* 0x0000000110007824 */ /* 0x000fe200078e0a0f */
[----:B------:R-:W-:Y:S01]  /*0aa0*/  LEA R16, P0, R22, c[0x0][0x160], 0x1 ;  /* 0x0000580016107a11 */ /* 0x000fe200078008ff */
[----:B------:R-:W-:Y:S01]  /*0ab0*/  IMAD.IADD R8, R23, 0x1, R8 ;  /* 0x0000000117087824 */ /* 0x000fe200078e0208 */
[----:B------:R-:W-:Y:S01]  /*0ac0*/  SHF.R.S32.HI R12, RZ, 0x1f, R7 ;  /* 0x0000001fff0c7819 */ /* 0x000fe20000011407 */
[C---:B------:R-:W-:Y:S01]  /*0ad0*/  IMAD R14, R9.reuse, c[0x0][0x184], R14 ;  /* 0x00006100090e7a24 */ /* 0x040fe200078e020e */
[----:B------:R-:W-:Y:S01]  /*0ae0*/  LOP3.LUT P1, RZ, R0, 0x2, RZ, 0xc0, !PT ;  /* 0x0000000200ff7812 */ /* 0x000fe2000782c0ff */
[----:B------:R-:W-:-:S04]  /*0af0*/  IMAD.WIDE.U32 R20, R9, c[0x0][0x180], R20 ;  /* 0x0000600009147a25 */ /* 0x000fc800078e0014 */
[----:B------:R-:W-:Y:S01]  /*0b00*/  IMAD.IADD R4, R17, 0x1, -R4 ;  /* 0x0000000111047824 */ /* 0x000fe200078e0a04 */
[----:B------:R-:W-:Y:S01]  /*0b10*/  LEA.HI.X R17, R22, c[0x0][0x164], R8, 0x1, P0 ;  /* 0x0000590016117a11 */ /* 0x000fe200000f0c08 */
[C---:B------:R-:W-:Y:S02]  /*0b20*/  IMAD R120, R9.reuse, c[0x0][0x18c], R120 ;  /* 0x0000630009787a24 */ /* 0x040fe400078e0278 */
[----:B------:R-:W-:Y:S01]  /*0b30*/  IMAD.WIDE.U32 R18, R9, c[0x0][0x188], R18 ;  /* 0x0000620009127a25 */ /* 0x000fe200078e0012 */
[----:B------:R-:W-:Y:S02]  /*0b40*/  LOP3.LUT R9, R13, 0x8, R6, 0xf8, !PT ;  /* 0x000000080d097812 */ /* 0x000fe400078ef806 */
[----:B------:R-:W-:Y:S01]  /*0b50*/  SHF.R.U32.HI R6, RZ, 0x3, R13 ;  /* 0x00000003ff067819 */ /* 0x000fe2000001160d */
[----:B------:R-:W-:Y:S02]  /*0b60*/  IMAD.IADD R21, R21, 0x1, R14 ;  /* 0x0000000115157824 */ /* 0x000fe400078e020e */
[----:B------:R-:W-:Y:S01]  /*0b70*/  IMAD R8, R12, c[0x0][0x1b0], RZ ;  /* 0x00006c000c087a24 */ /* 0x000fe200078e02ff */
[----:B------:R-:W-:Y:S01]  /*0b80*/  LOP3.LUT R6, R9, R6, RZ, 0x3c, !PT ;  /* 0x0000000609067212 */ /* 0x000fe200078e3cff */
[----:B------:R-:W-:-:S02]  /*0b90*/  IMAD.MOV.U32 R10, RZ, RZ, c[0x0][0x190] ;  /* 0x00006400ff0a7624 */ /* 0x000fc400078e00ff */
[----:B------:R-:W-:-:S03]  /*0ba0*/  IMAD.WIDE.U32 R122, R7, c[0x0][0x1b0], R20 ;  /* 0x00006c00077a7a25 */ /* 0x000fc600078e0014 */
[C---:B------:R-:W-:Y:S01]  /*0bb0*/  LEA R14, P0, R10.reuse, R16, 0x6 ;  /* 0x000000100a0e7211 */ /* 0x040fe200078030ff */
[----:B------:R-:W-:Y:S01]  /*0bc0*/  IMAD R125, R7, c[0x0][0x1b4], R8 ;  /* 0x00006d00077d7a24 */ /* 0x000fe200078e0208 */
[----:B------:R-:W-:Y:S01]  /*0bd0*/  SHF.R.S32.HI R8, RZ, 0x1f, R73 ;  /* 0x0000001fff087819 */ /* 0x000fe20000011449 */
[----:B------:R-:W-:Y:S02]  /*0be0*/  IMAD.MOV.U32 R9, RZ, RZ, c[0x0][0x194] ;  /* 0x00006500ff097624 */ /* 0x000fe400078e00ff */
[----:B------:R-:W-:Y:S02]  /*0bf0*/  IMAD R11, R73, UR16, RZ ;  /* 0x00000010490b7c24 */ /* 0x000fe4000f8e02ff */
[----:B------:R-:W-:Y:S01]  /*0c00*/  IMAD.IADD R125, R123, 0x1, R125 ;  /* 0x000000017b7d7824 */ /* 0x000fe200078e027d */
[----:B------:R-:W-:Y:S01]  /*0c10*/  LEA.HI.X R15, R10, R17, R9, 0x6, P0 ;  /* 0x000000110a0f7211 */ /* 0x000fe200000f3409 */
[----:B------:R-:W-:Y:S02]  /*0c20*/  IMAD.MOV.U32 R124, RZ, RZ, R122 ;  /* 0x000000ffff7c7224 */ /* 0x000fe400078e007a */
[----:B------:R-:W-:-:S02]  /*0c30*/  IMAD R9, R8, UR17, R11 ;  /* 0x0000001108097c24 */ /* 0x000fc4000f8e020b */
[----:B------:R-:W-:-:S04]  /*0c40*/  IMAD.WIDE.U32 R10, R73, UR17, R124 ;  /* 0x00000011490a7c25 */ /* 0x000fc8000f8e007c */
[----:B------:R-:W-:Y:S02]  /*0c50*/  IMAD.IADD R121, R19, 0x1, R120 ;  /* 0x0000000113797824 */ /* 0x000fe400078e0278 */
[----:B------:R-:W-:Y:S01]  /*0c60*/  IMAD.MOV.U32 R120, RZ, RZ, R18 ;  /* 0x000000ffff787224 */ /* 0x000fe200078e0012 */
[----:B------:R-:W-:Y:S01]  /*0c70*/  LEA R18, P0, R10, c[0x0][0x168], 0x1 ;  /* 0x00005a000a127a11 */ /* 0x000fe200078008ff */
[----:B------:R-:W-:Y:S02]  /*0c80*/  IMAD.IADD R9, R11, 0x1, R9 ;  /* 0x000000010b097824 */ /* 0x000fe400078e0209 */
[----:B------:R-:W-:Y:S02]  /*0c90*/  IMAD.SHL.U32 R118, R118, 0x2, RZ ;  /* 0x0000000276767824 */ /* 0x000fe400078e00ff */
[----:B------:R-:W-:Y:S01]  /*0ca0*/  IMAD R12, R12, c[0x0][0x1b8], RZ ;  /* 0x00006e000c0c7a24 */ /* 0x000fe200078e02ff */
[----:B------:R-:W-:Y:S01]  /*0cb0*/  LEA.HI.X R19, R10, c[0x0][0x16c], R9, 0x1, P0 ;  /* 0x00005b000a137a11 */ /* 0x000fe200000f0c09 */
[----:B------:R-:W-:Y:S01]  /*0cc0*/  IMAD R8, R8, c[0x0][0x1a0], RZ ;  /* 0x0000680008087a24 */ /* 0x000fe200078e02ff */
[----:B------:R1:W-:Y:S01]  /*0cd0*/  LDGSTS.E.BYPASS.LTC128B.128 [R118], [R16.64] ;  /* 0x0000000010767fae */ /* 0x0003e2000b901d54 */
[----:B------:R-:W-:Y:S01]  /*0ce0*/  IADD3 R20, P0, R18, UR17, RZ ;  /* 0x0000001112147c10 */ /* 0x000fe2000ff1e0ff */
[----:B------:R-:W-:-:S02]  /*0cf0*/  IMAD.WIDE.U32 R120, R7, c[0x0][0x1b8], R120 ;  /* 0x00006e0007787a25 */ /* 0x000fc400078e0078 */
[----:B------:R1:W-:Y:S01]  /*0d00*/  LDGSTS.E.BYPASS.LTC128B.128 [R118+0x1000], [R16.64+0x40] ;  /* 0x0100004010767fae */ /* 0x0003e2000b901d54 */
[----:B------:R-:W-:Y:S01]  /*0d10*/  IADD3.X R21, R19, UR16, RZ, P0, !PT ;  /* 0x0000001013157c10 */ /* 0x000fe200087fe4ff */
[----:B------:R-:W-:Y:S02]  /*0d20*/  IMAD R117, R7, c[0x0][0x1bc], R12 ;  /* 0x00006f0007757a24 */ /* 0x000fe400078e020c */
[----:B------:R1:W-:Y:S01]  /*0d30*/  LDGSTS.E.BYPASS.LTC128B.128 [R118+0x2000], [R16.64+0x80] ;  /* 0x0200008010767fae */ /* 0x0003e2000b901d54 */
[----:B------:R-:W-:-:S03]  /*0d40*/  IMAD.WIDE.U32 R10, R73, c[0x0][0x1a0], RZ ;  /* 0x00006800490a7a25 */ /* 0x000fc600078e00ff */
[----:B------:R2:W-:Y:S01]  /*0d50*/  LDGSTS.E.BYPASS.LTC128B.128 [R118+0x800], [R14.64] ;  /* 0x008000000e767fae */ /* 0x0005e2000b901d54 */
[----:B------:R-:W-:Y:S02]  /*0d60*/  IMAD R7, R73, c[0x0][0x1a4], R8 ;  /* 0x0000690049077a24 */ /* 0x000fe400078e0208 */
[----:B------:R-:W-:Y:S01]  /*0d70*/  IMAD.SHL.U32 R9, R0, 0x40, RZ ;  /* 0x0000004000097824 */ /* 0x000fe200078e00ff */
[----:B------:R2:W-:Y:S01]  /*0d80*/  LDGSTS.E.BYPASS.LTC128B.128 [R118+0x1800], [R14.64+0x40] ;  /* 0x018000400e767fae */ /* 0x0005e2000b901d54 */
[----:B------:R-:W-:Y:S02]  /*0d90*/  IMAD.SHL.U32 R78, R2, 0x20, RZ ;  /* 0x00000020024e7824 */ /* 0x000fe400078e00ff */
[----:B------:R-:W-:Y:S01]  /*0da0*/  IMAD.IADD R8, R11, 0x1, R7 ;  /* 0x000000010b087824 */ /* 0x000fe200078e0207 */
[----:B------:R2:W-:Y:S01]  /*0db0*/  LDGSTS.E.BYPASS.LTC128B.128 [R118+0x2800], [R14.64+0x80] ;  /* 0x028000800e767fae */ /* 0x0005e2000b901d54 */
[C---:B------:R-:W-:Y:S01]  /*0dc0*/  IMAD R7, R5.reuse, 0x8, R4 ;  /* 0x0000000805077824 */ /* 0x040fe200078e0204 */
[----:B------:R-:W-:Y:S01]  /*0dd0*/  LEA R4, P0, R10, R120, 0x6 ;  /* 0x000000780a047211 */ /* 0x000fe200078030ff */
[----:B------:R-:W-:Y:S01]  /*0de0*/  IMAD.SHL.U32 R5, R5, 0x8, RZ ;  /* 0x0000000805057824 */ /* 0x000fe200078e00ff */
[----:B------:R1:W-:Y:S01]  /*0df0*/  LDGSTS.E.BYPASS.LTC128B.128 [R118+0x3000], [R18.64] ;  /* 0x0300000012767fae */ /* 0x0003e2000b901d54 */
[----:B------:R-:W-:Y:S01]  /*0e00*/  IMAD.IADD R117, R121, 0x1, R117 ;  /* 0x0000000179757824 */ /* 0x000fe200078e0275 */
[----:B------:R-:W-:Y:S01]  /*0e10*/  LOP3.LUT R2, R9, 0xc0, RZ, 0xc0, !PT ;  /* 0x000000c009027812 */ /* 0x000fe200078ec0ff */
[----:B------:R-:W-:Y:S01]  /*0e20*/  IMAD R82, R75, 0x10, R82 ;  /* 0x000000104b527824 */ /* 0x000fe200078e0252 */
[----:B------:R1:W-:Y:S01]  /*0e30*/  LDGSTS.E.BYPASS.LTC128B.128 [R118+0x4000], [R18.64+0x40] ;  /* 0x0400004012767fae */ /* 0x0003e2000b901d54 */
[----:B------:R-:W-:Y:S01]  /*0e40*/  LOP3.LUT R78, R78, 0xffffff00, RZ, 0xc0, !PT ;  /* 0xffffff004e4e7812 */ /* 0x000fe200078ec0ff */
[----:B------:R-:W-:Y:S01]  /*0e50*/  IMAD.SHL.U32 R81, R81, 0x2, RZ ;  /* 0x0000000251517824 */ /* 0x000fe200078e00ff */
[----:B------:R-:W-:Y:S01]  /*0e60*/  LEA.HI.X R9, R10, R117, R8, 0x6, P0 ;  /* 0x000000750a097211 */ /* 0x000fe200000f3408 */
[----:B------:R1:W-:Y:S01]  /*0e70*/  LDGSTS.E.BYPASS.LTC128B.128 [R118+0x5000], [R18.64+0x80] ;  /* 0x0500008012767fae */ /* 0x0003e2000b901d54 */
[----:B------:R-:W-:-:S02]  /*0e80*/  LOP3.LUT R5, R2, 0x8, R5, 0xf8, !PT ;  /* 0x0000000802057812 */ /* 0x000fc400078ef805 */
[----:B------:R-:W-:Y:S01]  /*0e90*/  SHF.R.U32.HI R76, RZ, 0x3, R2 ;  /* 0x00000003ff4c7819 */ /* 0x000fe20000011602 */
[----:B------:R3:W-:Y:S01]  /*0ea0*/  LDGSTS.E.BYPASS.LTC128B.128 [R118+0x3800], [R20.64] ;  /* 0x0380000014767fae */ /* 0x0007e2000b901d54 */
[C---:B------:R-:W-:Y:S01]  /*0eb0*/  LEA R8, P0, R4.reuse, c[0x0][0x170], 0x1 ;  /* 0x00005c0004087a11 */ /* 0x040fe200078008ff */
[----:B------:R-:W-:Y:S01]  /*0ec0*/  IMAD R2, R75, 0x200, R78 ;  /* 0x000002004b027824 */ /* 0x000fe200078e024e */
[----:B------:R-:W-:Y:S01]  /*0ed0*/  LOP3.LUT R76, R5, R76, RZ, 0x3c, !PT ;  /* 0x0000004c054c7212 */ /* 0x000fe200078e3cff */
[----:B------:R3:W-:Y:S01]  /*0ee0*/  LDGSTS.E.BYPASS.LTC128B.128 [R118+0x4800], [R20.64+0x40] ;  /* 0x0480004014767fae */ /* 0x0007e2000b901d54 */
[----:B------:R-:W-:Y:S01]  /*0ef0*/  LEA.HI.X R9, R4, c[0x0][0x174], R9, 0x1, P0 ;  /* 0x00005d0004097a11 */ /* 0x000fe200000f0c09 */
[----:B------:R-:W-:Y:S01]  /*0f00*/  IMAD R5, R79, 0x20, R2 ;  /* 0x000000204f057824 */ /* 0x000fe200078e0202 */
[----:B------:R-:W-:Y:S01]  /*0f10*/  IADD3 R4, P0, R8, UR19, RZ ;  /* 0x0000001308047c10 */ /* 0x000fe2000ff1e0ff */
[----:B------:R3:W-:Y:S01]  /*0f20*/  LDGSTS.E.BYPASS.LTC128B.128 [R118+0x5800], [R20.64+0x80] ;  /* 0x0580008014767fae */ /* 0x0007e2000b901d54 */
[----:B------:R-:W-:-:S02]  /*0f30*/  IMAD.U32 R2, R7, 0x20, R6 ;  /* 0x0000002007027824 */ /* 0x000fc400078e0006 */
[----:B------:R-:W-:Y:S01]  /*0f40*/  IMAD.IADD R116, R76, 0x1, R5 ;  /* 0x000000014c747824 */ /* 0x000fe200078e0205 */
[----:B------:R-:W0:Y:S01]  /*0f50*/  LDGDEPBAR ;  /* 0x00000000000079af */ /* 0x000e220000000000 */
[----:B------:R-:W-:Y:S01]  /*0f60*/  IADD3.X R5, R9, UR18, RZ, P0, !PT ;  /* 0x0000001209057c10 */ /* 0x000fe200087fe4ff */
[----:B------:R-:W-:Y:S01]  /*0f70*/  IMAD.SHL.U32 R86, R2, 0x2, RZ ;  /* 0x0000000202567824 */ /* 0x000fe200078e00ff */
[----:B------:R-:W-:Y:S01]  /*0f80*/  LOP3.LUT P0, RZ, R3, 0x2, RZ, 0xc0, !PT ;  /* 0x0000000203ff7812 */ /* 0x000fe2000780c0ff */
[----:B------:R-:W-:Y:S01]  /*0f90*/  IMAD.SHL.U32 R116, R116, 0x2, RZ ;  /* 0x0000000274747824 */ /* 0x000fe200078e00ff */
[----:B------:R-:W-:Y:S01]  /*0fa0*/  LEA R115, R2, 0x3000, 0x1 ;  /* 0x0000300002737811 */ /* 0x000fe200078e08ff */
[----:B------:R-:W-:Y:S01]  /*0fb0*/  IMAD.MOV.U32 R3, RZ, RZ, 0x20 ;  /* 0x00000020ff037424 */ /* 0x000fe200078e00ff */
[----:B------:R-:W-:Y:S01]  /*0fc0*/  LOP3.LUT R2, R81, 0x6, RZ, 0xc0, !PT ;  /* 0x0000000651027812 */ /* 0x000fe200078ec0ff */
[----:B------:R-:W-:-:S03]  /*0fd0*/  IMAD R79, R79, 0x20, R78 ;  /* 0x000000204f4f7824 */ /* 0x000fc600078e024e */
[----:B------:R-:W-:Y:S01]  /*0fe0*/  SEL R0, R3, 0xffffffe0, !P0 ;  /* 0xffffffe003007807 */ /* 0x000fe20004000000 */
[----:B------:R-:W-:Y:S01]  /*0ff0*/  IMAD R2, R73, 0x40, R2 ;  /* 0x0000004049027824 */ /* 0x000fe200078e0202 */
[----:B------:R-:W-:-:S03]  /*1000*/  SEL R3, R3, 0xffffffe0, !P1 ;  /* 0xffffffe003037807 */ /* 0x000fc60004800000 */
[----:B------:R-:W-:Y:S01]  /*1010*/  IMAD.IADD R113, R115, 0x1, R0 ;  /* 0x0000000173717824 */ /* 0x000fe200078e0200 */
[----:B------:R-:W-:Y:S01]  /*1020*/  SHF.R.S32.HI R0, RZ, 0x1f, R83 ;  /* 0x0000001fff007819 */ /* 0x000fe20000011453 */
[----:B------:R-:W-:-:S03]  /*1030*/  IMAD.IADD R114, R116, 0x1, R3 ;  /* 0x0000000174727824 */ /* 0x000fc600078e0203 */
[----:B------:R-:W-:Y:S01]  /*1040*/  LEA.HI R0, R0, R83, RZ, 0x2 ;  /* 0x0000005300007211 */ /* 0x000fe200078f10ff */
[----:B------:R-:W-:-:S04]  /*1050*/  DEPBAR.LE SB0, 0x0 ;  /* 0x000080000000791a */ /* 0x000fc80000000000 */
[----:B------:R-:W-:Y:S01]  /*1060*/  BAR.SYNC.DEFER_BLOCKING 0x0 ;  /* 0x0000000000007b1d */ /* 0x000fe20000010000 */
[----:B------:R-:W-:-:S05]  /*1070*/  SHF.R.S32.HI R119, RZ, 0x2, R0 ;  /* 0x00000002ff777819 */ /* 0x000fca0000011400 */
        /* <DEDUP_REMOVED lines=10> */
[----:B---3--:R-:W3:Y:S04]  /*1120*/  LDSM.16.M88.4 R20, [R86+0x3000] ;  /* 0x003000005614783b */ /* 0x008ee80000000200 */
[----:B--2---:R-:W1:Y:S04]  /*1130*/  LDSM.16.M88.4 R12, [R86+0x3400] ;  /* 0x00340000560c783b */ /* 0x004e680000000200 */
[----:B------:R-:W2:Y:S04]  /*1140*/  LDSM.16.M88.4 R48, [R86+0x3800] ;  /* 0x003800005630783b */ /* 0x000ea80000000200 */
[----:B----4-:R-:W4:Y:S04]  /*1150*/  LDSM.16.M88.4 R8, [R86+0x3c00] ;  /* 0x003c00005608783b */ /* 0x010f280000000200 */
[----:B------:R-:W-:Y:S04]  /*1160*/  LDSM.16.M88.4 R56, [R114] ;  /* 0x000000007238783b */ /* 0x000fe80000000200 */
[----:B------:R-:W2:Y:S04]  /*1170*/  LDSM.16.M88.4 R36, [R113] ;  /* 0x000000007124783b */ /* 0x000ea80000000200 */
[----:B-----5:R-:W5:Y:S04]  /*1180*/  LDSM.16.M88.4 R4, [R113+0x400] ;  /* 0x000400007104783b */ /* 0x020f680000000200 */
[----:B------:R-:W4:Y:S04]  /*1190*/  LDSM.16.M88.4 R32, [R113+0x800] ;  /* 0x000800007120783b */ /* 0x000f280000000200 */
[----:B------:R-:W-:Y:S04]  /*11a0*/  LDSM.16.M88.4 R28, [R116+0x1000] ;  /* 0x00100000741c783b */ /* 0x000fe80000000200 */
[----:B------:R-:W-:Y:S01]  /*11b0*/  LDSM.16.M88.4 R60, [R113+0xc00] ;  /* 0x000c0000713c783b */ /* 0x000fe20000000200 */
[C---:B---3--:R-:W-:Y:S03]  /*11c0*/  HMMA.16816.F32 R24, R40.reuse, R20, RZ ;  /* 0x000000142818723c */ /* 0x048fe600000018ff */
[----:B------:R-:W-:Y:S04]  /*11d0*/  LDSM.16.M88.4 R64, [R114+0x1000] ;  /* 0x001000007240783b */ /* 0x000fe80000000200 */
[----:B------:R-:W-:Y:S01]  /*11e0*/  LDSM.16.M88.4 R68, [R113+0x1400] ;  /* 0x001400007144783b */ /* 0x000fe20000000200 */
[C---:B------:R-:W-:Y:S03]  /*11f0*/  HMMA.16816.F32 R20, R40.reuse, R22, RZ ;  /* 0x000000162814723c */ /* 0x040fe600000018ff */
[----:B------:R-:W0:Y:S05]  /*1200*/  LDGDEPBAR ;  /* 0x00000000000079af */ /* 0x000e2a0000000000 */
[C---:B-1----:R-:W-:Y:S08]  /*1210*/  HMMA.16816.F32 R16, R40.reuse, R12, RZ ;  /* 0x0000000c2810723c */ /* 0x042ff000000018ff */
[C---:B--2---:R-:W-:Y:S08]  /*1220*/  HMMA.16816.F32 R52, R40.reuse, R48, RZ ;  /* 0x000000302834723c */ /* 0x044ff000000018ff */
[C---:B------:R-:W-:Y:S08]  /*1230*/  HMMA.16816.F32 R12, R40.reuse, R14, RZ ;  /* 0x0000000e280c723c */ /* 0x040ff000000018ff */
[C---:B------:R-:W-:Y:S08]  /*1240*/  HMMA.16816.F32 R48, R40.reuse, R50, RZ ;  /* 0x000000322830723c */ /* 0x040ff000000018ff */
[C---:B----4-:R-:W-:Y:S08]  /*1250*/  HMMA.16816.F32 R44, R40.reuse, R8, RZ ;  /* 0x00000008282c723c */ /* 0x050ff000000018ff */
[----:B------:R-:W-:Y:S01]  /*1260*/  HMMA.16816.F32 R40, R40, R10, RZ ;  /* 0x0000000a2828723c */ /* 0x000fe200000018ff */
[----:B------:R-:W1:Y:S07]  /*1270*/  LDSM.16.M88.4 R8, [R86+0x4000] ;  /* 0x004000005608783b */ /* 0x000e6e0000000200 */
[C---:B------:R-:W-:Y:S08]  /*1280*/  HMMA.16816.F32 R24, R56.reuse, R36, R24 ;  /* 0x000000243818723c */ /* 0x040ff00000001818 */
[C---:B------:R-:W-:Y:S01]  /*1290*/  HMMA.16816.F32 R20, R56.reuse, R38, R20 ;  /* 0x000000263814723c */ /* 0x040fe20000001814 */
[----:B------:R-:W-:Y:S07]  /*12a0*/  LDSM.16.M88.4 R36, [R86+0x4400] ;  /* 0x004400005624783b */ /* 0x000fee0000000200 */
[C---:B-----5:R-:W-:Y:S08]  /*12b0*/  HMMA.16816.F32 R16, R56.reuse, R4, R16 ;  /* 0x000000043810723c */ /* 0x060ff00000001810 */
[C---:B------:R-:W-:Y:S01]  /*12c0*/  HMMA.16816.F32 R12, R56.reuse, R6, R12 ;  /* 0x00000006380c723c */ /* 0x040fe2000000180c */
[----:B------:R-:W2:Y:S07]  /*12d0*/  LDSM.16.M88.4 R4, [R86+0x4800] ;  /* 0x004800005604783b */ /* 0x000eae0000000200 */
[C---:B------:R-:W-:Y:S08]  /*12e0*/  HMMA.16816.F32 R52, R56.reuse, R32, R52 ;  /* 0x000000203834723c */ /* 0x040ff00000001834 */
[----:B------:R-:W-:Y:S01]  /*12f0*/  HMMA.16816.F32 R48, R56, R34, R48 ;  /* 0x000000223830723c */ /* 0x000fe20000001830 */
[----:B------:R-:W3:Y:S07]  /*1300*/  LDSM.16.M88.4 R32, [R86+0x4c00] ;  /* 0x004c00005620783b */ /* 0x000eee0000000200 */
[C---:B-1----:R-:W-:Y:S08]  /*1310*/  HMMA.16816.F32 R24, R28.reuse, R8, R24 ;  /* 0x000000081c18723c */ /* 0x042ff00000001818 */
[----:B------:R-:W-:Y:S01]  /*1320*/  HMMA.16816.F32 R20, R28, R10, R20 ;  /* 0x0000000a1c14723c */ /* 0x000fe20000001814 */
[----:B------:R-:W1:Y:S07]  /*1330*/  LDSM.16.M88.4 R8, [R113+0x1000] ;  /* 0x001000007108783b */ /* 0x000e6e0000000200 */
[C---:B------:R-:W-:Y:S08]  /*1340*/  HMMA.16816.F32 R44, R56.reuse, R60, R44 ;  /* 0x0000003c382c723c */ /* 0x040ff0000000182c */
[----:B------:R-:W-:Y:S01]  /*1350*/  HMMA.16816.F32 R40, R56, R62, R40 ;  /* 0x0000003e3828723c */ /* 0x000fe20000001828 */
[----:B------:R-:W4:Y:S04]  /*1360*/  LDSM.16.M88.4 R60, [R113+0x1800] ;  /* 0x00180000713c783b */ /* 0x000f280000000200 */
[----:B------:R-:W5:Y:S03]  /*1370*/  LDSM.16.M88.4 R56, [R113+0x1c00] ;  /* 0x001c00007138783b */ /* 0x000f660000000200 */
[C---:B--2---:R-:W-:Y:S08]  /*1380*/  HMMA.16816.F32 R52, R28.reuse, R4, R52 ;  /* 0x000000041c34723c */ /* 0x044ff00000001834 */
[C---:B------:R-:W-:Y:S01]  /*1390*/  HMMA.16816.F32 R48, R28.reuse, R6, R48 ;  /* 0x000000061c30723c */ /* 0x040fe20000001830 */
[----:B------:R-:W-:Y:S07]  /*13a0*/  LDSM.16.M88.4 R4, [R116+0x2000] ;  /* 0x002000007404783b */ /* 0x000fee0000000200 */
[C---:B------:R-:W-:Y:S08]  /*13b0*/  HMMA.16816.F32 R16, R28.reuse, R36, R16 ;  /* 0x000000241c10723c */ /* 0x040ff00000001810 */
[C---:B------:R-:W-:Y:S01]  /*13c0*/  HMMA.16816.F32 R12, R28.reuse, R38, R12 ;  /* 0x000000261c0c723c */ /* 0x040fe2000000180c */
[----:B------:R-:W-:Y:S07]  /*13d0*/  LDSM.16.M88.4 R36, [R86+0x5000] ;  /* 0x005000005624783b */ /* 0x000fee0000000200 */
[C---:B---3--:R-:W-:Y:S08]  /*13e0*/  HMMA.16816.F32 R44, R28.reuse, R32, R44 ;  /* 0x000000201c2c723c */ /* 0x048ff0000000182c */
[----:B------:R-:W-:Y:S01]  /*13f0*/  HMMA.16816.F32 R40, R28, R34, R40 ;  /* 0x000000221c28723c */ /* 0x000fe20000001828 */
[----:B------:R-:W2:Y:S04]  /*1400*/  LDSM.16.M88.4 R28, [R86+0x5800] ;  /* 0x00580000561c783b */ /* 0x000ea80000000200 */
[----:B------:R-:W3:Y:S03]  /*1410*/  LDSM.16.M88.4 R32, [R86+0x5400] ;  /* 0x005400005620783b */ /* 0x000ee60000000200 */
[C---:B-1----:R-:W-:Y:S08]  /*1420*/  HMMA.16816.F32 R24, R64.reuse, R8, R24 ;  /* 0x000000084018723c */ /* 0x042ff00000001818 */
[C---:B------:R-:W-:Y:S01]  /*1430*/  HMMA.16816.F32 R20, R64.reuse, R10, R20 ;  /* 0x0000000a4014723c */ /* 0x040fe20000001814 */
[----:B------:R-:W1:Y:S07]  /*1440*/  LDSM.16.M88.4 R8, [R86+0x5c00] ;  /* 0x005c00005608783b */ /* 0x000e6e0000000200 */
[C---:B----4-:R-:W-:Y:S08]  /*1450*/  HMMA.16816.F32 R52, R64.reuse, R60, R52 ;  /* 0x0000003c4034723c */ /* 0x050ff00000001834 */
[C---:B------:R-:W-:Y:S01]  /*1460*/  HMMA.16816.F32 R48, R64.reuse, R62, R48 ;  /* 0x0000003e4030723c */ /* 0x040fe20000001830 */
[----:B------:R-:W-:Y:S07]  /*1470*/  LDSM.16.M88.4 R60, [R113+0x2400] ;  /* 0x00240000713c783b */ /* 0x000fee0000000200 */
[C---:B------:R-:W-:Y:S08]  /*1480*/  HMMA.16816.F32 R16, R64.reuse, R68, R16 ;  /* 0x000000444010723c */ /* 0x040ff00000001810 */
[C---:B------:R-:W-:Y:S08]  /*1490*/  HMMA.16816.F32 R12, R64.reuse, R70, R12 ;  /* 0x00000046400c723c */ /* 0x040ff0000000180c */
[C---:B-----5:R-:W-:Y:S08]  /*14a0*/  HMMA.16816.F32 R44, R64.reuse, R56, R44 ;  /* 0x00000038402c723c */ /* 0x060ff0000000182c */
[----:B------:R-:W-:Y:S01]  /*14b0*/  HMMA.16816.F32 R64, R64, R58, R40 ;  /* 0x0000003a4040723c */ /* 0x000fe20000001828 */
[----:B------:R-:W-:Y:S04]  /*14c0*/  LDSM.16.M88.4 R56, [R114+0x2000] ;  /* 0x002000007238783b */ /* 0x000fe80000000200 */
[----:B------:R-:W4:Y:S03]  /*14d0*/  LDSM.16.M88.4 R40, [R113+0x2000] ;  /* 0x002000007128783b */ /* 0x000f260000000200 */
[C---:B--2---:R-:W-:Y:S08]  /*14e0*/  HMMA.16816.F32 R52, R4.reuse, R28, R52 ;  /* 0x0000001c0434723c */ /* 0x044ff00000001834 */
[C---:B------:R-:W-:Y:S01]  /*14f0*/  HMMA.16816.F32 R48, R4.reuse, R30, R48 ;  /* 0x0000001e0430723c */ /* 0x040fe20000001830 */
[----:B------:R-:W2:Y:S07]  /*1500*/  LDSM.16.M88.4 R28, [R113+0x2800] ;  /* 0x00280000711c783b */ /* 0x000eae0000000200 */
[C---:B------:R-:W-:Y:S08]  /*1510*/  HMMA.16816.F32 R20, R4.reuse, R38, R20 ;  /* 0x000000260414723c */ /* 0x040ff00000001814 */
[C---:B------:R-:W-:Y:S08]  /*1520*/  HMMA.16816.F32 R24, R4.reuse, R36, R24 ;  /* 0x000000240418723c */ /* 0x040ff00000001818 */
[C---:B---3--:R-:W-:Y:S08]  /*1530*/  HMMA.16816.F32 R16, R4.reuse, R32, R16 ;  /* 0x000000200410723c */ /* 0x048ff00000001810 */
[C---:B------:R-:W-:Y:S08]  /*1540*/  HMMA.16816.F32 R12, R4.reuse, R34, R12 ;  /* 0x00000022040c723c */ /* 0x040ff0000000180c */
[C---:B-1----:R-:W-:Y:S07]  /*1550*/  HMMA.16816.F32 R44, R4.reuse, R8, R44 ;  /* 0x00000008042c723c */ /* 0x042fee000000182c */
[----:B------:R-:W-:Y:S01]  /*1560*/  IADD3 R8, R2, 0x10, RZ ;  /* 0x0000001002087810 */ /* 0x000fe20007ffe0ff */
[----:B------:R-:W-:Y:S07]  /*1570*/  HMMA.16816.F32 R64, R4, R10, R64 ;  /* 0x0000000a0440723c */ /* 0x000fee0000001840 */
[----:B------:R-:W-:Y:S01]  /*1580*/  IADD3 R5, R82, 0x1, R119 ;  /* 0x0000000152057810 */ /* 0x000fe20007ffe077 */
[----:B----4-:R-:W-:Y:S01]  /*1590*/  HMMA.16816.F32 R20, R56, R42, R20 ;  /* 0x0000002a3814723c */ /* 0x010fe20000001814 */
[----:B------:R-:W-:-:S02]  /*15a0*/  IADD3 R10, R2, 0x9, RZ ;  /* 0x00000009020a7810 */ /* 0x000fc40007ffe0ff */
[----:B------:R-:W-:Y:S02]  /*15b0*/  IADD3 R0, R80, -c[0x0][0x214], R5 ;  /* 0x8000850050007a10 */ /* 0x000fe40007ffe005 */
[----:B------:R-:W1:Y:S01]  /*15c0*/  LDSM.16.M88.4 R4, [R113+0x2c00] ;  /* 0x002c00007104783b */ /* 0x000e620000000200 */
[----:B------:R-:W-:-:S04]  /*15d0*/  DEPBAR.LE SB0, 0x0 ;  /* 0x000080000000791a */ /* 0x000fc80000000000 */
[----:B------:R-:W-:Y:S01]  /*15e0*/  IADD3 R39, R0, c[0x0][0x2e8], RZ ;  /* 0x0000ba0000277a10 */ /* 0x000fe20007ffe0ff */
[C---:B------:R-:W-:Y:S01]  /*15f0*/  HMMA.16816.F32 R16, R56.reuse, R60, R16 ;  /* 0x0000003c3810723c */ /* 0x040fe20000001810 */
[----:B------:R-:W-:Y:S02]  /*1600*/  IADD3 R0, R2, 0x1, RZ ;  /* 0x0000000102007810 */ /* 0x000fe40007ffe0ff */
[C---:B------:R-:W-:Y:S02]  /*1610*/  IADD3 R33, R39.reuse, 0x8, RZ ;  /* 0x0000000827217810 */ /* 0x040fe40007ffe0ff */
[-C--:B------:R-:W-:Y:S02]  /*1620*/  IMNMX R39, R39, R80.reuse, PT ;  /* 0x0000005027277217 */ /* 0x080fe40003800200 */
[----:B------:R-:W-:Y:S01]  /*1630*/  IMNMX R33, R33, R80, PT ;  /* 0x0000005021217217 */ /* 0x000fe20003800200 */
[----:B------:R-:W-:Y:S01]  /*1640*/  HMMA.16816.F32 R12, R56, R62, R12 ;  /* 0x0000003e380c723c */ /* 0x000fe2000000180c */
[----:B------:R-:W-:-:S02]  /*1650*/  ISETP.GE.AND P5, PT, R0, R39, PT ;  /* 0x000000270000720c */ /* 0x000fc40003fa6270 */
[----:B------:R-:W-:Y:S02]  /*1660*/  ISETP.GE.AND P0, PT, R0, R33, PT ;  /* 0x000000210000720c */ /* 0x000fe40003f06270 */
[----:B------:R-:W-:Y:S02]  /*1670*/  IADD3 R0, R2, 0x8, RZ ;  /* 0x0000000802007810 */ /* 0x000fe40007ffe0ff */
[-C--:B------:R-:W-:Y:S01]  /*1680*/  ISETP.GE.AND P2, PT, R10, R39.reuse, PT ;  /* 0x000000270a00720c */ /* 0x080fe20003f46270 */
[----:B--2---:R-:W-:Y:S01]  /*1690*/  HMMA.16816.F32 R52, R56, R28, R52 ;  /* 0x0000001c3834723c */ /* 0x004fe20000001834 */
[C---:B------:R-:W-:Y:S02]  /*16a0*/  ISETP.GE.AND P1, PT, R0.reuse, R39, PT ;  /* 0x000000270000720c */ /* 0x040fe40003f26270 */
[-C--:B------:R-:W-:Y:S02]  /*16b0*/  ISETP.GE.AND P4, PT, R0, R33.reuse, PT ;  /* 0x000000210000720c */ /* 0x080fe40003f86270 */
[----:B------:R-:W-:-:S02]  /*16c0*/  ISETP.GE.AND P3, PT, R10, R33, PT ;  /* 0x000000210a00720c */ /* 0x000fc40003f66270 */
[----:B------:R-:W-:Y:S01]  /*16d0*/  ISETP.GE.AND P6, PT, R8, R39, PT ;  /* 0x000000270800720c */ /* 0x000fe20003fc6270 */
[C---:B------:R-:W-:Y:S01]  /*16e0*/  HMMA.16816.F32 R48, R56.reuse, R30, R48 ;  /* 0x0000001e3830723c */ /* 0x040fe20000001830 */
[----:B------:R-:W-:Y:S02]  /*16f0*/  FSEL R0, R20, -INF , !P1 ;  /* 0xff80000014007808 */ /* 0x000fe40004800000 */
        /* <DEDUP_REMOVED lines=8> */
[----:B-1----:R-:W-:Y:S01]  /*1780*/  HMMA.16816.F32 R44, R56, R4, R44 ;  /* 0x00000004382c723c */ /* 0x002fe2000000182c */
[C---:B------:R-:W-:Y:S02]  /*1790*/  ISETP.GE.AND P4, PT, R10.reuse, R39, PT ;  /* 0x000000270a00720c */ /* 0x040fe40003f86270 */
[----:B------:R-:W-:Y:S02]  /*17a0*/  ISETP.GE.AND P2, PT, R10, R33, PT ;  /* 0x000000210a00720c */ /* 0x000fe40003f46270 */
[----:B------:R-:W-:-:S02]  /*17b0*/  ISETP.GE.AND P3, PT, R20, R39, PT ;  /* 0x000000271400720c */ /* 0x000fc40003f66270 */
[----:B------:R-:W-:Y:S01]  /*17c0*/  ISETP.GE.AND P6, PT, R20, R33, PT ;  /* 0x000000211400720c */ /* 0x000fe20003fc6270 */
[----:B------:R-:W-:Y:S01]  /*17d0*/  HMMA.16816.F32 R64, R56, R6, R64 ;  /* 0x000000063840723c */ /* 0x000fe20000001840 */
[C---:B------:R-:W-:Y:S02]  /*17e0*/  IADD3 R10, R2.reuse, 0x19, RZ ;  /* 0x00000019020a7810 */ /* 0x040fe40007ffe0ff */
[----:B------:R-:W-:Y:S02]  /*17f0*/  IADD3 R20, R2, 0x20, RZ ;  /* 0x0000002002147810 */ /* 0x000fe40007ffe0ff */
[----:B------:R-:W-:Y:S02]  /*1800*/  FSEL R11, R18, -INF , !P1 ;  /* 0xff800000120b7808 */ /* 0x000fe40004800000 */
[----:B------:R-:W-:Y:S02]  /*1810*/  FSEL R9, R19, -INF , !P2 ;  /* 0xff80000013097808 */ /* 0x000fe40005000000 */
[----:B------:R-:W-:-:S02]  /*1820*/  FSEL R12, R12, -INF , !P3 ;  /* 0xff8000000c0c7808 */ /* 0x000fc40005800000 */
[-C--:B------:R-:W-:Y:S02]  /*1830*/  ISETP.GE.AND P1, PT, R10, R39.reuse, PT ;  /* 0x000000270a00720c */ /* 0x080fe40003f26270 */
[C---:B------:R-:W-:Y:S02]  /*1840*/  ISETP.GE.AND P2, PT, R20.reuse, R39, PT ;  /* 0x000000271400720c */ /* 0x040fe40003f46270 */
[----:B------:R-:W-:Y:S02]  /*1850*/  ISETP.GE.AND P3, PT, R20, R33, PT ;  /* 0x000000211400720c */ /* 0x000fe40003f66270 */
[C---:B------:R-:W-:Y:S02]  /*1860*/  IADD3 R20, R2.reuse, 0x21, RZ ;  /* 0x0000002102147810 */ /* 0x040fe40007ffe0ff */
[----:B------:R-:W-:Y:S02]  /*1870*/  FSEL R18, R17, -INF , !P4 ;  /* 0xff80000011127808 */ /* 0x000fe40006000000 */
[----:B------:R-:W-:-:S02]  /*1880*/  IADD3 R22, R2, 0x28, RZ ;  /* 0x0000002802167810 */ /* 0x000fc40007ffe0ff */
[-C--:B------:R-:W-:Y:S02]  /*1890*/  ISETP.GE.AND P4, PT, R10, R33.reuse, PT ;  /* 0x000000210a00720c */ /* 0x080fe40003f86270 */
[----:B------:R-:W-:Y:S02]  /*18a0*/  FSEL R10, R13, -INF , !P1 ;  /* 0xff8000000d0a7808 */ /* 0x000fe40004800000 */
[-C--:B------:R-:W-:Y:S02]  /*18b0*/  ISETP.GE.AND P1, PT, R20, R33.reuse, PT ;  /* 0x000000211400720c */ /* 0x080fe40003f26270 */
[----:B------:R-:W-:Y:S02]  /*18c0*/  FSEL R89, R52, -INF , !P2 ;  /* 0xff80000034597808 */ /* 0x000fe40005000000 */
[----:B------:R-:W-:Y:S02]  /*18d0*/  ISETP.GE.AND P2, PT, R22, R33, PT ;  /* 0x000000211600720c */ /* 0x000fe40003f46270 */
[----:B------:R-:W-:-:S02]  /*18e0*/  IADD3 R28, R2, 0x30, RZ ;  /* 0x00000030021c7810 */ /* 0x000fc40007ffe0ff */
[----:B------:R-:W-:Y:S02]  /*18f0*/  IADD3 R30, R2, 0x29, RZ ;  /* 0x00000029021e7810 */ /* 0x000fe40007ffe0ff */
[----:B------:R-:W-:Y:S02]  /*1900*/  FSEL R17, R14, -INF , !P6 ;  /* 0xff8000000e117808 */ /* 0x000fe40007000000 */
[----:B------:R-:W-:Y:S02]  /*1910*/  ISETP.GE.AND P6, PT, R20, R39, PT ;  /* 0x000000271400720c */ /* 0x000fe40003fc6270 */
[----:B------:R-:W-:Y:S02]  /*1920*/  FSEL R87, R55, -INF , !P1 ;  /* 0xff80000037577808 */ /* 0x000fe40004800000 */
[----:B------:R-:W-:Y:S02]  /*1930*/  FSEL R15, R15, -INF , !P4 ;  /* 0xff8000000f0f7808 */ /* 0x000fe40006000000 */
[----:B------:R-:W-:-:S02]  /*1940*/  IADD3 R20, R2, 0x38, RZ ;  /* 0x0000003802147810 */ /* 0x000fc40007ffe0ff */
[-C--:B------:R-:W-:Y:S02]  /*1950*/  ISETP.GE.AND P1, PT, R28, R39.reuse, PT ;  /* 0x000000271c00720c */ /* 0x080fe40003f26270 */
[----:B------:R-:W-:Y:S02]  /*1960*/  FSEL R90, R50, -INF , !P2 ;  /* 0xff800000325a7808 */ /* 0x000fe40005000000 */
[----:B------:R-:W-:Y:S02]  /*1970*/  ISETP.GE.AND P4, PT, R22, R39, PT ;  /* 0x000000271600720c */ /* 0x000fe40003f86270 */
[----:B------:R-:W-:Y:S02]  /*1980*/  FSEL R35, R54, -INF , !P3 ;  /* 0xff80000036237808 */ /* 0x000fe40005800000 */
[----:B------:R-:W-:Y:S02]  /*1990*/  ISETP.GE.AND P2, PT, R30, R33, PT ;  /* 0x000000211e00720c */ /* 0x000fe40003f46270 */
[----:B------:R-:W-:-:S02]  /*19a0*/  IADD3 R22, R2, 0x31, RZ ;  /* 0x0000003102167810 */ /* 0x000fc40007ffe0ff */
[-C--:B------:R-:W-:Y:S02]  /*19b0*/  ISETP.GE.AND P3, PT, R30, R39.reuse, PT ;  /* 0x000000271e00720c */ /* 0x080fe40003f66270 */
[----:B------:R-:W-:Y:S02]  /*19c0*/  FSEL R14, R25, -INF , !P5 ;  /* 0xff800000190e7808 */ /* 0x000fe40006800000 */
[----:B------:R-:W-:Y:S02]  /*19d0*/  FSEL R94, R44, -INF , !P1 ;  /* 0xff8000002c5e7808 */ /* 0x000fe40004800000 */
[C---:B------:R-:W-:Y:S02]  /*19e0*/  ISETP.GE.AND P5, PT, R20.reuse, R39, PT ;  /* 0x000000271400720c */ /* 0x040fe40003fa6270 */
[----:B------:R-:W-:Y:S02]  /*19f0*/  FSEL R99, R51, -INF , !P2 ;  /* 0xff80000033637808 */ /* 0x000fe40005000000 */
[----:B------:R-:W-:-:S02]  /*1a00*/  ISETP.GE.AND P1, PT, R20, R33, PT ;  /* 0x000000211400720c */ /* 0x000fc40003f26270 */
[----:B------:R-:W-:Y:S01]  /*1a10*/  FSEL R93, R49, -INF , !P3 ;  /* 0xff800000315d7808 */ /* 0x000fe20005800000 */
[----:B------:R-:W1:Y:S01]  /*1a20*/  LDC.U8 R20, c[0x0][0x2d8] ;  /* 0x0000b600ff147b82 */ /* 0x000e620000000000 */
[-C--:B------:R-:W-:Y:S02]  /*1a30*/  ISETP.GE.AND P2, PT, R22, R33.reuse, PT ;  /* 0x000000211600720c */ /* 0x080fe40003f46270 */
[----:B------:R-:W-:Y:S02]  /*1a40*/  ISETP.GE.AND P3, PT, R28, R33, PT ;  /* 0x000000211c00720c */ /* 0x000fe40003f66270 */
[----:B------:R-:W-:Y:S02]  /*1a50*/  FSEL R105, R47, -INF , !P2 ;  /* 0xff8000002f697808 */ /* 0x000fe40005000000 */
[----:B------:R-:W-:Y:S02]  /*1a60*/  FSEL R27, R27, -INF , !P0 ;  /* 0xff8000001b1b7808 */ /* 0x000fe40004000000 */
[----:B------:R-:W-:-:S02]  /*1a70*/  FSEL R101, R46, -INF , !P3 ;  /* 0xff8000002e657808 */ /* 0x000fc40005800000 */
[----:B------:R-:W-:Y:S02]  /*1a80*/  ISETP.NE.AND P2, PT, R85, 0x1, PT ;  /* 0x000000015500780c */ /* 0x000fe40003f45270 */
[C---:B------:R-:W-:Y:S01]  /*1a90*/  IADD3 R4, R2.reuse, 0x39, RZ ;  /* 0x0000003902047810 */ /* 0x040fe20007ffe0ff */
[----:B------:R-:W-:Y:S01]  /*1aa0*/  BAR.SYNC.DEFER_BLOCKING 0x0 ;  /* 0x0000000000007b1d */ /* 0x000fe20000010000 */
[C---:B------:R-:W-:Y:S02]  /*1ab0*/  ISETP.GE.AND P0, PT, R2.reuse, R39, PT ;  /* 0x000000270200720c */ /* 0x040fe40003f06270 */
[----:B------:R-:W-:Y:S02]  /*1ac0*/  ISETP.GE.AND P3, PT, R2, R33, PT ;  /* 0x000000210200720c */ /* 0x000fe40003f66270 */
[----:B------:R-:W-:Y:S02]  /*1ad0*/  SHF.R.S32.HI R2, RZ, 0x1f, R77 ;  /* 0x0000001fff027819 */ /* 0x000fe4000001144d */
[----:B------:R-:W-:-:S02]  /*1ae0*/  FSEL R91, R53, -INF , !P6 ;  /* 0xff800000355b7808 */ /* 0x000fc40007000000 */
[----:B------:R-:W-:Y:S02]  /*1af0*/  LEA.HI R2, R2, R75, RZ, 0x2 ;  /* 0x0000004b02027211 */ /* 0x000fe400078f10ff */
[----:B------:R-:W-:Y:S02]  /*1b00*/  FSEL R92, R48, -INF , !P4 ;  /* 0xff800000305c7808 */ /* 0x000fe40006000000 */
[----:B------:R-:W-:Y:S02]  /*1b10*/  FSEL R24, R24, -INF , !P0 ;  /* 0xff80000018187808 */ /* 0x000fe40004000000 */
[----:B------:R-:W-:Y:S02]  /*1b20*/  LOP3.LUT R126, R2, 0xfffffffc, RZ, 0xc0, !PT ;  /* 0xfffffffc027e7812 */ /* 0x000fe400078ec0ff */
[-C--:B------:R-:W-:Y:S02]  /*1b30*/  ISETP.GE.AND P6, PT, R22, R39.reuse, PT ;  /* 0x000000271600720c */ /* 0x080fe40003fc6270 */
[C---:B------:R-:W-:Y:S01]  /*1b40*/  ISETP.GE.AND P4, PT, R4.reuse, R39, PT ;  /* 0x000000270400720c */ /* 0x040fe20003f86270 */
[----:B------:R-:W-:Y:S01]  /*1b50*/  IMAD.IADD R126, R75, 0x1, -R126 ;  /* 0x000000014b7e7824 */ /* 0x000fe200078e0a7e */
[----:B------:R-:W-:Y:S01]  /*1b60*/  ISETP.GE.AND P0, PT, R4, R33, PT ;  /* 0x000000210400720c */ /* 0x000fe20003f06270 */
[----:B------:R-:W-:Y:S01]  /*1b70*/  IMAD.IADD R4, R76, 0x1, R79 ;  /* 0x000000014c047824 */ /* 0x000fe200078e024f */
[----:B------:R-:W-:-:S02]  /*1b80*/  FSEL R26, R26, -INF , !P3 ;  /* 0xff8000001a1a7808 */ /* 0x000fc40005800000 */
[----:B------:R-:W-:Y:S02]  /*1b90*/  FSEL R100, R45, -INF , !P6 ;  /* 0xff8000002d647808 */ /* 0x000fe40007000000 */
[----:B------:R-:W-:Y:S02]  /*1ba0*/  FSEL R96, R64, -INF , !P5 ;  /* 0xff80000040607808 */ /* 0x000fe40006800000 */
[----:B------:R-:W-:Y:S02]  /*1bb0*/  FSEL R104, R66, -INF , !P1 ;  /* 0xff80000042687808 */ /* 0x000fe40004800000 */
[----:B------:R-:W-:Y:S02]  /*1bc0*/  FSEL R95, R65, -INF , !P4 ;  /* 0xff800000415f7808 */ /* 0x000fe40006000000 */
[----:B------:R-:W-:Y:S01]  /*1bd0*/  FSEL R103, R67, -INF , !P0 ;  /* 0xff80000043677808 */ /* 0x000fe20004000000 */
[----:B------:R-:W-:Y:S05]  /*1be0*/  @!P2 BRA `(.L_x_725) ;  /* 0x000001a00000a947 */ /* 0x000fea0003800000 */
[----:B-1----:R-:W-:Y:S01]  /*1bf0*/  IADD3 R7, R85, -0x2, RZ ;  /* 0xfffffffe55077810 */ /* 0x002fe20007ffe0ff */
[----:B------:R-:W-:-:S02]  /*1c00*/  USHF.L.U32 UR7, UR6, 0x5, URZ ;  /* 0x0000000506077899 */ /* 0x000fc4000800063f */
[----:B------:R-:W-:Y:S01]  /*1c10*/  UMOV UR5, 0x5 ;  /* 0x0000000500057882 */ /* 0x000fe20000000000 */
[----:B------:R-:W-:Y:S01]  /*1c20*/  SHF.R.S32.HI R5, RZ, 0x1f, R7 ;  /* 0x0000001fff057819 */ /* 0x000fe20000011407 */
[C---:B------:R-:W-:Y:S01]  /*1c30*/  IMAD R2, R7.reuse, UR16, RZ ;  /* 0x0000001007027c24 */ /* 0x040fe2000f8e02ff */
[----:B------:R-:W-:Y:S01]  /*1c40*/  ULDC UR4, c[0x0][0x19c] ;  /* 0x0000670000047ab9 */ /* 0x000fe20000000800 */
[----:B------:R-:W-:Y:S01]  /*1c50*/  IMAD.WIDE.U32 R28, R7, UR17, R124 ;  /* 0x00000011071c7c25 */ /* 0x000fe2000f8e007c */
[----:B------:R-:W-:-:S03]  /*1c60*/  USHF.L.U64.HI UR4, UR6, UR5, UR4 ;  /* 0x0000000506047299 */ /* 0x000fc60008010204 */
[----:B------:R-:W-:Y:S01]  /*1c70*/  IMAD R2, R5, UR17, R2 ;  /* 0x0000001105027c24 */ /* 0x000fe2000f8e0202 */
[C---:B------:R-:W-:Y:S01]  /*1c80*/  LEA R30, P1, R28.reuse, c[0x0][0x168], 0x1 ;  /* 0x00005a001c1e7a11 */ /* 0x040fe200078208ff */
        /* <DEDUP_REMOVED lines=16> */
.L_x_725:
[----:B-1----:R-:W-:Y:S01]  /*1d90*/  FMNMX.FTZ R5, R24, R14, !PT ;  /* 0x0000000e18057209 */ /* 0x002fe20007810000 */
[----:B------:R-:W-:Y:S01]  /*1da0*/  IMAD.WIDE.U32 R110, R84, -0x2daee0ad, RZ ;  /* 0xd2511f53546e7825 */ /* 0x000fe200078e00ff */
[----:B------:R-:W-:Y:S01]  /*1db0*/  LOP3.LUT R21, R72, UR22, RZ, 0x3c, !PT ;  /* 0x0000001648157c12 */ /* 0x000fe2000f8e3cff */
[----:B------:R-:W-:Y:S01]  /*1dc0*/  UIADD3 UR13, UR22, -0x61c88647, URZ ;  /* 0x9e3779b9160d7890 */ /* 0x000fe2000fffe03f */
[----:B------:R-:W-:Y:S01]  /*1dd0*/  FMNMX.FTZ R5, R0, R5, !PT ;  /* 0x0000000500057209 */ /* 0x000fe20007810000 */
[----:B------:R-:W-:Y:S01]  /*1de0*/  IMAD.SHL.U32 R68, R73, 0x2, RZ ;  /* 0x0000000249447824 */ /* 0x000fe200078e00ff */
[----:B------:R-:W-:Y:S01]  /*1df0*/  UIADD3 UR12, UR23, -0x4498517b, URZ ;  /* 0xbb67ae85170c7890 */ /* 0x000fe2000fffe03f */
[----:B------:R-:W-:Y:S01]  /*1e00*/  IMAD.SHL.U32 R112, R4, 0x2, RZ ;  /* 0x0000000204707824 */ /* 0x000fe200078e00ff */
[----:B------:R-:W-:Y:S01]  /*1e10*/  FMNMX.FTZ R5, R8, R5, !PT ;  /* 0x0000000508057209 */ /* 0x000fe20007810000 */
[----:B------:R-:W-:Y:S01]  /*1e20*/  UIADD3 UR10, UR23, 0x76cf5d0a, URZ ;  /* 0x76cf5d0a170a7890 */ /* 0x000fe2000fffe03f */
[----:B------:R-:W-:Y:S01]  /*1e30*/  LOP3.LUT R30, R111, UR23, R68, 0x96, !PT ;  /* 0x000000176f1e7c12 */ /* 0x000fe2000f8e9644 */
[----:B------:R-:W-:Y:S01]  /*1e40*/  UIADD3 UR11, UR22, 0x3c6ef372, URZ ;  /* 0x3c6ef372160b7890 */ /* 0x000fe2000fffe03f */
[----:B------:R-:W-:Y:S01]  /*1e50*/  FMNMX.FTZ R5, R16, R5, !PT ;  /* 0x0000000510057209 */ /* 0x000fe20007810000 */
[----:B------:R-:W-:Y:S01]  /*1e60*/  UIADD3 UR9, UR22, -0x255992d5, URZ ;  /* 0xdaa66d2b16097890 */ /* 0x000fe2000fffe03f */
[----:B------:R-:W-:Y:S01]  /*1e70*/  IMAD.IADD R86, R3, 0x1, R112 ;  /* 0x0000000103567824 */ /* 0x000fe200078e0270 */
[----:B------:R-:W-:Y:S01]  /*1e80*/  UIADD3 UR8, UR23, 0x32370b8f, URZ ;  /* 0x32370b8f17087890 */ /* 0x000fe2000fffe03f */
[----:B------:R-:W-:Y:S01]  /*1e90*/  FMNMX.FTZ R5, R18, R5, !PT ;  /* 0x0000000512057209 */ /* 0x000fe20007810000 */
[----:B------:R-:W-:Y:S01]  /*1ea0*/  IMAD.WIDE.U32 R30, R30, -0x326172a9, RZ ;  /* 0xcd9e8d571e1e7825 */ /* 0x000fe200078e00ff */
[----:B------:R-:W-:Y:S01]  /*1eb0*/  UIADD3 UR6, UR23, -0x126145ec, URZ ;  /* 0xed9eba1417067890 */ /* 0x000fe2000fffe03f */
[----:B------:R-:W-:Y:S01]  /*1ec0*/  LDSM.16.MT88.4 R48, [R86+0x6000] ;  /* 0x006000005630783b */ /* 0x000fe20000004200 */
[----:B------:R-:W-:Y:S01]  /*1ed0*/  FMNMX.FTZ R5, R12, R5, !PT ;  /* 0x000000050c057209 */ /* 0x000fe20007810000 */
[----:B------:R-:W-:-:S02]  /*1ee0*/  UIADD3 UR7, UR22, 0x78dde6e4, URZ ;  /* 0x78dde6e416077890 */ /* 0x000fc4000fffe03f */
[----:B------:R-:W-:Y:S01]  /*1ef0*/  UIADD3 UR5, UR22, 0x1715609d, URZ ;  /* 0x1715609d16057890 */ /* 0x000fe2000fffe03f */
[----:B------:R-:W-:Y:S01]  /*1f00*/  FMNMX.FTZ R2, R10, R5, !PT ;  /* 0x000000050a027209 */ /* 0x000fe20007810000 */
[----:B------:R-:W-:Y:S01]  /*1f10*/  UIADD3 UR4, UR23, -0x56f99767, URZ ;  /* 0xa906689917047890 */ /* 0x000fe2000fffe03f */
[----:B------:R-:W-:Y:S01]  /*1f20*/  LDSM.16.MT88.4 R64, [R86+0x7000] ;  /* 0x007000005640783b */ /* 0x000fe20000004200 */
[----:B------:R-:W-:Y:S01]  /*1f30*/  UIADD3 UR14, UR23, 0x646e171e, URZ ;  /* 0x646e171e170e7890 */ /* 0x000fe2000fffe03f */
[----:B------:R-:W-:Y:S01]  /*1f40*/  FMNMX.FTZ R2, R89, R2, !PT ;  /* 0x0000000259027209 */ /* 0x000fe20007810000 */
[----:B------:R-:W-:Y:S01]  /*1f50*/  UIADD3 UR15, UR22, -0x4ab325aa, URZ ;  /* 0xb54cda56160f7890 */ /* 0x000fe2000fffe03f */
[----:B------:R-:W-:Y:S02]  /*1f60*/  LDSM.16.MT88.4 R56, [R112+0x7000] ;  /* 0x007000007038783b */ /* 0x000fe40000004200 */
        /* <DEDUP_REMOVED lines=19> */
[----:B-1----:R-:W-:Y:S01]  /*20a0*/  FMNMX.FTZ R5, R22, R5, !PT ;  /* 0x0000000516057209 */ /* 0x002fe20007810000 */
[----:B------:R-:W-:Y:S01]  /*20b0*/  IMAD R22, R74, 0x4, R75 ;  /* 0x000000044a167824 */ /* 0x000fe200078e024b */
[----:B------:R-:W-:Y:S01]  /*20c0*/  FMNMX.FTZ R6, R101, R6, !PT ;  /* 0x0000000665067209 */ /* 0x000fe20007810000 */
[----:B------:R-:W-:Y:S02]  /*20d0*/  LDSM.16.MT88.4 R72, [R112+0x8000] ;  /* 0x008000007048783b */ /* 0x000fe40000004200 */
[----:B------:R-:W-:Y:S01]  /*20e0*/  IMAD.WIDE.U32 R70, R22, -0x326172a9, RZ ;  /* 0xcd9e8d5716467825 */ /* 0x000fe200078e00ff */
[----:B------:R-:W-:Y:S01]  /*20f0*/  FMNMX.FTZ R7, R105, R6, !PT ;  /* 0x0000000669077209 */ /* 0x000fe20007810000 */
[----:B------:R-:W1:Y:S03]  /*2100*/  SHFL.BFLY PT, R2, R5, 0x1, 0x1f ;  /* 0x0c201f0005027f89 */ /* 0x000e6600000e0000 */
[----:B------:R-:W-:-:S02]  /*2110*/  FMNMX.FTZ R6, R104, R7, !PT ;  /* 0x0000000768067209 */ /* 0x000fc40007810000 */
[----:B------:R-:W-:Y:S02]  /*2120*/  LOP3.LUT R78, R71, R21, RZ, 0x3c, !PT ;  /* 0x00000015474e7212 */ /* 0x000fe400078e3cff */
[----:B------:R-:W-:Y:S02]  /*2130*/  FMNMX.FTZ R6, R103, R6, !PT ;  /* 0x0000000667067209 */ /* 0x000fe40007810000 */
[----:B------:R-:W-:Y:S01]  /*2140*/  LOP3.LUT R28, R31, UR13, R70, 0x96, !PT ;  /* 0x0000000d1f1c7c12 */ /* 0x000fe2000f8e9646 */
[----:B------:R-:W-:-:S04]  /*2150*/  IMAD.WIDE.U32 R78, R78, -0x2daee0ad, RZ ;  /* 0xd2511f534e4e7825 */ /* 0x000fc800078e00ff */
[----:B------:R-:W-:Y:S01]  /*2160*/  IMAD.WIDE.U32 R28, R28, -0x2daee0ad, RZ ;  /* 0xd2511f531c1c7825 */ /* 0x000fe200078e00ff */
[----:B------:R-:W-:-:S03]  /*2170*/  LOP3.LUT R76, R79, UR12, R110, 0x96, !PT ;  /* 0x0000000c4f4c7c12 */ /* 0x000fc6000f8e966e */
[----:B------:R-:W-:Y:S02]  /*2180*/  IMAD R110, R20, 0x10000, R20 ;  /* 0x00010000146e7824 */ /* 0x000fe400078e0214 */
[----:B------:R-:W-:Y:S01]  /*2190*/  IMAD.WIDE.U32 R76, R76, -0x326172a9, RZ ;  /* 0xcd9e8d574c4c7825 */ /* 0x000fe200078e00ff */
[----:B-1----:R-:W-:Y:S02]  /*21a0*/  FMNMX.FTZ R2, R5, R2, !PT ;  /* 0x0000000205027209 */ /* 0x002fe40007810000 */
[----:B------:R-:W1:Y:S02]  /*21b0*/  SHFL.BFLY PT, R5, R6, 0x2, 0x1f ;  /* 0x0c401f0006057f89 */ /* 0x000e6400000e0000 */
[----:B------:R-:W-:Y:S01]  /*21c0*/  LOP3.LUT R7, R77, UR11, R30, 0x96, !PT ;  /* 0x0000000b4d077c12 */ /* 0x000fe2000f8e961e */
[C---:B------:R-:W-:Y:S01]  /*21d0*/  FMUL.FTZ R109, R2.reuse, c[0x0][0x23c] ;  /* 0x00008f00026d7a20 */ /* 0x040fe20000410000 */
[----:B------:R-:W-:-:S03]  /*21e0*/  FSETP.NEU.FTZ.AND P0, PT, R2, -INF , PT ;  /* 0xff8000000200780b */ /* 0x000fc60003f1d000 */
[----:B------:R-:W-:Y:S01]  /*21f0*/  IMAD.WIDE.U32 R30, R7, -0x2daee0ad, RZ ;  /* 0xd2511f53071e7825 */ /* 0x000fe200078e00ff */
[----:B------:R-:W-:-:S05]  /*2200*/  FSEL R109, R109, RZ, P0 ;  /* 0x000000ff6d6d7208 */ /* 0x000fca0000000000 */
[--C-:B------:R-:W-:Y:S01]  /*2210*/  FFMA.FTZ R108, R24, c[0x0][0x23c], -R109.reuse ;  /* 0x00008f00186c7a23 */ /* 0x100fe2000001086d */
[----:B------:R-:W-:Y:S01]  /*2220*/  LOP3.LUT R24, R29, UR10, R78, 0x96, !PT ;  /* 0x0000000a1d187c12 */ /* 0x000fe2000f8e964e */
[--C-:B------:R-:W-:Y:S01]  /*2230*/  FFMA.FTZ R32, R0, c[0x0][0x23c], -R109.reuse ;  /* 0x00008f0000207a23 */ /* 0x100fe2000001086d */
[----:B------:R-:W-:Y:S01]  /*2240*/  LOP3.LUT R0, R31, UR8, R28, 0x96, !PT ;  /* 0x000000081f007c12 */ /* 0x000fe2000f8e961c */
[----:B------:R-:W-:Y:S02]  /*2250*/  FFMA.FTZ R29, R8, c[0x0][0x23c], -R109 ;  /* 0x00008f00081d7a23 */ /* 0x000fe4000001086d */
[----:B------:R-:W-:Y:S01]  /*2260*/  IMAD.WIDE.U32 R24, R24, -0x326172a9, RZ ;  /* 0xcd9e8d5718187825 */ /* 0x000fe200078e00ff */
[----:B------:R-:W-:Y:S03]  /*2270*/  MUFU.EX2 R108, R108 ;  /* 0x0000006c006c7308 */ /* 0x000fe60000000800 */
[----:B------:R-:W-:Y:S01]  /*2280*/  IMAD.WIDE.U32 R40, R0, -0x326172a9, RZ ;  /* 0xcd9e8d5700287825 */ /* 0x000fe200078e00ff */
[----:B-1----:R-:W-:-:S02]  /*2290*/  FMNMX.FTZ R6, R6, R5, !PT ;  /* 0x0000000506067209 */ /* 0x002fc40007810000 */
[----:B------:R-:W-:Y:S01]  /*22a0*/  LOP3.LUT R38, R25, UR9, R76, 0x96, !PT ;  /* 0x0000000919267c12 */ /* 0x000fe2000f8e964c */
[--C-:B------:R-:W-:Y:S01]  /*22b0*/  FFMA.FTZ R25, R18, c[0x0][0x23c], -R109.reuse ;  /* 0x00008f0012197a23 */ /* 0x100fe2000001086d */
[----:B------:R-:W-:Y:S01]  /*22c0*/  LOP3.LUT R8, R41, UR7, R24, 0x96, !PT ;  /* 0x0000000729087c12 */ /* 0x000fe2000f8e9618 */
[----:B------:R-:W1:Y:S01]  /*22d0*/  SHFL.BFLY PT, R5, R6, 0x1, 0x1f ;  /* 0x0c201f0006057f89 */ /* 0x000e6200000e0000 */
[----:B------:R-:W-:Y:S01]  /*22e0*/  FFMA.FTZ R107, R14, c[0x0][0x23c], -R109 ;  /* 0x00008f000e6b7a23 */ /* 0x000fe2000001086d */
[----:B------:R-:W-:Y:S01]  /*22f0*/  MUFU.EX2 R32, R32 ;  /* 0x0000002000207308 */ /* 0x000fe20000000800 */
[----:B------:R-:W-:-:S04]  /*2300*/  IMAD.WIDE.U32 R38, R38, -0x2daee0ad, RZ ;  /* 0xd2511f5326267825 */ /* 0x000fc800078e00ff */
[--C-:B------:R-:W-:Y:S01]  /*2310*/  FFMA.FTZ R28, R16, c[0x0][0x23c], -R109.reuse ;  /* 0x00008f00101c7a23 */ /* 0x100fe2000001086d */
[----:B------:R-:W-:Y:S01]  /*2320*/  LOP3.LUT R30, R39, UR6, R30, 0x96, !PT ;  /* 0x00000006271e7c12 */ /* 0x000fe2000f8e961e */
[--C-:B------:R-:W-:Y:S01]  /*2330*/  FFMA.FTZ R24, R12, c[0x0][0x23c], -R109.reuse ;  /* 0x00008f000c187a23 */ /* 0x100fe2000001086d */
[----:B------:R-:W2:Y:S01]  /*2340*/  MUFU.EX2 R29, R29 ;  /* 0x0000001d001d7308 */ /* 0x000ea20000000800 */
[----:B------:R-:W-:Y:S02]  /*2350*/  FFMA.FTZ R97, R91, c[0x0][0x23c], -R109 ;  /* 0x00008f005b617a23 */ /* 0x000fe4000001086d */
[----:B------:R-:W-:-:S04]  /*2360*/  IMAD.WIDE.U32 R30, R30, -0x326172a9, RZ ;  /* 0xcd9e8d571e1e7825 */ /* 0x000fc800078e00ff */
[--C-:B------:R-:W-:Y:S01]  /*2370*/  FFMA.FTZ R91, R100, c[0x0][0x23c], -R109.reuse ;  /* 0x00008f00645b7a23 */ /* 0x100fe2000001086d */
[----:B------:R-:W-:Y:S01]  /*2380*/  LOP3.LUT R7, R31, UR5, R40, 0x96, !PT ;  /* 0x000000051f077c12 */ /* 0x000fe2000f8e9628 */
[----:B------:R-:W-:Y:S01]  /*2390*/  IMAD.WIDE.U32 R40, R8, -0x2daee0ad, RZ ;  /* 0xd2511f5308287825 */ /* 0x000fe200078e00ff */
[----:B------:R-:W3:Y:S03]  /*23a0*/  MUFU.EX2 R107, R107 ;  /* 0x0000006b006b7308 */ /* 0x000ee60000000800 */
[--C-:B------:R-:W-:Y:S01]  /*23b0*/  FFMA.FTZ R102, R89, c[0x0][0x23c], -R109.reuse ;  /* 0x00008f0059667a23 */ /* 0x100fe2000001086d */
[----:B-1----:R-:W-:Y:S01]  /*23c0*/  FMNMX.FTZ R0, R6, R5, !PT ;  /* 0x0000000506007209 */ /* 0x002fe20007810000 */
[----:B------:R-:W-:Y:S01]  /*23d0*/  IMAD.WIDE.U32 R6, R7, -0x2daee0ad, RZ ;  /* 0xd2511f5307067825 */ /* 0x000fe200078e00ff */
[----:B------:R-:W-:Y:S02]  /*23e0*/  LOP3.LUT R18, R41, UR4, R38, 0x96, !PT ;  /* 0x0000000429127c12 */ /* 0x000fe4000f8e9626 */
[C---:B------:R-:W-:Y:S01]  /*23f0*/  FSETP.NEU.FTZ.AND P0, PT, R0.reuse, -INF , PT ;  /* 0xff8000000000780b */ /* 0x040fe20003f1d000 */
[----:B------:R-:W-:Y:S01]  /*2400*/  FMUL.FTZ R106, R0, c[0x0][0x23c] ;  /* 0x00008f00006a7a20 */ /* 0x000fe20000410000 */
[----:B------:R-:W-:Y:S01]  /*2410*/  LOP3.LUT R16, R6, 0xffff, RZ, 0xc0, !PT ;  /* 0x0000ffff06107812 */ /* 0x000fe200078ec0ff */
[----:B------:R-:W-:Y:S01]  /*2420*/  IMAD.WIDE.U32 R18, R18, -0x326172a9, RZ ;  /* 0xcd9e8d5712127825 */ /* 0x000fe200078e00ff */
[----:B------:R-:W-:Y:S01]  /*2430*/  LOP3.LUT R13, R6, 0xff, RZ, 0xc0, !PT ;  /* 0x000000ff060d7812 */ /* 0x000fe200078ec0ff */
[----:B------:R-:W-:Y:S01]  /*2440*/  MUFU.EX2 R24, R24 ;  /* 0x0000001800187308 */ /* 0x000fe20000000800 */
[----:B------:R-:W-:Y:S01]  /*2450*/  FSEL R106, R106, RZ, P0 ;  /* 0x000000ff6a6a7208 */ /* 0x000fe20000000000 */
[--C-:B------:R-:W-:Y:S01]  /*2460*/  FFMA.FTZ R98, R92, c[0x0][0x23c], -R109.reuse ;  /* 0x00008f005c627a23 */ /* 0x100fe2000001086d */
[--C-:B------:R-:W-:Y:S01]  /*2470*/  SHF.R.U32.HI R14, RZ, 0x10, R6.reuse ;  /* 0x00000010ff0e7819 */ /* 0x100fe20000011606 */
[--C-:B------:R-:W-:Y:S01]  /*2480*/  FFMA.FTZ R93, R93, c[0x0][0x23c], -R109.reuse ;  /* 0x00008f005d5d7a23 */ /* 0x100fe2000001086d */
[----:B------:R-:W-:Y:S01]  /*2490*/  SHF.R.U32.HI R45, RZ, 0x18, R6 ;  /* 0x00000018ff2d7819 */ /* 0x000fe20000011606 */
[----:B------:R-:W-:Y:S01]  /*24a0*/  FFMA.FTZ R88, R26, c[0x0][0x23c], -R106 ;  /* 0x00008f001a587a23 */ /* 0x000fe2000001086a */
[----:B------:R-:W-:Y:S01]  /*24b0*/  SHF.R.U32.HI R6, RZ, 0x10, R18 ;  /* 0x00000010ff067819 */ /* 0x000fe20000011612 */
[----:B------:R-:W-:Y:S01]  /*24c0*/  FFMA.FTZ R33, R27, c[0x0][0x23c], -R106 ;  /* 0x00008f001b217a23 */ /* 0x000fe2000001086a */
[----:B------:R-:W-:Y:S01]  /*24d0*/  LOP3.LUT R8, R7, UR14, R40, 0x96, !PT ;  /* 0x0000000e07087c12 */ /* 0x000fe2000f8e9628 */
[--C-:B------:R-:W-:Y:S01]  /*24e0*/  FFMA.FTZ R34, R37, c[0x0][0x23c], -R106.reuse ;  /* 0x00008f0025227a23 */ /* 0x100fe2000001086a */
[----:B------:R-:W-:Y:S01]  /*24f0*/  LOP3.LUT R12, R18, 0xffff, RZ, 0xc0, !PT ;  /* 0x0000ffff120c7812 */ /* 0x000fe200078ec0ff */
[----:B------:R-:W-:Y:S01]  /*2500*/  FFMA.FTZ R31, R23, c[0x0][0x23c], -R106 ;  /* 0x00008f00171f7a23 */ /* 0x000fe2000001086a */
[----:B------:R-:W1:Y:S01]  /*2510*/  LDSM.16.MT88.4 R40, [R112+0x6000] ;  /* 0x006000007028783b */ /* 0x000e620000004200 */
[----:B------:R-:W-:Y:S01]  /*2520*/  SHF.R.U32.HI R83, RZ, 0x18, R18 ;  /* 0x00000018ff537819 */ /* 0x000fe20000011612 */
[----:B------:R-:W-:Y:S01]  /*2530*/  MUFU.EX2 R88, R88 ;  /* 0x0000005800587308 */ /* 0x000fe20000000800 */
[----:B------:R-:W-:Y:S01]  /*2540*/  LOP3.LUT R6, R6, 0xff, RZ, 0xc0, !PT ;  /* 0x000000ff06067812 */ /* 0x000fe200078ec0ff */
[----:B------:R-:W-:Y:S01]  /*2550*/  FFMA.FTZ R26, R17, c[0x0][0x23c], -R106 ;  /* 0x00008f00111a7a23 */ /* 0x000fe2000001086a */
[----:B------:R-:W-:Y:S01]  /*2560*/  LOP3.LUT R5, R19, UR15, R30, 0x96, !PT ;  /* 0x0000000f13057c12 */ /* 0x000fe2000f8e961e */
[----:B------:R-:W-:Y:S01]  /*2570*/  FFMA.FTZ R23, R10, c[0x0][0x23c], -R109 ;  /* 0x00008f000a177a23 */ /* 0x000fe2000001086d */
[----:B------:R-:W-:Y:S01]  /*2580*/  LOP3.LUT R7, R18, 0xff, RZ, 0xc0, !PT ;  /* 0x000000ff12077812 */ /* 0x000fe200078ec0ff */
[----:B------:R-:W-:Y:S01]  /*2590*/  FFMA.FTZ R30, R11, c[0x0][0x23c], -R106 ;  /* 0x00008f000b1e7a23 */ /* 0x000fe2000001086a */
[----:B------:R-:W-:Y:S01]  /*25a0*/  SHF.R.U32.HI R12, RZ, 0x8, R12 ;  /* 0x00000008ff0c7819 */ /* 0x000fe2000001160c */
[----:B------:R-:W4:Y:S01]  /*25b0*/  MUFU.EX2 R33, R33 ;  /* 0x0000002100217308 */ /* 0x000f220000000800 */
[----:B------:R-:W-:Y:S01]  /*25c0*/  PRMT R83, R6, 0x5410, R83 ;  /* 0x0000541006537816 */ /* 0x000fe20000000053 */
[--C-:B------:R-:W-:Y:S01]  /*25d0*/  FFMA.FTZ R27, R9, c[0x0][0x23c], -R106.reuse ;  /* 0x00008f00091b7a23 */ /* 0x100fe2000001086a */
[----:B------:R-:W-:Y:S01]  /*25e0*/  LOP3.LUT R6, R5, 0xffff, RZ, 0xc0, !PT ;  /* 0x0000ffff05067812 */ /* 0x000fe200078ec0ff */
[----:B------:R-:W-:Y:S01]  /*25f0*/  FFMA.FTZ R100, R35, c[0x0][0x23c], -R106 ;  /* 0x00008f0023647a23 */ /* 0x000fe2000001086a */
[----:B------:R-:W-:Y:S01]  /*2600*/  SHF.R.U32.HI R4, RZ, 0x10, R5 ;  /* 0x00000010ff047819 */ /* 0x000fe20000011605 */
[--C-:B------:R-:W-:Y:S01]  /*2610*/  HSET2.LE.AND R83, R83, R110.reuse, PT ;  /* 0x0000006e53537233 */ /* 0x100fe20003803000 */
[----:B------:R-:W-:Y:S01]  /*2620*/  PRMT R7, R7, 0x5410, R12 ;  /* 0x0000541007077816 */ /* 0x000fe2000000000c */
[----:B------:R-:W-:Y:S01]  /*2630*/  MUFU.EX2 R34, R34 ;  /* 0x0000002200227308 */ /* 0x000fe20000000800 */
[----:B------:R-:W-:Y:S01]  /*2640*/  LOP3.LUT R3, R5, 0xff, RZ, 0xc0, !PT ;  /* 0x000000ff05037812 */ /* 0x000fe200078ec0ff */
[----:B------:R-:W-:Y:S01]  /*2650*/  FFMA.FTZ R94, R94, c[0x0][0x23c], -R109 ;  /* 0x00008f005e5e7a23 */ /* 0x000fe2000001086d */
[----:B------:R-:W-:Y:S01]  /*2660*/  SHF.R.U32.HI R81, RZ, 0x18, R5 ;  /* 0x00000018ff517819 */ /* 0x000fe20000011605 */
[--C-:B------:R-:W-:Y:S01]  /*2670*/  HSET2.LE.AND R82, R7, R110.reuse, PT ;  /* 0x0000006e07527233 */ /* 0x100fe20003803000 */
[----:B------:R-:W-:Y:S01]  /*2680*/  SHF.R.U32.HI R6, RZ, 0x8, R6 ;  /* 0x00000008ff067819 */ /* 0x000fe20000011606 */
[--C-:B------:R-:W-:Y:S01]  /*2690*/  FFMA.FTZ R92, R96, c[0x0][0x23c], -R109.reuse ;  /* 0x00008f00605c7a23 */ /* 0x100fe2000001086d */
[----:B------:R-:W-:Y:S01]  /*26a0*/  LOP3.LUT R4, R4, 0xff, RZ, 0xc0, !PT ;  /* 0x000000ff04047812 */ /* 0x000fe200078ec0ff */
[----:B------:R-:W5:Y:S01]  /*26b0*/  MUFU.EX2 R31, R31 ;  /* 0x0000001f001f7308 */ /* 0x000f620000000800 */
[----:B--2---:R-:W-:Y:S01]  /*26c0*/  F2FP.PACK_AB R5, R29, R32 ;  /* 0x000000201d05723e */ /* 0x004fe200000000ff */
[----:B------:R-:W-:Y:S01]  /*26d0*/  FFMA.FTZ R109, R95, c[0x0][0x23c], -R109 ;  /* 0x00008f005f6d7a23 */ /* 0x000fe2000001086d */
[----:B------:R-:W-:Y:S01]  /*26e0*/  PRMT R3, R3, 0x5410, R6 ;  /* 0x0000541003037816 */ /* 0x000fe20000000006 */
[--C-:B------:R-:W-:Y:S01]  /*26f0*/  FFMA.FTZ R95, R87, c[0x0][0x23c], -R106.reuse ;  /* 0x00008f00575f7a23 */ /* 0x100fe2000001086a */
[----:B------:R-:W-:Y:S01]  /*2700*/  PRMT R81, R4, 0x5410, R81 ;  /* 0x0000541004517816 */ /* 0x000fe20000000051 */
[--C-:B------:R-:W-:Y:S01]  /*2710*/  FFMA.FTZ R96, R90, c[0x0][0x23c], -R106.reuse ;  /* 0x00008f005a607a23 */ /* 0x100fe2000001086a */
[----:B------:R-:W-:Y:S01]  /*2720*/  LOP3.LUT R82, R82, R5, RZ, 0xc0, !PT ;  /* 0x0000000552527212 */ /* 0x000fe200078ec0ff */
[--C-:B------:R-:W-:Y:S01]  /*2730*/  HSET2.LE.AND R80, R3, R110.reuse, PT ;  /* 0x0000006e03507233 */ /* 0x100fe20003803000 */
[----:B---3--:R-:W-:Y:S01]  /*2740*/  F2FP.PACK_AB R5, R107, R108 ;  /* 0x0000006c6b05723e */ /* 0x008fe200000000ff */
[----:B------:R-:W-:Y:S01]  /*2750*/  HSET2.LE.AND R81, R81, R110, PT ;  /* 0x0000006e51517233 */ /* 0x000fe20003803000 */
[----:B----4-:R-:W-:Y:S01]  /*2760*/  F2FP.PACK_AB R4, R33, R88 ;  /* 0x000000582104723e */ /* 0x010fe200000000ff */
[--C-:B------:R-:W-:Y:S01]  /*2770*/  FFMA.FTZ R3, R15, c[0x0][0x23c], -R106.reuse ;  /* 0x00008f000f037a23 */ /* 0x100fe2000001086a */
[----:B------:R-:W-:Y:S01]  /*2780*/  LOP3.LUT R80, R80, R5, RZ, 0xc0, !PT ;  /* 0x0000000550507212 */ /* 0x000fe200078ec0ff */
[----:B------:R-:W-:Y:S01]  /*2790*/  MUFU.EX2 R26, R26 ;  /* 0x0000001a001a7308 */ /* 0x000fe20000000800 */
[----:B------:R-:W-:Y:S01]  /*27a0*/  LOP3.LUT R81, R81, R4, RZ, 0xc0, !PT ;  /* 0x0000000451517212 */ /* 0x000fe200078ec0ff */
[--C-:B------:R-:W-:Y:S01]  /*27b0*/  FFMA.FTZ R90, R101, c[0x0][0x23c], -R106.reuse ;  /* 0x00008f00655a7a23 */ /* 0x100fe2000001086a */
[----:B-----5:R-:W-:Y:S01]  /*27c0*/  F2FP.PACK_AB R6, R31, R34 ;  /* 0x000000221f06723e */ /* 0x020fe200000000ff */
[----:B------:R-:W-:Y:S01]  /*27d0*/  FFMA.FTZ R103, R103, c[0x0][0x23c], -R106 ;  /* 0x00008f0067677a23 */ /* 0x000fe2000001086a */
[----:B------:R-:W-:Y:S01]  /*27e0*/  LOP3.LUT R14, R14, 0xff, RZ, 0xc0, !PT ;  /* 0x000000ff0e0e7812 */ /* 0x000fe200078ec0ff */
[----:B------:R-:W-:Y:S01]  /*27f0*/  FADD.FTZ R33, R88, R33 ;  /* 0x0000002158217221 */ /* 0x000fe20000010000 */
[----:B------:R-:W-:Y:S01]  /*2800*/  LOP3.LUT R83, R83, R6, RZ, 0xc0, !PT ;  /* 0x0000000653537212 */ /* 0x000fe200078ec0ff */
[----:B------:R-:W2:Y:S01]  /*2810*/  MUFU.EX2 R3, R3 ;  /* 0x0000000300037308 */ /* 0x000ea20000000800 */
[----:B------:R-:W3:Y:S01]  /*2820*/  LDSM.16.MT88.4 R4, [R112+0x6400] ;  /* 0x006400007004783b */ /* 0x000ee20000004200 */
[----:B------:R-:W-:Y:S01]  /*2830*/  SHF.R.U32.HI R16, RZ, 0x8, R16 ;  /* 0x00000008ff107819 */ /* 0x000fe20000011610 */
[----:B------:R-:W-:Y:S01]  /*2840*/  FADD.FTZ R34, R34, R33 ;  /* 0x0000002122227221 */ /* 0x000fe20000010000 */
[----:B------:R-:W-:-:S02]  /*2850*/  LOP3.LUT R11, R8, 0xffff, RZ, 0xc0, !PT ;  /* 0x0000ffff080b7812 */ /* 0x000fc400078ec0ff */
[----:B------:R-:W-:Y:S01]  /*2860*/  SHF.R.U32.HI R12, RZ, 0x10, R8 ;  /* 0x00000010ff0c7819 */ /* 0x000fe20000011608 */
[C---:B-1----:R-:W-:Y:S01]  /*2870*/  HMMA.16816.F32 R36, R80.reuse, R40, RZ ;  /* 0x000000285024723c */ /* 0x042fe200000018ff */
[----:B------:R-:W1:Y:S01]  /*2880*/  MUFU.EX2 R23, R23 ;  /* 0x0000001700177308 */ /* 0x000e620000000800 */
[----:B------:R-:W-:Y:S01]  /*2890*/  PRMT R45, R14, 0x5410, R45 ;  /* 0x000054100e2d7816 */ /* 0x000fe2000000002d */
[----:B------:R-:W-:Y:S01]  /*28a0*/  FADD.FTZ R31, R31, R34 ;  /* 0x000000221f1f7221 */ /* 0x000fe20000010000 */
[----:B------:R-:W-:Y:S02]  /*28b0*/  PRMT R13, R13, 0x5410, R16 ;  /* 0x000054100d0d7816 */ /* 0x000fe40000000010 */
[----:B------:R-:W-:Y:S01]  /*28c0*/  LOP3.LUT R10, R8, 0xff, RZ, 0xc0, !PT ;  /* 0x000000ff080a7812 */ /* 0x000fe200078ec0ff */
[--C-:B------:R-:W-:Y:S01]  /*28d0*/  HSET2.LE.AND R15, R45, R110.reuse, PT ;  /* 0x0000006e2d0f7233 */ /* 0x100fe20003803000 */
[----:B------:R-:W-:Y:S01]  /*28e0*/  HMMA.16816.F32 R40, R80, R42, RZ ;  /* 0x0000002a5028723c */ /* 0x000fe200000018ff */
[----:B------:R-:W-:Y:S01]  /*28f0*/  MUFU.EX2 R28, R28 ;  /* 0x0000001c001c7308 */ /* 0x000fe20000000800 */
[----:B------:R-:W-:Y:S01]  /*2900*/  SHF.R.U32.HI R9, RZ, 0x18, R8 ;  /* 0x00000018ff097819 */ /* 0x000fe20000011608 */
[----:B------:R-:W-:Y:S01]  /*2910*/  HSET2.LE.AND R14, R13, R110, PT ;  /* 0x0000006e0d0e7233 */ /* 0x000fe20003803000 */
[----:B------:R-:W-:Y:S01]  /*2920*/  SHF.R.U32.HI R11, RZ, 0x8, R11 ;  /* 0x00000008ff0b7819 */ /* 0x000fe2000001160b */
[----:B------:R-:W4:Y:S01]  /*2930*/  LDSM.16.MT88.4 R16, [R86+0x6400] ;  /* 0x006400005610783b */ /* 0x000f220000004200 */
[----:B------:R-:W-:-:S02]  /*2940*/  LOP3.LUT R8, R12, 0xff, RZ, 0xc0, !PT ;  /* 0x000000ff0c087812 */ /* 0x000fc400078ec0ff */
[----:B--2---:R-:W-:Y:S01]  /*2950*/  F2FP.PACK_AB R12, R3, R26 ;  /* 0x0000001a030c723e */ /* 0x004fe200000000ff */
[----:B------:R-:W2:Y:S01]  /*2960*/  MUFU.EX2 R25, R25 ;  /* 0x0000001900197308 */ /* 0x000ea20000000800 */
[----:B------:R-:W-:Y:S01]  /*2970*/  PRMT R45, R10, 0x5410, R11 ;  /* 0x000054100a2d7816 */ /* 0x000fe2000000000b */
[C---:B------:R-:W-:Y:S01]  /*2980*/  HMMA.16816.F32 R60, R80.reuse, R64, RZ ;  /* 0x00000040503c723c */ /* 0x040fe200000018ff */
[----:B-1----:R-:W-:Y:S02]  /*2990*/  F2FP.PACK_AB R47, R23, R24 ;  /* 0x00000018172f723e */ /* 0x002fe400000000ff */
[----:B------:R-:W-:Y:S02]  /*29a0*/  PRMT R13, R8, 0x5410, R9 ;  /* 0x00005410080d7816 */ /* 0x000fe40000000009 */
[----:B------:R-:W-:Y:S01]  /*29b0*/  LOP3.LUT R15, R15, R12, RZ, 0xc0, !PT ;  /* 0x0000000c0f0f7212 */ /* 0x000fe200078ec0ff */
[----:B------:R-:W-:Y:S01]  /*29c0*/  MUFU.EX2 R30, R30 ;  /* 0x0000001e001e7308 */ /* 0x000fe20000000800 */
[----:B------:R-:W-:Y:S01]  /*29d0*/  LOP3.LUT R14, R14, R47, RZ, 0xc0, !PT ;  /* 0x0000002f0e0e7212 */ /* 0x000fe200078ec0ff */
[--C-:B------:R-:W-:Y:S01]  /*29e0*/  HSET2.LE.AND R12, R45, R110.reuse, PT ;  /* 0x0000006e2d0c7233 */ /* 0x100fe20003803000 */
[----:B------:R-:W1:Y:S01]  /*29f0*/  LDSM.16.MT88.4 R8, [R112+0x7400] ;  /* 0x007400007008783b */ /* 0x000e620000004200 */
[----:B------:R-:W-:Y:S01]  /*2a00*/  HSET2.LE.AND R13, R13, R110, PT ;  /* 0x0000006e0d0d7233 */ /* 0x000fe20003803000 */
[----:B------:R-:W-:Y:S03]  /*2a10*/  HMMA.16816.F32 R44, R80, R48, RZ ;  /* 0x00000030502c723c */ /* 0x000fe600000018ff */
[----:B------:R-:W5:Y:S01]  /*2a20*/  MUFU.EX2 R27, R27 ;  /* 0x0000001b001b7308 */ /* 0x000f620000000800 */
[----:B--2---:R-:W-:-:S04]  /*2a30*/  F2FP.PACK_AB R53, R25, R28 ;  /* 0x0000001c1935723e */ /* 0x004fc800000000ff */
[----:B------:R-:W-:Y:S01]  /*2a40*/  LOP3.LUT R12, R12, R53, RZ, 0xc0, !PT ;  /* 0x000000350c0c7212 */ /* 0x000fe200078ec0ff */
[C---:B------:R-:W-:Y:S02]  /*2a50*/  HMMA.16816.F32 R64, R80.reuse, R66, RZ ;  /* 0x000000425040723c */ /* 0x040fe400000018ff */
[----:B------:R-:W-:Y:S06]  /*2a60*/  MUFU.EX2 R102, R102 ;  /* 0x0000006600667308 */ /* 0x000fec0000000800 */
[----:B------:R-:W-:Y:S01]  /*2a70*/  HMMA.16816.F32 R52, R80, R56, RZ ;  /* 0x000000385034723c */ /* 0x000fe200000018ff */
[----:B-----5:R-:W-:Y:S01]  /*2a80*/  F2FP.PACK_AB R48, R27, R30 ;  /* 0x0000001e1b30723e */ /* 0x020fe200000000ff */
[----:B------:R-:W2:Y:S01]  /*2a90*/  MUFU.EX2 R97, R97 ;  /* 0x0000006100617308 */ /* 0x000ea20000000800 */
[----:B------:R-:W-:-:S02]  /*2aa0*/  FADD.FTZ R30, R30, R31 ;  /* 0x0000001f1e1e7221 */ /* 0x000fc40000010000 */
[----:B------:R-:W-:-:S03]  /*2ab0*/  LOP3.LUT R13, R13, R48, RZ, 0xc0, !PT ;  /* 0x000000300d0d7212 */ /* 0x000fc600078ec0ff */
[----:B------:R-:W-:Y:S01]  /*2ac0*/  HMMA.16816.F32 R56, R80, R58, RZ ;  /* 0x0000003a5038723c */ /* 0x000fe200000018ff */
[----:B------:R-:W-:Y:S01]  /*2ad0*/  FADD.FTZ R27, R27, R30 ;  /* 0x0000001e1b1b7221 */ /* 0x000fe20000010000 */
[----:B------:R-:W-:Y:S03]  /*2ae0*/  MUFU.EX2 R98, R98 ;  /* 0x0000006200627308 */ /* 0x000fe60000000800 */
[----:B------:R-:W-:-:S03]  /*2af0*/  FADD.FTZ R26, R26, R27 ;  /* 0x0000001b1a1a7221 */ /* 0x000fc60000010000 */
[C---:B---3--:R-:W-:Y:S01]  /*2b00*/  HMMA.16816.F32 R36, R12.reuse, R4, R36 ;  /* 0x000000040c24723c */ /* 0x048fe20000001824 */
[----:B------:R-:W-:Y:S01]  /*2b10*/  FADD.FTZ R3, R3, R26 ;  /* 0x0000001a03037221 */ /* 0x000fe20000010000 */
[----:B------:R-:W-:Y:S06]  /*2b20*/  MUFU.EX2 R93, R93 ;  /* 0x0000005d005d7308 */ /* 0x000fec0000000800 */
[C---:B------:R-:W-:Y:S01]  /*2b30*/  HMMA.16816.F32 R40, R12.reuse, R6, R40 ;  /* 0x000000060c28723c */ /* 0x040fe20000001828 */
[----:B------:R-:W3:Y:S01]  /*2b40*/  LDSM.16.MT88.4 R4, [R86+0x7400] ;  /* 0x007400005604783b */ /* 0x000ee20000004200 */
[----:B------:R-:W-:Y:S06]  /*2b50*/  MUFU.EX2 R96, R96 ;  /* 0x0000006000607308 */ /* 0x000fec0000000800 */
[C---:B----4-:R-:W-:Y:S02]  /*2b60*/  HMMA.16816.F32 R44, R12.reuse, R16, R44 ;  /* 0x000000100c2c723c */ /* 0x050fe4000000182c */
[----:B------:R-:W-:Y:S06]  /*2b70*/  MUFU.EX2 R94, R94 ;  /* 0x0000005e005e7308 */ /* 0x000fec0000000800 */
[C---:B-1----:R-:W-:Y:S02]  /*2b80*/  HMMA.16816.F32 R52, R12.reuse, R8, R52 ;  /* 0x000000080c34723c */ /* 0x042fe40000001834 */
[----:B------:R-:W-:Y:S06]  /*2b90*/  MUFU.EX2 R91, R91 ;  /* 0x0000005b005b7308 */ /* 0x000fec0000000800 */
[----:B------:R-:W-:Y:S02]  /*2ba0*/  HMMA.16816.F32 R56, R12, R10, R56 ;  /* 0x0000000a0c38723c */ /* 0x000fe40000001838 */
[----:B------:R-:W-:Y:S06]  /*2bb0*/  MUFU.EX2 R90, R90 ;  /* 0x0000005a005a7308 */ /* 0x000fec0000000800 */
[----:B------:R-:W-:Y:S02]  /*2bc0*/  HMMA.16816.F32 R48, R80, R50, RZ ;  /* 0x000000325030723c */ /* 0x000fe400000018ff */
[----:B------:R-:W-:Y:S06]  /*2bd0*/  MUFU.EX2 R92, R92 ;  /* 0x0000005c005c7308 */ /* 0x000fec0000000800 */
[C---:B---3--:R-:W-:Y:S02]  /*2be0*/  HMMA.16816.F32 R60, R12.reuse, R4, R60 ;  /* 0x000000040c3c723c */ /* 0x048fe4000000183c */
[----:B------:R-:W-:Y:S05]  /*2bf0*/  MUFU.EX2 R109, R109 ;  /* 0x0000006d006d7308 */ /* 0x000fea0000000800 */
[----:B------:R-:W-:Y:S01]  /*2c00*/  IADD3 R5, R68, 0x1, RZ ;  /* 0x0000000144057810 */ /* 0x000fe20007ffe0ff */
[----:B------:R-:W-:Y:S02]  /*2c10*/  HMMA.16816.F32 R64, R12, R6, R64 ;  /* 0x000000060c40723c */ /* 0x000fe40000001840 */
[----:B------:R-:W-:Y:S01]  /*2c20*/  MUFU.EX2 R100, R100 ;  /* 0x0000006400647308 */ /* 0x000fe20000000800 */
[----:B------:R-:W-:-:S02]  /*2c30*/  LOP3.LUT R111, R111, UR23, R5, 0x96, !PT ;  /* 0x000000176f6f7c12 */ /* 0x000fc4000f8e9605 */
[----:B------:R-:W1:Y:S03]  /*2c40*/  LDSM.16.MT88.4 R4, [R112+0x8400] ;  /* 0x008400007004783b */ /* 0x000e660000004200 */
[----:B------:R-:W-:Y:S01]  /*2c50*/  IMAD.WIDE.U32 R16, R111, -0x326172a9, RZ ;  /* 0xcd9e8d576f107825 */ /* 0x000fe200078e00ff */
[----:B------:R-:W-:Y:S01]  /*2c60*/  HMMA.16816.F32 R48, R12, R18, R48 ;  /* 0x000000120c30723c */ /* 0x000fe20000001830 */
[----:B------:R-:W3:Y:S03]  /*2c70*/  MUFU.EX2 R95, R95 ;  /* 0x0000005f005f7308 */ /* 0x000ee60000000800 */
[----:B------:R-:W-:Y:S02]  /*2c80*/  LOP3.LUT R8, R17, UR13, R70, 0x96, !PT ;  /* 0x0000000d11087c12 */ /* 0x000fe4000f8e9646 */
[----:B------:R-:W-:-:S02]  /*2c90*/  LOP3.LUT R16, R77, UR11, R16, 0x96, !PT ;  /* 0x0000000b4d107c12 */ /* 0x000fc4000f8e9610 */
[----:B------:R-:W-:Y:S01]  /*2ca0*/  HMMA.16816.F32 R68, R80, R72, RZ ;  /* 0x000000485044723c */ /* 0x000fe200000018ff */
[----:B------:R-:W-:-:S04]  /*2cb0*/  IMAD.WIDE.U32 R8, R8, -0x2daee0ad, RZ ;  /* 0xd2511f5308087825 */ /* 0x000fc800078e00ff */
[----:B------:R-:W-:Y:S01]  /*2cc0*/  IMAD.WIDE.U32 R16, R16, -0x2daee0ad, RZ ;  /* 0xd2511f5310107825 */ /* 0x000fe200078e00ff */
[----:B------:R-:W-:Y:S02]  /*2cd0*/  LOP3.LUT R78, R9, UR10, R78, 0x96, !PT ;  /* 0x0000000a094e7c12 */ /* 0x000fe4000f8e964e */
[----:B------:R-:W-:Y:S02]  /*2ce0*/  HMMA.16816.F32 R72, R80, R74, RZ ;  /* 0x0000004a5048723c */ /* 0x000fe400000018ff */
[----:B------:R-:W-:Y:S01]  /*2cf0*/  LOP3.LUT R10, R17, UR8, R8, 0x96, !PT ;  /* 0x00000008110a7c12 */ /* 0x000fe2000f8e9608 */
[----:B------:R-:W-:-:S04]  /*2d00*/  IMAD.WIDE.U32 R78, R78, -0x326172a9, RZ ;  /* 0xcd9e8d574e4e7825 */ /* 0x000fc800078e00ff */
[----:B------:R-:W-:Y:S01]  /*2d10*/  IMAD.WIDE.U32 R10, R10, -0x326172a9, RZ ;  /* 0xcd9e8d570a0a7825 */ /* 0x000fe200078e00ff */
[----:B------:R-:W-:-:S04]  /*2d20*/  LOP3.LUT R76, R79, UR9, R76, 0x96, !PT ;  /* 0x000000094f4c7c12 */ /* 0x000fc8000f8e964c */
[----:B------:R-:W-:Y:S01]  /*2d30*/  LOP3.LUT R8, R11, UR7, R78, 0x96, !PT ;  /* 0x000000070b087c12 */ /* 0x000fe2000f8e964e */
[----:B------:R-:W-:-:S04]  /*2d40*/  IMAD.WIDE.U32 R76, R76, -0x2daee0ad, RZ ;  /* 0xd2511f534c4c7825 */ /* 0x000fc800078e00ff */
[----:B------:R-:W-:Y:S01]  /*2d50*/  IMAD.WIDE.U32 R8, R8, -0x2daee0ad, RZ ;  /* 0xd2511f5308087825 */ /* 0x000fe200078e00ff */
[----:B------:R-:W-:Y:S01]  /*2d60*/  LOP3.LUT R16, R77, UR6, R16, 0x96, !PT ;  /* 0x000000064d107c12 */ /* 0x000fe2000f8e9610 */
[C---:B-1----:R-:W-:Y:S07]  /*2d70*/  HMMA.16816.F32 R68, R12.reuse, R4, R68 ;  /* 0x000000040c44723c */ /* 0x042fee0000001844 */
[----:B------:R-:W-:Y:S01]  /*2d80*/  LOP3.LUT R4, R9, UR4, R76, 0x96, !PT ;  /* 0x0000000409047c12 */ /* 0x000fe2000f8e964c */
[----:B------:R-:W-:Y:S04]  /*2d90*/  HMMA.16816.F32 R72, R12, R6, R72 ;  /* 0x000000060c48723c */ /* 0x000fe80000001848 */
[----:B------:R-:W-:-:S04]  /*2da0*/  IMAD.WIDE.U32 R4, R4, -0x326172a9, RZ ;  /* 0xcd9e8d5704047825 */ /* 0x000fc800078e00ff */
[----:B------:R-:W-:Y:S01]  /*2db0*/  IMAD.WIDE.U32 R6, R16, -0x326172a9, RZ ;  /* 0xcd9e8d5710067825 */ /* 0x000fe200078e00ff */
[----:B------:R-:W-:Y:S02]  /*2dc0*/  SHF.R.U32.HI R9, RZ, 0x10, R4 ;  /* 0x00000010ff097819 */ /* 0x000fe40000011604 */
[C---:B------:R-:W-:Y:S02]  /*2dd0*/  LOP3.LUT R11, R4.reuse, 0xff, RZ, 0xc0, !PT ;  /* 0x000000ff040b7812 */ /* 0x040fe400078ec0ff */
[----:B------:R-:W-:Y:S02]  /*2de0*/  LOP3.LUT R16, R7, UR5, R10, 0x96, !PT ;  /* 0x0000000507107c12 */ /* 0x000fe4000f8e960a */
[----:B------:R-:W-:Y:S02]  /*2df0*/  LOP3.LUT R10, R5, UR15, R6, 0x96, !PT ;  /* 0x0000000f050a7c12 */ /* 0x000fe4000f8e9606 */
[----:B------:R-:W-:Y:S01]  /*2e00*/  LOP3.LUT R6, R4, 0xffff, RZ, 0xc0, !PT ;  /* 0x0000ffff04067812 */ /* 0x000fe200078ec0ff */
[----:B------:R-:W-:Y:S01]  /*2e10*/  IMAD.WIDE.U32 R16, R16, -0x2daee0ad, RZ ;  /* 0xd2511f5310107825 */ /* 0x000fe200078e00ff */
[----:B------:R-:W-:-:S02]  /*2e20*/  SHF.R.U32.HI R4, RZ, 0x18, R4 ;  /* 0x00000018ff047819 */ /* 0x000fc40000011604 */
[----:B------:R-:W-:Y:S02]  /*2e30*/  SHF.R.U32.HI R6, RZ, 0x8, R6 ;  /* 0x00000008ff067819 */ /* 0x000fe40000011606 */
[----:B------:R-:W-:Y:S02]  /*2e40*/  LOP3.LUT R9, R9, 0xff, RZ, 0xc0, !PT ;  /* 0x000000ff09097812 */ /* 0x000fe400078ec0ff */
[----:B------:R-:W-:Y:S02]  /*2e50*/  PRMT R11, R11, 0x5410, R6 ;  /* 0x000054100b0b7816 */ /* 0x000fe40000000006 */
[----:B------:R-:W-:Y:S02]  /*2e60*/  PRMT R9, R9, 0x5410, R4 ;  /* 0x0000541009097816 */ /* 0x000fe40000000004 */
[----:B------:R-:W1:Y:S01]  /*2e70*/  LDSM.16.MT88.4 R4, [R86+0x8000] ;  /* 0x008000005604783b */ /* 0x000e620000004200 */
[----:B------:R-:W-:Y:S02]  /*2e80*/  LOP3.LUT R8, R17, UR14, R8, 0x96, !PT ;  /* 0x0000000e11087c12 */ /* 0x000fe4000f8e9608 */
[----:B------:R-:W-:-:S02]  /*2e90*/  LOP3.LUT R17, R16, 0xffff, RZ, 0xc0, !PT ;  /* 0x0000ffff10117812 */ /* 0x000fc400078ec0ff */
[----:B------:R-:W-:Y:S02]  /*2ea0*/  LOP3.LUT R19, R16, 0xff, RZ, 0xc0, !PT ;  /* 0x000000ff10137812 */ /* 0x000fe400078ec0ff */
[----:B------:R-:W-:Y:S02]  /*2eb0*/  SHF.R.U32.HI R18, RZ, 0x10, R16 ;  /* 0x00000010ff127819 */ /* 0x000fe40000011610 */
[----:B------:R-:W-:Y:S02]  /*2ec0*/  SHF.R.U32.HI R89, RZ, 0x10, R10 ;  /* 0x00000010ff597819 */ /* 0x000fe4000001160a */
[----:B------:R-:W-:Y:S02]  /*2ed0*/  SHF.R.U32.HI R16, RZ, 0x18, R16 ;  /* 0x00000018ff107819 */ /* 0x000fe40000011610 */
[----:B------:R-:W-:Y:S01]  /*2ee0*/  LOP3.LUT R89, R89, 0xff, RZ, 0xc0, !PT ;  /* 0x000000ff59597812 */ /* 0x000fe200078ec0ff */
[C---:B-1----:R-:W-:Y:S07]  /*2ef0*/  HMMA.16816.F32 R76, R80.reuse, R4, RZ ;  /* 0x00000004504c723c */ /* 0x042fee00000018ff */
[----:B------:R-:W-:Y:S01]  /*2f00*/  SHF.R.U32.HI R4, RZ, 0x8, R17 ;  /* 0x00000008ff047819 */ /* 0x000fe20000011611 */
[----:B------:R-:W-:Y:S01]  /*2f10*/  HMMA.16816.F32 R80, R80, R6, RZ ;  /* 0x000000065050723c */ /* 0x000fe200000018ff */
[----:B------:R-:W-:-:S02]  /*2f20*/  LOP3.LUT R17, R10, 0xff, RZ, 0xc0, !PT ;  /* 0x000000ff0a117812 */ /* 0x000fc400078ec0ff */
[----:B------:R-:W-:Y:S02]  /*2f30*/  PRMT R19, R19, 0x5410, R4 ;  /* 0x0000541013137816 */ /* 0x000fe40000000004 */
[----:B------:R-:W-:Y:S02]  /*2f40*/  LOP3.LUT R4, R10, 0xffff, RZ, 0xc0, !PT ;  /* 0x0000ffff0a047812 */ /* 0x000fe400078ec0ff */
[----:B------:R-:W-:Y:S01]  /*2f50*/  LOP3.LUT R7, R8, 0xffff, RZ, 0xc0, !PT ;  /* 0x0000ffff08077812 */ /* 0x000fe200078ec0ff */
[----:B------:R-:W-:Y:S01]  /*2f60*/  HSET2.LE.AND R6, R19, R110, PT ;  /* 0x0000006e13067233 */ /* 0x000fe20003803000 */
[----:B------:R-:W-:Y:S02]  /*2f70*/  SHF.R.U32.HI R4, RZ, 0x8, R4 ;  /* 0x00000008ff047819 */ /* 0x000fe40000011604 */
[----:B------:R-:W-:Y:S02]  /*2f80*/  SHF.R.U32.HI R7, RZ, 0x8, R7 ;  /* 0x00000008ff077819 */ /* 0x000fe40000011607 */
[----:B------:R-:W-:-:S02]  /*2f90*/  PRMT R17, R17, 0x5410, R4 ;  /* 0x0000541011117816 */ /* 0x000fc40000000004 */
[----:B------:R-:W-:Y:S02]  /*2fa0*/  LOP3.LUT R4, R8, 0xff, RZ, 0xc0, !PT ;  /* 0x000000ff08047812 */ /* 0x000fe400078ec0ff */
[----:B------:R-:W-:Y:S02]  /*2fb0*/  LOP3.LUT R5, R18, 0xff, RZ, 0xc0, !PT ;  /* 0x000000ff12057812 */ /* 0x000fe400078ec0ff */
[----:B------:R-:W-:Y:S02]  /*2fc0*/  PRMT R35, R4, 0x5410, R7 ;  /* 0x0000541004237816 */ /* 0x000fe40000000007 */
[--C-:B------:R-:W-:Y:S02]  /*2fd0*/  SHF.R.U32.HI R4, RZ, 0x10, R8.reuse ;  /* 0x00000010ff047819 */ /* 0x100fe40000011608 */
[----:B------:R-:W-:Y:S01]  /*2fe0*/  SHF.R.U32.HI R7, RZ, 0x18, R8 ;  /* 0x00000018ff077819 */ /* 0x000fe20000011608 */
[----:B------:R-:W-:Y:S01]  /*2ff0*/  HSET2.LE.AND R8, R17, R110, PT ;  /* 0x0000006e11087233 */ /* 0x000fe20003803000 */
[----:B------:R-:W-:-:S02]  /*3000*/  LOP3.LUT R4, R4, 0xff, RZ, 0xc0, !PT ;  /* 0x000000ff04047812 */ /* 0x000fc400078ec0ff */
[----:B------:R-:W-:Y:S02]  /*3010*/  SHF.R.U32.HI R10, RZ, 0x18, R10 ;  /* 0x00000018ff0a7819 */ /* 0x000fe4000001160a */
[----:B------:R-:W-:Y:S01]  /*3020*/  PRMT R5, R5, 0x5410, R16 ;  /* 0x0000541005057816 */ /* 0x000fe20000000010 */
[----:B------:R-:W-:Y:S01]  /*3030*/  FFMA.FTZ R16, R99, c[0x0][0x23c], -R106 ;  /* 0x00008f0063107a23 */ /* 0x000fe2000001086a */
[----:B------:R-:W-:Y:S01]  /*3040*/  PRMT R87, R4, 0x5410, R7 ;  /* 0x0000541004577816 */ /* 0x000fe20000000007 */
[--C-:B------:R-:W-:Y:S01]  /*3050*/  HSET2.LE.AND R4, R35, R110.reuse, PT ;  /* 0x0000006e23047233 */ /* 0x100fe20003803000 */
[----:B------:R-:W-:Y:S01]  /*3060*/  PRMT R89, R89, 0x5410, R10 ;  /* 0x0000541059597816 */ /* 0x000fe2000000000a */
[--C-:B------:R-:W-:Y:S01]  /*3070*/  HSET2.LE.AND R10, R11, R110.reuse, PT ;  /* 0x0000006e0b0a7233 */ /* 0x100fe20003803000 */
[--C-:B------:R-:W-:Y:S01]  /*3080*/  FFMA.FTZ R35, R104, c[0x0][0x23c], -R106.reuse ;  /* 0x00008f0068237a23 */ /* 0x100fe2000001086a */
[--C-:B------:R-:W-:Y:S01]  /*3090*/  HSET2.LE.AND R7, R5, R110.reuse, PT ;  /* 0x0000006e05077233 */ /* 0x100fe20003803000 */
[----:B------:R-:W-:Y:S01]  /*30a0*/  FADD.FTZ R99, R108, R107 ;  /* 0x0000006b6c637221 */ /* 0x000fe20000010000 */
[--C-:B------:R-:W-:Y:S01]  /*30b0*/  HSET2.LE.AND R11, R9, R110.reuse, PT ;  /* 0x0000006e090b7233 */ /* 0x100fe20003803000 */
[----:B------:R-:W-:Y:S01]  /*30c0*/  MUFU.EX2 R108, R103 ;  /* 0x00000067006c7308 */ /* 0x000fe20000000800 */
[--C-:B------:R-:W-:Y:S01]  /*30d0*/  HSET2.LE.AND R5, R87, R110.reuse, PT ;  /* 0x0000006e57057233 */ /* 0x100fe20003803000 */
[----:B------:R-:W-:Y:S01]  /*30e0*/  FFMA.FTZ R87, R105, c[0x0][0x23c], -R106 ;  /* 0x00008f0069577a23 */ /* 0x000fe2000001086a */
[----:B------:R-:W-:Y:S01]  /*30f0*/  HSET2.LE.AND R9, R89, R110, PT ;  /* 0x0000006e59097233 */ /* 0x000fe20003803000 */
[----:B--2---:R-:W-:Y:S01]  /*3100*/  F2FP.PACK_AB R17, R97, R102 ;  /* 0x000000666111723e */ /* 0x004fe200000000ff */
[----:B------:R-:W-:Y:S01]  /*3110*/  FADD.FTZ R32, R32, R99 ;  /* 0x0000006320207221 */ /* 0x000fe20000010000 */
[----:B---3--:R-:W-:Y:S01]  /*3120*/  F2FP.PACK_AB R18, R95, R100 ;  /* 0x000000645f12723e */ /* 0x008fe200000000ff */
[----:B------:R-:W-:Y:S01]  /*3130*/  FADD.FTZ R100, R100, R3 ;  /* 0x0000000364647221 */ /* 0x000fe20000010000 */
[----:B------:R-:W1:Y:S01]  /*3140*/  MUFU.EX2 R89, R16 ;  /* 0x0000001000597308 */ /* 0x000e620000000800 */
[----:B------:R-:W-:Y:S01]  /*3150*/  LOP3.LUT R8, R8, R17, RZ, 0xc0, !PT ;  /* 0x0000001108087212 */ /* 0x000fe200078ec0ff */
[----:B------:R-:W-:Y:S01]  /*3160*/  FADD.FTZ R29, R29, R32 ;  /* 0x000000201d1d7221 */ /* 0x000fe20000010000 */
[----:B------:R-:W-:Y:S01]  /*3170*/  F2FP.PACK_AB R17, R93, R98 ;  /* 0x000000625d11723e */ /* 0x000fe200000000ff */
[----:B------:R-:W-:Y:S01]  /*3180*/  FADD.FTZ R95, R95, R100 ;  /* 0x000000645f5f7221 */ /* 0x000fe20000010000 */
[----:B------:R-:W-:Y:S01]  /*3190*/  LOP3.LUT R9, R9, R18, RZ, 0xc0, !PT ;  /* 0x0000001209097212 */ /* 0x000fe200078ec0ff */
[----:B------:R-:W-:Y:S01]  /*31a0*/  FADD.FTZ R28, R28, R29 ;  /* 0x0000001d1c1c7221 */ /* 0x000fe20000010000 */
[----:B------:R-:W-:Y:S01]  /*31b0*/  LOP3.LUT R10, R10, R17, RZ, 0xc0, !PT ;  /* 0x000000110a0a7212 */ /* 0x000fe200078ec0ff */
[----:B------:R-:W2:Y:S01]  /*31c0*/  MUFU.EX2 R87, R87 ;  /* 0x0000005700577308 */ /* 0x000ea20000000800 */
[----:B------:R-:W-:Y:S01]  /*31d0*/  F2FP.PACK_AB R17, R91, R94 ;  /* 0x0000005e5b11723e */ /* 0x000fe200000000ff */
[----:B------:R-:W-:-:S03]  /*31e0*/  FADD.FTZ R25, R25, R28 ;  /* 0x0000001c19197221 */ /* 0x000fc60000010000 */
[----:B------:R-:W-:Y:S01]  /*31f0*/  LOP3.LUT R4, R4, R17, RZ, 0xc0, !PT ;  /* 0x0000001104047212 */ /* 0x000fe200078ec0ff */
[----:B------:R-:W-:Y:S01]  /*3200*/  FADD.FTZ R24, R24, R25 ;  /* 0x0000001918187221 */ /* 0x000fe20000010000 */
[----:B------:R-:W-:Y:S01]  /*3210*/  F2FP.PACK_AB R17, R109, R92 ;  /* 0x0000005c6d11723e */ /* 0x000fe200000000ff */
[----:B------:R-:W3:Y:S01]  /*3220*/  MUFU.EX2 R35, R35 ;  /* 0x0000002300237308 */ /* 0x000ee20000000800 */
[----:B-1----:R-:W-:Y:S01]  /*3230*/  F2FP.PACK_AB R16, R89, R96 ;  /* 0x000000605910723e */ /* 0x002fe200000000ff */
[----:B------:R-:W-:Y:S01]  /*3240*/  FADD.FTZ R23, R23, R24 ;  /* 0x0000001817177221 */ /* 0x000fe20000010000 */
[----:B------:R-:W-:Y:S01]  /*3250*/  LOP3.LUT R6, R6, R17, RZ, 0xc0, !PT ;  /* 0x0000001106067212 */ /* 0x000fe200078ec0ff */
[----:B------:R-:W-:Y:S01]  /*3260*/  FADD.FTZ R96, R96, R95 ;  /* 0x0000005f60607221 */ /* 0x000fe20000010000 */
[----:B------:R-:W-:Y:S01]  /*3270*/  LOP3.LUT R11, R11, R16, RZ, 0xc0, !PT ;  /* 0x000000100b0b7212 */ /* 0x000fe200078ec0ff */
[----:B------:R-:W-:Y:S01]  /*3280*/  FADD.FTZ R102, R102, R23 ;  /* 0x0000001766667221 */ /* 0x000fe20000010000 */
[----:B--2---:R-:W-:Y:S01]  /*3290*/  F2FP.PACK_AB R16, R87, R90 ;  /* 0x0000005a5710723e */ /* 0x004fe200000000ff */
[----:B------:R-:W-:-:S02]  /*32a0*/  FADD.FTZ R89, R89, R96 ;  /* 0x0000006059597221 */ /* 0x000fc40000010000 */
[----:B------:R-:W-:Y:S01]  /*32b0*/  FADD.FTZ R97, R97, R102 ;  /* 0x0000006661617221 */ /* 0x000fe20000010000 */
[----:B------:R-:W-:Y:S01]  /*32c0*/  LOP3.LUT R5, R5, R16, RZ, 0xc0, !PT ;  /* 0x0000001005057212 */ /* 0x000fe200078ec0ff */
[----:B------:R-:W-:Y:S02]  /*32d0*/  FADD.FTZ R90, R90, R89 ;  /* 0x000000595a5a7221 */ /* 0x000fe40000010000 */
[----:B------:R-:W-:Y:S01]  /*32e0*/  FADD.FTZ R98, R98, R97 ;  /* 0x0000006162627221 */ /* 0x000fe20000010000 */
[----:B---3--:R-:W-:Y:S01]  /*32f0*/  F2FP.PACK_AB R16, R108, R35 ;  /* 0x000000236c10723e */ /* 0x008fe200000000ff */
[----:B------:R-:W-:Y:S02]  /*3300*/  FADD.FTZ R90, R87, R90 ;  /* 0x0000005a575a7221 */ /* 0x000fe40000010000 */
[----:B------:R-:W-:Y:S01]  /*3310*/  FADD.FTZ R93, R93, R98 ;  /* 0x000000625d5d7221 */ /* 0x000fe20000010000 */
[----:B------:R-:W-:Y:S01]  /*3320*/  LOP3.LUT R7, R7, R16, RZ, 0xc0, !PT ;  /* 0x0000001007077212 */ /* 0x000fe200078ec0ff */
[----:B------:R-:W-:Y:S01]  /*3330*/  FADD.FTZ R35, R35, R90 ;  /* 0x0000005a23237221 */ /* 0x000fe20000010000 */
[----:B------:R-:W1:Y:S01]  /*3340*/  LDSM.16.MT88.4 R16, [R86+0x8400] ;  /* 0x008400005610783b */ /* 0x000e620000004200 */
[----:B------:R-:W-:-:S02]  /*3350*/  FADD.FTZ R94, R94, R93 ;  /* 0x0000005d5e5e7221 */ /* 0x000fc40000010000 */
[----:B------:R-:W-:Y:S02]  /*3360*/  FADD.FTZ R108, R108, R35 ;  /* 0x000000236c6c7221 */ /* 0x000fe40000010000 */
[----:B------:R-:W-:-:S04]  /*3370*/  FADD.FTZ R91, R91, R94 ;  /* 0x0000005e5b5b7221 */ /* 0x000fc80000010000 */
[----:B------:R-:W-:-:S04]  /*3380*/  FADD.FTZ R92, R92, R91 ;  /* 0x0000005b5c5c7221 */ /* 0x000fc80000010000 */
        /* <DEDUP_REMOVED lines=39> */
[----:B------:R-:W-:Y:S07]  /*3600*/  @!P2 BRA `(.L_x_726) ;  /* 0x000023900000a947 */ /* 0x000fee0003800000 */
[----:B------:R-:W-:Y:S01]  /*3610*/  IMAD.WIDE.U32 R136, R22, -0x326172a9, RZ ;  /* 0xcd9e8d5716887825 */ /* 0x000fe200078e00ff */
[----:B------:R-:W-:-:S02]  /*3620*/  IADD3 R130, R85, -0x2, RZ ;  /* 0xfffffffe55827810 */ /* 0x000fc40007ffe0ff */
[----:B------:R-:W-:Y:S01]  /*3630*/  MOV R3, R0 ;  /* 0x0000000000037202 */ /* 0x000fe20000000f00 */
[----:B------:R-:W-:Y:S01]  /*3640*/  IMAD.WIDE.U32 R138, R84, -0x2daee0ad, RZ ;  /* 0xd2511f53548a7825 */ /* 0x000fe200078e00ff */
[----:B------:R-:W-:Y:S02]  /*3650*/  LOP3.LUT R134, R137, R21, RZ, 0x3c, !PT ;  /* 0x0000001589867212 */ /* 0x000fe400078e3cff */
[----:B------:R-:W-:Y:S02]  /*3660*/  MOV R85, R2 ;  /* 0x0000000200557202 */ /* 0x000fe40000000f00 */
[----:B------:R-:W-:Y:S01]  /*3670*/  PRMT R127, R20, 0x7054, R20 ;  /* 0x00007054147f7816 */ /* 0x000fe20000000014 */
[----:B------:R-:W-:Y:S01]  /*3680*/  IMAD.WIDE.U32 R134, R134, -0x2daee0ad, RZ ;  /* 0xd2511f5386867825 */ /* 0x000fe200078e00ff */
[----:B------:R-:W-:Y:S05]  /*3690*/  BRA `(.L_x_727) ;  /* 0x0000017000007947 */ /* 0x000fea0003800000 */
.L_x_729:
        /* <DEDUP_REMOVED lines=23> */
.L_x_727:
        /* <DEDUP_REMOVED lines=10> */
[----:B------:R-:W-:Y:S02]  /*38b0*/  IADD3 R110, P0, R140, UR19, RZ ;  /* 0x000000138c6e7c10 */ /* 0x000fe4000ff1e0ff */
[----:B------:R-:W-:Y:S04]  /*38c0*/  LEA.HI.X R141, R2, c[0x0][0x174], R87, 0x1, P1 ;  /* 0x00005d00028d7a11 */ /* 0x000fe800008f0c57 */
[----:B------:R-:W-:Y:S01]  /*38d0*/  IADD3.X R111, R141, UR18, RZ, P0, !PT ;  /* 0x000000128d6f7c10 */ /* 0x000fe200087fe4ff */
[----:B------:R-:W-:Y:S01]  /*38e0*/  @!PT LDS RZ, [RZ] ;  /* 0x00000000fffff984 */ /* 0x000fe20000000800 */
[----:B------:R-:W-:Y:S01]  /*38f0*/  @!PT LDS RZ, [RZ] ;  /* 0x00000000fffff984 */ /* 0x000fe20000000800 */
[----:B------:R-:W-:Y:S01]  /*3900*/  @!PT LDS RZ, [RZ] ;  /* 0x00000000fffff984 */ /* 0x000fe20000000800 */
[----:B------:R1:W-:Y:S01]  /*3910*/  LDGSTS.E.BYPASS.LTC128B.128 [R118+0x6000], [R140.64] ;  /* 0x060000008c767fae */ /* 0x0003e2000b901d54 */
[----:B------:R-:W-:Y:S03]  /*3920*/  ISETP.GT.AND P0, PT, R130, RZ, PT ;  /* 0x000000ff8200720c */ /* 0x000fe60003f04270 */
        /* <DEDUP_REMOVED lines=16> */
[----:B------:R-:W2:Y:S07]  /*3a30*/  LDSM.16.M88.4 R96, [R113] ;  /* 0x000000007160783b */ /* 0x000eae0000000200 */
        /* <DEDUP_REMOVED lines=70> */
.L_x_728:
[----:B------:R-:W-:Y:S01]  /*3ea0*/  FMNMX.FTZ R0, R4, R85, !PT ;  /* 0x0000005504007209 */ /* 0x000fe20007810000 */
[----:B------:R-:W-:Y:S01]  /*3eb0*/  IMAD.SHL.U32 R107, R130, 0x2, RZ ;  /* 0x00000002826b7824 */ /* 0x000fe200078e00ff */
[----:B------:R-:W-:Y:S02]  /*3ec0*/  LOP3.LUT R110, R135, UR12, R138, 0x96, !PT ;  /* 0x0000000c876e7c12 */ /* 0x000fe4000f8e968a */
[----:B------:R-:W-:Y:S02]  /*3ed0*/  FMNMX.FTZ R87, R5, R0, !PT ;  /* 0x0000000005577209 */ /* 0x000fe40007810000 */
[----:B------:R-:W-:Y:S01]  /*3ee0*/  FMNMX.FTZ R0, R6, R3, !PT ;  /* 0x0000000306007209 */ /* 0x000fe20007810000 */
[----:B------:R-:W-:Y:S01]  /*3ef0*/  IMAD.WIDE.U32 R110, R110, -0x326172a9, RZ ;  /* 0xcd9e8d576e6e7825 */ /* 0x000fe200078e00ff */
        /* <DEDUP_REMOVED lines=28> */
[----:B------:R-:W-:Y:S01]  /*40c0*/  LOP3.LUT R88, R139, UR23, R107, 0x96, !PT ;  /* 0x000000178b587c12 */ /* 0x000fe2000f8e966b */
[----:B------:R-:W-:Y:S01]  /*40d0*/  SHFL.BFLY PT, R2, R95, 0x2, 0x1f ;  /* 0x0c401f005f027f89 */ /* 0x000fe200000e0000 */
[----:B------:R-:W-:Y:S02]  /*40e0*/  FMNMX.FTZ R89, R35, R0, !PT ;  /* 0x0000000023597209 */ /* 0x000fe40007810000 */
[----:B------:R-:W-:Y:S01]  /*40f0*/  IADD3 R107, R107, 0x1, RZ ;  /* 0x000000016b6b7810 */ /* 0x000fe20007ffe0ff */
[----:B------:R-:W-:Y:S01]  /*4100*/  IMAD.WIDE.U32 R90, R88, -0x326172a9, RZ ;  /* 0xcd9e8d57585a7825 */ /* 0x000fe200078e00ff */
[----:B------:R-:W-:Y:S03]  /*4110*/  IADD3 R130, R130, -0x1, RZ ;  /* 0xffffffff82827810 */ /* 0x000fe60007ffe0ff */
[----:B------:R-:W1:Y:S01]  /*4120*/  SHFL.BFLY PT, R0, R89, 0x2, 0x1f ;  /* 0x0c401f0059007f89 */ /* 0x000e6200000e0000 */
[----:B------:R-:W-:Y:S02]  /*4130*/  LOP3.LUT R88, R91, UR13, R136, 0x96, !PT ;  /* 0x0000000d5b587c12 */ /* 0x000fe4000f8e9688 */
[----:B-1----:R-:W-:Y:S02]  /*4140*/  FMNMX.FTZ R87, R89, R0, !PT ;  /* 0x0000000059577209 */ /* 0x002fe40007810000 */
[----:B------:R-:W-:Y:S01]  /*4150*/  FMNMX.FTZ R93, R95, R2, !PT ;  /* 0x000000025f5d7209 */ /* 0x000fe20007810000 */
[----:B------:R-:W-:Y:S02]  /*4160*/  IMAD.WIDE.U32 R94, R88, -0x2daee0ad, RZ ;  /* 0xd2511f53585e7825 */ /* 0x000fe400078e00ff */
[----:B------:R-:W1:Y:S08]  /*4170*/  SHFL.BFLY PT, R0, R87, 0x1, 0x1f ;  /* 0x0c201f0057007f89 */ /* 0x000e7000000e0000 */
[----:B------:R-:W2:Y:S01]  /*4180*/  SHFL.BFLY PT, R2, R93, 0x1, 0x1f ;  /* 0x0c201f005d027f89 */ /* 0x000ea200000e0000 */
[----:B-1----:R-:W-:Y:S02]  /*4190*/  FMNMX.FTZ R0, R87, R0, !PT ;  /* 0x0000000057007209 */ /* 0x002fe40007810000 */
[----:B------:R-:W-:Y:S03]  /*41a0*/  LOP3.LUT R87, R111, UR11, R90, 0x96, !PT ;  /* 0x0000000b6f577c12 */ /* 0x000fe6000f8e965a */
[----:B------:R-:W-:Y:S02]  /*41b0*/  FMUL.FTZ R104, R0, c[0x0][0x23c] ;  /* 0x00008f0000687a20 */ /* 0x000fe40000410000 */
[----:B------:R-:W-:Y:S01]  /*41c0*/  IMAD.WIDE.U32 R90, R87, -0x2daee0ad, RZ ;  /* 0xd2511f53575a7825 */ /* 0x000fe200078e00ff */
[----:B--2---:R-:W-:Y:S02]  /*41d0*/  FMNMX.FTZ R2, R93, R2, !PT ;  /* 0x000000025d027209 */ /* 0x004fe40007810000 */
[----:B------:R-:W-:Y:S02]  /*41e0*/  LOP3.LUT R87, R95, UR10, R134, 0x96, !PT ;  /* 0x0000000a5f577c12 */ /* 0x000fe4000f8e9686 */
[C---:B------:R-:W-:Y:S01]  /*41f0*/  FSETP.NEU.FTZ.AND P1, PT, R2.reuse, -INF , PT ;  /* 0xff8000000200780b */ /* 0x040fe20003f3d000 */
[C---:B------:R-:W-:Y:S02]  /*4200*/  FMUL.FTZ R105, R2.reuse, c[0x0][0x23c] ;  /* 0x00008f0002697a20 */ /* 0x040fe40000410000 */
[----:B------:R-:W-:Y:S02]  /*4210*/  FADD.FTZ R85, -R2, R85 ;  /* 0x0000005502557221 */ /* 0x000fe40000010100 */
[----:B------:R-:W-:Y:S01]  /*4220*/  IMAD.WIDE.U32 R98, R87, -0x326172a9, RZ ;  /* 0xcd9e8d5757627825 */ /* 0x000fe200078e00ff */
[----:B------:R-:W-:Y:S02]  /*4230*/  FSEL R105, R105, RZ, P1 ;  /* 0x000000ff69697208 */ /* 0x000fe40000800000 */
[----:B------:R-:W-:Y:S01]  /*4240*/  FSETP.NEU.FTZ.AND P1, PT, R0, -INF , PT ;  /* 0xff8000000000780b */ /* 0x000fe20003f3d000 */
[----:B------:R-:W-:Y:S01]  /*4250*/  FMUL.FTZ R84, R85, c[0x0][0x23c] ;  /* 0x00008f0055547a20 */ /* 0x000fe20000410000 */
[----:B------:R-:W-:Y:S01]  /*4260*/  LOP3.LUT R87, R99, UR9, R110, 0x96, !PT ;  /* 0x0000000963577c12 */ /* 0x000fe2000f8e966e */
[--C-:B------:R-:W-:Y:S01]  /*4270*/  FFMA.FTZ R89, R4, c[0x0][0x23c], -R105.reuse ;  /* 0x00008f0004597a23 */ /* 0x100fe20000010869 */
[----:B------:R-:W-:Y:S01]  /*4280*/  FSEL R104, R104, RZ, P1 ;  /* 0x000000ff68687208 */ /* 0x000fe20000800000 */
[--C-:B------:R-:W-:Y:S02]  /*4290*/  FFMA.FTZ R143, R8, c[0x0][0x23c], -R105.reuse ;  /* 0x00008f00088f7a23 */ /* 0x100fe40000010869 */
[----:B------:R-:W1:Y:S01]  /*42a0*/  MUFU.EX2 R84, R84 ;  /* 0x0000005400547308 */ /* 0x000e620000000800 */
[--C-:B------:R-:W-:Y:S02]  /*42b0*/  FFMA.FTZ R140, R9, c[0x0][0x23c], -R105.reuse ;  /* 0x00008f00098c7a23 */ /* 0x100fe40000010869 */
[----:B------:R-:W-:Y:S04]  /*42c0*/  IMAD.WIDE.U32 R96, R87, -0x2daee0ad, RZ ;  /* 0xd2511f5357607825 */ /* 0x000fe800078e00ff */
[----:B------:R-:W-:Y:S01]  /*42d0*/  FFMA.FTZ R142, R10, c[0x0][0x23c], -R104 ;  /* 0x00008f000a8e7a23 */ /* 0x000fe20000010868 */
[----:B------:R-:W-:Y:S01]  /*42e0*/  LOP3.LUT R90, R97, UR6, R90, 0x96, !PT ;  /* 0x00000006615a7c12 */ /* 0x000fe2000f8e965a */
[--C-:B------:R-:W-:Y:S01]  /*42f0*/  FFMA.FTZ R131, R11, c[0x0][0x23c], -R104.reuse ;  /* 0x00008f000b837a23 */ /* 0x100fe20000010868 */
[----:B------:R-:W2:Y:S01]  /*4300*/  MUFU.EX2 R89, R89 ;  /* 0x0000005900597308 */ /* 0x000ea20000000800 */
[--C-:B------:R-:W-:Y:S02]  /*4310*/  FFMA.FTZ R101, R16, c[0x0][0x23c], -R105.reuse ;  /* 0x00008f0010657a23 */ /* 0x100fe40000010869 */
[----:B------:R-:W-:Y:S02]  /*4320*/  FFMA.FTZ R102, R17, c[0x0][0x23c], -R105 ;  /* 0x00008f0011667a23 */ /* 0x000fe40000010869 */
[--C-:B------:R-:W-:Y:S02]  /*4330*/  FFMA.FTZ R100, R19, c[0x0][0x23c], -R104.reuse ;  /* 0x00008f0013647a23 */ /* 0x100fe40000010868 */
[--C-:B------:R-:W-:Y:S02]  /*4340*/  FFMA.FTZ R103, R18, c[0x0][0x23c], -R104.reuse ;  /* 0x00008f0012677a23 */ /* 0x100fe40000010868 */
[----:B------:R-:W-:Y:S01]  /*4350*/  FADD.FTZ R85, -R0, R3 ;  /* 0x0000000300557221 */ /* 0x000fe20000010100 */
[----:B------:R-:W-:Y:S01]  /*4360*/  MUFU.EX2 R143, R143 ;  /* 0x0000008f008f7308 */ /* 0x000fe20000000800 */
[----:B------:R-:W-:Y:S02]  /*4370*/  FFMA.FTZ R93, R6, c[0x0][0x23c], -R104 ;  /* 0x00008f00065d7a23 */ /* 0x000fe40000010868 */
[----:B------:R-:W-:Y:S02]  /*4380*/  FMUL.FTZ R3, R85, c[0x0][0x23c] ;  /* 0x00008f0055037a20 */ /* 0x000fe40000410000 */
        /* <DEDUP_REMOVED lines=29> */
[----:B--2---:R-:W-:Y:S01]  /*4560*/  FFMA.FTZ R146, R84, R109, R89 ;  /* 0x0000006d54927223 */ /* 0x004fe20000010059 */
[----:B------:R-:W-:Y:S01]  /*4570*/  LOP3.LUT R84, R91, UR8, R94, 0x96, !PT ;  /* 0x000000085b547c12 */ /* 0x000fe2000f8e965e */
[----:B------:R-:W-:Y:S04]  /*4580*/  IMAD.WIDE.U32 R90, R90, -0x326172a9, RZ ;  /* 0xcd9e8d575a5a7825 */ /* 0x000fe800078e00ff */
[----:B------:R-:W-:Y:S01]  /*4590*/  IMAD.WIDE.U32 R94, R84, -0x326172a9, RZ ;  /* 0xcd9e8d57545e7825 */ /* 0x000fe200078e00ff */
[----:B------:R-:W-:Y:S03]  /*45a0*/  MUFU.EX2 R100, R100 ;  /* 0x0000006400647308 */ /* 0x000fe60000000800 */
[----:B------:R-:W-:Y:S01]  /*45b0*/  FFMA.FTZ R144, R7, c[0x0][0x23c], -R104 ;  /* 0x00008f0007907a23 */ /* 0x000fe20000010868 */
[----:B------:R-:W-:Y:S01]  /*45c0*/  LOP3.LUT R98, R95, UR7, R98, 0x96, !PT ;  /* 0x000000075f627c12 */ /* 0x000fe2000f8e9662 */
[--C-:B------:R-:W-:Y:S01]  /*45d0*/  FFMA.FTZ R95, R5, c[0x0][0x23c], -R105.reuse ;  /* 0x00008f00055f7a23 */ /* 0x100fe20000010869 */
[----:B------:R-:W-:Y:S01]  /*45e0*/  LOP3.LUT R88, R91, UR5, R94, 0x96, !PT ;  /* 0x000000055b587c12 */ /* 0x000fe2000f8e965e */
[--C-:B------:R-:W-:Y:S02]  /*45f0*/  FFMA.FTZ R145, R12, c[0x0][0x23c], -R105.reuse ;  /* 0x00008f000c917a23 */ /* 0x100fe40000010869 */
[----:B------:R-:W-:Y:S01]  /*4600*/  IMAD.WIDE.U32 R98, R98, -0x2daee0ad, RZ ;  /* 0xd2511f5362627825 */ /* 0x000fe200078e00ff */
[----:B------:R-:W-:Y:S03]  /*4610*/  MUFU.EX2 R103, R103 ;  /* 0x0000006700677308 */ /* 0x000fe60000000800 */
[----:B------:R-:W-:Y:S01]  /*4620*/  FFMA.FTZ R109, R14, c[0x0][0x23c], -R104 ;  /* 0x00008f000e6d7a23 */ /* 0x000fe20000010868 */
[----:B------:R-:W-:Y:S01]  /*4630*/  LOP3.LUT R96, R99, UR4, R96, 0x96, !PT ;  /* 0x0000000463607c12 */ /* 0x000fe2000f8e9660 */
[--C-:B------:R-:W-:Y:S02]  /*4640*/  FFMA.FTZ R106, R15, c[0x0][0x23c], -R104.reuse ;  /* 0x00008f000f6a7a23 */ /* 0x100fe40000010868 */
[--C-:B------:R-:W-:Y:S02]  /*4650*/  FFMA.FTZ R147, R21, c[0x0][0x23c], -R105.reuse ;  /* 0x00008f0015937a23 */ /* 0x100fe40000010869 */
[----:B------:R-:W-:Y:S01]  /*4660*/  IMAD.WIDE.U32 R96, R96, -0x326172a9, RZ ;  /* 0xcd9e8d5760607825 */ /* 0x000fe200078e00ff */
[----:B------:R-:W2:Y:S03]  /*4670*/  MUFU.EX2 R95, R95 ;  /* 0x0000005f005f7308 */ /* 0x000ea60000000800 */
[----:B------:R-:W-:Y:S01]  /*4680*/  FFMA.FTZ R151, R24, c[0x0][0x23c], -R105 ;  /* 0x00008f0018977a23 */ /* 0x000fe20000010869 */
[----:B------:R-:W-:Y:S01]  /*4690*/  LOP3.LUT R84, R96, 0xffff, RZ, 0xc0, !PT ;  /* 0x0000ffff60547812 */ /* 0x000fe200078ec0ff */
        /* <DEDUP_REMOVED lines=8> */
[----:B------:R-:W-:Y:S01]  /*4720*/  FFMA.FTZ R155, R30, c[0x0][0x23c], -R104 ;  /* 0x00008f001e9b7a23 */ /* 0x000fe20000010868 */
[----:B-1----:R-:W-:Y:S01]  /*4730*/  F2FP.PACK_AB R87, R140, R143 ;  /* 0x0000008f8c57723e */ /* 0x002fe200000000ff */
[----:B------:R-:W-:Y:S02]  /*4740*/  IMAD.MOV.U32 R85, RZ, RZ, R2 ;  /* 0x000000ffff557224 */ /* 0x000fe400078e0002 */
[--C-:B------:R-:W-:Y:S01]  /*4750*/  HSET2.LE.AND R90, R84, R127.reuse, PT ;  /* 0x0000007f545a7233 */ /* 0x100fe20003803000 */
[--C-:B------:R-:W-:Y:S03]  /*4760*/  SHF.R.U32.HI R84, RZ, 0x10, R96.reuse ;  /* 0x00000010ff547819 */ /* 0x100fe60000011660 */
[----:B------:R-:W1:Y:S01]  /*4770*/  MUFU.EX2 R3, R3 ;  /* 0x0000000300037308 */ /* 0x000e620000000800 */
[----:B------:R-:W-:Y:S02]  /*4780*/  LOP3.LUT R90, R90, R87, RZ, 0xc0, !PT ;  /* 0x000000575a5a7212 */ /* 0x000fe400078ec0ff */
[----:B------:R-:W-:Y:S01]  /*4790*/  SHF.R.U32.HI R87, RZ, 0x18, R96 ;  /* 0x00000018ff577819 */ /* 0x000fe20000011660 */
[----:B------:R-:W-:Y:S01]  /*47a0*/  IMAD.WIDE.U32 R96, R88, -0x2daee0ad, RZ ;  /* 0xd2511f5358607825 */ /* 0x000fe200078e00ff */
[----:B------:R-:W-:Y:S03]  /*47b0*/  LOP3.LUT R84, R84, 0xff, RZ, 0xc0, !PT ;  /* 0x000000ff54547812 */ /* 0x000fe600078ec0ff */
[----:B--2---:R-:W-:Y:S01]  /*47c0*/  FADD.FTZ R146, R95, R146 ;  /* 0x000000925f927221 */ /* 0x004fe20000010000 */
[----:B------:R-:W-:Y:S01]  /*47d0*/  PRMT R84, R84, 0x5410, R87 ;  /* 0x0000541054547816 */ /* 0x000fe20000000057 */
[----:B------:R-:W2:Y:S01]  /*47e0*/  MUFU.EX2 R144, R144 ;  /* 0x0000009000907308 */ /* 0x000ea20000000800 */
[----:B------:R-:W-:Y:S01]  /*47f0*/  LOP3.LUT R87, R96, 0xff, RZ, 0xc0, !PT ;  /* 0x000000ff60577812 */ /* 0x000fe200078ec0ff */
[----:B------:R-:W-:Y:S01]  /*4800*/  FADD.FTZ R143, R143, R146 ;  /* 0x000000928f8f7221 */ /* 0x000fe20000010000 */
[----:B------:R-:W-:Y:S01]  /*4810*/  LOP3.LUT R92, R97, UR14, R98, 0x96, !PT ;  /* 0x0000000e615c7c12 */ /* 0x000fe2000f8e9662 */
[--C-:B------:R-:W-:Y:S01]  /*4820*/  HSET2.LE.AND R91, R84, R127.reuse, PT ;  /* 0x0000007f545b7233 */ /* 0x100fe20003803000 */
[----:B------:R-:W-:Y:S01]  /*4830*/  F2FP.PACK_AB R84, R131, R142 ;  /* 0x0000008e8354723e */ /* 0x000fe200000000ff */
[----:B------:R-:W-:Y:S02]  /*4840*/  FFMA.FTZ R146, R34, c[0x0][0x23c], -R104 ;  /* 0x00008f0022927a23 */ /* 0x000fe40000010868 */
[----:B------:R-:W-:Y:S01]  /*4850*/  FADD.FTZ R140, R140, R143 ;  /* 0x0000008f8c8c7221 */ /* 0x000fe20000010000 */
[----:B------:R-:W-:Y:S01]  /*4860*/  LOP3.LUT R91, R91, R84, RZ, 0xc0, !PT ;  /* 0x000000545b5b7212 */ /* 0x000fe200078ec0ff */
[----:B------:R-:W-:Y:S01]  /*4870*/  MUFU.EX2 R145, R145 ;  /* 0x0000009100917308 */ /* 0x000fe20000000800 */
[----:B------:R-:W-:Y:S01]  /*4880*/  LOP3.LUT R84, R96, 0xffff, RZ, 0xc0, !PT ;  /* 0x0000ffff60547812 */ /* 0x000fe200078ec0ff */
[----:B-1----:R-:W-:Y:S03]  /*4890*/  FFMA.FTZ R141, R3, R108, R93 ;  /* 0x0000006c038d7223 */ /* 0x002fe6000001005d */
[----:B------:R-:W-:Y:S01]  /*48a0*/  SHF.R.U32.HI R84, RZ, 0x8, R84 ;  /* 0x00000008ff547819 */ /* 0x000fe20000011654 */
[----:B------:R-:W-:Y:S02]  /*48b0*/  FFMA.FTZ R108, R13, c[0x0][0x23c], -R105 ;  /* 0x00008f000d6c7a23 */ /* 0x000fe40000010869 */
[----:B------:R-:W-:Y:S01]  /*48c0*/  FMUL.FTZ R38, R3, R38 ;  /* 0x0000002603267220 */ /* 0x000fe20000410000 */
[----:B------:R-:W-:Y:S01]  /*48d0*/  PRMT R84, R87, 0x5410, R84 ;  /* 0x0000541057547816 */ /* 0x000fe20000000054 */
[C---:B------:R-:W-:Y:S01]  /*48e0*/  FMUL.FTZ R39, R3.reuse, R39 ;  /* 0x0000002703277220 */ /* 0x040fe20000410000 */
[----:B------:R-:W-:Y:S01]  /*48f0*/  F2FP.PACK_AB R87, R102, R101 ;  /* 0x000000656657723e */ /* 0x000fe200000000ff */
[----:B------:R-:W1:Y:S01]  /*4900*/  MUFU.EX2 R108, R108 ;  /* 0x0000006c006c7308 */ /* 0x000e620000000800 */
[C---:B------:R-:W-:Y:S01]  /*4910*/  FMUL.FTZ R42, R3.reuse, R42 ;  /* 0x0000002a032a7220 */ /* 0x040fe20000410000 */
[--C-:B------:R-:W-:Y:S01]  /*4920*/  HSET2.LE.AND R98, R84, R127.reuse, PT ;  /* 0x0000007f54627233 */ /* 0x100fe20003803000 */
[--C-:B------:R-:W-:Y:S01]  /*4930*/  SHF.R.U32.HI R84, RZ, 0x10, R96.reuse ;  /* 0x00000010ff547819 */ /* 0x100fe20000011660 */
[C---:B------:R-:W-:Y:S02]  /*4940*/  FMUL.FTZ R43, R3.reuse, R43 ;  /* 0x0000002b032b7220 */ /* 0x040fe40000410000 */
[C---:B------:R-:W-:Y:S01]  /*4950*/  FMUL.FTZ R46, R3.reuse, R46 ;  /* 0x0000002e032e7220 */ /* 0x040fe20000410000 */
[----:B------:R-:W-:Y:S01]  /*4960*/  LOP3.LUT R98, R98, R87, RZ, 0xc0, !PT ;  /* 0x0000005762627212 */ /* 0x000fe200078ec0ff */
[C---:B------:R-:W-:Y:S01]  /*4970*/  FMUL.FTZ R47, R3.reuse, R47 ;  /* 0x0000002f032f7220 */ /* 0x040fe20000410000 */
[----:B------:R-:W-:Y:S01]  /*4980*/  SHF.R.U32.HI R87, RZ, 0x18, R96 ;  /* 0x00000018ff577819 */ /* 0x000fe20000011660 */
[C---:B------:R-:W-:Y:S01]  /*4990*/  FMUL.FTZ R50, R3.reuse, R50 ;  /* 0x0000003203327220 */ /* 0x040fe20000410000 */
[----:B------:R-:W-:Y:S01]  /*49a0*/  LOP3.LUT R84, R84, 0xff, RZ, 0xc0, !PT ;  /* 0x000000ff54547812 */ /* 0x000fe200078ec0ff */
[C---:B------:R-:W-:Y:S01]  /*49b0*/  FMUL.FTZ R51, R3.reuse, R51 ;  /* 0x0000003303337220 */ /* 0x040fe20000410000 */
[----:B------:R-:W-:Y:S01]  /*49c0*/  MUFU.EX2 R109, R109 ;  /* 0x0000006d006d7308 */ /* 0x000fe20000000800 */
[C---:B------:R-:W-:Y:S01]  /*49d0*/  FMUL.FTZ R54, R3.reuse, R54 ;  /* 0x0000003603367220 */ /* 0x040fe20000410000 */
[----:B------:R-:W-:Y:S01]  /*49e0*/  PRMT R84, R84, 0x5410, R87 ;  /* 0x0000541054547816 */ /* 0x000fe20000000057 */
[C---:B------:R-:W-:Y:S01]  /*49f0*/  FMUL.FTZ R55, R3.reuse, R55 ;  /* 0x0000003703377220 */ /* 0x040fe20000410000 */
[----:B------:R-:W-:Y:S01]  /*4a00*/  LOP3.LUT R87, R94, 0xffff, RZ, 0xc0, !PT ;  /* 0x0000ffff5e577812 */ /* 0x000fe200078ec0ff */
[C---:B------:R-:W-:Y:S02]  /*4a10*/  FMUL.FTZ R58, R3.reuse, R58 ;  /* 0x0000003a033a7220 */ /* 0x040fe40000410000 */
[--C-:B------:R-:W-:Y:S01]  /*4a20*/  HSET2.LE.AND R99, R84, R127.reuse, PT ;  /* 0x0000007f54637233 */ /* 0x100fe20003803000 */
[----:B------:R-:W-:Y:S01]  /*4a30*/  F2FP.PACK_AB R84, R100, R103 ;  /* 0x000000676454723e */ /* 0x000fe200000000ff */
[C---:B------:R-:W-:Y:S01]  /*4a40*/  FMUL.FTZ R59, R3.reuse, R59 ;  /* 0x0000003b033b7220 */ /* 0x040fe20000410000 */
[----:B------:R-:W-:Y:S01]  /*4a50*/  SHF.R.U32.HI R87, RZ, 0x8, R87 ;  /* 0x00000008ff577819 */ /* 0x000fe20000011657 */
[----:B------:R-:W-:Y:S01]  /*4a60*/  FMUL.FTZ R62, R3, R62 ;  /* 0x0000003e033e7220 */ /* 0x000fe20000410000 */
[----:B------:R-:W-:Y:S01]  /*4a70*/  LOP3.LUT R99, R99, R84, RZ, 0xc0, !PT ;  /* 0x0000005463637212 */ /* 0x000fe200078ec0ff */
[C---:B------:R-:W-:Y:S01]  /*4a80*/  FMUL.FTZ R63, R3.reuse, R63 ;  /* 0x0000003f033f7220 */ /* 0x040fe20000410000 */
[----:B------:R-:W-:Y:S01]  /*4a90*/  LOP3.LUT R84, R94, 0xff, RZ, 0xc0, !PT ;  /* 0x000000ff5e547812 */ /* 0x000fe200078ec0ff */
[C---:B------:R-:W-:Y:S01]  /*4aa0*/  FMUL.FTZ R66, R3.reuse, R66 ;  /* 0x0000004203427220 */ /* 0x040fe20000410000 */
[----:B------:R-:W3:Y:S01]  /*4ab0*/  MUFU.EX2 R106, R106 ;  /* 0x0000006a006a7308 */ /* 0x000ee20000000800 */
[C---:B------:R-:W-:Y:S01]  /*4ac0*/  FMUL.FTZ R67, R3.reuse, R67 ;  /* 0x0000004303437220 */ /* 0x040fe20000410000 */
[----:B------:R-:W-:Y:S01]  /*4ad0*/  PRMT R84, R84, 0x5410, R87 ;  /* 0x0000541054547816 */ /* 0x000fe20000000057 */
[----:B------:R-:W-:Y:S01]  /*4ae0*/  FMUL.FTZ R70, R3, R70 ;  /* 0x0000004603467220 */ /* 0x000fe20000410000 */
[----:B------:R-:W-:Y:S01]  /*4af0*/  F2FP.PACK_AB R87, R95, R89 ;  /* 0x000000595f57723e */ /* 0x000fe200000000ff */
[C---:B------:R-:W-:Y:S02]  /*4b00*/  FMUL.FTZ R71, R3.reuse, R71 ;  /* 0x0000004703477220 */ /* 0x040fe40000410000 */
[--C-:B------:R-:W-:Y:S01]  /*4b10*/  HSET2.LE.AND R88, R84, R127.reuse, PT ;  /* 0x0000007f54587233 */ /* 0x100fe20003803000 */
[--C-:B------:R-:W-:Y:S01]  /*4b20*/  SHF.R.U32.HI R84, RZ, 0x10, R94.reuse ;  /* 0x00000010ff547819 */ /* 0x100fe2000001165e */
[C---:B------:R-:W-:Y:S01]  /*4b30*/  FMUL.FTZ R74, R3.reuse, R74 ;  /* 0x0000004a034a7220 */ /* 0x040fe20000410000 */
[----:B------:R-:W-:Y:S01]  /*4b40*/  SHF.R.U32.HI R94, RZ, 0x18, R94 ;  /* 0x00000018ff5e7819 */ /* 0x000fe2000001165e */
[C---:B------:R-:W-:Y:S01]  /*4b50*/  FMUL.FTZ R75, R3.reuse, R75 ;  /* 0x0000004b034b7220 */ /* 0x040fe20000410000 */
[----:B------:R-:W-:Y:S01]  /*4b60*/  LOP3.LUT R88, R88, R87, RZ, 0xc0, !PT ;  /* 0x0000005758587212 */ /* 0x000fe200078ec0ff */
[C---:B------:R-:W-:Y:S01]  /*4b70*/  FMUL.FTZ R78, R3.reuse, R78 ;  /* 0x0000004e034e7220 */ /* 0x040fe20000410000 */
[----:B------:R-:W-:Y:S01]  /*4b80*/  LOP3.LUT R87, R84, 0xff, RZ, 0xc0, !PT ;  /* 0x000000ff54577812 */ /* 0x000fe200078ec0ff */
[C---:B------:R-:W-:Y:S01]  /*4b90*/  FMUL.FTZ R79, R3.reuse, R79 ;  /* 0x0000004f034f7220 */ /* 0x040fe20000410000 */
[----:B--2---:R-:W-:Y:S01]  /*4ba0*/  F2FP.PACK_AB R84, R144, R93 ;  /* 0x0000005d9054723e */ /* 0x004fe200000000ff */
[----:B------:R-:W-:Y:S01]  /*4bb0*/  FMUL.FTZ R82, R3, R82 ;  /* 0x0000005203527220 */ /* 0x000fe20000410000 */
[----:B------:R-:W-:Y:S01]  /*4bc0*/  PRMT R94, R87, 0x5410, R94 ;  /* 0x00005410575e7816 */ /* 0x000fe2000000005e */
[----:B------:R-:W-:Y:S01]  /*4bd0*/  FMUL.FTZ R83, R3, R83 ;  /* 0x0000005303537220 */ /* 0x000fe20000410000 */
[C---:B------:R-:W-:Y:S01]  /*4be0*/  LOP3.LUT R87, R92.reuse, 0xff, RZ, 0xc0, !PT ;  /* 0x000000ff5c577812 */ /* 0x040fe200078ec0ff */
[----:B------:R-:W-:Y:S01]  /*4bf0*/  MUFU.EX2 R147, R147 ;  /* 0x0000009300937308 */ /* 0x000fe20000000800 */
[----:B------:R-:W-:Y:S01]  /*4c00*/  IMAD.MOV.U32 R3, RZ, RZ, R0 ;  /* 0x000000ffff037224 */ /* 0x000fe200078e0000 */
[--C-:B------:R-:W-:Y:S05]  /*4c10*/  HSET2.LE.AND R89, R94, R127.reuse, PT ;  /* 0x0000007f5e597233 */ /* 0x100fea0003803000 */
[----:B------:R-:W-:Y:S02]  /*4c20*/  LOP3.LUT R89, R89, R84, RZ, 0xc0, !PT ;  /* 0x0000005459597212 */ /* 0x000fe400078ec0ff */
[----:B------:R-:W-:Y:S01]  /*4c30*/  LOP3.LUT R84, R92, 0xffff, RZ, 0xc0, !PT ;  /* 0x0000ffff5c547812 */ /* 0x000fe200078ec0ff */
[----:B------:R-:W-:Y:S03]  /*4c40*/  MUFU.EX2 R148, R148 ;  /* 0x0000009400947308 */ /* 0x000fe60000000800 */
[----:B------:R-:W-:Y:S04]  /*4c50*/  SHF.R.U32.HI R84, RZ, 0x8, R84 ;  /* 0x00000008ff547819 */ /* 0x000fe80000011654 */
[----:B------:R-:W-:Y:S02]  /*4c60*/  PRMT R84, R87, 0x5410, R84 ;  /* 0x0000541057547816 */ /* 0x000fe40000000054 */
[----:B-1----:R-:W-:Y:S01]  /*4c70*/  F2FP.PACK_AB R87, R108, R145 ;  /* 0x000000916c57723e */ /* 0x002fe200000000ff */
[----:B------:R-:W1:Y:S02]  /*4c80*/  MUFU.EX2 R149, R149 ;  /* 0x0000009500957308 */ /* 0x000e640000000800 */
[--C-:B------:R-:W-:Y:S01]  /*4c90*/  HSET2.LE.AND R96, R84, R127.reuse, PT ;  /* 0x0000007f54607233 */ /* 0x100fe20003803000 */
[--C-:B------:R-:W-:Y:S02]  /*4ca0*/  SHF.R.U32.HI R84, RZ, 0x10, R92.reuse ;  /* 0x00000010ff547819 */ /* 0x100fe4000001165c */
[----:B------:R-:W-:Y:S02]  /*4cb0*/  SHF.R.U32.HI R92, RZ, 0x18, R92 ;  /* 0x00000018ff5c7819 */ /* 0x000fe4000001165c */
[----:B------:R-:W-:Y:S02]  /*4cc0*/  LOP3.LUT R96, R96, R87, RZ, 0xc0, !PT ;  /* 0x0000005760607212 */ /* 0x000fe400078ec0ff */
[----:B------:R-:W-:Y:S01]  /*4cd0*/  LOP3.LUT R87, R84, 0xff, RZ, 0xc0, !PT ;  /* 0x000000ff54577812 */ /* 0x000fe200078ec0ff */
[----:B------:R-:W-:Y:S01]  /*4ce0*/  MUFU.EX2 R151, R151 ;  /* 0x0000009700977308 */ /* 0x000fe20000000800 */
[----:B---3--:R-:W-:Y:S02]  /*4cf0*/  F2FP.PACK_AB R84, R106, R109 ;  /* 0x0000006d6a54723e */ /* 0x008fe400000000ff */
[----:B------:R-:W-:Y:S05]  /*4d00*/  PRMT R92, R87, 0x5410, R92 ;  /* 0x00005410575c7816 */ /* 0x000fea000000005c */
[--C-:B------:R-:W-:Y:S02]  /*4d10*/  HSET2.LE.AND R97, R92, R127.reuse, PT ;  /* 0x0000007f5c617233 */ /* 0x100fe40003803000 */
[----:B------:R-:W2:Y:S01]  /*4d20*/  LDSM.16.MT88.4 R92, [R112+0x6000] ;  /* 0x00600000705c783b */ /* 0x000ea20000004200 */
[----:B------:R-:W-:Y:S02]  /*4d30*/  MUFU.EX2 R150, R150 ;  /* 0x0000009600967308 */ /* 0x000fe40000000800 */
[----:B------:R-:W-:Y:S02]  /*4d40*/  LOP3.LUT R97, R97, R84, RZ, 0xc0, !PT ;  /* 0x0000005461617212 */ /* 0x000fe400078ec0ff */
[----:B-1----:R-:W-:Y:S02]  /*4d50*/  F2FP.PACK_AB R30, R149, R148 ;  /* 0x00000094951e723e */ /* 0x002fe400000000ff */
[----:B------:R-:W-:Y:S01]  /*4d60*/  LOP3.LUT R84, R139, UR23, R107, 0x96, !PT ;  /* 0x000000178b547c12 */ /* 0x000fe2000f8e966b */
[--C-:B------:R-:W-:Y:S03]  /*4d70*/  FFMA.FTZ R107, R29, c[0x0][0x23c], -R105.reuse ;  /* 0x00008f001d6b7a23 */ /* 0x100fe60000010869 */
[----:B------:R-:W-:Y:S10]  /*4d80*/  MUFU.EX2 R146, R146 ;  /* 0x0000009200927308 */ /* 0x000ff40000000800 */
[----:B------:R-:W-:Y:S01]  /*4d90*/  MUFU.EX2 R143, R107 ;  /* 0x0000006b008f7308 */ /* 0x000fe20000000800 */
[C---:B--2---:R-:W-:Y:S08]  /*4da0*/  HMMA.16816.F32 R36, R88.reuse, R92, R36 ;  /* 0x0000005c5824723c */ /* 0x044ff00000001824 */
        /* <DEDUP_REMOVED lines=39> */
[----:B------:R-:W-:Y:S04]  /*5020*/  LOP3.LUT R84, R89, UR10, R134, 0x96, !PT ;  /* 0x0000000a59547c12 */ /* 0x000fe8000f8e9686 */
[----:B------:R-:W-:Y:S01]  /*5030*/  LOP3.LUT R96, R99, UR8, R88, 0x96, !PT ;  /* 0x0000000863607c12 */ /* 0x000fe2000f8e9658 */
[----:B------:R-:W-:Y:S04]  /*5040*/  IMAD.WIDE.U32 R152, R84, -0x326172a9, RZ ;  /* 0xcd9e8d5754987825 */ /* 0x000fe800078e00ff */
[----:B------:R-:W-:Y:S01]  /*5050*/  IMAD.WIDE.U32 R96, R96, -0x326172a9, RZ ;  /* 0xcd9e8d5760607825 */ /* 0x000fe200078e00ff */
[----:B------:R-:W-:Y:S03]  /*5060*/  LOP3.LUT R111, R153, UR9, R110, 0x96, !PT ;  /* 0x00000009996f7c12 */ /* 0x000fe6000f8e966e */
[--C-:B------:R-:W-:Y:S01]  /*5070*/  FFMA.FTZ R110, R20, c[0x0][0x23c], -R105.reuse ;  /* 0x00008f00146e7a23 */ /* 0x100fe20000010869 */
[----:B------:R-:W-:Y:S01]  /*5080*/  LOP3.LUT R152, R97, UR7, R152, 0x96, !PT ;  /* 0x0000000761987c12 */ /* 0x000fe2000f8e9698 */
[----:B------:R-:W-:Y:S04]  /*5090*/  IMAD.WIDE.U32 R90, R111, -0x2daee0ad, RZ ;  /* 0xd2511f536f5a7825 */ /* 0x000fe800078e00ff */
[----:B------:R-:W-:Y:S01]  /*50a0*/  IMAD.WIDE.U32 R152, R152, -0x2daee0ad, RZ ;  /* 0xd2511f5398987825 */ /* 0x000fe200078e00ff */
[----:B------:R-:W-:Y:S01]  /*50b0*/  LOP3.LUT R98, R91, UR6, R98, 0x96, !PT ;  /* 0x000000065b627c12 */ /* 0x000fe2000f8e9662 */
[----:B------:R-:W-:Y:S02]  /*50c0*/  MUFU.EX2 R110, R110 ;  /* 0x0000006e006e7308 */ /* 0x000fe40000000800 */
[--C-:B------:R-:W-:Y:S01]  /*50d0*/  FFMA.FTZ R84, R25, c[0x0][0x23c], -R105.reuse ;  /* 0x00008f0019547a23 */ /* 0x100fe20000010869 */
[----:B------:R-:W-:Y:S01]  /*50e0*/  LOP3.LUT R90, R153, UR4, R90, 0x96, !PT ;  /* 0x00000004995a7c12 */ /* 0x000fe2000f8e965a */
[----:B------:R-:W-:Y:S04]  /*50f0*/  IMAD.WIDE.U32 R98, R98, -0x326172a9, RZ ;  /* 0xcd9e8d5762627825 */ /* 0x000fe800078e00ff */
[----:B------:R-:W-:Y:S01]  /*5100*/  IMAD.WIDE.U32 R90, R90, -0x326172a9, RZ ;  /* 0xcd9e8d575a5a7825 */ /* 0x000fe200078e00ff */
[----:B------:R-:W-:Y:S01]  /*5110*/  LOP3.LUT R96, R99, UR5, R96, 0x96, !PT ;  /* 0x0000000563607c12 */ /* 0x000fe2000f8e9660 */
[----:B------:R-:W1:Y:S02]  /*5120*/  MUFU.EX2 R84, R84 ;  /* 0x0000005400547308 */ /* 0x000e640000000800 */
[----:B------:R-:W-:Y:S01]  /*5130*/  FFMA.FTZ R111, R28, c[0x0][0x23c], -R105 ;  /* 0x00008f001c6f7a23 */ /* 0x000fe20000010869 */
[----:B------:R-:W-:Y:S01]  /*5140*/  LOP3.LUT R87, R91, UR15, R98, 0x96, !PT ;  /* 0x0000000f5b577c12 */ /* 0x000fe2000f8e9662 */
[----:B------:R-:W-:Y:S01]  /*5150*/  FFMA.FTZ R153, R31, c[0x0][0x23c], -R104 ;  /* 0x00008f001f997a23 */ /* 0x000fe20000010868 */
[----:B------:R-:W-:Y:S01]  /*5160*/  LOP3.LUT R94, R90, 0xff, RZ, 0xc0, !PT ;  /* 0x000000ff5a5e7812 */ /* 0x000fe200078ec0ff */
[----:B------:R-:W-:Y:S01]  /*5170*/  IMAD.WIDE.U32 R156, R96, -0x2daee0ad, RZ ;  /* 0xd2511f53609c7825 */ /* 0x000fe200078e00ff */
[C---:B------:R-:W-:Y:S02]  /*5180*/  LOP3.LUT R89, R87.reuse, 0xffff, RZ, 0xc0, !PT ;  /* 0x0000ffff57597812 */ /* 0x040fe400078ec0ff */
[----:B------:R-:W-:Y:S02]  /*5190*/  LOP3.LUT R92, R87, 0xff, RZ, 0xc0, !PT ;  /* 0x000000ff575c7812 */ /* 0x000fe400078ec0ff */
[----:B------:R-:W-:Y:S02]  /*51a0*/  SHF.R.U32.HI R89, RZ, 0x8, R89 ;  /* 0x00000008ff597819 */ /* 0x000fe40000011659 */
[--C-:B------:R-:W-:Y:S02]  /*51b0*/  SHF.R.U32.HI R98, RZ, 0x10, R90.reuse ;  /* 0x00000010ff627819 */ /* 0x100fe4000001165a */
[----:B------:R-:W-:Y:S02]  /*51c0*/  PRMT R92, R92, 0x5410, R89 ;  /* 0x000054105c5c7816 */ /* 0x000fe40000000059 */
[----:B------:R-:W-:Y:S02]  /*51d0*/  LOP3.LUT R89, R90, 0xffff, RZ, 0xc0, !PT ;  /* 0x0000ffff5a597812 */ /* 0x000fe400078ec0ff */
[----:B------:R-:W-:Y:S02]  /*51e0*/  SHF.R.U32.HI R154, RZ, 0x10, R87 ;  /* 0x00000010ff9a7819 */ /* 0x000fe40000011657 */
[----:B------:R-:W-:Y:S02]  /*51f0*/  SHF.R.U32.HI R89, RZ, 0x8, R89 ;  /* 0x00000008ff597819 */ /* 0x000fe40000011659 */
[----:B------:R-:W-:Y:S02]  /*5200*/  LOP3.LUT R98, R98, 0xff, RZ, 0xc0, !PT ;  /* 0x000000ff62627812 */ /* 0x000fe400078ec0ff */
[----:B------:R-:W-:Y:S02]  /*5210*/  PRMT R94, R94, 0x5410, R89 ;  /* 0x000054105e5e7816 */ /* 0x000fe40000000059 */
[----:B------:R-:W-:Y:S02]  /*5220*/  SHF.R.U32.HI R89, RZ, 0x18, R90 ;  /* 0x00000018ff597819 */ /* 0x000fe4000001165a */
[----:B------:R-:W-:Y:S01]  /*5230*/  SHF.R.U32.HI R87, RZ, 0x18, R87 ;  /* 0x00000018ff577819 */ /* 0x000fe20000011657 */
[--C-:B------:R-:W-:Y:S01]  /*5240*/  HSET2.LE.AND R34, R94, R127.reuse, PT ;  /* 0x0000007f5e227233 */ /* 0x100fe20003803000 */
[----:B------:R-:W-:Y:S02]  /*5250*/  LOP3.LUT R154, R154, 0xff, RZ, 0xc0, !PT ;  /* 0x000000ff9a9a7812 */ /* 0x000fe400078ec0ff */
[----:B------:R-:W-:Y:S02]  /*5260*/  PRMT R98, R98, 0x5410, R89 ;  /* 0x0000541062627816 */ /* 0x000fe40000000059 */
[----:B------:R-:W-:Y:S01]  /*5270*/  PRMT R154, R154, 0x5410, R87 ;  /* 0x000054109a9a7816 */ /* 0x000fe20000000057 */
[--C-:B------:R-:W-:Y:S01]  /*5280*/  FFMA.FTZ R87, R32, c[0x0][0x23c], -R105.reuse ;  /* 0x00008f0020577a23 */ /* 0x100fe20000010869 */
[----:B------:R-:W2:Y:S01]  /*5290*/  LDSM.16.MT88.4 R88, [R112+0x6800] ;  /* 0x006800007058783b */ /* 0x000ea20000004200 */
[----:B------:R-:W-:Y:S01]  /*52a0*/  FFMA.FTZ R105, R33, c[0x0][0x23c], -R105 ;  /* 0x00008f0021697a23 */ /* 0x000fe20000010869 */
[--C-:B------:R-:W-:Y:S01]  /*52b0*/  HSET2.LE.AND R32, R92, R127.reuse, PT ;  /* 0x0000007f5c207233 */ /* 0x100fe20003803000 */
[----:B------:R-:W-:Y:S01]  /*52c0*/  FADD.FTZ R33, R144, R141 ;  /* 0x0000008d90217221 */ /* 0x000fe20000010000 */
[----:B-1----:R-:W-:Y:S01]  /*52d0*/  F2FP.PACK_AB R31, R84, R151 ;  /* 0x00000097541f723e */ /* 0x002fe200000000ff */
[----:B------:R-:W-:Y:S01]  /*52e0*/  FFMA.FTZ R141, R27, c[0x0][0x23c], -R104 ;  /* 0x00008f001b8d7a23 */ /* 0x000fe20000010868 */
[----:B------:R-:W-:Y:S01]  /*52f0*/  SHF.R.U32.HI R107, RZ, 0x18, R156 ;  /* 0x00000018ff6b7819 */ /* 0x000fe2000001169c */
[----:B------:R-:W-:Y:S01]  /*5300*/  FFMA.FTZ R104, R35, c[0x0][0x23c], -R104 ;  /* 0x00008f0023687a23 */ /* 0x000fe20000010868 */
[----:B------:R-:W-:Y:S01]  /*5310*/  F2FP.PACK_AB R35, R147, R110 ;  /* 0x0000006e9323723e */ /* 0x000fe200000000ff */
[----:B------:R-:W-:Y:S01]  /*5320*/  FADD.FTZ R142, R142, R33 ;  /* 0x000000218e8e7221 */ /* 0x000fe20000010000 */
[--C-:B------:R-:W-:Y:S01]  /*5330*/  HSET2.LE.AND R33, R154, R127.reuse, PT ;  /* 0x0000007f9a217233 */ /* 0x100fe20003803000 */
[----:B------:R-:W1:Y:S01]  /*5340*/  MUFU.EX2 R141, R141 ;  /* 0x0000008d008d7308 */ /* 0x000e620000000800 */
[----:B------:R-:W-:Y:S01]  /*5350*/  LOP3.LUT R32, R32, R35, RZ, 0xc0, !PT ;  /* 0x0000002320207212 */ /* 0x000fe200078ec0ff */
[--C-:B------:R-:W-:Y:S01]  /*5360*/  HSET2.LE.AND R35, R98, R127.reuse, PT ;  /* 0x0000007f62237233 */ /* 0x100fe20003803000 */
[----:B------:R-:W3:Y:S01]  /*5370*/  LDSM.16.MT88.4 R92, [R86+0x6800] ;  /* 0x00680000565c783b */ /* 0x000ee20000004200 */
[----:B------:R-:W-:Y:S01]  /*5380*/  LOP3.LUT R33, R33, R30, RZ, 0xc0, !PT ;  /* 0x0000001e21217212 */ /* 0x000fe200078ec0ff */
[----:B------:R-:W-:Y:S01]  /*5390*/  FADD.FTZ R154, R131, R142 ;  /* 0x0000008e839a7221 */ /* 0x000fe20000010000 */
[----:B------:R-:W-:Y:S01]  /*53a0*/  LOP3.LUT R34, R34, R31, RZ, 0xc0, !PT ;  /* 0x0000001f22227212 */ /* 0x000fe200078ec0ff */
[----:B------:R-:W-:Y:S01]  /*53b0*/  FADD.FTZ R31, R145, R140 ;  /* 0x0000008c911f7221 */ /* 0x000fe20000010000 */
[----:B------:R-:W-:Y:S01]  /*53c0*/  LOP3.LUT R152, R157, UR14, R152, 0x96, !PT ;  /* 0x0000000e9d987c12 */ /* 0x000fe2000f8e9698 */
[----:B------:R-:W-:Y:S01]  /*53d0*/  FADD.FTZ R109, R109, R154 ;  /* 0x0000009a6d6d7221 */ /* 0x000fe20000010000 */
[----:B------:R-:W-:Y:S01]  /*53e0*/  MUFU.EX2 R145, R105 ;  /* 0x0000006900917308 */ /* 0x000fe20000000800 */
[----:B------:R-:W-:Y:S01]  /*53f0*/  LDSM.16.MT88.4 R96, [R86+0x8800] ;  /* 0x008800005660783b */ /* 0x000fe20000004200 */
[----:B------:R-:W-:Y:S01]  /*5400*/  FADD.FTZ R108, R108, R31 ;  /* 0x0000001f6c6c7221 */ /* 0x000fe20000010000 */
[----:B------:R-:W-:Y:S01]  /*5410*/  SHF.R.U32.HI R31, RZ, 0x10, R152 ;  /* 0x00000010ff1f7819 */ /* 0x000fe20000011698 */
[----:B------:R-:W-:Y:S02]  /*5420*/  FADD.FTZ R106, R106, R109 ;  /* 0x0000006d6a6a7221 */ /* 0x000fe40000010000 */
[----:B------:R-:W-:Y:S01]  /*5430*/  FADD.FTZ R101, R101, R108 ;  /* 0x0000006c65657221 */ /* 0x000fe20000010000 */
[----:B------:R-:W-:Y:S01]  /*5440*/  LOP3.LUT R31, R31, 0xff, RZ, 0xc0, !PT ;  /* 0x000000ff1f1f7812 */ /* 0x000fe200078ec0ff */
[----:B------:R-:W-:Y:S02]  /*5450*/  FADD.FTZ R103, R103, R106 ;  /* 0x0000006a67677221 */ /* 0x000fe40000010000 */
[----:B------:R-:W-:Y:S01]  /*5460*/  FADD.FTZ R101, R102, R101 ;  /* 0x0000006566657221 */ /* 0x000fe20000010000 */
[----:B------:R4:W-:Y:S01]  /*5470*/  MUFU.EX2 R144, R111 ;  /* 0x0000006f00907308 */ /* 0x0009e20000000800 */
[----:B-1----:R-:W-:Y:S04]  /*5480*/  F2FP.PACK_AB R30, R141, R150 ;  /* 0x000000968d1e723e */ /* 0x002fe800000000ff */
[----:B------:R-:W-:Y:S02]  /*5490*/  LOP3.LUT R35, R35, R30, RZ, 0xc0, !PT ;  /* 0x0000001e23237212 */ /* 0x000fe400078ec0ff */
[----:B------:R-:W-:Y:S03]  /*54a0*/  LOP3.LUT R30, R156, 0xffff, RZ, 0xc0, !PT ;  /* 0x0000ffff9c1e7812 */ /* 0x000fe600078ec0ff */
[----:B------:R1:W5:Y:S02]  /*54b0*/  MUFU.EX2 R142, R87 ;  /* 0x00000057008e7308 */ /* 0x0003640000000800 */
[C---:B--2---:R-:W-:Y:S08]  /*54c0*/  HMMA.16816.F32 R36, R32.reuse, R88, R36 ;  /* 0x000000582024723c */ /* 0x044ff00000001824 */
[----:B------:R-:W-:Y:S01]  /*54d0*/  MUFU.EX2 R131, R153 ;  /* 0x0000009900837308 */ /* 0x000fe20000000800 */
[C---:B------:R-:W-:Y:S01]  /*54e0*/  HMMA.16816.F32 R40, R32.reuse, R90, R40 ;  /* 0x0000005a2028723c */ /* 0x040fe20000001828 */
[----:B------:R-:W2:Y:S02]  /*54f0*/  LDSM.16.MT88.4 R88, [R112+0x7800] ;  /* 0x007800007058783b */ /* 0x000ea40000004200 */
[----:B----4-:R-:W-:Y:S05]  /*5500*/  SHF.R.U32.HI R111, RZ, 0x10, R156 ;  /* 0x00000010ff6f7819 */ /* 0x010fea000001169c */
[C---:B---3--:R-:W-:Y:S01]  /*5510*/  HMMA.16816.F32 R44, R32.reuse, R92, R44 ;  /* 0x0000005c202c723c */ /* 0x048fe2000000182c */
[----:B------:R-:W-:Y:S01]  /*5520*/  LOP3.LUT R108, R111, 0xff, RZ, 0xc0, !PT ;  /* 0x000000ff6f6c7812 */ /* 0x000fe200078ec0ff */
[----:B------:R3:W-:Y:S02]  /*5530*/  MUFU.EX2 R153, R104 ;  /* 0x0000006800997308 */ /* 0x0007e40000000800 */
[----:B-1----:R-:W-:Y:S02]  /*5540*/  LOP3.LUT R87, R152, 0xffff, RZ, 0xc0, !PT ;  /* 0x0000ffff98577812 */ /* 0x002fe400078ec0ff */
[----:B------:R-:W-:Y:S02]  /*5550*/  PRMT R108, R108, 0x5410, R107 ;  /* 0x000054106c6c7816 */ /* 0x000fe4000000006b */
[C---:B------:R-:W-:Y:S01]  /*5560*/  HMMA.16816.F32 R48, R32.reuse, R94, R48 ;  /* 0x0000005e2030723c */ /* 0x040fe20000001830 */
[----:B------:R-:W1:Y:S03]  /*5570*/  LDSM.16.MT88.4 R92, [R86+0x7800] ;  /* 0x00780000565c783b */ /* 0x000e660000004200 */
[----:B------:R-:W4:Y:S01]  /*5580*/  MUFU.EX2 R140, R155 ;  /* 0x0000009b008c7308 */ /* 0x000f220000000800 */
[----:B------:R-:W-:Y:S03]  /*5590*/  SHF.R.U32.HI R87, RZ, 0x8, R87 ;  /* 0x00000008ff577819 */ /* 0x000fe60000011657 */
[C---:B--2---:R-:W-:Y:S08]  /*55a0*/  HMMA.16816.F32 R52, R32.reuse, R88, R52 ;  /* 0x000000582034723c */ /* 0x044ff00000001834 */
[C---:B------:R-:W-:Y:S01]  /*55b0*/  HMMA.16816.F32 R56, R32.reuse, R90, R56 ;  /* 0x0000005a2038723c */ /* 0x040fe20000001838 */
[----:B------:R-:W2:Y:S07]  /*55c0*/  LDSM.16.MT88.4 R88, [R112+0x8800] ;  /* 0x008800007058783b */ /* 0x000eae0000004200 */
[C---:B-1----:R-:W-:Y:S07]  /*55d0*/  HMMA.16816.F32 R60, R32.reuse, R92, R60 ;  /* 0x0000005c203c723c */ /* 0x042fee000000183c */
[----:B------:R-:W-:Y:S01]  /*55e0*/  LOP3.LUT R92, R156, 0xff, RZ, 0xc0, !PT ;  /* 0x000000ff9c5c7812 */ /* 0x000fe200078ec0ff */
[C---:B------:R-:W-:Y:S01]  /*55f0*/  HMMA.16816.F32 R64, R32.reuse, R94, R64 ;  /* 0x0000005e2040723c */ /* 0x040fe20000001840 */
[----:B------:R-:W-:Y:S04]  /*5600*/  SHF.R.U32.HI R93, RZ, 0x8, R30 ;  /* 0x00000008ff5d7819 */ /* 0x000fe8000001161e */
[----:B------:R-:W-:Y:S02]  /*5610*/  PRMT R30, R92, 0x5410, R93 ;  /* 0x000054105c1e7816 */ /* 0x000fe4000000005d */
[----:B------:R-:W1:Y:S01]  /*5620*/  LDSM.16.MT88.4 R92, [R112+0x6c00] ;  /* 0x006c0000705c783b */ /* 0x000e620000004200 */
[C---:B--2---:R-:W-:Y:S07]  /*5630*/  HMMA.16816.F32 R68, R32.reuse, R88, R68 ;  /* 0x000000582044723c */ /* 0x044fee0000001844 */
[----:B------:R-:W-:Y:S01]  /*5640*/  LOP3.LUT R88, R152, 0xff, RZ, 0xc0, !PT ;  /* 0x000000ff98587812 */ /* 0x000fe200078ec0ff */
[C---:B------:R-:W-:Y:S01]  /*5650*/  HMMA.16816.F32 R72, R32.reuse, R90, R72 ;  /* 0x0000005a2048723c */ /* 0x040fe20000001848 */
[----:B------:R-:W-:Y:S03]  /*5660*/  SHF.R.U32.HI R152, RZ, 0x18, R152 ;  /* 0x00000018ff987819 */ /* 0x000fe60000011698 */
[----:B------:R-:W-:Y:S02]  /*5670*/  PRMT R88, R88, 0x5410, R87 ;  /* 0x0000541058587816 */ /* 0x000fe40000000057 */
[----:B---3--:R-:W-:Y:S01]  /*5680*/  PRMT R104, R31, 0x5410, R152 ;  /* 0x000054101f687816 */ /* 0x008fe20000000098 */
[--C-:B------:R-:W-:Y:S01]  /*5690*/  HSET2.LE.AND R90, R30, R127.reuse, PT ;  /* 0x0000007f1e5a7233 */ /* 0x100fe20003803000 */
[C---:B------:R-:W-:Y:S01]  /*56a0*/  HMMA.16816.F32 R76, R32.reuse, R96, R76 ;  /* 0x00000060204c723c */ /* 0x040fe2000000184c */
[----:B-----5:R-:W-:Y:S03]  /*56b0*/  F2FP.PACK_AB R31, R145, R142 ;  /* 0x0000008e911f723e */ /* 0x020fe600000000ff */
[----:B------:R-:W-:Y:S01]  /*56c0*/  FADD.FTZ R152, R110, R101 ;  /* 0x000000656e987221 */ /* 0x000fe20000010000 */
[----:B------:R-:W-:Y:S01]  /*56d0*/  LOP3.LUT R90, R90, R31, RZ, 0xc0, !PT ;  /* 0x0000001f5a5a7212 */ /* 0x000fe200078ec0ff */
[----:B------:R-:W-:Y:S01]  /*56e0*/  FADD.FTZ R31, R100, R103 ;  /* 0x00000067641f7221 */ /* 0x000fe20000010000 */
[--C-:B------:R-:W-:Y:S01]  /*56f0*/  HSET2.LE.AND R89, R104, R127.reuse, PT ;  /* 0x0000007f68597233 */ /* 0x100fe20003803000 */
[----:B------:R-:W-:Y:S01]  /*5700*/  HMMA.16816.F32 R80, R32, R98, R80 ;  /* 0x000000622050723c */ /* 0x000fe20000001850 */
[----:B------:R-:W2:Y:S03]  /*5710*/  LDSM.16.MT88.4 R100, [R86+0x6c00] ;  /* 0x006c00005664783b */ /* 0x000ea60000004200 */
[----:B----4-:R-:W-:Y:S01]  /*5720*/  F2FP.PACK_AB R30, R131, R140 ;  /* 0x0000008c831e723e */ /* 0x010fe200000000ff */
[--C-:B------:R-:W-:Y:S01]  /*5730*/  HSET2.LE.AND R91, R108, R127.reuse, PT ;  /* 0x0000007f6c5b7233 */ /* 0x100fe20003803000 */
[----:B------:R-:W-:Y:S01]  /*5740*/  F2FP.PACK_AB R87, R143, R144 ;  /* 0x000000908f57723e */ /* 0x000fe200000000ff */
[----:B------:R-:W-:Y:S01]  /*5750*/  HSET2.LE.AND R88, R88, R127, PT ;  /* 0x0000007f58587233 */ /* 0x000fe20003803000 */
[----:B------:R-:W-:Y:S01]  /*5760*/  LOP3.LUT R89, R89, R30, RZ, 0xc0, !PT ;  /* 0x0000001e59597212 */ /* 0x000fe200078ec0ff */
[----:B------:R-:W3:Y:S03]  /*5770*/  LDSM.16.MT88.4 R104, [R112+0x7c00] ;  /* 0x007c00007068783b */ /* 0x000ee60000004200 */
[----:B------:R-:W-:Y:S01]  /*5780*/  F2FP.PACK_AB R30, R153, R146 ;  /* 0x00000092991e723e */ /* 0x000fe200000000ff */
[----:B------:R-:W-:Y:S01]  /*5790*/  FADD.FTZ R148, R148, R31 ;  /* 0x0000001f94947221 */ /* 0x000fe20000010000 */
[----:B------:R-:W-:Y:S01]  /*57a0*/  LOP3.LUT R88, R88, R87, RZ, 0xc0, !PT ;  /* 0x0000005758587212 */ /* 0x000fe200078ec0ff */
[----:B------:R-:W-:Y:S01]  /*57b0*/  FADD.FTZ R152, R147, R152 ;  /* 0x0000009893987221 */ /* 0x000fe20000010000 */
[----:B------:R-:W-:Y:S01]  /*57c0*/  LOP3.LUT R91, R91, R30, RZ, 0xc0, !PT ;  /* 0x0000001e5b5b7212 */ /* 0x000fe200078ec0ff */
[----:B------:R-:W4:Y:S01]  /*57d0*/  LDSM.16.MT88.4 R108, [R86+0x7c00] ;  /* 0x007c0000566c783b */ /* 0x000f220000004200 */
[----:B------:R-:W-:Y:S02]  /*57e0*/  FADD.FTZ R149, R149, R148 ;  /* 0x0000009495957221 */ /* 0x000fe40000010000 */
[----:B------:R-:W-:Y:S02]  /*57f0*/  FADD.FTZ R151, R151, R152 ;  /* 0x0000009897977221 */ /* 0x000fe40000010000 */
[----:B------:R-:W-:Y:S01]  /*5800*/  FADD.FTZ R150, R150, R149 ;  /* 0x0000009596967221 */ /* 0x000fe20000010000 */
[C---:B-1----:R-:W-:Y:S01]  /*5810*/  HMMA.16816.F32 R36, R88.reuse, R92, R36 ;  /* 0x0000005c5824723c */ /* 0x042fe20000001824 */
[----:B------:R-:W-:Y:S01]  /*5820*/  FADD.FTZ R151, R84, R151 ;  /* 0x0000009754977221 */ /* 0x000fe20000010000 */
[----:B------:R-:W1:Y:S01]  /*5830*/  LDSM.16.MT88.4 R32, [R112+0x8c00] ;  /* 0x008c00007020783b */ /* 0x000e620000004200 */
[----:B------:R-:W-:Y:S02]  /*5840*/  FADD.FTZ R141, R141, R150 ;  /* 0x000000968d8d7221 */ /* 0x000fe40000010000 */
[----:B------:R-:W-:Y:S02]  /*5850*/  FADD.FTZ R144, R144, R151 ;  /* 0x0000009790907221 */ /* 0x000fe40000010000 */
[----:B------:R-:W-:Y:S01]  /*5860*/  FADD.FTZ R140, R140, R141 ;  /* 0x0000008d8c8c7221 */ /* 0x000fe20000010000 */
[C---:B------:R-:W-:Y:S01]  /*5870*/  HMMA.16816.F32 R40, R88.reuse, R94, R40 ;  /* 0x0000005e5828723c */ /* 0x040fe20000001828 */
[----:B------:R-:W-:Y:S01]  /*5880*/  FADD.FTZ R143, R143, R144 ;  /* 0x000000908f8f7221 */ /* 0x000fe20000010000 */
[----:B------:R-:W5:Y:S02]  /*5890*/  LDSM.16.MT88.4 R96, [R86+0x8c00] ;  /* 0x008c00005660783b */ /* 0x000f640000004200 */
[----:B------:R-:W-:Y:S02]  /*58a0*/  FADD.FTZ R131, R131, R140 ;  /* 0x0000008c83837221 */ /* 0x000fe40000010000 */
[----:B------:R-:W-:Y:S02]  /*58b0*/  FADD.FTZ R142, R142, R143 ;  /* 0x0000008f8e8e7221 */ /* 0x000fe40000010000 */
[C---:B--2---:R-:W-:Y:S08]  /*58c0*/  HMMA.16816.F32 R44, R88.reuse, R100, R44 ;  /* 0x00000064582c723c */ /* 0x044ff0000000182c */
[C---:B------:R-:W-:Y:S08]  /*58d0*/  HMMA.16816.F32 R48, R88.reuse, R102, R48 ;  /* 0x000000665830723c */ /* 0x040ff00000001830 */
[C---:B---3--:R-:W-:Y:S08]  /*58e0*/  HMMA.16816.F32 R52, R88.reuse, R104, R52 ;  /* 0x000000685834723c */ /* 0x048ff00000001834 */
[C---:B------:R-:W-:Y:S08]  /*58f0*/  HMMA.16816.F32 R56, R88.reuse, R106, R56 ;  /* 0x0000006a5838723c */ /* 0x040ff00000001838 */
[C---:B----4-:R-:W-:Y:S07]  /*5900*/  HMMA.16816.F32 R60, R88.reuse, R108, R60 ;  /* 0x0000006c583c723c */ /* 0x050fee000000183c */
[----:B------:R-:W-:Y:S01]  /*5910*/  FADD.FTZ R108, R146, R131 ;  /* 0x00000083926c7221 */ /* 0x000fe20000010000 */
[C---:B------:R-:W-:Y:S01]  /*5920*/  HMMA.16816.F32 R64, R88.reuse, R110, R64 ;  /* 0x0000006e5840723c */ /* 0x040fe20000001840 */
[----:B------:R-:W-:Y:S03]  /*5930*/  FADD.FTZ R109, R145, R142 ;  /* 0x0000008e916d7221 */ /* 0x000fe60000010000 */
[----:B------:R-:W-:Y:S04]  /*5940*/  FADD.FTZ R108, R153, R108 ;  /* 0x0000006c996c7221 */ /* 0x000fe80000010000 */
[C---:B-1----:R-:W-:Y:S08]  /*5950*/  HMMA.16816.F32 R68, R88.reuse, R32, R68 ;  /* 0x000000205844723c */ /* 0x042ff00000001844 */
[C---:B------:R-:W-:Y:S08]  /*5960*/  HMMA.16816.F32 R72, R88.reuse, R34, R72 ;  /* 0x000000225848723c */ /* 0x040ff00000001848 */
[C---:B-----5:R-:W-:Y:S08]  /*5970*/  HMMA.16816.F32 R76, R88.reuse, R96, R76 ;  /* 0x00000060584c723c */ /* 0x060ff0000000184c */
[----:B------:R-:W-:Y:S01]  /*5980*/  HMMA.16816.F32 R80, R88, R98, R80 ;  /* 0x000000625850723c */ /* 0x000fe20000001850 */
[----:B------:R-:W-:-:S07]  /*5990*/  @P0 BRA `(.L_x_727) ;  /* 0xffffde7000000947 */ /* 0x000fce000383ffff */
.L_x_726:
[----:B------:R-:W1:Y:S01]  /*59a0*/  SHFL.BFLY PT, R4, R109, 0x2, 0x1f ;  /* 0x0c401f006d047f89 */ /* 0x000e6200000e0000 */
[----:B------:R-:W-:Y:S01]  /*59b0*/  MOV R10, 0x3f800000 ;  /* 0x3f800000000a7802 */ /* 0x000fe20000000f00 */
[----:B------:R-:W-:Y:S01]  /*59c0*/  IMAD.MOV.U32 R11, RZ, RZ, 0x3f800000 ;  /* 0x3f800000ff0b7424 */ /* 0x000fe200078e00ff */
[----:B------:R-:W-:Y:S01]  /*59d0*/  ULDC.U8 UR4, c[0x0][0x329] ;  /* 0x0000ca4000047ab9 */ /* 0x000fe20000000000 */
[----:B------:R-:W2:Y:S01]  /*59e0*/  SHFL.BFLY PT, R3, R108, 0x2, 0x1f ;  /* 0x0c401f006c037f89 */ /* 0x000ea200000e0000 */
[----:B------:R-:W-:Y:S01]  /*59f0*/  ULDC.U8 UR5, c[0x0][0x328] ;  /* 0x0000ca0000057ab9 */ /* 0x000fe20000000000 */
[----:B------:R-:W-:Y:S01]  /*5a00*/  BSSY B0, `(.L_x_730) ;  /* 0x00000cd000007945 */ /* 0x000fe20003800000 */
[----:B------:R-:W-:Y:S01]  /*5a10*/  LEA R119, R126, R119, 0x4 ;  /* 0x000000777e777211 */ /* 0x000fe200078e20ff */
[----:B------:R-:W3:Y:S01]  /*5a20*/  S2R R7, SR_TID.X ;  /* 0x0000000000077919 */ /* 0x000ee20000002100 */
[----:B-1----:R-:W-:-:S02]  /*5a30*/  FADD.FTZ R5, R4, R109 ;  /* 0x0000006d04057221 */ /* 0x002fc40000010000 */
[----:B--2---:R-:W-:-:S03]  /*5a40*/  FADD.FTZ R3, R3, R108 ;  /* 0x0000006c03037221 */ /* 0x004fc60000010000 */
[----:B------:R-:W1:Y:S04]  /*5a50*/  SHFL.BFLY PT, R4, R5, 0x1, 0x1f ;  /* 0x0c201f0005047f89 */ /* 0x000e6800000e0000 */
[----:B------:R-:W2:Y:S01]  /*5a60*/  SHFL.BFLY PT, R8, R3, 0x1, 0x1f ;  /* 0x0c201f0003087f89 */ /* 0x000ea200000e0000 */
[----:B-1----:R-:W-:Y:S01]  /*5a70*/  FADD.FTZ R9, R5, R4 ;  /* 0x0000000405097221 */ /* 0x002fe20000010000 */
[----:B---3--:R-:W-:Y:S01]  /*5a80*/  SHF.R.S32.HI R4, RZ, 0x1f, R7 ;  /* 0x0000001fff047819 */ /* 0x008fe20000011407 */
[----:B--2---:R-:W-:-:S03]  /*5a90*/  FADD.FTZ R8, R3, R8 ;  /* 0x0000000803087221 */ /* 0x004fc60000010000 */
[----:B------:R-:W-:Y:S02]  /*5aa0*/  FSETP.NE.FTZ.AND P3, PT, R9, RZ, PT ;  /* 0x000000ff0900720b */ /* 0x000fe40003f75000 */
[CC--:B------:R-:W-:Y:S02]  /*5ab0*/  LEA.HI R5, R4.reuse, R7.reuse, RZ, 0x2 ;  /* 0x0000000704057211 */ /* 0x0c0fe400078f10ff */
[-C--:B------:R-:W-:Y:S02]  /*5ac0*/  LEA.HI R4, R4, R7.reuse, RZ, 0x5 ;  /* 0x0000000704047211 */ /* 0x080fe400078f28ff */
[----:B------:R-:W-:Y:S02]  /*5ad0*/  LOP3.LUT R6, R5, 0xfffffffc, RZ, 0xc0, !PT ;  /* 0xfffffffc05067812 */ /* 0x000fe400078ec0ff */
[----:B------:R-:W-:Y:S02]  /*5ae0*/  SHF.R.S32.HI R3, RZ, 0x5, R4 ;  /* 0x00000005ff037819 */ /* 0x000fe40000011404 */
[----:B------:R-:W-:-:S02]  /*5af0*/  IADD3 R6, -R6, R7, RZ ;  /* 0x0000000706067210 */ /* 0x000fc40007ffe1ff */
[----:B------:R-:W-:Y:S01]  /*5b00*/  SHF.R.S32.HI R5, RZ, 0x2, R5 ;  /* 0x00000002ff057819 */ /* 0x000fe20000011405 */
[----:B------:R-:W1:Y:S01]  /*5b10*/  @P3 MUFU.RCP R10, R9 ;  /* 0x00000009000a3308 */ /* 0x000e620000001000 */
[----:B------:R-:W-:Y:S01]  /*5b20*/  FSETP.NE.FTZ.AND P2, PT, R8, RZ, PT ;  /* 0x000000ff0800720b */ /* 0x000fe20003f55000 */
[----:B------:R-:W-:Y:S01]  /*5b30*/  IMAD R3, R3, 0x100, R6 ;  /* 0x0000010003037824 */ /* 0x000fe200078e0206 */
[----:B------:R-:W-:Y:S02]  /*5b40*/  SHF.R.S32.HI R6, RZ, 0x1f, R5 ;  /* 0x0000001fff067819 */ /* 0x000fe40000011405 */
[----:B------:R-:W-:Y:S02]  /*5b50*/  LOP3.LUT R4, R4, 0xffffffe0, RZ, 0xc0, !PT ;  /* 0xffffffe004047812 */ /* 0x000fe400078ec0ff */
[----:B------:R-:W-:Y:S01]  /*5b60*/  LEA.HI R6, R6, R5, RZ, 0x3 ;  /* 0x0000000506067211 */ /* 0x000fe200078f18ff */
[----:B------:R-:W-:Y:S02]  /*5b70*/  @P3 MUFU.LG2 R9, R9 ;  /* 0x0000000900093308 */ /* 0x000fe40000000c00 */
[----:B------:R-:W-:Y:S01]  /*5b80*/  IMAD.IADD R4, R7, 0x1, -R4 ;  /* 0x0000000107047824 */ /* 0x000fe200078e0a04 */
[----:B------:R-:W-:-:S04]  /*5b90*/  LOP3.LUT R6, R6, 0xfffffff8, RZ, 0xc0, !PT ;  /* 0xfffffff806067812 */ /* 0x000fc800078ec0ff */
[----:B------:R-:W-:Y:S01]  /*5ba0*/  IADD3 R6, R5, -R6, RZ ;  /* 0x8000000605067210 */ /* 0x000fe20007ffe0ff */
[----:B-1----:R-:W-:Y:S01]  /*5bb0*/  FMUL.FTZ R10, R10, c[0x0][0x2dc] ;  /* 0x0000b7000a0a7a20 */ /* 0x002fe20000410000 */
[----:B------:R-:W1:Y:S02]  /*5bc0*/  @P2 MUFU.RCP R11, R8 ;  /* 0x00000008000b2308 */ /* 0x000e640000001000 */
[----:B------:R-:W-:Y:S01]  /*5bd0*/  LEA.HI R5, R6, R6, RZ, 0x1 ;  /* 0x0000000606057211 */ /* 0x000fe200078f08ff */
[C---:B------:R-:W-:Y:S02]  /*5be0*/  FMUL.FTZ R36, R10.reuse, R36 ;  /* 0x000000240a247220 */ /* 0x040fe40000410000 */
[C---:B------:R-:W-:Y:S02]  /*5bf0*/  FMUL.FTZ R37, R10.reuse, R37 ;  /* 0x000000250a257220 */ /* 0x040fe40000410000 */
        /* <DEDUP_REMOVED lines=33> */
[----:B------:R-:W-:Y:S01]  /*5e10*/  SHF.R.S32.HI R10, RZ, 0x1, R5 ;  /* 0x00000001ff0a7819 */ /* 0x000fe20000011405 */
[----:B-1----:R-:W-:Y:S01]  /*5e20*/  FMUL.FTZ R11, R11, c[0x0][0x2dc] ;  /* 0x0000b7000b0b7a20 */ /* 0x002fe20000410000 */
[----:B------:R-:W-:Y:S01]  /*5e30*/  LOP3.LUT R5, R5, 0x3fffffe, RZ, 0xc0, !PT ;  /* 0x03fffffe05057812 */ /* 0x000fe200078ec0ff */
[----:B------:R-:W-:Y:S01]  /*5e40*/  @P3 FMUL.FTZ R9, R9, 0.69314718246459960938 ;  /* 0x3f31721809093820 */ /* 0x000fe20000410000 */
[C---:B------:R-:W-:Y:S01]  /*5e50*/  LOP3.LUT P0, RZ, R10.reuse, 0x2, RZ, 0xc0, !PT ;  /* 0x000000020aff7812 */ /* 0x040fe2000780c0ff */
[----:B------:R-:W-:Y:S01]  /*5e60*/  IMAD.SHL.U32 R12, R10, 0x40, RZ ;  /* 0x000000400a0c7824 */ /* 0x000fe200078e00ff */
[----:B------:R-:W-:Y:S01]  /*5e70*/  IADD3 R6, R6, -R5, RZ ;  /* 0x8000000506067210 */ /* 0x000fe20007ffe0ff */
[C---:B------:R-:W-:Y:S01]  /*5e80*/  FMUL.FTZ R38, R11.reuse, R38 ;  /* 0x000000260b267220 */ /* 0x040fe20000410000 */
[----:B------:R-:W-:Y:S01]  /*5e90*/  LOP3.LUT R5, R10, 0x1, RZ, 0xc0, !PT ;  /* 0x000000010a057812 */ /* 0x000fe200078ec0ff */
[----:B------:R-:W-:Y:S01]  /*5ea0*/  FMUL.FTZ R39, R11, R39 ;  /* 0x000000270b277220 */ /* 0x000fe20000410000 */
[----:B------:R-:W-:Y:S01]  /*5eb0*/  LOP3.LUT R12, R12, 0xc0, RZ, 0xc0, !PT ;  /* 0x000000c00c0c7812 */ /* 0x000fe200078ec0ff */
[----:B------:R-:W-:Y:S01]  /*5ec0*/  IMAD R3, R6, 0x10, R3 ;  /* 0x0000001006037824 */ /* 0x000fe200078e0203 */
[----:B------:R-:W-:Y:S01]  /*5ed0*/  ISETP.NE.U32.AND P1, PT, R5, 0x1, PT ;  /* 0x000000010500780c */ /* 0x000fe20003f25070 */
[C---:B------:R-:W-:Y:S01]  /*5ee0*/  FMUL.FTZ R42, R11.reuse, R42 ;  /* 0x0000002a0b2a7220 */ /* 0x040fe20000410000 */
[----:B------:R-:W-:Y:S01]  /*5ef0*/  LEA.HI R12, R12, R12, RZ, 0x1d ;  /* 0x0000000c0c0c7211 */ /* 0x000fe200078fe8ff */
[C---:B------:R-:W-:Y:S01]  /*5f00*/  FMUL.FTZ R43, R11.reuse, R43 ;  /* 0x0000002b0b2b7220 */ /* 0x040fe20000410000 */
[----:B------:R-:W-:Y:S01]  /*5f10*/  MOV R5, 0x20 ;  /* 0x0000002000057802 */ /* 0x000fe20000000f00 */
[----:B------:R-:W-:Y:S01]  /*5f20*/  FMUL.FTZ R46, R11, R46 ;  /* 0x0000002e0b2e7220 */ /* 0x000fe20000410000 */
[----:B------:R-:W-:Y:S01]  /*5f30*/  LEA R3, R3, R12, 0x1 ;  /* 0x0000000c03037211 */ /* 0x000fe200078e08ff */
[----:B------:R-:W-:Y:S01]  /*5f40*/  FMUL.FTZ R47, R11, R47 ;  /* 0x0000002f0b2f7220 */ /* 0x000fe20000410000 */
[----:B------:R-:W-:Y:S01]  /*5f50*/  SEL R6, R5, 0xffffffe0, !P0 ;  /* 0xffffffe005067807 */ /* 0x000fe20004000000 */
[----:B------:R-:W-:Y:S01]  /*5f60*/  FMUL.FTZ R50, R11, R50 ;  /* 0x000000320b327220 */ /* 0x000fe20000410000 */
[----:B------:R-:W-:Y:S01]  /*5f70*/  F2FP.PACK_AB R38, R39, R38 ;  /* 0x000000262726723e */ /* 0x000fe200000000ff */
[----:B------:R-:W-:Y:S01]  /*5f80*/  IMAD.SHL.U32 R3, R3, 0x2, RZ ;  /* 0x0000000203037824 */ /* 0x000fe200078e00ff */
[----:B------:R-:W-:Y:S01]  /*5f90*/  F2FP.PACK_AB R42, R43, R42 ;  /* 0x0000002a2b2a723e */ /* 0x000fe200000000ff */
[----:B------:R-:W-:Y:S01]  /*5fa0*/  FMUL.FTZ R51, R11, R51 ;  /* 0x000000330b337220 */ /* 0x000fe20000410000 */
[----:B------:R-:W-:Y:S01]  /*5fb0*/  F2FP.PACK_AB R46, R47, R46 ;  /* 0x0000002e2f2e723e */ /* 0x000fe200000000ff */
[----:B------:R-:W-:Y:S01]  /*5fc0*/  FMUL.FTZ R54, R11, R54 ;  /* 0x000000360b367220 */ /* 0x000fe20000410000 */
[----:B------:R-:W-:Y:S01]  /*5fd0*/  IADD3 R13, R3, -0x10, RZ ;  /* 0xfffffff0030d7810 */ /* 0x000fe20007ffe0ff */
        /* <DEDUP_REMOVED lines=18> */
[----:B------:R-:W-:Y:S01]  /*6100*/  IMAD.IADD R17, R6, 0x1, R13 ;  /* 0x0000000106117824 */ /* 0x000fe200078e020d */
        /* <DEDUP_REMOVED lines=11> */
[----:B------:R-:W-:Y:S01]  /*61c0*/  FMUL.FTZ R11, R11, R83 ;  /* 0x000000530b0b7220 */ /* 0x000fe20000410000 */
[----:B------:R-:W-:Y:S01]  /*61d0*/  STS [R15+0x200], R46 ;  /* 0x0002002e0f007388 */ /* 0x000fe20000000800 */
[----:B------:R-:W-:-:S02]  /*61e0*/  F2FP.PACK_AB R78, R79, R78 ;  /* 0x0000004e4f4e723e */ /* 0x000fc400000000ff */
[----:B------:R-:W-:Y:S01]  /*61f0*/  F2FP.PACK_AB R80, R81, R80 ;  /* 0x000000505150723e */ /* 0x000fe200000000ff */
[----:B------:R-:W-:Y:S01]  /*6200*/  STS [R17], R48 ;  /* 0x0000003011007388 */ /* 0x000fe20000000800 */
[----:B------:R-:W-:Y:S02]  /*6210*/  F2FP.PACK_AB R82, R11, R82 ;  /* 0x000000520b52723e */ /* 0x000fe400000000ff */
[----:B------:R-:W-:Y:S01]  /*6220*/  ISETP.NE.AND P0, PT, RZ, UR4, PT ;  /* 0x00000004ff007c0c */ /* 0x000fe2000bf05270 */
[----:B------:R-:W-:Y:S01]  /*6230*/  STS [R17+0x200], R50 ;  /* 0x0002003211007388 */ /* 0x000fe20000000800 */
[----:B------:R-:W-:Y:S01]  /*6240*/  ISETP.NE.AND P1, PT, RZ, UR5, PT ;  /* 0x00000005ff007c0c */ /* 0x000fe2000bf25270 */
[----:B-1----:R-:W-:Y:S02]  /*6250*/  CS2R R38, SRZ ;  /* 0x0000000000267805 */ /* 0x002fe4000001ff00 */
[----:B------:R-:W-:Y:S01]  /*6260*/  STS [R3+0x1000], R52 ;  /* 0x0010003403007388 */ /* 0x000fe20000000800 */
[----:B------:R-:W-:-:S03]  /*6270*/  ISETP.NE.OR P4, PT, RZ, UR4, !P1 ;  /* 0x00000004ff007c0c */ /* 0x000fc6000cf85670 */
[----:B------:R-:W-:Y:S04]  /*6280*/  STS [R3+0x1200], R54 ;  /* 0x0012003603007388 */ /* 0x000fe80000000800 */
[----:B------:R-:W-:Y:S01]  /*6290*/  STS [R13+0x1000], R56 ;  /* 0x001000380d007388 */ /* 0x000fe20000000800 */
[----:B------:R-:W-:Y:S02]  /*62a0*/  @P0 MOV R10, c[0x0][0x210] ;  /* 0x00008400000a0a02 */ /* 0x000fe40000000f00 */
[----:B------:R-:W-:Y:S01]  /*62b0*/  @!P0 MOV R11, c[0x0][0x214] ;  /* 0x00008500000b8a02 */ /* 0x000fe20000000f00 */
[----:B------:R-:W-:Y:S01]  /*62c0*/  STS [R13+0x1200], R58 ;  /* 0x0012003a0d007388 */ /* 0x000fe20000000800 */
[----:B------:R-:W-:Y:S01]  /*62d0*/  @P0 MOV R36, c[0x0][0x210] ;  /* 0x0000840000240a02 */ /* 0x000fe20000000f00 */
[----:B------:R-:W-:Y:S01]  /*62e0*/  @P0 IMAD R10, R10, c[0x0][0x214], RZ ;  /* 0x000085000a0a0a24 */ /* 0x000fe200078e02ff */
[----:B------:R-:W-:Y:S01]  /*62f0*/  @!P0 SEL R10, R11, c[0x0][0x234], !P1 ;  /* 0x00008d000b0a8a07 */ /* 0x000fe20004800000 */
[----:B------:R-:W-:Y:S01]  /*6300*/  STS [R15+0x1000], R60 ;  /* 0x0010003c0f007388 */ /* 0x000fe20000000800 */
[----:B------:R-:W-:Y:S01]  /*6310*/  @P0 IMAD.MOV.U32 R11, RZ, RZ, 0x1 ;  /* 0x00000001ff0b0424 */ /* 0x000fe200078e00ff */
[----:B------:R-:W-:-:S02]  /*6320*/  @!P0 MOV R36, 0x1 ;  /* 0x0000000100248802 */ /* 0x000fc40000000f00 */
[----:B------:R-:W-:Y:S01]  /*6330*/  STS [R15+0x1200], R62 ;  /* 0x0012003e0f007388 */ /* 0x000fe20000000800 */
[----:B------:R-:W-:-:S03]  /*6340*/  @!P0 IMAD R11, R10, c[0x0][0x1c0], RZ ;  /* 0x000070000a0b8a24 */ /* 0x000fc600078e02ff */
        /* <DEDUP_REMOVED lines=13> */
[----:B------:R-:W5:Y:S04]  /*6420*/  S2R R5, SR_CTAID.Z ;  /* 0x0000000000057919 */ /* 0x000f680000002700 */
[----:B------:R3:W3:Y:S04]  /*6430*/  LDS.128 R28, [R118] ;  /* 0x00000000761c7984 */ /* 0x0006e80000000c00 */
[----:B------:R3:W3:Y:S01]  /*6440*/  LDS.128 R24, [R118+0x800] ;  /* 0x0008000076187984 */ /* 0x0006e20000000c00 */
[----:B----4-:R-:W-:-:S03]  /*6450*/  @!P4 IMAD R37, R6, c[0x0][0x214], RZ ;  /* 0x000085000625ca24 */ /* 0x010fc600078e02ff */
[----:B------:R4:W3:Y:S01]  /*6460*/  LDS.128 R20, [R118+0x1000] ;  /* 0x0010000076147984 */ /* 0x0008e20000000c00 */
[----:B------:R-:W-:Y:S01]  /*6470*/  IMAD R11, R6, R11, RZ ;  /* 0x0000000b060b7224 */ /* 0x000fe200078e02ff */
[----:B------:R-:W-:Y:S02]  /*6480*/  @!P4 SHF.R.S32.HI R39, RZ, 0x1f, R37 ;  /* 0x0000001fff27c819 */ /* 0x000fe40000011425 */
[----:B------:R4:W3:Y:S01]  /*6490*/  LDS.128 R16, [R118+0x1800] ;  /* 0x0018000076107984 */ /* 0x0008e20000000c00 */
[----:B------:R-:W-:Y:S01]  /*64a0*/  @!P4 MOV R38, R37 ;  /* 0x000000250026c202 */ /* 0x000fe20000000f00 */
[----:B-1----:R-:W-:Y:S01]  /*64b0*/  IMAD R7, R3, R36, RZ ;  /* 0x0000002403077224 */ /* 0x002fe200078e02ff */
[----:B------:R-:W-:Y:S01]  /*64c0*/  SEL R11, R11, RZ, P4 ;  /* 0x000000ff0b0b7207 */ /* 0x000fe20002000000 */
[----:B------:R4:W1:Y:S01]  /*64d0*/  LDS.128 R12, [R118+0x2000] ;  /* 0x00200000760c7984 */ /* 0x0008620000000c00 */
[----:B------:R-:W-:Y:S01]  /*64e0*/  LOP3.LUT P4, RZ, R4, 0x3, RZ, 0xc0, !PT ;  /* 0x0000000304ff7812 */ /* 0x000fe2000788c0ff */
[----:B------:R-:W-:Y:S01]  /*64f0*/  IMAD.SHL.U32 R7, R7, 0x40, RZ ;  /* 0x0000004007077824 */ /* 0x000fe200078e00ff */
[----:B------:R-:W-:Y:S01]  /*6500*/  MOV R4, 0x7f800000 ;  /* 0x7f80000000047802 */ /* 0x000fe20000000f00 */
[----:B------:R4:W1:Y:S01]  /*6510*/  LDS.128 R32, [R118+0x2800] ;  /* 0x0028000076207984 */ /* 0x0008620000000c00 */
[----:B-----5:R-:W-:Y:S01]  /*6520*/  IMAD R10, R5, R10, R11 ;  /* 0x0000000a050a7224 */ /* 0x020fe200078e020b */
[----:B------:R-:W-:Y:S01]  /*6530*/  MOV R11, 0x7f800000 ;  /* 0x7f800000000b7802 */ /* 0x000fe20000000f00 */
[----:B--2---:R-:W-:-:S02]  /*6540*/  @P2 FMUL.FTZ R37, R8, 0.69314718246459960938 ;  /* 0x3f31721808252820 */ /* 0x004fc40000410000 */
[----:B------:R-:W-:Y:S01]  /*6550*/  @P3 FFMA.FTZ R4, R2, c[0x0][0x238], R9 ;  /* 0x00008e0002043a23 */ /* 0x000fe20000010009 */
[--C-:B------:R-:W-:Y:S01]  /*6560*/  IADD3 R8, P1, P0, R7, R38, R10.reuse ;  /* 0x0000002607087210 */ /* 0x100fe2000783e00a */
[----:B------:R-:W-:Y:S01]  /*6570*/  @P2 FFMA.FTZ R11, R0, c[0x0][0x238], R37 ;  /* 0x00008e00000b2a23 */ /* 0x000fe20000010025 */
        /* <DEDUP_REMOVED lines=21> */
.L_x_731:
[----:B------:R-:W-:Y:S05]  /*66d0*/  BSYNC B0 ;  /* 0x0000000000007941 */ /* 0x000fea0003800000 */
.L_x_730:
[----:B------:R-:W-:Y:S02]  /*66e0*/  SHF.R.S32.HI R0, RZ, 0x1f, R6 ;  /* 0x0000001fff007819 */ /* 0x000fe40000011406 */
[----:B------:R-:W-:Y:S02]  /*66f0*/  MOV R8, R128 ;  /* 0x0000008000087202 */ /* 0x000fe40000000f00 */
[----:B------:R-:W-:Y:S01]  /*6700*/  MOV R9, R129 ;  /* 0x0000008100097202 */ /* 0x000fe20000000f00 */
[----:B--2---:R-:W-:Y:S01]  /*6710*/  IMAD R3, R0, c[0x0][0x1e0], RZ ;  /* 0x0000780000037a24 */ /* 0x004fe200078e02ff */
[----:B------:R-:W-:-:S03]  /*6720*/  SHF.R.S32.HI R0, RZ, 0x1f, R5 ;  /* 0x0000001fff007819 */ /* 0x000fc60000011405 */
[----:B------:R-:W-:-:S04]  /*6730*/  IMAD.WIDE.U32 R8, R6, c[0x0][0x1e0], R8 ;  /* 0x0000780006087a25 */ /* 0x000fc800078e0008 */
[----:B------:R-:W-:Y:S02]  /*6740*/  IMAD R3, R6, c[0x0][0x1e4], R3 ;  /* 0x0000790006037a24 */ /* 0x000fe400078e0203 */
[----:B------:R-:W-:Y:S02]  /*6750*/  IMAD R0, R0, c[0x0][0x1f0], RZ ;  /* 0x00007c0000007a24 */ /* 0x000fe400078e02ff */
[----:B------:R-:W-:Y:S02]  /*6760*/  IMAD.IADD R9, R9, 0x1, R3 ;  /* 0x0000000109097824 */ /* 0x000fe400078e0203 */
[C---:B------:R-:W-:Y:S02]  /*6770*/  IMAD R0, R5.reuse, c[0x0][0x1f4], R0 ;  /* 0x00007d0005007a24 */ /* 0x040fe400078e0200 */
[----:B------:R-:W-:-:S04]  /*6780*/  IMAD.WIDE.U32 R8, R5, c[0x0][0x1f0], R8 ;  /* 0x00007c0005087a25 */ /* 0x000fc800078e0008 */
[----:B------:R-:W-:Y:S01]  /*6790*/  IMAD R3, R133, c[0x0][0x1e8], RZ ;  /* 0x00007a0085037a24 */ /* 0x000fe200078e02ff */
[----:B------:R-:W-:Y:S02]  /*67a0*/  IADD3 R9, R9, R0, RZ ;  /* 0x0000000009097210 */ /* 0x000fe40007ffe0ff */
[----:B------:R-:W-:Y:S01]  /*67b0*/  MOV R0, c[0x0][0x1ec] ;  /* 0x00007b0000007a02 */ /* 0x000fe20000000f00 */
[C---:B------:R-:W-:Y:S02]  /*67c0*/  IMAD R3, R132.reuse, c[0x0][0x1ec], R3 ;  /* 0x00007b0084037a24 */ /* 0x040fe400078e0203 */
[----:B------:R-:W-:-:S04]  /*67d0*/  IMAD.WIDE.U32 R132, R132, c[0x0][0x1e8], R8 ;  /* 0x00007a0084847a25 */ /* 0x000fc800078e0008 */
[----:B------:R-:W-:Y:S01]  /*67e0*/  IMAD.IADD R2, R133, 0x1, R3 ;  /* 0x0000000185027824 */ /* 0x000fe200078e0203 */
[C---:B------:R-:W-:Y:S02]  /*67f0*/  LEA R4, P0, R132.reuse, c[0x0][0x1d0], 0x1 ;  /* 0x0000740084047a11 */ /* 0x040fe400078008ff */
[----:B------:R-:W-:Y:S02]  /*6800*/  MOV R3, c[0x0][0x1e8] ;  /* 0x00007a0000037a02 */ /* 0x000fe40000000f00 */
[----:B------:R-:W-:Y:S02]  /*6810*/  LEA.HI.X R5, R132, c[0x0][0x1d4], R2, 0x1, P0 ;  /* 0x0000750084057a11 */ /* 0x000fe400000f0c02 */
[----:B------:R-:W-:-:S03]  /*6820*/  LEA R2, P0, R3, R4, 0x6 ;  /* 0x0000000403027211 */ /* 0x000fc600078030ff */
[----:B---3--:R-:W-:Y:S01]  /*6830*/  STG.E.128 [R4.64], R28 ;  /* 0x0000001c04007986 */ /* 0x008fe2000c101d14 */
[----:B------:R-:W-:-:S03]  /*6840*/  LEA.HI.X R3, R3, R5, R0, 0x6, P0 ;  /* 0x0000000503037211 */ /* 0x000fc600000f3400 */
[----:B------:R-:W-:Y:S04]  /*6850*/  STG.E.128 [R4.64+0x40], R20 ;  /* 0x0000401404007986 */ /* 0x000fe8000c101d14 */
[----:B-1----:R-:W-:Y:S04]  /*6860*/  STG.E.128 [R4.64+0x80], R12 ;  /* 0x0000800c04007986 */ /* 0x002fe8000c101d14 */
[----:B------:R-:W-:Y:S04]  /*6870*/  STG.E.128 [R2.64], R24 ;  /* 0x0000001802007986 */ /* 0x000fe8000c101d14 */
[----:B------:R-:W-:Y:S04]  /*6880*/  STG.E.128 [R2.64+0x40], R16 ;  /* 0x0000401002007986 */ /* 0x000fe8000c101d14 */
[----:B------:R-:W-:Y:S01]  /*6890*/  STG.E.128 [R2.64+0x80], R32 ;  /* 0x0000802002007986 */ /* 0x000fe2000c101d14 */
[----:B------:R-:W-:Y:S05]  /*68a0*/  EXIT ;  /* 0x000000000000794d */ /* 0x000fea0003800000 */
.L_x_724:
[----:B------:R-:W1:Y:S01]  /*68b0*/  LDC.U8 R0, c[0x0][0x329] ;  /* 0x0000ca40ff007b82 */ /* 0x000e620000000000 */
[----:B------:R-:W-:-:S02]  /*68c0*/  LEA.HI R6, R8, R81, RZ, 0x2 ;  /* 0x0000005108067211 */ /* 0x000fc400078f10ff */
[----:B------:R-:W-:Y:S02]  /*68d0*/  SHF.R.S32.HI R4, RZ, 0x1f, R9 ;  /* 0x0000001fff047819 */ /* 0x000fe40000011409 */
[----:B------:R-:W-:Y:S02]  /*68e0*/  LOP3.LUT R14, R6, 0x1ffffffc, RZ, 0xc0, !PT ;  /* 0x1ffffffc060e7812 */ /* 0x000fe400078ec0ff */
[----:B------:R-:W-:Y:S01]  /*68f0*/  SHF.R.S32.HI R5, RZ, 0x1f, R10 ;  /* 0x0000001fff057819 */ /* 0x000fe2000001140a */
[----:B------:R-:W2:Y:S01]  /*6900*/  LDC.U8 R2, c[0x0][0x328] ;  /* 0x0000ca00ff027b82 */ /* 0x000ea20000000000 */
[----:B------:R-:W-:Y:S01]  /*6910*/  IMAD R4, R4, c[0x0][0x1e0], RZ ;  /* 0x0000780004047a24 */ /* 0x000fe200078e02ff */
[----:B------:R-:W-:Y:S01]  /*6920*/  SHF.R.S32.HI R6, RZ, 0x2, R6 ;  /* 0x00000002ff067819 */ /* 0x000fe20000011406 */
[C---:B------:R-:W-:Y:S01]  /*6930*/  IMAD.IADD R14, R81.reuse, 0x1, -R14 ;  /* 0x00000001510e7824 */ /* 0x040fe200078e0a0e */
[----:B------:R-:W-:Y:S01]  /*6940*/  LOP3.LUT P4, RZ, R81, 0x3, RZ, 0xc0, !PT ;  /* 0x0000000351ff7812 */ /* 0x000fe2000788c0ff */
[----:B------:R-:W-:Y:S01]  /*6950*/  IMAD R3, R9, c[0x0][0x1e4], R4 ;  /* 0x0000790009037a24 */ /* 0x000fe200078e0204 */
[----:B------:R-:W-:Y:S01]  /*6960*/  SHF.R.S32.HI R7, RZ, 0x1f, R6 ;  /* 0x0000001fff077819 */ /* 0x000fe20000011406 */
[----:B------:R-:W-:-:S02]  /*6970*/  IMAD.SHL.U32 R14, R14, 0x8, RZ ;  /* 0x000000080e0e7824 */ /* 0x000fc400078e00ff */
[----:B------:R-:W-:Y:S02]  /*6980*/  IMAD R5, R5, c[0x0][0x1f0], RZ ;  /* 0x00007c0005057a24 */ /* 0x000fe400078e02ff */
[----:B------:R-:W-:Y:S01]  /*6990*/  IMAD.WIDE R74, R74, 0x40, R6 ;  /* 0x000000404a4a7825 */ /* 0x000fe200078e0206 */
[----:B------:R-:W-:-:S03]  /*69a0*/  SHF.R.S32.HI R15, RZ, 0x1f, R14 ;  /* 0x0000001fff0f7819 */ /* 0x000fc6000001140e */
[----:B------:R-:W-:Y:S01]  /*69b0*/  IMAD R12, R10, c[0x0][0x1f4], R5 ;  /* 0x00007d000a0c7a24 */ /* 0x000fe200078e0205 */
[----:B-1----:R-:W-:Y:S01]  /*69c0*/  ISETP.NE.AND P0, PT, R0, RZ, PT ;  /* 0x000000ff0000720c */ /* 0x002fe20003f05270 */
[----:B------:R-:W-:Y:S01]  /*69d0*/  IMAD.WIDE.U32 R14, R9, c[0x0][0x1e0], R14 ;  /* 0x00007800090e7a25 */ /* 0x000fe200078e000e */
[----:B------:R-:W-:-:S03]  /*69e0*/  IADD3 R5, -R82, c[0x0][0x214], RZ ;  /* 0x0000850052057a10 */ /* 0x000fc60007ffe1ff */
[----:B------:R-:W-:Y:S01]  /*69f0*/  IMAD.IADD R15, R3, 0x1, R15 ;  /* 0x00000001030f7824 */ /* 0x000fe200078e020f */
[----:B------:R-:W-:-:S03]  /*6a00*/  ISETP.GE.OR P3, PT, R6, R5, P4 ;  /* 0x000000050600720c */ /* 0x000fc60002766670 */
[----:B------:R-:W-:-:S04]  /*6a10*/  IMAD.WIDE.U32 R14, R10, c[0x0][0x1f0], R14 ;  /* 0x00007c000a0e7a25 */ /* 0x000fc800078e000e */
[----:B------:R-:W-:Y:S01]  /*6a20*/  @P0 IMAD.MOV.U32 R3, RZ, RZ, c[0x0][0x210] ;  /* 0x00008400ff030624 */ /* 0x000fe200078e00ff */
[----:B--2---:R-:W-:Y:S01]  /*6a30*/  @!P0 ISETP.NE.AND P1, PT, R2, RZ, PT ;  /* 0x000000ff0200820c */ /* 0x004fe20003f25270 */
[----:B------:R-:W-:Y:S02]  /*6a40*/  @!P0 IMAD.MOV.U32 R4, RZ, RZ, c[0x0][0x214] ;  /* 0x00008500ff048624 */ /* 0x000fe400078e00ff */
[----:B------:R-:W-:Y:S02]  /*6a50*/  @P0 IMAD R3, R3, c[0x0][0x214], RZ ;  /* 0x0000850003030a24 */ /* 0x000fe400078e02ff */
[----:B------:R-:W-:Y:S01]  /*6a60*/  @P0 IMAD.MOV.U32 R7, RZ, RZ, c[0x0][0x210] ;  /* 0x00008400ff070624 */ /* 0x000fe200078e00ff */
[----:B------:R-:W-:Y:S01]  /*6a70*/  @!P0 SEL R3, R4, c[0x0][0x234], !P1 ;  /* 0x00008d0004038a07 */ /* 0x000fe20004800000 */
[----:B------:R-:W-:Y:S01]  /*6a80*/  @P0 IMAD.MOV.U32 R4, RZ, RZ, 0x1 ;  /* 0x00000001ff040424 */ /* 0x000fe200078e00ff */
[----:B------:R-:W-:Y:S01]  /*6a90*/  ISETP.NE.AND P1, PT, R2, RZ, PT ;  /* 0x000000ff0200720c */ /* 0x000fe20003f25270 */
[----:B------:R-:W-:-:S02]  /*6aa0*/  IMAD.IADD R13, R12, 0x1, R15 ;  /* 0x000000010c0d7824 */ /* 0x000fc400078e020f */
[----:B------:R-:W-:Y:S01]  /*6ab0*/  @!P0 IMAD R4, R3, c[0x0][0x1c0], RZ ;  /* 0x0000700003048a24 */ /* 0x000fe200078e02ff */
[----:B------:R-:W-:Y:S01]  /*6ac0*/  ISETP.EQ.AND P1, PT, R0, RZ, P1 ;  /* 0x000000ff0000720c */ /* 0x000fe20000f22270 */
[----:B------:R-:W-:Y:S02]  /*6ad0*/  @!P0 IMAD.MOV.U32 R7, RZ, RZ, 0x1 ;  /* 0x00000001ff078424 */ /* 0x000fe400078e00ff */
[C---:B------:R-:W-:Y:S02]  /*6ae0*/  IMAD R4, R9.reuse, R4, RZ ;  /* 0x0000000409047224 */ /* 0x040fe400078e02ff */
[----:B------:R-:W-:Y:S02]  /*6af0*/  IMAD R9, R9, c[0x0][0x214], RZ ;  /* 0x0000850009097a24 */ /* 0x000fe400078e02ff */
[----:B------:R-:W-:Y:S01]  /*6b00*/  IMAD.MOV.U32 R12, RZ, RZ, R14 ;  /* 0x000000ffff0c7224 */ /* 0x000fe200078e000e */
[----:B------:R-:W-:Y:S01]  /*6b10*/  SEL R4, R4, RZ, !P1 ;  /* 0x000000ff04047207 */ /* 0x000fe20004800000 */
[----:B------:R-:W-:Y:S01]  /*6b20*/  IMAD R0, R75, c[0x0][0x1e8], RZ ;  /* 0x00007a004b007a24 */ /* 0x000fe200078e02ff */
[----:B------:R-:W-:Y:S01]  /*6b30*/  SHF.R.S32.HI R2, RZ, 0x1f, R9 ;  /* 0x0000001fff027819 */ /* 0x000fe20000011409 */
[----:B------:R-:W-:Y:S01]  /*6b40*/  IMAD.WIDE.U32 R12, R74, c[0x0][0x1e8], R12 ;  /* 0x00007a004a0c7a25 */ /* 0x000fe200078e000c */
[----:B------:R-:W-:-:S02]  /*6b50*/  SEL R9, R9, RZ, P1 ;  /* 0x000000ff09097207 */ /* 0x000fc40000800000 */
[----:B------:R-:W-:Y:S01]  /*6b60*/  SEL R2, R2, RZ, P1 ;  /* 0x000000ff02027207 */ /* 0x000fe20000800000 */
[----:B------:R-:W-:Y:S01]  /*6b70*/  IMAD R4, R10, R3, R4 ;  /* 0x000000030a047224 */ /* 0x000fe200078e0204 */
[----:B------:R-:W-:Y:S01]  /*6b80*/  LEA R10, P0, R12, c[0x0][0x1d0], 0x1 ;  /* 0x000074000c0a7a11 */ /* 0x000fe200078008ff */
[-C--:B------:R-:W-:Y:S02]  /*6b90*/  IMAD R3, R82, R7.reuse, RZ ;  /* 0x0000000752037224 */ /* 0x080fe400078e02ff */
[----:B------:R-:W-:Y:S02]  /*6ba0*/  IMAD R0, R74, c[0x0][0x1ec], R0 ;  /* 0x00007b004a007a24 */ /* 0x000fe400078e0200 */
[----:B------:R-:W-:Y:S01]  /*6bb0*/  @!P3 IMAD R8, R6, R7, RZ ;  /* 0x000000070608b224 */ /* 0x000fe200078e02ff */
[--C-:B------:R-:W-:Y:S01]  /*6bc0*/  IADD3 R9, P2, P1, R3, R9, R4.reuse ;  /* 0x0000000903097210 */ /* 0x100fe2000795e004 */
[----:B------:R-:W-:Y:S01]  /*6bd0*/  IMAD.IADD R11, R0, 0x1, R13 ;  /* 0x00000001000b7824 */ /* 0x000fe200078e020d */
[----:B------:R-:W-:Y:S01]  /*6be0*/  SHF.R.S32.HI R3, RZ, 0x1f, R3 ;  /* 0x0000001fff037819 */ /* 0x000fe20000011403 */
[----:B------:R-:W-:Y:S01]  /*6bf0*/  IMAD.MOV.U32 R13, RZ, RZ, c[0x0][0x1e8] ;  /* 0x00007a00ff0d7624 */ /* 0x000fe200078e00ff */
[----:B------:R-:W-:Y:S01]  /*6c00*/  SHF.R.S32.HI R4, RZ, 0x1f, R4 ;  /* 0x0000001fff047819 */ /* 0x000fe20000011404 */
[----:B------:R-:W-:Y:S01]  /*6c10*/  IMAD.MOV.U32 R0, RZ, RZ, c[0x0][0x1ec] ;  /* 0x00007b00ff007624 */ /* 0x000fe200078e00ff */
[----:B------:R-:W-:Y:S01]  /*6c20*/  IADD3 R6, R6, 0x20, RZ ;  /* 0x0000002006067810 */ /* 0x000fe20007ffe0ff */
[----:B------:R-:W-:Y:S01]  /*6c30*/  @!P3 IMAD.MOV.U32 R17, RZ, RZ, 0x7f800000 ;  /* 0x7f800000ff11b424 */ /* 0x000fe200078e00ff */
[----:B------:R-:W-:-:S02]  /*6c40*/  LEA.HI.X R11, R12, c[0x0][0x1d4], R11, 0x1, P0 ;  /* 0x000075000c0b7a11 */ /* 0x000fc400000f0c0b */
[----:B------:R-:W-:Y:S02]  /*6c50*/  IADD3.X R3, R3, R2, R4, P2, P1 ;  /* 0x0000000203037210 */ /* 0x000fe400017e2404 */
[----:B------:R-:W-:Y:S01]  /*6c60*/  @!P3 IADD3 R2, P0, R8, R9, RZ ;  /* 0x000000090802b210 */ /* 0x000fe20007f1e0ff */
[----:B------:R1:W-:Y:S01]  /*6c70*/  STG.E.128 [R10.64], RZ ;  /* 0x000000ff0a007986 */ /* 0x0003e2000c101d14 */
[----:B------:R-:W-:Y:S02]  /*6c80*/  ISETP.GE.OR P4, PT, R6, R5, P4 ;  /* 0x000000050600720c */ /* 0x000fe40002786670 */
[C---:B------:R-:W-:Y:S01]  /*6c90*/  LEA R12, P1, R13.reuse, R10, 0x6 ;  /* 0x0000000a0d0c7211 */ /* 0x040fe200078230ff */
[----:B------:R1:W-:Y:S01]  /*6ca0*/  STG.E.128 [R10.64+0x40], RZ ;  /* 0x000040ff0a007986 */ /* 0x0003e2000c101d14 */
[----:B------:R-:W-:Y:S02]  /*6cb0*/  @!P3 LEA.HI.X.SX32 R15, R8, R3, 0x1, P0 ;  /* 0x00000003080fb211 */ /* 0x000fe400000f0eff */
[----:B------:R-:W-:Y:S01]  /*6cc0*/  @!P3 LEA R14, P0, R2, c[0x0][0x200], 0x2 ;  /* 0x00008000020eba11 */ /* 0x000fe200078010ff */
[----:B------:R1:W-:Y:S01]  /*6cd0*/  STG.E.128 [R10.64+0x80], RZ ;  /* 0x000080ff0a007986 */ /* 0x0003e2000c101d14 */
[----:B------:R-:W-:-:S02]  /*6ce0*/  LEA.HI.X R13, R13, R11, R0, 0x6, P1 ;  /* 0x0000000b0d0d7211 */ /* 0x000fc400008f3400 */
        /* <DEDUP_REMOVED lines=14> */
.L_x_732:
        /* <DEDUP_REMOVED lines=11> */
.L_x_997:


//--------------------- .text._ZN5flash16flash_fwd_kernelI23Flash_fwd_kernel_traitsILi96ELi64ELi64ELi4ELb0ELb0EN7cutlass6half_tE19Flash_kernel_traitsILi96ELi64ELi64ELi4ES3_EELb0ELb1ELb0ELb0ELb1ELb1ELb1ELb0EEEvNS_16Flash_fwd_paramsE --------------------------
	.section	.text._ZN5flash16flash_fwd_kernelI23Flash_fwd_kernel_traitsILi96ELi64ELi64ELi4ELb0ELb0EN7cutlass6half_tE19Flash_kernel_traitsILi96ELi64ELi64ELi4ES3_EELb0ELb1ELb0ELb0ELb1ELb1ELb1ELb0EEEvNS_16Flash_fwd_paramsE,"ax",@progbits
	.sectioninfo	@"SHI_REGISTERS=168"
	.align	128
        .global         _ZN5flash16flash_fwd_kernelI23Flash_fwd_kernel_traitsILi96ELi64ELi64ELi4ELb0ELb0EN7cutlass6half_tE19Flash_kernel_traitsILi96ELi64ELi64ELi4ES3_EELb0ELb1ELb0ELb0ELb1ELb1ELb1ELb0EEEvNS_16Flash_fwd_paramsE
        .type           _ZN5flash16flash_fwd_kernelI23Flash_fwd_kernel_traitsILi96ELi64ELi64ELi4ELb0ELb0EN7cutlass6half_tE19Flash_kernel_traitsILi96ELi64ELi64ELi4ES3_EELb0ELb1ELb0ELb0ELb1ELb1ELb1ELb0EEEvNS_16Flash_fwd_paramsE,@function
        .size           _ZN5flash16flash_fwd_kernelI23Flash_fwd_kernel_traitsILi96ELi64ELi64ELi4ELb0ELb0EN7cutlass6half_tE19Flash_kernel_traitsILi96ELi64ELi64ELi4ES3_EELb0ELb1ELb0ELb0ELb1ELb1ELb1ELb0EEEvNS_16Flash_fwd_paramsE,(.L_x_998 - _ZN5flash16flash_fwd_kernelI23Flash_fwd_kernel_traitsILi96ELi64ELi64ELi4ELb0ELb0EN7cutlass6half_tE19Flash_kernel_traitsILi96ELi64ELi64ELi4ES3_EELb0ELb1ELb0ELb0ELb1ELb1ELb1ELb0EEEvNS_16Flash_fwd_paramsE)
        .other          _ZN5flash16flash_fwd_kernelI23Flash_fwd_kernel_traitsILi96ELi64ELi64ELi4ELb0ELb0EN7cutlass6half_tE19Flash_kernel_traitsILi96ELi64ELi64ELi4ES3_EELb0ELb1ELb0ELb0ELb1ELb1ELb1ELb0EEEvNS_16Flash_fwd_paramsE,@"STO_CUDA_ENTRY STV_DEFAULT"
_ZN5flash16flash_fwd_kernelI23Flash_fwd_kernel_traitsILi96ELi64ELi64ELi4ELb0ELb0EN7cutlass6half_tE19Flash_kernel_traitsILi96ELi64ELi64ELi4ES3_EELb0ELb1ELb0ELb0ELb1ELb1ELb1ELb0EEEvNS_16Flash_fwd_paramsE:
.text._ZN5flash16flash_fwd_kernelI23Flash_fwd_kernel_traitsILi96ELi64ELi64ELi4ELb0ELb0EN7cutlass6half_tE19Flash_kernel_traitsILi96ELi64ELi64ELi4ES3_EELb0ELb1ELb0ELb0ELb1ELb1ELb1ELb0EEEvNS_16Flash_fwd_paramsE:
        /* <DEDUP_REMOVED lines=47> */
[----:B------:R-:W-:Y:S02]  /*02f0*/  ISETP.GE.AND P0, PT, R2, RZ, PT ;  /* 0x000000ff0200720c */ /* 0x000fe40003f06270 */
[C---:B------:R-:W-:Y:S02]  /*0300*/  LEA.HI R20, R3.reuse, R12, RZ, 0x1 ;  /* 0x0000000c03147211 */ /* 0x040fe400078f08ff */
[--C-:B------:R-:W-:Y:S02]  /*0310*/  SHF.R.S32.HI R13, RZ, 0x1f, R12.reuse ;  /* 0x0000001fff0d7819 */ /* 0x100fe4000001140c */
[----:B------:R-:W-:Y:S01]  /*0320*/  LOP3.LUT R20, R20, 0x7fffffe, RZ, 0xc0, !PT ;  /* 0x07fffffe14147812 */ /* 0x000fe200078ec0ff */
[----:B-1----:R-:W1:Y:S01]  /*0330*/  MUFU.RCP R6, R8 ;  /* 0x0000000800067308 */ /* 0x002e620000001000 */
[----:B------:R-:W-:Y:S01]  /*0340*/  IADD3 R17, P1, R12, R21, RZ ;  /* 0x000000150c117210 */ /* 0x000fe20007f3e0ff */
[----:B------:R-:W-:Y:S01]  /*0350*/  IMAD.WIDE R144, R144, 0x40, R12 ;  /* 0x0000004090907825 */ /* 0x000fe200078e020c */
[----:B------:R-:W-:-:S02]  /*0360*/  LOP3.LUT R3, R3, 0xfffffffc, RZ, 0xc0, !PT ;  /* 0xfffffffc03037812 */ /* 0x000fc400078ec0ff */
[----:B------:R-:W-:Y:S01]  /*0370*/  SHF.R.S32.HI R4, RZ, 0x4, R5 ;  /* 0x00000004ff047819 */ /* 0x000fe20000011405 */
[----:B------:R-:W-:Y:S01]  /*0380*/  IMAD.IADD R20, R12, 0x1, -R20 ;  /* 0x000000010c147824 */ /* 0x000fe200078e0a14 */
[----:B------:R-:W-:Y:S01]  /*0390*/  IABS R12, R9 ;  /* 0x00000009000c7213 */ /* 0x000fe20000000000 */
[----:B------:R-:W-:Y:S01]  /*03a0*/  IMAD.IADD R140, R94, 0x1, -R3 ;  /* 0x000000015e8c7824 */ /* 0x000fe200078e0a03 */
[----:B------:R-:W-:Y:S02]  /*03b0*/  LEA.HI.X.SX32 R2, R21, R13, 0x1, P1 ;  /* 0x0000000d15027211 */ /* 0x000fe400008f0eff */
[C---:B------:R-:W-:Y:S01]  /*03c0*/  LEA.HI R16, R5.reuse, R4, RZ, 0x1 ;  /* 0x0000000405107211 */ /* 0x040fe200078f08ff */
        /* <DEDUP_REMOVED lines=24> */
[----:B------:R-:W-:Y:S01]  /*0550*/  IADD3 R95, R92, -0x1, RZ ;  /* 0xffffffff5c5f7810 */ /* 0x000fe20007ffe0ff */
[----:B------:R-:W-:Y:S01]  /*0560*/  IMAD R15, R15, R0, RZ ;  /* 0x000000000f0f7224 */ /* 0x000fe200078e02ff */
[----:B------:R-:W-:Y:S01]  /*0570*/  SHF.R.S32.HI R97, RZ, 0x5, R96 ;  /* 0x00000005ff617819 */ /* 0x000fe20000011460 */
        /* <DEDUP_REMOVED lines=13> */
[----:B------:R-:W-:Y:S02]  /*0650*/  IMAD R12, R3, c[0x0][0x178], RZ ;  /* 0x00005e00030c7a24 */ /* 0x000fe400078e02ff */
[----:B------:R-:W-:Y:S01]  /*0660*/  IMAD.IADD R7, R18, 0x1, -R7 ;  /* 0x0000000112077824 */ /* 0x000fe200078e0a07 */
[----:B------:R-:W-:Y:S01]  /*0670*/  ISETP.GT.U32.AND P1, PT, R0, R13, PT ;  /* 0x0000000d0000720c */ /* 0x000fe20003f24070 */
[----:B------:R-:W-:Y:S01]  /*0680*/  IMAD R12, R11, c[0x0][0x17c], R12 ;  /* 0x00005f000b0c7a24 */ /* 0x000fe200078e020c */
[----:B------:R-:W-:Y:S01]  /*0690*/  SHF.R.S32.HI R18, RZ, 0x1f, R9 ;  /* 0x0000001fff127819 */ /* 0x000fe20000011409 */
[----:B------:R-:W-:Y:S02]  /*06a0*/  IMAD R2, R17, c[0x0][0x1a4], R2 ;  /* 0x0000690011027a24 */ /* 0x000fe400078e0202 */
[----:B------:R-:W-:Y:S02]  /*06b0*/  IMAD.IADD R23, R23, 0x1, R12 ;  /* 0x0000000117177824 */ /* 0x000fe400078e020c */
[----:B------:R-:W-:-:S02]  /*06c0*/  IMAD R18, R18, c[0x0][0x1a8], RZ ;  /* 0x00006a0012127a24 */ /* 0x000fc400078e02ff */
[----:B------:R-:W-:Y:S02]  /*06d0*/  IMAD.IADD R27, R27, 0x1, R2 ;  /* 0x000000011b1b7824 */ /* 0x000fe400078e0202 */
[----:B------:R-:W-:Y:S02]  /*06e0*/  IMAD R2, R3, c[0x0][0x180], RZ ;  /* 0x0000600003027a24 */ /* 0x000fe400078e02ff */
[----:B------:R-:W-:Y:S01]  /*06f0*/  @!P1 IMAD.IADD R13, R13, 0x1, -R0 ;  /* 0x000000010d0d9824 */ /* 0x000fe200078e0a00 */
[----:B------:R-:W-:Y:S01]  /*0700*/  @!P1 IADD3 R15, R15, 0x1, RZ ;  /* 0x000000010f0f9810 */ /* 0x000fe20007ffe0ff */
[----:B------:R-:W-:Y:S01]  /*0710*/  IMAD R12, R3, c[0x0][0x188], RZ ;  /* 0x00006200030c7a24 */ /* 0x000fe200078e02ff */
[----:B------:R-:W-:Y:S01]  /*0720*/  SHF.R.S32.HI R3, RZ, 0x1, R10 ;  /* 0x00000001ff037819 */ /* 0x000fe2000001140a */
[----:B------:R-:W-:Y:S01]  /*0730*/  IMAD R14, R17, c[0x0][0x19c], R14 ;  /* 0x00006700110e7a24 */ /* 0x000fe200078e020e */
[----:B------:R-:W-:Y:S01]  /*0740*/  ISETP.GE.U32.AND P2, PT, R13, R0, PT ;  /* 0x000000000d00720c */ /* 0x000fe20003f46070 */
[----:B------:R-:W-:Y:S01]  /*0750*/  IMAD.WIDE.U32 R24, R17, c[0x0][0x198], R140 ;  /* 0x0000660011187a25 */ /* 0x000fe200078e008c */
[----:B------:R-:W-:-:S02]  /*0760*/  ISETP.NE.AND P1, PT, RZ, c[0x0][0x1c8], PT ;  /* 0x00007200ff007a0c */ /* 0x000fc40003f25270 */
[----:B------:R-:W-:Y:S01]  /*0770*/  SHF.R.S32.HI R10, RZ, 0x1f, R10 ;  /* 0x0000001fff0a7819 */ /* 0x000fe2000001140a */
[C---:B------:R-:W-:Y:S02]  /*0780*/  IMAD R18, R9.reuse, c[0x0][0x1ac], R18 ;  /* 0x00006b0009127a24 */ /* 0x040fe400078e0212 */
[----:B------:R-:W-:Y:S01]  /*0790*/  IMAD.WIDE.U32 R22, R9, c[0x0][0x1a8], R22 ;  /* 0x00006a0009167a25 */ /* 0x000fe200078e0016 */
[----:B------:R-:W-:-:S03]  /*07a0*/  LEA.HI R10, R10, R3, RZ, 0x2 ;  /* 0x000000030a0a7211 */ /* 0x000fc600078f10ff */
[----:B------:R-:W-:Y:S01]  /*07b0*/  IMAD.IADD R25, R25, 0x1, R14 ;  /* 0x0000000119197824 */ /* 0x000fe200078e020e */
[----:B------:R-:W-:Y:S01]  /*07c0*/  LOP3.LUT R14, R10, 0xfffffffc, RZ, 0xc0, !PT ;  /* 0xfffffffc0a0e7812 */ /* 0x000fe200078ec0ff */
[----:B------:R-:W-:Y:S01]  /*07d0*/  IMAD.IADD R23, R23, 0x1, R18 ;  /* 0x0000000117177824 */ /* 0x000fe200078e0212 */
[----:B------:R-:W-:Y:S01]  /*07e0*/  @P2 IADD3 R15, R15, 0x1, RZ ;  /* 0x000000010f0f2810 */ /* 0x000fe20007ffe0ff */
[----:B------:R-:W-:Y:S02]  /*07f0*/  IMAD R9, R145, c[0x0][0x190], RZ ;  /* 0x0000640091097a24 */ /* 0x000fe400078e02ff */
[C---:B------:R-:W-:Y:S02]  /*0800*/  IMAD R2, R11.reuse, c[0x0][0x184], R2 ;  /* 0x000061000b027a24 */ /* 0x040fe400078e0202 */
[C---:B------:R-:W-:Y:S02]  /*0810*/  IMAD R12, R11.reuse, c[0x0][0x18c], R12 ;  /* 0x000063000b0c7a24 */ /* 0x040fe400078e020c */
[----:B------:R-:W-:-:S04]  /*0820*/  IMAD.WIDE.U32 R134, R11, c[0x0][0x180], R24 ;  /* 0x000060000b867a25 */ /* 0x000fc800078e0018 */
[----:B------:R-:W-:-:S04]  /*0830*/  IMAD.WIDE.U32 R132, R11, c[0x0][0x188], R26 ;  /* 0x000062000b847a25 */ /* 0x000fc800078e001a */
[C---:B------:R-:W-:Y:S01]  /*0840*/  IMAD R0, R144.reuse, c[0x0][0x194], R9 ;  /* 0x0000650090007a24 */ /* 0x040fe200078e0209 */
[----:B------:R-:W-:Y:S01]  /*0850*/  SHF.R.S32.HI R9, RZ, 0x1f, R95 ;  /* 0x0000001fff097819 */ /* 0x000fe2000001145f */
[----:B------:R-:W-:-:S04]  /*0860*/  IMAD.WIDE.U32 R10, R144, c[0x0][0x190], R22 ;  /* 0x00006400900a7a25 */ /* 0x000fc800078e0016 */
[----:B------:R-:W-:Y:S01]  /*0870*/  @!P0 IMAD.MOV R15, RZ, RZ, -R15 ;  /* 0x000000ffff0f8224 */ /* 0x000fe200078e0a0f */
[----:B------:R-:W-:Y:S01]  /*0880*/  @!P1 LOP3.LUT R15, RZ, c[0x0][0x1c8], RZ, 0x33, !PT ;  /* 0x00007200ff0f9a12 */ /* 0x000fe200078e33ff */
[----:B------:R-:W-:Y:S01]  /*0890*/  IMAD.IADD R0, R11, 0x1, R0 ;  /* 0x000000010b007824 */ /* 0x000fe200078e0200 */
[C---:B------:R-:W-:Y:S01]  /*08a0*/  LEA R22, P0, R10.reuse, c[0x0][0x160], 0x1 ;  /* 0x000058000a167a11 */ /* 0x040fe200078008ff */
[----:B------:R-:W-:Y:S01]  /*08b0*/  IMAD.IADD R135, R135, 0x1, R2 ;  /* 0x0000000187877824 */ /* 0x000fe200078e0202 */
[----:B------:R-:W-:Y:S01]  /*08c0*/  SHF.R.S32.HI R13, RZ, 0x1f, R15 ;  /* 0x0000001fff0d7819 */ /* 0x000fe2000001140f */
[----:B------:R-:W-:Y:S01]  /*08d0*/  IMAD.MOV.U32 R2, RZ, RZ, c[0x0][0x198] ;  /* 0x00006600ff027624 */ /* 0x000fe200078e00ff */
[----:B------:R-:W-:Y:S01]  /*08e0*/  LEA.HI.X R23, R10, c[0x0][0x164], R0, 0x1, P0 ;  /* 0x000059000a177a11 */ /* 0x000fe200000f0c00 */
[----:B------:R-:W-:Y:S02]  /*08f0*/  IMAD.MOV.U32 R10, RZ, RZ, 0x6 ;  /* 0x00000006ff0a7424 */ /* 0x000fe400078e00ff */
[----:B------:R-:W-:-:S02]  /*0900*/  IMAD.IADD R133, R133, 0x1, R12 ;  /* 0x0000000185857824 */ /* 0x000fc400078e020c */
[----:B------:R-:W-:Y:S01]  /*0910*/  IMAD R12, R13, c[0x0][0x1b0], RZ ;  /* 0x00006c000d0c7a24 */ /* 0x000fe200078e02ff */
[-C--:B------:R-:W-:Y:S01]  /*0920*/  SHF.L.U64.HI R127, R2, R10.reuse, c[0x0][0x19c] ;  /* 0x00006700027f7619 */ /* 0x080fe2000001020a */
[----:B------:R-:W-:Y:S01]  /*0930*/  IMAD.MOV.U32 R11, RZ, RZ, c[0x0][0x190] ;  /* 0x00006400ff0b7624 */ /* 0x000fe200078e00ff */
[----:B------:R-:W-:Y:S01]  /*0940*/  SHF.L.U64.HI R129, R129, R10, c[0x0][0x1a4] ;  /* 0x0000690081817619 */ /* 0x000fe2000001020a */
[----:B------:R-:W-:-:S03]  /*0950*/  IMAD.WIDE.U32 R134, R15, c[0x0][0x1b0], R134 ;  /* 0x00006c000f867a25 */ /* 0x000fc600078e0086 */
[----:B------:R-:W-:Y:S01]  /*0960*/  LEA R18, P0, R11, R22, 0x6 ;  /* 0x000000160b127211 */ /* 0x000fe200078030ff */
[----:B------:R-:W-:Y:S02]  /*0970*/  IMAD R137, R15, c[0x0][0x1b4], R12 ;  /* 0x00006d000f897a24 */ /* 0x000fe400078e020c */
[----:B------:R-:W-:Y:S02]  /*0980*/  IMAD.MOV.U32 R0, RZ, RZ, c[0x0][0x194] ;  /* 0x00006500ff007624 */ /* 0x000fe400078e00ff */
[----:B------:R-:W-:Y:S02]  /*0990*/  IMAD.SHL.U32 R128, R2, 0x40, RZ ;  /* 0x0000004002807824 */ /* 0x000fe400078e00ff */
[----:B------:R-:W-:Y:S01]  /*09a0*/  IMAD R12, R127, R95, RZ ;  /* 0x0000005f7f0c7224 */ /* 0x000fe200078e02ff */
[----:B------:R-:W-:Y:S01]  /*09b0*/  LEA.HI.X R19, R11, R23, R0, 0x6, P0 ;  /* 0x000000170b137211 */ /* 0x000fe200000f3400 */
[----:B------:R-:W-:Y:S02]  /*09c0*/  IMAD.IADD R137, R135, 0x1, R137 ;  /* 0x0000000187897824 */ /* 0x000fe400078e0289 */
[----:B------:R-:W-:-:S02]  /*09d0*/  IMAD.MOV.U32 R136, RZ, RZ, R134 ;  /* 0x000000ffff887224 */ /* 0x000fc400078e0086 */
[----:B------:R-:W-:Y:S02]  /*09e0*/  IMAD R20, R97, 0x8, R20 ;  /* 0x0000000861147824 */ /* 0x000fe400078e0214 */
[-C--:B------:R-:W-:Y:S02]  /*09f0*/  IMAD R11, R9, R128.reuse, R12 ;  /* 0x00000080090b7224 */ /* 0x080fe400078e020c */
[----:B------:R-:W-:-:S04]  /*0a00*/  IMAD.WIDE.U32 R24, R95, R128, R136 ;  /* 0x000000805f187225 */ /* 0x000fc800078e0088 */
[----:B------:R-:W-:Y:S01]  /*0a10*/  IMAD.U32 R131, R20, 0x20, R131 ;  /* 0x0000002014837824 */ /* 0x000fe200078e0083 */
[C---:B------:R-:W-:Y:S01]  /*0a20*/  LEA R20, P0, R24.reuse, c[0x0][0x168], 0x1 ;  /* 0x00005a0018147a11 */ /* 0x040fe200078008ff */
[----:B------:R-:W-:Y:S02]  /*0a30*/  IMAD.IADD R11, R25, 0x1, R11 ;  /* 0x00000001190b7824 */ /* 0x000fe400078e020b */
        /* <DEDUP_REMOVED lines=12> */
[----:B------:R-:W-:Y:S01]  /*0b00*/  IMAD.IADD R3, R3, 0x1, -R14 ;  /* 0x0000000103037824 */ /* 0x000fe200078e0a0e */
[----:B------:R2:W-:Y:S01]  /*0b10*/  LDGSTS.E.BYPASS.LTC128B.128 [R131+0x800], [R18.64] ;  /* 0x0080000012837fae */ /* 0x0005e2000b901d46 */
[----:B------:R-:W-:Y:S01]  /*0b20*/  IMAD R11, R95, c[0x0][0x1a4], R0 ;  /* 0x000069005f0b7a24 */ /* 0x000fe200078e0200 */
[----:B------:R-:W-:Y:S01]  /*0b30*/  LOP3.LUT R9, R9, 0xc0, RZ, 0xc0, !PT ;  /* 0x000000c009097812 */ /* 0x000fe200078ec0ff */
[----:B------:R-:W-:Y:S01]  /*0b40*/  IMAD R0, R16, 0x8, R5 ;  /* 0x0000000810007824 */ /* 0x000fe200078e0205 */
[----:B------:R2:W-:Y:S01]  /*0b50*/  LDGSTS.E.BYPASS.LTC128B.128 [R131+0x1800], [R18.64+0x40] ;  /* 0x0180004012837fae */ /* 0x0005e2000b901d46 */
[----:B------:R-:W-:Y:S01]  /*0b60*/  IMAD.WIDE.U32 R12, R95, c[0x0][0x1a0], RZ ;  /* 0x000068005f0c7a25 */ /* 0x000fe200078e00ff */
[----:B------:R-:W-:-:S02]  /*0b70*/  LOP3.LUT R8, R9, 0x8, R8, 0xf8, !PT ;  /* 0x0000000809087812 */ /* 0x000fc400078ef808 */
[----:B------:R2:W-:Y:S01]  /*0b80*/  LDGSTS.E.BYPASS.LTC128B.128 [R131+0x2800], [R18.64+0x80] ;  /* 0x0280008012837fae */ /* 0x0005e2000b901d46 */
[----:B------:R-:W-:Y:S01]  /*0b90*/  IMAD.SHL.U32 R5, R3, 0x40, RZ ;  /* 0x0000004003057824 */ /* 0x000fe200078e00ff */
[----:B------:R-:W-:Y:S01]  /*0ba0*/  SHF.R.U32.HI R9, RZ, 0x3, R9 ;  /* 0x00000003ff097819 */ /* 0x000fe20000011609 */
[----:B------:R-:W-:Y:S01]  /*0bb0*/  IMAD.SHL.U32 R6, R6, 0x20, RZ ;  /* 0x0000002006067824 */ /* 0x000fe200078e00ff */
[----:B------:R1:W-:Y:S01]  /*0bc0*/  LDGSTS.E.BYPASS.LTC128B.128 [R131+0x3000], [R20.64] ;  /* 0x0300000014837fae */ /* 0x0003e2000b901d46 */
[----:B------:R-:W-:Y:S01]  /*0bd0*/  IMAD.IADD R13, R13, 0x1, R11 ;  /* 0x000000010d0d7824 */ /* 0x000fe200078e020b */
[----:B------:R-:W-:Y:S01]  /*0be0*/  LEA R11, P0, R12, R132, 0x6 ;  /* 0x000000840c0b7211 */ /* 0x000fe200078030ff */
[----:B------:R-:W-:Y:S01]  /*0bf0*/  IMAD.SHL.U32 R16, R16, 0x8, RZ ;  /* 0x0000000810107824 */ /* 0x000fe200078e00ff */
[----:B------:R1:W-:Y:S01]  /*0c00*/  LDGSTS.E.BYPASS.LTC128B.128 [R131+0x4000], [R20.64+0x40] ;  /* 0x0400004014837fae */ /* 0x0003e2000b901d46 */
[----:B------:R-:W-:Y:S01]  /*0c10*/  IMAD.IADD R126, R133, 0x1, R15 ;  /* 0x00000001857e7824 */ /* 0x000fe200078e020f */
[----:B------:R-:W-:-:S02]  /*0c20*/  LOP3.LUT R5, R5, 0xc0, RZ, 0xc0, !PT ;  /* 0x000000c005057812 */ /* 0x000fc400078ec0ff */
[----:B------:R1:W-:Y:S01]  /*0c30*/  LDGSTS.E.BYPASS.LTC128B.128 [R131+0x5000], [R20.64+0x80] ;  /* 0x0500008014837fae */ /* 0x0003e2000b901d46 */
[----:B------:R-:W-:Y:S02]  /*0c40*/  LOP3.LUT R6, R6, 0xffffff00, RZ, 0xc0, !PT ;  /* 0xffffff0006067812 */ /* 0x000fe400078ec0ff */
[----:B------:R-:W-:Y:S01]  /*0c50*/  LOP3.LUT R9, R8, R9, RZ, 0x3c, !PT ;  /* 0x0000000908097212 */ /* 0x000fe200078e3cff */
[----:B------:R3:W-:Y:S01]  /*0c60*/  LDGSTS.E.BYPASS.LTC128B.128 [R131+0x3800], [R24.64] ;  /* 0x0380000018837fae */ /* 0x0007e2000b901d46 */
[----:B------:R-:W-:Y:S01]  /*0c70*/  LEA.HI.X R8, R12, R126, R13, 0x6, P0 ;  /* 0x0000007e0c087211 */ /* 0x000fe200000f340d */
[----:B------:R-:W-:Y:S01]  /*0c80*/  IMAD R12, R97, 0x200, R6 ;  /* 0x00000200610c7824 */ /* 0x000fe200078e0206 */
[----:B------:R-:W-:Y:S01]  /*0c90*/  LOP3.LUT R16, R5, 0x8, R16, 0xf8, !PT ;  /* 0x0000000805107812 */ /* 0x000fe200078ef810 */
[----:B------:R3:W-:Y:S01]  /*0ca0*/  LDGSTS.E.BYPASS.LTC128B.128 [R131+0x4800], [R24.64+0x40] ;  /* 0x0480004018837fae */ /* 0x0007e2000b901d46 */
[----:B------:R-:W-:Y:S01]  /*0cb0*/  SHF.R.U32.HI R5, RZ, 0x3, R5 ;  /* 0x00000003ff057819 */ /* 0x000fe20000011605 */
[----:B------:R-:W-:Y:S01]  /*0cc0*/  IMAD.U32 R0, R0, 0x20, R9 ;  /* 0x0000002000007824 */ /* 0x000fe200078e0009 */
[C---:B------:R-:W-:Y:S01]  /*0cd0*/  LEA R14, P0, R11.reuse, c[0x0][0x170], 0x1 ;  /* 0x00005c000b0e7a11 */ /* 0x040fe200078008ff */
[----:B------:R3:W-:Y:S01]  /*0ce0*/  LDGSTS.E.BYPASS.LTC128B.128 [R131+0x5800], [R24.64+0x80] ;  /* 0x0580008018837fae */ /* 0x0007e2000b901d46 */
[----:B------:R-:W-:Y:S01]  /*0cf0*/  LOP3.LUT R5, R16, R5, RZ, 0x3c, !PT ;  /* 0x0000000510057212 */ /* 0x000fe200078e3cff */
[----:B------:R-:W-:Y:S01]  /*0d00*/  IMAD.SHL.U32 R99, R0, 0x2, RZ ;  /* 0x0000000200637824 */ /* 0x000fe200078e00ff */
[----:B------:R-:W-:Y:S01]  /*0d10*/  LEA.HI.X R15, R11, c[0x0][0x174], R8, 0x1, P0 ;  /* 0x00005d000b0f7a11 */ /* 0x000fe200000f0c08 */
[----:B------:R-:W0:Y:S01]  /*0d20*/  LDGDEPBAR ;  /* 0x00000000000079af */ /* 0x000e220000000000 */
[----:B------:R-:W-:Y:S01]  /*0d30*/  IMAD R8, R7, 0x20, R12 ;  /* 0x0000002007087824 */ /* 0x000fe200078e020c */
[----:B------:R-:W-:-:S02]  /*0d40*/  IADD3 R10, P0, R130, R14, RZ ;  /* 0x0000000e820a7210 */ /* 0x000fc40007f1e0ff */
[----:B------:R-:W-:Y:S01]  /*0d50*/  LOP3.LUT P1, RZ, R3, 0x2, RZ, 0xc0, !PT ;  /* 0x0000000203ff7812 */ /* 0x000fe2000782c0ff */
[----:B------:R-:W-:Y:S01]  /*0d60*/  IMAD.IADD R125, R5, 0x1, R8 ;  /* 0x00000001057d7824 */ /* 0x000fe200078e0208 */
[----:B------:R-:W-:Y:S01]  /*0d70*/  LEA R124, R0, 0x3000, 0x1 ;  /* 0x00003000007c7811 */ /* 0x000fe200078e08ff */
[----:B------:R-:W-:Y:S01]  /*0d80*/  IMAD.X R11, R129, 0x1, R15, P0 ;  /* 0x00000001810b7824 */ /* 0x000fe200000e060f */
[----:B------:R-:W-:Y:S01]  /*0d90*/  LOP3.LUT P0, RZ, R4, 0x2, RZ, 0xc0, !PT ;  /* 0x0000000204ff7812 */ /* 0x000fe2000780c0ff */
[----:B------:R-:W-:Y:S02]  /*0da0*/  IMAD.SHL.U32 R125, R125, 0x2, RZ ;  /* 0x000000027d7d7824 */ /* 0x000fe400078e00ff */
[----:B------:R-:W-:-:S05]  /*0db0*/  IMAD.MOV.U32 R4, RZ, RZ, 0x20 ;  /* 0x00000020ff047424 */ /* 0x000fca00078e00ff */
[C---:B------:R-:W-:Y:S02]  /*0dc0*/  SEL R3, R4.reuse, 0xffffffe0, !P0 ;  /* 0xffffffe004037807 */ /* 0x040fe40004000000 */
[----:B------:R-:W-:-:S03]  /*0dd0*/  SEL R4, R4, 0xffffffe0, !P1 ;  /* 0xffffffe004047807 */ /* 0x000fc60004800000 */
[----:B------:R-:W-:Y:S02]  /*0de0*/  IMAD.IADD R122, R124, 0x1, R3 ;  /* 0x000000017c7a7824 */ /* 0x000fe400078e0203 */
[----:B------:R-:W-:Y:S01]  /*0df0*/  IMAD.IADD R123, R125, 0x1, R4 ;  /* 0x000000017d7b7824 */ /* 0x000fe200078e0204 */
[----:B------:R-:W-:-:S04]  /*0e00*/  DEPBAR.LE SB0, 0x0 ;  /* 0x000080000000791a */ /* 0x000fc80000000000 */
[----:B------:R-:W-:Y:S06]  /*0e10*/  BAR.SYNC.DEFER_BLOCKING 0x0 ;  /* 0x0000000000007b1d */ /* 0x000fec0000010000 */
        /* <DEDUP_REMOVED lines=10> */
[----:B-1----:R-:W2:Y:S04]  /*0ec0*/  LDSM.16.M88.4 R20, [R99+0x3000] ;  /* 0x003000006314783b */ /* 0x002ea80000000200 */
[----:B------:R-:W-:Y:S04]  /*0ed0*/  LDSM.16.M88.4 R76, [R123] ;  /* 0x000000007b4c783b */ /* 0x000fe80000000200 */
[----:B---3--:R-:W-:Y:S04]  /*0ee0*/  LDSM.16.M88.4 R24, [R122] ;  /* 0x000000007a18783b */ /* 0x008fe80000000200 */
[----:B------:R-:W1:Y:S04]  /*0ef0*/  LDSM.16.M88.4 R36, [R99+0x3400] ;  /* 0x003400006324783b */ /* 0x000e680000000200 */
[----:B------:R-:W-:Y:S04]  /*0f00*/  LDSM.16.M88.4 R60, [R125+0x1000] ;  /* 0x001000007d3c783b */ /* 0x000fe80000000200 */
[----:B------:R-:W-:Y:S04]  /*0f10*/  LDSM.16.M88.4 R56, [R99+0x4000] ;  /* 0x004000006338783b */ /* 0x000fe80000000200 */
[----:B------:R-:W3:Y:S04]  /*0f20*/  LDSM.16.M88.4 R48, [R99+0x3800] ;  /* 0x003800006330783b */ /* 0x000ee80000000200 */
[----:B----4-:R-:W4:Y:S04]  /*0f30*/  LDSM.16.M88.4 R12, [R99+0x3c00] ;  /* 0x003c0000630c783b */ /* 0x010f280000000200 */
[----:B-----5:R-:W5:Y:S04]  /*0f40*/  LDSM.16.M88.4 R8, [R122+0x400] ;  /* 0x000400007a08783b */ /* 0x020f680000000200 */
[----:B------:R-:W-:Y:S01]  /*0f50*/  LDSM.16.M88.4 R44, [R123+0x1000] ;  /* 0x001000007b2c783b */ /* 0x000fe20000000200 */
[C---:B--2---:R-:W-:Y:S03]  /*0f60*/  HMMA.16816.F32 R16, R64.reuse, R20, RZ ;  /* 0x000000144010723c */ /* 0x044fe600000018ff */
[----:B------:R-:W2:Y:S04]  /*0f70*/  LDSM.16.M88.4 R40, [R122+0x1000] ;  /* 0x001000007a28783b */ /* 0x000ea80000000200 */
[----:B------:R-:W2:Y:S01]  /*0f80*/  LDSM.16.M88.4 R88, [R122+0x800] ;  /* 0x000800007a58783b */ /* 0x000ea20000000200 */
[C---:B------:R-:W-:Y:S03]  /*0f90*/  HMMA.16816.F32 R20, R64.reuse, R22, RZ ;  /* 0x000000164014723c */ /* 0x040fe600000018ff */
[----:B------:R-:W2:Y:S04]  /*0fa0*/  LDSM.16.M88.4 R32, [R99+0x4400] ;  /* 0x004400006320783b */ /* 0x000ea80000000200 */
[----:B------:R-:W-:Y:S01]  /*0fb0*/  LDSM.16.M88.4 R84, [R122+0x1400] ;  /* 0x001400007a54783b */ /* 0x000fe20000000200 */
[----:B-1----:R-:W-:Y:S03]  /*0fc0*/  HMMA.16816.F32 R28, R64, R36, RZ ;  /* 0x00000024401c723c */ /* 0x002fe600000018ff */
[----:B------:R-:W-:Y:S04]  /*0fd0*/  LDSM.16.M88.4 R80, [R122+0x2000] ;  /* 0x002000007a50783b */ /* 0x000fe80000000200 */
[----:B------:R-:W-:Y:S01]  /*0fe0*/  LDSM.16.M88.4 R72, [R122+0xc00] ;  /* 0x000c00007a48783b */ /* 0x000fe20000000200 */
[C---:B------:R-:W-:Y:S03]  /*0ff0*/  HMMA.16816.F32 R16, R76.reuse, R24, R16 ;  /* 0x000000184c10723c */ /* 0x040fe60000001810 */
[----:B------:R-:W0:Y:S05]  /*1000*/  LDGDEPBAR ;  /* 0x00000000000079af */ /* 0x000e2a0000000000 */
[----:B------:R-:W-:Y:S01]  /*1010*/  HMMA.16816.F32 R20, R76, R26, R20 ;  /* 0x0000001a4c14723c */ /* 0x000fe20000001814 */
[----:B------:R-:W-:Y:S07]  /*1020*/  LDSM.16.M88.4 R24, [R99+0x5000] ;  /* 0x005000006318783b */ /* 0x000fee0000000200 */
[----:B---3--:R-:W-:Y:S08]  /*1030*/  HMMA.16816.F32 R52, R64, R48, RZ ;  /* 0x000000304034723c */ /* 0x008ff000000018ff */
[----:B------:R-:W-:Y:S08]  /*1040*/  HMMA.16816.F32 R16, R60, R56, R16 ;  /* 0x000000383c10723c */ /* 0x000ff00000001810 */
[C---:B------:R-:W-:Y:S08]  /*1050*/  HMMA.16816.F32 R36, R64.reuse, R38, RZ ;  /* 0x000000264024723c */ /* 0x040ff000000018ff */
[C---:B------:R-:W-:Y:S08]  /*1060*/  HMMA.16816.F32 R48, R64.reuse, R50, RZ ;  /* 0x000000324030723c */ /* 0x040ff000000018ff */
[C---:B----4-:R-:W-:Y:S08]  /*1070*/  HMMA.16816.F32 R68, R64.reuse, R12, RZ ;  /* 0x0000000c4044723c */ /* 0x050ff000000018ff */
[----:B------:R-:W-:Y:S01]  /*1080*/  HMMA.16816.F32 R64, R64, R14, RZ ;  /* 0x0000000e4040723c */ /* 0x000fe200000018ff */
[----:B------:R-:W1:Y:S07]  /*1090*/  LDSM.16.M88.4 R12, [R125+0x2000] ;  /* 0x002000007d0c783b */ /* 0x000e6e0000000200 */
[----:B-----5:R-:W-:Y:S08]  /*10a0*/  HMMA.16816.F32 R28, R76, R8, R28 ;  /* 0x000000084c1c723c */ /* 0x020ff0000000181c */
[----:B------:R-:W-:Y:S01]  /*10b0*/  HMMA.16816.F32 R20, R60, R58, R20 ;  /* 0x0000003a3c14723c */ /* 0x000fe20000001814 */
[----:B------:R-:W3:Y:S07]  /*10c0*/  LDSM.16.M88.4 R56, [R99+0x4800] ;  /* 0x004800006338783b */ /* 0x000eee0000000200 */
[----:B--2---:R-:W-:Y:S08]  /*10d0*/  HMMA.16816.F32 R16, R44, R40, R16 ;  /* 0x000000282c10723c */ /* 0x004ff00000001810 */
[C---:B------:R-:W-:Y:S01]  /*10e0*/  HMMA.16816.F32 R36, R76.reuse, R10, R36 ;  /* 0x0000000a4c24723c */ /* 0x040fe20000001824 */
[----:B------:R-:W2:Y:S07]  /*10f0*/  LDSM.16.M88.4 R8, [R123+0x2000] ;  /* 0x002000007b08783b */ /* 0x000eae0000000200 */
[----:B------:R-:W-:Y:S08]  /*1100*/  HMMA.16816.F32 R52, R76, R88, R52 ;  /* 0x000000584c34723c */ /* 0x000ff00000001834 */
[----:B------:R-:W-:Y:S08]  /*1110*/  HMMA.16816.F32 R28, R60, R32, R28 ;  /* 0x000000203c1c723c */ /* 0x000ff0000000181c */
[----:B------:R-:W-:Y:S01]  /*1120*/  HMMA.16816.F32 R20, R44, R42, R20 ;  /* 0x0000002a2c14723c */ /* 0x000fe20000001814 */
[----:B------:R-:W-:Y:S07]  /*1130*/  LDSM.16.M88.4 R40, [R122+0x1800] ;  /* 0x001800007a28783b */ /* 0x000fee0000000200 */
[----:B-1----:R-:W-:Y:S08]  /*1140*/  HMMA.16816.F32 R16, R12, R24, R16 ;  /* 0x000000180c10723c */ /* 0x002ff00000001810 */
[----:B------:R-:W-:Y:S01]  /*1150*/  HMMA.16816.F32 R36, R60, R34, R36 ;  /* 0x000000223c24723c */ /* 0x000fe20000001824 */
[----:B------:R-:W1:Y:S07]  /*1160*/  LDSM.16.M88.4 R32, [R99+0x5400] ;  /* 0x005400006320783b */ /* 0x000e6e0000000200 */
[----:B------:R-:W-:Y:S08]  /*1170*/  HMMA.16816.F32 R28, R44, R84, R28 ;  /* 0x000000542c1c723c */ /* 0x000ff0000000181c */
[----:B---3--:R-:W-:Y:S08]  /*1180*/  HMMA.16816.F32 R52, R60, R56, R52 ;  /* 0x000000383c34723c */ /* 0x008ff00000001834 */
[----:B------:R-:W-:Y:S01]  /*1190*/  HMMA.16816.F32 R20, R12, R26, R20 ;  /* 0x0000001a0c14723c */ /* 0x000fe20000001814 */
[----:B------:R-:W3:Y:S07]  /*11a0*/  LDSM.16.M88.4 R24, [R122+0x2400] ;  /* 0x002400007a18783b */ /* 0x000eee0000000200 */
[----:B--2---:R-:W-:Y:S08]  /*11b0*/  HMMA.16816.F32 R16, R8, R80, R16 ;  /* 0x000000500810723c */ /* 0x004ff00000001810 */
[----:B------:R-:W-:Y:S08]  /*11c0*/  HMMA.16816.F32 R48, R76, R90, R48 ;  /* 0x0000005a4c30723c */ /* 0x000ff00000001830 */
[----:B-1----:R-:W-:Y:S08]  /*11d0*/  HMMA.16816.F32 R28, R12, R32, R28 ;  /* 0x000000200c1c723c */ /* 0x002ff0000000181c */
[----:B------:R-:W-:Y:S01]  /*11e0*/  HMMA.16816.F32 R52, R44, R40, R52 ;  /* 0x000000282c34723c */ /* 0x000fe20000001834 */
[----:B------:R-:W-:-:S02]  /*11f0*/  FMUL.FTZ R0, R16, c[0x0][0x2ec] ;  /* 0x0000bb0010007a20 */ /* 0x000fc40000410000 */
[----:B------:R-:W-:Y:S02]  /*1200*/  FMUL.FTZ R56, R17, c[0x0][0x2ec] ;  /* 0x0000bb0011387a20 */ /* 0x000fe40000410000 */
[----:B------:R-:W-:Y:S02]  /*1210*/  FMUL.FTZ R3, R18, c[0x0][0x2ec] ;  /* 0x0000bb0012037a20 */ /* 0x000fe40000410000 */
[----:B------:R-:W-:Y:S01]  /*1220*/  FMUL.FTZ R40, R19, c[0x0][0x2ec] ;  /* 0x0000bb0013287a20 */ /* 0x000fe20000410000 */
[----:B------:R-:W-:Y:S01]  /*1230*/  HMMA.16816.F32 R20, R8, R82, R20 ;  /* 0x000000520814723c */ /* 0x000fe20000001814 */
[----:B------:R-:W1:Y:S01]  /*1240*/  LDSM.16.M88.4 R16, [R99+0x4c00] ;  /* 0x004c00006310783b */ /* 0x000e620000000200 */
[----:B------:R-:W2:Y:S03]  /*1250*/  MUFU.TANH R56, R56 ;  /* 0x0000003800387308 */ /* 0x000ea60000002400 */
[----:B------:R-:W-:Y:S03]  /*1260*/  LDSM.16.M88.4 R80, [R99+0x5800] ;  /* 0x005800006350783b */ /* 0x000fe60000000200 */
[----:B------:R-:W-:Y:S02]  /*1270*/  HMMA.16816.F32 R36, R44, R86, R36 ;  /* 0x000000562c24723c */ /* 0x000fe40000001824 */
[----:B------:R-:W4:Y:S06]  /*1280*/  MUFU.TANH R40, R40 ;  /* 0x0000002800287308 */ /* 0x000f2c0000002400 */
[----:B------:R-:W-:Y:S02]  /*1290*/  HMMA.16816.F32 R68, R76, R72, R68 ;  /* 0x000000484c44723c */ /* 0x000fe40000001844 */
[----:B------:R-:W-:Y:S06]  /*12a0*/  MUFU.TANH R0, R0 ;  /* 0x0000000000007308 */ /* 0x000fec0000002400 */
[----:B------:R-:W-:Y:S01]  /*12b0*/  HMMA.16816.F32 R48, R60, R58, R48 ;  /* 0x0000003a3c30723c */ /* 0x000fe20000001830 */
[----:B------:R-:W-:Y:S01]  /*12c0*/  FMUL.FTZ R41, R22, c[0x0][0x2ec] ;  /* 0x0000bb0016297a20 */ /* 0x000fe20000410000 */
[----:B------:R-:W-:Y:S01]  /*12d0*/  MUFU.TANH R3, R3 ;  /* 0x0000000300037308 */ /* 0x000fe20000002400 */
[----:B------:R-:W-:-:S05]  /*12e0*/  FMUL.FTZ R57, R23, c[0x0][0x2ec] ;  /* 0x0000bb0017397a20 */ /* 0x000fca0000410000 */
[----:B---3--:R-:W-:Y:S02]  /*12f0*/  HMMA.16816.F32 R28, R8, R24, R28 ;  /* 0x00000018081c723c */ /* 0x008fe4000000181c */
[----:B------:R-:W-:Y:S05]  /*1300*/  MUFU.TANH R41, R41 ;  /* 0x0000002900297308 */ /* 0x000fea0000002400 */
[----:B------:R-:W-:Y:S01]  /*1310*/  FMUL.FTZ R24, R20, c[0x0][0x2ec] ;  /* 0x0000bb0014187a20 */ /* 0x000fe20000410000 */
[----:B------:R-:W-:Y:S01]  /*1320*/  HMMA.16816.F32 R64, R76, R74, R64 ;  /* 0x0000004a4c40723c */ /* 0x000fe20000001840 */
[----:B------:R-:W-:Y:S01]  /*1330*/  FMUL.FTZ R25, R21, c[0x0][0x2ec] ;  /* 0x0000bb0015197a20 */ /* 0x000fe20000410000 */
[----:B------:R-:W-:Y:S01]  /*1340*/  MUFU.TANH R57, R57 ;  /* 0x0000003900397308 */ /* 0x000fe20000002400 */
[----:B------:R-:W3:Y:S05]  /*1350*/  LDSM.16.M88.4 R20, [R122+0x1c00] ;  /* 0x001c00007a14783b */ /* 0x000eea0000000200 */
[----:B------:R-:W-:Y:S01]  /*1360*/  HMMA.16816.F32 R36, R12, R34, R36 ;  /* 0x000000220c24723c */ /* 0x000fe20000001824 */
[----:B------:R-:W-:Y:S01]  /*1370*/  LDSM.16.M88.4 R32, [R122+0x2800] ;  /* 0x002800007a20783b */ /* 0x000fe20000000200 */
[----:B------:R-:W5:Y:S06]  /*1380*/  MUFU.TANH R24, R24 ;  /* 0x0000001800187308 */ /* 0x000f6c0000002400 */
[----:B-1----:R-:W-:Y:S02]  /*1390*/  HMMA.16816.F32 R68, R60, R16, R68 ;  /* 0x000000103c44723c */ /* 0x002fe40000001844 */
[----:B------:R-:W1:Y:S06]  /*13a0*/  MUFU.TANH R25, R25 ;  /* 0x0000001900197308 */ /* 0x000e6c0000002400 */
[----:B------:R-:W-:Y:S08]  /*13b0*/  HMMA.16816.F32 R48, R44, R42, R48 ;  /* 0x0000002a2c30723c */ /* 0x000ff00000001830 */
[----:B------:R-:W-:Y:S01]  /*13c0*/  HMMA.16816.F32 R64, R60, R18, R64 ;  /* 0x000000123c40723c */ /* 0x000fe20000001840 */
[----:B------:R-:W1:Y:S07]  /*13d0*/  LDSM.16.M88.4 R16, [R99+0x5c00] ;  /* 0x005c00006310783b */ /* 0x000e6e0000000200 */
[----:B------:R-:W-:Y:S07]  /*13e0*/  HMMA.16816.F32 R36, R8, R26, R36 ;  /* 0x0000001a0824723c */ /* 0x000fee0000001824 */
[----:B------:R-:W-:Y:S01]  /*13f0*/  FMUL.FTZ R27, R29, c[0x0][0x2ec] ;  /* 0x0000bb001d1b7a20 */ /* 0x000fe20000410000 */
[----:B---3--:R-:W-:Y:S01]  /*1400*/  HMMA.16816.F32 R68, R44, R20, R68 ;  /* 0x000000142c44723c */ /* 0x008fe20000001844 */
[----:B------:R-:W-:-:S02]  /*1410*/  FMUL.FTZ R29, R31, c[0x0][0x2ec] ;  /* 0x0000bb001f1d7a20 */ /* 0x000fc40000410000 */
[----:B------:R-:W-:Y:S02]  /*1420*/  FMUL.FTZ R26, R28, c[0x0][0x2ec] ;  /* 0x0000bb001c1a7a20 */ /* 0x000fe40000410000 */
[----:B------:R-:W-:Y:S01]  /*1430*/  FMUL.FTZ R28, R30, c[0x0][0x2ec] ;  /* 0x0000bb001e1c7a20 */ /* 0x000fe20000410000 */
[----:B------:R-:W-:Y:S02]  /*1440*/  MUFU.TANH R27, R27 ;  /* 0x0000001b001b7308 */ /* 0x000fe40000002400 */
[----:B------:R-:W-:Y:S06]  /*1450*/  HMMA.16816.F32 R48, R12, R82, R48 ;  /* 0x000000520c30723c */ /* 0x000fec0000001830 */
[----:B------:R-:W3:Y:S02]  /*1460*/  MUFU.TANH R26, R26 ;  /* 0x0000001a001a7308 */ /* 0x000ee40000002400 */
[----:B------:R-:W-:Y:S01]  /*1470*/  HMMA.16816.F32 R64, R44, R22, R64 ;  /* 0x000000162c40723c */ /* 0x000fe20000001840 */
[----:B------:R-:W2:Y:S01]  /*1480*/  LDSM.16.M88.4 R20, [R122+0x2c00] ;  /* 0x002c00007a14783b */ /* 0x000ea20000000200 */
[----:B------:R-:W-:Y:S01]  /*1490*/  FMUL.FTZ R31, R37, c[0x0][0x2ec] ;  /* 0x0000bb00251f7a20 */ /* 0x000fe20000410000 */
[----:B------:R-:W-:Y:S01]  /*14a0*/  LOP3.LUT R37, R96, 0xffffffe0, RZ, 0xc0, !PT ;  /* 0xffffffe060257812 */ /* 0x000fe200078ec0ff */
[----:B------:R-:W-:Y:S01]  /*14b0*/  FMUL.FTZ R30, R36, c[0x0][0x2ec] ;  /* 0x0000bb00241e7a20 */ /* 0x000fe20000410000 */
[----:B------:R-:W-:Y:S01]  /*14c0*/  SHF.R.S32.HI R96, RZ, 0x1f, R96 ;  /* 0x0000001fff607819 */ /* 0x000fe20000011460 */
[----:B------:R-:W2:Y:S01]  /*14d0*/  MUFU.TANH R28, R28 ;  /* 0x0000001c001c7308 */ /* 0x000ea20000002400 */
[----:B------:R-:W-:-:S04]  /*14e0*/  DEPBAR.LE SB0, 0x0 ;  /* 0x000080000000791a */ /* 0x000fc80000000000 */
[C---:B------:R-:W-:Y:S01]  /*14f0*/  HMMA.16816.F32 R52, R12.reuse, R80, R52 ;  /* 0x000000500c34723c */ /* 0x040fe20000001834 */
[----:B------:R-:W-:Y:S01]  /*1500*/  IMAD.IADD R37, R94, 0x1, -R37 ;  /* 0x000000015e257824 */ /* 0x000fe200078e0a25 */
[----:B------:R-:W-:Y:S01]  /*1510*/  LEA.HI R96, R96, R97, RZ, 0x2 ;  /* 0x0000006160607211 */ /* 0x000fe200078f10ff */
[----:B------:R-:W-:Y:S01]  /*1520*/  IMAD.SHL.U32 R94, R94, 0x2, RZ ;  /* 0x000000025e5e7824 */ /* 0x000fe200078e00ff */
[----:B------:R-:W2:Y:S02]  /*1530*/  MUFU.TANH R29, R29 ;  /* 0x0000001d001d7308 */ /* 0x000ea40000002400 */
[----:B------:R-:W-:Y:S02]  /*1540*/  SHF.R.S32.HI R36, RZ, 0x1f, R37 ;  /* 0x0000001fff247819 */ /* 0x000fe40000011425 */
[----:B-1----:R-:W-:Y:S01]  /*1550*/  HMMA.16816.F32 R68, R12, R16, R68 ;  /* 0x000000100c44723c */ /* 0x002fe20000001844 */
[----:B------:R-:W-:Y:S02]  /*1560*/  LOP3.LUT R94, R94, 0x6, RZ, 0xc0, !PT ;  /* 0x000000065e5e7812 */ /* 0x000fe400078ec0ff */
[----:B------:R-:W-:Y:S01]  /*1570*/  LEA.HI R36, R36, R37, RZ, 0x2 ;  /* 0x0000002524247211 */ /* 0x000fe200078f10ff */
[----:B------:R-:W1:Y:S01]  /*1580*/  MUFU.TANH R30, R30 ;  /* 0x0000001e001e7308 */ /* 0x000e620000002400 */
[----:B------:R-:W-:Y:S01]  /*1590*/  LOP3.LUT R96, R96, 0xfffffffc, RZ, 0xc0, !PT ;  /* 0xfffffffc60607812 */ /* 0x000fe200078ec0ff */
[----:B------:R-:W-:Y:S01]  /*15a0*/  IMAD R95, R95, 0x40, R94 ;  /* 0x000000405f5f7824 */ /* 0x000fe200078e025e */
[----:B------:R-:W-:Y:S01]  /*15b0*/  SHF.R.S32.HI R138, RZ, 0x2, R36 ;  /* 0x00000002ff8a7819 */ /* 0x000fe20000011424 */
[----:B------:R-:W-:Y:S01]  /*15c0*/  HMMA.16816.F32 R48, R8, R34, R48 ;  /* 0x000000220830723c */ /* 0x000fe20000001830 */
[----:B------:R-:W-:-:S02]  /*15d0*/  IMAD R36, R7, 0x20, R6 ;  /* 0x0000002007247824 */ /* 0x000fc400078e0206 */
[C---:B------:R-:W-:Y:S01]  /*15e0*/  IADD3 R7, R95.reuse, 0x8, RZ ;  /* 0x000000085f077810 */ /* 0x040fe20007ffe0ff */
[----:B------:R-:W1:Y:S01]  /*15f0*/  MUFU.TANH R31, R31 ;  /* 0x0000001f001f7308 */ /* 0x000e620000002400 */
[----:B------:R-:W-:Y:S01]  /*1600*/  IADD3 R37, R95, 0x29, RZ ;  /* 0x000000295f257810 */ /* 0x000fe20007ffe0ff */
[C---:B------:R-:W-:Y:S02]  /*1610*/  IMAD.IADD R139, R97.reuse, 0x1, -R96 ;  /* 0x00000001618b7824 */ /* 0x040fe400078e0a60 */
[----:B------:R-:W-:Y:S01]  /*1620*/  IMAD R35, R97, 0x10, R98 ;  /* 0x0000001061237824 */ /* 0x000fe200078e0262 */
[----:B------:R-:W-:Y:S01]  /*1630*/  HMMA.16816.F32 R52, R8, R32, R52 ;  /* 0x000000200834723c */ /* 0x000fe20000001834 */
[----:B------:R-:W-:-:S03]  /*1640*/  IMAD.IADD R121, R5, 0x1, R36 ;  /* 0x0000000105797824 */ /* 0x000fc600078e0224 */
[----:B------:R-:W-:Y:S02]  /*1650*/  IADD3 R16, R35, 0x1, R138 ;  /* 0x0000000123107810 */ /* 0x000fe40007ffe08a */
[----:B------:R-:W-:Y:S01]  /*1660*/  IADD3 R35, R95, 0x1, RZ ;  /* 0x000000015f237810 */ /* 0x000fe20007ffe0ff */
[----:B------:R-:W-:Y:S01]  /*1670*/  FMUL.FTZ R32, R38, c[0x0][0x2ec] ;  /* 0x0000bb0026207a20 */ /* 0x000fe20000410000 */
[----:B------:R-:W-:Y:S01]  /*1680*/  HMMA.16816.F32 R64, R12, R18, R64 ;  /* 0x000000120c40723c */ /* 0x000fe20000001840 */
[----:B------:R-:W-:Y:S01]  /*1690*/  IADD3 R38, R93, -c[0x0][0x214], R16 ;  /* 0x800085005d267a10 */ /* 0x000fe20007ffe010 */
[----:B------:R-:W-:-:S03]  /*16a0*/  FMUL.FTZ R33, R39, c[0x0][0x2ec] ;  /* 0x0000bb0027217a20 */ /* 0x000fc60000410000 */
[----:B------:R-:W-:Y:S01]  /*16b0*/  IADD3 R38, R38, c[0x0][0x2e8], RZ ;  /* 0x0000ba0026267a10 */ /* 0x000fe20007ffe0ff */
[----:B------:R-:W1:Y:S01]  /*16c0*/  MUFU.TANH R32, R32 ;  /* 0x0000002000207308 */ /* 0x000e620000002400 */
[----:B------:R-:W-:Y:S01]  /*16d0*/  FMUL.FTZ R50, R50, c[0x0][0x2ec] ;  /* 0x0000bb0032327a20 */ /* 0x000fe20000410000 */
[C---:B--2---:R-:W-:Y:S01]  /*16e0*/  HMMA.16816.F32 R68, R8.reuse, R20, R68 ;  /* 0x000000140844723c */ /* 0x044fe20000001844 */
[----:B------:R-:W-:Y:S01]  /*16f0*/  IADD3 R34, R38, 0x8, RZ ;  /* 0x0000000826227810 */ /* 0x000fe20007ffe0ff */
[----:B------:R-:W-:Y:S01]  /*1700*/  FMUL.FTZ R48, R48, c[0x0][0x2ec] ;  /* 0x0000bb0030307a20 */ /* 0x000fe20000410000 */
[-C--:B------:R-:W-:Y:S01]  /*1710*/  IMNMX R38, R38, R93.reuse, PT ;  /* 0x0000005d26267217 */ /* 0x080fe20003800200 */
[----:B------:R-:W-:Y:S01]  /*1720*/  FMUL.FTZ R51, R51, c[0x0][0x2ec] ;  /* 0x0000bb0033337a20 */ /* 0x000fe20000410000 */
[----:B------:R-:W-:Y:S01]  /*1730*/  IMNMX R34, R34, R93, PT ;  /* 0x0000005d22227217 */ /* 0x000fe20003800200 */
[----:B------:R-:W2:Y:S01]  /*1740*/  MUFU.TANH R100, R50 ;  /* 0x0000003200647308 */ /* 0x000ea20000002400 */
[-C--:B------:R-:W-:Y:S01]  /*1750*/  ISETP.GE.AND P2, PT, R35, R38.reuse, PT ;  /* 0x000000262300720c */ /* 0x080fe20003f46270 */
[----:B------:R-:W-:Y:S01]  /*1760*/  FMUL.FTZ R17, R55, c[0x0][0x2ec] ;  /* 0x0000bb0037117a20 */ /* 0x000fe20000410000 */
[C---:B------:R-:W-:Y:S01]  /*1770*/  ISETP.GE.AND P5, PT, R7.reuse, R38, PT ;  /* 0x000000260700720c */ /* 0x040fe20003fa6270 */
[----:B------:R-:W-:Y:S01]  /*1780*/  FMUL.FTZ R54, R54, c[0x0][0x2ec] ;  /* 0x0000bb0036367a20 */ /* 0x000fe20000410000 */
[-C--:B------:R-:W-:Y:S01]  /*1790*/  ISETP.GE.AND P6, PT, R7, R34.reuse, PT ;  /* 0x000000220700720c */ /* 0x080fe20003fc6270 */
[----:B------:R-:W-:Y:S01]  /*17a0*/  FMUL.FTZ R20, R49, c[0x0][0x2ec] ;  /* 0x0000bb0031147a20 */ /* 0x000fe20000410000 */
[C---:B------:R-:W-:Y:S01]  /*17b0*/  IADD3 R7, R95.reuse, 0x10, RZ ;  /* 0x000000105f077810 */ /* 0x040fe20007ffe0ff */
[----:B------:R-:W-:Y:S01]  /*17c0*/  MUFU.TANH R104, R51 ;  /* 0x0000003300687308 */ /* 0x000fe20000002400 */
[----:B------:R-:W-:Y:S01]  /*17d0*/  IADD3 R21, R95, 0x9, RZ ;  /* 0x000000095f157810 */ /* 0x000fe20007ffe0ff */
[----:B------:R-:W-:Y:S01]  /*17e0*/  HMMA.16816.F32 R64, R8, R22, R64 ;  /* 0x000000160840723c */ /* 0x000fe20000001840 */
[----:B------:R-:W-:Y:S01]  /*17f0*/  FSEL R15, R56, -INF , !P2 ;  /* 0xff800000380f7808 */ /* 0x000fe20005000000 */
[----:B------:R-:W-:Y:S01]  /*1800*/  FMUL.FTZ R52, R52, c[0x0][0x2ec] ;  /* 0x0000bb0034347a20 */ /* 0x000fe20000410000 */
[----:B------:R-:W-:Y:S01]  /*1810*/  ISETP.GE.AND P1, PT, R35, R34, PT ;  /* 0x000000222300720c */ /* 0x000fe20003f26270 */
[----:B------:R-:W-:Y:S01]  /*1820*/  FMUL.FTZ R53, R53, c[0x0][0x2ec] ;  /* 0x0000bb0035357a20 */ /* 0x000fe20000410000 */
[C---:B------:R-:W-:Y:S01]  /*1830*/  ISETP.GE.AND P3, PT, R7.reuse, R38, PT ;  /* 0x000000260700720c */ /* 0x040fe20003f66270 */
[----:B------:R-:W1:Y:S01]  /*1840*/  MUFU.TANH R35, R48 ;  /* 0x0000003000237308 */ /* 0x000e620000002400 */
[----:B------:R-:W-:Y:S01]  /*1850*/  ISETP.GE.AND P2, PT, R7, R34, PT ;  /* 0x000000220700720c */ /* 0x000fe20003f46270 */
[----:B------:R-:W-:Y:S01]  /*1860*/  FMUL.FTZ R71, R71, c[0x0][0x2ec] ;  /* 0x0000bb0047477a20 */ /* 0x000fe20000410000 */
[----:B------:R-:W-:Y:S01]  /*1870*/  IADD3 R7, R95, 0x11, RZ ;  /* 0x000000115f077810 */ /* 0x000fe20007ffe0ff */
[----:B------:R-:W-:Y:S01]  /*1880*/  FMUL.FTZ R68, R68, c[0x0][0x2ec] ;  /* 0x0000bb0044447a20 */ /* 0x000fe20000410000 */
[----:B------:R-:W-:Y:S01]  /*1890*/  ISETP.GE.AND P4, PT, R21, R38, PT ;  /* 0x000000261500720c */ /* 0x000fe20003f86270 */
[----:B------:R-:W-:Y:S01]  /*18a0*/  FMUL.FTZ R69, R69, c[0x0][0x2ec] ;  /* 0x0000bb0045457a20 */ /* 0x000fe20000410000 */
[----:B------:R-:W-:Y:S01]  /*18b0*/  ISETP.GE.AND P0, PT, R21, R34, PT ;  /* 0x000000221500720c */ /* 0x000fe20003f06270 */
[----:B------:R-:W-:Y:S01]  /*18c0*/  MUFU.TANH R88, R71 ;  /* 0x0000004700587308 */ /* 0x000fe20000002400 */
[----:B----4-:R-:W-:Y:S01]  /*18d0*/  FSEL R40, R40, -INF , !P1 ;  /* 0xff80000028287808 */ /* 0x010fe20004800000 */
[----:B------:R-:W-:Y:S01]  /*18e0*/  FMUL.FTZ R70, R70, c[0x0][0x2ec] ;  /* 0x0000bb0046467a20 */ /* 0x000fe20000410000 */
[----:B-----5:R-:W-:-:S02]  /*18f0*/  FSEL R21, R24, -INF , !P5 ;  /* 0xff80000018157808 */ /* 0x020fc40006800000 */
[C---:B------:R-:W-:Y:S02]  /*1900*/  ISETP.GE.AND P1, PT, R7.reuse, R38, PT ;  /* 0x000000260700720c */ /* 0x040fe40003f26270 */
[----:B------:R-:W-:Y:S01]  /*1910*/  ISETP.GE.AND P5, PT, R7, R34, PT ;  /* 0x000000220700720c */ /* 0x000fe20003fa6270 */
[----:B------:R-:W4:Y:S01]  /*1920*/  MUFU.TANH R33, R33 ;  /* 0x0000002100217308 */ /* 0x000f220000002400 */
[C---:B------:R-:W-:Y:S01]  /*1930*/  IADD3 R7, R95.reuse, 0x18, RZ ;  /* 0x000000185f077810 */ /* 0x040fe20007ffe0ff */
[----:B------:R-:W-:Y:S01]  /*1940*/  FMUL.FTZ R24, R64, c[0x0][0x2ec] ;  /* 0x0000bb0040187a20 */ /* 0x000fe20000410000 */
[----:B------:R-:W-:Y:S01]  /*1950*/  IADD3 R13, R95, 0x19, RZ ;  /* 0x000000195f0d7810 */ /* 0x000fe20007ffe0ff */
[----:B------:R-:W-:Y:S01]  /*1960*/  FMUL.FTZ R65, R65, c[0x0][0x2ec] ;  /* 0x0000bb0041417a20 */ /* 0x000fe20000410000 */
[----:B------:R-:W-:Y:S01]  /*1970*/  FSEL R14, R41, -INF , !P6 ;  /* 0xff800000290e7808 */ /* 0x000fe20007000000 */
[----:B------:R-:W-:Y:S01]  /*1980*/  FMUL.FTZ R66, R66, c[0x0][0x2ec] ;  /* 0x0000bb0042427a20 */ /* 0x000fe20000410000 */
[----:B------:R-:W-:Y:S01]  /*1990*/  FSEL R25, R25, -INF , !P4 ;  /* 0xff80000019197808 */ /* 0x000fe20006000000 */
[----:B------:R-:W5:Y:S01]  /*19a0*/  MUFU.TANH R16, R54 ;  /* 0x0000003600107308 */ /* 0x000f620000002400 */
[----:B------:R-:W-:-:S02]  /*19b0*/  ISETP.GE.AND P6, PT, R7, R38, PT ;  /* 0x000000260700720c */ /* 0x000fc40003fc6270 */
[----:B------:R-:W-:Y:S02]  /*19c0*/  ISETP.GE.AND P4, PT, R7, R34, PT ;  /* 0x000000220700720c */ /* 0x000fe40003f86270 */
[----:B------:R-:W-:Y:S02]  /*19d0*/  IADD3 R11, R95, 0x20, RZ ;  /* 0x000000205f0b7810 */ /* 0x000fe40007ffe0ff */
[----:B------:R-:W-:Y:S01]  /*19e0*/  FSEL R6, R57, -INF , !P0 ;  /* 0xff80000039067808 */ /* 0x000fe20004000000 */
[----:B------:R-:W1:Y:S01]  /*19f0*/  MUFU.TANH R17, R17 ;  /* 0x0000001100117308 */ /* 0x000e620000002400 */
[----:B---3--:R-:W-:Y:S02]  /*1a00*/  FSEL R7, R26, -INF , !P3 ;  /* 0xff8000001a077808 */ /* 0x008fe40005800000 */
[C---:B------:R-:W-:Y:S02]  /*1a10*/  ISETP.GE.AND P0, PT, R13.reuse, R38, PT ;  /* 0x000000260d00720c */ /* 0x040fe40003f06270 */
[----:B------:R-:W-:-:S02]  /*1a20*/  ISETP.GE.AND P3, PT, R13, R34, PT ;  /* 0x000000220d00720c */ /* 0x000fc40003f66270 */
[----:B------:R-:W-:Y:S01]  /*1a30*/  IADD3 R9, R95, 0x21, RZ ;  /* 0x000000215f097810 */ /* 0x000fe20007ffe0ff */
[----:B------:R-:W3:Y:S01]  /*1a40*/  MUFU.TANH R89, R52 ;  /* 0x0000003400597308 */ /* 0x000ee20000002400 */
[----:B------:R-:W-:Y:S02]  /*1a50*/  FSEL R12, R28, -INF , !P2 ;  /* 0xff8000001c0c7808 */ /* 0x000fe40005000000 */
[----:B------:R-:W-:Y:S02]  /*1a60*/  FSEL R13, R27, -INF , !P1 ;  /* 0xff8000001b0d7808 */ /* 0x000fe40004800000 */
[C---:B------:R-:W-:Y:S02]  /*1a70*/  ISETP.GE.AND P2, PT, R11.reuse, R38, PT ;  /* 0x000000260b00720c */ /* 0x040fe40003f46270 */
[----:B------:R-:W-:Y:S01]  /*1a80*/  ISETP.GE.AND P1, PT, R11, R34, PT ;  /* 0x000000220b00720c */ /* 0x000fe20003f26270 */
[----:B------:R-:W2:Y:S01]  /*1a90*/  MUFU.TANH R20, R20 ;  /* 0x0000001400147308 */ /* 0x000ea20000002400 */
[----:B------:R-:W-:-:S02]  /*1aa0*/  IADD3 R19, R95, 0x28, RZ ;  /* 0x000000285f137810 */ /* 0x000fc40007ffe0ff */
[----:B------:R-:W-:Y:S02]  /*1ab0*/  FSEL R22, R29, -INF , !P5 ;  /* 0xff8000001d167808 */ /* 0x000fe40006800000 */
[----:B-1----:R-:W-:Y:S02]  /*1ac0*/  FSEL R11, R30, -INF , !P6 ;  /* 0xff8000001e0b7808 */ /* 0x002fe40007000000 */
[C---:B------:R-:W-:Y:S01]  /*1ad0*/  ISETP.GE.AND P5, PT, R9.reuse, R38, PT ;  /* 0x000000260900720c */ /* 0x040fe20003fa6270 */
[----:B------:R-:W1:Y:S01]  /*1ae0*/  MUFU.TANH R87, R53 ;  /* 0x0000003500577308 */ /* 0x000e620000002400 */
[-C--:B------:R-:W-:Y:S02]  /*1af0*/  ISETP.GE.AND P6, PT, R9, R34.reuse, PT ;  /* 0x000000220900720c */ /* 0x080fe40003fc6270 */
[----:B------:R-:W-:Y:S02]  /*1b00*/  FSEL R9, R31, -INF , !P0 ;  /* 0xff8000001f097808 */ /* 0x000fe40004000000 */
[----:B------:R-:W-:-:S02]  /*1b10*/  ISETP.GE.AND P0, PT, R19, R34, PT ;  /* 0x000000221300720c */ /* 0x000fc40003f06270 */
[----:B------:R-:W-:Y:S01]  /*1b20*/  FSEL R10, R32, -INF , !P4 ;  /* 0xff800000200a7808 */ /* 0x000fe20006000000 */
[----:B------:R-:W1:Y:S01]  /*1b30*/  MUFU.TANH R93, R68 ;  /* 0x00000044005d7308 */ /* 0x000e620000002400 */
[----:B------:R-:W-:Y:S02]  /*1b40*/  ISETP.GE.AND P4, PT, R19, R38, PT ;  /* 0x000000261300720c */ /* 0x000fe40003f86270 */
[----:B--2---:R-:W-:Y:S02]  /*1b50*/  FSEL R100, R100, -INF , !P0 ;  /* 0xff80000064647808 */ /* 0x004fe40004000000 */
[----:B------:R-:W-:Y:S02]  /*1b60*/  ISETP.GE.AND P0, PT, R37, R34, PT ;  /* 0x000000222500720c */ /* 0x000fe40003f06270 */
[----:B------:R-:W-:Y:S01]  /*1b70*/  IADD3 R29, R95, 0x31, RZ ;  /* 0x000000315f1d7810 */ /* 0x000fe20007ffe0ff */
[----:B------:R-:W-:Y:S01]  /*1b80*/  MUFU.TANH R91, R69 ;  /* 0x00000045005b7308 */ /* 0x000fe20000002400 */
[----:B------:R-:W-:Y:S01]  /*1b90*/  FSEL R19, R35, -INF , !P4 ;  /* 0xff80000023137808 */ /* 0x000fe20006000000 */
[----:B------:R-:W-:Y:S01]  /*1ba0*/  FMUL.FTZ R35, R67, c[0x0][0x2ec] ;  /* 0x0000bb0043237a20 */ /* 0x000fe20000410000 */
[----:B------:R-:W-:-:S02]  /*1bb0*/  FSEL R104, R104, -INF , !P0 ;  /* 0xff80000068687808 */ /* 0x000fc40004000000 */
[----:B------:R-:W-:Y:S02]  /*1bc0*/  ISETP.GE.AND P0, PT, R29, R34, PT ;  /* 0x000000221d00720c */ /* 0x000fe40003f06270 */
[----:B----4-:R-:W-:Y:S01]  /*1bd0*/  FSEL R8, R33, -INF , !P3 ;  /* 0xff80000021087808 */ /* 0x010fe20005800000 */
[----:B------:R-:W2:Y:S01]  /*1be0*/  MUFU.TANH R90, R70 ;  /* 0x00000046005a7308 */ /* 0x000ea20000002400 */
[----:B------:R-:W-:Y:S02]  /*1bf0*/  FSEL R88, R88, -INF , !P0 ;  /* 0xff80000058587808 */ /* 0x000fe40004000000 */
[----:B------:R-:W-:Y:S02]  /*1c00*/  ISETP.NE.AND P0, PT, R92, 0x1, PT ;  /* 0x000000015c00780c */ /* 0x000fe40003f05270 */
[----:B------:R-:W-:Y:S02]  /*1c10*/  ISETP.GE.AND P3, PT, R37, R38, PT ;  /* 0x000000262500720c */ /* 0x000fe40003f66270 */
[----:B------:R-:W-:Y:S01]  /*1c20*/  IADD3 R31, R95, 0x30, RZ ;  /* 0x000000305f1f7810 */ /* 0x000fe20007ffe0ff */
[----:B------:R-:W4:Y:S01]  /*1c30*/  MUFU.TANH R24, R24 ;  /* 0x0000001800187308 */ /* 0x000f220000002400 */
[----:B-----5:R-:W-:-:S02]  /*1c40*/  FSEL R18, R16, -INF , !P1 ;  /* 0xff80000010127808 */ /* 0x020fc40004800000 */
[----:B------:R-:W-:Y:S02]  /*1c50*/  FSEL R16, R17, -INF , !P6 ;  /* 0xff80000011107808 */ /* 0x000fe40007000000 */
[----:B---3--:R-:W-:Y:S02]  /*1c60*/  FSEL R89, R89, -INF , !P2 ;  /* 0xff80000059597808 */ /* 0x008fe40005000000 */
[----:B------:R-:W-:Y:S01]  /*1c70*/  FSEL R17, R20, -INF , !P3 ;  /* 0xff80000014117808 */ /* 0x000fe20005800000 */
[----:B------:R-:W-:Y:S01]  /*1c80*/  MUFU.TANH R94, R65 ;  /* 0x00000041005e7308 */ /* 0x000fe20000002400 */
[-C--:B------:R-:W-:Y:S02]  /*1c90*/  ISETP.GE.AND P2, PT, R31, R38.reuse, PT ;  /* 0x000000261f00720c */ /* 0x080fe40003f46270 */
[----:B------:R-:W-:Y:S02]  /*1ca0*/  ISETP.GE.AND P1, PT, R29, R38, PT ;  /* 0x000000261d00720c */ /* 0x000fe40003f26270 */
[----:B------:R-:W-:-:S02]  /*1cb0*/  ISETP.GE.AND P3, PT, R31, R34, PT ;  /* 0x000000221f00720c */ /* 0x000fc40003f66270 */
[C---:B------:R-:W-:Y:S01]  /*1cc0*/  IADD3 R27, R95.reuse, 0x38, RZ ;  /* 0x000000385f1b7810 */ /* 0x040fe20007ffe0ff */
[----:B------:R-:W3:Y:S01]  /*1cd0*/  MUFU.TANH R84, R66 ;  /* 0x0000004200547308 */ /* 0x000ee20000002400 */
[----:B------:R-:W-:Y:S02]  /*1ce0*/  IADD3 R23, R95, 0x39, RZ ;  /* 0x000000395f177810 */ /* 0x000fe40007ffe0ff */
[----:B-1----:R-:W-:Y:S02]  /*1cf0*/  FSEL R87, R87, -INF , !P5 ;  /* 0xff80000057577808 */ /* 0x002fe40006800000 */
[----:B------:R-:W-:Y:S02]  /*1d00*/  FSEL R93, R93, -INF , !P2 ;  /* 0xff8000005d5d7808 */ /* 0x000fe40005000000 */
[----:B--2---:R-:W-:Y:S01]  /*1d10*/  FSEL R90, R90, -INF , !P3 ;  /* 0xff8000005a5a7808 */ /* 0x004fe20005800000 */
[----:B------:R-:W1:Y:S01]  /*1d20*/  MUFU.TANH R35, R35 ;  /* 0x0000002300237308 */ /* 0x000e620000002400 */
[----:B------:R-:W-:Y:S01]  /*1d30*/  FSEL R91, R91, -INF , !P1 ;  /* 0xff8000005b5b7808 */ /* 0x000fe20004800000 */
[----:B------:R-:W-:Y:S01]  /*1d40*/  BAR.SYNC.DEFER_BLOCKING 0x0 ;  /* 0x0000000000007b1d */ /* 0x000fe20000010000 */
[----:B------:R-:W-:-:S02]  /*1d50*/  ISETP.GE.AND P5, PT, R27, R38, PT ;  /* 0x000000261b00720c */ /* 0x000fc40003fa6270 */
[-C--:B------:R-:W-:Y:S02]  /*1d60*/  ISETP.GE.AND P6, PT, R95, R38.reuse, PT ;  /* 0x000000265f00720c */ /* 0x080fe40003fc6270 */
[----:B------:R-:W-:Y:S02]  /*1d70*/  ISETP.GE.AND P4, PT, R23, R38, PT ;  /* 0x000000261700720c */ /* 0x000fe40003f86270 */
[-C--:B------:R-:W-:Y:S02]  /*1d80*/  ISETP.GE.AND P2, PT, R27, R34.reuse, PT ;  /* 0x000000221b00720c */ /* 0x080fe40003f46270 */
[-C--:B------:R-:W-:Y:S02]  /*1d90*/  ISETP.GE.AND P3, PT, R95, R34.reuse, PT ;  /* 0x000000225f00720c */ /* 0x080fe40003f66270 */
[----:B------:R-:W-:Y:S02]  /*1da0*/  ISETP.GE.AND P1, PT, R23, R34, PT ;  /* 0x000000221700720c */ /* 0x000fe40003f26270 */
[----:B----4-:R-:W-:-:S02]  /*1db0*/  FSEL R95, R24, -INF , !P5 ;  /* 0xff800000185f7808 */ /* 0x010fc40006800000 */
[----:B---3--:R-:W-:Y:S02]  /*1dc0*/  FSEL R84, R84, -INF , !P2 ;  /* 0xff80000054547808 */ /* 0x008fe40005000000 */
[----:B------:R-:W-:Y:S02]  /*1dd0*/  FSEL R0, R0, -INF , !P6 ;  /* 0xff80000000007808 */ /* 0x000fe40007000000 */
[----:B------:R-:W-:Y:S02]  /*1de0*/  FSEL R94, R94, -INF , !P4 ;  /* 0xff8000005e5e7808 */ /* 0x000fe40006000000 */
[----:B------:R-:W-:Y:S02]  /*1df0*/  FSEL R3, R3, -INF , !P3 ;  /* 0xff80000003037808 */ /* 0x000fe40005800000 */
[----:B-1----:R-:W-:Y:S01]  /*1e00*/  FSEL R35, R35, -INF , !P1 ;  /* 0xff80000023237808 */ /* 0x002fe20004800000 */
        /* <DEDUP_REMOVED lines=24> */
.L_x_734:
        /* <DEDUP_REMOVED lines=36> */
[----:B------:R-:W-:Y:S04]  /*21d0*/  LDSM.16.MT88.4 R60, [R121+0x7000] ;  /* 0x00700000793c783b */ /* 0x000fe80000004200 */
[----:B------:R-:W-:Y:S01]  /*21e0*/  LDSM.16.MT88.4 R52, [R120+0x7000] ;  /* 0x007000007834783b */ /* 0x000fe20000004200 */
[----:B--2---:R-:W-:-:S02]  /*21f0*/  FMNMX.FTZ R23, R24, R23, !PT ;  /* 0x0000001718177209 */ /* 0x004fc40007810000 */
[----:B---3--:R-:W-:-:S03]  /*2200*/  FMNMX.FTZ R20, R27, R20, !PT ;  /* 0x000000141b147209 */ /* 0x008fc60007810000 */
[----:B------:R-:W2:Y:S04]  /*2210*/  SHFL.BFLY PT, R2, R23, 0x1, 0x1f ;  /* 0x0c201f0017027f89 */ /* 0x000ea800000e0000 */
[----:B------:R-:W3:Y:S01]  /*2220*/  SHFL.BFLY PT, R5, R20, 0x1, 0x1f ;  /* 0x0c201f0014057f89 */ /* 0x000ee200000e0000 */
[----:B--2---:R-:W-:-:S04]  /*2230*/  FMNMX.FTZ R2, R23, R2, !PT ;  /* 0x0000000217027209 */ /* 0x004fc80007810000 */
[C---:B------:R-:W-:Y:S01]  /*2240*/  FSETP.NEU.FTZ.AND P1, PT, R2.reuse, -INF , PT ;  /* 0xff8000000200780b */ /* 0x040fe20003f3d000 */
[----:B------:R-:W-:-:S05]  /*2250*/  FMUL.FTZ R96, R2, c[0x0][0x23c] ;  /* 0x00008f0002607a20 */ /* 0x000fca0000410000 */
[----:B------:R-:W-:-:S05]  /*2260*/  FSEL R96, R96, RZ, P1 ;  /* 0x000000ff60607208 */ /* 0x000fca0000800000 */
[--C-:B------:R-:W-:Y:S01]  /*2270*/  FFMA.FTZ R34, R0, c[0x0][0x23c], -R96.reuse ;  /* 0x00008f0000227a23 */ /* 0x100fe20000010860 */
[----:B---3--:R-:W-:Y:S01]  /*2280*/  FMNMX.FTZ R0, R20, R5, !PT ;  /* 0x0000000514007209 */ /* 0x008fe20007810000 */
[--C-:B------:R-:W-:Y:S02]  /*2290*/  FFMA.FTZ R33, R15, c[0x0][0x23c], -R96.reuse ;  /* 0x00008f000f217a23 */ /* 0x100fe40000010860 */
[--C-:B-1----:R-:W-:Y:S01]  /*22a0*/  FFMA.FTZ R29, R21, c[0x0][0x23c], -R96.reuse ;  /* 0x00008f00151d7a23 */ /* 0x102fe20000010860 */
        /* <DEDUP_REMOVED lines=11> */
[--C-:B------:R-:W-:Y:S01]  /*2360*/  FFMA.FTZ R32, R14, c[0x0][0x23c], -R85.reuse ;  /* 0x00008f000e207a23 */ /* 0x100fe20000010855 */
[----:B------:R-:W2:Y:S01]  /*2370*/  LDSM.16.MT88.4 R40, [R121+0x8000] ;  /* 0x008000007928783b */ /* 0x000ea20000004200 */
[--C-:B------:R-:W-:Y:S01]  /*2380*/  FFMA.FTZ R27, R6, c[0x0][0x23c], -R85.reuse ;  /* 0x00008f00061b7a23 */ /* 0x100fe20000010855 */
[----:B------:R-:W-:Y:S01]  /*2390*/  MUFU.EX2 R29, R29 ;  /* 0x0000001d001d7308 */ /* 0x000fe20000000800 */
[----:B------:R-:W-:Y:S01]  /*23a0*/  FFMA.FTZ R23, R22, c[0x0][0x23c], -R85 ;  /* 0x00008f0016177a23 */ /* 0x000fe20000010855 */
[----:B------:R-:W3:Y:S01]  /*23b0*/  LDSM.16.MT88.4 R4, [R120+0x8000] ;  /* 0x008000007804783b */ /* 0x000ee20000004200 */
[----:B------:R-:W-:-:S02]  /*23c0*/  FFMA.FTZ R3, R9, c[0x0][0x23c], -R96 ;  /* 0x00008f0009037a23 */ /* 0x000fc40000010860 */
[--C-:B------:R-:W-:Y:S02]  /*23d0*/  FFMA.FTZ R25, R10, c[0x0][0x23c], -R85.reuse ;  /* 0x00008f000a197a23 */ /* 0x100fe40000010855 */
[--C-:B------:R-:W-:Y:S01]  /*23e0*/  FFMA.FTZ R22, R8, c[0x0][0x23c], -R85.reuse ;  /* 0x00008f0008167a23 */ /* 0x100fe20000010855 */
[----:B------:R-:W4:Y:S01]  /*23f0*/  MUFU.EX2 R24, R24 ;  /* 0x0000001800187308 */ /* 0x000f220000000800 */
[----:B------:R-:W5:Y:S01]  /*2400*/  LDSM.16.MT88.4 R8, [R120+0x6400] ;  /* 0x006400007808783b */ /* 0x000f620000004200 */
[----:B-1----:R-:W-:Y:S01]  /*2410*/  F2FP.PACK_AB R48, R33, R34 ;  /* 0x000000222130723e */ /* 0x002fe200000000ff */
[----:B------:R-:W-:Y:S02]  /*2420*/  FFMA.FTZ R26, R12, c[0x0][0x23c], -R85 ;  /* 0x00008f000c1a7a23 */ /* 0x000fe40000010855 */
[----:B------:R-:W1:Y:S01]  /*2430*/  LDSM.16.MT88.4 R12, [R121+0x6400] ;  /* 0x00640000790c783b */ /* 0x000e620000004200 */
[--C-:B------:R-:W-:Y:S02]  /*2440*/  FFMA.FTZ R98, R89, c[0x0][0x23c], -R96.reuse ;  /* 0x00008f0059627a23 */ /* 0x100fe40000010860 */
[----:B------:R-:W-:Y:S01]  /*2450*/  MUFU.EX2 R30, R30 ;  /* 0x0000001e001e7308 */ /* 0x000fe20000000800 */
[----:B------:R-:W-:-:S02]  /*2460*/  FFMA.FTZ R89, R87, c[0x0][0x23c], -R96 ;  /* 0x00008f0057597a23 */ /* 0x000fc40000010860 */
[--C-:B------:R-:W-:Y:S02]  /*2470*/  FFMA.FTZ R87, R19, c[0x0][0x23c], -R96.reuse ;  /* 0x00008f0013577a23 */ /* 0x100fe40000010860 */
[----:B------:R-:W-:Y:S02]  /*2480*/  FFMA.FTZ R86, R17, c[0x0][0x23c], -R96 ;  /* 0x00008f0011567a23 */ /* 0x000fe40000010860 */
[--C-:B------:R-:W-:Y:S01]  /*2490*/  FFMA.FTZ R97, R18, c[0x0][0x23c], -R85.reuse ;  /* 0x00008f0012617a23 */ /* 0x100fe20000010855 */
[----:B------:R-:W2:Y:S01]  /*24a0*/  MUFU.EX2 R31, R31 ;  /* 0x0000001f001f7308 */ /* 0x000ea20000000800 */
[----:B----4-:R-:W-:Y:S01]  /*24b0*/  F2FP.PACK_AB R50, R24, R29 ;  /* 0x0000001d1832723e */ /* 0x010fe200000000ff */
[--C-:B------:R-:W-:Y:S02]  /*24c0*/  FFMA.FTZ R102, R16, c[0x0][0x23c], -R85.reuse ;  /* 0x00008f0010667a23 */ /* 0x100fe40000010855 */
[--C-:B------:R-:W-:Y:S01]  /*24d0*/  FFMA.FTZ R100, R100, c[0x0][0x23c], -R85.reuse ;  /* 0x00008f0064647a23 */ /* 0x100fe20000010855 */
[----:B------:R-:W-:Y:S01]  /*24e0*/  LDSM.16.MT88.4 R16, [R120+0x6800] ;  /* 0x006800007810783b */ /* 0x000fe20000004200 */
[----:B------:R-:W-:-:S02]  /*24f0*/  FFMA.FTZ R99, R104, c[0x0][0x23c], -R85 ;  /* 0x00008f0068637a23 */ /* 0x000fc40000010855 */
[----:B------:R-:W-:Y:S01]  /*2500*/  MUFU.EX2 R32, R32 ;  /* 0x0000002000207308 */ /* 0x000fe20000000800 */
[--C-:B------:R-:W-:Y:S02]  /*2510*/  FFMA.FTZ R104, R91, c[0x0][0x23c], -R96.reuse ;  /* 0x00008f005b687a23 */ /* 0x100fe40000010860 */
[--C-:B------:R-:W-:Y:S02]  /*2520*/  FFMA.FTZ R91, R95, c[0x0][0x23c], -R96.reuse ;  /* 0x00008f005f5b7a23 */ /* 0x100fe40000010860 */
[--C-:B------:R-:W-:Y:S02]  /*2530*/  FFMA.FTZ R93, R93, c[0x0][0x23c], -R96.reuse ;  /* 0x00008f005d5d7a23 */ /* 0x100fe40000010860 */
[----:B------:R-:W-:Y:S01]  /*2540*/  FFMA.FTZ R94, R94, c[0x0][0x23c], -R96 ;  /* 0x00008f005e5e7a23 */ /* 0x000fe20000010860 */
[----:B------:R-:W4:Y:S01]  /*2550*/  MUFU.EX2 R27, R27 ;  /* 0x0000001b001b7308 */ /* 0x000f220000000800 */
[----:B--2---:R-:W-:Y:S01]  /*2560*/  F2FP.PACK_AB R49, R31, R30 ;  /* 0x0000001e1f31723e */ /* 0x004fe200000000ff */
        /* <DEDUP_REMOVED lines=8> */
[----:B----4-:R-:W-:Y:S01]  /*25f0*/  F2FP.PACK_AB R51, R27, R32 ;  /* 0x000000201b33723e */ /* 0x010fe200000000ff */
[----:B------:R-:W2:Y:S01]  /*2600*/  MUFU.EX2 R21, R21 ;  /* 0x0000001500157308 */ /* 0x000ea20000000800 */
[----:B------:R-:W-:-:S02]  /*2610*/  FADD.FTZ R32, R32, R31 ;  /* 0x0000001f20207221 */ /* 0x000fc40000010000 */
[----:B------:R-:W-:Y:S02]  /*2620*/  FADD.FTZ R29, R24, R29 ;  /* 0x0000001d181d7221 */ /* 0x000fe40000010000 */
[----:B------:R-:W-:Y:S01]  /*2630*/  FADD.FTZ R27, R27, R32 ;  /* 0x000000201b1b7221 */ /* 0x000fe20000010000 */
[C---:B------:R-:W-:Y:S02]  /*2640*/  HMMA.16816.F32 R72, R48.reuse, R68, RZ ;  /* 0x000000443048723c */ /* 0x040fe400000018ff */
[----:B------:R-:W-:Y:S06]  /*2650*/  MUFU.EX2 R20, R20 ;  /* 0x0000001400147308 */ /* 0x000fec0000000800 */
[C---:B------:R-:W-:Y:S02]  /*2660*/  HMMA.16816.F32 R68, R48.reuse, R70, RZ ;  /* 0x000000463044723c */ /* 0x040fe400000018ff */
[----:B------:R-:W-:Y:S06]  /*2670*/  MUFU.EX2 R3, R3 ;  /* 0x0000000300037308 */ /* 0x000fec0000000800 */
[C---:B------:R-:W-:Y:S02]  /*2680*/  HMMA.16816.F32 R80, R48.reuse, R76, RZ ;  /* 0x0000004c3050723c */ /* 0x040fe400000018ff */
[----:B------:R-:W-:Y:S06]  /*2690*/  MUFU.EX2 R26, R26 ;  /* 0x0000001a001a7308 */ /* 0x000fec0000000800 */
[C---:B------:R-:W-:Y:S02]  /*26a0*/  HMMA.16816.F32 R64, R48.reuse, R60, RZ ;  /* 0x0000003c3040723c */ /* 0x040fe400000018ff */
[----:B------:R-:W4:Y:S06]  /*26b0*/  MUFU.EX2 R23, R23 ;  /* 0x0000001700177308 */ /* 0x000f2c0000000800 */
[C---:B------:R-:W-:Y:S02]  /*26c0*/  HMMA.16816.F32 R56, R48.reuse, R52, RZ ;  /* 0x000000343038723c */ /* 0x040fe400000018ff */
[----:B------:R-:W-:Y:S06]  /*26d0*/  MUFU.EX2 R25, R25 ;  /* 0x0000001900197308 */ /* 0x000fec0000000800 */
[C---:B------:R-:W-:Y:S02]  /*26e0*/  HMMA.16816.F32 R36, R48.reuse, R40, RZ ;  /* 0x000000283024723c */ /* 0x040fe400000018ff */
[----:B------:R-:W1:Y:S06]  /*26f0*/  MUFU.EX2 R22, R22 ;  /* 0x0000001600167308 */ /* 0x000e6c0000000800 */
[C---:B------:R-:W-:Y:S02]  /*2700*/  HMMA.16816.F32 R76, R48.reuse, R78, RZ ;  /* 0x0000004e304c723c */ /* 0x040fe400000018ff */
[----:B------:R-:W-:Y:S06]  /*2710*/  MUFU.EX2 R98, R98 ;  /* 0x0000006200627308 */ /* 0x000fec0000000800 */
[C---:B------:R-:W-:Y:S02]  /*2720*/  HMMA.16816.F32 R60, R48.reuse, R62, RZ ;  /* 0x0000003e303c723c */ /* 0x040fe400000018ff */
[----:B------:R-:W1:Y:S06]  /*2730*/  MUFU.EX2 R89, R89 ;  /* 0x0000005900597308 */ /* 0x000e6c0000000800 */
[C---:B------:R-:W-:Y:S02]  /*2740*/  HMMA.16816.F32 R52, R48.reuse, R54, RZ ;  /* 0x000000363034723c */ /* 0x040fe400000018ff */
[----:B------:R-:W-:Y:S06]  /*2750*/  MUFU.EX2 R87, R87 ;  /* 0x0000005700577308 */ /* 0x000fec0000000800 */
[C---:B------:R-:W-:Y:S02]  /*2760*/  HMMA.16816.F32 R40, R48.reuse, R42, RZ ;  /* 0x0000002a3028723c */ /* 0x040fe400000018ff */
[----:B------:R-:W-:Y:S06]  /*2770*/  MUFU.EX2 R86, R86 ;  /* 0x0000005600567308 */ /* 0x000fec0000000800 */
[C---:B---3--:R-:W-:Y:S02]  /*2780*/  HMMA.16816.F32 R44, R48.reuse, R4, RZ ;  /* 0x00000004302c723c */ /* 0x048fe400000018ff */
[----:B------:R-:W-:Y:S05]  /*2790*/  MUFU.EX2 R97, R97 ;  /* 0x0000006100617308 */ /* 0x000fea0000000800 */
[----:B--2---:R-:W-:Y:S01]  /*27a0*/  F2FP.PACK_AB R4, R21, R28 ;  /* 0x0000001c1504723e */ /* 0x004fe200000000ff */
[----:B------:R-:W-:Y:S01]  /*27b0*/  HMMA.16816.F32 R48, R48, R6, RZ ;  /* 0x000000063030723c */ /* 0x000fe200000018ff */
[----:B----4-:R-:W-:Y:S01]  /*27c0*/  F2FP.PACK_AB R5, R23, R26 ;  /* 0x0000001a1705723e */ /* 0x010fe200000000ff */
[----:B------:R-:W2:Y:S01]  /*27d0*/  MUFU.EX2 R102, R102 ;  /* 0x0000006600667308 */ /* 0x000ea20000000800 */
[----:B------:R-:W-:-:S02]  /*27e0*/  FADD.FTZ R28, R28, R29 ;  /* 0x0000001d1c1c7221 */ /* 0x000fc40000010000 */
[----:B------:R-:W-:Y:S02]  /*27f0*/  FADD.FTZ R26, R26, R27 ;  /* 0x0000001b1a1a7221 */ /* 0x000fe40000010000 */
[----:B------:R-:W-:Y:S01]  /*2800*/  F2FP.PACK_AB R6, R3, R20 ;  /* 0x000000140306723e */ /* 0x000fe200000000ff */
[----:B------:R-:W-:Y:S01]  /*2810*/  FADD.FTZ R21, R21, R28 ;  /* 0x0000001c15157221 */ /* 0x000fe20000010000 */
[----:B-1----:R-:W-:Y:S01]  /*2820*/  F2FP.PACK_AB R7, R22, R25 ;  /* 0x000000191607723e */ /* 0x002fe200000000ff */
[----:B------:R-:W-:Y:S01]  /*2830*/  MUFU.EX2 R100, R100 ;  /* 0x0000006400647308 */ /* 0x000fe20000000800 */
[----:B------:R-:W-:Y:S02]  /*2840*/  FADD.FTZ R26, R23, R26 ;  /* 0x0000001a171a7221 */ /* 0x000fe40000010000 */
[----:B------:R-:W-:Y:S02]  /*2850*/  FADD.FTZ R20, R20, R21 ;  /* 0x0000001514147221 */ /* 0x000fe40000010000 */
[----:B------:R-:W-:Y:S01]  /*2860*/  FADD.FTZ R25, R25, R26 ;  /* 0x0000001a19197221 */ /* 0x000fe20000010000 */
[----:B-----5:R-:W-:Y:S01]  /*2870*/  HMMA.16816.F32 R72, R4, R8, R72 ;  /* 0x000000080448723c */ /* 0x020fe20000001848 */
[----:B------:R-:W-:Y:S01]  /*2880*/  FADD.FTZ R3, R3, R20 ;  /* 0x0000001403037221 */ /* 0x000fe20000010000 */
[----:B------:R-:W1:Y:S01]  /*2890*/  MUFU.EX2 R99, R99 ;  /* 0x0000006300637308 */ /* 0x000e620000000800 */
[----:B------:R-:W-:-:S05]  /*28a0*/  FADD.FTZ R22, R22, R25 ;  /* 0x0000001916167221 */ /* 0x000fca0000010000 */
[C---:B------:R-:W-:Y:S01]  /*28b0*/  HMMA.16816.F32 R68, R4.reuse, R10, R68 ;  /* 0x0000000a0444723c */ /* 0x040fe20000001844 */
[----:B------:R-:W3:Y:S01]  /*28c0*/  LDSM.16.MT88.4 R8, [R120+0x7400] ;  /* 0x007400007808783b */ /* 0x000ee20000004200 */
[----:B------:R-:W-:Y:S06]  /*28d0*/  MUFU.EX2 R93, R93 ;  /* 0x0000005d005d7308 */ /* 0x000fec0000000800 */
[C---:B------:R-:W-:Y:S02]  /*28e0*/  HMMA.16816.F32 R80, R4.reuse, R12, R80 ;  /* 0x0000000c0450723c */ /* 0x040fe40000001850 */
[----:B------:R-:W4:Y:S06]  /*28f0*/  MUFU.EX2 R104, R104 ;  /* 0x0000006800687308 */ /* 0x000f2c0000000800 */
[C---:B------:R-:W-:Y:S01]  /*2900*/  HMMA.16816.F32 R76, R4.reuse, R14, R76 ;  /* 0x0000000e044c723c */ /* 0x040fe2000000184c */
[----:B------:R-:W5:Y:S01]  /*2910*/  LDSM.16.MT88.4 R12, [R121+0x7400] ;  /* 0x00740000790c783b */ /* 0x000f620000004200 */
[----:B------:R-:W-:Y:S08]  /*2920*/  MUFU.EX2 R91, R91 ;  /* 0x0000005b005b7308 */ /* 0x000ff00000000800 */
[----:B------:R-:W-:Y:S08]  /*2930*/  MUFU.EX2 R94, R94 ;  /* 0x0000005e005e7308 */ /* 0x000ff00000000800 */
[----:B------:R-:W-:Y:S01]  /*2940*/  MUFU.EX2 R90, R90 ;  /* 0x0000005a005a7308 */ /* 0x000fe20000000800 */
[C---:B---3--:R-:W-:Y:S07]  /*2950*/  HMMA.16816.F32 R56, R4.reuse, R8, R56 ;  /* 0x000000080438723c */ /* 0x048fee0000001838 */
[----:B------:R-:W3:Y:S01]  /*2960*/  MUFU.EX2 R95, R95 ;  /* 0x0000005f005f7308 */ /* 0x000ee20000000800 */
[C---:B------:R-:W-:Y:S01]  /*2970*/  HMMA.16816.F32 R52, R4.reuse, R10, R52 ;  /* 0x0000000a0434723c */ /* 0x040fe20000001834 */
[----:B------:R-:W1:Y:S06]  /*2980*/  LDSM.16.MT88.4 R8, [R120+0x8400] ;  /* 0x008400007808783b */ /* 0x000e6c0000004200 */
[----:B------:R-:W-:Y:S01]  /*2990*/  MUFU.EX2 R84, R84 ;  /* 0x0000005400547308 */ /* 0x000fe20000000800 */
[C---:B-----5:R-:W-:Y:S07]  /*29a0*/  HMMA.16816.F32 R64, R4.reuse, R12, R64 ;  /* 0x0000000c0440723c */ /* 0x060fee0000001840 */
[----:B------:R-:W5:Y:S01]  /*29b0*/  MUFU.EX2 R35, R35 ;  /* 0x0000002300237308 */ /* 0x000f620000000800 */
        /* <DEDUP_REMOVED lines=21> */
[C---:B-1----:R-:W-:Y:S08]  /*2b10*/  HMMA.16816.F32 R80, R4.reuse, R8, R80 ;  /* 0x000000080450723c */ /* 0x042ff00000001850 */
[C---:B------:R-:W-:Y:S01]  /*2b20*/  HMMA.16816.F32 R76, R4.reuse, R10, R76 ;  /* 0x0000000a044c723c */ /* 0x040fe2000000184c */
[----:B------:R-:W1:Y:S07]  /*2b30*/  LDSM.16.MT88.4 R8, [R120+0x7800] ;  /* 0x007800007808783b */ /* 0x000e6e0000004200 */
[C---:B--2---:R-:W-:Y:S08]  /*2b40*/  HMMA.16816.F32 R64, R4.reuse, R12, R64 ;  /* 0x0000000c0440723c */ /* 0x044ff00000001840 */
[C---:B------:R-:W-:Y:S01]  /*2b50*/  HMMA.16816.F32 R60, R4.reuse, R14, R60 ;  /* 0x0000000e043c723c */ /* 0x040fe2000000183c */
[----:B------:R-:W2:Y:S07]  /*2b60*/  LDSM.16.MT88.4 R12, [R121+0x8800] ;  /* 0x00880000790c783b */ /* 0x000eae0000004200 */
[C---:B------:R-:W-:Y:S01]  /*2b70*/  HMMA.16816.F32 R68, R4.reuse, R18, R68 ;  /* 0x000000120444723c */ /* 0x040fe20000001844 */
[----:B------:R-:W-:Y:S07]  /*2b80*/  LDSM.16.MT88.4 R16, [R121+0x6c00] ;  /* 0x006c00007910783b */ /* 0x000fee0000004200 */
        /* <DEDUP_REMOVED lines=9> */
[----:B----4-:R-:W-:Y:S01]  /*2c20*/  F2FP.PACK_AB R4, R104, R93 ;  /* 0x0000005d6804723e */ /* 0x010fe200000000ff */
        /* <DEDUP_REMOVED lines=14> */
[C---:B--2---:R-:W-:Y:S08]  /*2d10*/  HMMA.16816.F32 R72, R4.reuse, R12, R72 ;  /* 0x0000000c0448723c */ /* 0x044ff00000001848 */
[C---:B------:R-:W-:Y:S01]  /*2d20*/  HMMA.16816.F32 R68, R4.reuse, R14, R68 ;  /* 0x0000000e0444723c */ /* 0x040fe20000001844 */
[----:B------:R-:W2:Y:S07]  /*2d30*/  LDSM.16.MT88.4 R12, [R121+0x8c00] ;  /* 0x008c0000790c783b */ /* 0x000eae0000004200 */
[C---:B-1----:R-:W-:Y:S08]  /*2d40*/  HMMA.16816.F32 R64, R4.reuse, R8, R64 ;  /* 0x000000080440723c */ /* 0x042ff00000001840 */
[C---:B------:R-:W-:Y:S01]  /*2d50*/  HMMA.16816.F32 R60, R4.reuse, R10, R60 ;  /* 0x0000000a043c723c */ /* 0x040fe2000000183c */
[----:B------:R-:W1:Y:S07]  /*2d60*/  LDSM.16.MT88.4 R8, [R120+0x8c00] ;  /* 0x008c00007808783b */ /* 0x000e6e0000004200 */
[C---:B---3--:R-:W-:Y:S08]  /*2d70*/  HMMA.16816.F32 R56, R4.reuse, R16, R56 ;  /* 0x000000100438723c */ /* 0x048ff00000001838 */
[C---:B------:R-:W-:Y:S08]  /*2d80*/  HMMA.16816.F32 R52, R4.reuse, R18, R52 ;  /* 0x000000120434723c */ /* 0x040ff00000001834 */
[C---:B--2---:R-:W-:Y:S08]  /*2d90*/  HMMA.16816.F32 R36, R4.reuse, R12, R36 ;  /* 0x0000000c0424723c */ /* 0x044ff00000001824 */
[C---:B------:R-:W-:Y:S08]  /*2da0*/  HMMA.16816.F32 R40, R4.reuse, R14, R40 ;  /* 0x0000000e0428723c */ /* 0x040ff00000001828 */
[C---:B-1----:R-:W-:Y:S08]  /*2db0*/  HMMA.16816.F32 R44, R4.reuse, R8, R44 ;  /* 0x00000008042c723c */ /* 0x042ff0000000182c */
[----:B------:R-:W-:Y:S01]  /*2dc0*/  HMMA.16816.F32 R48, R4, R10, R48 ;  /* 0x0000000a0430723c */ /* 0x000fe20000001830 */
[----:B------:R-:W-:Y:S03]  /*2dd0*/  @!UPT UIADD3 URZ, URZ, URZ, URZ ;  /* 0x0000003f3f3ff290 */ /* 0x000fe6000fffe03f */
[----:B------:R-:W-:Y:S11]  /*2de0*/  @!P0 BRA `(.L_x_735) ;  /* 0x00001e4000008947 */ /* 0x000ff60003800000 */
[----:B------:R-:W-:Y:S01]  /*2df0*/  IADD3 R142, R92, -0x2, RZ ;  /* 0xfffffffe5c8e7810 */ /* 0x000fe20007ffe0ff */
[----:B------:R-:W-:Y:S01]  /*2e00*/  IMAD.MOV.U32 R3, RZ, RZ, R0 ;  /* 0x000000ffff037224 */ /* 0x000fe200078e0000 */
[----:B------:R-:W-:Y:S01]  /*2e10*/  MOV R85, R2 ;  /* 0x0000000200557202 */ /* 0x000fe20000000f00 */
[----:B------:R-:W-:Y:S06]  /*2e20*/  BRA `(.L_x_736) ;  /* 0x0000017000007947 */ /* 0x000fec0003800000 */
.L_x_738:
        /* <DEDUP_REMOVED lines=23> */
.L_x_736:
[----:B------:R-:W-:Y:S01]  /*2fa0*/  SHF.R.S32.HI R0, RZ, 0x1f, R142 ;  /* 0x0000001fff007819 */ /* 0x000fe2000001148e */
[----:B------:R-:W-:Y:S04]  /*2fb0*/  DEPBAR.LE SB0, 0x0 ;  /* 0x000080000000791a */ /* 0x000fe80000000000 */
[----:B------:R-:W-:Y:S01]  /*2fc0*/  BAR.SYNC.DEFER_BLOCKING 0x0 ;  /* 0x0000000000007b1d */ /* 0x000fe20000010000 */
[----:B------:R-:W-:Y:S02]  /*2fd0*/  IMAD R0, R0, c[0x0][0x1a0], RZ ;  /* 0x0000680000007a24 */ /* 0x000fe400078e02ff */
[C---:B------:R-:W-:Y:S04]  /*2fe0*/  IMAD.WIDE.U32 R86, R142.reuse, c[0x0][0x1a0], RZ ;  /* 0x000068008e567a25 */ /* 0x040fe800078e00ff */
[----:B------:R-:W-:Y:S01]  /*2ff0*/  IMAD R0, R142, c[0x0][0x1a4], R0 ;  /* 0x000069008e007a24 */ /* 0x000fe200078e0200 */
[----:B------:R-:W-:Y:S04]  /*3000*/  LEA R2, P0, R86, R132, 0x6 ;  /* 0x0000008456027211 */ /* 0x000fe800078030ff */
[----:B------:R-:W-:Y:S02]  /*3010*/  IADD3 R87, R87, R0, RZ ;  /* 0x0000000057577210 */ /* 0x000fe40007ffe0ff */
[----:B------:R-:W-:Y:S02]  /*3020*/  LEA R148, P1, R2, c[0x0][0x170], 0x1 ;  /* 0x00005c0002947a11 */ /* 0x000fe400078208ff */
[----:B------:R-:W-:Y:S02]  /*3030*/  LEA.HI.X R87, R86, R126, R87, 0x6, P0 ;  /* 0x0000007e56577211 */ /* 0x000fe400000f3457 */
        /* <DEDUP_REMOVED lines=14> */
[----:B------:R-:W3:Y:S08]  /*3120*/  LDSM.16.M88.4 R92, [R124] ;  /* 0x000000007c5c783b */ /* 0x000ef00000000200 */
[----:B------:R-:W4:Y:S08]  /*3130*/  LDSM.16.M88.4 R96, [R124+0x400] ;  /* 0x000400007c60783b */ /* 0x000f300000000200 */
[----:B------:R-:W5:Y:S08]  /*3140*/  LDSM.16.M88.4 R100, [R124+0x800] ;  /* 0x000800007c64783b */ /* 0x000f700000000200 */
[----:B------:R-:W0:Y:S08]  /*3150*/  LDGDEPBAR ;  /* 0x00000000000079af */ /* 0x000e300000000000 */
[----:B------:R-:W1:Y:S01]  /*3160*/  LDSM.16.M88.4 R104, [R124+0xc00] ;  /* 0x000c00007c68783b */ /* 0x000e620000000200 */
[C---:B---3--:R-:W-:Y:S07]  /*3170*/  HMMA.16816.F32 R4, R88.reuse, R92, RZ ;  /* 0x0000005c5804723c */ /* 0x048fee00000018ff */
[----:B------:R-:W-:Y:S01]  /*3180*/  LDSM.16.M88.4 R108, [R123] ;  /* 0x000000007b6c783b */ /* 0x000fe20000000200 */
[C---:B------:R-:W-:Y:S07]  /*3190*/  HMMA.16816.F32 R8, R88.reuse, R94, RZ ;  /* 0x0000005e5808723c */ /* 0x040fee00000018ff */
[----:B------:R-:W3:Y:S01]  /*31a0*/  LDSM.16.M88.4 R112, [R122] ;  /* 0x000000007a70783b */ /* 0x000ee20000000200 */
[C---:B----4-:R-:W-:Y:S07]  /*31b0*/  HMMA.16816.F32 R12, R88.reuse, R96, RZ ;  /* 0x00000060580c723c */ /* 0x050fee00000018ff */
[----:B------:R-:W4:Y:S01]  /*31c0*/  LDSM.16.M88.4 R116, [R122+0x400] ;  /* 0x000400007a74783b */ /* 0x000f220000000200 */
[C---:B------:R-:W-:Y:S07]  /*31d0*/  HMMA.16816.F32 R16, R88.reuse, R98, RZ ;  /* 0x000000625810723c */ /* 0x040fee00000018ff */
[----:B------:R-:W-:Y:S01]  /*31e0*/  LDSM.16.M88.4 R92, [R122+0xc00] ;  /* 0x000c00007a5c783b */ /* 0x000fe20000000200 */
[C---:B-----5:R-:W-:Y:S07]  /*31f0*/  HMMA.16816.F32 R20, R88.reuse, R100, RZ ;  /* 0x000000645814723c */ /* 0x060fee00000018ff */
[----:B------:R-:W-:Y:S01]  /*3200*/  LDSM.16.M88.4 R96, [R124+0x1000] ;  /* 0x001000007c60783b */ /* 0x000fe20000000200 */
[C---:B------:R-:W-:Y:S07]  /*3210*/  HMMA.16816.F32 R24, R88.reuse, R102, RZ ;  /* 0x000000665818723c */ /* 0x040fee00000018ff */
[----:B------:R-:W-:Y:S01]  /*3220*/  LDSM.16.M88.4 R100, [R124+0x1c00] ;  /* 0x001c00007c64783b */ /* 0x000fe20000000200 */
[C---:B-1----:R-:W-:Y:S08]  /*3230*/  HMMA.16816.F32 R28, R88.reuse, R104, RZ ;  /* 0x00000068581c723c */ /* 0x042ff000000018ff */
[----:B------:R-:W-:Y:S01]  /*3240*/  HMMA.16816.F32 R32, R88, R106, RZ ;  /* 0x0000006a5820723c */ /* 0x000fe200000018ff */
[----:B------:R-:W1:Y:S07]  /*3250*/  LDSM.16.M88.4 R88, [R122+0x800] ;  /* 0x000800007a58783b */ /* 0x000e6e0000000200 */
[C---:B---3--:R-:W-:Y:S08]  /*3260*/  HMMA.16816.F32 R4, R108.reuse, R112, R4 ;  /* 0x000000706c04723c */ /* 0x048ff00000001804 */
[C---:B------:R-:W-:Y:S08]  /*3270*/  HMMA.16816.F32 R8, R108.reuse, R114, R8 ;  /* 0x000000726c08723c */ /* 0x040ff00000001808 */
[C---:B----4-:R-:W-:Y:S08]  /*3280*/  HMMA.16816.F32 R12, R108.reuse, R116, R12 ;  /* 0x000000746c0c723c */ /* 0x050ff0000000180c */
[C---:B------:R-:W-:Y:S08]  /*3290*/  HMMA.16816.F32 R16, R108.reuse, R118, R16 ;  /* 0x000000766c10723c */ /* 0x040ff00000001810 */
[C---:B-1----:R-:W-:Y:S08]  /*32a0*/  HMMA.16816.F32 R20, R108.reuse, R88, R20 ;  /* 0x000000586c14723c */ /* 0x042ff00000001814 */
[C---:B------:R-:W-:Y:S01]  /*32b0*/  HMMA.16816.F32 R24, R108.reuse, R90, R24 ;  /* 0x0000005a6c18723c */ /* 0x040fe20000001818 */
[----:B------:R-:W1:Y:S07]  /*32c0*/  LDSM.16.M88.4 R88, [R125+0x1000] ;  /* 0x001000007d58783b */ /* 0x000e6e0000000200 */
[C---:B------:R-:W-:Y:S08]  /*32d0*/  HMMA.16816.F32 R28, R108.reuse, R92, R28 ;  /* 0x0000005c6c1c723c */ /* 0x040ff0000000181c */
[----:B------:R-:W-:Y:S01]  /*32e0*/  HMMA.16816.F32 R32, R108, R94, R32 ;  /* 0x0000005e6c20723c */ /* 0x000fe20000001820 */
[----:B------:R-:W3:Y:S07]  /*32f0*/  LDSM.16.M88.4 R92, [R124+0x1400] ;  /* 0x001400007c5c783b */ /* 0x000eee0000000200 */
[C---:B-1----:R-:W-:Y:S08]  /*3300*/  HMMA.16816.F32 R4, R88.reuse, R96, R4 ;  /* 0x000000605804723c */ /* 0x042ff00000001804 */
[C---:B------:R-:W-:Y:S01]  /*3310*/  HMMA.16816.F32 R8, R88.reuse, R98, R8 ;  /* 0x000000625808723c */ /* 0x040fe20000001808 */
[----:B------:R-:W1:Y:S07]  /*3320*/  LDSM.16.M88.4 R96, [R124+0x1800] ;  /* 0x001800007c60783b */ /* 0x000e6e0000000200 */
[C---:B---3--:R-:W-:Y:S08]  /*3330*/  HMMA.16816.F32 R12, R88.reuse, R92, R12 ;  /* 0x0000005c580c723c */ /* 0x048ff0000000180c */
[C---:B------:R-:W-:Y:S01]  /*3340*/  HMMA.16816.F32 R16, R88.reuse, R94, R16 ;  /* 0x0000005e5810723c */ /* 0x040fe20000001810 */
[----:B------:R-:W-:Y:S07]  /*3350*/  LDSM.16.M88.4 R92, [R123+0x1000] ;  /* 0x001000007b5c783b */ /* 0x000fee0000000200 */
[C---:B-1----:R-:W-:Y:S08]  /*3360*/  HMMA.16816.F32 R20, R88.reuse, R96, R20 ;  /* 0x000000605814723c */ /* 0x042ff00000001814 */
[C---:B------:R-:W-:Y:S01]  /*3370*/  HMMA.16816.F32 R24, R88.reuse, R98, R24 ;  /* 0x000000625818723c */ /* 0x040fe20000001818 */
[----:B------:R-:W1:Y:S07]  /*3380*/  LDSM.16.M88.4 R96, [R122+0x1000] ;  /* 0x001000007a60783b */ /* 0x000e6e0000000200 */
[C---:B------:R-:W-:Y:S08]  /*3390*/  HMMA.16816.F32 R28, R88.reuse, R100, R28 ;  /* 0x00000064581c723c */ /* 0x040ff0000000181c */
[----:B------:R-:W-:Y:S01]  /*33a0*/  HMMA.16816.F32 R32, R88, R102, R32 ;  /* 0x000000665820723c */ /* 0x000fe20000001820 */
[----:B------:R-:W3:Y:S08]  /*33b0*/  LDSM.16.M88.4 R88, [R122+0x1400] ;  /* 0x001400007a58783b */ /* 0x000ef00000000200 */
[----:B------:R-:W-:Y:S01]  /*33c0*/  LDSM.16.M88.4 R100, [R122+0x1c00] ;  /* 0x001c00007a64783b */ /* 0x000fe20000000200 */
        /* <DEDUP_REMOVED lines=30> */
[----:B------:R-:W3:Y:S01]  /*35b0*/  LDSM.16.M88.4 R88, [R122+0x2c00] ;  /* 0x002c00007a58783b */ /* 0x000ee20000000200 */
[----:B------:R-:W-:Y:S04]  /*35c0*/  DEPBAR.LE SB0, 0x0 ;  /* 0x000080000000791a */ /* 0x000fe80000000000 */
[----:B------:R-:W-:Y:S02]  /*35d0*/  FMUL.FTZ R87, R4, c[0x0][0x2ec] ;  /* 0x0000bb0004577a20 */ /* 0x000fe40000410000 */
[----:B------:R-:W-:Y:S02]  /*35e0*/  FMUL.FTZ R86, R7, c[0x0][0x2ec] ;  /* 0x0000bb0007567a20 */ /* 0x000fe40000410000 */
[----:B------:R4:W2:Y:S01]  /*35f0*/  MUFU.TANH R119, R87 ;  /* 0x0000005700777308 */ /* 0x0008a20000002400 */
[----:B------:R-:W-:Y:S01]  /*3600*/  BAR.SYNC.DEFER_BLOCKING 0x0 ;  /* 0x0000000000007b1d */ /* 0x000fe20000010000 */
[----:B------:R-:W-:Y:S02]  /*3610*/  FMUL.FTZ R147, R9, c[0x0][0x2ec] ;  /* 0x0000bb0009937a20 */ /* 0x000fe40000410000 */
[----:B------:R-:W-:Y:S02]  /*3620*/  FMUL.FTZ R2, R5, c[0x0][0x2ec] ;  /* 0x0000bb0005027a20 */ /* 0x000fe40000410000 */
[----:B------:R-:W-:Y:S02]  /*3630*/  FMUL.FTZ R0, R6, c[0x0][0x2ec] ;  /* 0x0000bb0006007a20 */ /* 0x000fe40000410000 */
[----:B------:R-:W-:Y:S02]  /*3640*/  FMUL.FTZ R84, R8, c[0x0][0x2ec] ;  /* 0x0000bb0008547a20 */ /* 0x000fe40000410000 */
[----:B------:R5:W2:Y:S01]  /*3650*/  MUFU.TANH R113, R86 ;  /* 0x0000005600717308 */ /* 0x000aa20000002400 */
[----:B------:R-:W-:Y:S03]  /*3660*/  FMUL.FTZ R165, R15, c[0x0][0x2ec] ;  /* 0x0000bb000fa57a20 */ /* 0x000fe60000410000 */
[----:B------:R-:W-:Y:S01]  /*3670*/  FMUL.FTZ R164, R16, c[0x0][0x2ec] ;  /* 0x0000bb0010a47a20 */ /* 0x000fe20000410000 */
[C---:B-1----:R-:W-:Y:S05]  /*3680*/  HMMA.16816.F32 R20, R92.reuse, R96, R20 ;  /* 0x000000605c14723c */ /* 0x042fea0000001814 */
[----:B------:R1:W1:Y:S01]  /*3690*/  MUFU.TANH R102, R147 ;  /* 0x0000009300667308 */ /* 0x0002620000002400 */
[----:B------:R-:W-:Y:S02]  /*36a0*/  FMUL.FTZ R162, R17, c[0x0][0x2ec] ;  /* 0x0000bb0011a27a20 */ /* 0x000fe40000410000 */
[C---:B------:R-:W-:Y:S04]  /*36b0*/  HMMA.16816.F32 R24, R92.reuse, R98, R24 ;  /* 0x000000625c18723c */ /* 0x040fe80000001818 */
[----:B----4-:R-:W-:Y:S02]  /*36c0*/  FMUL.FTZ R87, R12, c[0x0][0x2ec] ;  /* 0x0000bb000c577a20 */ /* 0x010fe40000410000 */
[----:B------:R-:W-:Y:S01]  /*36d0*/  FMUL.FTZ R163, R18, c[0x0][0x2ec] ;  /* 0x0000bb0012a37a20 */ /* 0x000fe20000410000 */
[----:B------:R-:W4:Y:S01]  /*36e0*/  MUFU.TANH R117, R2 ;  /* 0x0000000200757308 */ /* 0x000f220000002400 */
[C---:B---3--:R-:W-:Y:S04]  /*36f0*/  HMMA.16816.F32 R28, R92.reuse, R88, R28 ;  /* 0x000000585c1c723c */ /* 0x048fe8000000181c */
[----:B-----5:R-:W-:Y:S02]  /*3700*/  FMUL.FTZ R86, R13, c[0x0][0x2ec] ;  /* 0x0000bb000d567a20 */ /* 0x020fe40000410000 */
[----:B------:R-:W-:Y:S02]  /*3710*/  FMUL.FTZ R161, R19, c[0x0][0x2ec] ;  /* 0x0000bb0013a17a20 */ /* 0x000fe40000410000 */
[----:B------:R-:W-:Y:S01]  /*3720*/  HMMA.16816.F32 R32, R92, R90, R32 ;  /* 0x0000005a5c20723c */ /* 0x000fe20000001820 */
[----:B------:R3:W3:Y:S03]  /*3730*/  MUFU.TANH R114, R87 ;  /* 0x0000005700727308 */ /* 0x0006e60000002400 */
[----:B------:R-:W-:Y:S02]  /*3740*/  FMUL.FTZ R148, R20, c[0x0][0x2ec] ;  /* 0x0000bb0014947a20 */ /* 0x000fe40000410000 */
[----:B--2---:R-:W-:Y:S02]  /*3750*/  FMUL.FTZ R150, R21, c[0x0][0x2ec] ;  /* 0x0000bb0015967a20 */ /* 0x004fe40000410000 */
[----:B------:R-:W-:Y:S03]  /*3760*/  FMUL.FTZ R151, R22, c[0x0][0x2ec] ;  /* 0x0000bb0016977a20 */ /* 0x000fe60000410000 */
[----:B------:R2:W2:Y:S01]  /*3770*/  MUFU.TANH R115, R0 ;  /* 0x0000000000737308 */ /* 0x0004a20000002400 */
[----:B------:R-:W-:Y:S02]  /*3780*/  FMUL.FTZ R152, R23, c[0x0][0x2ec] ;  /* 0x0000bb0017987a20 */ /* 0x000fe40000410000 */
[----:B------:R-:W-:Y:S02]  /*3790*/  FMUL.FTZ R159, R24, c[0x0][0x2ec] ;  /* 0x0000bb00189f7a20 */ /* 0x000fe40000410000 */
[----:B------:R-:W-:Y:S02]  /*37a0*/  FMUL.FTZ R160, R25, c[0x0][0x2ec] ;  /* 0x0000bb0019a07a20 */ /* 0x000fe40000410000 */
[----:B------:R-:W-:Y:S02]  /*37b0*/  FMUL.FTZ R157, R26, c[0x0][0x2ec] ;  /* 0x0000bb001a9d7a20 */ /* 0x000fe40000410000 */
[----:B------:R-:W-:Y:S01]  /*37c0*/  FMUL.FTZ R149, R27, c[0x0][0x2ec] ;  /* 0x0000bb001b957a20 */ /* 0x000fe20000410000 */
[----:B------:R5:W4:Y:S01]  /*37d0*/  MUFU.TANH R118, R84 ;  /* 0x0000005400767308 */ /* 0x000b220000002400 */
[----:B-1----:R-:W-:Y:S02]  /*37e0*/  FMUL.FTZ R147, R28, c[0x0][0x2ec] ;  /* 0x0000bb001c937a20 */ /* 0x002fe40000410000 */
[----:B------:R-:W-:Y:S02]  /*37f0*/  FMUL.FTZ R153, R29, c[0x0][0x2ec] ;  /* 0x0000bb001d997a20 */ /* 0x000fe40000410000 */
[----:B------:R-:W-:Y:S02]  /*3800*/  FMUL.FTZ R154, R30, c[0x0][0x2ec] ;  /* 0x0000bb001e9a7a20 */ /* 0x000fe40000410000 */
[----:B------:R-:W-:Y:S02]  /*3810*/  FMUL.FTZ R155, R31, c[0x0][0x2ec] ;  /* 0x0000bb001f9b7a20 */ /* 0x000fe40000410000 */
[----:B------:R-:W-:Y:S01]  /*3820*/  FMUL.FTZ R156, R32, c[0x0][0x2ec] ;  /* 0x0000bb00209c7a20 */ /* 0x000fe20000410000 */
[----:B------:R1:W1:Y:S01]  /*3830*/  MUFU.TANH R106, R86 ;  /* 0x00000056006a7308 */ /* 0x0002620000002400 */
[----:B------:R-:W-:Y:S02]  /*3840*/  FMUL.FTZ R158, R33, c[0x0][0x2ec] ;  /* 0x0000bb00219e7a20 */ /* 0x000fe40000410000 */
[----:B---3--:R-:W-:Y:S02]  /*3850*/  FMUL.FTZ R87, R34, c[0x0][0x2ec] ;  /* 0x0000bb0022577a20 */ /* 0x008fe40000410000 */
[----:B------:R-:W-:Y:S02]  /*3860*/  FMUL.FTZ R2, R10, c[0x0][0x2ec] ;  /* 0x0000bb000a027a20 */ /* 0x000fe40000410000 */
[----:B--2---:R-:W-:Y:S02]  /*3870*/  FMUL.FTZ R0, R11, c[0x0][0x2ec] ;  /* 0x0000bb000b007a20 */ /* 0x004fe40000410000 */
[----:B------:R-:W-:Y:S01]  /*3880*/  FMUL.FTZ R35, R35, c[0x0][0x2ec] ;  /* 0x0000bb0023237a20 */ /* 0x000fe20000410000 */
[----:B------:R2:W3:Y:S01]  /*3890*/  MUFU.TANH R103, R2 ;  /* 0x0000000200677308 */ /* 0x0004e20000002400 */
[----:B-----5:R-:W-:Y:S09]  /*38a0*/  FMUL.FTZ R84, R14, c[0x0][0x2ec] ;  /* 0x0000bb000e547a20 */ /* 0x020ff20000410000 */
[----:B------:R2:W1:Y:S10]  /*38b0*/  MUFU.TANH R101, R0 ;  /* 0x0000000000657308 */ /* 0x0004740000002400 */
        /* <DEDUP_REMOVED lines=21> */
[----:B------:R2:W1:Y:S02]  /*3a10*/  MUFU.TANH R86, R35 ;  /* 0x0000002300567308 */ /* 0x0004640000002400 */
[----:B-1234-:R-:W-:-:S05]  /*3a20*/  @P0 BRA `(.L_x_738) ;  /* 0xfffff40000000947 */ /* 0x01efca000383ffff */
.L_x_737:
        /* <DEDUP_REMOVED lines=33> */
[----:B------:R-:W-:Y:S03]  /*3c40*/  FMNMX.FTZ R9, R87, R0, !PT ;  /* 0x0000000057097209 */ /* 0x000fe60007810000 */
[----:B------:R-:W-:Y:S01]  /*3c50*/  SHFL.BFLY PT, R13, R6, 0x2, 0x1f ;  /* 0x0c401f00060d7f89 */ /* 0x000fe200000e0000 */
[----:B------:R-:W-:Y:S07]  /*3c60*/  FMNMX.FTZ R7, R86, R9, !PT ;  /* 0x0000000956077209 */ /* 0x000fee0007810000 */
[----:B------:R-:W1:Y:S02]  /*3c70*/  SHFL.BFLY PT, R0, R7, 0x2, 0x1f ;  /* 0x0c401f0007007f89 */ /* 0x000e6400000e0000 */
[----:B-1----:R-:W-:Y:S02]  /*3c80*/  FMNMX.FTZ R5, R7, R0, !PT ;  /* 0x0000000007057209 */ /* 0x002fe40007810000 */
[----:B------:R-:W-:Y:S04]  /*3c90*/  FMNMX.FTZ R11, R6, R13, !PT ;  /* 0x0000000d060b7209 */ /* 0x000fe80007810000 */
[----:B------:R-:W-:Y:S08]  /*3ca0*/  LDSM.16.MT88.4 R12, [R121+0x6000] ;  /* 0x00600000790c783b */ /* 0x000ff00000004200 */
[----:B------:R-:W1:Y:S08]  /*3cb0*/  SHFL.BFLY PT, R2, R11, 0x1, 0x1f ;  /* 0x0c201f000b027f89 */ /* 0x000e7000000e0000 */
[----:B------:R-:W2:Y:S01]  /*3cc0*/  SHFL.BFLY PT, R0, R5, 0x1, 0x1f ;  /* 0x0c201f0005007f89 */ /* 0x000ea200000e0000 */
        /* <DEDUP_REMOVED lines=8> */
[C---:B------:R-:W-:Y:S01]  /*3d50*/  FMUL.FTZ R104, R0.reuse, c[0x0][0x23c] ;  /* 0x00008f0000687a20 */ /* 0x040fe20000410000 */
[----:B------:R-:W-:Y:S01]  /*3d60*/  MOV R85, R2 ;  /* 0x0000000200557202 */ /* 0x000fe20000000f00 */
        /* <DEDUP_REMOVED lines=10> */
[----:B------:R-:W2:Y:S01]  /*3e10*/  MUFU.EX2 R3, R3 ;  /* 0x0000000300037308 */ /* 0x000ea20000000800 */
        /* <DEDUP_REMOVED lines=8> */
[C---:B-1----:R-:W-:Y:S02]  /*3ea0*/  FMUL.FTZ R4, R84.reuse, R80 ;  /* 0x0000005054047220 */ /* 0x042fe40000410000 */
[C---:B------:R-:W-:Y:S02]  /*3eb0*/  FMUL.FTZ R5, R84.reuse, R81 ;  /* 0x0000005154057220 */ /* 0x040fe40000410000 */
[C---:B------:R-:W-:Y:S01]  /*3ec0*/  FMUL.FTZ R8, R84.reuse, R76 ;  /* 0x0000004c54087220 */ /* 0x040fe20000410000 */
[----:B------:R-:W1:Y:S01]  /*3ed0*/  MUFU.EX2 R94, R94 ;  /* 0x0000005e005e7308 */ /* 0x000e620000000800 */
[C---:B------:R-:W-:Y:S02]  /*3ee0*/  FMUL.FTZ R9, R84.reuse, R77 ;  /* 0x0000004d54097220 */ /* 0x040fe40000410000 */
[C---:B------:R-:W-:Y:S02]  /*3ef0*/  FMUL.FTZ R16, R84.reuse, R68 ;  /* 0x0000004454107220 */ /* 0x040fe40000410000 */
[C---:B--2---:R-:W-:Y:S02]  /*3f00*/  FMUL.FTZ R6, R3.reuse, R82 ;  /* 0x0000005203067220 */ /* 0x044fe40000410000 */
[C---:B------:R-:W-:Y:S02]  /*3f10*/  FMUL.FTZ R7, R3.reuse, R83 ;  /* 0x0000005303077220 */ /* 0x040fe40000410000 */
[C---:B------:R-:W-:Y:S01]  /*3f20*/  FMUL.FTZ R10, R3.reuse, R78 ;  /* 0x0000004e030a7220 */ /* 0x040fe20000410000 */
[----:B------:R-:W-:Y:S01]  /*3f30*/  MUFU.EX2 R91, R91 ;  /* 0x0000005b005b7308 */ /* 0x000fe20000000800 */
[C---:B------:R-:W-:Y:S02]  /*3f40*/  FMUL.FTZ R11, R3.reuse, R79 ;  /* 0x0000004f030b7220 */ /* 0x040fe40000410000 */
[C---:B------:R-:W-:Y:S01]  /*3f50*/  FMUL.FTZ R17, R84.reuse, R69 ;  /* 0x0000004554117220 */ /* 0x040fe20000410000 */
[----:B------:R-:W-:Y:S01]  /*3f60*/  LDSM.16.MT88.4 R76, [R121+0x6c00] ;  /* 0x006c0000794c783b */ /* 0x000fe20000004200 */
[C---:B------:R-:W-:Y:S02]  /*3f70*/  FMUL.FTZ R18, R3.reuse, R70 ;  /* 0x0000004603127220 */ /* 0x040fe40000410000 */
[C---:B------:R-:W-:Y:S02]  /*3f80*/  FMUL.FTZ R19, R3.reuse, R71 ;  /* 0x0000004703137220 */ /* 0x040fe40000410000 */
[C---:B------:R-:W-:Y:S01]  /*3f90*/  FMUL.FTZ R24, R84.reuse, R60 ;  /* 0x0000003c54187220 */ /* 0x040fe20000410000 */
[----:B------:R-:W2:Y:S01]  /*3fa0*/  MUFU.EX2 R88, R88 ;  /* 0x0000005800587308 */ /* 0x000ea20000000800 */
[----:B------:R-:W-:Y:S01]  /*3fb0*/  FMUL.FTZ R25, R84, R61 ;  /* 0x0000003d54197220 */ /* 0x000fe20000410000 */
[----:B------:R-:W-:Y:S01]  /*3fc0*/  LDSM.16.MT88.4 R68, [R120+0x6c00] ;  /* 0x006c00007844783b */ /* 0x000fe20000004200 */
[C---:B------:R-:W-:Y:S01]  /*3fd0*/  FMUL.FTZ R26, R3.reuse, R62 ;  /* 0x0000003e031a7220 */ /* 0x040fe20000410000 */
[----:B-1----:R-:W-:Y:S01]  /*3fe0*/  F2FP.PACK_AB R80, R94, R95 ;  /* 0x0000005f5e50723e */ /* 0x002fe200000000ff */
[C---:B------:R-:W-:Y:S02]  /*3ff0*/  FMUL.FTZ R27, R3.reuse, R63 ;  /* 0x0000003f031b7220 */ /* 0x040fe40000410000 */
[C---:B------:R-:W-:Y:S02]  /*4000*/  FMUL.FTZ R32, R84.reuse, R52 ;  /* 0x0000003454207220 */ /* 0x040fe40000410000 */
[C---:B------:R-:W-:Y:S01]  /*4010*/  FMUL.FTZ R33, R84.reuse, R53 ;  /* 0x0000003554217220 */ /* 0x040fe20000410000 */
[----:B------:R-:W-:Y:S01]  /*4020*/  MUFU.EX2 R90, R90 ;  /* 0x0000005a005a7308 */ /* 0x000fe20000000800 */
[C---:B------:R-:W-:Y:S01]  /*4030*/  FMUL.FTZ R34, R3.reuse, R54 ;  /* 0x0000003603227220 */ /* 0x040fe20000410000 */
[----:B------:R-:W-:Y:S01]  /*4040*/  LDSM.16.MT88.4 R60, [R120+0x6400] ;  /* 0x00640000783c783b */ /* 0x000fe20000004200 */
[C---:B------:R-:W-:Y:S02]  /*4050*/  FMUL.FTZ R35, R3.reuse, R55 ;  /* 0x0000003703237220 */ /* 0x040fe40000410000 */
[C---:B------:R-:W-:Y:S02]  /*4060*/  FMUL.FTZ R36, R84.reuse, R36 ;  /* 0x0000002454247220 */ /* 0x040fe40000410000 */
[----:B------:R-:W-:Y:S02]  /*4070*/  FMUL.FTZ R37, R84, R37 ;  /* 0x0000002554257220 */ /* 0x000fe40000410000 */
[C---:B------:R-:W-:Y:S01]  /*4080*/  FMUL.FTZ R38, R3.reuse, R38 ;  /* 0x0000002603267220 */ /* 0x040fe20000410000 */
[----:B------:R-:W1:Y:S01]  /*4090*/  MUFU.EX2 R93, R93 ;  /* 0x0000005d005d7308 */ /* 0x000e620000000800 */
[----:B------:R-:W-:Y:S01]  /*40a0*/  LDSM.16.MT88.4 R52, [R120+0x8000] ;  /* 0x008000007834783b */ /* 0x000fe20000004200 */
[C---:B------:R-:W-:Y:S01]  /*40b0*/  FMUL.FTZ R39, R3.reuse, R39 ;  /* 0x0000002703277220 */ /* 0x040fe20000410000 */
[----:B--2---:R-:W-:Y:S01]  /*40c0*/  F2FP.PACK_AB R81, R88, R91 ;  /* 0x0000005b5851723e */ /* 0x004fe200000000ff */
[C---:B------:R-:W-:Y:S02]  /*40d0*/  FMUL.FTZ R40, R84.reuse, R40 ;  /* 0x0000002854287220 */ /* 0x040fe40000410000 */
[----:B------:R-:W-:Y:S02]  /*40e0*/  FMUL.FTZ R41, R84, R41 ;  /* 0x0000002954297220 */ /* 0x000fe40000410000 */
[C---:B------:R-:W-:Y:S02]  /*40f0*/  FMUL.FTZ R42, R3.reuse, R42 ;  /* 0x0000002a032a7220 */ /* 0x040fe40000410000 */
[----:B------:R-:W-:Y:S01]  /*4100*/  MUFU.EX2 R89, R89 ;  /* 0x0000005900597308 */ /* 0x000fe20000000800 */
[----:B------:R-:W-:Y:S02]  /*4110*/  FMUL.FTZ R43, R3, R43 ;  /* 0x0000002b032b7220 */ /* 0x000fe40000410000 */
[--C-:B------:R-:W-:Y:S02]  /*4120*/  FFMA.FTZ R100, R162, c[0x0][0x23c], -R105.reuse ;  /* 0x00008f00a2647a23 */ /* 0x100fe40000010869 */
[--C-:B------:R-:W-:Y:S02]  /*4130*/  FFMA.FTZ R102, R163, c[0x0][0x23c], -R104.reuse ;  /* 0x00008f00a3667a23 */ /* 0x100fe40000010868 */
[--C-:B------:R-:W-:Y:S02]  /*4140*/  FFMA.FTZ R103, R161, c[0x0][0x23c], -R104.reuse ;  /* 0x00008f00a1677a23 */ /* 0x100fe40000010868 */
[C---:B------:R-:W-:Y:S01]  /*4150*/  FMUL.FTZ R44, R84.reuse, R44 ;  /* 0x0000002c542c7220 */ /* 0x040fe20000410000 */
[----:B------:R-:W2:Y:S01]  /*4160*/  MUFU.EX2 R92, R92 ;  /* 0x0000005c005c7308 */ /* 0x000ea20000000800 */
[C---:B------:R-:W-:Y:S02]  /*4170*/  FMUL.FTZ R45, R84.reuse, R45 ;  /* 0x0000002d542d7220 */ /* 0x040fe40000410000 */
[----:B------:R-:W-:Y:S01]  /*4180*/  FMUL.FTZ R46, R3, R46 ;  /* 0x0000002e032e7220 */ /* 0x000fe20000410000 */
[----:B-1----:R-:W-:Y:S01]  /*4190*/  F2FP.PACK_AB R82, R93, R90 ;  /* 0x0000005a5d52723e */ /* 0x002fe200000000ff */
[C---:B------:R-:W-:Y:S02]  /*41a0*/  FMUL.FTZ R47, R3.reuse, R47 ;  /* 0x0000002f032f7220 */ /* 0x040fe40000410000 */
[C---:B------:R-:W-:Y:S02]  /*41b0*/  FMUL.FTZ R48, R84.reuse, R48 ;  /* 0x0000003054307220 */ /* 0x040fe40000410000 */
[----:B------:R-:W-:Y:S01]  /*41c0*/  FMUL.FTZ R49, R84, R49 ;  /* 0x0000003154317220 */ /* 0x000fe20000410000 */
[----:B------:R-:W-:Y:S01]  /*41d0*/  MUFU.EX2 R96, R96 ;  /* 0x0000006000607308 */ /* 0x000fe20000000800 */
[C---:B------:R-:W-:Y:S02]  /*41e0*/  FMUL.FTZ R50, R3.reuse, R50 ;  /* 0x0000003203327220 */ /* 0x040fe40000410000 */
[----:B------:R-:W-:Y:S02]  /*41f0*/  FMUL.FTZ R51, R3, R51 ;  /* 0x0000003303337220 */ /* 0x000fe40000410000 */
[--C-:B------:R-:W-:Y:S02]  /*4200*/  FFMA.FTZ R110, R148, c[0x0][0x23c], -R105.reuse ;  /* 0x00008f00946e7a23 */ /* 0x100fe40000010869 */
[--C-:B------:R-:W-:Y:S02]  /*4210*/  FFMA.FTZ R107, R150, c[0x0][0x23c], -R105.reuse ;  /* 0x00008f00966b7a23 */ /* 0x100fe40000010869 */
[--C-:B------:R-:W-:Y:S01]  /*4220*/  FFMA.FTZ R108, R151, c[0x0][0x23c], -R104.reuse ;  /* 0x00008f00976c7a23 */ /* 0x100fe20000010868 */
[----:B------:R-:W-:Y:S01]  /*4230*/  MUFU.EX2 R99, R99 ;  /* 0x0000006300637308 */ /* 0x000fe20000000800 */
[--C-:B------:R-:W-:Y:S02]  /*4240*/  FFMA.FTZ R109, R152, c[0x0][0x23c], -R104.reuse ;  /* 0x00008f00986d7a23 */ /* 0x100fe40000010868 */
[--C-:B------:R-:W-:Y:S01]  /*4250*/  FFMA.FTZ R111, R159, c[0x0][0x23c], -R105.reuse ;  /* 0x00008f009f6f7a23 */ /* 0x100fe20000010869 */
[----:B--2---:R-:W-:Y:S01]  /*4260*/  F2FP.PACK_AB R83, R92, R89 ;  /* 0x000000595c53723e */ /* 0x004fe200000000ff */
[----:B------:R-:W-:Y:S02]  /*4270*/  FFMA.FTZ R106, R160, c[0x0][0x23c], -R105 ;  /* 0x00008f00a06a7a23 */ /* 0x000fe40000010869 */
[--C-:B------:R-:W-:Y:S02]  /*4280*/  FFMA.FTZ R112, R157, c[0x0][0x23c], -R104.reuse ;  /* 0x00008f009d707a23 */ /* 0x100fe40000010868 */
[--C-:B------:R-:W-:Y:S01]  /*4290*/  FFMA.FTZ R113, R149, c[0x0][0x23c], -R104.reuse ;  /* 0x00008f0095717a23 */ /* 0x100fe20000010868 */
[----:B------:R-:W-:Y:S01]  /*42a0*/  MUFU.EX2 R110, R110 ;  /* 0x0000006e006e7308 */ /* 0x000fe20000000800 */
[C---:B------:R-:W-:Y:S05]  /*42b0*/  HMMA.16816.F32 R4, R80.reuse, R12, R4 ;  /* 0x0000000c5004723c */ /* 0x040fea0000001804 */
[C---:B------:R-:W-:Y:S02]  /*42c0*/  FFMA.FTZ R91, R3.reuse, R146, R91 ;  /* 0x00000092035b7223 */ /* 0x040fe4000001005b */
[C---:B------:R-:W-:Y:S01]  /*42d0*/  FMUL.FTZ R12, R84.reuse, R72 ;  /* 0x00000048540c7220 */ /* 0x040fe20000410000 */
[C---:B------:R-:W-:Y:S01]  /*42e0*/  HMMA.16816.F32 R8, R80.reuse, R14, R8 ;  /* 0x0000000e5008723c */ /* 0x040fe20000001808 */
[----:B------:R-:W1:Y:S03]  /*42f0*/  MUFU.EX2 R97, R97 ;  /* 0x0000006100617308 */ /* 0x000e660000000800 */
[----:B------:R-:W-:Y:S02]  /*4300*/  FMUL.FTZ R13, R84, R73 ;  /* 0x00000049540d7220 */ /* 0x000fe40000410000 */
[----:B------:R-:W-:Y:S02]  /*4310*/  FADD.FTZ R88, R88, R91 ;  /* 0x0000005b58587221 */ /* 0x000fe40000010000 */
[C---:B------:R-:W-:Y:S03]  /*4320*/  FMUL.FTZ R14, R3.reuse, R74 ;  /* 0x0000004a030e7220 */ /* 0x040fe60000410000 */
[----:B------:R-:W2:Y:S01]  /*4330*/  MUFU.EX2 R98, R98 ;  /* 0x0000006200627308 */ /* 0x000ea20000000800 */
[----:B------:R-:W-:Y:S02]  /*4340*/  FMUL.FTZ R15, R3, R75 ;  /* 0x0000004b030f7220 */ /* 0x000fe40000410000 */
[--C-:B------:R-:W-:Y:S02]  /*4350*/  FFMA.FTZ R116, R147, c[0x0][0x23c], -R105.reuse ;  /* 0x00008f0093747a23 */ /* 0x100fe40000010869 */
[--C-:B------:R-:W-:Y:S02]  /*4360*/  FFMA.FTZ R115, R153, c[0x0][0x23c], -R105.reuse ;  /* 0x00008f0099737a23 */ /* 0x100fe40000010869 */
[--C-:B------:R-:W-:Y:S01]  /*4370*/  FFMA.FTZ R114, R156, c[0x0][0x23c], -R105.reuse ;  /* 0x00008f009c727a23 */ /* 0x100fe20000010869 */
[C---:B------:R-:W-:Y:S02]  /*4380*/  HMMA.16816.F32 R12, R80.reuse, R20, R12 ;  /* 0x00000014500c723c */ /* 0x040fe4000000180c */
[----:B------:R-:W-:Y:S01]  /*4390*/  MUFU.EX2 R107, R107 ;  /* 0x0000006b006b7308 */ /* 0x000fe20000000800 */
[----:B------:R-:W-:Y:S02]  /*43a0*/  FFMA.FTZ R105, R158, c[0x0][0x23c], -R105 ;  /* 0x00008f009e697a23 */ /* 0x000fe40000010869 */
[--C-:B------:R-:W-:Y:S02]  /*43b0*/  FFMA.FTZ R154, R154, c[0x0][0x23c], -R104.reuse ;  /* 0x00008f009a9a7a23 */ /* 0x100fe40000010868 */
[C---:B------:R-:W-:Y:S01]  /*43c0*/  FMUL.FTZ R20, R84.reuse, R64 ;  /* 0x0000004054147220 */ /* 0x040fe20000410000 */
[C---:B------:R-:W-:Y:S04]  /*43d0*/  HMMA.16816.F32 R16, R80.reuse, R22, R16 ;  /* 0x000000165010723c */ /* 0x040fe80000001810 */
[----:B------:R-:W-:Y:S01]  /*43e0*/  FMUL.FTZ R21, R84, R65 ;  /* 0x0000004154157220 */ /* 0x000fe20000410000 */
[----:B------:R-:W-:Y:S01]  /*43f0*/  MUFU.EX2 R101, R101 ;  /* 0x0000006500657308 */ /* 0x000fe20000000800 */
[--C-:B------:R-:W-:Y:S02]  /*4400*/  FFMA.FTZ R155, R155, c[0x0][0x23c], -R104.reuse ;  /* 0x00008f009b9b7a23 */ /* 0x100fe40000010868 */
[C---:B------:R-:W-:Y:S04]  /*4410*/  FMUL.FTZ R22, R3.reuse, R66 ;  /* 0x0000004203167220 */ /* 0x040fe80000410000 */
[----:B------:R-:W-:Y:S02]  /*4420*/  FMUL.FTZ R23, R3, R67 ;  /* 0x0000004303177220 */ /* 0x000fe40000410000 */
[----:B------:R-:W3:Y:S01]  /*4430*/  LDSM.16.MT88.4 R64, [R120+0x7000] ;  /* 0x007000007840783b */ /* 0x000ee20000004200 */
[----:B------:R-:W-:Y:S01]  /*4440*/  MUFU.EX2 R108, R108 ;  /* 0x0000006c006c7308 */ /* 0x000fe20000000800 */
[--C-:B------:R-:W-:Y:S02]  /*4450*/  FFMA.FTZ R117, R87, c[0x0][0x23c], -R104.reuse ;  /* 0x00008f0057757a23 */ /* 0x100fe40000010868 */
[----:B------:R-:W-:Y:S01]  /*4460*/  FFMA.FTZ R104, R86, c[0x0][0x23c], -R104 ;  /* 0x00008f0056687a23 */ /* 0x000fe20000010868 */
[C---:B------:R-:W-:Y:S03]  /*4470*/  HMMA.16816.F32 R20, R80.reuse, R28, R20 ;  /* 0x0000001c5014723c */ /* 0x040fe60000001814 */
[C---:B------:R-:W-:Y:S03]  /*4480*/  FFMA.FTZ R95, R84.reuse, R143, R95 ;  /* 0x0000008f545f7223 */ /* 0x040fe6000001005f */
[----:B------:R-:W-:Y:S01]  /*4490*/  MUFU.EX2 R109, R109 ;  /* 0x0000006d006d7308 */ /* 0x000fe20000000800 */
[C---:B------:R-:W-:Y:S01]  /*44a0*/  FMUL.FTZ R28, R84.reuse, R56 ;  /* 0x00000038541c7220 */ /* 0x040fe20000410000 */
[C---:B------:R-:W-:Y:S04]  /*44b0*/  HMMA.16816.F32 R24, R80.reuse, R30, R24 ;  /* 0x0000001e5018723c */ /* 0x040fe80000001818 */
[----:B------:R-:W-:Y:S02]  /*44c0*/  FMUL.FTZ R29, R84, R57 ;  /* 0x00000039541d7220 */ /* 0x000fe40000410000 */
[----:B------:R-:W-:Y:S02]  /*44d0*/  FADD.FTZ R95, R94, R95 ;  /* 0x0000005f5e5f7221 */ /* 0x000fe40000010000 */
[C---:B------:R-:W-:Y:S01]  /*44e0*/  FMUL.FTZ R30, R3.reuse, R58 ;  /* 0x0000003a031e7220 */ /* 0x040fe20000410000 */
[----:B------:R-:W4:Y:S03]  /*44f0*/  MUFU.EX2 R100, R100 ;  /* 0x0000006400647308 */ /* 0x000f260000000800 */
[----:B------:R-:W-:Y:S02]  /*4500*/  FMUL.FTZ R31, R3, R59 ;  /* 0x0000003b031f7220 */ /* 0x000fe40000410000 */
[----:B------:R-:W5:Y:S01]  /*4510*/  LDSM.16.MT88.4 R56, [R121+0x8000] ;  /* 0x008000007938783b */ /* 0x000f620000004200 */
[----:B------:R-:W-:Y:S02]  /*4520*/  FADD.FTZ R84, R90, R95 ;  /* 0x0000005f5a547221 */ /* 0x000fe40000010000 */
[----:B------:R-:W-:Y:S02]  /*4530*/  FADD.FTZ R3, R89, R88 ;  /* 0x0000005859037221 */ /* 0x000fe40000010000 */
[----:B------:R-:W-:Y:S01]  /*4540*/  MUFU.EX2 R111, R111 ;  /* 0x0000006f006f7308 */ /* 0x000fe20000000800 */
[----:B------:R-:W-:Y:S02]  /*4550*/  FADD.FTZ R93, R93, R84 ;  /* 0x000000545d5d7221 */ /* 0x000fe40000010000 */
[----:B------:R-:W-:Y:S04]  /*4560*/  FADD.FTZ R92, R92, R3 ;  /* 0x000000035c5c7221 */ /* 0x000fe80000010000 */
[----:B-1----:R-:W-:Y:S01]  /*4570*/  FADD.FTZ R3, R97, R92 ;  /* 0x0000005c61037221 */ /* 0x002fe20000010000 */
[C---:B---3--:R-:W-:Y:S02]  /*4580*/  HMMA.16816.F32 R28, R80.reuse, R64, R28 ;  /* 0x00000040501c723c */ /* 0x048fe4000000181c */
[----:B------:R-:W-:Y:S01]  /*4590*/  MUFU.EX2 R106, R106 ;  /* 0x0000006a006a7308 */ /* 0x000fe20000000800 */
[C---:B--2---:R-:W-:Y:S05]  /*45a0*/  FADD.FTZ R3, R98.reuse, R3 ;  /* 0x0000000362037221 */ /* 0x044fea0000010000 */
[C---:B------:R-:W-:Y:S04]  /*45b0*/  HMMA.16816.F32 R32, R80.reuse, R66, R32 ;  /* 0x000000425020723c */ /* 0x040fe80000001820 */
[----:B------:R-:W-:Y:S10]  /*45c0*/  MUFU.EX2 R112, R112 ;  /* 0x0000007000707308 */ /* 0x000ff40000000800 */
[----:B------:R-:W-:Y:S01]  /*45d0*/  MUFU.EX2 R113, R113 ;  /* 0x0000007100717308 */ /* 0x000fe20000000800 */
[C---:B-----5:R-:W-:Y:S09]  /*45e0*/  HMMA.16816.F32 R36, R80.reuse, R56, R36 ;  /* 0x000000385024723c */ /* 0x060ff20000001824 */
[----:B------:R-:W-:Y:S01]  /*45f0*/  MUFU.EX2 R102, R102 ;  /* 0x0000006600667308 */ /* 0x000fe20000000800 */
[C---:B------:R-:W-:Y:S01]  /*4600*/  HMMA.16816.F32 R40, R80.reuse, R58, R40 ;  /* 0x0000003a5028723c */ /* 0x040fe20000001828 */
[----:B------:R-:W1:Y:S08]  /*4610*/  LDSM.16.MT88.4 R56, [R121+0x6400] ;  /* 0x006400007938783b */ /* 0x000e700000004200 */
[----:B------:R-:W2:Y:S01]  /*4620*/  MUFU.EX2 R103, R103 ;  /* 0x0000006700677308 */ /* 0x000ea20000000800 */
[C---:B------:R-:W-:Y:S07]  /*4630*/  HMMA.16816.F32 R44, R80.reuse, R52, R44 ;  /* 0x00000034502c723c */ /* 0x040fee000000182c */
[C---:B------:R-:W-:Y:S01]  /*4640*/  F2FP.PACK_AB R52, R99.reuse, R96 ;  /* 0x000000606334723e */ /* 0x040fe200000000ff */
[----:B------:R-:W-:Y:S01]  /*4650*/  HMMA.16816.F32 R48, R80, R54, R48 ;  /* 0x000000365030723c */ /* 0x000fe20000001830 */
[----:B------:R-:W-:Y:S03]  /*4660*/  MUFU.EX2 R116, R116 ;  /* 0x0000007400747308 */ /* 0x000fe60000000800 */
[----:B------:R-:W-:Y:S01]  /*4670*/  F2FP.PACK_AB R53, R98, R97 ;  /* 0x000000616235723e */ /* 0x000fe200000000ff */
[----:B------:R-:W-:Y:S02]  /*4680*/  FADD.FTZ R96, R96, R93 ;  /* 0x0000005d60607221 */ /* 0x000fe40000010000 */
[----:B----4-:R-:W-:Y:S02]  /*4690*/  F2FP.PACK_AB R54, R100, R101 ;  /* 0x000000656436723e */ /* 0x010fe400000000ff */
[----:B------:R-:W-:Y:S02]  /*46a0*/  FADD.FTZ R96, R99, R96 ;  /* 0x0000006063607221 */ /* 0x000fe40000010000 */
[----:B------:R-:W3:Y:S02]  /*46b0*/  MUFU.EX2 R115, R115 ;  /* 0x0000007300737308 */ /* 0x000ee40000000800 */
[----:B------:R-:W-:Y:S01]  /*46c0*/  FADD.FTZ R101, R101, R96 ;  /* 0x0000006065657221 */ /* 0x000fe20000010000 */
[C---:B--2---:R-:W-:Y:S01]  /*46d0*/  F2FP.PACK_AB R55, R103.reuse, R102 ;  /* 0x000000666737723e */ /* 0x044fe200000000ff */
[----:B------:R-:W-:Y:S01]  /*46e0*/  FADD.FTZ R102, R102, R3 ;  /* 0x0000000366667221 */ /* 0x000fe20000010000 */
[----:B------:R-:W-:Y:S01]  /*46f0*/  MOV R3, R0 ;  /* 0x0000000000037202 */ /* 0x000fe20000000f00 */
[----:B------:R-:W-:Y:S02]  /*4700*/  FADD.FTZ R101, R100, R101 ;  /* 0x0000006564657221 */ /* 0x000fe40000010000 */
[----:B------:R-:W-:Y:S02]  /*4710*/  FADD.FTZ R103, R103, R102 ;  /* 0x0000006667677221 */ /* 0x000fe40000010000 */
[----:B------:R-:W-:Y:S01]  /*4720*/  MUFU.EX2 R87, R154 ;  /* 0x0000009a00577308 */ /* 0x000fe20000000800 */
[C---:B-1----:R-:W-:Y:S09]  /*4730*/  HMMA.16816.F32 R4, R52.reuse, R56, R4 ;  /* 0x000000383404723c */ /* 0x042ff20000001804 */
[----:B------:R-:W1:Y:S01]  /*4740*/  MUFU.EX2 R86, R155 ;  /* 0x0000009b00567308 */ /* 0x000e620000000800 */
[C---:B------:R-:W-:Y:S01]  /*4750*/  HMMA.16816.F32 R8, R52.reuse, R58, R8 ;  /* 0x0000003a3408723c */ /* 0x040fe20000001808 */
[----:B------:R-:W2:Y:S02]  /*4760*/  LDSM.16.MT88.4 R56, [R121+0x7400] ;  /* 0x007400007938783b */ /* 0x000ea40000004200 */
[----:B---3--:R-:W-:Y:S05]  /*4770*/  F2FP.PACK_AB R88, R115, R116 ;  /* 0x000000747358723e */ /* 0x008fea00000000ff */
[C---:B------:R-:W-:Y:S01]  /*4780*/  HMMA.16816.F32 R12, R52.reuse, R60, R12 ;  /* 0x0000003c340c723c */ /* 0x040fe2000000180c */
[----:B------:R-:W-:Y:S07]  /*4790*/  MUFU.EX2 R114, R114 ;  /* 0x0000007200727308 */ /* 0x000fee0000000800 */
[C---:B------:R-:W-:Y:S01]  /*47a0*/  HMMA.16816.F32 R16, R52.reuse, R62, R16 ;  /* 0x0000003e3410723c */ /* 0x040fe20000001810 */
[----:B------:R-:W3:Y:S02]  /*47b0*/  LDSM.16.MT88.4 R60, [R120+0x7400] ;  /* 0x00740000783c783b */ /* 0x000ee40000004200 */
[----:B------:R-:W4:Y:S01]  /*47c0*/  MUFU.EX2 R105, R105 ;  /* 0x0000006900697308 */ /* 0x000f220000000800 */
[----:B-1----:R-:W-:Y:S09]  /*47d0*/  F2FP.PACK_AB R89, R86, R87 ;  /* 0x000000575659723e */ /* 0x002ff200000000ff */
[----:B------:R-:W-:Y:S10]  /*47e0*/  MUFU.EX2 R117, R117 ;  /* 0x0000007500757308 */ /* 0x000ff40000000800 */
[----:B------:R-:W1:Y:S01]  /*47f0*/  MUFU.EX2 R104, R104 ;  /* 0x0000006800687308 */ /* 0x000e620000000800 */
[C---:B--2---:R-:W-:Y:S03]  /*4800*/  HMMA.16816.F32 R20, R52.reuse, R56, R20 ;  /* 0x000000383414723c */ /* 0x044fe60000001814 */
[----:B----4-:R-:W-:Y:S05]  /*4810*/  F2FP.PACK_AB R90, R105, R114 ;  /* 0x00000072695a723e */ /* 0x010fea00000000ff */
[C---:B------:R-:W-:Y:S01]  /*4820*/  HMMA.16816.F32 R24, R52.reuse, R58, R24 ;  /* 0x0000003a3418723c */ /* 0x040fe20000001818 */
[----:B------:R-:W2:Y:S07]  /*4830*/  LDSM.16.MT88.4 R56, [R121+0x8400] ;  /* 0x008400007938783b */ /* 0x000eae0000004200 */
[C---:B---3--:R-:W-:Y:S04]  /*4840*/  HMMA.16816.F32 R28, R52.reuse, R60, R28 ;  /* 0x0000003c341c723c */ /* 0x048fe8000000181c */
[----:B-1----:R-:W-:Y:S04]  /*4850*/  F2FP.PACK_AB R91, R104, R117 ;  /* 0x00000075685b723e */ /* 0x002fe800000000ff */
        /* <DEDUP_REMOVED lines=16> */
[----:B------:R-:W-:Y:S04]  /*4960*/  FADD.FTZ R111, R111, R110 ;  /* 0x0000006e6f6f7221 */ /* 0x000fe80000010000 */
[----:B------:R-:W-:Y:S01]  /*4970*/  FADD.FTZ R111, R106, R111 ;  /* 0x0000006f6a6f7221 */ /* 0x000fe20000010000 */
[C---:B--2---:R-:W-:Y:S03]  /*4980*/  HMMA.16816.F32 R4, R52.reuse, R56, R4 ;  /* 0x000000383404723c */ /* 0x044fe60000001804 */
[----:B------:R-:W-:Y:S04]  /*4990*/  FADD.FTZ R116, R116, R111 ;  /* 0x0000006f74747221 */ /* 0x000fe80000010000 */
[----:B------:R-:W-:Y:S01]  /*49a0*/  FADD.FTZ R115, R115, R116 ;  /* 0x0000007473737221 */ /* 0x000fe20000010000 */
[C---:B------:R-:W-:Y:S01]  /*49b0*/  HMMA.16816.F32 R8, R52.reuse, R58, R8 ;  /* 0x0000003a3408723c */ /* 0x040fe20000001808 */
[----:B------:R-:W2:Y:S03]  /*49c0*/  LDSM.16.MT88.4 R56, [R121+0x7800] ;  /* 0x007800007938783b */ /* 0x000ea60000004200 */
[----:B------:R-:W-:Y:S04]  /*49d0*/  FADD.FTZ R114, R114, R115 ;  /* 0x0000007372727221 */ /* 0x000fe80000010000 */
[C---:B-1----:R-:W-:Y:S04]  /*49e0*/  HMMA.16816.F32 R12, R52.reuse, R60, R12 ;  /* 0x0000003c340c723c */ /* 0x042fe8000000180c */
[----:B------:R-:W-:Y:S04]  /*49f0*/  FADD.FTZ R143, R105, R114 ;  /* 0x00000072698f7221 */ /* 0x000fe80000010000 */
        /* <DEDUP_REMOVED lines=14> */
[C---:B------:R-:W-:Y:S01]  /*4ae0*/  HMMA.16816.F32 R80, R88.reuse, R76, R4 ;  /* 0x0000004c5850723c */ /* 0x040fe20000001804 */
[----:B------:R-:W3:Y:S07]  /*4af0*/  LDSM.16.MT88.4 R4, [R121+0x8c00] ;  /* 0x008c00007904783b */ /* 0x000eee0000004200 */
[C---:B------:R-:W-:Y:S01]  /*4b00*/  HMMA.16816.F32 R76, R88.reuse, R78, R8 ;  /* 0x0000004e584c723c */ /* 0x040fe20000001808 */
[----:B------:R-:W4:Y:S07]  /*4b10*/  LDSM.16.MT88.4 R8, [R120+0x8c00] ;  /* 0x008c00007808783b */ /* 0x000f2e0000004200 */
[C---:B------:R-:W-:Y:S08]  /*4b20*/  HMMA.16816.F32 R72, R88.reuse, R68, R12 ;  /* 0x000000445848723c */ /* 0x040ff0000000180c */
[C---:B------:R-:W-:Y:S08]  /*4b30*/  HMMA.16816.F32 R68, R88.reuse, R70, R16 ;  /* 0x000000465844723c */ /* 0x040ff00000001810 */
[C---:B--2---:R-:W-:Y:S08]  /*4b40*/  HMMA.16816.F32 R64, R88.reuse, R56, R20 ;  /* 0x000000385840723c */ /* 0x044ff00000001814 */
[C---:B------:R-:W-:Y:S08]  /*4b50*/  HMMA.16816.F32 R60, R88.reuse, R58, R24 ;  /* 0x0000003a583c723c */ /* 0x040ff00000001818 */
[C---:B-1----:R-:W-:Y:S08]  /*4b60*/  HMMA.16816.F32 R56, R88.reuse, R52, R28 ;  /* 0x000000345838723c */ /* 0x042ff0000000181c */
[C---:B------:R-:W-:Y:S08]  /*4b70*/  HMMA.16816.F32 R52, R88.reuse, R54, R32 ;  /* 0x000000365834723c */ /* 0x040ff00000001820 */
[C---:B---3--:R-:W-:Y:S07]  /*4b80*/  HMMA.16816.F32 R36, R88.reuse, R4, R36 ;  /* 0x000000045824723c */ /* 0x048fee0000001824 */
[----:B------:R-:W-:Y:S01]  /*4b90*/  FADD.FTZ R4, R112, R109 ;  /* 0x0000006d70047221 */ /* 0x000fe20000010000 */
[C---:B------:R-:W-:Y:S04]  /*4ba0*/  HMMA.16816.F32 R40, R88.reuse, R6, R40 ;  /* 0x000000065828723c */ /* 0x040fe80000001828 */
[----:B------:R-:W-:Y:S04]  /*4bb0*/  FADD.FTZ R4, R113, R4 ;  /* 0x0000000471047221 */ /* 0x000fe80000010000 */
[C---:B----4-:R-:W-:Y:S04]  /*4bc0*/  HMMA.16816.F32 R44, R88.reuse, R8, R44 ;  /* 0x00000008582c723c */ /* 0x050fe8000000182c */
[----:B------:R-:W-:Y:S04]  /*4bd0*/  FADD.FTZ R87, R87, R4 ;  /* 0x0000000457577221 */ /* 0x000fe80000010000 */
[----:B------:R-:W-:Y:S04]  /*4be0*/  HMMA.16816.F32 R48, R88, R10, R48 ;  /* 0x0000000a5830723c */ /* 0x000fe80000001830 */
[----:B------:R-:W-:Y:S04]  /*4bf0*/  FADD.FTZ R86, R86, R87 ;  /* 0x0000005756567221 */ /* 0x000fe80000010000 */
[----:B------:R-:W-:Y:S04]  /*4c00*/  FADD.FTZ R117, R117, R86 ;  /* 0x0000005675757221 */ /* 0x000fe80000010000 */
[----:B------:R-:W-:Y:S01]  /*4c10*/  FADD.FTZ R146, R104, R117 ;  /* 0x0000007568927221 */ /* 0x000fe20000010000 */
[----:B------:R-:W-:-:S05]  /*4c20*/  @P0 BRA `(.L_x_736) ;  /* 0xffffe37000000947 */ /* 0x000fca000383ffff */
.L_x_735:
        /* <DEDUP_REMOVED lines=111> */
[----:B------:R-:W2:Y:S01]  /*5320*/  S2R R6, SR_CTAID.Y ;  /* 0x0000000000067919 */ /* 0x000ea20000002600 */
        /* <DEDUP_REMOVED lines=20> */
[----:B-1----:R-:W-:Y:S01]  /*5470*/  @P3 FMUL.FTZ R9, R9, 0.69314718246459960938 ;  /* 0x3f31721809093820 */ /* 0x002fe20000410000 */
[----:B------:R-:W-:Y:S01]  /*5480*/  ISETP.NE.AND P1, PT, RZ, UR5, PT ;  /* 0x00000005ff007c0c */ /* 0x000fe2000bf25270 */
[----:B------:R-:W-:Y:S03]  /*5490*/  STS [R11+0x200], R78 ;  /* 0x0002004e0b007388 */ /* 0x000fe60000000800 */
[----:B------:R-:W-:Y:S01]  /*54a0*/  ISETP.NE.OR P4, PT, RZ, UR4, !P1 ;  /* 0x00000004ff007c0c */ /* 0x000fe2000cf85670 */
        /* <DEDUP_REMOVED lines=18> */
[----:B------:R4:W-:Y:S01]  /*55d0*/  STS [R15+0x2000], R48 ;  /* 0x002000300f007388 */ /* 0x0009e20000000800 */
[----:B-1----:R-:W-:Y:S01]  /*55e0*/  LOP3.LUT R36, R5, 0xffffffe0, RZ, 0xc0, !PT ;  /* 0xffffffe005247812 */ /* 0x002fe200078ec0ff */
[----:B--2---:R-:W-:-:S02]  /*55f0*/  @!P4 IMAD R5, R6, c[0x0][0x214], RZ ;  /* 0x000085000605ca24 */ /* 0x004fc400078e02ff */
[----:B------:R1:W-:Y:S01]  /*5600*/  STS [R15+0x2200], R50 ;  /* 0x002200320f007388 */ /* 0x0003e20000000800 */
[----:B---3--:R-:W-:Y:S01]  /*5610*/  CS2R R38, SRZ ;  /* 0x0000000000267805 */ /* 0x008fe2000001ff00 */
[----:B------:R-:W-:Y:S01]  /*5620*/  IMAD.IADD R36, R7, 0x1, -R36 ;  /* 0x0000000107247824 */ /* 0x000fe200078e0a24 */
[----:B------:R-:W-:Y:S01]  /*5630*/  @!P4 SHF.R.S32.HI R39, RZ, 0x1f, R5 ;  /* 0x0000001fff27c819 */ /* 0x000fe20000011405 */
[----:B------:R-:W-:Y:S01]  /*5640*/  BAR.SYNC.DEFER_BLOCKING 0x0 ;  /* 0x0000000000007b1d */ /* 0x000fe20000010000 */
[----:B------:R-:W-:Y:S02]  /*5650*/  @!P4 MOV R38, R5 ;  /* 0x000000050026c202 */ /* 0x000fe40000000f00 */
[----:B------:R-:W-:Y:S01]  /*5660*/  MOV R5, 0x7f800000 ;  /* 0x7f80000000057802 */ /* 0x000fe20000000f00 */
[----:B------:R-:W-:Y:S02]  /*5670*/  @P3 FFMA.FTZ R5, R2, c[0x0][0x238], R9 ;  /* 0x00008e0002053a23 */ /* 0x000fe40000010009 */
[----:B------:R-:W2:Y:S01]  /*5680*/  S2R R3, SR_CTAID.X ;  /* 0x0000000000037919 */ /* 0x000ea20000002500 */
[----:B----4-:R-:W-:Y:S01]  /*5690*/  @P0 IMAD R11, R12, c[0x0][0x214], RZ ;  /* 0x000085000c0b0a24 */ /* 0x010fe200078e02ff */
[----:B------:R-:W-:-:S02]  /*56a0*/  @!P0 SEL R11, R10, c[0x0][0x234], !P1 ;  /* 0x00008d000a0b8a07 */ /* 0x000fc40004800000 */
[----:B------:R-:W3:Y:S01]  /*56b0*/  S2R R4, SR_CTAID.Z ;  /* 0x0000000000047919 */ /* 0x000ee20000002700 */
[----:B------:R-:W-:Y:S02]  /*56c0*/  @P0 MOV R10, c[0x0][0x210] ;  /* 0x00008400000a0a02 */ /* 0x000fe40000000f00 */
[----:B------:R-:W-:Y:S01]  /*56d0*/  @!P0 IMAD R37, R11, c[0x0][0x1c0], RZ ;  /* 0x000070000b258a24 */ /* 0x000fe200078e02ff */
[----:B------:R-:W-:-:S03]  /*56e0*/  @!P0 MOV R10, 0x1 ;  /* 0x00000001000a8802 */ /* 0x000fc60000000f00 */
[----:B------:R-:W-:-:S05]  /*56f0*/  IMAD R37, R6, R37, RZ ;  /* 0x0000002506257224 */ /* 0x000fca00078e02ff */
[----:B------:R-:W-:Y:S01]  /*5700*/  SEL R37, R37, RZ, P4 ;  /* 0x000000ff25257207 */ /* 0x000fe20002000000 */
[----:B------:R1:W4:Y:S01]  /*5710*/  LDS.128 R28, [R131] ;  /* 0x00000000831c7984 */ /* 0x0003220000000c00 */
[----:B------:R-:W-:-:S03]  /*5720*/  LOP3.LUT P4, RZ, R36, 0x3, RZ, 0xc0, !PT ;  /* 0x0000000324ff7812 */ /* 0x000fc6000788c0ff */
[----:B------:R1:W1:Y:S01]  /*5730*/  LDS.128 R24, [R131+0x800] ;  /* 0x0008000083187984 */ /* 0x0002620000000c00 */
[----:B--2---:R-:W-:-:S03]  /*5740*/  IMAD R7, R3, R10, RZ ;  /* 0x0000000a03077224 */ /* 0x004fc600078e02ff */
[----:B------:R2:W1:Y:S01]  /*5750*/  LDS.128 R20, [R131+0x1000] ;  /* 0x0010000083147984 */ /* 0x0004620000000c00 */
[----:B---3--:R-:W-:-:S03]  /*5760*/  IMAD R11, R4, R11, R37 ;  /* 0x0000000b040b7224 */ /* 0x008fc600078e0225 */
[----:B------:R2:W3:Y:S01]  /*5770*/  LDS.128 R16, [R131+0x1800] ;  /* 0x0018000083107984 */ /* 0x0004e20000000c00 */
        /* <DEDUP_REMOVED lines=28> */
.L_x_740:
[----:B------:R-:W-:Y:S05]  /*5940*/  BSYNC B0 ;  /* 0x0000000000007941 */ /* 0x000fea0003800000 */
.L_x_739:
[----:B--2---:R-:W-:Y:S02]  /*5950*/  SHF.R.S32.HI R3, RZ, 0x1f, R6 ;  /* 0x0000001fff037819 */ /* 0x004fe40000011406 */
        /* <DEDUP_REMOVED lines=23> */
[----:B------:R-:W-:Y:S04]  /*5ad0*/  STG.E.128 [R2.64], R24 ;  /* 0x0000001802007986 */ /* 0x000fe8000c101d06 */
[----:B---3--:R-:W-:Y:S04]  /*5ae0*/  STG.E.128 [R2.64+0x40], R16 ;  /* 0x0000401002007986 */ /* 0x008fe8000c101d06 */
[----:B------:R-:W-:Y:S01]  /*5af0*/  STG.E.128 [R2.64+0x80], R32 ;  /* 0x0000802002007986 */ /* 0x000fe2000c101d06 */
[----:B------:R-:W-:Y:S05]  /*5b00*/  EXIT ;  /* 0x000000000000794d */ /* 0x000fea0003800000 */
.L_x_733:
        /* <DEDUP_REMOVED lines=83> */
.L_x_741:
        /* <DEDUP_REMOVED lines=12> */
.L_x_998:


//--------------------- .text._ZN5flash16flash_fwd_kernelI23Flash_fwd_kernel_traitsILi96ELi64ELi64ELi4ELb0ELb0EN7cutlass6half_tE19Flash_kernel_traitsILi96ELi64ELi64ELi4ES3_EELb1ELb1ELb0ELb0ELb0ELb1ELb0ELb0EEEvNS_16Flash_fwd_paramsE --------------------------
	.section	.text._ZN5flash16flash_fwd_kernelI23Flash_fwd_kernel_traitsILi96ELi64ELi64ELi4ELb0ELb0EN7cutlass6half_tE19Flash_kernel_traitsILi96ELi64ELi64ELi4ES3_EELb1ELb1ELb0ELb0ELb0ELb1ELb0ELb0EEEvNS_16Flash_fwd_paramsE,"ax",@progbits
	.sectioninfo	@"SHI_REGISTERS=164"
	.align	128
        .global         _ZN5flash16flash_fwd_kernelI23Flash_fwd_kernel_traitsILi96ELi64ELi64ELi4ELb0ELb0EN7cutlass6half_tE19Flash_kernel_traitsILi96ELi64ELi64ELi4ES3_EELb1ELb1ELb0ELb0ELb0ELb1ELb0ELb0EEEvNS_16Flash_fwd_paramsE
        .type           _ZN5flash16flash_fwd_kernelI23Flash_fwd_kernel_traitsILi96ELi64ELi64ELi4ELb0ELb0EN7cutlass6half_tE19Flash_kernel_traitsILi96ELi64ELi64ELi4ES3_EELb1ELb1ELb0ELb0ELb0ELb1ELb0ELb0EEEvNS_16Flash_fwd_paramsE,@function
        .size           _ZN5flash16flash_fwd_kernelI23Flash_fwd_kernel_traitsILi96ELi64ELi64ELi4ELb0ELb0EN7cutlass6half_tE19Flash_kernel_traitsILi96ELi64ELi64ELi4ES3_EELb1ELb1ELb0ELb0ELb0ELb1ELb0ELb0EEEvNS_16Flash_fwd_paramsE,(.L_x_999 - _ZN5flash16flash_fwd_kernelI23Flash_fwd_kernel_traitsILi96ELi64ELi64ELi4ELb0ELb0EN7cutlass6half_tE19Flash_kernel_traitsILi96ELi64ELi64ELi4ES3_EELb1ELb1ELb0ELb0ELb0ELb1ELb0ELb0EEEvNS_16Flash_fwd_paramsE)
        .other          _ZN5flash16flash_fwd_kernelI23Flash_fwd_kernel_traitsILi96ELi64ELi64ELi4ELb0ELb0EN7cutlass6half_tE19Flash_kernel_traitsILi96ELi64ELi64ELi4ES3_EELb1ELb1ELb0ELb0ELb0ELb1ELb0ELb0EEEvNS_16Flash_fwd_paramsE,@"STO_CUDA_ENTRY STV_DEFAULT"
_ZN5flash16flash_fwd_kernelI23Flash_fwd_kernel_traitsILi96ELi64ELi64ELi4ELb0ELb0EN7cutlass6half_tE19Flash_kernel_traitsILi96ELi64ELi64ELi4ES3_EELb1ELb1ELb0ELb0ELb0ELb1ELb0ELb0EEEvNS_16Flash_fwd_paramsE:
.text._ZN5flash16flash_fwd_kernelI23Flash_fwd_kernel_traitsILi96ELi64ELi64ELi4ELb0ELb0EN7cutlass6half_tE19Flash_kernel_traitsILi96ELi64ELi64ELi4ES3_EELb1ELb1ELb0ELb0ELb0ELb1ELb0ELb0EEEvNS_16Flash_fwd_paramsE:
[----:B------:R-:W-:Y:S02]  /*0000*/  MOV R1, c[0x0][0x28] ;  /* 0x00000a0000017a02 */ /* 0x000fe40000000f00 */
[----:B------:R-:W-:Y:S02]  /*0010*/  ULDC.U8 UR4, c[0x0][0x304] ;  /* 0x0000c10000047ab9 */ /* 0x000fe40000000000 */
[----:B------:R-:W-:Y:S01]  /*0020*/  ISETP.NE.AND P1, PT, RZ, UR4, PT ;  /* 0x00000004ff007c0c */ /* 0x000fe2000bf25270 */
[----:B------:R-:W-:Y:S02]  /*0030*/  ULDC.64 UR26, c[0x0][0x2f0] ;  /* 0x0000bc00001a7ab9 */ /* 0x000fe40000000a00 */
[----:B------:R-:W-:Y:S01]  /*0040*/  IMAD.U32 R6, RZ, RZ, UR26 ;  /* 0x0000001aff067e24 */ /* 0x000fe2000f8e00ff */
[----:B------:R-:W-:Y:S01]  /*0050*/  ULDC.64 UR24, c[0x0][0x118] ;  /* 0x0000460000187ab9 */ /* 0x000fe20000000a00 */
[----:B------:R-:W-:Y:S02]  /*0060*/  IMAD.U32 R7, RZ, RZ, UR27 ;  /* 0x0000001bff077e24 */ /* 0x000fe4000f8e00ff */
[----:B------:R-:W-:-:S06]  /*0070*/  IMAD.MOV.U32 R92, RZ, RZ, c[0x0][0x2f8] ;  /* 0x0000be00ff5c7624 */ /* 0x000fcc00078e00ff */
[----:B------:R-:W2:Y:S01]  /*0080*/  @P1 LDG.E.64 R6, [R6.64] ;  /* 0x0000001806061981 */ /* 0x000ea2000c1e1b00 */
[----:B------:R-:W-:Y:S02]  /*0090*/  IMAD.MOV.U32 R9, RZ, RZ, c[0x0][0x2fc] ;  /* 0x0000bf00ff097624 */ /* 0x000fe400078e00ff */
[----:B------:R-:W-:-:S05]  /*00a0*/  @P1 IMAD.MOV.U32 R8, RZ, RZ, R92 ;  /* 0x000000ffff081224 */ /* 0x000fca00078e005c */
[----:B------:R-:W3:Y:S01]  /*00b0*/  @P1 LDG.E.64 R4, [R8.64] ;  /* 0x0000001808041981 */ /* 0x000ee2000c1e1b00 */
[----:B------:R-:W-:Y:S01]  /*00c0*/  ISETP.NE.U32.AND P3, PT, RZ, c[0x0][0x240], PT ;  /* 0x00009000ff007a0c */ /* 0x000fe20003f65070 */
[----:B------:R-:W1:Y:S01]  /*00d0*/  LDC.U8 R0, c[0x0][0x312] ;  /* 0x0000c480ff007b82 */ /* 0x000e620000000000 */
[----:B------:R-:W-:Y:S01]  /*00e0*/  MOV R119, 0xffffffff ;  /* 0xffffffff00777802 */ /* 0x000fe20000000f00 */
[----:B------:R-:W4:Y:S01]  /*00f0*/  S2R R80, SR_CTAID.X ;  /* 0x0000000000507919 */ /* 0x000f220000002500 */
[----:B------:R-:W-:-:S03]  /*0100*/  ISETP.NE.AND.EX P3, PT, RZ, c[0x0][0x244], PT, P3 ;  /* 0x00009100ff007a0c */ /* 0x000fc60003f65330 */
[----:B------:R-:W4:Y:S04]  /*0110*/  S2R R2, SR_CTAID.Y ;  /* 0x0000000000027919 */ /* 0x000f280000002600 */
[----:B------:R-:W4:Y:S04]  /*0120*/  S2R R15, SR_CTAID.Z ;  /* 0x00000000000f7919 */ /* 0x000f280000002700 */
[----:B------:R-:W4:Y:S01]  /*0130*/  S2R R82, SR_TID.X ;  /* 0x0000000000527919 */ /* 0x000f220000002100 */
[----:B-1----:R-:W-:Y:S02]  /*0140*/  ISETP.NE.AND P4, PT, R0, RZ, PT ;  /* 0x000000ff0000720c */ /* 0x002fe40003f85270 */
[----:B----4-:R-:W-:-:S04]  /*0150*/  LOP3.LUT R3, R15, R80, R2, 0xfe, !PT ;  /* 0x000000500f037212 */ /* 0x010fc800078efe02 */
[----:B------:R-:W-:-:S13]  /*0160*/  LOP3.LUT P2, RZ, R3, R82, RZ, 0xfc, !PT ;  /* 0x0000005203ff7212 */ /* 0x000fda000784fcff */
[----:B------:R-:W-:Y:S02]  /*0170*/  @!P2 IMAD.MOV.U32 R12, RZ, RZ, c[0x0][0x308] ;  /* 0x0000c200ff0ca624 */ /* 0x000fe400078e00ff */
[----:B------:R-:W-:Y:S01]  /*0180*/  @!P2 IMAD.MOV.U32 R13, RZ, RZ, c[0x0][0x30c] ;  /* 0x0000c300ff0da624 */ /* 0x000fe200078e00ff */
[----:B--2---:R-:W1:Y:S08]  /*0190*/  @P1 R2UR UR26, R6 ;  /* 0x00000000061a13c2 */ /* 0x004e7000000e0000 */
[----:B------:R-:W2:Y:S01]  /*01a0*/  @P1 R2UR UR27, R7 ;  /* 0x00000000071b13c2 */ /* 0x000ea200000e0000 */
[----:B---3--:R-:W-:-:S05]  /*01b0*/  @P1 IADD3 R92, P0, R4, c[0x0][0x300], RZ ;  /* 0x0000c000045c1a10 */ /* 0x008fca0007f1e0ff */
[----:B------:R-:W-:Y:S01]  /*01c0*/  @P1 IMAD.X R9, RZ, RZ, R5, P0 ;  /* 0x000000ffff091224 */ /* 0x000fe200000e0605 */
[----:B------:R-:W-:Y:S02]  /*01d0*/  MOV R5, 0x4 ;  /* 0x0000000400057802 */ /* 0x000fe40000000f00 */
[----:B------:R-:W-:Y:S01]  /*01e0*/  ISETP.NE.U32.AND P0, PT, RZ, c[0x0][0x250], PT ;  /* 0x00009400ff007a0c */ /* 0x000fe20003f05070 */
[----:B------:R-:W-:Y:S01]  /*01f0*/  @!P2 IMAD.MOV.U32 R93, RZ, RZ, R9 ;  /* 0x000000ffff5da224 */ /* 0x000fe200078e0009 */
[----:B------:R-:W-:Y:S01]  /*0200*/  ISETP.EQ.U32.AND P1, PT, RZ, c[0x0][0x248], PT ;  /* 0x00009200ff007a0c */ /* 0x000fe20003f22070 */
[----:B------:R-:W-:Y:S01]  /*0210*/  IMAD.WIDE R18, R2, R5, c[0x0][0x240] ;  /* 0x0000900002127625 */ /* 0x000fe200078e0205 */
[----:B------:R-:W-:Y:S02]  /*0220*/  ISETP.NE.AND.EX P0, PT, RZ, c[0x0][0x254], PT, P0 ;  /* 0x00009500ff007a0c */ /* 0x000fe40003f05300 */
[----:B------:R-:W-:Y:S01]  /*0230*/  @!P2 STG.E.64 [R12.64+0x8], R92 ;  /* 0x0000085c0c00a986 */ /* 0x000fe2000c101b18 */
[----:B-1----:R-:W-:Y:S01]  /*0240*/  IMAD.U32 R10, RZ, RZ, UR26 ;  /* 0x0000001aff0a7e24 */ /* 0x002fe2000f8e00ff */
[----:B------:R-:W-:-:S02]  /*0250*/  SHF.R.S32.HI R21, RZ, 0x1f, R82 ;  /* 0x0000001fff157819 */ /* 0x000fc40000011452 */
[----:B------:R-:W-:Y:S01]  /*0260*/  ISETP.EQ.OR.EX P1, PT, RZ, c[0x0][0x24c], !P4, P1 ;  /* 0x00009300ff007a0c */ /* 0x000fe20006722710 */
[----:B--2---:R-:W-:-:S05]  /*0270*/  IMAD.U32 R11, RZ, RZ, UR27 ;  /* 0x0000001bff0b7e24 */ /* 0x004fca000f8e00ff */
[----:B------:R1:W-:Y:S04]  /*0280*/  @!P2 STG.E.64 [R12.64], R10 ;  /* 0x0000000a0c00a986 */ /* 0x0003e8000c101b18 */
[----:B------:R-:W2:Y:S04]  /*0290*/  @P3 LDG.E R119, [R18.64] ;  /* 0x0000001812773981 */ /* 0x000ea8000c1e1900 */
[----:B------:R-:W2:Y:S01]  /*02a0*/  @P3 LDG.E R122, [R18.64+0x4] ;  /* 0x00000418127a3981 */ /* 0x000ea2000c1e1900 */
[----:B------:R-:W-:Y:S01]  /*02b0*/  ISETP.NE.U32.AND P2, PT, RZ, c[0x0][0x248], PT ;  /* 0x00009200ff007a0c */ /* 0x000fe20003f45070 */
[----:B------:R-:W-:Y:S01]  /*02c0*/  IMAD.MOV.U32 R3, RZ, RZ, RZ ;  /* 0x000000ffff037224 */ /* 0x000fe200078e00ff */
[----:B------:R-:W-:Y:S01]  /*02d0*/  LEA.HI R81, R21, R82, RZ, 0x5 ;  /* 0x0000005215517211 */ /* 0x000fe200078f28ff */
[----:B------:R-:W-:Y:S01]  /*02e0*/  IMAD.MOV.U32 R8, RZ, RZ, -0x1 ;  /* 0xffffffffff087424 */ /* 0x000fe200078e00ff */
[----:B------:R-:W-:Y:S01]  /*02f0*/  ISETP.NE.AND.EX P2, PT, RZ, c[0x0][0x24c], PT, P2 ;  /* 0x00009300ff007a0c */ /* 0x000fe20003f45320 */
[----:B------:R-:W-:-:S04]  /*0300*/  @P0 IMAD.WIDE R16, R2, R5, c[0x0][0x250] ;  /* 0x0000940002100625 */ /* 0x000fc800078e0205 */
[C---:B------:R-:W-:Y:S01]  /*0310*/  IMAD.WIDE R6, R2.reuse, R5, c[0x0][0x248] ;  /* 0x0000920002067625 */ /* 0x040fe200078e0205 */
[----:B------:R3:W5:Y:S04]  /*0320*/  @P0 LDG.E R3, [R16.64] ;  /* 0x0000001810030981 */ /* 0x000768000c1e1900 */
[----:B------:R3:W5:Y:S01]  /*0330*/  @!P1 LDG.E R8, [R6.64] ;  /* 0x0000001806089981 */ /* 0x000762000c1e1900 */
[----:B-1----:R-:W-:Y:S01]  /*0340*/  IMAD R11, R2, c[0x0][0x1c0], R15 ;  /* 0x00007000020b7a24 */ /* 0x002fe200078e020f */
[----:B------:R-:W-:-:S03]  /*0350*/  LOP3.LUT R13, R81, 0xffffffe0, RZ, 0xc0, !PT ;  /* 0xffffffe0510d7812 */ /* 0x000fc600078ec0ff */
[----:B------:R-:W-:Y:S01]  /*0360*/  IMAD.SHL.U32 R11, R11, 0x20, RZ ;  /* 0x000000200b0b7824 */ /* 0x000fe200078e00ff */
[----:B------:R-:W-:-:S04]  /*0370*/  IADD3 R84, -R13, R82, RZ ;  /* 0x000000520d547210 */ /* 0x000fc80007ffe1ff */
[--C-:B------:R-:W-:Y:S02]  /*0380*/  IADD3 R92, P1, P0, R11, R92, R84.reuse ;  /* 0x0000005c0b5c7210 */ /* 0x100fe4000783e054 */
[----:B------:R-:W-:Y:S02]  /*0390*/  SHF.R.S32.HI R0, RZ, 0x1f, R11 ;  /* 0x0000001fff007819 */ /* 0x000fe4000001140b */
[----:B------:R-:W-:-:S04]  /*03a0*/  SHF.R.S32.HI R4, RZ, 0x1f, R84 ;  /* 0x0000001fff047819 */ /* 0x000fc80000011454 */
[----:B------:R-:W-:Y:S01]  /*03b0*/  IADD3.X R0, R0, R9, R4, P1, P0 ;  /* 0x0000000900007210 */ /* 0x000fe20000fe0404 */
[----:B--2---:R-:W-:Y:S02]  /*03c0*/  @P3 IMAD.IADD R122, R122, 0x1, -R119 ;  /* 0x000000017a7a3824 */ /* 0x004fe400078e0a77 */
[----:B------:R-:W-:Y:S01]  /*03d0*/  @!P3 IMAD.MOV.U32 R122, RZ, RZ, c[0x0][0x214] ;  /* 0x00008500ff7ab624 */ /* 0x000fe200078e00ff */
[----:B------:R-:W-:Y:S05]  /*03e0*/  @!P2 BRA `(.L_x_742) ;  /* 0x000000400000a947 */ /* 0x000fea0003800000 */
[----:B---3--:R-:W2:Y:S02]  /*03f0*/  @P4 LDG.E R9, [R6.64+0x4] ;  /* 0x0000041806094981 */ /* 0x008ea4000c1e1900 */
[----:B--2--5:R-:W-:-:S06]  /*0400*/  @P4 IADD3 R4, R9, -R8, RZ ;  /* 0x8000000809044210 */ /* 0x024fcc0007ffe0ff */
[----:B------:R1:W5:Y:S01]  /*0410*/  @!P4 LDG.E R4, [R6.64] ;  /* 0x000000180604c981 */ /* 0x000362000c1e1900 */
[----:B------:R-:W-:Y:S05]  /*0420*/  BRA `(.L_x_743) ;  /* 0x0000001000007947 */ /* 0x000fea0003800000 */
.L_x_742:
[----:B---3--:R-:W-:Y:S02]  /*0430*/  MOV R4, c[0x0][0x218] ;  /* 0x0000860000047a02 */ /* 0x008fe40000000f00 */
.L_x_743:
[----:B------:R-:W-:-:S04]  /*0440*/  ISETP.NE.U32.AND P2, PT, RZ, c[0x0][0x258], PT ;  /* 0x00009600ff007a0c */ /* 0x000fc80003f45070 */
[----:B------:R-:W-:-:S13]  /*0450*/  ISETP.NE.AND.EX P2, PT, RZ, c[0x0][0x25c], PT, P2 ;  /* 0x00009700ff007a0c */ /* 0x000fda0003f45320 */
[----:B-1----:R-:W-:-:S06]  /*0460*/  @P2 IMAD.WIDE R6, R2, R5, c[0x0][0x258] ;  /* 0x0000960002062625 */ /* 0x002fcc00078e0205 */
        /* <DEDUP_REMOVED lines=27> */
[----:B------:R-:W-:Y:S01]  /*0620*/  @!P1 IMAD R5, R5, c[0x0][0x178], RZ ;  /* 0x00005e0005059a24 */ /* 0x000fe200078e02ff */
[----:B------:R-:W-:Y:S01]  /*0630*/  @P1 MOV R20, R6 ;  /* 0x0000000600141202 */ /* 0x000fe20000000f00 */
[----:B------:R-:W-:Y:S02]  /*0640*/  @P1 IMAD R19, R119, c[0x0][0x194], R7 ;  /* 0x0000650077131a24 */ /* 0x000fe400078e0207 */
[----:B------:R-:W-:-:S04]  /*0650*/  @!P1 IMAD.WIDE.U32 R6, R2, c[0x0][0x178], RZ ;  /* 0x00005e0002069a25 */ /* 0x000fc800078e00ff */
[----:B------:R-:W-:Y:S01]  /*0660*/  @!P1 IMAD R4, R2, c[0x0][0x17c], R5 ;  /* 0x00005f0002049a24 */ /* 0x000fe200078e0205 */
[----:B------:R-:W-:Y:S01]  /*0670*/  @!P1 MOV R20, R6 ;  /* 0x0000000600149202 */ /* 0x000fe20000000f00 */
[----:B------:R-:W-:-:S03]  /*0680*/  @P0 IMAD.WIDE.U32 R124, R11, c[0x0][0x198], RZ ;  /* 0x000066000b7c0a25 */ /* 0x000fc600078e00ff */
        /* <DEDUP_REMOVED lines=13> */
.L_x_745:
[----:B-1----:R-:W-:Y:S02]  /*0760*/  IABS R6, c[0x0][0x1c8] ;  /* 0x0000720000067a13 */ /* 0x002fe40000000000 */
        /* <DEDUP_REMOVED lines=19> */
[----:B------:R-:W-:Y:S01]  /*08a0*/  ISETP.GE.U32.AND P3, PT, R5, R6, PT ;  /* 0x000000060500720c */ /* 0x000fe20003f66070 */
[----:B------:R-:W-:-:S04]  /*08b0*/  @P0 IMAD.IADD R5, R3, 0x1, R8 ;  /* 0x0000000103050824 */ /* 0x000fc800078e0208 */
[----:B------:R-:W-:-:S04]  /*08c0*/  @P0 IMAD.WIDE.U32 R22, R5, c[0x0][0x1a0], RZ ;  /* 0x0000680005160a25 */ /* 0x000fc800078e00ff */
[----:B------:R-:W-:-:S04]  /*08d0*/  @P0 IMAD R5, R5, c[0x0][0x1a4], R23 ;  /* 0x0000690005050a24 */ /* 0x000fc800078e0217 */
        /* <DEDUP_REMOVED lines=14> */
.L_x_746:
[-C--:B------:R-:W-:Y:S01]  /*09c0*/  LEA.HI R17, R21, R82.reuse, RZ, 0x2 ;  /* 0x0000005215117211 */ /* 0x080fe200078f10ff */
[----:B------:R-:W-:Y:S01]  /*09d0*/  IMAD R10, R10, c[0x0][0x1a8], RZ ;  /* 0x00006a000a0a7a24 */ /* 0x000fe200078e02ff */
[----:B------:R-:W-:Y:S01]  /*09e0*/  IADD3 R98, R95, -0x1, RZ ;  /* 0xffffffff5f627810 */ /* 0x000fe20007ffe0ff */
[----:B------:R-:W-:Y:S01]  /*09f0*/  IMAD.IADD R118, R122, 0x1, -R83 ;  /* 0x000000017a767824 */ /* 0x000fe200078e0a53 */
[----:B------:R-:W-:Y:S01]  /*0a00*/  SHF.R.S32.HI R132, RZ, 0x2, R17 ;  /* 0x00000002ff847819 */ /* 0x000fe20000011411 */
[----:B------:R-:W-:Y:S01]  /*0a10*/  IMAD R10, R15, c[0x0][0x1ac], R10 ;  /* 0x00006b000f0a7a24 */ /* 0x000fe200078e020a */
[CC--:B------:R-:W-:Y:S01]  /*0a20*/  LEA.HI R6, R21.reuse, R82.reuse, RZ, 0x4 ;  /* 0x0000005215067211 */ /* 0x0c0fe200078f20ff */
[----:B------:R-:W-:Y:S01]  /*0a30*/  IMAD R3, R98, -0x40, R77 ;  /* 0xffffffc062037824 */ /* 0x000fe200078e024d */
[----:B------:R-:W-:Y:S01]  /*0a40*/  LEA.HI R21, R21, R82, RZ, 0x3 ;  /* 0x0000005215157211 */ /* 0x000fe200078f18ff */
[----:B------:R-:W-:Y:S01]  /*0a50*/  UMOV UR21, 0x6 ;  /* 0x0000000600157882 */ /* 0x000fe20000000000 */
[C---:B------:R-:W-:Y:S01]  /*0a60*/  IADD3 R121, R132.reuse, 0x20, RZ ;  /* 0x0000002084797810 */ /* 0x040fe20007ffe0ff */
[----:B------:R-:W-:Y:S01]  /*0a70*/  ULDC.64 UR4, c[0x0][0x198] ;  /* 0x0000660000047ab9 */ /* 0x000fe20000000a00 */
[----:B------:R-:W-:Y:S01]  /*0a80*/  SHF.R.S32.HI R13, RZ, 0x3, R21 ;  /* 0x00000003ff0d7819 */ /* 0x000fe20000011415 */
[----:B------:R-:W-:Y:S01]  /*0a90*/  USHF.L.U64.HI UR21, UR4, UR21, UR5 ;  /* 0x0000001504157299 */ /* 0x000fe20008010205 */
[----:B------:R-:W-:Y:S01]  /*0aa0*/  SHF.R.S32.HI R2, RZ, 0x4, R6 ;  /* 0x00000004ff027819 */ /* 0x000fe20000011406 */
[----:B------:R-:W-:Y:S01]  /*0ab0*/  USHF.L.U32 UR22, UR4, 0x6, URZ ;  /* 0x0000000604167899 */ /* 0x000fe2000800063f */
[CC--:B------:R-:W-:Y:S01]  /*0ac0*/  ISETP.GE.AND P6, PT, R132.reuse, R3.reuse, PT ;  /* 0x000000038400720c */ /* 0x0c0fe20003fc6270 */
[----:B------:R-:W-:Y:S01]  /*0ad0*/  IMAD.SHL.U32 R7, R13, 0x40, RZ ;  /* 0x000000400d077824 */ /* 0x000fe200078e00ff */
[-C--:B------:R-:W-:Y:S01]  /*0ae0*/  ISETP.GE.AND P4, PT, R132, R3.reuse, PT ;  /* 0x000000038400720c */ /* 0x080fe20003f86270 */
[----:B------:R-:W-:Y:S01]  /*0af0*/  USHF.L.U32 UR6, UR4, 0x5, URZ ;  /* 0x0000000504067899 */ /* 0x000fe2000800063f */
[CC--:B------:R-:W-:Y:S01]  /*0b00*/  ISETP.GE.AND P5, PT, R121.reuse, R3.reuse, PT ;  /* 0x000000037900720c */ /* 0x0c0fe20003fa6270 */
[----:B------:R-:W-:Y:S01]  /*0b10*/  UMOV UR7, 0x5 ;  /* 0x0000000500077882 */ /* 0x000fe20000000000 */
[----:B------:R-:W-:Y:S01]  /*0b20*/  ISETP.GE.AND P3, PT, R121, R3, PT ;  /* 0x000000037900720c */ /* 0x000fe20003f66270 */
[----:B------:R-:W-:Y:S01]  /*0b30*/  USHF.L.U64.HI UR7, UR4, UR7, UR5 ;  /* 0x0000000704077299 */ /* 0x000fe20008010205 */
[----:B------:R-:W-:Y:S01]  /*0b40*/  LOP3.LUT R21, R21, 0xfffffff8, RZ, 0xc0, !PT ;  /* 0xfffffff815157812 */ /* 0x000fe200078ec0ff */
[----:B------:R-:W-:Y:S01]  /*0b50*/  IMAD.SHL.U32 R13, R13, 0x8, RZ ;  /* 0x000000080d0d7824 */ /* 0x000fe200078e00ff */
[----:B------:R-:W-:Y:S01]  /*0b60*/  LOP3.LUT R3, R17, 0xfffffffc, RZ, 0xc0, !PT ;  /* 0xfffffffc11037812 */ /* 0x000fe200078ec0ff */
[----:B------:R-:W-:Y:S01]  /*0b70*/  IMAD.SHL.U32 R101, R82, 0x2, RZ ;  /* 0x0000000252657824 */ /* 0x000fe200078e00ff */
[----:B------:R-:W-:Y:S01]  /*0b80*/  LEA.HI R9, R6, R2, RZ, 0x1 ;  /* 0x0000000206097211 */ /* 0x000fe200078f08ff */
[C---:B------:R-:W-:Y:S01]  /*0b90*/  IMAD.IADD R21, R82.reuse, 0x1, -R21 ;  /* 0x0000000152157824 */ /* 0x040fe200078e0a15 */
[----:B------:R-:W-:Y:S01]  /*0ba0*/  LOP3.LUT R7, R7, 0xc0, RZ, 0xc0, !PT ;  /* 0x000000c007077812 */ /* 0x000fe200078ec0ff */
[----:B------:R-:W-:Y:S01]  /*0bb0*/  IMAD.IADD R134, R82, 0x1, -R3 ;  /* 0x0000000152867824 */ /* 0x000fe200078e0a03 */
[----:B------:R-:W-:Y:S01]  /*0bc0*/  LOP3.LUT R9, R9, 0xfffffffe, RZ, 0xc0, !PT ;  /* 0xfffffffe09097812 */ /* 0x000fe200078ec0ff */
[----:B------:R-:W-:Y:S01]  /*0bd0*/  UIADD3 UR18, UR27, 0x646e171e, URZ ;  /* 0x646e171e1b127890 */ /* 0x000fe2000fffe03f */
[----:B------:R-:W-:Y:S01]  /*0be0*/  LEA.HI R3, R21, R21, RZ, 0x1 ;  /* 0x0000001515037211 */ /* 0x000fe200078f08ff */
[----:B------:R-:W-:Y:S01]  /*0bf0*/  IMAD.SHL.U32 R134, R134, 0x8, RZ ;  /* 0x0000000886867824 */ /* 0x000fe200078e00ff */
[----:B------:R-:W-:Y:S01]  /*0c00*/  SHF.R.S32.HI R133, RZ, 0x1f, R132 ;  /* 0x0000001fff857819 */ /* 0x000fe20000011484 */
[----:B------:R-:W-:Y:S01]  /*0c10*/  IMAD.IADD R9, R2, 0x1, -R9 ;  /* 0x0000000102097824 */ /* 0x000fe200078e0a09 */
[----:B------:R-:W-:-:S02]  /*0c20*/  LOP3.LUT R2, R3, 0x3fffffe, RZ, 0xc0, !PT ;  /* 0x03fffffe03027812 */ /* 0x000fc400078ec0ff */
[----:B------:R-:W-:Y:S01]  /*0c30*/  IADD3 R20, P0, R134, R20, RZ ;  /* 0x0000001486147210 */ /* 0x000fe20007f1e0ff */
[----:B------:R-:W-:Y:S01]  /*0c40*/  IMAD.WIDE R138, R80, 0x40, R132 ;  /* 0x00000040508a7825 */ /* 0x000fe200078e0284 */
[--C-:B------:R-:W-:Y:S02]  /*0c50*/  SHF.R.S32.HI R135, RZ, 0x1f, R134.reuse ;  /* 0x0000001fff877819 */ /* 0x100fe40000011486 */
[----:B------:R-:W-:Y:S01]  /*0c60*/  LOP3.LUT R4, R7, 0x18, R134, 0xf8, !PT ;  /* 0x0000001807047812 */ /* 0x000fe200078ef886 */
[----:B------:R-:W-:Y:S01]  /*0c70*/  IMAD.IADD R2, R21, 0x1, -R2 ;  /* 0x0000000115027824 */ /* 0x000fe200078e0a02 */
[----:B------:R-:W-:Y:S01]  /*0c80*/  SHF.R.U32.HI R7, RZ, 0x3, R7 ;  /* 0x00000003ff077819 */ /* 0x000fe20000011607 */
[----:B------:R-:W-:Y:S01]  /*0c90*/  IMAD.X R21, R135, 0x1, R19, P0 ;  /* 0x0000000187157824 */ /* 0x000fe200000e0613 */
[----:B------:R-:W-:Y:S01]  /*0ca0*/  ISETP.GE.AND P1, PT, R132, R118, PT ;  /* 0x000000768400720c */ /* 0x000fe20003f26270 */
[----:B------:R-:W-:Y:S01]  /*0cb0*/  IMAD R19, R133, c[0x0][0x198], RZ ;  /* 0x0000660085137a24 */ /* 0x000fe200078e02ff */
[----:B------:R-:W-:Y:S01]  /*0cc0*/  LOP3.LUT R7, R4, R7, RZ, 0x3c, !PT ;  /* 0x0000000704077212 */ /* 0x000fe200078e3cff */
[----:B------:R-:W-:Y:S01]  /*0cd0*/  IMAD.WIDE.U32 R24, R132, c[0x0][0x198], R134 ;  /* 0x0000660084187a25 */ /* 0x000fe200078e0086 */
[----:B------:R-:W-:-:S02]  /*0ce0*/  LEA.HI R17, R17, R132, RZ, 0x1 ;  /* 0x0000008411117211 */ /* 0x000fc400078f08ff */
[----:B------:R-:W-:Y:S01]  /*0cf0*/  SHF.R.S32.HI R81, RZ, 0x5, R81 ;  /* 0x00000005ff517819 */ /* 0x000fe20000011451 */
[----:B------:R-:W-:Y:S01]  /*0d00*/  IMAD R4, R132, c[0x0][0x19c], R19 ;  /* 0x0000670084047a24 */ /* 0x000fe200078e0213 */
[----:B------:R-:W-:Y:S01]  /*0d10*/  IADD3 R124, P0, R124, R24, RZ ;  /* 0x000000187c7c7210 */ /* 0x000fe20007f1e0ff */
[----:B------:R-:W-:Y:S01]  /*0d20*/  IMAD.WIDE.U32 R14, R15, c[0x0][0x1a8], R20 ;  /* 0x00006a000f0e7a25 */ /* 0x000fe200078e0014 */
[----:B------:R-:W-:Y:S02]  /*0d30*/  SHF.R.S32.HI R127, RZ, 0x1f, R96 ;  /* 0x0000001fff7f7819 */ /* 0x000fe40000011460 */
[----:B------:R-:W-:Y:S01]  /*0d40*/  IADD3.X R125, R11, R25, R4, P0, !PT ;  /* 0x000000190b7d7210 */ /* 0x000fe200007fe404 */
[----:B------:R-:W-:Y:S01]  /*0d50*/  IMAD R19, R133, c[0x0][0x1a0], RZ ;  /* 0x0000680085137a24 */ /* 0x000fe200078e02ff */
[----:B------:R-:W-:Y:S01]  /*0d60*/  LOP3.LUT R11, R6, 0xfffffff0, RZ, 0xc0, !PT ;  /* 0xfffffff0060b7812 */ /* 0x000fe200078ec0ff */
[----:B------:R-:W-:Y:S01]  /*0d70*/  IMAD.WIDE.U32 R20, R132, c[0x0][0x1a0], R134 ;  /* 0x0000680084147a25 */ /* 0x000fe200078e0086 */
[----:B------:R-:W-:-:S02]  /*0d80*/  ISETP.GE.AND P0, PT, R121, R118, PT ;  /* 0x000000767900720c */ /* 0x000fc40003f06270 */
[----:B------:R-:W-:Y:S01]  /*0d90*/  SHF.R.S32.HI R3, RZ, 0x1, R3 ;  /* 0x00000001ff037819 */ /* 0x000fe20000011403 */
[----:B------:R-:W-:Y:S01]  /*0da0*/  IMAD R4, R132, c[0x0][0x1a4], R19 ;  /* 0x0000690084047a24 */ /* 0x000fe200078e0213 */
[----:B------:R-:W-:Y:S01]  /*0db0*/  IADD3 R22, P2, R22, R20, RZ ;  /* 0x0000001416167210 */ /* 0x000fe20007f5e0ff */
[----:B------:R-:W-:Y:S01]  /*0dc0*/  IMAD.IADD R12, R82, 0x1, -R11 ;  /* 0x00000001520c7824 */ /* 0x000fe200078e0a0b */
[----:B------:R-:W-:Y:S01]  /*0dd0*/  LOP3.LUT R11, R17, 0x7fffffe, RZ, 0xc0, !PT ;  /* 0x07fffffe110b7812 */ /* 0x000fe200078ec0ff */
[----:B------:R-:W-:Y:S01]  /*0de0*/  IMAD.IADD R15, R15, 0x1, R10 ;  /* 0x000000010f0f7824 */ /* 0x000fe200078e020a */
[----:B------:R-:W-:Y:S01]  /*0df0*/  IADD3.X R23, R5, R21, R4, P2, !PT ;  /* 0x0000001505177210 */ /* 0x000fe200017fe404 */
[----:B------:R-:W-:Y:S01]  /*0e00*/  IMAD R129, R127, c[0x0][0x1b0], RZ ;  /* 0x00006c007f817a24 */ /* 0x000fe200078e02ff */
[----:B------:R-:W-:Y:S01]  /*0e10*/  SHF.R.S32.HI R5, RZ, 0x1f, R12 ;  /* 0x0000001fff057819 */ /* 0x000fe2000001140c */
[----:B------:R-:W-:Y:S01]  /*0e20*/  IMAD.IADD R120, R132, 0x1, -R11 ;  /* 0x0000000184787824 */ /* 0x000fe200078e0a0b */
[-C--:B------:R-:W-:Y:S01]  /*0e30*/  LEA.HI R4, R12, R12.reuse, RZ, 0x1 ;  /* 0x0000000c0c047211 */ /* 0x080fe200078f08ff */
[----:B------:R-:W-:Y:S01]  /*0e40*/  @!P1 IMAD.WIDE.U32 R10, R138, c[0x0][0x190], R14 ;  /* 0x000064008a0a9a25 */ /* 0x000fe200078e000e */
[----:B------:R-:W-:-:S02]  /*0e50*/  LEA.HI R8, R5, R12, RZ, 0x3 ;  /* 0x0000000c05087211 */ /* 0x000fc400078f18ff */
[----:B------:R-:W-:Y:S01]  /*0e60*/  @!P0 IADD3 R20, P2, R138, 0x20, RZ ;  /* 0x000000208a148810 */ /* 0x000fe20007f5e0ff */
[----:B------:R-:W-:Y:S01]  /*0e70*/  @!P1 IMAD R5, R139, c[0x0][0x190], RZ ;  /* 0x000064008b059a24 */ /* 0x000fe200078e02ff */
[----:B------:R-:W-:Y:S01]  /*0e80*/  LOP3.LUT R79, R4, 0x7fffffe, RZ, 0xc0, !PT ;  /* 0x07fffffe044f7812 */ /* 0x000fe200078ec0ff */
[----:B------:R-:W-:Y:S01]  /*0e90*/  IMAD R120, R81, 0x8, R120 ;  /* 0x0000000851787824 */ /* 0x000fe200078e0278 */
[----:B------:R-:W-:Y:S01]  /*0ea0*/  LOP3.LUT R101, R101, 0x6, RZ, 0xc0, !PT ;  /* 0x0000000665657812 */ /* 0x000fe200078ec0ff */
[----:B------:R-:W-:Y:S02]  /*0eb0*/  @!P1 IMAD R5, R138, c[0x0][0x194], R5 ;  /* 0x000065008a059a24 */ /* 0x000fe400078e0205 */
[----:B------:R-:W-:Y:S01]  /*0ec0*/  @!P0 IMAD.X R6, RZ, RZ, R139, P2 ;  /* 0x000000ffff068224 */ /* 0x000fe200010e068b */
[----:B------:R-:W-:Y:S01]  /*0ed0*/  @!P1 LEA R24, P2, R10, c[0x0][0x160], 0x1 ;  /* 0x000058000a189a11 */ /* 0x000fe200078408ff */
[----:B------:R-:W-:Y:S02]  /*0ee0*/  IMAD.U32 R120, R120, 0x20, R7 ;  /* 0x0000002078787824 */ /* 0x000fe400078e0007 */
[----:B------:R-:W-:Y:S01]  /*0ef0*/  @!P1 IMAD.IADD R5, R11, 0x1, R5 ;  /* 0x000000010b059824 */ /* 0x000fe200078e0205 */
[----:B------:R-:W-:Y:S01]  /*0f00*/  SHF.R.S32.HI R11, RZ, 0x1f, R98 ;  /* 0x0000001fff0b7819 */ /* 0x000fe20000011462 */
[----:B------:R-:W-:-:S02]  /*0f10*/  @!P0 IMAD R7, R6, c[0x0][0x190], RZ ;  /* 0x0000640006078a24 */ /* 0x000fc400078e02ff */
[----:B------:R-:W-:Y:S01]  /*0f20*/  IMAD R129, R96, c[0x0][0x1b4], R129 ;  /* 0x00006d0060817a24 */ /* 0x000fe200078e0281 */
[----:B------:R-:W-:Y:S01]  /*0f30*/  @!P1 LEA.HI.X R25, R10, c[0x0][0x164], R5, 0x1, P2 ;  /* 0x000059000a199a11 */ /* 0x000fe200010f0c05 */
[----:B------:R-:W-:-:S04]  /*0f40*/  IMAD.WIDE.U32 R124, R96, c[0x0][0x1b0], R124 ;  /* 0x00006c00607c7a25 */ /* 0x000fc800078e007c */
[C---:B------:R-:W-:Y:S02]  /*0f50*/  @!P0 IMAD R6, R20.reuse, c[0x0][0x194], R7 ;  /* 0x0000650014068a24 */ /* 0x040fe400078e0207 */
[----:B------:R-:W-:-:S04]  /*0f60*/  @!P0 IMAD.WIDE.U32 R20, R20, c[0x0][0x190], R14 ;  /* 0x0000640014148a25 */ /* 0x000fc800078e000e */
[----:B------:R-:W-:Y:S01]  /*0f70*/  IMAD R10, R98, UR21, RZ ;  /* 0x00000015620a7c24 */ /* 0x000fe2000f8e02ff */
[----:B------:R-:W-:Y:S01]  /*0f80*/  @!P0 LEA R18, P2, R20, c[0x0][0x160], 0x1 ;  /* 0x0000580014128a11 */ /* 0x000fe200078408ff */
[----:B------:R-:W-:Y:S02]  /*0f90*/  IMAD.IADD R129, R125, 0x1, R129 ;  /* 0x000000017d817824 */ /* 0x000fe400078e0281 */
[----:B------:R-:W-:Y:S02]  /*0fa0*/  IMAD.MOV.U32 R128, RZ, RZ, R124 ;  /* 0x000000ffff807224 */ /* 0x000fe400078e007c */
[----:B------:R-:W-:Y:S02]  /*0fb0*/  IMAD.SHL.U32 R120, R120, 0x2, RZ ;  /* 0x0000000278787824 */ /* 0x000fe400078e00ff */
[----:B------:R-:W-:Y:S02]  /*0fc0*/  IMAD R5, R11, UR22, R10 ;  /* 0x000000160b057c24 */ /* 0x000fe4000f8e020a */
[----:B------:R-:W-:Y:S01]  /*0fd0*/  IMAD.WIDE.U32 R14, R98, UR22, R128 ;  /* 0x00000016620e7c25 */ /* 0x000fe2000f8e0080 */
[----:B------:R-:W-:Y:S01]  /*0fe0*/  @!PT LDS RZ, [RZ] ;  /* 0x00000000fffff984 */ /* 0x000fe20000000800 */
[----:B------:R-:W-:Y:S01]  /*0ff0*/  @!PT LDS RZ, [RZ] ;  /* 0x00000000fffff984 */ /* 0x000fe20000000800 */
[----:B------:R-:W-:Y:S01]  /*1000*/  @!PT LDS RZ, [RZ] ;  /* 0x00000000fffff984 */ /* 0x000fe20000000800 */
[----:B------:R1:W-:Y:S03]  /*1010*/  @!P1 LDGSTS.E.BYPASS.LTC128B.128 [R120], [R24.64] ;  /* 0x0000000018789fae */ /* 0x0003e6000b901d58 */
[----:B------:R-:W-:Y:S01]  /*1020*/  @!P0 IMAD.IADD R6, R21, 0x1, R6 ;  /* 0x0000000115068824 */ /* 0x000fe200078e0206 */
[----:B------:R1:W-:Y:S01]  /*1030*/  @!P1 LDGSTS.E.BYPASS.LTC128B.128 [R120+0x1000], [R24.64+0x40] ;  /* 0x0100004018789fae */ /* 0x0003e2000b901d58 */
[----:B------:R-:W-:Y:S01]  /*1040*/  IMAD.IADD R5, R15, 0x1, R5 ;  /* 0x000000010f057824 */ /* 0x000fe200078e0205 */
[----:B------:R-:W-:Y:S01]  /*1050*/  SHF.R.S32.HI R15, RZ, 0x1, R4 ;  /* 0x00000001ff0f7819 */ /* 0x000fe20000011404 */
[----:B------:R-:W-:Y:S01]  /*1060*/  IMAD R127, R127, c[0x0][0x1b8], RZ ;  /* 0x00006e007f7f7a24 */ /* 0x000fe200078e02ff */
[----:B------:R1:W-:Y:S01]  /*1070*/  @!P1 LDGSTS.E.BYPASS.LTC128B.128 [R120+0x2000], [R24.64+0x80] ;  /* 0x0200008018789fae */ /* 0x0003e2000b901d58 */
[----:B------:R-:W-:Y:S01]  /*1080*/  @!P6 LEA R16, P1, R14, c[0x0][0x168], 0x1 ;  /* 0x00005a000e10ea11 */ /* 0x000fe200078208ff */
[----:B------:R-:W-:Y:S01]  /*1090*/  IMAD R11, R11, c[0x0][0x1a0], RZ ;  /* 0x000068000b0b7a24 */ /* 0x000fe200078e02ff */
[----:B------:R-:W-:Y:S01]  /*10a0*/  @!P0 LEA.HI.X R19, R20, c[0x0][0x164], R6, 0x1, P2 ;  /* 0x0000590014138a11 */ /* 0x000fe200010f0c06 */
[----:B------:R-:W-:Y:S01]  /*10b0*/  IMAD R127, R96, c[0x0][0x1bc], R127 ;  /* 0x00006f00607f7a24 */ /* 0x000fe200078e027f */
[----:B------:R-:W-:Y:S01]  /*10c0*/  @!P5 IADD3 R10, P2, R14, UR6, RZ ;  /* 0x000000060e0adc10 */ /* 0x000fe2000ff5e0ff */
[----:B------:R-:W-:Y:S01]  /*10d0*/  IMAD.WIDE.U32 R96, R96, c[0x0][0x1b8], R22 ;  /* 0x00006e0060607a25 */ /* 0x000fe200078e0016 */
[----:B------:R-:W-:Y:S01]  /*10e0*/  @!P6 LEA.HI.X R17, R14, c[0x0][0x16c], R5, 0x1, P1 ;  /* 0x00005b000e11ea11 */ /* 0x000fe200008f0c05 */
[----:B------:R2:W-:Y:S01]  /*10f0*/  @!P0 LDGSTS.E.BYPASS.LTC128B.128 [R120+0x800], [R18.64] ;  /* 0x0080000012788fae */ /* 0x0005e2000b901d58 */
[----:B------:R-:W-:Y:S01]  /*1100*/  @!P5 IADD3.X R5, R5, UR7, RZ, P2, !PT ;  /* 0x000000070505dc10 */ /* 0x000fe200097fe4ff */
[----:B------:R-:W-:Y:S01]  /*1110*/  IMAD.WIDE.U32 R6, R98, c[0x0][0x1a0], RZ ;  /* 0x0000680062067a25 */ /* 0x000fe200078e00ff */
[C---:B------:R-:W-:Y:S01]  /*1120*/  @!P5 LEA R20, P2, R10.reuse, c[0x0][0x168], 0x1 ;  /* 0x00005a000a14da11 */ /* 0x040fe200078408ff */
[----:B------:R2:W-:Y:S01]  /*1130*/  @!P0 LDGSTS.E.BYPASS.LTC128B.128 [R120+0x1800], [R18.64+0x40] ;  /* 0x0180004012788fae */ /* 0x0005e2000b901d58 */
[----:B------:R-:W-:Y:S01]  /*1140*/  SHF.R.S32.HI R4, RZ, 0x1f, R4 ;  /* 0x0000001fff047819 */ /* 0x000fe20000011404 */
[----:B------:R-:W-:Y:S01]  /*1150*/  IMAD.SHL.U32 R116, R3, 0x40, RZ ;  /* 0x0000004003747824 */ /* 0x000fe200078e00ff */
[----:B------:R-:W-:Y:S01]  /*1160*/  @!P5 LEA.HI.X R21, R10, c[0x0][0x16c], R5, 0x1, P2 ;  /* 0x00005b000a15da11 */ /* 0x000fe200010f0c05 */
[----:B------:R2:W-:Y:S01]  /*1170*/  @!P0 LDGSTS.E.BYPASS.LTC128B.128 [R120+0x2800], [R18.64+0x80] ;  /* 0x0280008012788fae */ /* 0x0005e2000b901d58 */
[----:B------:R-:W-:Y:S01]  /*1180*/  LEA.HI R4, R4, R15, RZ, 0x2 ;  /* 0x0000000f04047211 */ /* 0x000fe200078f10ff */
[----:B------:R-:W-:Y:S01]  /*1190*/  IMAD R11, R98, c[0x0][0x1a4], R11 ;  /* 0x00006900620b7a24 */ /* 0x000fe200078e020b */
[----:B------:R-:W-:Y:S01]  /*11a0*/  LOP3.LUT R116, R116, 0xc0, RZ, 0xc0, !PT ;  /* 0x000000c074747812 */ /* 0x000fe200078ec0ff */
[----:B------:R3:W-:Y:S01]  /*11b0*/  @!P6 LDGSTS.E.BYPASS.LTC128B.128 [R120+0x3000], [R16.64] ;  /* 0x030000001078efae */ /* 0x0007e2000b901d58 */
[----:B------:R-:W-:Y:S01]  /*11c0*/  LOP3.LUT R4, R4, 0xfffffffc, RZ, 0xc0, !PT ;  /* 0xfffffffc04047812 */ /* 0x000fe200078ec0ff */
[----:B------:R-:W-:Y:S01]  /*11d0*/  IMAD.IADD R11, R7, 0x1, R11 ;  /* 0x00000001070b7824 */ /* 0x000fe200078e020b */
[----:B------:R-:W-:Y:S01]  /*11e0*/  LEA R7, P1, R6, R96, 0x6 ;  /* 0x0000006006077211 */ /* 0x000fe200078230ff */
[----:B------:R3:W-:Y:S01]  /*11f0*/  @!P6 LDGSTS.E.BYPASS.LTC128B.128 [R120+0x4000], [R16.64+0x40] ;  /* 0x040000401078efae */ /* 0x0007e2000b901d58 */
[----:B------:R-:W-:Y:S01]  /*1200*/  IMAD.IADD R127, R97, 0x1, R127 ;  /* 0x00000001617f7824 */ /* 0x000fe200078e027f */
[----:B------:R-:W-:Y:S01]  /*1210*/  LOP3.LUT R13, R116, 0x8, R13, 0xf8, !PT ;  /* 0x00000008740d7812 */ /* 0x000fe200078ef80d */
[----:B------:R-:W-:Y:S01]  /*1220*/  IMAD.IADD R4, R15, 0x1, -R4 ;  /* 0x000000010f047824 */ /* 0x000fe200078e0a04 */
[----:B------:R3:W-:Y:S01]  /*1230*/  @!P6 LDGSTS.E.BYPASS.LTC128B.128 [R120+0x5000], [R16.64+0x80] ;  /* 0x050000801078efae */ /* 0x0007e2000b901d58 */
[----:B------:R-:W-:Y:S01]  /*1240*/  IMAD.MOV.U32 R5, RZ, RZ, 0x20 ;  /* 0x00000020ff057424 */ /* 0x000fe200078e00ff */
[----:B------:R-:W-:Y:S01]  /*1250*/  LEA.HI.X R6, R6, R127, R11, 0x6, P1 ;  /* 0x0000007f06067211 */ /* 0x000fe200008f340b */
[----:B------:R-:W-:Y:S01]  /*1260*/  IMAD.SHL.U32 R10, R4, 0x40, RZ ;  /* 0x00000040040a7824 */ /* 0x000fe200078e00ff */
[----:B------:R4:W-:Y:S01]  /*1270*/  @!P5 LDGSTS.E.BYPASS.LTC128B.128 [R120+0x3800], [R20.64] ;  /* 0x038000001478dfae */ /* 0x0009e2000b901d58 */
[----:B------:R-:W-:Y:S01]  /*1280*/  IMAD.SHL.U32 R8, R8, 0x20, RZ ;  /* 0x0000002008087824 */ /* 0x000fe200078e00ff */
[----:B------:R-:W-:Y:S01]  /*1290*/  SHF.R.U32.HI R116, RZ, 0x3, R116 ;  /* 0x00000003ff747819 */ /* 0x000fe20000011674 */
[C---:B------:R-:W-:Y:S01]  /*12a0*/  IMAD R11, R9.reuse, 0x8, R2 ;  /* 0x00000008090b7824 */ /* 0x040fe200078e0202 */
[----:B------:R4:W-:Y:S01]  /*12b0*/  @!P5 LDGSTS.E.BYPASS.LTC128B.128 [R120+0x4800], [R20.64+0x40] ;  /* 0x048000401478dfae */ /* 0x0009e2000b901d58 */
[----:B------:R-:W-:Y:S01]  /*12c0*/  IMAD.SHL.U32 R15, R9, 0x8, RZ ;  /* 0x00000008090f7824 */ /* 0x000fe200078e00ff */
[----:B------:R-:W-:Y:S01]  /*12d0*/  LOP3.LUT R2, R10, 0xc0, RZ, 0xc0, !PT ;  /* 0x000000c00a027812 */ /* 0x000fe200078ec0ff */
[----:B------:R-:W-:Y:S01]  /*12e0*/  IMAD.IADD R79, R12, 0x1, -R79 ;  /* 0x000000010c4f7824 */ /* 0x000fe200078e0a4f */
[----:B------:R4:W-:Y:S01]  /*12f0*/  @!P5 LDGSTS.E.BYPASS.LTC128B.128 [R120+0x5800], [R20.64+0x80] ;  /* 0x058000801478dfae */ /* 0x0009e2000b901d58 */
[----:B------:R-:W-:Y:S01]  /*1300*/  LOP3.LUT R78, R8, 0xffffff00, RZ, 0xc0, !PT ;  /* 0xffffff00084e7812 */ /* 0x000fe200078ec0ff */
[----:B------:R-:W-:Y:S01]  /*1310*/  IMAD R83, R81, 0x10, R83 ;  /* 0x0000001051537824 */ /* 0x000fe200078e0253 */
[----:B------:R-:W-:Y:S01]  /*1320*/  LOP3.LUT R116, R13, R116, RZ, 0x3c, !PT ;  /* 0x000000740d747212 */ /* 0x000fe200078e3cff */
[----:B------:R-:W0:Y:S01]  /*1330*/  LDGDEPBAR ;  /* 0x00000000000079af */ /* 0x000e220000000000 */
[----:B--2---:R-:W-:Y:S01]  /*1340*/  IMAD.WIDE.U32 R18, R5, c[0x0][0x1a0], RZ ;  /* 0x0000680005127a25 */ /* 0x004fe200078e00ff */
[----:B------:R-:W-:-:S02]  /*1350*/  LOP3.LUT R15, R2, 0x8, R15, 0xf8, !PT ;  /* 0x00000008020f7812 */ /* 0x000fc400078ef80f */
[----:B------:R-:W-:Y:S01]  /*1360*/  SHF.R.U32.HI R2, RZ, 0x3, R2 ;  /* 0x00000003ff027819 */ /* 0x000fe20000011602 */
[----:B------:R-:W-:Y:S01]  /*1370*/  IMAD R13, R5, c[0x0][0x1a4], RZ ;  /* 0x00006900050d7a24 */ /* 0x000fe200078e02ff */
[----:B------:R-:W-:Y:S01]  /*1380*/  @!P3 IADD3 R9, P0, R7, R18, RZ ;  /* 0x000000120709b210 */ /* 0x000fe20007f1e0ff */
[----:B------:R-:W-:Y:S01]  /*1390*/  IMAD R10, R81, 0x200, R78 ;  /* 0x00000200510a7824 */ /* 0x000fe200078e024e */
[----:B------:R-:W-:Y:S01]  /*13a0*/  @!P4 LEA R12, P1, R7, c[0x0][0x170], 0x1 ;  /* 0x00005c00070cca11 */ /* 0x000fe200078208ff */
[----:B------:R-:W-:Y:S01]  /*13b0*/  IMAD.U32 R116, R11, 0x20, R116 ;  /* 0x000000200b747824 */ /* 0x000fe200078e0074 */
[----:B------:R-:W-:Y:S01]  /*13c0*/  LOP3.LUT R2, R15, R2, RZ, 0x3c, !PT ;  /* 0x000000020f027212 */ /* 0x000fe200078e3cff */
[----:B------:R-:W-:Y:S01]  /*13d0*/  IMAD R117, R79, 0x20, R10 ;  /* 0x000000204f757824 */ /* 0x000fe200078e020a */
[----:B------:R-:W-:Y:S01]  /*13e0*/  @!P3 IADD3.X R8, R6, R19, R13, P0, !PT ;  /* 0x000000130608b210 */ /* 0x000fe200007fe40d */
[----:B------:R-:W-:Y:S01]  /*13f0*/  IMAD.SHL.U32 R116, R116, 0x2, RZ ;  /* 0x0000000274747824 */ /* 0x000fe200078e00ff */
[----:B------:R-:W-:Y:S01]  /*1400*/  @!P4 LEA.HI.X R13, R7, c[0x0][0x174], R6, 0x1, P1 ;  /* 0x00005d00070dca11 */ /* 0x000fe200008f0c06 */
[----:B------:R-:W-:Y:S01]  /*1410*/  IMAD.IADD R117, R2, 0x1, R117 ;  /* 0x0000000102757824 */ /* 0x000fe200078e0275 */
[----:B------:R-:W-:Y:S01]  /*1420*/  @!P3 LEA R6, P0, R9, c[0x0][0x170], 0x1 ;  /* 0x00005c000906ba11 */ /* 0x000fe200078008ff */
[----:B------:R-:W-:Y:S01]  /*1430*/  IMAD R79, R79, 0x20, R78 ;  /* 0x000000204f4f7824 */ /* 0x000fe200078e024e */
[----:B------:R-:W-:Y:S01]  /*1440*/  LOP3.LUT P1, RZ, R4, 0x2, RZ, 0xc0, !PT ;  /* 0x0000000204ff7812 */ /* 0x000fe2000782c0ff */
[----:B------:R-:W-:Y:S01]  /*1450*/  IMAD.SHL.U32 R117, R117, 0x2, RZ ;  /* 0x0000000275757824 */ /* 0x000fe200078e00ff */
[----:B------:R-:W-:Y:S01]  /*1460*/  @!P3 LEA.HI.X R7, R9, c[0x0][0x174], R8, 0x1, P0 ;  /* 0x00005d000907ba11 */ /* 0x000fe200000f0c08 */
[----:B------:R-:W-:Y:S01]  /*1470*/  IMAD.MOV.U32 R4, RZ, RZ, 0x10 ;  /* 0x00000010ff047424 */ /* 0x000fe200078e00ff */
[----:B------:R-:W-:Y:S01]  /*1480*/  LOP3.LUT P0, RZ, R3, 0x2, RZ, 0xc0, !PT ;  /* 0x0000000203ff7812 */ /* 0x000fe2000780c0ff */
[----:B------:R-:W-:Y:S01]  /*1490*/  IMAD R94, R80, 0x4, R81 ;  /* 0x00000004505e7824 */ /* 0x000fe200078e0251 */
[----:B------:R-:W-:-:S04]  /*14a0*/  DEPBAR.LE SB0, 0x0 ;  /* 0x000080000000791a */ /* 0x000fc80000000000 */
[----:B------:R-:W-:Y:S01]  /*14b0*/  BAR.SYNC.DEFER_BLOCKING 0x0 ;  /* 0x0000000000007b1d */ /* 0x000fe20000010000 */
[----:B------:R-:W-:Y:S02]  /*14c0*/  SEL R3, R4, 0xfffffff0, !P1 ;  /* 0xfffffff004037807 */ /* 0x000fe40004800000 */
[----:B------:R-:W-:-:S03]  /*14d0*/  SEL R5, R5, 0xffffffe0, !P0 ;  /* 0xffffffe005057807 */ /* 0x000fc60004000000 */
[----:B------:R-:W-:Y:S02]  /*14e0*/  IMAD R115, R3, 0x2, R117 ;  /* 0x0000000203737824 */ /* 0x000fe400078e0275 */
[----:B------:R-:W-:Y:S01]  /*14f0*/  IMAD.IADD R113, R116, 0x1, R5 ;  /* 0x0000000174717824 */ /* 0x000fe200078e0205 */
        /* <DEDUP_REMOVED lines=21> */
[----:B------:R-:W1:Y:S04]  /*1650*/  LDSM.16.M88.4 R36, [R116+0x3000] ;  /* 0x003000007424783b */ /* 0x000e680000000200 */
[----:B------:R-:W1:Y:S04]  /*1660*/  LDSM.16.M88.4 R28, [R116+0x3400] ;  /* 0x00340000741c783b */ /* 0x000e680000000200 */
[----:B----4-:R-:W4:Y:S04]  /*1670*/  LDSM.16.M88.4 R20, [R116+0x3800] ;  /* 0x003800007414783b */ /* 0x010f280000000200 */
[----:B------:R-:W4:Y:S04]  /*1680*/  LDSM.16.M88.4 R8, [R116+0x3c00] ;  /* 0x003c00007408783b */ /* 0x000f280000000200 */
[----:B--2---:R-:W-:Y:S04]  /*1690*/  LDSM.16.M88.4 R12, [R115] ;  /* 0x00000000730c783b */ /* 0x004fe80000000200 */
[----:B-----5:R-:W2:Y:S04]  /*16a0*/  LDSM.16.M88.4 R4, [R113+0x3000] ;  /* 0x003000007104783b */ /* 0x020ea80000000200 */
[----:B------:R-:W5:Y:S04]  /*16b0*/  LDSM.16.M88.4 R44, [R113+0x3400] ;  /* 0x00340000712c783b */ /* 0x000f680000000200 */
[----:B---3--:R-:W3:Y:S04]  /*16c0*/  LDSM.16.M88.4 R16, [R113+0x3800] ;  /* 0x003800007110783b */ /* 0x008ee80000000200 */
[----:B------:R-:W2:Y:S04]  /*16d0*/  LDSM.16.M88.4 R52, [R113+0x3c00] ;  /* 0x003c00007134783b */ /* 0x000ea80000000200 */
[----:B------:R-:W-:Y:S01]  /*16e0*/  LDSM.16.M88.4 R48, [R116+0x4400] ;  /* 0x004400007430783b */ /* 0x000fe20000000200 */
[C---:B-1----:R-:W-:Y:S03]  /*16f0*/  HMMA.16816.F32 R40, R56.reuse, R36, RZ ;  /* 0x000000243828723c */ /* 0x042fe600000018ff */
[----:B------:R-:W-:Y:S04]  /*1700*/  LDSM.16.M88.4 R68, [R115+0x1000] ;  /* 0x001000007344783b */ /* 0x000fe80000000200 */
[----:B------:R-:W-:Y:S01]  /*1710*/  LDSM.16.M88.4 R72, [R113+0x4800] ;  /* 0x004800007148783b */ /* 0x000fe20000000200 */
[C---:B------:R-:W-:Y:S03]  /*1720*/  HMMA.16816.F32 R36, R56.reuse, R38, RZ ;  /* 0x000000263824723c */ /* 0x040fe600000018ff */
[----:B------:R-:W-:Y:S04]  /*1730*/  LDSM.16.M88.4 R64, [R113+0x4c00] ;  /* 0x004c00007140783b */ /* 0x000fe80000000200 */
[----:B------:R-:W0:Y:S01]  /*1740*/  LDGDEPBAR ;  /* 0x00000000000079af */ /* 0x000e220000000000 */
[C---:B------:R-:W-:Y:S08]  /*1750*/  HMMA.16816.F32 R32, R56.reuse, R28, RZ ;  /* 0x0000001c3820723c */ /* 0x040ff000000018ff */
[C---:B------:R-:W-:Y:S08]  /*1760*/  HMMA.16816.F32 R28, R56.reuse, R30, RZ ;  /* 0x0000001e381c723c */ /* 0x040ff000000018ff */
[C---:B----4-:R-:W-:Y:S08]  /*1770*/  HMMA.16816.F32 R24, R56.reuse, R20, RZ ;  /* 0x000000143818723c */ /* 0x050ff000000018ff */
[C---:B------:R-:W-:Y:S08]  /*1780*/  HMMA.16816.F32 R20, R56.reuse, R22, RZ ;  /* 0x000000163814723c */ /* 0x040ff000000018ff */
[C---:B------:R-:W-:Y:S08]  /*1790*/  HMMA.16816.F32 R60, R56.reuse, R8, RZ ;  /* 0x00000008383c723c */ /* 0x040ff000000018ff */
[----:B------:R-:W-:Y:S01]  /*17a0*/  HMMA.16816.F32 R56, R56, R10, RZ ;  /* 0x0000000a3838723c */ /* 0x000fe200000018ff */
[----:B------:R-:W-:Y:S07]  /*17b0*/  LDSM.16.M88.4 R8, [R117+0x1000] ;  /* 0x001000007508783b */ /* 0x000fee0000000200 */
[C---:B--2---:R-:W-:Y:S08]  /*17c0*/  HMMA.16816.F32 R40, R12.reuse, R4, R40 ;  /* 0x000000040c28723c */ /* 0x044ff00000001828 */
[C---:B------:R-:W-:Y:S01]  /*17d0*/  HMMA.16816.F32 R36, R12.reuse, R6, R36 ;  /* 0x000000060c24723c */ /* 0x040fe20000001824 */
[----:B------:R-:W1:Y:S07]  /*17e0*/  LDSM.16.M88.4 R4, [R116+0x4000] ;  /* 0x004000007404783b */ /* 0x000e6e0000000200 */
[C---:B-----5:R-:W-:Y:S08]  /*17f0*/  HMMA.16816.F32 R32, R12.reuse, R44, R32 ;  /* 0x0000002c0c20723c */ /* 0x060ff00000001820 */
[C---:B------:R-:W-:Y:S01]  /*1800*/  HMMA.16816.F32 R28, R12.reuse, R46, R28 ;  /* 0x0000002e0c1c723c */ /* 0x040fe2000000181c */
[----:B------:R-:W2:Y:S07]  /*1810*/  LDSM.16.M88.4 R44, [R116+0x4800] ;  /* 0x00480000742c783b */ /* 0x000eae0000000200 */
[C---:B---3--:R-:W-:Y:S08]  /*1820*/  HMMA.16816.F32 R24, R12.reuse, R16, R24 ;  /* 0x000000100c18723c */ /* 0x048ff00000001818 */
[C---:B------:R-:W-:Y:S01]  /*1830*/  HMMA.16816.F32 R20, R12.reuse, R18, R20 ;  /* 0x000000120c14723c */ /* 0x040fe20000001814 */
[----:B------:R-:W3:Y:S07]  /*1840*/  LDSM.16.M88.4 R16, [R116+0x4c00] ;  /* 0x004c00007410783b */ /* 0x000eee0000000200 */
[C---:B------:R-:W-:Y:S08]  /*1850*/  HMMA.16816.F32 R60, R12.reuse, R52, R60 ;  /* 0x000000340c3c723c */ /* 0x040ff0000000183c */
[----:B------:R-:W-:Y:S01]  /*1860*/  HMMA.16816.F32 R56, R12, R54, R56 ;  /* 0x000000360c38723c */ /* 0x000fe20000001838 */
[----:B------:R-:W4:Y:S04]  /*1870*/  LDSM.16.M88.4 R12, [R113+0x4000] ;  /* 0x00400000710c783b */ /* 0x000f280000000200 */
[----:B------:R-:W-:Y:S03]  /*1880*/  LDSM.16.M88.4 R52, [R116+0x5000] ;  /* 0x005000007434783b */ /* 0x000fe60000000200 */
[C---:B-1----:R-:W-:Y:S08]  /*1890*/  HMMA.16816.F32 R40, R8.reuse, R4, R40 ;  /* 0x000000040828723c */ /* 0x042ff00000001828 */
[C---:B------:R-:W-:Y:S01]  /*18a0*/  HMMA.16816.F32 R36, R8.reuse, R6, R36 ;  /* 0x000000060824723c */ /* 0x040fe20000001824 */
[----:B------:R-:W1:Y:S07]  /*18b0*/  LDSM.16.M88.4 R4, [R113+0x4400] ;  /* 0x004400007104783b */ /* 0x000e6e0000000200 */
[C---:B------:R-:W-:Y:S08]  /*18c0*/  HMMA.16816.F32 R32, R8.reuse, R48, R32 ;  /* 0x000000300820723c */ /* 0x040ff00000001820 */
[C---:B------:R-:W-:Y:S01]  /*18d0*/  HMMA.16816.F32 R28, R8.reuse, R50, R28 ;  /* 0x00000032081c723c */ /* 0x040fe2000000181c */
[----:B------:R-:W-:Y:S07]  /*18e0*/  LDSM.16.M88.4 R48, [R116+0x5400] ;  /* 0x005400007430783b */ /* 0x000fee0000000200 */
[C---:B--2---:R-:W-:Y:S08]  /*18f0*/  HMMA.16816.F32 R24, R8.reuse, R44, R24 ;  /* 0x0000002c0818723c */ /* 0x044ff00000001818 */
[C---:B------:R-:W-:Y:S01]  /*1900*/  HMMA.16816.F32 R20, R8.reuse, R46, R20 ;  /* 0x0000002e0814723c */ /* 0x040fe20000001814 */
[----:B------:R-:W-:Y:S07]  /*1910*/  LDSM.16.M88.4 R44, [R116+0x5800] ;  /* 0x00580000742c783b */ /* 0x000fee0000000200 */
[C---:B---3--:R-:W-:Y:S08]  /*1920*/  HMMA.16816.F32 R60, R8.reuse, R16, R60 ;  /* 0x00000010083c723c */ /* 0x048ff0000000183c */
[----:B------:R-:W-:Y:S01]  /*1930*/  HMMA.16816.F32 R56, R8, R18, R56 ;  /* 0x000000120838723c */ /* 0x000fe20000001838 */
[----:B------:R-:W2:Y:S04]  /*1940*/  LDSM.16.M88.4 R8, [R117+0x2000] ;  /* 0x002000007508783b */ /* 0x000ea80000000200 */
[----:B------:R-:W-:Y:S03]  /*1950*/  LDSM.16.M88.4 R16, [R113+0x5000] ;  /* 0x005000007110783b */ /* 0x000fe60000000200 */
[C---:B----4-:R-:W-:Y:S08]  /*1960*/  HMMA.16816.F32 R40, R68.reuse, R12, R40 ;  /* 0x0000000c4428723c */ /* 0x050ff00000001828 */
[C---:B------:R-:W-:Y:S01]  /*1970*/  HMMA.16816.F32 R36, R68.reuse, R14, R36 ;  /* 0x0000000e4424723c */ /* 0x040fe20000001824 */
[----:B------:R-:W3:Y:S07]  /*1980*/  LDSM.16.M88.4 R12, [R116+0x5c00] ;  /* 0x005c0000740c783b */ /* 0x000eee0000000200 */
[C---:B-1----:R-:W-:Y:S08]  /*1990*/  HMMA.16816.F32 R32, R68.reuse, R4, R32 ;  /* 0x000000044420723c */ /* 0x042ff00000001820 */
[C---:B------:R-:W-:Y:S01]  /*19a0*/  HMMA.16816.F32 R28, R68.reuse, R6, R28 ;  /* 0x00000006441c723c */ /* 0x040fe2000000181c */
[----:B------:R-:W1:Y:S07]  /*19b0*/  LDSM.16.M88.4 R4, [R115+0x2000] ;  /* 0x002000007304783b */ /* 0x000e6e0000000200 */
[C---:B------:R-:W-:Y:S08]  /*19c0*/  HMMA.16816.F32 R24, R68.reuse, R72, R24 ;  /* 0x000000484418723c */ /* 0x040ff00000001818 */
[C---:B------:R-:W-:Y:S08]  /*19d0*/  HMMA.16816.F32 R20, R68.reuse, R74, R20 ;  /* 0x0000004a4414723c */ /* 0x040ff00000001814 */
[C---:B------:R-:W-:Y:S08]  /*19e0*/  HMMA.16816.F32 R60, R68.reuse, R64, R60 ;  /* 0x00000040443c723c */ /* 0x040ff0000000183c */
[----:B------:R-:W-:Y:S08]  /*19f0*/  HMMA.16816.F32 R56, R68, R66, R56 ;  /* 0x000000424438723c */ /* 0x000ff00000001838 */
[C---:B--2---:R-:W-:Y:S08]  /*1a00*/  HMMA.16816.F32 R32, R8.reuse, R48, R32 ;  /* 0x000000300820723c */ /* 0x044ff00000001820 */
[C---:B------:R-:W-:Y:S01]  /*1a10*/  HMMA.16816.F32 R28, R8.reuse, R50, R28 ;  /* 0x00000032081c723c */ /* 0x040fe2000000181c */
[----:B------:R-:W2:Y:S07]  /*1a20*/  LDSM.16.M88.4 R48, [R113+0x5400] ;  /* 0x005400007130783b */ /* 0x000eae0000000200 */
[C---:B------:R-:W-:Y:S07]  /*1a30*/  HMMA.16816.F32 R24, R8.reuse, R44, R24 ;  /* 0x0000002c0818723c */ /* 0x040fee0000001818 */
[----:B------:R-:W-:Y:S01]  /*1a40*/  SHF.R.S32.HI R45, RZ, 0x1f, R84 ;  /* 0x0000001fff2d7819 */ /* 0x000fe20000011454 */
[----:B------:R-:W-:Y:S03]  /*1a50*/  HMMA.16816.F32 R40, R8, R52, R40 ;  /* 0x000000340828723c */ /* 0x000fe60000001828 */
[----:B------:R-:W-:-:S04]  /*1a60*/  LEA.HI R45, R45, R84, RZ, 0x2 ;  /* 0x000000542d2d7211 */ /* 0x000fc800078f10ff */
[----:B------:R-:W-:Y:S01]  /*1a70*/  SHF.R.S32.HI R130, RZ, 0x2, R45 ;  /* 0x00000002ff827819 */ /* 0x000fe2000001142d */
[C---:B------:R-:W-:Y:S01]  /*1a80*/  HMMA.16816.F32 R20, R8.reuse, R46, R20 ;  /* 0x0000002e0814723c */ /* 0x040fe20000001814 */
[----:B------:R-:W4:Y:S07]  /*1a90*/  LDSM.16.M88.4 R44, [R113+0x5800] ;  /* 0x00580000712c783b */ /* 0x000f2e0000000200 */
[C---:B------:R-:W-:Y:S08]  /*1aa0*/  HMMA.16816.F32 R36, R8.reuse, R54, R36 ;  /* 0x000000360824723c */ /* 0x040ff00000001824 */
[C---:B---3--:R-:W-:Y:S07]  /*1ab0*/  HMMA.16816.F32 R60, R8.reuse, R12, R60 ;  /* 0x0000000c083c723c */ /* 0x048fee000000183c */
[----:B------:R-:W-:Y:S01]  /*1ac0*/  IADD3 R13, R83, 0x1, R130 ;  /* 0x00000001530d7810 */ /* 0x000fe20007ffe082 */
[----:B------:R-:W-:Y:S01]  /*1ad0*/  HMMA.16816.F32 R56, R8, R14, R56 ;  /* 0x0000000e0838723c */ /* 0x000fe20000001838 */
[----:B------:R-:W3:Y:S01]  /*1ae0*/  LDSM.16.M88.4 R8, [R113+0x5c00] ;  /* 0x005c00007108783b */ /* 0x000ee20000000200 */
[----:B------:R-:W-:Y:S01]  /*1af0*/  SHF.R.S32.HI R12, RZ, 0x1f, R81 ;  /* 0x0000001fff0c7819 */ /* 0x000fe20000011451 */
[----:B------:R-:W-:-:S04]  /*1b00*/  DEPBAR.LE SB0, 0x0 ;  /* 0x000080000000791a */ /* 0x000fc80000000000 */
[----:B------:R-:W-:Y:S01]  /*1b10*/  IADD3 R13, R77, R13, -R122 ;  /* 0x0000000d4d0d7210 */ /* 0x000fe20007ffe87a */
[C---:B-1----:R-:W-:Y:S01]  /*1b20*/  HMMA.16816.F32 R40, R4.reuse, R16, R40 ;  /* 0x000000100428723c */ /* 0x042fe20000001828 */
[----:B------:R-:W-:Y:S02]  /*1b30*/  LEA.HI R12, R12, R81, RZ, 0x2 ;  /* 0x000000510c0c7211 */ /* 0x000fe400078f10ff */
[----:B------:R-:W-:Y:S01]  /*1b40*/  IADD3 R100, R13, c[0x0][0x2e8], RZ ;  /* 0x0000ba000d647a10 */ /* 0x000fe20007ffe0ff */
[----:B------:R-:W-:Y:S01]  /*1b50*/  IMAD R13, R98, 0x40, R101 ;  /* 0x00000040620d7824 */ /* 0x000fe200078e0265 */
[----:B------:R-:W-:Y:S02]  /*1b60*/  LOP3.LUT R12, R12, 0xfffffffc, RZ, 0xc0, !PT ;  /* 0xfffffffc0c0c7812 */ /* 0x000fe400078ec0ff */
[C---:B------:R-:W-:Y:S01]  /*1b70*/  IADD3 R16, R100.reuse, 0x8, RZ ;  /* 0x0000000864107810 */ /* 0x040fe20007ffe0ff */
[----:B------:R-:W-:Y:S01]  /*1b80*/  HMMA.16816.F32 R36, R4, R18, R36 ;  /* 0x000000120424723c */ /* 0x000fe20000001824 */
[----:B------:R-:W-:Y:S01]  /*1b90*/  IMNMX R100, R100, R77, PT ;  /* 0x0000004d64647217 */ /* 0x000fe20003800200 */
[----:B------:R-:W-:Y:S01]  /*1ba0*/  IMAD.IADD R123, R81, 0x1, -R12 ;  /* 0x00000001517b7824 */ /* 0x000fe200078e0a0c */
[----:B------:R-:W-:-:S02]  /*1bb0*/  IADD3 R12, R13, 0x1, RZ ;  /* 0x000000010d0c7810 */ /* 0x000fc40007ffe0ff */
[----:B------:R-:W-:Y:S02]  /*1bc0*/  IMNMX R99, R16, R77, PT ;  /* 0x0000004d10637217 */ /* 0x000fe40003800200 */
[C---:B------:R-:W-:Y:S01]  /*1bd0*/  ISETP.GE.AND P0, PT, R12.reuse, R100, PT ;  /* 0x000000640c00720c */ /* 0x040fe20003f06270 */
[C---:B--2---:R-:W-:Y:S01]  /*1be0*/  HMMA.16816.F32 R32, R4.reuse, R48, R32 ;  /* 0x000000300420723c */ /* 0x044fe20000001820 */
[----:B------:R-:W-:Y:S02]  /*1bf0*/  ISETP.GE.AND P3, PT, R12, R99, PT ;  /* 0x000000630c00720c */ /* 0x000fe40003f66270 */
[C---:B------:R-:W-:Y:S02]  /*1c00*/  IADD3 R17, R13.reuse, 0x8, RZ ;  /* 0x000000080d117810 */ /* 0x040fe40007ffe0ff */
[C---:B------:R-:W-:Y:S02]  /*1c10*/  IADD3 R12, R13.reuse, 0x10, RZ ;  /* 0x000000100d0c7810 */ /* 0x040fe40007ffe0ff */
[----:B------:R-:W-:Y:S01]  /*1c20*/  IADD3 R16, R13, 0x9, RZ ;  /* 0x000000090d107810 */ /* 0x000fe20007ffe0ff */
[----:B------:R-:W-:Y:S01]  /*1c30*/  HMMA.16816.F32 R28, R4, R50, R28 ;  /* 0x00000032041c723c */ /* 0x000fe2000000181c */
[----:B------:R-:W-:-:S02]  /*1c40*/  FSEL R41, R41, -INF , !P0 ;  /* 0xff80000029297808 */ /* 0x000fc40004000000 */
[-C--:B------:R-:W-:Y:S02]  /*1c50*/  ISETP.GE.AND P4, PT, R17, R100.reuse, PT ;  /* 0x000000641100720c */ /* 0x080fe40003f86270 */
[CC--:B------:R-:W-:Y:S02]  /*1c60*/  ISETP.GE.AND P1, PT, R12.reuse, R100.reuse, PT ;  /* 0x000000640c00720c */ /* 0x0c0fe40003f26270 */
[-C--:B------:R-:W-:Y:S01]  /*1c70*/  ISETP.GE.AND P0, PT, R12, R99.reuse, PT ;  /* 0x000000630c00720c */ /* 0x080fe20003f06270 */
[----:B----4-:R-:W-:Y:S01]  /*1c80*/  HMMA.16816.F32 R24, R4, R44, R24 ;  /* 0x0000002c0418723c */ /* 0x010fe20000001818 */
[----:B------:R-:W-:Y:S02]  /*1c90*/  IADD3 R12, R13, 0x11, RZ ;  /* 0x000000110d0c7810 */ /* 0x000fe40007ffe0ff */
[----:B------:R-:W-:Y:S02]  /*1ca0*/  ISETP.GE.AND P6, PT, R17, R99, PT ;  /* 0x000000631100720c */ /* 0x000fe40003fc6270 */
[----:B------:R-:W-:-:S02]  /*1cb0*/  ISETP.GE.AND P2, PT, R16, R100, PT ;  /* 0x000000641000720c */ /* 0x000fc40003f46270 */
[-C--:B------:R-:W-:Y:S01]  /*1cc0*/  ISETP.GE.AND P5, PT, R16, R99.reuse, PT ;  /* 0x000000631000720c */ /* 0x080fe20003fa6270 */
[C---:B------:R-:W-:Y:S01]  /*1cd0*/  HMMA.16816.F32 R20, R4.reuse, R46, R20 ;  /* 0x0000002e0414723c */ /* 0x040fe20000001814 */
[----:B------:R-:W-:Y:S02]  /*1ce0*/  IADD3 R14, R13, 0x18, RZ ;  /* 0x000000180d0e7810 */ /* 0x000fe40007ffe0ff */
[----:B------:R-:W-:Y:S02]  /*1cf0*/  FSEL R16, R43, -INF , !P3 ;  /* 0xff8000002b107808 */ /* 0x000fe40005800000 */
[----:B------:R-:W-:Y:S02]  /*1d00*/  FSEL R15, R36, -INF , !P4 ;  /* 0xff800000240f7808 */ /* 0x000fe40006000000 */
[C---:B------:R-:W-:Y:S01]  /*1d10*/  ISETP.GE.AND P3, PT, R12.reuse, R100, PT ;  /* 0x000000640c00720c */ /* 0x040fe20003f66270 */
[----:B---3--:R-:W-:Y:S01]  /*1d20*/  HMMA.16816.F32 R60, R4, R8, R60 ;  /* 0x00000008043c723c */ /* 0x008fe2000000183c */
[----:B------:R-:W-:-:S02]  /*1d30*/  ISETP.GE.AND P4, PT, R12, R99, PT ;  /* 0x000000630c00720c */ /* 0x000fc40003f86270 */
[----:B------:R-:W-:Y:S02]  /*1d40*/  FSEL R38, R38, -INF , !P6 ;  /* 0xff80000026267808 */ /* 0x000fe40007000000 */
[----:B------:R-:W-:Y:S02]  /*1d50*/  FSEL R37, R37, -INF , !P2 ;  /* 0xff80000025257808 */ /* 0x000fe40005000000 */
[C---:B------:R-:W-:Y:S01]  /*1d60*/  IADD3 R12, R13.reuse, 0x19, RZ ;  /* 0x000000190d0c7810 */ /* 0x040fe20007ffe0ff */
[----:B------:R-:W-:Y:S01]  /*1d70*/  HMMA.16816.F32 R56, R4, R10, R56 ;  /* 0x0000000a0438723c */ /* 0x000fe20000001838 */
        /* <DEDUP_REMOVED lines=15> */
[CC--:B------:R-:W-:Y:S02]  /*1e70*/  ISETP.GE.AND P4, PT, R18.reuse, R100.reuse, PT ;  /* 0x000000641200720c */ /* 0x0c0fe40003f86270 */
[----:B------:R-:W-:Y:S02]  /*1e80*/  ISETP.GE.AND P6, PT, R18, R99, PT ;  /* 0x000000631200720c */ /* 0x000fe40003fc6270 */
[----:B------:R-:W-:Y:S02]  /*1e90*/  FSEL R18, R30, -INF , !P2 ;  /* 0xff8000001e127808 */ /* 0x000fe40005000000 */
[----:B------:R-:W-:Y:S02]  /*1ea0*/  ISETP.GE.AND P2, PT, R32, R100, PT ;  /* 0x000000642000720c */ /* 0x000fe40003f46270 */
[----:B------:R-:W-:Y:S02]  /*1eb0*/  IADD3 R9, R13, 0x31, RZ ;  /* 0x000000310d097810 */ /* 0x000fe40007ffe0ff */
[----:B------:R-:W-:-:S02]  /*1ec0*/  FSEL R30, R26, -INF , !P3 ;  /* 0xff8000001a1e7808 */ /* 0x000fc40005800000 */
[----:B------:R-:W-:Y:S02]  /*1ed0*/  FSEL R26, R20, -INF , !P2 ;  /* 0xff800000141a7808 */ /* 0x000fe40005000000 */
[----:B------:R-:W-:Y:S02]  /*1ee0*/  ISETP.GE.AND P2, PT, R9, R99, PT ;  /* 0x000000630900720c */ /* 0x000fe40003f46270 */
[----:B------:R-:W-:Y:S02]  /*1ef0*/  IADD3 R28, R13, 0x29, RZ ;  /* 0x000000290d1c7810 */ /* 0x000fe40007ffe0ff */
[----:B------:R-:W-:Y:S02]  /*1f00*/  FSEL R87, R63, -INF , !P2 ;  /* 0xff8000003f577808 */ /* 0x000fe40005000000 */
[----:B------:R-:W-:Y:S02]  /*1f10*/  FSEL R36, R31, -INF , !P1 ;  /* 0xff8000001f247808 */ /* 0x000fe40004800000 */
[----:B------:R-:W-:-:S02]  /*1f20*/  FSEL R24, R24, -INF , !P0 ;  /* 0xff80000018187808 */ /* 0x000fc40004000000 */
[----:B------:R-:W-:Y:S01]  /*1f30*/  ISETP.GE.AND P2, PT, R95, 0x2, PT ;  /* 0x000000025f00780c */ /* 0x000fe20003f46270 */
[----:B------:R-:W-:Y:S01]  /*1f40*/  BAR.SYNC.DEFER_BLOCKING 0x0 ;  /* 0x0000000000007b1d */ /* 0x000fe20000010000 */
[C---:B------:R-:W-:Y:S02]  /*1f50*/  ISETP.GE.AND P1, PT, R28.reuse, R100, PT ;  /* 0x000000641c00720c */ /* 0x040fe40003f26270 */
[----:B------:R-:W-:Y:S02]  /*1f60*/  ISETP.GE.AND P0, PT, R28, R99, PT ;  /* 0x000000631c00720c */ /* 0x000fe40003f06270 */
[----:B------:R-:W-:Y:S02]  /*1f70*/  IADD3 R28, R13, 0x30, RZ ;  /* 0x000000300d1c7810 */ /* 0x000fe40007ffe0ff */
[----:B------:R-:W-:Y:S02]  /*1f80*/  FSEL R39, R29, -INF , !P5 ;  /* 0xff8000001d277808 */ /* 0x000fe40006800000 */
[----:B------:R-:W-:-:S02]  /*1f90*/  FSEL R25, R25, -INF , !P4 ;  /* 0xff80000019197808 */ /* 0x000fc40006000000 */
[----:B------:R-:W-:Y:S02]  /*1fa0*/  FSEL R33, R23, -INF , !P0 ;  /* 0xff80000017217808 */ /* 0x000fe40004000000 */
[-C--:B------:R-:W-:Y:S02]  /*1fb0*/  ISETP.GE.AND P5, PT, R32, R99.reuse, PT ;  /* 0x000000632000720c */ /* 0x080fe40003fa6270 */
[CC--:B------:R-:W-:Y:S02]  /*1fc0*/  ISETP.GE.AND P3, PT, R28.reuse, R100.reuse, PT ;  /* 0x000000641c00720c */ /* 0x0c0fe40003f66270 */
[----:B------:R-:W-:Y:S02]  /*1fd0*/  ISETP.GE.AND P4, PT, R28, R99, PT ;  /* 0x000000631c00720c */ /* 0x000fe40003f86270 */
[C---:B------:R-:W-:Y:S02]  /*1fe0*/  ISETP.GE.AND P0, PT, R13.reuse, R100, PT ;  /* 0x000000640d00720c */ /* 0x040fe40003f06270 */
[----:B------:R-:W-:-:S02]  /*1ff0*/  IADD3 R8, R13, 0x38, RZ ;  /* 0x000000380d087810 */ /* 0x000fc40007ffe0ff */
[----:B------:R-:W-:Y:S02]  /*2000*/  IADD3 R4, R13, 0x39, RZ ;  /* 0x000000390d047810 */ /* 0x000fe40007ffe0ff */
[----:B------:R-:W-:Y:S02]  /*2010*/  FSEL R31, R27, -INF , !P6 ;  /* 0xff8000001b1f7808 */ /* 0x000fe40007000000 */
[----:B------:R-:W-:Y:S02]  /*2020*/  FSEL R32, R22, -INF , !P5 ;  /* 0xff80000016207808 */ /* 0x000fe40006800000 */
[----:B------:R-:W-:Y:S02]  /*2030*/  FSEL R27, R21, -INF , !P1 ;  /* 0xff800000151b7808 */ /* 0x000fe40004800000 */
[----:B------:R-:W-:Y:S02]  /*2040*/  FSEL R28, R60, -INF , !P3 ;  /* 0xff8000003c1c7808 */ /* 0x000fe40005800000 */
[----:B------:R-:W-:-:S02]  /*2050*/  FSEL R86, R62, -INF , !P4 ;  /* 0xff8000003e567808 */ /* 0x000fc40006000000 */
[----:B------:R-:W-:Y:S02]  /*2060*/  FSEL R40, R40, -INF , !P0 ;  /* 0xff80000028287808 */ /* 0x000fe40004000000 */
[-C--:B------:R-:W-:Y:S02]  /*2070*/  ISETP.GE.AND P6, PT, R9, R100.reuse, PT ;  /* 0x000000640900720c */ /* 0x080fe40003fc6270 */
[CC--:B------:R-:W-:Y:S02]  /*2080*/  ISETP.GE.AND P5, PT, R8.reuse, R100.reuse, PT ;  /* 0x000000640800720c */ /* 0x0c0fe40003fa6270 */
[-C--:B------:R-:W-:Y:S02]  /*2090*/  ISETP.GE.AND P1, PT, R8, R99.reuse, PT ;  /* 0x000000630800720c */ /* 0x080fe40003f26270 */
[----:B------:R-:W-:Y:S02]  /*20a0*/  ISETP.GE.AND P3, PT, R13, R99, PT ;  /* 0x000000630d00720c */ /* 0x000fe40003f66270 */
[----:B------:R-:W-:-:S02]  /*20b0*/  ISETP.GE.AND P4, PT, R4, R100, PT ;  /* 0x000000640400720c */ /* 0x000fc40003f86270 */
[----:B------:R-:W-:Y:S01]  /*20c0*/  ISETP.GE.AND P0, PT, R4, R99, PT ;  /* 0x000000630400720c */ /* 0x000fe20003f06270 */
[----:B------:R-:W-:Y:S01]  /*20d0*/  IMAD.IADD R4, R2, 0x1, R79 ;  /* 0x0000000102047824 */ /* 0x000fe200078e024f */
        /* <DEDUP_REMOVED lines=9> */
[C---:B------:R-:W-:Y:S02]  /*2170*/  IMAD R2, R7.reuse, UR21, RZ ;  /* 0x0000001507027c24 */ /* 0x040fe4000f8e02ff */
[----:B------:R-:W-:-:S04]  /*2180*/  IMAD.WIDE.U32 R8, R7, UR22, R128 ;  /* 0x0000001607087c25 */ /* 0x000fc8000f8e0080 */
        /* <DEDUP_REMOVED lines=18> */
.L_x_747:
[----:B------:R-:W-:Y:S01]  /*22b0*/  FMNMX.FTZ R2, R40, R41, !PT ;  /* 0x0000002928027209 */ /* 0x000fe20007810000 */
[----:B------:R-:W-:Y:S01]  /*22c0*/  IMAD.WIDE.U32 R62, R94, -0x326172a9, RZ ;  /* 0xcd9e8d575e3e7825 */ /* 0x000fe200078e00ff */
[----:B------:R-:W-:Y:S01]  /*22d0*/  FMNMX.FTZ R7, R6, R16, !PT ;  /* 0x0000001006077209 */ /* 0x000fe20007810000 */
[----:B------:R-:W-:Y:S01]  /*22e0*/  UIADD3 UR15, UR27, -0x4498517b, URZ ;  /* 0xbb67ae851b0f7890 */ /* 0x000fe2000fffe03f */
[----:B------:R-:W-:Y:S01]  /*22f0*/  FMNMX.FTZ R2, R15, R2, !PT ;  /* 0x000000020f027209 */ /* 0x000fe20007810000 */
[----:B------:R-:W-:Y:S01]  /*2300*/  IMAD.SHL.U32 R60, R98, 0x2, RZ ;  /* 0x00000002623c7824 */ /* 0x000fe200078e00ff */
[----:B------:R-:W-:Y:S01]  /*2310*/  FMNMX.FTZ R7, R38, R7, !PT ;  /* 0x0000000726077209 */ /* 0x000fe20007810000 */
[----:B------:R-:W-:Y:S01]  /*2320*/  IMAD.WIDE.U32 R84, R92, -0x2daee0ad, RZ ;  /* 0xd2511f535c547825 */ /* 0x000fe200078e00ff */
[----:B------:R-:W-:Y:S01]  /*2330*/  FMNMX.FTZ R2, R37, R2, !PT ;  /* 0x0000000225027209 */ /* 0x000fe20007810000 */
[----:B------:R-:W-:Y:S01]  /*2340*/  UIADD3 UR16, UR26, -0x61c88647, URZ ;  /* 0x9e3779b91a107890 */ /* 0x000fe2000fffe03f */
        /* <DEDUP_REMOVED lines=15> */
[----:B------:R-:W-:Y:S01]  /*2440*/  UIADD3 UR8, UR26, 0x1715609d, URZ ;  /* 0x1715609d1a087890 */ /* 0x000fe2000fffe03f */
[----:B------:R-:W-:Y:S01]  /*2450*/  FMNMX.FTZ R7, R36, R7, !PT ;  /* 0x0000000724077209 */ /* 0x000fe20007810000 */
[----:B------:R-:W-:Y:S01]  /*2460*/  UIADD3 UR17, UR26, -0x4ab325aa, URZ ;  /* 0xb54cda561a117890 */ /* 0x000fe2000fffe03f */
[----:B------:R-:W-:Y:S01]  /*2470*/  FMNMX.FTZ R2, R24, R5, !PT ;  /* 0x0000000518027209 */ /* 0x000fe20007810000 */
[----:B------:R-:W-:Y:S01]  /*2480*/  IMAD.SHL.U32 R114, R4, 0x2, RZ ;  /* 0x0000000204727824 */ /* 0x000fe200078e00ff */
[----:B------:R-:W-:Y:S01]  /*2490*/  FMNMX.FTZ R8, R30, R7, !PT ;  /* 0x000000071e087209 */ /* 0x000fe20007810000 */
[----:B------:R-:W-:Y:S01]  /*24a0*/  IMAD R76, R76, 0x10000, R76 ;  /* 0x000100004c4c7824 */ /* 0x000fe200078e024c */
[----:B------:R-:W-:Y:S01]  /*24b0*/  FMNMX.FTZ R5, R25, R2, !PT ;  /* 0x0000000219057209 */ /* 0x000fe20007810000 */
[----:B------:R-:W-:Y:S01]  /*24c0*/  IMAD R112, R3, 0x2, R114 ;  /* 0x0000000203707824 */ /* 0x000fe200078e0272 */
        /* <DEDUP_REMOVED lines=9> */
[----:B------:R-:W-:Y:S02]  /*2560*/  LOP3.LUT R93, R0, UR26, RZ, 0x3c, !PT ;  /* 0x0000001a005d7c12 */ /* 0x000fe4000f8e3cff */
[----:B------:R-:W-:-:S02]  /*2570*/  FMNMX.FTZ R5, R29, R2, !PT ;  /* 0x000000021d057209 */ /* 0x000fc40007810000 */
[----:B------:R-:W-:Y:S02]  /*2580*/  FMNMX.FTZ R0, R86, R7, !PT ;  /* 0x0000000756007209 */ /* 0x000fe40007810000 */
[----:B-1----:R-:W-:Y:S02]  /*2590*/  FMNMX.FTZ R10, R34, R5, !PT ;  /* 0x00000005220a7209 */ /* 0x002fe40007810000 */
[----:B------:R-:W-:Y:S02]  /*25a0*/  FMNMX.FTZ R7, R87, R0, !PT ;  /* 0x0000000057077209 */ /* 0x000fe40007810000 */
[----:B------:R-:W-:Y:S02]  /*25b0*/  FMNMX.FTZ R10, R35, R10, !PT ;  /* 0x0000000a230a7209 */ /* 0x000fe40007810000 */
[----:B------:R-:W-:Y:S02]  /*25c0*/  FMNMX.FTZ R8, R88, R7, !PT ;  /* 0x0000000758087209 */ /* 0x000fe40007810000 */
[----:B------:R-:W-:Y:S01]  /*25d0*/  LOP3.LUT R74, R63, R93, RZ, 0x3c, !PT ;  /* 0x0000005d3f4a7212 */ /* 0x000fe200078e3cff */
[----:B------:R-:W1:Y:S01]  /*25e0*/  SHFL.BFLY PT, R5, R10, 0x2, 0x1f ;  /* 0x0c401f000a057f89 */ /* 0x000e6200000e0000 */
[----:B------:R-:W-:-:S02]  /*25f0*/  FMNMX.FTZ R8, R89, R8, !PT ;  /* 0x0000000859087209 */ /* 0x000fc40007810000 */
[----:B------:R-:W-:Y:S01]  /*2600*/  LOP3.LUT R0, R85, UR27, R60, 0x96, !PT ;  /* 0x0000001b55007c12 */ /* 0x000fe2000f8e963c */
[----:B------:R-:W-:-:S05]  /*2610*/  IMAD.WIDE.U32 R74, R74, -0x2daee0ad, RZ ;  /* 0xd2511f534a4a7825 */ /* 0x000fca00078e00ff */
[----:B------:R-:W-:-:S05]  /*2620*/  LOP3.LUT R72, R75, UR15, R84, 0x96, !PT ;  /* 0x0000000f4b487c12 */ /* 0x000fca000f8e9654 */
[----:B------:R-:W-:Y:S01]  /*2630*/  IMAD.WIDE.U32 R72, R72, -0x326172a9, RZ ;  /* 0xcd9e8d5748487825 */ /* 0x000fe200078e00ff */
[----:B-1----:R-:W-:-:S03]  /*2640*/  FMNMX.FTZ R5, R10, R5, !PT ;  /* 0x000000050a057209 */ /* 0x002fc60007810000 */
[----:B------:R-:W-:Y:S02]  /*2650*/  IMAD.WIDE.U32 R10, R0, -0x326172a9, RZ ;  /* 0xcd9e8d57000a7825 */ /* 0x000fe400078e00ff */
[----:B------:R-:W1:Y:S03]  /*2660*/  SHFL.BFLY PT, R2, R5, 0x1, 0x1f ;  /* 0x0c201f0005027f89 */ /* 0x000e6600000e0000 */
[----:B------:R-:W-:Y:S02]  /*2670*/  LOP3.LUT R0, R11, UR16, R62, 0x96, !PT ;  /* 0x000000100b007c12 */ /* 0x000fe4000f8e963e */
[----:B------:R-:W-:-:S03]  /*2680*/  LOP3.LUT R10, R73, UR14, R10, 0x96, !PT ;  /* 0x0000000e490a7c12 */ /* 0x000fc6000f8e960a */
[----:B------:R-:W-:-:S04]  /*2690*/  IMAD.WIDE.U32 R20, R0, -0x2daee0ad, RZ ;  /* 0xd2511f5300147825 */ /* 0x000fc800078e00ff */
[----:B------:R-:W-:Y:S01]  /*26a0*/  IMAD.WIDE.U32 R10, R10, -0x2daee0ad, RZ ;  /* 0xd2511f530a0a7825 */ /* 0x000fe200078e00ff */
[----:B------:R-:W-:-:S04]  /*26b0*/  LOP3.LUT R7, R21, UR13, R74, 0x96, !PT ;  /* 0x0000000d15077c12 */ /* 0x000fc8000f8e964a */
[----:B------:R-:W-:-:S05]  /*26c0*/  LOP3.LUT R0, R11, UR11, R20, 0x96, !PT ;  /* 0x0000000b0b007c12 */ /* 0x000fca000f8e9614 */
[----:B------:R-:W-:Y:S01]  /*26d0*/  IMAD.WIDE.U32 R22, R0, -0x326172a9, RZ ;  /* 0xcd9e8d5700167825 */ /* 0x000fe200078e00ff */
[----:B-1----:R-:W-:Y:S02]  /*26e0*/  FMNMX.FTZ R2, R5, R2, !PT ;  /* 0x0000000205027209 */ /* 0x002fe40007810000 */
[----:B------:R-:W1:Y:S02]  /*26f0*/  SHFL.BFLY PT, R5, R8, 0x2, 0x1f ;  /* 0x0c401f0008057f89 */ /* 0x000e6400000e0000 */
[C---:B------:R-:W-:Y:S01]  /*2700*/  FSETP.NEU.FTZ.AND P0, PT, R2.reuse, -INF , PT ;  /* 0xff8000000200780b */ /* 0x040fe20003f1d000 */
[----:B------:R-:W-:-:S05]  /*2710*/  FMUL.FTZ R78, R2, c[0x0][0x23c] ;  /* 0x00008f00024e7a20 */ /* 0x000fca0000410000 */
[----:B------:R-:W-:-:S05]  /*2720*/  FSEL R78, R78, RZ, P0 ;  /* 0x000000ff4e4e7208 */ /* 0x000fca0000000000 */
[--C-:B------:R-:W-:Y:S02]  /*2730*/  FFMA.FTZ R70, R40, c[0x0][0x23c], -R78.reuse ;  /* 0x00008f0028467a23 */ /* 0x100fe4000001084e */
[--C-:B------:R-:W-:Y:S02]  /*2740*/  FFMA.FTZ R69, R41, c[0x0][0x23c], -R78.reuse ;  /* 0x00008f0029457a23 */ /* 0x100fe4000001084e */
[----:B------:R-:W-:Y:S02]  /*2750*/  IMAD.WIDE.U32 R40, R7, -0x326172a9, RZ ;  /* 0xcd9e8d5707287825 */ /* 0x000fe400078e00ff */
[----:B------:R-:W-:Y:S02]  /*2760*/  MUFU.EX2 R70, R70 ;  /* 0x0000004600467308 */ /* 0x000fe40000000800 */
[----:B------:R-:W-:Y:S01]  /*2770*/  FFMA.FTZ R103, R17, c[0x0][0x23c], -R78 ;  /* 0x00008f0011677a23 */ /* 0x000fe2000001084e */
[----:B------:R-:W-:Y:S01]  /*2780*/  LOP3.LUT R7, R41, UR12, R72, 0x96, !PT ;  /* 0x0000000c29077c12 */ /* 0x000fe2000f8e9648 */
[--C-:B------:R-:W-:Y:S01]  /*2790*/  FFMA.FTZ R68, R15, c[0x0][0x23c], -R78.reuse ;  /* 0x00008f000f447a23 */ /* 0x100fe2000001084e */
[----:B-1----:R-:W-:Y:S01]  /*27a0*/  FMNMX.FTZ R5, R8, R5, !PT ;  /* 0x0000000508057209 */ /* 0x002fe20007810000 */
[----:B------:R-:W-:Y:S01]  /*27b0*/  FFMA.FTZ R21, R43, c[0x0][0x23c], -R78 ;  /* 0x00008f002b157a23 */ /* 0x000fe2000001084e */
[----:B------:R-:W-:Y:S01]  /*27c0*/  LOP3.LUT R40, R23, UR10, R40, 0x96, !PT ;  /* 0x0000000a17287c12 */ /* 0x000fe2000f8e9628 */
[----:B------:R-:W-:Y:S01]  /*27d0*/  IMAD.WIDE.U32 R46, R7, -0x2daee0ad, RZ ;  /* 0xd2511f53072e7825 */ /* 0x000fe200078e00ff */
[----:B------:R-:W1:Y:S01]  /*27e0*/  MUFU.EX2 R69, R69 ;  /* 0x0000004500457308 */ /* 0x000e620000000800 */
[----:B------:R-:W2:Y:S02]  /*27f0*/  SHFL.BFLY PT, R0, R5, 0x1, 0x1f ;  /* 0x0c201f0005007f89 */ /* 0x000ea400000e0000 */
        /* <DEDUP_REMOVED lines=10> */
[----:B------:R-:W-:Y:S01]  /*28a0*/  IMAD.WIDE.U32 R22, R22, -0x2daee0ad, RZ ;  /* 0xd2511f5316167825 */ /* 0x000fe200078e00ff */
[--C-:B------:R-:W-:Y:S01]  /*28b0*/  SHF.R.U32.HI R8, RZ, 0x10, R46.reuse ;  /* 0x00000010ff087819 */ /* 0x100fe2000001162e */
[----:B------:R-:W-:Y:S01]  /*28c0*/  MUFU.EX2 R20, R20 ;  /* 0x0000001400147308 */ /* 0x000fe20000000800 */
[----:B------:R-:W-:Y:S01]  /*28d0*/  SHF.R.U32.HI R83, RZ, 0x18, R46 ;  /* 0x00000018ff537819 */ /* 0x000fe2000001162e */
[--C-:B------:R-:W-:Y:S01]  /*28e0*/  FFMA.FTZ R77, R37, c[0x0][0x23c], -R78.reuse ;  /* 0x00008f00254d7a23 */ /* 0x100fe2000001084e */
[----:B------:R-:W-:Y:S01]  /*28f0*/  LOP3.LUT R8, R8, 0xff, RZ, 0xc0, !PT ;  /* 0x000000ff08087812 */ /* 0x000fe200078ec0ff */
[--C-:B------:R-:W-:Y:S01]  /*2900*/  FFMA.FTZ R106, R25, c[0x0][0x23c], -R78.reuse ;  /* 0x00008f00196a7a23 */ /* 0x100fe2000001084e */
[----:B--2---:R-:W-:Y:S01]  /*2910*/  FMNMX.FTZ R0, R5, R0, !PT ;  /* 0x0000000005007209 */ /* 0x004fe20007810000 */
[--C-:B------:R-:W-:Y:S01]  /*2920*/  FFMA.FTZ R27, R27, c[0x0][0x23c], -R78.reuse ;  /* 0x00008f001b1b7a23 */ /* 0x100fe2000001084e */
[----:B------:R-:W-:Y:S01]  /*2930*/  LOP3.LUT R10, R46, 0xffff, RZ, 0xc0, !PT ;  /* 0x0000ffff2e0a7812 */ /* 0x000fe200078ec0ff */
[----:B------:R-:W-:Y:S01]  /*2940*/  MUFU.EX2 R103, R103 ;  /* 0x0000006700677308 */ /* 0x000fe20000000800 */
[C---:B------:R-:W-:Y:S01]  /*2950*/  FSETP.NEU.FTZ.AND P0, PT, R0.reuse, -INF , PT ;  /* 0xff8000000000780b */ /* 0x040fe20003f1d000 */
[----:B------:R-:W-:Y:S01]  /*2960*/  FMUL.FTZ R91, R0, c[0x0][0x23c] ;  /* 0x00008f00005b7a20 */ /* 0x000fe20000410000 */
[----:B------:R-:W-:Y:S01]  /*2970*/  LOP3.LUT R17, R9, 0xffff, RZ, 0xc0, !PT ;  /* 0x0000ffff09117812 */ /* 0x000fe200078ec0ff */
[--C-:B------:R-:W-:Y:S01]  /*2980*/  FFMA.FTZ R25, R29, c[0x0][0x23c], -R78.reuse ;  /* 0x00008f001d197a23 */ /* 0x100fe2000001084e */
[----:B------:R-:W-:Y:S01]  /*2990*/  PRMT R83, R8, 0x5410, R83 ;  /* 0x0000541008537816 */ /* 0x000fe20000000053 */
[----:B------:R-:W-:Y:S01]  /*29a0*/  FFMA.FTZ R109, R35, c[0x0][0x23c], -R78 ;  /* 0x00008f00236d7a23 */ /* 0x000fe2000001084e */
[----:B------:R-:W-:Y:S01]  /*29b0*/  FSEL R91, R91, RZ, P0 ;  /* 0x000000ff5b5b7208 */ /* 0x000fe20000000000 */
[----:B------:R-:W-:Y:S01]  /*29c0*/  MUFU.EX2 R90, R90 ;  /* 0x0000005a005a7308 */ /* 0x000fe20000000800 */
[----:B------:R-:W-:Y:S01]  /*29d0*/  LOP3.LUT R11, R46, 0xff, RZ, 0xc0, !PT ;  /* 0x000000ff2e0b7812 */ /* 0x000fe200078ec0ff */
[--C-:B------:R-:W-:Y:S01]  /*29e0*/  HSET2.LE.AND R83, R83, R76.reuse, PT ;  /* 0x0000004c53537233 */ /* 0x100fe20003803000 */
[----:B------:R-:W-:Y:S01]  /*29f0*/  SHF.R.U32.HI R10, RZ, 0x8, R10 ;  /* 0x00000008ff0a7819 */ /* 0x000fe2000001160a */
[--C-:B------:R-:W-:Y:S01]  /*2a00*/  FFMA.FTZ R84, R38, c[0x0][0x23c], -R91.reuse ;  /* 0x00008f0026547a23 */ /* 0x100fe2000001085b */
[----:B------:R-:W-:Y:S01]  /*2a10*/  LOP3.LUT R8, R9, 0xff, RZ, 0xc0, !PT ;  /* 0x000000ff09087812 */ /* 0x000fe200078ec0ff */
[----:B------:R-:W-:Y:S01]  /*2a20*/  FFMA.FTZ R79, R44, c[0x0][0x23c], -R91 ;  /* 0x00008f002c4f7a23 */ /* 0x000fe2000001085b */
[----:B------:R-:W-:Y:S01]  /*2a30*/  SHF.R.U32.HI R17, RZ, 0x8, R17 ;  /* 0x00000008ff117819 */ /* 0x000fe20000011611 */
[----:B------:R-:W-:Y:S01]  /*2a40*/  FFMA.FTZ R71, R6, c[0x0][0x23c], -R91 ;  /* 0x00008f0006477a23 */ /* 0x000fe2000001085b */
[----:B------:R-:W-:Y:S01]  /*2a50*/  PRMT R11, R11, 0x5410, R10 ;  /* 0x000054100b0b7816 */ /* 0x000fe2000000000a */
[----:B------:R-:W-:Y:S01]  /*2a60*/  MUFU.EX2 R84, R84 ;  /* 0x0000005400547308 */ /* 0x000fe20000000800 */
[----:B------:R-:W-:Y:S01]  /*2a70*/  PRMT R3, R8, 0x5410, R17 ;  /* 0x0000541008037816 */ /* 0x000fe20000000011 */
[----:B------:R-:W-:Y:S01]  /*2a80*/  FFMA.FTZ R102, R12, c[0x0][0x23c], -R91 ;  /* 0x00008f000c667a23 */ /* 0x000fe2000001085b */
[----:B------:R-:W-:Y:S01]  /*2a90*/  SHF.R.U32.HI R10, RZ, 0x10, R9 ;  /* 0x00000010ff0a7819 */ /* 0x000fe20000011609 */
[----:B------:R-:W-:Y:S01]  /*2aa0*/  FFMA.FTZ R104, R16, c[0x0][0x23c], -R91 ;  /* 0x00008f0010687a23 */ /* 0x000fe2000001085b */
[----:B------:R-:W-:Y:S01]  /*2ab0*/  SHF.R.U32.HI R6, RZ, 0x18, R9 ;  /* 0x00000018ff067819 */ /* 0x000fe20000011609 */
[--C-:B------:R-:W-:Y:S01]  /*2ac0*/  HSET2.LE.AND R80, R3, R76.reuse, PT ;  /* 0x0000004c03507233 */ /* 0x100fe20003803000 */
[----:B------:R-:W-:Y:S01]  /*2ad0*/  LOP3.LUT R9, R10, 0xff, RZ, 0xc0, !PT ;  /* 0x000000ff0a097812 */ /* 0x000fe200078ec0ff */
[----:B------:R-:W2:Y:S01]  /*2ae0*/  MUFU.EX2 R79, R79 ;  /* 0x0000004f004f7308 */ /* 0x000ea20000000800 */
[----:B-1----:R-:W-:Y:S01]  /*2af0*/  F2FP.PACK_AB R3, R69, R70 ;  /* 0x000000464503723e */ /* 0x002fe200000000ff */
[--C-:B------:R-:W-:Y:S01]  /*2b00*/  HSET2.LE.AND R82, R11, R76.reuse, PT ;  /* 0x0000004c0b527233 */ /* 0x100fe20003803000 */
[----:B------:R-:W-:Y:S01]  /*2b10*/  PRMT R9, R9, 0x5410, R6 ;  /* 0x0000541009097816 */ /* 0x000fe20000000006 */
[----:B------:R-:W-:Y:S01]  /*2b20*/  FADD.FTZ R69, R70, R69 ;  /* 0x0000004546457221 */ /* 0x000fe20000010000 */
[----:B------:R-:W-:Y:S01]  /*2b30*/  LOP3.LUT R5, R23, UR18, R40, 0x96, !PT ;  /* 0x0000001217057c12 */ /* 0x000fe2000f8e9628 */
[--C-:B------:R-:W-:Y:S01]  /*2b40*/  FFMA.FTZ R35, R32, c[0x0][0x23c], -R91.reuse ;  /* 0x00008f0020237a23 */ /* 0x100fe2000001085b */
[----:B------:R-:W-:Y:S01]  /*2b50*/  LOP3.LUT R4, R22, 0xffff, RZ, 0xc0, !PT ;  /* 0x0000ffff16047812 */ /* 0x000fe200078ec0ff */
[--C-:B------:R-:W-:Y:S01]  /*2b60*/  FFMA.FTZ R23, R14, c[0x0][0x23c], -R91.reuse ;  /* 0x00008f000e177a23 */ /* 0x100fe2000001085b */
[----:B------:R-:W-:Y:S01]  /*2b70*/  LOP3.LUT R13, R22, 0xff, RZ, 0xc0, !PT ;  /* 0x000000ff160d7812 */ /* 0x000fe200078ec0ff */
[----:B------:R-:W-:Y:S01]  /*2b80*/  MUFU.EX2 R102, R102 ;  /* 0x0000006600667308 */ /* 0x000fe20000000800 */
[--C-:B------:R-:W-:Y:S01]  /*2b90*/  SHF.R.U32.HI R7, RZ, 0x10, R22.reuse ;  /* 0x00000010ff077819 */ /* 0x100fe20000011616 */
[--C-:B------:R-:W-:Y:S01]  /*2ba0*/  HSET2.LE.AND R9, R9, R76.reuse, PT ;  /* 0x0000004c09097233 */ /* 0x100fe20003803000 */
[----:B------:R-:W-:Y:S01]  /*2bb0*/  SHF.R.U32.HI R15, RZ, 0x18, R22 ;  /* 0x00000018ff0f7819 */ /* 0x000fe20000011616 */
[--C-:B------:R-:W-:Y:S01]  /*2bc0*/  FFMA.FTZ R22, R18, c[0x0][0x23c], -R91.reuse ;  /* 0x00008f0012167a23 */ /* 0x100fe2000001085b */
[----:B------:R-:W-:Y:S01]  /*2bd0*/  LOP3.LUT R80, R80, R3, RZ, 0xc0, !PT ;  /* 0x0000000350507212 */ /* 0x000fe200078ec0ff */
[--C-:B------:R-:W-:Y:S01]  /*2be0*/  FFMA.FTZ R3, R36, c[0x0][0x23c], -R91.reuse ;  /* 0x00008f0024037a23 */ /* 0x100fe2000001085b */
[----:B--2---:R-:W-:Y:S01]  /*2bf0*/  F2FP.PACK_AB R6, R79, R84 ;  /* 0x000000544f06723e */ /* 0x004fe200000000ff */
[----:B------:R-:W1:Y:S01]  /*2c00*/  MUFU.EX2 R23, R23 ;  /* 0x0000001700177308 */ /* 0x000e620000000800 */
[----:B------:R-:W-:Y:S01]  /*2c10*/  LOP3.LUT R8, R5, 0xffff, RZ, 0xc0, !PT ;  /* 0x0000ffff05087812 */ /* 0x000fe200078ec0ff */
[----:B------:R-:W-:Y:S01]  /*2c20*/  LDSM.16.MT88.4 R40, [R114+0x6000] ;  /* 0x006000007228783b */ /* 0x000fe20000004200 */
[----:B------:R-:W-:Y:S01]  /*2c30*/  LOP3.LUT R83, R83, R6, RZ, 0xc0, !PT ;  /* 0x0000000653537212 */ /* 0x000fe200078ec0ff */
[--C-:B------:R-:W-:Y:S01]  /*2c40*/  FFMA.FTZ R32, R33, c[0x0][0x23c], -R91.reuse ;  /* 0x00008f0021207a23 */ /* 0x100fe2000001085b */
[----:B------:R-:W-:Y:S01]  /*2c50*/  SHF.R.U32.HI R6, RZ, 0x8, R4 ;  /* 0x00000008ff067819 */ /* 0x000fe20000011604 */
[----:B------:R-:W-:Y:S01]  /*2c60*/  LDSM.16.MT88.4 R16, [R114+0x6400] ;  /* 0x006400007210783b */ /* 0x000fe20000004200 */
[----:B------:R-:W-:Y:S01]  /*2c70*/  LOP3.LUT R4, R7, 0xff, RZ, 0xc0, !PT ;  /* 0x000000ff07047812 */ /* 0x000fe200078ec0ff */
[----:B------:R-:W-:Y:S01]  /*2c80*/  MUFU.EX2 R22, R22 ;  /* 0x0000001600167308 */ /* 0x000fe20000000800 */
[----:B------:R-:W-:Y:S01]  /*2c90*/  PRMT R13, R13, 0x5410, R6 ;  /* 0x000054100d0d7816 */ /* 0x000fe20000000006 */
[----:B------:R-:W-:Y:S01]  /*2ca0*/  FFMA.FTZ R33, R86, c[0x0][0x23c], -R91 ;  /* 0x00008f0056217a23 */ /* 0x000fe2000001085b */
[----:B------:R-:W-:Y:S01]  /*2cb0*/  SHF.R.U32.HI R6, RZ, 0x10, R5 ;  /* 0x00000010ff067819 */ /* 0x000fe20000011605 */
[----:B------:R-:W-:Y:S01]  /*2cc0*/  FFMA.FTZ R108, R89, c[0x0][0x23c], -R91 ;  /* 0x00008f00596c7a23 */ /* 0x000fe2000001085b */
[----:B------:R-:W-:Y:S01]  /*2cd0*/  PRMT R15, R4, 0x5410, R15 ;  /* 0x00005410040f7816 */ /* 0x000fe2000000000f */
[--C-:B------:R-:W-:Y:S01]  /*2ce0*/  HSET2.LE.AND R14, R13, R76.reuse, PT ;  /* 0x0000004c0d0e7233 */ /* 0x100fe20003803000 */
[----:B------:R-:W-:Y:S01]  /*2cf0*/  LOP3.LUT R7, R5, 0xff, RZ, 0xc0, !PT ;  /* 0x000000ff05077812 */ /* 0x000fe200078ec0ff */
[----:B------:R-:W2:Y:S01]  /*2d00*/  MUFU.EX2 R3, R3 ;  /* 0x0000000300037308 */ /* 0x000ea20000000800 */
[----:B------:R-:W-:Y:S01]  /*2d10*/  SHF.R.U32.HI R4, RZ, 0x18, R5 ;  /* 0x00000018ff047819 */ /* 0x000fe20000011605 */
[----:B------:R-:W-:Y:S01]  /*2d20*/  HSET2.LE.AND R15, R15, R76, PT ;  /* 0x0000004c0f0f7233 */ /* 0x000fe20003803000 */
[----:B------:R-:W-:-:S02]  /*2d30*/  SHF.R.U32.HI R8, RZ, 0x8, R8 ;  /* 0x00000008ff087819 */ /* 0x000fc40000011608 */
[----:B------:R-:W-:Y:S02]  /*2d40*/  LOP3.LUT R5, R6, 0xff, RZ, 0xc0, !PT ;  /* 0x000000ff06057812 */ /* 0x000fe400078ec0ff */
[----:B------:R-:W-:Y:S01]  /*2d50*/  PRMT R7, R7, 0x5410, R8 ;  /* 0x0000541007077816 */ /* 0x000fe20000000008 */
[----:B------:R-:W-:Y:S01]  /*2d60*/  MUFU.EX2 R68, R68 ;  /* 0x0000004400447308 */ /* 0x000fe20000000800 */
[----:B------:R-:W-:Y:S02]  /*2d70*/  PRMT R5, R5, 0x5410, R4 ;  /* 0x0000541005057816 */ /* 0x000fe40000000004 */
[----:B------:R-:W-:Y:S01]  /*2d80*/  F2FP.PACK_AB R13, R20, R21 ;  /* 0x00000015140d723e */ /* 0x000fe200000000ff */
[--C-:B------:R-:W-:Y:S01]  /*2d90*/  HSET2.LE.AND R7, R7, R76.reuse, PT ;  /* 0x0000004c07077233 */ /* 0x100fe20003803000 */
[----:B-1----:R-:W-:Y:S01]  /*2da0*/  F2FP.PACK_AB R4, R23, R102 ;  /* 0x000000661704723e */ /* 0x002fe200000000ff */
[----:B------:R-:W-:Y:S01]  /*2db0*/  HSET2.LE.AND R5, R5, R76, PT ;  /* 0x0000004c05057233 */ /* 0x000fe20003803000 */
[----:B------:R-:W-:Y:S01]  /*2dc0*/  F2FP.PACK_AB R12, R90, R103 ;  /* 0x000000675a0c723e */ /* 0x000fe200000000ff */
[----:B------:R-:W1:Y:S01]  /*2dd0*/  MUFU.EX2 R77, R77 ;  /* 0x0000004d004d7308 */ /* 0x000e620000000800 */
[----:B--2---:R-:W-:-:S02]  /*2de0*/  F2FP.PACK_AB R6, R3, R22 ;  /* 0x000000160306723e */ /* 0x004fc400000000ff */
[----:B------:R-:W-:Y:S02]  /*2df0*/  LOP3.LUT R14, R14, R13, RZ, 0xc0, !PT ;  /* 0x0000000d0e0e7212 */ /* 0x000fe400078ec0ff */
[----:B------:R-:W-:Y:S02]  /*2e00*/  LOP3.LUT R15, R15, R6, RZ, 0xc0, !PT ;  /* 0x000000060f0f7212 */ /* 0x000fe400078ec0ff */
[----:B------:R-:W-:Y:S01]  /*2e10*/  LOP3.LUT R12, R7, R12, RZ, 0xc0, !PT ;  /* 0x0000000c070c7212 */ /* 0x000fe200078ec0ff */
[----:B------:R-:W-:Y:S01]  /*2e20*/  MUFU.EX2 R71, R71 ;  /* 0x0000004700477308 */ /* 0x000fe20000000800 */
[----:B------:R-:W-:Y:S02]  /*2e30*/  LOP3.LUT R13, R5, R4, RZ, 0xc0, !PT ;  /* 0x00000004050d7212 */ /* 0x000fe400078ec0ff */
[----:B------:R-:W2:Y:S05]  /*2e40*/  LDSM.16.MT88.4 R4, [R114+0x7400] ;  /* 0x007400007204783b */ /* 0x000eaa0000004200 */
[----:B------:R-:W3:Y:S01]  /*2e50*/  MUFU.EX2 R104, R104 ;  /* 0x0000006800687308 */ /* 0x000ee20000000800 */
[----:B-1----:R-:W-:-:S04]  /*2e60*/  F2FP.PACK_AB R11, R77, R68 ;  /* 0x000000444d0b723e */ /* 0x002fc800000000ff */
[----:B------:R-:W-:-:S03]  /*2e70*/  LOP3.LUT R82, R82, R11, RZ, 0xc0, !PT ;  /* 0x0000000b52527212 */ /* 0x000fc600078ec0ff */
[----:B------:R-:W-:Y:S01]  /*2e80*/  MUFU.EX2 R29, R106 ;  /* 0x0000006a001d7308 */ /* 0x000fe20000000800 */
[----:B---3--:R-:W-:-:S07]  /*2e90*/  F2FP.PACK_AB R10, R104, R71 ;  /* 0x00000047680a723e */ /* 0x008fce00000000ff */
[----:B------:R-:W-:Y:S01]  /*2ea0*/  MUFU.EX2 R27, R27 ;  /* 0x0000001b001b7308 */ /* 0x000fe20000000800 */
[----:B------:R-:W-:Y:S02]  /*2eb0*/  LOP3.LUT R81, R9, R10, RZ, 0xc0, !PT ;  /* 0x0000000a09517212 */ /* 0x000fe400078ec0ff */
[----:B------:R-:W1:Y:S05]  /*2ec0*/  LDSM.16.MT88.4 R8, [R112+0x6400] ;  /* 0x006400007008783b */ /* 0x000e6a0000004200 */
[----:B------:R-:W-:Y:S01]  /*2ed0*/  MUFU.EX2 R35, R35 ;  /* 0x0000002300237308 */ /* 0x000fe20000000800 */
[C---:B------:R-:W-:Y:S07]  /*2ee0*/  HMMA.16816.F32 R52, R80.reuse, R56, RZ ;  /* 0x000000385034723c */ /* 0x040fee00000018ff */
[----:B------:R-:W-:Y:S01]  /*2ef0*/  MUFU.EX2 R32, R32 ;  /* 0x0000002000207308 */ /* 0x000fe20000000800 */
[C---:B------:R-:W-:Y:S07]  /*2f00*/  HMMA.16816.F32 R44, R80.reuse, R48, RZ ;  /* 0x00000030502c723c */ /* 0x040fee00000018ff */
[----:B------:R-:W-:Y:S01]  /*2f10*/  MUFU.EX2 R25, R25 ;  /* 0x0000001900197308 */ /* 0x000fe20000000800 */
[C---:B------:R-:W-:Y:S07]  /*2f20*/  HMMA.16816.F32 R48, R80.reuse, R50, RZ ;  /* 0x000000325030723c */ /* 0x040fee00000018ff */
[----:B------:R-:W-:Y:S01]  /*2f30*/  MUFU.EX2 R109, R109 ;  /* 0x0000006d006d7308 */ /* 0x000fe20000000800 */
[----:B------:R-:W-:Y:S07]  /*2f40*/  HMMA.16816.F32 R56, R80, R58, RZ ;  /* 0x0000003a5038723c */ /* 0x000fee00000018ff */
[----:B------:R-:W-:Y:S01]  /*2f50*/  MUFU.EX2 R33, R33 ;  /* 0x0000002100217308 */ /* 0x000fe20000000800 */
[C---:B--2---:R-:W-:Y:S07]  /*2f60*/  HMMA.16816.F32 R52, R12.reuse, R4, R52 ;  /* 0x000000040c34723c */ /* 0x044fee0000001834 */
[----:B------:R-:W-:Y:S01]  /*2f70*/  MUFU.EX2 R108, R108 ;  /* 0x0000006c006c7308 */ /* 0x000fe20000000800 */
[----:B------:R-:W-:Y:S01]  /*2f80*/  IADD3 R5, R60, 0x1, RZ ;  /* 0x000000013c057810 */ /* 0x000fe20007ffe0ff */
[----:B-1----:R-:W-:Y:S03]  /*2f90*/  HMMA.16816.F32 R48, R12, R10, R48 ;  /* 0x0000000a0c30723c */ /* 0x002fe60000001830 */
[----:B------:R-:W-:-:S05]  /*2fa0*/  LOP3.LUT R85, R85, UR27, R5, 0x96, !PT ;  /* 0x0000001b55557c12 */ /* 0x000fca000f8e9605 */
[----:B------:R-:W-:Y:S01]  /*2fb0*/  IMAD.WIDE.U32 R10, R85, -0x326172a9, RZ ;  /* 0xcd9e8d57550a7825 */ /* 0x000fe200078e00ff */
[----:B------:R-:W-:Y:S01]  /*2fc0*/  HMMA.16816.F32 R56, R12, R6, R56 ;  /* 0x000000060c38723c */ /* 0x000fe20000001838 */
[----:B------:R-:W1:Y:S03]  /*2fd0*/  LDSM.16.MT88.4 R4, [R112+0x7400] ;  /* 0x007400007004783b */ /* 0x000e660000004200 */
[----:B------:R-:W-:-:S04]  /*2fe0*/  LOP3.LUT R10, R73, UR14, R10, 0x96, !PT ;  /* 0x0000000e490a7c12 */ /* 0x000fc8000f8e960a */
[----:B------:R-:W-:Y:S08]  /*2ff0*/  HMMA.16816.F32 R36, R80, R40, RZ ;  /* 0x000000285024723c */ /* 0x000ff000000018ff */
[----:B------:R-:W-:Y:S07]  /*3000*/  HMMA.16816.F32 R44, R12, R8, R44 ;  /* 0x000000080c2c723c */ /* 0x000fee000000182c */
[----:B------:R-:W-:Y:S01]  /*3010*/  LOP3.LUT R8, R11, UR16, R62, 0x96, !PT ;  /* 0x000000100b087c12 */ /* 0x000fe2000f8e963e */
[----:B------:R-:W-:Y:S01]  /*3020*/  IMAD.WIDE.U32 R10, R10, -0x2daee0ad, RZ ;  /* 0xd2511f530a0a7825 */ /* 0x000fe200078e00ff */
[----:B------:R-:W-:Y:S03]  /*3030*/  HMMA.16816.F32 R60, R80, R64, RZ ;  /* 0x00000040503c723c */ /* 0x000fe600000018ff */
[----:B------:R-:W-:-:S05]  /*3040*/  IMAD.WIDE.U32 R8, R8, -0x2daee0ad, RZ ;  /* 0xd2511f5308087825 */ /* 0x000fca00078e00ff */
[----:B------:R-:W-:Y:S01]  /*3050*/  LOP3.LUT R74, R9, UR13, R74, 0x96, !PT ;  /* 0x0000000d094a7c12 */ /* 0x000fe2000f8e964a */
[----:B------:R-:W-:Y:S01]  /*3060*/  HMMA.16816.F32 R36, R12, R16, R36 ;  /* 0x000000100c24723c */ /* 0x000fe20000001824 */
[----:B------:R-:W-:-:S03]  /*3070*/  LOP3.LUT R8, R11, UR11, R8, 0x96, !PT ;  /* 0x0000000b0b087c12 */ /* 0x000fc6000f8e9608 */
[----:B------:R-:W-:-:S04]  /*3080*/  IMAD.WIDE.U32 R74, R74, -0x326172a9, RZ ;  /* 0xcd9e8d574a4a7825 */ /* 0x000fc800078e00ff */
[----:B------:R-:W-:Y:S01]  /*3090*/  HMMA.16816.F32 R40, R80, R42, RZ ;  /* 0x0000002a5028723c */ /* 0x000fe200000018ff */
[----:B------:R-:W-:Y:S01]  /*30a0*/  LOP3.LUT R72, R75, UR12, R72, 0x96, !PT ;  /* 0x0000000c4b487c12 */ /* 0x000fe2000f8e9648 */
[----:B------:R-:W-:-:S04]  /*30b0*/  IMAD.WIDE.U32 R16, R8, -0x326172a9, RZ ;  /* 0xcd9e8d5708107825 */ /* 0x000fc800078e00ff */
[----:B------:R-:W-:Y:S01]  /*30c0*/  IMAD.WIDE.U32 R72, R72, -0x2daee0ad, RZ ;  /* 0xd2511f5348487825 */ /* 0x000fe200078e00ff */
[----:B------:R-:W-:Y:S01]  /*30d0*/  LOP3.LUT R8, R17, UR10, R74, 0x96, !PT ;  /* 0x0000000a11087c12 */ /* 0x000fe2000f8e964a */
[----:B------:R-:W-:Y:S03]  /*30e0*/  HMMA.16816.F32 R64, R80, R66, RZ ;  /* 0x000000425040723c */ /* 0x000fe600000018ff */
[----:B------:R-:W-:Y:S01]  /*30f0*/  LOP3.LUT R10, R73, UR9, R10, 0x96, !PT ;  /* 0x00000009490a7c12 */ /* 0x000fe2000f8e960a */
[----:B------:R-:W-:-:S04]  /*3100*/  IMAD.WIDE.U32 R8, R8, -0x2daee0ad, RZ ;  /* 0xd2511f5308087825 */ /* 0x000fc800078e00ff */
[----:B------:R-:W-:Y:S01]  /*3110*/  IMAD.WIDE.U32 R10, R10, -0x326172a9, RZ ;  /* 0xcd9e8d570a0a7825 */ /* 0x000fe200078e00ff */
[----:B-1----:R-:W-:Y:S04]  /*3120*/  HMMA.16816.F32 R60, R12, R4, R60 ;  /* 0x000000040c3c723c */ /* 0x002fe8000000183c */
[----:B------:R-:W-:-:S03]  /*3130*/  LOP3.LUT R17, R11, UR8, R16, 0x96, !PT ;  /* 0x000000080b117c12 */ /* 0x000fc6000f8e9610 */
[----:B------:R-:W-:Y:S01]  /*3140*/  LOP3.LUT R4, R9, UR7, R72, 0x96, !PT ;  /* 0x0000000709047c12 */ /* 0x000fe2000f8e9648 */
[----:B------:R-:W-:Y:S01]  /*3150*/  HMMA.16816.F32 R40, R12, R18, R40 ;  /* 0x000000120c28723c */ /* 0x000fe20000001828 */
[----:B------:R-:W-:-:S04]  /*3160*/  IMAD.WIDE.U32 R72, R17, -0x2daee0ad, RZ ;  /* 0xd2511f5311487825 */ /* 0x000fc800078e00ff */
[----:B------:R-:W-:Y:S01]  /*3170*/  IMAD.WIDE.U32 R4, R4, -0x326172a9, RZ ;  /* 0xcd9e8d5704047825 */ /* 0x000fe200078e00ff */
[----:B------:R-:W-:Y:S02]  /*3180*/  LOP3.LUT R17, R72, 0xff, RZ, 0xc0, !PT ;  /* 0x000000ff48117812 */ /* 0x000fe400078ec0ff */
[----:B------:R-:W-:Y:S02]  /*3190*/  HMMA.16816.F32 R64, R12, R6, R64 ;  /* 0x000000060c40723c */ /* 0x000fe40000001840 */
[C---:B------:R-:W-:Y:S02]  /*31a0*/  LOP3.LUT R18, R4.reuse, 0xffff, RZ, 0xc0, !PT ;  /* 0x0000ffff04127812 */ /* 0x040fe400078ec0ff */
[----:B------:R-:W-:Y:S02]  /*31b0*/  LOP3.LUT R105, R4, 0xff, RZ, 0xc0, !PT ;  /* 0x000000ff04697812 */ /* 0x000fe400078ec0ff */
[--C-:B------:R-:W-:Y:S02]  /*31c0*/  SHF.R.U32.HI R11, RZ, 0x10, R4.reuse ;  /* 0x00000010ff0b7819 */ /* 0x100fe40000011604 */
[----:B------:R-:W-:-:S02]  /*31d0*/  SHF.R.U32.HI R16, RZ, 0x18, R4 ;  /* 0x00000018ff107819 */ /* 0x000fc40000011604 */
[----:B------:R-:W-:Y:S02]  /*31e0*/  LOP3.LUT R4, R73, UR18, R8, 0x96, !PT ;  /* 0x0000001249047c12 */ /* 0x000fe4000f8e9608 */
[----:B------:R-:W-:Y:S02]  /*31f0*/  LOP3.LUT R6, R72, 0xffff, RZ, 0xc0, !PT ;  /* 0x0000ffff48067812 */ /* 0x000fe400078ec0ff */
[--C-:B------:R-:W-:Y:S02]  /*3200*/  SHF.R.U32.HI R7, RZ, 0x10, R72.reuse ;  /* 0x00000010ff077819 */ /* 0x100fe40000011648 */
[----:B------:R-:W-:Y:S02]  /*3210*/  SHF.R.U32.HI R8, RZ, 0x18, R72 ;  /* 0x00000018ff087819 */ /* 0x000fe40000011648 */
[----:B------:R-:W1:Y:S01]  /*3220*/  LDSM.16.MT88.4 R72, [R114+0x8000] ;  /* 0x008000007248783b */ /* 0x000e620000004200 */
[----:B------:R-:W-:Y:S02]  /*3230*/  SHF.R.U32.HI R6, RZ, 0x8, R6 ;  /* 0x00000008ff067819 */ /* 0x000fe40000011606 */
[----:B------:R-:W-:-:S02]  /*3240*/  LOP3.LUT R10, R5, UR17, R10, 0x96, !PT ;  /* 0x00000011050a7c12 */ /* 0x000fc4000f8e960a */
[----:B------:R-:W-:Y:S02]  /*3250*/  LOP3.LUT R11, R11, 0xff, RZ, 0xc0, !PT ;  /* 0x000000ff0b0b7812 */ /* 0x000fe400078ec0ff */
[----:B------:R-:W-:Y:S02]  /*3260*/  SHF.R.U32.HI R5, RZ, 0x10, R4 ;  /* 0x00000010ff057819 */ /* 0x000fe40000011604 */
[----:B------:R-:W-:Y:S02]  /*3270*/  PRMT R17, R17, 0x5410, R6 ;  /* 0x0000541011117816 */ /* 0x000fe40000000006 */
[----:B------:R-:W-:Y:S02]  /*3280*/  PRMT R11, R11, 0x5410, R16 ;  /* 0x000054100b0b7816 */ /* 0x000fe40000000010 */
[C---:B------:R-:W-:Y:S01]  /*3290*/  LOP3.LUT R6, R4.reuse, 0xffff, RZ, 0xc0, !PT ;  /* 0x0000ffff04067812 */ /* 0x040fe200078ec0ff */
[--C-:B------:R-:W-:Y:S01]  /*32a0*/  HSET2.LE.AND R17, R17, R76.reuse, PT ;  /* 0x0000004c11117233 */ /* 0x100fe20003803000 */
[----:B------:R-:W-:Y:S01]  /*32b0*/  LOP3.LUT R19, R4, 0xff, RZ, 0xc0, !PT ;  /* 0x000000ff04137812 */ /* 0x000fe200078ec0ff */
[----:B------:R-:W-:Y:S01]  /*32c0*/  HSET2.LE.AND R11, R11, R76, PT ;  /* 0x0000004c0b0b7233 */ /* 0x000fe20003803000 */
[----:B------:R-:W-:-:S02]  /*32d0*/  LOP3.LUT R16, R10, 0xffff, RZ, 0xc0, !PT ;  /* 0x0000ffff0a107812 */ /* 0x000fc400078ec0ff */
[----:B------:R-:W-:Y:S02]  /*32e0*/  SHF.R.U32.HI R4, RZ, 0x18, R4 ;  /* 0x00000018ff047819 */ /* 0x000fe40000011604 */
[----:B------:R-:W-:Y:S02]  /*32f0*/  LOP3.LUT R7, R7, 0xff, RZ, 0xc0, !PT ;  /* 0x000000ff07077812 */ /* 0x000fe400078ec0ff */
[----:B------:R-:W-:Y:S02]  /*3300*/  LOP3.LUT R5, R5, 0xff, RZ, 0xc0, !PT ;  /* 0x000000ff05057812 */ /* 0x000fe400078ec0ff */
[----:B------:R-:W-:Y:S02]  /*3310*/  SHF.R.U32.HI R18, RZ, 0x8, R18 ;  /* 0x00000008ff127819 */ /* 0x000fe40000011612 */
[----:B------:R-:W-:Y:S02]  /*3320*/  LOP3.LUT R85, R10, 0xff, RZ, 0xc0, !PT ;  /* 0x000000ff0a557812 */ /* 0x000fe400078ec0ff */
[----:B------:R-:W-:-:S02]  /*3330*/  SHF.R.U32.HI R16, RZ, 0x8, R16 ;  /* 0x00000008ff107819 */ /* 0x000fc40000011610 */
[----:B------:R-:W-:Y:S02]  /*3340*/  SHF.R.U32.HI R6, RZ, 0x8, R6 ;  /* 0x00000008ff067819 */ /* 0x000fe40000011606 */
[----:B------:R-:W-:Y:S02]  /*3350*/  PRMT R7, R7, 0x5410, R8 ;  /* 0x0000541007077816 */ /* 0x000fe40000000008 */
[----:B------:R-:W-:Y:S02]  /*3360*/  PRMT R5, R5, 0x5410, R4 ;  /* 0x0000541005057816 */ /* 0x000fe40000000004 */
[----:B------:R-:W-:Y:S02]  /*3370*/  PRMT R105, R105, 0x5410, R18 ;  /* 0x0000541069697816 */ /* 0x000fe40000000012 */
[----:B------:R-:W-:Y:S01]  /*3380*/  PRMT R85, R85, 0x5410, R16 ;  /* 0x0000541055557816 */ /* 0x000fe20000000010 */
[--C-:B------:R-:W-:Y:S01]  /*3390*/  HSET2.LE.AND R16, R7, R76.reuse, PT ;  /* 0x0000004c07107233 */ /* 0x100fe20003803000 */
[----:B------:R-:W-:Y:S01]  /*33a0*/  PRMT R19, R19, 0x5410, R6 ;  /* 0x0000541013137816 */ /* 0x000fe20000000006 */
[--C-:B------:R-:W-:Y:S01]  /*33b0*/  HSET2.LE.AND R18, R5, R76.reuse, PT ;  /* 0x0000004c05127233 */ /* 0x100fe20003803000 */
[--C-:B------:R-:W-:Y:S01]  /*33c0*/  SHF.R.U32.HI R9, RZ, 0x10, R10.reuse ;  /* 0x00000010ff097819 */ /* 0x100fe2000001160a */
[----:B------:R-:W2:Y:S01]  /*33d0*/  LDSM.16.MT88.4 R4, [R114+0x8400] ;  /* 0x008400007204783b */ /* 0x000ea20000004200 */
[----:B------:R-:W-:Y:S01]  /*33e0*/  SHF.R.U32.HI R10, RZ, 0x18, R10 ;  /* 0x00000018ff0a7819 */ /* 0x000fe2000001160a */
[--C-:B------:R-:W-:Y:S01]  /*33f0*/  HSET2.LE.AND R8, R85, R76.reuse, PT ;  /* 0x0000004c55087233 */ /* 0x100fe20003803000 */
[----:B------:R-:W-:Y:S01]  /*3400*/  LOP3.LUT R9, R9, 0xff, RZ, 0xc0, !PT ;  /* 0x000000ff09097812 */ /* 0x000fe200078ec0ff */
[----:B------:R-:W-:Y:S01]  /*3410*/  HSET2.LE.AND R19, R19, R76, PT ;  /* 0x0000004c13137233 */ /* 0x000fe20003803000 */
[----:B------:R-:W-:-:S02]  /*3420*/  FADD.FTZ R85, R71, R104 ;  /* 0x0000006847557221 */ /* 0x000fc40000010000 */
[----:B------:R-:W-:Y:S01]  /*3430*/  PRMT R9, R9, 0x5410, R10 ;  /* 0x0000541009097816 */ /* 0x000fe2000000000a */
[----:B------:R-:W-:-:S04]  /*3440*/  HSET2.LE.AND R10, R105, R76, PT ;  /* 0x0000004c690a7233 */ /* 0x000fc80003803000 */
[----:B------:R-:W-:Y:S01]  /*3450*/  HSET2.LE.AND R9, R9, R76, PT ;  /* 0x0000004c09097233 */ /* 0x000fe20003803000 */
[----:B------:R-:W-:Y:S02]  /*3460*/  FADD.FTZ R76, R68, R69 ;  /* 0x00000045444c7221 */ /* 0x000fe40000010000 */
[----:B-1----:R-:W-:Y:S02]  /*3470*/  HMMA.16816.F32 R68, R80, R72, RZ ;  /* 0x000000485044723c */ /* 0x002fe400000018ff */
[----:B------:R-:W-:-:S04]  /*3480*/  FADD.FTZ R104, R77, R76 ;  /* 0x0000004c4d687221 */ /* 0x000fc80000010000 */
[----:B------:R-:W-:Y:S02]  /*3490*/  FADD.FTZ R103, R103, R104 ;  /* 0x0000006867677221 */ /* 0x000fe40000010000 */
[----:B------:R-:W-:Y:S11]  /*34a0*/  HMMA.16816.F32 R72, R80, R74, RZ ;  /* 0x0000004a5048723c */ /* 0x000ff600000018ff */
[----:B------:R-:W-:Y:S05]  /*34b0*/  @!UPT UIADD3 URZ, URZ, URZ, URZ ;  /* 0x0000003f3f3ff290 */ /* 0x000fea000fffe03f */
[C---:B--2---:R-:W-:Y:S07]  /*34c0*/  HMMA.16816.F32 R68, R12.reuse, R4, R68 ;  /* 0x000000040c44723c */ /* 0x044fee0000001844 */
[----:B------:R-:W-:Y:S01]  /*34d0*/  FADD.FTZ R4, R84, R85 ;  /* 0x0000005554047221 */ /* 0x000fe20000010000 */
[----:B------:R-:W-:Y:S01]  /*34e0*/  HMMA.16816.F32 R72, R12, R6, R72 ;  /* 0x000000060c48723c */ /* 0x000fe20000001848 */
[----:B------:R-:W-:Y:S02]  /*34f0*/  FFMA.FTZ R85, R24, c[0x0][0x23c], -R78 ;  /* 0x00008f0018557a23 */ /* 0x000fe4000001084e */
[----:B------:R-:W-:-:S02]  /*3500*/  FADD.FTZ R105, R79, R4 ;  /* 0x000000044f697221 */ /* 0x000fc40000010000 */
[----:B------:R-:W1:Y:S01]  /*3510*/  LDSM.16.MT88.4 R4, [R112+0x8000] ;  /* 0x008000007004783b */ /* 0x000e620000004200 */
[--C-:B------:R-:W-:Y:S02]  /*3520*/  FFMA.FTZ R84, R26, c[0x0][0x23c], -R78.reuse ;  /* 0x00008f001a547a23 */ /* 0x100fe4000001084e */
[--C-:B------:R-:W-:Y:S02]  /*3530*/  FFMA.FTZ R26, R28, c[0x0][0x23c], -R78.reuse ;  /* 0x00008f001c1a7a23 */ /* 0x100fe4000001084e */
[----:B------:R-:W-:Y:S01]  /*3540*/  FFMA.FTZ R24, R34, c[0x0][0x23c], -R78 ;  /* 0x00008f0022187a23 */ /* 0x000fe2000001084e */
[----:B------:R-:W-:Y:S01]  /*3550*/  MUFU.EX2 R28, R84 ;  /* 0x00000054001c7308 */ /* 0x000fe20000000800 */
[----:B------:R-:W-:-:S04]  /*3560*/  FADD.FTZ R86, R102, R105 ;  /* 0x0000006966567221 */ /* 0x000fc80000010000 */
[----:B------:R-:W-:-:S03]  /*3570*/  FADD.FTZ R23, R23, R86 ;  /* 0x0000005617177221 */ /* 0x000fc60000010000 */
[----:B------:R-:W-:Y:S01]  /*3580*/  MUFU.EX2 R34, R85 ;  /* 0x0000005500227308 */ /* 0x000fe20000000800 */
[----:B------:R-:W-:-:S04]  /*3590*/  FADD.FTZ R22, R22, R23 ;  /* 0x0000001716167221 */ /* 0x000fc80000010000 */
[----:B------:R-:W-:-:S03]  /*35a0*/  FADD.FTZ R22, R3, R22 ;  /* 0x0000001603167221 */ /* 0x000fc60000010000 */
[----:B------:R-:W-:Y:S08]  /*35b0*/  MUFU.EX2 R26, R26 ;  /* 0x0000001a001a7308 */ /* 0x000ff00000000800 */
[----:B------:R-:W2:Y:S01]  /*35c0*/  MUFU.EX2 R24, R24 ;  /* 0x0000001800187308 */ /* 0x000ea20000000800 */
[C---:B-1----:R-:W-:Y:S07]  /*35d0*/  HMMA.16816.F32 R76, R80.reuse, R4, RZ ;  /* 0x00000004504c723c */ /* 0x042fee00000018ff */
[--C-:B------:R-:W-:Y:S01]  /*35e0*/  FFMA.FTZ R5, R30, c[0x0][0x23c], -R91.reuse ;  /* 0x00008f001e057a23 */ /* 0x100fe2000001085b */
[----:B------:R-:W-:Y:S01]  /*35f0*/  HMMA.16816.F32 R80, R80, R6, RZ ;  /* 0x000000065050723c */ /* 0x000fe200000018ff */
[----:B------:R-:W-:-:S02]  /*3600*/  FFMA.FTZ R4, R31, c[0x0][0x23c], -R91 ;  /* 0x00008f001f047a23 */ /* 0x000fc4000001085b */
[----:B------:R1:W-:Y:S01]  /*3610*/  MUFU.EX2 R85, R5 ;  /* 0x0000000500557308 */ /* 0x0003e20000000800 */
[--C-:B------:R-:W-:Y:S02]  /*3620*/  FFMA.FTZ R30, R87, c[0x0][0x23c], -R91.reuse ;  /* 0x00008f00571e7a23 */ /* 0x100fe4000001085b */
[----:B------:R-:W-:Y:S01]  /*3630*/  FFMA.FTZ R31, R88, c[0x0][0x23c], -R91 ;  /* 0x00008f00581f7a23 */ /* 0x000fe2000001085b */
[----:B--2---:R-:W-:Y:S01]  /*3640*/  F2FP.PACK_AB R6, R109, R24 ;  /* 0x000000186d06723e */ /* 0x004fe200000000ff */
[----:B------:R-:W-:-:S03]  /*3650*/  FADD.FTZ R88, R90, R103 ;  /* 0x000000675a587221 */ /* 0x000fc60000010000 */
[----:B------:R-:W2:Y:S01]  /*3660*/  MUFU.EX2 R84, R4 ;  /* 0x0000000400547308 */ /* 0x000ea20000000800 */
[----:B------:R-:W-:Y:S01]  /*3670*/  LOP3.LUT R6, R17, R6, RZ, 0xc0, !PT ;  /* 0x0000000611067212 */ /* 0x000fe200078ec0ff */
[----:B------:R-:W-:-:S04]  /*3680*/  FADD.FTZ R21, R21, R88 ;  /* 0x0000005815157221 */ /* 0x000fc80000010000 */
[----:B------:R-:W-:Y:S02]  /*3690*/  FADD.FTZ R21, R20, R21 ;  /* 0x0000001514157221 */ /* 0x000fe40000010000 */
[----:B------:R-:W3:Y:S01]  /*36a0*/  MUFU.EX2 R30, R30 ;  /* 0x0000001e001e7308 */ /* 0x000ee20000000800 */
[----:B-1----:R-:W-:Y:S01]  /*36b0*/  F2FP.PACK_AB R5, R29, R34 ;  /* 0x000000221d05723e */ /* 0x002fe200000000ff */
[----:B------:R-:W-:-:S03]  /*36c0*/  FADD.FTZ R34, R34, R21 ;  /* 0x0000001522227221 */ /* 0x000fc60000010000 */
[----:B------:R-:W-:Y:S01]  /*36d0*/  LOP3.LUT R8, R8, R5, RZ, 0xc0, !PT ;  /* 0x0000000508087212 */ /* 0x000fe200078ec0ff */
[----:B------:R-:W-:Y:S01]  /*36e0*/  FADD.FTZ R29, R29, R34 ;  /* 0x000000221d1d7221 */ /* 0x000fe20000010000 */
[----:B------:R-:W-:Y:S01]  /*36f0*/  F2FP.PACK_AB R5, R27, R28 ;  /* 0x0000001c1b05723e */ /* 0x000fe200000000ff */
[----:B------:R-:W1:Y:S01]  /*3700*/  MUFU.EX2 R31, R31 ;  /* 0x0000001f001f7308 */ /* 0x000e620000000800 */
[----:B--2---:R-:W-:Y:S01]  /*3710*/  F2FP.PACK_AB R4, R84, R85 ;  /* 0x000000555404723e */ /* 0x004fe200000000ff */
[----:B------:R-:W-:Y:S01]  /*3720*/  FADD.FTZ R85, R85, R22 ;  /* 0x0000001655557221 */ /* 0x000fe20000010000 */
[----:B------:R-:W-:Y:S01]  /*3730*/  LOP3.LUT R10, R10, R5, RZ, 0xc0, !PT ;  /* 0x000000050a0a7212 */ /* 0x000fe200078ec0ff */
[----:B------:R-:W-:Y:S01]  /*3740*/  FADD.FTZ R28, R28, R29 ;  /* 0x0000001d1c1c7221 */ /* 0x000fe20000010000 */
[----:B------:R-:W-:Y:S01]  /*3750*/  LOP3.LUT R9, R9, R4, RZ, 0xc0, !PT ;  /* 0x0000000409097212 */ /* 0x000fe200078ec0ff */
[----:B------:R-:W-:Y:S01]  /*3760*/  FADD.FTZ R84, R84, R85 ;  /* 0x0000005554547221 */ /* 0x000fe20000010000 */
[----:B------:R-:W-:Y:S01]  /*3770*/  F2FP.PACK_AB R4, R32, R35 ;  /* 0x000000232004723e */ /* 0x000fe200000000ff */
[----:B------:R-:W-:Y:S01]  /*3780*/  FADD.FTZ R27, R27, R28 ;  /* 0x0000001c1b1b7221 */ /* 0x000fe20000010000 */
[----:B---3--:R-:W-:Y:S01]  /*3790*/  F2FP.PACK_AB R5, R30, R33 ;  /* 0x000000211e05723e */ /* 0x008fe200000000ff */
[----:B------:R-:W-:Y:S01]  /*37a0*/  FADD.FTZ R35, R35, R84 ;  /* 0x0000005423237221 */ /* 0x000fe20000010000 */
[----:B------:R-:W-:-:S02]  /*37b0*/  LOP3.LUT R11, R11, R4, RZ, 0xc0, !PT ;  /* 0x000000040b0b7212 */ /* 0x000fc400078ec0ff */
[----:B------:R-:W-:Y:S01]  /*37c0*/  F2FP.PACK_AB R4, R25, R26 ;  /* 0x0000001a1904723e */ /* 0x000fe200000000ff */
[----:B------:R-:W-:Y:S01]  /*37d0*/  FADD.FTZ R32, R32, R35 ;  /* 0x0000002320207221 */ /* 0x000fe20000010000 */
[----:B------:R-:W-:Y:S01]  /*37e0*/  LOP3.LUT R5, R18, R5, RZ, 0xc0, !PT ;  /* 0x0000000512057212 */ /* 0x000fe200078ec0ff */
[----:B------:R-:W-:Y:S01]  /*37f0*/  FADD.FTZ R26, R26, R27 ;  /* 0x0000001b1a1a7221 */ /* 0x000fe20000010000 */
[----:B-1----:R-:W-:Y:S01]  /*3800*/  F2FP.PACK_AB R7, R108, R31 ;  /* 0x0000001f6c07723e */ /* 0x002fe200000000ff */
[----:B------:R-:W-:Y:S01]  /*3810*/  FADD.FTZ R33, R33, R32 ;  /* 0x0000002021217221 */ /* 0x000fe20000010000 */
[----:B------:R-:W-:Y:S01]  /*3820*/  LOP3.LUT R4, R19, R4, RZ, 0xc0, !PT ;  /* 0x0000000413047212 */ /* 0x000fe200078ec0ff */
        /* <DEDUP_REMOVED lines=29> */
[----:B------:R-:W2:Y:S04]  /*3a00*/  LDSM.16.MT88.4 R12, [R112+0x6c00] ;  /* 0x006c0000700c783b */ /* 0x000ea80000004200 */
[----:B------:R-:W3:Y:S03]  /*3a10*/  LDSM.16.MT88.4 R8, [R114+0x7c00] ;  /* 0x007c00007208783b */ /* 0x000ee60000004200 */
[C---:B-1----:R-:W-:Y:S08]  /*3a20*/  HMMA.16816.F32 R36, R4.reuse, R16, R36 ;  /* 0x000000100424723c */ /* 0x042ff00000001824 */
[C---:B------:R-:W-:Y:S01]  /*3a30*/  HMMA.16816.F32 R40, R4.reuse, R18, R40 ;  /* 0x000000120428723c */ /* 0x040fe20000001828 */
[----:B------:R-:W1:Y:S07]  /*3a40*/  LDSM.16.MT88.4 R16, [R112+0x7c00] ;  /* 0x007c00007010783b */ /* 0x000e6e0000004200 */
[C---:B--2---:R-:W-:Y:S08]  /*3a50*/  HMMA.16816.F32 R44, R4.reuse, R12, R44 ;  /* 0x0000000c042c723c */ /* 0x044ff0000000182c */
[C---:B------:R-:W-:Y:S01]  /*3a60*/  HMMA.16816.F32 R48, R4.reuse, R14, R48 ;  /* 0x0000000e0430723c */ /* 0x040fe20000001830 */
[----:B------:R-:W2:Y:S07]  /*3a70*/  LDSM.16.MT88.4 R12, [R114+0x8c00] ;  /* 0x008c0000720c783b */ /* 0x000eae0000004200 */
[C---:B---3--:R-:W-:Y:S08]  /*3a80*/  HMMA.16816.F32 R52, R4.reuse, R8, R52 ;  /* 0x000000080434723c */ /* 0x048ff00000001834 */
[C---:B------:R-:W-:Y:S01]  /*3a90*/  HMMA.16816.F32 R56, R4.reuse, R10, R56 ;  /* 0x0000000a0438723c */ /* 0x040fe20000001838 */
[----:B------:R-:W3:Y:S07]  /*3aa0*/  LDSM.16.MT88.4 R8, [R112+0x8c00] ;  /* 0x008c00007008783b */ /* 0x000eee0000004200 */
[C---:B-1----:R-:W-:Y:S08]  /*3ab0*/  HMMA.16816.F32 R60, R4.reuse, R16, R60 ;  /* 0x00000010043c723c */ /* 0x042ff0000000183c */
[C---:B------:R-:W-:Y:S08]  /*3ac0*/  HMMA.16816.F32 R64, R4.reuse, R18, R64 ;  /* 0x000000120440723c */ /* 0x040ff00000001840 */
[C---:B--2---:R-:W-:Y:S08]  /*3ad0*/  HMMA.16816.F32 R68, R4.reuse, R12, R68 ;  /* 0x0000000c0444723c */ /* 0x044ff00000001844 */
[C---:B------:R-:W-:Y:S08]  /*3ae0*/  HMMA.16816.F32 R72, R4.reuse, R14, R72 ;  /* 0x0000000e0448723c */ /* 0x040ff00000001848 */
[C---:B---3--:R-:W-:Y:S08]  /*3af0*/  HMMA.16816.F32 R76, R4.reuse, R8, R76 ;  /* 0x00000008044c723c */ /* 0x048ff0000000184c */
        /* <DEDUP_REMOVED lines=11> */
[----:B------:R-:W-:Y:S01]  /*3bb0*/  IMAD.MOV.U32 R3, RZ, RZ, 0x40 ;  /* 0x00000040ff037424 */ /* 0x000fe200078e00ff */
[----:B------:R-:W-:Y:S01]  /*3bc0*/  LEA R12, P1, R5, c[0x0][0x170], 0x1 ;  /* 0x00005c00050c7a11 */ /* 0x000fe200078208ff */
[----:B------:R-:W-:Y:S02]  /*3bd0*/  IMAD.IADD R7, R7, 0x1, R4 ;  /* 0x0000000107077824 */ /* 0x000fe400078e0204 */
[----:B------:R-:W-:-:S03]  /*3be0*/  IMAD.WIDE.U32 R8, R3, c[0x0][0x1a0], RZ ;  /* 0x0000680003087a25 */ /* 0x000fc600078e00ff */
[----:B------:R-:W-:Y:S01]  /*3bf0*/  LEA.HI.X R4, R6, R127, R7, 0x6, P0 ;  /* 0x0000007f06047211 */ /* 0x000fe200000f3407 */
[----:B------:R-:W-:Y:S01]  /*3c00*/  IMAD R3, R3, c[0x0][0x1a4], RZ ;  /* 0x0000690003037a24 */ /* 0x000fe200078e02ff */
[----:B------:R-:W-:Y:S02]  /*3c10*/  IADD3 R14, P0, R8, R12, RZ ;  /* 0x0000000c080e7210 */ /* 0x000fe40007f1e0ff */
[----:B------:R-:W-:-:S04]  /*3c20*/  LEA.HI.X R13, R5, c[0x0][0x174], R4, 0x1, P1 ;  /* 0x00005d00050d7a11 */ /* 0x000fc800008f0c04 */
[----:B------:R-:W-:Y:S01]  /*3c30*/  IADD3.X R15, R13, R9, R3, P0, !PT ;  /* 0x000000090d0f7210 */ /* 0x000fe200007fe403 */
        /* <DEDUP_REMOVED lines=90> */
[----:B------:R-:W-:Y:S01]  /*41e0*/  IADD3 R84, R95, -0x2, RZ ;  /* 0xfffffffe5f547810 */ /* 0x000fe20007ffe0ff */
[----:B------:R-:W-:Y:S04]  /*41f0*/  HMMA.16816.F32 R4, R88, R86, R4 ;  /* 0x000000565804723c */ /* 0x000fe80000001804 */
[----:B------:R-:W-:-:S05]  /*4200*/  IMAD R3, R84, 0x40, R101 ;  /* 0x0000004054037824 */ /* 0x000fca00078e0265 */
[C---:B------:R-:W-:Y:S01]  /*4210*/  IADD3 R84, R3.reuse, 0x1, RZ ;  /* 0x0000000103547810 */ /* 0x040fe20007ffe0ff */
[----:B------:R-:W-:Y:S03]  /*4220*/  BAR.SYNC.DEFER_BLOCKING 0x0 ;  /* 0x0000000000007b1d */ /* 0x000fe60000010000 */
[C---:B------:R-:W-:Y:S02]  /*4230*/  ISETP.GE.AND P0, PT, R84.reuse, R100, PT ;  /* 0x000000645400720c */ /* 0x040fe40003f06270 */
[----:B------:R-:W-:Y:S02]  /*4240*/  ISETP.GE.AND P4, PT, R84, R99, PT ;  /* 0x000000635400720c */ /* 0x000fe40003f86270 */
[----:B------:R-:W-:Y:S02]  /*4250*/  IADD3 R84, R3, 0x8, RZ ;  /* 0x0000000803547810 */ /* 0x000fe40007ffe0ff */
[----:B------:R-:W-:-:S02]  /*4260*/  FSEL R33, R33, -INF , !P0 ;  /* 0xff80000021217808 */ /* 0x000fc40004000000 */
[CC--:B------:R-:W-:Y:S02]  /*4270*/  ISETP.GE.AND P5, PT, R84.reuse, R100.reuse, PT ;  /* 0x000000645400720c */ /* 0x0c0fe40003fa6270 */
[-C--:B------:R-:W-:Y:S02]  /*4280*/  ISETP.GE.AND P1, PT, R84, R99.reuse, PT ;  /* 0x000000635400720c */ /* 0x080fe40003f26270 */
[----:B------:R-:W-:Y:S02]  /*4290*/  IADD3 R84, R3, 0x9, RZ ;  /* 0x0000000903547810 */ /* 0x000fe40007ffe0ff */
[----:B------:R-:W-:Y:S02]  /*42a0*/  FSEL R101, R30, -INF , !P1 ;  /* 0xff8000001e657808 */ /* 0x000fe40004800000 */
[C---:B------:R-:W-:Y:S02]  /*42b0*/  ISETP.GE.AND P3, PT, R84.reuse, R100, PT ;  /* 0x000000645400720c */ /* 0x040fe40003f66270 */
[----:B------:R-:W-:-:S02]  /*42c0*/  ISETP.GE.AND P6, PT, R84, R99, PT ;  /* 0x000000635400720c */ /* 0x000fc40003fc6270 */
[C---:B------:R-:W-:Y:S02]  /*42d0*/  IADD3 R84, R3.reuse, 0x10, RZ ;  /* 0x0000001003547810 */ /* 0x040fe40007ffe0ff */
[C---:B------:R-:W-:Y:S02]  /*42e0*/  IADD3 R30, R3.reuse, 0x19, RZ ;  /* 0x00000019031e7810 */ /* 0x040fe40007ffe0ff */
[C---:B------:R-:W-:Y:S02]  /*42f0*/  ISETP.GE.AND P2, PT, R84.reuse, R100, PT ;  /* 0x000000645400720c */ /* 0x040fe40003f46270 */
[----:B------:R-:W-:Y:S02]  /*4300*/  ISETP.GE.AND P0, PT, R84, R99, PT ;  /* 0x000000635400720c */ /* 0x000fe40003f06270 */
[----:B------:R-:W-:Y:S02]  /*4310*/  IADD3 R84, R3, 0x11, RZ ;  /* 0x0000001103547810 */ /* 0x000fe40007ffe0ff */
[----:B------:R-:W-:-:S02]  /*4320*/  FSEL R35, R35, -INF , !P4 ;  /* 0xff80000023237808 */ /* 0x000fc40006000000 */
[----:B------:R-:W-:Y:S02]  /*4330*/  FSEL R28, R28, -INF , !P5 ;  /* 0xff8000001c1c7808 */ /* 0x000fe40006800000 */
[C---:B------:R-:W-:Y:S02]  /*4340*/  ISETP.GE.AND P4, PT, R84.reuse, R100, PT ;  /* 0x000000645400720c */ /* 0x040fe40003f86270 */
[----:B------:R-:W-:Y:S02]  /*4350*/  ISETP.GE.AND P5, PT, R84, R99, PT ;  /* 0x000000635400720c */ /* 0x000fe40003fa6270 */
[----:B------:R-:W-:Y:S02]  /*4360*/  FSEL R90, R24, -INF , !P2 ;  /* 0xff800000185a7808 */ /* 0x000fe40005000000 */
[----:B------:R-:W-:Y:S02]  /*4370*/  IADD3 R84, R3, 0x18, RZ ;  /* 0x0000001803547810 */ /* 0x000fe40007ffe0ff */
[----:B------:R-:W-:-:S02]  /*4380*/  FSEL R103, R31, -INF , !P6 ;  /* 0xff8000001f677808 */ /* 0x000fc40007000000 */
[----:B------:R-:W-:Y:S02]  /*4390*/  IADD3 R24, R3, 0x20, RZ ;  /* 0x0000002003187810 */ /* 0x000fe40007ffe0ff */
[-C--:B------:R-:W-:Y:S02]  /*43a0*/  ISETP.GE.AND P6, PT, R30, R100.reuse, PT ;  /* 0x000000641e00720c */ /* 0x080fe40003fc6270 */
[----:B------:R-:W-:Y:S02]  /*43b0*/  FSEL R29, R29, -INF , !P3 ;  /* 0xff8000001d1d7808 */ /* 0x000fe40005800000 */
[----:B------:R-:W-:Y:S02]  /*43c0*/  FSEL R85, R26, -INF , !P0 ;  /* 0xff8000001a557808 */ /* 0x000fe40004000000 */
[----:B------:R-:W-:Y:S02]  /*43d0*/  FSEL R88, R25, -INF , !P4 ;  /* 0xff80000019587808 */ /* 0x000fe40006000000 */
[----:B------:R-:W-:-:S02]  /*43e0*/  ISETP.GE.AND P1, PT, R84, R100, PT ;  /* 0x000000645400720c */ /* 0x000fc40003f26270 */
[-C--:B------:R-:W-:Y:S02]  /*43f0*/  ISETP.GE.AND P3, PT, R84, R99.reuse, PT ;  /* 0x000000635400720c */ /* 0x080fe40003f66270 */
[C---:B------:R-:W-:Y:S02]  /*4400*/  ISETP.GE.AND P0, PT, R24.reuse, R100, PT ;  /* 0x000000641800720c */ /* 0x040fe40003f06270 */
[-C--:B------:R-:W-:Y:S02]  /*4410*/  ISETP.GE.AND P4, PT, R24, R99.reuse, PT ;  /* 0x000000631800720c */ /* 0x080fe40003f86270 */
        /* <DEDUP_REMOVED lines=8> */
[----:B------:R-:W-:-:S02]  /*44a0*/  FSEL R91, R23, -INF , !P2 ;  /* 0xff800000175b7808 */ /* 0x000fc40005000000 */
[-C--:B------:R-:W-:Y:S02]  /*44b0*/  ISETP.GE.AND P0, PT, R21, R99.reuse, PT ;  /* 0x000000631500720c */ /* 0x080fe40003f06270 */
[----:B------:R-:W-:Y:S02]  /*44c0*/  IADD3 R22, R3, 0x30, RZ ;  /* 0x0000003003167810 */ /* 0x000fe40007ffe0ff */
[----:B------:R-:W-:Y:S02]  /*44d0*/  FSEL R20, R20, -INF , !P1 ;  /* 0xff80000014147808 */ /* 0x000fe40004800000 */
[----:B------:R-:W-:Y:S02]  /*44e0*/  ISETP.GE.AND P2, PT, R21, R100, PT ;  /* 0x000000641500720c */ /* 0x000fe40003f46270 */
[----:B------:R-:W-:Y:S02]  /*44f0*/  ISETP.GE.AND P1, PT, R24, R99, PT ;  /* 0x000000631800720c */ /* 0x000fe40003f26270 */
[----:B------:R-:W-:-:S02]  /*4500*/  FSEL R21, R18, -INF , !P4 ;  /* 0xff80000012157808 */ /* 0x000fc40006000000 */
[----:B------:R-:W-:Y:S02]  /*4510*/  IADD3 R24, R3, 0x28, RZ ;  /* 0x0000002803187810 */ /* 0x000fe40007ffe0ff */
[----:B------:R-:W-:Y:S02]  /*4520*/  FSEL R18, R17, -INF , !P5 ;  /* 0xff80000011127808 */ /* 0x000fe40006800000 */
[----:B------:R-:W-:Y:S02]  /*4530*/  ISETP.GE.AND P5, PT, R22, R99, PT ;  /* 0x000000631600720c */ /* 0x000fe40003fa6270 */
[----:B------:R-:W-:Y:S02]  /*4540*/  FSEL R15, R15, -INF , !P0 ;  /* 0xff8000000f0f7808 */ /* 0x000fe40004000000 */
[-C--:B------:R-:W-:Y:S02]  /*4550*/  ISETP.GE.AND P0, PT, R3, R100.reuse, PT ;  /* 0x000000640300720c */ /* 0x080fe40003f06270 */
[----:B------:R-:W-:-:S02]  /*4560*/  ISETP.GE.AND P3, PT, R24, R100, PT ;  /* 0x000000641800720c */ /* 0x000fc40003f66270 */
[----:B------:R-:W-:Y:S02]  /*4570*/  ISETP.GE.AND P6, PT, R24, R99, PT ;  /* 0x000000631800720c */ /* 0x000fe40003fc6270 */
[----:B------:R-:W-:Y:S02]  /*4580*/  FSEL R24, R10, -INF , !P5 ;  /* 0xff8000000a187808 */ /* 0x000fe40006800000 */
[----:B------:R-:W-:Y:S02]  /*4590*/  FSEL R10, R32, -INF , !P0 ;  /* 0xff800000200a7808 */ /* 0x000fe40004000000 */
[----:B------:R-:W-:Y:S02]  /*45a0*/  ISETP.NE.AND P0, PT, R95, 0x2, PT ;  /* 0x000000025f00780c */ /* 0x000fe40003f05270 */
[----:B------:R-:W-:Y:S02]  /*45b0*/  IADD3 R17, R3, 0x31, RZ ;  /* 0x0000003103117810 */ /* 0x000fe40007ffe0ff */
[----:B------:R-:W-:-:S02]  /*45c0*/  ISETP.GE.AND P4, PT, R22, R100, PT ;  /* 0x000000641600720c */ /* 0x000fc40003f86270 */
[----:B------:R-:W-:Y:S02]  /*45d0*/  FSEL R19, R19, -INF , !P1 ;  /* 0xff80000013137808 */ /* 0x000fe40004800000 */
[----:B------:R-:W-:Y:S02]  /*45e0*/  ISETP.GE.AND P1, PT, R17, R100, PT ;  /* 0x000000641100720c */ /* 0x000fe40003f26270 */
[----:B------:R-:W-:Y:S02]  /*45f0*/  FSEL R22, R13, -INF , !P2 ;  /* 0xff8000000d167808 */ /* 0x000fe40005000000 */
[C---:B------:R-:W-:Y:S02]  /*4600*/  IADD3 R23, R3.reuse, 0x38, RZ ;  /* 0x0000003803177810 */ /* 0x040fe40007ffe0ff */
[----:B------:R-:W-:Y:S02]  /*4610*/  IADD3 R13, R3, 0x39, RZ ;  /* 0x00000039030d7810 */ /* 0x000fe40007ffe0ff */
[----:B------:R-:W-:-:S02]  /*4620*/  FSEL R12, R12, -INF , !P3 ;  /* 0xff8000000c0c7808 */ /* 0x000fc40005800000 */
[-C--:B------:R-:W-:Y:S02]  /*4630*/  ISETP.GE.AND P3, PT, R17, R99.reuse, PT ;  /* 0x000000631100720c */ /* 0x080fe40003f66270 */
[----:B------:R-:W-:Y:S02]  /*4640*/  FSEL R17, R14, -INF , !P6 ;  /* 0xff8000000e117808 */ /* 0x000fe40007000000 */
[----:B------:R-:W-:Y:S02]  /*4650*/  FSEL R8, R8, -INF , !P4 ;  /* 0xff80000008087808 */ /* 0x000fe40006000000 */
[----:B------:R-:W-:Y:S02]  /*4660*/  FSEL R30, R9, -INF , !P1 ;  /* 0xff800000091e7808 */ /* 0x000fe40004800000 */
[C---:B------:R-:W-:Y:S02]  /*4670*/  ISETP.GE.AND P6, PT, R23.reuse, R100, PT ;  /* 0x000000641700720c */ /* 0x040fe40003fc6270 */
[----:B------:R-:W-:-:S02]  /*4680*/  ISETP.GE.AND P2, PT, R23, R99, PT ;  /* 0x000000631700720c */ /* 0x000fc40003f46270 */
[-C--:B------:R-:W-:Y:S02]  /*4690*/  ISETP.GE.AND P4, PT, R3, R99.reuse, PT ;  /* 0x000000630300720c */ /* 0x080fe40003f86270 */
        /* <DEDUP_REMOVED lines=10> */
[----:B------:R-:W-:-:S05]  /*4740*/  SHF.R.S32.HI R7, RZ, 0x1f, R6 ;  /* 0x0000001fff077819 */ /* 0x000fca0000011406 */
[----:B------:R-:W-:-:S04]  /*4750*/  IMAD R7, R7, c[0x0][0x198], RZ ;  /* 0x0000660007077a24 */ /* 0x000fc800078e02ff */
[C---:B------:R-:W-:Y:S02]  /*4760*/  IMAD R4, R6.reuse, c[0x0][0x19c], R7 ;  /* 0x0000670006047a24 */ /* 0x040fe400078e0207 */
[----:B------:R-:W-:-:S04]  /*4770*/  IMAD.WIDE.U32 R6, R6, c[0x0][0x198], RZ ;  /* 0x0000660006067a25 */ /* 0x000fc800078e00ff */
[----:B------:R-:W-:Y:S01]  /*4780*/  IMAD.IADD R7, R7, 0x1, R4 ;  /* 0x0000000107077824 */ /* 0x000fe200078e0204 */
[----:B------:R-:W-:-:S04]  /*4790*/  LEA R4, P0, R6, R124, 0x6 ;  /* 0x0000007c06047211 */ /* 0x000fc800078030ff */
[----:B------:R-:W-:Y:S02]  /*47a0*/  LEA.HI.X R7, R6, R129, R7, 0x6, P0 ;  /* 0x0000008106077211 */ /* 0x000fe400000f3407 */
[----:B------:R-:W-:-:S04]  /*47b0*/  LEA R6, P0, R4, c[0x0][0x168], 0x1 ;  /* 0x00005a0004067a11 */ /* 0x000fc800078008ff */
[----:B------:R-:W-:Y:S02]  /*47c0*/  LEA.HI.X R7, R4, c[0x0][0x16c], R7, 0x1, P0 ;  /* 0x00005b0004077a11 */ /* 0x000fe400000f0c07 */
[----:B------:R-:W-:-:S03]  /*47d0*/  IADD3 R104, P0, R6, UR22, RZ ;  /* 0x0000001606687c10 */ /* 0x000fc6000ff1e0ff */
[----:B------:R-:W-:Y:S01]  /*47e0*/  @!PT LDS RZ, [RZ] ;  /* 0x00000000fffff984 */ /* 0x000fe20000000800 */
[----:B------:R-:W-:Y:S01]  /*47f0*/  @!PT LDS RZ, [RZ] ;  /* 0x00000000fffff984 */ /* 0x000fe20000000800 */
[----:B------:R-:W-:Y:S01]  /*4800*/  @!PT LDS RZ, [RZ] ;  /* 0x00000000fffff984 */ /* 0x000fe20000000800 */
[----:B------:R1:W-:Y:S01]  /*4810*/  LDGSTS.E.BYPASS.LTC128B.128 [R120+0x3000], [R6.64] ;  /* 0x0300000006787fae */ /* 0x0003e2000b901d58 */
[----:B------:R-:W-:-:S03]  /*4820*/  IADD3.X R105, R7, UR21, RZ, P0, !PT ;  /* 0x0000001507697c10 */ /* 0x000fc600087fe4ff */
[----:B------:R1:W-:Y:S04]  /*4830*/  LDGSTS.E.BYPASS.LTC128B.128 [R120+0x4000], [R6.64+0x40] ;  /* 0x0400004006787fae */ /* 0x0003e8000b901d58 */
[----:B------:R1:W-:Y:S04]  /*4840*/  LDGSTS.E.BYPASS.LTC128B.128 [R120+0x5000], [R6.64+0x80] ;  /* 0x0500008006787fae */ /* 0x0003e8000b901d58 */
[----:B------:R1:W-:Y:S04]  /*4850*/  LDGSTS.E.BYPASS.LTC128B.128 [R120+0x3800], [R104.64] ;  /* 0x0380000068787fae */ /* 0x0003e8000b901d58 */
[----:B------:R1:W-:Y:S04]  /*4860*/  LDGSTS.E.BYPASS.LTC128B.128 [R120+0x4800], [R104.64+0x40] ;  /* 0x0480004068787fae */ /* 0x0003e8000b901d58 */
[----:B------:R1:W-:Y:S04]  /*4870*/  LDGSTS.E.BYPASS.LTC128B.128 [R120+0x5800], [R104.64+0x80] ;  /* 0x0580008068787fae */ /* 0x0003e8000b901d58 */
[----:B------:R-:W0:Y:S02]  /*4880*/  LDGDEPBAR ;  /* 0x00000000000079af */ /* 0x000e240000000000 */
.L_x_749:
[----:B------:R-:W-:Y:S02]  /*4890*/  FMNMX.FTZ R4, R2, R10, !PT ;  /* 0x0000000a02047209 */ /* 0x000fe40007810000 */
[----:B-1----:R-:W-:-:S02]  /*48a0*/  FMNMX.FTZ R6, R0, R9, !PT ;  /* 0x0000000900067209 */ /* 0x002fc40007810000 */
        /* <DEDUP_REMOVED lines=22> */
[----:B------:R-:W-:Y:S02]  /*4a10*/  FMNMX.FTZ R4, R30, R7, !PT ;  /* 0x000000071e047209 */ /* 0x000fe40007810000 */
[----:B------:R-:W-:Y:S02]  /*4a20*/  FMNMX.FTZ R7, R15, R6, !PT ;  /* 0x000000060f077209 */ /* 0x000fe40007810000 */
[----:B------:R-:W-:Y:S02]  /*4a30*/  FMNMX.FTZ R4, R3, R4, !PT ;  /* 0x0000000403047209 */ /* 0x000fe40007810000 */
[----:B------:R-:W-:Y:S02]  /*4a40*/  FMNMX.FTZ R6, R24, R7, !PT ;  /* 0x0000000718067209 */ /* 0x000fe40007810000 */
[----:B------:R-:W-:Y:S02]  /*4a50*/  FMNMX.FTZ R4, R5, R4, !PT ;  /* 0x0000000405047209 */ /* 0x000fe40007810000 */
[----:B------:R-:W-:-:S03]  /*4a60*/  FMNMX.FTZ R7, R25, R6, !PT ;  /* 0x0000000619077209 */ /* 0x000fc60007810000 */
[----:B------:R-:W1:Y:S01]  /*4a70*/  SHFL.BFLY PT, R13, R4, 0x2, 0x1f ;  /* 0x0c401f00040d7f89 */ /* 0x000e6200000e0000 */
        /* <DEDUP_REMOVED lines=14> */
[--C-:B------:R-:W-:Y:S02]  /*4b60*/  FFMA.FTZ R7, R28, c[0x0][0x23c], -R23.reuse ;  /* 0x00008f001c077a23 */ /* 0x100fe40000010817 */
[--C-:B------:R-:W-:Y:S01]  /*4b70*/  FFMA.FTZ R28, R5, c[0x0][0x23c], -R23.reuse ;  /* 0x00008f00051c7a23 */ /* 0x100fe20000010817 */
[----:B------:R-:W-:Y:S01]  /*4b80*/  FSEL R5, R32, RZ, P0 ;  /* 0x000000ff20057208 */ /* 0x000fe20000000000 */
[--C-:B------:R-:W-:Y:S01]  /*4b90*/  FFMA.FTZ R31, R8, c[0x0][0x23c], -R23.reuse ;  /* 0x00008f00081f7a23 */ /* 0x100fe20000010817 */
[C---:B------:R-:W-:Y:S01]  /*4ba0*/  FSETP.NEU.FTZ.AND P0, PT, R3.reuse, -INF , PT ;  /* 0xff8000000300780b */ /* 0x040fe20003f1d000 */
[----:B------:R-:W-:Y:S01]  /*4bb0*/  FFMA.FTZ R10, R10, c[0x0][0x23c], -R23 ;  /* 0x00008f000a0a7a23 */ /* 0x000fe20000010817 */
[----:B------:R-:W-:Y:S01]  /*4bc0*/  MUFU.EX2 R7, R7 ;  /* 0x0000000700077308 */ /* 0x000fe20000000800 */
[----:B------:R-:W-:Y:S01]  /*4bd0*/  FADD.FTZ R8, R2, -R5 ;  /* 0x8000000502087221 */ /* 0x000fe20000010000 */
[----:B------:R-:W-:Y:S01]  /*4be0*/  FSEL R5, R3, RZ, P0 ;  /* 0x000000ff03057208 */ /* 0x000fe20000000000 */
[----:B------:R-:W-:-:S02]  /*4bf0*/  FFMA.FTZ R4, R33, c[0x0][0x23c], -R23 ;  /* 0x00008f0021047a23 */ /* 0x000fc40000010817 */
[----:B------:R-:W-:Y:S02]  /*4c00*/  FMUL.FTZ R8, R8, c[0x0][0x23c] ;  /* 0x00008f0008087a20 */ /* 0x000fe40000410000 */
[----:B------:R-:W-:Y:S01]  /*4c10*/  FADD.FTZ R5, R0, -R5 ;  /* 0x8000000500057221 */ /* 0x000fe20000010000 */
[----:B------:R1:W-:Y:S01]  /*4c20*/  MUFU.EX2 R2, R10 ;  /* 0x0000000a00027308 */ /* 0x0003e20000000800 */
[----:B------:R-:W-:Y:S02]  /*4c30*/  FMUL.FTZ R0, R3, c[0x0][0x23c] ;  /* 0x00008f0003007a20 */ /* 0x000fe40000410000 */
[----:B------:R-:W-:Y:S02]  /*4c40*/  FMUL.FTZ R5, R5, c[0x0][0x23c] ;  /* 0x00008f0005057a20 */ /* 0x000fe40000410000 */
[--C-:B------:R-:W-:Y:S01]  /*4c50*/  FFMA.FTZ R13, R12, c[0x0][0x23c], -R23.reuse ;  /* 0x00008f000c0d7a23 */ /* 0x100fe20000010817 */
[----:B------:R-:W-:Y:S01]  /*4c60*/  FSEL R0, R0, RZ, P0 ;  /* 0x000000ff00007208 */ /* 0x000fe20000000000 */
[--C-:B------:R-:W-:Y:S01]  /*4c70*/  FFMA.FTZ R90, R90, c[0x0][0x23c], -R23.reuse ;  /* 0x00008f005a5a7a23 */ /* 0x100fe20000010817 */
[----:B------:R-:W2:Y:S01]  /*4c80*/  MUFU.EX2 R8, R8 ;  /* 0x0000000800087308 */ /* 0x000ea20000000800 */
[----:B------:R-:W-:Y:S01]  /*4c90*/  FFMA.FTZ R88, R88, c[0x0][0x23c], -R23 ;  /* 0x00008f0058587a23 */ /* 0x000fe20000010817 */
[----:B------:R-:W-:Y:S01]  /*4ca0*/  ISETP.GE.AND P0, PT, R95, 0x3, PT ;  /* 0x000000035f00780c */ /* 0x000fe20003f06270 */
[----:B------:R-:W-:-:S02]  /*4cb0*/  FFMA.FTZ R6, R9, c[0x0][0x23c], -R0 ;  /* 0x00008f0009067a23 */ /* 0x000fc40000010800 */
[----:B------:R-:W-:Y:S02]  /*4cc0*/  IMAD.SHL.U32 R9, R98, 0x2, RZ ;  /* 0x0000000262097824 */ /* 0x000fe400078e00ff */
[----:B------:R-:W-:Y:S01]  /*4cd0*/  FFMA.FTZ R86, R20, c[0x0][0x23c], -R23 ;  /* 0x00008f0014567a23 */ /* 0x000fe20000010817 */
[----:B------:R-:W3:Y:S01]  /*4ce0*/  MUFU.EX2 R5, R5 ;  /* 0x0000000500057308 */ /* 0x000ee20000000800 */
[----:B-1----:R-:W-:-:S04]  /*4cf0*/  IMAD.WIDE.U32 R10, R94, -0x326172a9, RZ ;  /* 0xcd9e8d575e0a7825 */ /* 0x002fc800078e00ff */
[--C-:B------:R-:W-:Y:S01]  /*4d00*/  FFMA.FTZ R84, R84, c[0x0][0x23c], -R23.reuse ;  /* 0x00008f0054547a23 */ /* 0x100fe20000010817 */
[----:B------:R-:W-:Y:S01]  /*4d10*/  LOP3.LUT R110, R11, R93, RZ, 0x3c, !PT ;  /* 0x0000005d0b6e7212 */ /* 0x000fe200078e3cff */
[--C-:B------:R-:W-:Y:S01]  /*4d20*/  FFMA.FTZ R16, R16, c[0x0][0x23c], -R23.reuse ;  /* 0x00008f0010107a23 */ /* 0x100fe20000010817 */
[----:B------:R-:W1:Y:S01]  /*4d30*/  MUFU.EX2 R6, R6 ;  /* 0x0000000600067308 */ /* 0x000e620000000800 */
[--C-:B------:R-:W-:Y:S01]  /*4d40*/  FFMA.FTZ R14, R18, c[0x0][0x23c], -R23.reuse ;  /* 0x00008f00120e7a23 */ /* 0x100fe20000010817 */
[----:B------:R-:W-:Y:S01]  /*4d50*/  @P0 IADD3 R137, R95, -0x3, RZ ;  /* 0xfffffffd5f890810 */ /* 0x000fe20007ffe0ff */
[--C-:B------:R-:W-:Y:S02]  /*4d60*/  FFMA.FTZ R12, R22, c[0x0][0x23c], -R23.reuse ;  /* 0x00008f00160c7a23 */ /* 0x100fe40000010817 */
[----:B------:R-:W-:Y:S02]  /*4d70*/  FFMA.FTZ R30, R30, c[0x0][0x23c], -R23 ;  /* 0x00008f001e1e7a23 */ /* 0x000fe40000010817 */
[----:B------:R-:W-:Y:S01]  /*4d80*/  IMAD.WIDE.U32 R22, R92, -0x2daee0ad, RZ ;  /* 0xd2511f535c167825 */ /* 0x000fe200078e00ff */
[----:B------:R-:W4:Y:S03]  /*4d90*/  MUFU.EX2 R4, R4 ;  /* 0x0000000400047308 */ /* 0x000f260000000800 */
[----:B--2---:R-:W-:-:S02]  /*4da0*/  FFMA.FTZ R109, R109, R8, R2 ;  /* 0x000000086d6d7223 */ /* 0x004fc40000010002 */
[-C--:B------:R-:W-:Y:S02]  /*4db0*/  FMUL.FTZ R36, R36, R8.reuse ;  /* 0x0000000824247220 */ /* 0x080fe40000410000 */
[-C--:B------:R-:W-:Y:S01]  /*4dc0*/  FMUL.FTZ R37, R37, R8.reuse ;  /* 0x0000000825257220 */ /* 0x080fe20000410000 */
[----:B------:R-:W-:Y:S01]  /*4dd0*/  MUFU.EX2 R107, R107 ;  /* 0x0000006b006b7308 */ /* 0x000fe20000000800 */
        /* <DEDUP_REMOVED lines=23> */
[----:B------:R-:W-:Y:S01]  /*4f50*/  FMUL.FTZ R81, R81, R8 ;  /* 0x0000000851517220 */ /* 0x000fe20000410000 */
[----:B------:R-:W-:Y:S01]  /*4f60*/  IADD3 R8, R9, 0x1, RZ ;  /* 0x0000000109087810 */ /* 0x000fe20007ffe0ff */
[----:B------:R-:W-:Y:S01]  /*4f70*/  IMAD.WIDE.U32 R110, R110, -0x2daee0ad, RZ ;  /* 0xd2511f536e6e7825 */ /* 0x000fe200078e00ff */
[----:B------:R-:W-:-:S02]  /*4f80*/  LOP3.LUT R9, R23, UR27, R9, 0x96, !PT ;  /* 0x0000001b17097c12 */ /* 0x000fc4000f8e9609 */
[----:B------:R-:W-:Y:S01]  /*4f90*/  LOP3.LUT R8, R23, UR27, R8, 0x96, !PT ;  /* 0x0000001b17087c12 */ /* 0x000fe2000f8e9608 */
[----:B------:R-:W-:Y:S01]  /*4fa0*/  FFMA.FTZ R11, R35, c[0x0][0x23c], -R0 ;  /* 0x00008f00230b7a23 */ /* 0x000fe20000010800 */
[----:B------:R-:W-:Y:S01]  /*4fb0*/  LOP3.LUT R22, R111, UR15, R22, 0x96, !PT ;  /* 0x0000000f6f167c12 */ /* 0x000fe2000f8e9616 */
[----:B------:R-:W-:-:S04]  /*4fc0*/  IMAD.WIDE.U32 R34, R9, -0x326172a9, RZ ;  /* 0xcd9e8d5709227825 */ /* 0x000fc800078e00ff */
[----:B------:R-:W-:Y:S01]  /*4fd0*/  IMAD.WIDE.U32 R8, R8, -0x326172a9, RZ ;  /* 0xcd9e8d5708087825 */ /* 0x000fe200078e00ff */
[----:B------:R-:W2:Y:S01]  /*4fe0*/  MUFU.EX2 R11, R11 ;  /* 0x0000000b000b7308 */ /* 0x000ea20000000800 */
[----:B------:R-:W-:Y:S02]  /*4ff0*/  LOP3.LUT R104, R35, UR16, R10, 0x96, !PT ;  /* 0x0000001023687c12 */ /* 0x000fe4000f8e960a */
[-C--:B---3--:R-:W-:Y:S02]  /*5000*/  FMUL.FTZ R38, R38, R5.reuse ;  /* 0x0000000526267220 */ /* 0x088fe40000410000 */
        /* <DEDUP_REMOVED lines=23> */
[----:B-1----:R-:W-:Y:S01]  /*5180*/  FFMA.FTZ R100, R108, R5, R6 ;  /* 0x000000056c647223 */ /* 0x002fe20000010006 */
[----:B----4-:R-:W-:Y:S01]  /*5190*/  F2FP.PACK_AB R5, R4, R2 ;  /* 0x000000020405723e */ /* 0x010fe200000000ff */
[----:B------:R-:W-:Y:S01]  /*51a0*/  IMAD.WIDE.U32 R22, R22, -0x326172a9, RZ ;  /* 0xcd9e8d5716167825 */ /* 0x000fe200078e00ff */
[----:B------:R-:W-:-:S03]  /*51b0*/  LOP3.LUT R2, R9, UR16, R10, 0x96, !PT ;  /* 0x0000001009027c12 */ /* 0x000fc6000f8e960a */
[----:B------:R-:W-:Y:S01]  /*51c0*/  FADD.FTZ R102, R4, R109 ;  /* 0x0000006d04667221 */ /* 0x000fe20000010000 */
[C---:B------:R-:W-:Y:S01]  /*51d0*/  LOP3.LUT R9, R23.reuse, UR14, R8, 0x96, !PT ;  /* 0x0000000e17097c12 */ /* 0x040fe2000f8e9608 */
[----:B------:R-:W-:Y:S01]  /*51e0*/  IMAD.WIDE.U32 R104, R104, -0x2daee0ad, RZ ;  /* 0xd2511f5368687825 */ /* 0x000fe200078e00ff */
[----:B------:R-:W-:Y:S02]  /*51f0*/  LOP3.LUT R4, R23, UR14, R34, 0x96, !PT ;  /* 0x0000000e17047c12 */ /* 0x000fe4000f8e9622 */
[----:B--2---:R-:W-:Y:S01]  /*5200*/  F2FP.PACK_AB R8, R11, R6 ;  /* 0x000000060b08723e */ /* 0x004fe200000000ff */
[----:B------:R-:W-:Y:S01]  /*5210*/  IMAD.WIDE.U32 R108, R2, -0x2daee0ad, RZ ;  /* 0xd2511f53026c7825 */ /* 0x000fe200078e00ff */
[----:B------:R-:W-:-:S03]  /*5220*/  LOP3.LUT R10, R105, UR13, R110, 0x96, !PT ;  /* 0x0000000d690a7c12 */ /* 0x000fc6000f8e966e */
[----:B------:R-:W-:Y:S01]  /*5230*/  IMAD.WIDE.U32 R34, R9, -0x2daee0ad, RZ ;  /* 0xd2511f5309227825 */ /* 0x000fe200078e00ff */
[----:B------:R-:W-:-:S03]  /*5240*/  LOP3.LUT R2, R109, UR13, R110, 0x96, !PT ;  /* 0x0000000d6d027c12 */ /* 0x000fc6000f8e966e */
[----:B------:R-:W-:Y:S01]  /*5250*/  FADD.FTZ R100, R11, R100 ;  /* 0x000000640b647221 */ /* 0x000fe20000010000 */
[----:B------:R-:W-:Y:S01]  /*5260*/  LOP3.LUT R6, R35, UR11, R108, 0x96, !PT ;  /* 0x0000000b23067c12 */ /* 0x000fe2000f8e966c */
[----:B------:R-:W-:-:S04]  /*5270*/  IMAD.WIDE.U32 R10, R10, -0x326172a9, RZ ;  /* 0xcd9e8d570a0a7825 */ /* 0x000fc800078e00ff */
[----:B------:R-:W-:Y:S01]  /*5280*/  IMAD.WIDE.U32 R108, R2, -0x326172a9, RZ ;  /* 0xcd9e8d57026c7825 */ /* 0x000fe200078e00ff */
[----:B------:R-:W-:-:S03]  /*5290*/  LOP3.LUT R2, R11, UR12, R22, 0x96, !PT ;  /* 0x0000000c0b027c12 */ /* 0x000fc6000f8e9616 */
[----:B------:R-:W-:Y:S01]  /*52a0*/  IMAD.WIDE.U32 R110, R6, -0x326172a9, RZ ;  /* 0xcd9e8d57066e7825 */ /* 0x000fe200078e00ff */
[----:B------:R-:W-:-:S03]  /*52b0*/  LOP3.LUT R22, R109, UR12, R22, 0x96, !PT ;  /* 0x0000000c6d167c12 */ /* 0x000fc6000f8e9616 */
[----:B------:R-:W-:Y:S02]  /*52c0*/  FFMA.FTZ R101, R101, c[0x0][0x23c], -R0 ;  /* 0x00008f0065657a23 */ /* 0x000fe40000010800 */
[----:B------:R-:W-:-:S04]  /*52d0*/  IMAD.WIDE.U32 R22, R22, -0x2daee0ad, RZ ;  /* 0xd2511f5316167825 */ /* 0x000fc800078e00ff */
[----:B------:R-:W-:Y:S01]  /*52e0*/  FADD.FTZ R102, R7, R102 ;  /* 0x0000006607667221 */ /* 0x000fe20000010000 */
[----:B------:R-:W-:Y:S01]  /*52f0*/  LOP3.LUT R9, R23, UR9, R34, 0x96, !PT ;  /* 0x0000000917097c12 */ /* 0x000fe2000f8e9622 */
[----:B------:R-:W-:Y:S01]  /*5300*/  FFMA.FTZ R87, R87, c[0x0][0x23c], -R0 ;  /* 0x00008f0057577a23 */ /* 0x000fe20000010800 */
[----:B------:R-:W-:Y:S01]  /*5310*/  LOP3.LUT R34, R111, UR10, R108, 0x96, !PT ;  /* 0x0000000a6f227c12 */ /* 0x000fe2000f8e966c */
[--C-:B------:R-:W-:Y:S02]  /*5320*/  FFMA.FTZ R17, R17, c[0x0][0x23c], -R0.reuse ;  /* 0x00008f0011117a23 */ /* 0x100fe40000010800 */
[--C-:B------:R-:W-:Y:S02]  /*5330*/  FFMA.FTZ R15, R15, c[0x0][0x23c], -R0.reuse ;  /* 0x00008f000f0f7a23 */ /* 0x100fe40000010800 */
[----:B------:R-:W-:Y:S01]  /*5340*/  IMAD.WIDE.U32 R34, R34, -0x2daee0ad, RZ ;  /* 0xd2511f5322227825 */ /* 0x000fe200078e00ff */
[----:B------:R-:W-:Y:S03]  /*5350*/  MUFU.EX2 R87, R87 ;  /* 0x0000005700577308 */ /* 0x000fe60000000800 */
[----:B------:R-:W-:Y:S01]  /*5360*/  FFMA.FTZ R19, R19, c[0x0][0x23c], -R0 ;  /* 0x00008f0013137a23 */ /* 0x000fe20000010800 */
[----:B------:R-:W-:Y:S01]  /*5370*/  LOP3.LUT R6, R35, UR7, R22, 0x96, !PT ;  /* 0x0000000723067c12 */ /* 0x000fe2000f8e9616 */
[----:B------:R-:W-:-:S04]  /*5380*/  IMAD.WIDE.U32 R22, R9, -0x326172a9, RZ ;  /* 0xcd9e8d5709167825 */ /* 0x000fc800078e00ff */
[----:B------:R-:W-:Y:S01]  /*5390*/  IMAD.WIDE.U32 R108, R6, -0x326172a9, RZ ;  /* 0xcd9e8d57066c7825 */ /* 0x000fe200078e00ff */
[----:B------:R-:W-:-:S03]  /*53a0*/  LOP3.LUT R33, R23, UR8, R110, 0x96, !PT ;  /* 0x0000000817217c12 */ /* 0x000fc6000f8e966e */
[----:B------:R-:W-:Y:S01]  /*53b0*/  FFMA.FTZ R35, R103, c[0x0][0x23c], -R0 ;  /* 0x00008f0067237a23 */ /* 0x000fe20000010800 */
[----:B------:R-:W-:Y:S01]  /*53c0*/  LOP3.LUT R22, R109, UR17, R22, 0x96, !PT ;  /* 0x000000116d167c12 */ /* 0x000fe2000f8e9616 */
[----:B------:R-:W1:Y:S01]  /*53d0*/  MUFU.EX2 R103, R101 ;  /* 0x0000006500677308 */ /* 0x000e620000000800 */
[C---:B------:R-:W-:Y:S02]  /*53e0*/  LOP3.LUT R6, R108.reuse, 0xffff, RZ, 0xc0, !PT ;  /* 0x0000ffff6c067812 */ /* 0x040fe400078ec0ff */
[----:B------:R-:W-:Y:S02]  /*53f0*/  LOP3.LUT R23, R108, 0xff, RZ, 0xc0, !PT ;  /* 0x000000ff6c177812 */ /* 0x000fe400078ec0ff */
[--C-:B------:R-:W-:Y:S02]  /*5400*/  SHF.R.U32.HI R20, RZ, 0x10, R108.reuse ;  /* 0x00000010ff147819 */ /* 0x100fe4000001166c */
[----:B------:R-:W-:Y:S01]  /*5410*/  SHF.R.U32.HI R18, RZ, 0x18, R108 ;  /* 0x00000018ff127819 */ /* 0x000fe2000001166c */
[----:B------:R-:W-:Y:S01]  /*5420*/  IMAD.WIDE.U32 R108, R4, -0x2daee0ad, RZ ;  /* 0xd2511f53046c7825 */ /* 0x000fe200078e00ff */
[----:B------:R-:W-:Y:S01]  /*5430*/  SHF.R.U32.HI R6, RZ, 0x8, R6 ;  /* 0x00000008ff067819 */ /* 0x000fe20000011606 */
[----:B------:R-:W2:Y:S03]  /*5440*/  MUFU.EX2 R35, R35 ;  /* 0x0000002300237308 */ /* 0x000ea60000000800 */
[----:B------:R-:W-:Y:S01]  /*5450*/  LOP3.LUT R4, R109, UR11, R104, 0x96, !PT ;  /* 0x0000000b6d047c12 */ /* 0x000fe2000f8e9668 */
[----:B------:R-:W-:Y:S01]  /*5460*/  IMAD.WIDE.U32 R104, R2, -0x2daee0ad, RZ ;  /* 0xd2511f5302687825 */ /* 0x000fe200078e00ff */
[----:B------:R-:W-:-:S03]  /*5470*/  PRMT R23, R23, 0x5410, R6 ;  /* 0x0000541017177816 */ /* 0x000fc60000000006 */
[----:B------:R-:W-:Y:S01]  /*5480*/  IMAD.WIDE.U32 R110, R4, -0x326172a9, RZ ;  /* 0xcd9e8d57046e7825 */ /* 0x000fe200078e00ff */
[----:B------:R-:W-:Y:S01]  /*5490*/  LOP3.LUT R2, R105, UR9, R108, 0x96, !PT ;  /* 0x0000000969027c12 */ /* 0x000fe2000f8e966c */
[----:B------:R-:W-:Y:S02]  /*54a0*/  MUFU.EX2 R101, R84 ;  /* 0x0000005400657308 */ /* 0x000fe40000000800 */
[----:B-1----:R-:W-:Y:S01]  /*54b0*/  FADD.FTZ R100, R103, R100 ;  /* 0x0000006467647221 */ /* 0x002fe20000010000 */
[----:B------:R-:W-:Y:S01]  /*54c0*/  LOP3.LUT R10, R111, UR10, R10, 0x96, !PT ;  /* 0x0000000a6f0a7c12 */ /* 0x000fe2000f8e960a */
[----:B------:R-:W-:-:S04]  /*54d0*/  IMAD.WIDE.U32 R108, R2, -0x326172a9, RZ ;  /* 0xcd9e8d57026c7825 */ /* 0x000fc800078e00ff */
[----:B------:R-:W-:Y:S01]  /*54e0*/  IMAD.WIDE.U32 R10, R10, -0x2daee0ad, RZ ;  /* 0xd2511f530a0a7825 */ /* 0x000fe200078e00ff */
[----:B------:R-:W-:Y:S01]  /*54f0*/  LOP3.LUT R110, R109, UR8, R110, 0x96, !PT ;  /* 0x000000086d6e7c12 */ /* 0x000fe2000f8e966e */
[----:B------:R-:W-:Y:S03]  /*5500*/  MUFU.EX2 R84, R12 ;  /* 0x0000000c00547308 */ /* 0x000fe60000000800 */
[----:B------:R-:W-:Y:S01]  /*5510*/  LOP3.LUT R104, R11, UR7, R104, 0x96, !PT ;  /* 0x000000070b687c12 */ /* 0x000fe2000f8e9668 */
[----:B------:R-:W-:-:S04]  /*5520*/  IMAD.WIDE.U32 R110, R110, -0x2daee0ad, RZ ;  /* 0xd2511f536e6e7825 */ /* 0x000fc800078e00ff */
[----:B------:R-:W-:Y:S01]  /*5530*/  IMAD.WIDE.U32 R104, R104, -0x326172a9, RZ ;  /* 0xcd9e8d5768687825 */ /* 0x000fe200078e00ff */
[----:B------:R1:W-:Y:S04]  /*5540*/  MUFU.EX2 R109, R88 ;  /* 0x00000058006d7308 */ /* 0x0003e80000000800 */
[----:B------:R-:W-:Y:S01]  /*5550*/  LOP3.LUT R6, R105, UR17, R108, 0x96, !PT ;  /* 0x0000001169067c12 */ /* 0x000fe2000f8e966c */
[----:B------:R-:W-:-:S03]  /*5560*/  FFMA.FTZ R108, R27, c[0x0][0x23c], -R0 ;  /* 0x00008f001b6c7a23 */ /* 0x000fc60000010800 */
[C---:B------:R-:W-:Y:S02]  /*5570*/  LOP3.LUT R2, R6.reuse, 0xffff, RZ, 0xc0, !PT ;  /* 0x0000ffff06027812 */ /* 0x040fe400078ec0ff */
[----:B------:R-:W-:Y:S01]  /*5580*/  LOP3.LUT R9, R6, 0xff, RZ, 0xc0, !PT ;  /* 0x000000ff06097812 */ /* 0x000fe200078ec0ff */
[----:B------:R-:W-:Y:S01]  /*5590*/  MUFU.EX2 R108, R108 ;  /* 0x0000006c006c7308 */ /* 0x000fe20000000800 */
[----:B------:R-:W-:-:S04]  /*55a0*/  SHF.R.U32.HI R2, RZ, 0x8, R2 ;  /* 0x00000008ff027819 */ /* 0x000fc80000011602 */
[----:B------:R-:W-:Y:S01]  /*55b0*/  PRMT R9, R9, 0x5410, R2 ;  /* 0x0000541009097816 */ /* 0x000fe20000000002 */
[----:B-1----:R-:W-:Y:S01]  /*55c0*/  FFMA.FTZ R88, R89, c[0x0][0x23c], -R0 ;  /* 0x00008f0059587a23 */ /* 0x002fe20000010800 */
[----:B------:R-:W1:Y:S01]  /*55d0*/  LDC.U8 R2, c[0x0][0x2d8] ;  /* 0x0000b600ff027b82 */ /* 0x000e620000000000 */
[----:B------:R-:W-:Y:S08]  /*55e0*/  MUFU.EX2 R89, R14 ;  /* 0x0000000e00597308 */ /* 0x000ff00000000800 */
[----:B------:R-:W-:Y:S01]  /*55f0*/  MUFU.EX2 R88, R88 ;  /* 0x0000005800587308 */ /* 0x000fe20000000800 */
[----:B-1----:R-:W-:-:S05]  /*5600*/  PRMT R2, R2, 0x7054, R2 ;  /* 0x0000705402027816 */ /* 0x002fca0000000002 */
[----:B------:R-:W-:Y:S01]  /*5610*/  HSET2.LE.AND R4, R9, R2, PT ;  /* 0x0000000209047233 */ /* 0x000fe20003803000 */
[----:B------:R-:W-:-:S04]  /*5620*/  LOP3.LUT R9, R104, 0xff, RZ, 0xc0, !PT ;  /* 0x000000ff68097812 */ /* 0x000fc800078ec0ff */
[----:B------:R-:W-:Y:S02]  /*5630*/  LOP3.LUT R4, R4, R5, RZ, 0xc0, !PT ;  /* 0x0000000504047212 */ /* 0x000fe400078ec0ff */
[--C-:B------:R-:W-:Y:S02]  /*5640*/  SHF.R.U32.HI R5, RZ, 0x10, R6.reuse ;  /* 0x00000010ff057819 */ /* 0x100fe40000011606 */
[----:B------:R-:W-:Y:S02]  /*5650*/  SHF.R.U32.HI R6, RZ, 0x18, R6 ;  /* 0x00000018ff067819 */ /* 0x000fe40000011606 */
[----:B------:R-:W-:-:S04]  /*5660*/  LOP3.LUT R5, R5, 0xff, RZ, 0xc0, !PT ;  /* 0x000000ff05057812 */ /* 0x000fc800078ec0ff */
[----:B------:R-:W-:Y:S02]  /*5670*/  PRMT R5, R5, 0x5410, R6 ;  /* 0x0000541005057816 */ /* 0x000fe40000000006 */
[----:B------:R-:W-:-:S03]  /*5680*/  LOP3.LUT R6, R104, 0xffff, RZ, 0xc0, !PT ;  /* 0x0000ffff68067812 */ /* 0x000fc600078ec0ff */
[----:B------:R-:W-:Y:S01]  /*5690*/  HSET2.LE.AND R5, R5, R2, PT ;  /* 0x0000000205057233 */ /* 0x000fe20003803000 */
[----:B------:R-:W-:-:S04]  /*56a0*/  SHF.R.U32.HI R6, RZ, 0x8, R6 ;  /* 0x00000008ff067819 */ /* 0x000fc80000011606 */
[----:B------:R-:W-:Y:S02]  /*56b0*/  PRMT R9, R9, 0x5410, R6 ;  /* 0x0000541009097816 */ /* 0x000fe40000000006 */
[----:B------:R-:W-:Y:S02]  /*56c0*/  LOP3.LUT R5, R5, R8, RZ, 0xc0, !PT ;  /* 0x0000000805057212 */ /* 0x000fe400078ec0ff */
[----:B------:R-:W-:Y:S01]  /*56d0*/  F2FP.PACK_AB R6, R107, R7 ;  /* 0x000000076b06723e */ /* 0x000fe200000000ff */
[----:B------:R-:W-:Y:S01]  /*56e0*/  HSET2.LE.AND R9, R9, R2, PT ;  /* 0x0000000209097233 */ /* 0x000fe20003803000 */
[----:B------:R-:W-:Y:S01]  /*56f0*/  LOP3.LUT R8, R111, UR18, R10, 0x96, !PT ;  /* 0x000000126f087c12 */ /* 0x000fe2000f8e960a */
[----:B------:R-:W-:Y:S01]  /*5700*/  FADD.FTZ R107, R107, R102 ;  /* 0x000000666b6b7221 */ /* 0x000fe20000010000 */
[----:B------:R-:W-:Y:S01]  /*5710*/  SHF.R.U32.HI R7, RZ, 0x10, R104 ;  /* 0x00000010ff077819 */ /* 0x000fe20000011668 */
[----:B------:R-:W-:Y:S01]  /*5720*/  MUFU.EX2 R102, R16 ;  /* 0x0000001000667308 */ /* 0x000fe20000000800 */
[----:B------:R-:W-:-:S02]  /*5730*/  SHF.R.U32.HI R99, RZ, 0x10, R8 ;  /* 0x00000010ff637819 */ /* 0x000fc40000011608 */
[----:B------:R-:W-:Y:S02]  /*5740*/  SHF.R.U32.HI R104, RZ, 0x18, R104 ;  /* 0x00000018ff687819 */ /* 0x000fe40000011668 */
[----:B------:R-:W-:Y:S02]  /*5750*/  LOP3.LUT R7, R7, 0xff, RZ, 0xc0, !PT ;  /* 0x000000ff07077812 */ /* 0x000fe400078ec0ff */
[C---:B------:R-:W-:Y:S02]  /*5760*/  LOP3.LUT R10, R8.reuse, 0xffff, RZ, 0xc0, !PT ;  /* 0x0000ffff080a7812 */ /* 0x040fe400078ec0ff */
[----:B------:R-:W-:Y:S02]  /*5770*/  LOP3.LUT R105, R8, 0xff, RZ, 0xc0, !PT ;  /* 0x000000ff08697812 */ /* 0x000fe400078ec0ff */
[----:B------:R-:W-:Y:S02]  /*5780*/  SHF.R.U32.HI R8, RZ, 0x18, R8 ;  /* 0x00000018ff087819 */ /* 0x000fe40000011608 */
[----:B------:R-:W-:-:S02]  /*5790*/  LOP3.LUT R99, R99, 0xff, RZ, 0xc0, !PT ;  /* 0x000000ff63637812 */ /* 0x000fc400078ec0ff */
[----:B------:R-:W-:Y:S01]  /*57a0*/  PRMT R7, R7, 0x5410, R104 ;  /* 0x0000541007077816 */ /* 0x000fe20000000068 */
[----:B------:R-:W-:Y:S01]  /*57b0*/  FFMA.FTZ R104, R85, c[0x0][0x23c], -R0 ;  /* 0x00008f0055687a23 */ /* 0x000fe20000010800 */
[----:B------:R-:W-:Y:S01]  /*57c0*/  PRMT R99, R99, 0x5410, R8 ;  /* 0x0000541063637816 */ /* 0x000fe20000000008 */
[----:B------:R-:W-:Y:S01]  /*57d0*/  FFMA.FTZ R85, R91, c[0x0][0x23c], -R0 ;  /* 0x00008f005b557a23 */ /* 0x000fe20000010800 */
[----:B------:R-:W-:Y:S01]  /*57e0*/  SHF.R.U32.HI R10, RZ, 0x8, R10 ;  /* 0x00000008ff0a7819 */ /* 0x000fe2000001160a */
[----:B------:R-:W-:Y:S01]  /*57f0*/  HSET2.LE.AND R7, R7, R2, PT ;  /* 0x0000000207077233 */ /* 0x000fe20003803000 */
[----:B--2---:R-:W-:Y:S01]  /*5800*/  F2FP.PACK_AB R8, R35, R103 ;  /* 0x000000672308723e */ /* 0x004fe200000000ff */
[----:B------:R-:W-:Y:S01]  /*5810*/  MUFU.EX2 R104, R104 ;  /* 0x0000006800687308 */ /* 0x000fe20000000800 */
[----:B------:R-:W-:Y:S01]  /*5820*/  LOP3.LUT R6, R9, R6, RZ, 0xc0, !PT ;  /* 0x0000000609067212 */ /* 0x000fe200078ec0ff */
[----:B------:R-:W-:Y:S01]  /*5830*/  FADD.FTZ R35, R35, R100 ;  /* 0x0000006423237221 */ /* 0x000fe20000010000 */
[----:B------:R-:W-:-:S02]  /*5840*/  PRMT R105, R105, 0x5410, R10 ;  /* 0x0000541069697816 */ /* 0x000fc4000000000a */
[----:B------:R-:W-:Y:S02]  /*5850*/  LOP3.LUT R7, R7, R8, RZ, 0xc0, !PT ;  /* 0x0000000807077212 */ /* 0x000fe400078ec0ff */
[----:B------:R-:W1:Y:S01]  /*5860*/  LDSM.16.MT88.4 R8, [R114+0x6000] ;  /* 0x006000007208783b */ /* 0x000e620000004200 */
[----:B------:R-:W2:Y:S08]  /*5870*/  MUFU.EX2 R85, R85 ;  /* 0x0000005500557308 */ /* 0x000eb00000000800 */
[----:B------:R-:W3:Y:S08]  /*5880*/  MUFU.EX2 R91, R13 ;  /* 0x0000000d005b7308 */ /* 0x000ef00000000800 */
        /* <DEDUP_REMOVED lines=18> */
[----:B------:R-:W-:Y:S01]  /*59b0*/  HMMA.16816.F32 R80, R4, R10, R80 ;  /* 0x0000000a0450723c */ /* 0x000fe20000001850 */
[----:B--2---:R-:W-:-:S06]  /*59c0*/  F2FP.PACK_AB R8, R85, R88 ;  /* 0x000000585508723e */ /* 0x004fcc00000000ff */
[C---:B------:R-:W-:Y:S02]  /*59d0*/  LOP3.LUT R4, R110.reuse, 0xffff, RZ, 0xc0, !PT ;  /* 0x0000ffff6e047812 */ /* 0x040fe400078ec0ff */
[----:B------:R-:W-:Y:S02]  /*59e0*/  LOP3.LUT R7, R110, 0xff, RZ, 0xc0, !PT ;  /* 0x000000ff6e077812 */ /* 0x000fe400078ec0ff */
[----:B------:R-:W-:Y:S02]  /*59f0*/  SHF.R.U32.HI R4, RZ, 0x8, R4 ;  /* 0x00000008ff047819 */ /* 0x000fe40000011604 */
[----:B------:R-:W-:Y:S01]  /*5a00*/  F2FP.PACK_AB R5, R109, R90 ;  /* 0x0000005a6d05723e */ /* 0x000fe200000000ff */
[----:B------:R-:W-:Y:S01]  /*5a10*/  FADD.FTZ R90, R90, R107 ;  /* 0x0000006b5a5a7221 */ /* 0x000fe20000010000 */
[----:B------:R-:W-:Y:S02]  /*5a20*/  PRMT R7, R7, 0x5410, R4 ;  /* 0x0000541007077816 */ /* 0x000fe40000000004 */
[----:B------:R-:W-:Y:S01]  /*5a30*/  SHF.R.U32.HI R4, RZ, 0x10, R110 ;  /* 0x00000010ff047819 */ /* 0x000fe2000001166e */
[----:B------:R-:W-:Y:S01]  /*5a40*/  FADD.FTZ R109, R109, R90 ;  /* 0x0000005a6d6d7221 */ /* 0x000fe20000010000 */
[----:B------:R-:W-:Y:S01]  /*5a50*/  F2FP.PACK_AB R6, R87, R104 ;  /* 0x000000685706723e */ /* 0x000fe200000000ff */
[----:B------:R-:W-:Y:S01]  /*5a60*/  FADD.FTZ R104, R104, R35 ;  /* 0x0000002368687221 */ /* 0x000fe20000010000 */
[----:B------:R-:W-:Y:S01]  /*5a70*/  LOP3.LUT R4, R4, 0xff, RZ, 0xc0, !PT ;  /* 0x000000ff04047812 */ /* 0x000fe200078ec0ff */
[----:B------:R3:W-:Y:S01]  /*5a80*/  MUFU.EX2 R35, R15 ;  /* 0x0000000f00237308 */ /* 0x0007e20000000800 */
[----:B------:R-:W-:-:S02]  /*5a90*/  FFMA.FTZ R90, R21, c[0x0][0x23c], -R0 ;  /* 0x00008f00155a7a23 */ /* 0x000fc40000010800 */
[----:B------:R-:W-:Y:S01]  /*5aa0*/  PRMT R9, R4, 0x5410, R9 ;  /* 0x0000541004097816 */ /* 0x000fe20000000009 */
[----:B------:R-:W-:Y:S01]  /*5ab0*/  HSET2.LE.AND R4, R105, R2, PT ;  /* 0x0000000269047233 */ /* 0x000fe20003803000 */
[----:B------:R-:W-:-:S03]  /*5ac0*/  FADD.FTZ R87, R87, R104 ;  /* 0x0000006857577221 */ /* 0x000fc60000010000 */
[----:B------:R-:W-:Y:S01]  /*5ad0*/  MUFU.EX2 R90, R90 ;  /* 0x0000005a005a7308 */ /* 0x000fe20000000800 */
[----:B------:R-:W-:Y:S01]  /*5ae0*/  LOP3.LUT R4, R4, R5, RZ, 0xc0, !PT ;  /* 0x0000000504047212 */ /* 0x000fe200078ec0ff */
[----:B------:R-:W-:Y:S01]  /*5af0*/  HSET2.LE.AND R5, R99, R2, PT ;  /* 0x0000000263057233 */ /* 0x000fe20003803000 */
[----:B------:R-:W-:-:S04]  /*5b00*/  FADD.FTZ R88, R88, R87 ;  /* 0x0000005758587221 */ /* 0x000fc80000010000 */
[----:B------:R-:W-:Y:S01]  /*5b10*/  LOP3.LUT R5, R5, R6, RZ, 0xc0, !PT ;  /* 0x0000000605057212 */ /* 0x000fe200078ec0ff */
[--C-:B------:R-:W-:Y:S01]  /*5b20*/  HSET2.LE.AND R6, R7, R2.reuse, PT ;  /* 0x0000000207067233 */ /* 0x100fe20003803000 */
[C---:B------:R-:W-:Y:S01]  /*5b30*/  F2FP.PACK_AB R7, R101.reuse, R86 ;  /* 0x000000566507723e */ /* 0x040fe200000000ff */
[----:B------:R-:W1:Y:S01]  /*5b40*/  MUFU.EX2 R87, R19 ;  /* 0x0000001300577308 */ /* 0x000e620000000800 */
[----:B---3--:R-:W-:Y:S01]  /*5b50*/  F2FP.PACK_AB R15, R84, R91 ;  /* 0x0000005b540f723e */ /* 0x008fe200000000ff */
[----:B------:R-:W-:Y:S01]  /*5b60*/  FADD.FTZ R86, R86, R109 ;  /* 0x0000006d56567221 */ /* 0x000fe20000010000 */
[----:B------:R-:W-:Y:S01]  /*5b70*/  LOP3.LUT R6, R6, R7, RZ, 0xc0, !PT ;  /* 0x0000000706067212 */ /* 0x000fe200078ec0ff */
[----:B------:R-:W-:Y:S02]  /*5b80*/  HSET2.LE.AND R7, R9, R2, PT ;  /* 0x0000000209077233 */ /* 0x000fe40003803000 */
[----:B------:R-:W-:Y:S02]  /*5b90*/  FADD.FTZ R101, R101, R86 ;  /* 0x0000005665657221 */ /* 0x000fe40000010000 */
[----:B------:R-:W-:Y:S01]  /*5ba0*/  MUFU.EX2 R86, R30 ;  /* 0x0000001e00567308 */ /* 0x000fe20000000800 */
[----:B------:R-:W-:-:S02]  /*5bb0*/  LOP3.LUT R7, R7, R8, RZ, 0xc0, !PT ;  /* 0x0000000807077212 */ /* 0x000fc400078ec0ff */
[----:B------:R-:W2:Y:S01]  /*5bc0*/  LDSM.16.MT88.4 R8, [R114+0x6400] ;  /* 0x006400007208783b */ /* 0x000ea20000004200 */
[----:B-1----:R-:W-:-:S04]  /*5bd0*/  F2FP.PACK_AB R12, R87, R90 ;  /* 0x0000005a570c723e */ /* 0x002fc800000000ff */
        /* <DEDUP_REMOVED lines=19> */
[----:B------:R-:W-:-:S02]  /*5d10*/  F2FP.PACK_AB R8, R35, R100 ;  /* 0x000000642308723e */ /* 0x000fc400000000ff */
[----:B------:R-:W-:-:S04]  /*5d20*/  LOP3.LUT R9, R9, 0xff, RZ, 0xc0, !PT ;  /* 0x000000ff09097812 */ /* 0x000fc800078ec0ff */
[C---:B------:R-:W-:Y:S01]  /*5d30*/  LOP3.LUT R4, R22.reuse, 0xffff, RZ, 0xc0, !PT ;  /* 0x0000ffff16047812 */ /* 0x040fe200078ec0ff */
[----:B------:R-:W-:Y:S01]  /*5d40*/  HSET2.LE.AND R10, R23, R2, PT ;  /* 0x00000002170a7233 */ /* 0x000fe20003803000 */
[----:B------:R-:W-:Y:S02]  /*5d50*/  LOP3.LUT R5, R22, 0xff, RZ, 0xc0, !PT ;  /* 0x000000ff16057812 */ /* 0x000fe400078ec0ff */
[----:B------:R-:W-:Y:S02]  /*5d60*/  SHF.R.U32.HI R4, RZ, 0x8, R4 ;  /* 0x00000008ff047819 */ /* 0x000fe40000011604 */
[----:B------:R-:W-:Y:S02]  /*5d70*/  LOP3.LUT R11, R20, 0xff, RZ, 0xc0, !PT ;  /* 0x000000ff140b7812 */ /* 0x000fe400078ec0ff */
[----:B------:R-:W-:Y:S02]  /*5d80*/  PRMT R13, R5, 0x5410, R4 ;  /* 0x00005410050d7816 */ /* 0x000fe40000000004 */
[----:B------:R-:W1:Y:S01]  /*5d90*/  LDSM.16.MT88.4 R4, [R114+0x6800] ;  /* 0x006800007204783b */ /* 0x000e620000004200 */
[----:B------:R-:W-:-:S02]  /*5da0*/  PRMT R11, R11, 0x5410, R18 ;  /* 0x000054100b0b7816 */ /* 0x000fc40000000012 */
[----:B------:R-:W-:Y:S01]  /*5db0*/  SHF.R.U32.HI R22, RZ, 0x18, R22 ;  /* 0x00000018ff167819 */ /* 0x000fe20000011616 */
[----:B------:R-:W2:Y:S01]  /*5dc0*/  LDSM.16.MT88.4 R16, [R114+0x7800] ;  /* 0x007800007210783b */ /* 0x000ea20000004200 */
[----:B------:R-:W-:Y:S01]  /*5dd0*/  LOP3.LUT R10, R10, R15, RZ, 0xc0, !PT ;  /* 0x0000000f0a0a7212 */ /* 0x000fe200078ec0ff */
[--C-:B------:R-:W-:Y:S01]  /*5de0*/  HSET2.LE.AND R11, R11, R2.reuse, PT ;  /* 0x000000020b0b7233 */ /* 0x100fe20003803000 */
[----:B------:R-:W-:Y:S02]  /*5df0*/  PRMT R9, R9, 0x5410, R22 ;  /* 0x0000541009097816 */ /* 0x000fe40000000016 */
[----:B------:R-:W-:Y:S02]  /*5e00*/  LDSM.16.MT88.4 R20, [R112+0x6800] ;  /* 0x006800007014783b */ /* 0x000fe40000004200 */
[----:B------:R-:W-:Y:S01]  /*5e10*/  LOP3.LUT R11, R11, R8, RZ, 0xc0, !PT ;  /* 0x000000080b0b7212 */ /* 0x000fe200078ec0ff */
[--C-:B------:R-:W-:Y:S01]  /*5e20*/  HSET2.LE.AND R8, R13, R2.reuse, PT ;  /* 0x000000020d087233 */ /* 0x100fe20003803000 */
[----:B------:R-:W-:Y:S01]  /*5e30*/  F2FP.PACK_AB R13, R89, R102 ;  /* 0x00000066590d723e */ /* 0x000fe200000000ff */
[----:B------:R-:W-:Y:S01]  /*5e40*/  HSET2.LE.AND R9, R9, R2, PT ;  /* 0x0000000209097233 */ /* 0x000fe20003803000 */
[----:B------:R-:W-:-:S02]  /*5e50*/  FADD.FTZ R102, R102, R101 ;  /* 0x0000006566667221 */ /* 0x000fc40000010000 */
[----:B------:R-:W-:Y:S02]  /*5e60*/  LOP3.LUT R8, R8, R13, RZ, 0xc0, !PT ;  /* 0x0000000d08087212 */ /* 0x000fe400078ec0ff */
[----:B------:R-:W-:Y:S01]  /*5e70*/  LOP3.LUT R9, R9, R12, RZ, 0xc0, !PT ;  /* 0x0000000c09097212 */ /* 0x000fe200078ec0ff */
[----:B------:R-:W-:Y:S01]  /*5e80*/  FADD.FTZ R102, R89, R102 ;  /* 0x0000006659667221 */ /* 0x000fe20000010000 */
[----:B------:R-:W3:Y:S03]  /*5e90*/  LDSM.16.MT88.4 R12, [R112+0x7800] ;  /* 0x00780000700c783b */ /* 0x000ee60000004200 */
[----:B------:R-:W-:-:S04]  /*5ea0*/  FADD.FTZ R91, R91, R102 ;  /* 0x000000665b5b7221 */ /* 0x000fc80000010000 */
[----:B------:R-:W-:Y:S01]  /*5eb0*/  FADD.FTZ R84, R84, R91 ;  /* 0x0000005b54547221 */ /* 0x000fe20000010000 */
[C---:B-1----:R-:W-:Y:S08]  /*5ec0*/  HMMA.16816.F32 R36, R8.reuse, R4, R36 ;  /* 0x000000040824723c */ /* 0x042ff00000001824 */
[C---:B------:R-:W-:Y:S01]  /*5ed0*/  HMMA.16816.F32 R40, R8.reuse, R6, R40 ;  /* 0x000000060828723c */ /* 0x040fe20000001828 */
[----:B------:R-:W1:Y:S07]  /*5ee0*/  LDSM.16.MT88.4 R4, [R114+0x8800] ;  /* 0x008800007204783b */ /* 0x000e6e0000004200 */
[C---:B--2---:R-:W-:Y:S07]  /*5ef0*/  HMMA.16816.F32 R56, R8.reuse, R18, R56 ;  /* 0x000000120838723c */ /* 0x044fee0000001838 */
[----:B------:R-:W-:Y:S01]  /*5f00*/  IMAD.WIDE.U32 R18, R33, -0x2daee0ad, RZ ;  /* 0xd2511f5321127825 */ /* 0x000fe200078e00ff */
[C---:B---3--:R-:W-:Y:S01]  /*5f10*/  HMMA.16816.F32 R64, R8.reuse, R14, R64 ;  /* 0x0000000e0840723c */ /* 0x048fe20000001840 */
[----:B------:R-:W-:Y:S06]  /*5f20*/  MUFU.EX2 R33, R31 ;  /* 0x0000001f00217308 */ /* 0x000fec0000000800 */
[----:B------:R-:W-:Y:S01]  /*5f30*/  LOP3.LUT R14, R18, 0xffff, RZ, 0xc0, !PT ;  /* 0x0000ffff120e7812 */ /* 0x000fe200078ec0ff */
[----:B------:R-:W-:Y:S03]  /*5f40*/  HMMA.16816.F32 R60, R8, R12, R60 ;  /* 0x0000000c083c723c */ /* 0x000fe6000000183c */
[----:B------:R-:W-:-:S04]  /*5f50*/  SHF.R.U32.HI R14, RZ, 0x8, R14 ;  /* 0x00000008ff0e7819 */ /* 0x000fc8000001160e */
[----:B------:R-:W-:Y:S01]  /*5f60*/  SHF.R.U32.HI R12, RZ, 0x10, R18 ;  /* 0x00000010ff0c7819 */ /* 0x000fe20000011612 */
[C---:B------:R-:W-:Y:S07]  /*5f70*/  HMMA.16816.F32 R52, R8.reuse, R16, R52 ;  /* 0x000000100834723c */ /* 0x040fee0000001834 */
[----:B------:R-:W-:Y:S01]  /*5f80*/  LOP3.LUT R17, R18, 0xff, RZ, 0xc0, !PT ;  /* 0x000000ff12117812 */ /* 0x000fe200078ec0ff */
[----:B------:R-:W-:Y:S01]  /*5f90*/  HMMA.16816.F32 R44, R8, R20, R44 ;  /* 0x00000014082c723c */ /* 0x000fe2000000182c */
[----:B------:R-:W-:-:S02]  /*5fa0*/  LOP3.LUT R16, R19, UR18, R34, 0x96, !PT ;  /* 0x0000001213107c12 */ /* 0x000fc4000f8e9622 */
[----:B------:R-:W-:Y:S01]  /*5fb0*/  PRMT R17, R17, 0x5410, R14 ;  /* 0x0000541011117816 */ /* 0x000fe2000000000e */
[----:B------:R2:W3:Y:S01]  /*5fc0*/  MUFU.EX2 R34, R29 ;  /* 0x0000001d00227308 */ /* 0x0004e20000000800 */
[----:B------:R-:W-:Y:S02]  /*5fd0*/  SHF.R.U32.HI R18, RZ, 0x18, R18 ;  /* 0x00000018ff127819 */ /* 0x000fe40000011612 */
[----:B------:R-:W-:Y:S01]  /*5fe0*/  LOP3.LUT R21, R16, 0xffff, RZ, 0xc0, !PT ;  /* 0x0000ffff10157812 */ /* 0x000fe200078ec0ff */
[----:B-1----:R-:W-:Y:S01]  /*5ff0*/  HMMA.16816.F32 R68, R8, R4, R68 ;  /* 0x000000040844723c */ /* 0x002fe20000001844 */
[----:B------:R-:W-:Y:S02]  /*6000*/  SHF.R.U32.HI R19, RZ, 0x18, R16 ;  /* 0x00000018ff137819 */ /* 0x000fe40000011610 */
[----:B------:R-:W-:-:S04]  /*6010*/  SHF.R.U32.HI R21, RZ, 0x8, R21 ;  /* 0x00000008ff157819 */ /* 0x000fc80000011615 */
[----:B------:R-:W-:Y:S01]  /*6020*/  LOP3.LUT R5, R12, 0xff, RZ, 0xc0, !PT ;  /* 0x000000ff0c057812 */ /* 0x000fe200078ec0ff */
[C---:B------:R-:W-:Y:S01]  /*6030*/  HMMA.16816.F32 R48, R8.reuse, R22, R48 ;  /* 0x000000160830723c */ /* 0x040fe20000001830 */
[----:B------:R-:W1:Y:S01]  /*6040*/  LDSM.16.MT88.4 R12, [R112+0x8800] ;  /* 0x00880000700c783b */ /* 0x000e620000004200 */
[----:B------:R-:W-:Y:S02]  /*6050*/  LOP3.LUT R4, R16, 0xff, RZ, 0xc0, !PT ;  /* 0x000000ff10047812 */ /* 0x000fe400078ec0ff */
[----:B------:R-:W-:Y:S01]  /*6060*/  PRMT R5, R5, 0x5410, R18 ;  /* 0x0000541005057816 */ /* 0x000fe20000000012 */
[----:B--2---:R-:W2:Y:S01]  /*6070*/  LDSM.16.MT88.4 R28, [R114+0x6c00] ;  /* 0x006c0000721c783b */ /* 0x004ea20000004200 */
[----:B------:R-:W-:Y:S01]  /*6080*/  PRMT R21, R4, 0x5410, R21 ;  /* 0x0000541004157816 */ /* 0x000fe20000000015 */
[----:B------:R-:W-:Y:S01]  /*6090*/  FADD.FTZ R23, R85, R88 ;  /* 0x0000005855177221 */ /* 0x000fe20000010000 */
[----:B------:R-:W-:Y:S01]  /*60a0*/  SHF.R.U32.HI R4, RZ, 0x10, R16 ;  /* 0x00000010ff047819 */ /* 0x000fe20000011610 */
[----:B------:R-:W-:Y:S01]  /*60b0*/  HMMA.16816.F32 R72, R8, R6, R72 ;  /* 0x000000060848723c */ /* 0x000fe20000001848 */
[--C-:B------:R-:W-:Y:S01]  /*60c0*/  FFMA.FTZ R85, R24, c[0x0][0x23c], -R0.reuse ;  /* 0x00008f0018557a23 */ /* 0x100fe20000010800 */
[----:B---3--:R-:W-:Y:S01]  /*60d0*/  F2FP.PACK_AB R89, R109, R34 ;  /* 0x000000226d59723e */ /* 0x008fe200000000ff */
[----:B------:R-:W-:Y:S01]  /*60e0*/  FADD.FTZ R90, R90, R23 ;  /* 0x000000175a5a7221 */ /* 0x000fe20000010000 */
[----:B------:R-:W-:Y:S01]  /*60f0*/  LOP3.LUT R4, R4, 0xff, RZ, 0xc0, !PT ;  /* 0x000000ff04047812 */ /* 0x000fe200078ec0ff */
[----:B------:R-:W-:-:S02]  /*6100*/  FFMA.FTZ R88, R25, c[0x0][0x23c], -R0 ;  /* 0x00008f0019587a23 */ /* 0x000fc40000010800 */
[----:B------:R-:W-:Y:S01]  /*6110*/  FADD.FTZ R7, R87, R90 ;  /* 0x0000005a57077221 */ /* 0x000fe20000010000 */
[----:B------:R-:W-:Y:S01]  /*6120*/  PRMT R19, R4, 0x5410, R19 ;  /* 0x0000541004137816 */ /* 0x000fe20000000013 */
[--C-:B------:R-:W-:Y:S01]  /*6130*/  HSET2.LE.AND R4, R21, R2.reuse, PT ;  /* 0x0000000215047233 */ /* 0x100fe20003803000 */
[----:B------:R-:W-:Y:S01]  /*6140*/  FFMA.FTZ R87, R26, c[0x0][0x23c], -R0 ;  /* 0x00008f001a577a23 */ /* 0x000fe20000010800 */
[--C-:B------:R-:W-:Y:S01]  /*6150*/  HSET2.LE.AND R6, R17, R2.reuse, PT ;  /* 0x0000000211067233 */ /* 0x100fe20003803000 */
[----:B------:R-:W-:Y:S01]  /*6160*/  FADD.FTZ R100, R100, R7 ;  /* 0x0000000764647221 */ /* 0x000fe20000010000 */
[--C-:B------:R-:W-:Y:S01]  /*6170*/  HSET2.LE.AND R7, R5, R2.reuse, PT ;  /* 0x0000000205077233 */ /* 0x100fe20003803000 */
[----:B------:R-:W3:Y:S01]  /*6180*/  LDSM.16.MT88.4 R24, [R112+0x6c00] ;  /* 0x006c00007018783b */ /* 0x000ee20000004200 */
[----:B------:R-:W-:Y:S01]  /*6190*/  HSET2.LE.AND R2, R19, R2, PT ;  /* 0x0000000213027233 */ /* 0x000fe20003803000 */
[----:B------:R-:W-:Y:S01]  /*61a0*/  MUFU.EX2 R85, R85 ;  /* 0x0000005500557308 */ /* 0x000fe20000000800 */
[----:B------:R-:W-:Y:S01]  /*61b0*/  FADD.FTZ R100, R35, R100 ;  /* 0x0000006423647221 */ /* 0x000fe20000010000 */
[----:B------:R-:W4:Y:S01]  /*61c0*/  LDSM.16.MT88.4 R20, [R114+0x7c00] ;  /* 0x007c00007214783b */ /* 0x000f220000004200 */
[----:B------:R-:W-:-:S03]  /*61d0*/  LOP3.LUT R6, R6, R89, RZ, 0xc0, !PT ;  /* 0x0000005906067212 */ /* 0x000fc600078ec0ff */
[----:B------:R-:W5:Y:S02]  /*61e0*/  LDSM.16.MT88.4 R16, [R112+0x7c00] ;  /* 0x007c00007010783b */ /* 0x000f640000004200 */
[----:B------:R-:W2:Y:S01]  /*61f0*/  MUFU.EX2 R88, R88 ;  /* 0x0000005800587308 */ /* 0x000ea20000000800 */
[C---:B-1----:R-:W-:Y:S07]  /*6200*/  HMMA.16816.F32 R76, R8.reuse, R12, R76 ;  /* 0x0000000c084c723c */ /* 0x042fee000000184c */
[----:B------:R-:W1:Y:S01]  /*6210*/  MUFU.EX2 R87, R87 ;  /* 0x0000005700577308 */ /* 0x000e620000000800 */
[----:B------:R-:W-:Y:S01]  /*6220*/  F2FP.PACK_AB R13, R86, R33 ;  /* 0x00000021560d723e */ /* 0x000fe200000000ff */
[----:B------:R-:W-:Y:S01]  /*6230*/  HMMA.16816.F32 R80, R8, R14, R80 ;  /* 0x0000000e0850723c */ /* 0x000fe20000001850 */
[----:B------:R-:W-:Y:S01]  /*6240*/  LDSM.16.MT88.4 R8, [R112+0x8c00] ;  /* 0x008c00007008783b */ /* 0x000fe20000004200 */
[----:B--2---:R-:W-:Y:S01]  /*6250*/  F2FP.PACK_AB R5, R88, R85 ;  /* 0x000000555805723e */ /* 0x004fe200000000ff */
[----:B------:R-:W-:Y:S01]  /*6260*/  FADD.FTZ R33, R33, R84 ;  /* 0x0000005421217221 */ /* 0x000fe20000010000 */
[----:B------:R-:W-:Y:S01]  /*6270*/  LOP3.LUT R4, R4, R13, RZ, 0xc0, !PT ;  /* 0x0000000d04047212 */ /* 0x000fe200078ec0ff */
[----:B------:R-:W-:Y:S01]  /*6280*/  FADD.FTZ R85, R85, R100 ;  /* 0x0000006455557221 */ /* 0x000fe20000010000 */
[----:B------:R-:W2:Y:S01]  /*6290*/  LDSM.16.MT88.4 R12, [R114+0x8c00] ;  /* 0x008c0000720c783b */ /* 0x000ea20000004200 */
[----:B------:R-:W-:Y:S01]  /*62a0*/  LOP3.LUT R5, R2, R5, RZ, 0xc0, !PT ;  /* 0x0000000502057212 */ /* 0x000fe200078ec0ff */
[----:B------:R-:W-:Y:S01]  /*62b0*/  FADD.FTZ R33, R86, R33 ;  /* 0x0000002156217221 */ /* 0x000fe20000010000 */
[----:B-1----:R-:W-:Y:S01]  /*62c0*/  F2FP.PACK_AB R0, R108, R87 ;  /* 0x000000576c00723e */ /* 0x002fe200000000ff */
[----:B------:R-:W-:-:S02]  /*62d0*/  FADD.FTZ R88, R88, R85 ;  /* 0x0000005558587221 */ /* 0x000fc40000010000 */
[----:B------:R-:W-:Y:S01]  /*62e0*/  FADD.FTZ R34, R34, R33 ;  /* 0x0000002122227221 */ /* 0x000fe20000010000 */
[----:B------:R-:W-:Y:S01]  /*62f0*/  LOP3.LUT R7, R7, R0, RZ, 0xc0, !PT ;  /* 0x0000000007077212 */ /* 0x000fe200078ec0ff */
[----:B------:R-:W-:Y:S02]  /*6300*/  FADD.FTZ R87, R87, R88 ;  /* 0x0000005857577221 */ /* 0x000fe40000010000 */
[--C-:B------:R-:W-:Y:S02]  /*6310*/  IMAD.MOV.U32 R0, RZ, RZ, R3.reuse ;  /* 0x000000ffff007224 */ /* 0x100fe400078e0003 */
[--C-:B------:R-:W-:Y:S02]  /*6320*/  IMAD.MOV.U32 R2, RZ, RZ, R32.reuse ;  /* 0x000000ffff027224 */ /* 0x100fe400078e0020 */
[----:B------:R-:W-:Y:S01]  /*6330*/  HMMA.16816.F32 R36, R4, R28, R36 ;  /* 0x0000001c0424723c */ /* 0x000fe20000001824 */
[----:B------:R-:W-:Y:S02]  /*6340*/  @P0 IMAD.MOV.U32 R0, RZ, RZ, R3 ;  /* 0x000000ffff000224 */ /* 0x000fe400078e0003 */
[----:B------:R-:W-:-:S02]  /*6350*/  @P0 IMAD.MOV.U32 R2, RZ, RZ, R32 ;  /* 0x000000ffff020224 */ /* 0x000fc400078e0020 */
[----:B------:R-:W-:Y:S02]  /*6360*/  FADD.FTZ R109, R109, R34 ;  /* 0x000000226d6d7221 */ /* 0x000fe40000010000 */
[----:B------:R-:W-:Y:S01]  /*6370*/  FADD.FTZ R108, R108, R87 ;  /* 0x000000576c6c7221 */ /* 0x000fe20000010000 */
[C---:B------:R-:W-:Y:S08]  /*6380*/  HMMA.16816.F32 R40, R4.reuse, R30, R40 ;  /* 0x0000001e0428723c */ /* 0x040ff00000001828 */
[C---:B---3--:R-:W-:Y:S08]  /*6390*/  HMMA.16816.F32 R44, R4.reuse, R24, R44 ;  /* 0x00000018042c723c */ /* 0x048ff0000000182c */
[C---:B------:R-:W-:Y:S08]  /*63a0*/  HMMA.16816.F32 R48, R4.reuse, R26, R48 ;  /* 0x0000001a0430723c */ /* 0x040ff00000001830 */
[C---:B----4-:R-:W-:Y:S08]  /*63b0*/  HMMA.16816.F32 R52, R4.reuse, R20, R52 ;  /* 0x000000140434723c */ /* 0x050ff00000001834 */
[C---:B------:R-:W-:Y:S08]  /*63c0*/  HMMA.16816.F32 R56, R4.reuse, R22, R56 ;  /* 0x000000160438723c */ /* 0x040ff00000001838 */
[C---:B-----5:R-:W-:Y:S08]  /*63d0*/  HMMA.16816.F32 R60, R4.reuse, R16, R60 ;  /* 0x00000010043c723c */ /* 0x060ff0000000183c */
[C---:B------:R-:W-:Y:S08]  /*63e0*/  HMMA.16816.F32 R64, R4.reuse, R18, R64 ;  /* 0x000000120440723c */ /* 0x040ff00000001840 */
[C---:B--2---:R-:W-:Y:S08]  /*63f0*/  HMMA.16816.F32 R68, R4.reuse, R12, R68 ;  /* 0x0000000c0444723c */ /* 0x044ff00000001844 */
[C---:B------:R-:W-:Y:S08]  /*6400*/  HMMA.16816.F32 R72, R4.reuse, R14, R72 ;  /* 0x0000000e0448723c */ /* 0x040ff00000001848 */
[C---:B------:R-:W-:Y:S08]  /*6410*/  HMMA.16816.F32 R76, R4.reuse, R8, R76 ;  /* 0x00000008044c723c */ /* 0x040ff0000000184c */
[----:B------:R-:W-:Y:S01]  /*6420*/  HMMA.16816.F32 R80, R4, R10, R80 ;  /* 0x0000000a0450723c */ /* 0x000fe20000001850 */
[----:B------:R-:W-:Y:S05]  /*6430*/  @!UPT UIADD3 URZ, URZ, URZ, URZ ;  /* 0x0000003f3f3ff290 */ /* 0x000fea000fffe03f */
[----:B------:R-:W-:Y:S11]  /*6440*/  @P0 BRA `(.L_x_750) ;  /* 0x0000001000000947 */ /* 0x000ff60003800000 */
.L_x_748:
[----:B------:R-:W-:-:S07]  /*6450*/  IADD3 R137, R98, -0x1, RZ ;  /* 0xffffffff62897810 */ /* 0x000fce0007ffe0ff */
.L_x_750:
[----:B------:R-:W-:-:S13]  /*6460*/  ISETP.GE.AND P0, PT, R137, RZ, PT ;  /* 0x000000ff8900720c */ /* 0x000fda0003f06270 */
[----:B------:R-:W-:Y:S05]  /*6470*/  @!P0 BRA `(.L_x_751) ;  /* 0x0000241000008947 */ /* 0x000fea0003800000 */
[----:B------:R-:W1:Y:S01]  /*6480*/  LDC.U8 R131, c[0x0][0x2d8] ;  /* 0x0000b600ff837b82 */ /* 0x000e620000000000 */
[----:B------:R-:W-:Y:S01]  /*6490*/  IMAD.WIDE.U32 R142, R94, -0x326172a9, RZ ;  /* 0xcd9e8d575e8e7825 */ /* 0x000fe200078e00ff */
[----:B------:R-:W-:Y:S01]  /*64a0*/  UMOV UR19, 0x5 ;  /* 0x0000000500137882 */ /* 0x000fe20000000000 */
[----:B------:R-:W-:Y:S01]  /*64b0*/  MOV R3, R0 ;  /* 0x0000000000037202 */ /* 0x000fe20000000f00 */
[----:B------:R-:W-:Y:S01]  /*64c0*/  ULDC.64 UR4, c[0x0][0x1a0] ;  /* 0x0000680000047ab9 */ /* 0x000fe20000000a00 */
[----:B------:R-:W-:Y:S01]  /*64d0*/  MOV R85, R2 ;  /* 0x0000000200557202 */ /* 0x000fe20000000f00 */
[----:B------:R-:W-:Y:S01]  /*64e0*/  USHF.L.U64.HI UR19, UR4, UR19, UR5 ;  /* 0x0000001304137299 */ /* 0x000fe20008010205 */
[----:B------:R-:W-:Y:S01]  /*64f0*/  LOP3.LUT R140, R143, R93, RZ, 0x3c, !PT ;  /* 0x0000005d8f8c7212 */ /* 0x000fe200078e3cff */
[----:B------:R-:W-:Y:S01]  /*6500*/  USHF.L.U32 UR20, UR4, 0x5, URZ ;  /* 0x0000000504147899 */ /* 0x000fe2000800063f */
[----:B------:R-:W-:Y:S01]  /*6510*/  IMAD.WIDE.U32 R144, R92, -0x2daee0ad, RZ ;  /* 0xd2511f535c907825 */ /* 0x000fe200078e00ff */
[----:B------:R-:W-:Y:S01]  /*6520*/  UMOV UR6, 0x6 ;  /* 0x0000000600067882 */ /* 0x000fe20000000000 */
[----:B------:R-:W-:Y:S01]  /*6530*/  MOV R126, R96 ;  /* 0x00000060007e7202 */ /* 0x000fe20000000f00 */
[----:B------:R-:W-:Y:S01]  /*6540*/  USHF.L.U64.HI UR6, UR4, UR6, UR5 ;  /* 0x0000000604067299 */ /* 0x000fe20008010205 */
[----:B------:R-:W-:Y:S01]  /*6550*/  IMAD.WIDE.U32 R140, R140, -0x2daee0ad, RZ ;  /* 0xd2511f538c8c7825 */ /* 0x000fe200078e00ff */
[----:B------:R-:W-:-:S02]  /*6560*/  USHF.L.U64.HI UR19, UR20, 0x1, UR19 ;  /* 0x0000000114137899 */ /* 0x000fc40008010213 */
[----:B------:R-:W-:Y:S02]  /*6570*/  USHF.L.U32 UR4, UR4, 0x6, URZ ;  /* 0x0000000604047899 */ /* 0x000fe4000800063f */
[----:B------:R-:W-:Y:S01]  /*6580*/  USHF.L.U32 UR20, UR20, 0x1, URZ ;  /* 0x0000000114147899 */ /* 0x000fe2000800063f */
[----:B-1----:R-:W-:Y:S01]  /*6590*/  PRMT R131, R131, 0x7054, R131 ;  /* 0x0000705483837816 */ /* 0x002fe20000000083 */
[----:B------:R-:W-:Y:S05]  /*65a0*/  BRA `(.L_x_752) ;  /* 0x0000017000007947 */ /* 0x000fea0003800000 */
.L_x_754:
        /* <DEDUP_REMOVED lines=23> */
.L_x_752:
        /* <DEDUP_REMOVED lines=103> */
.L_x_753:
[----:B------:R-:W-:Y:S01]  /*6d90*/  FMNMX.FTZ R0, R4, R85, !PT ;  /* 0x0000005504007209 */ /* 0x000fe20007810000 */
[----:B------:R-:W-:Y:S01]  /*6da0*/  IMAD.SHL.U32 R101, R137, 0x2, RZ ;  /* 0x0000000289657824 */ /* 0x000fe200078e00ff */
        /* <DEDUP_REMOVED lines=30> */
[----:B------:R-:W-:Y:S02]  /*6f90*/  FMNMX.FTZ R0, R34, R91, !PT ;  /* 0x0000005b22007209 */ /* 0x000fe40007810000 */
[----:B------:R-:W-:Y:S01]  /*6fa0*/  IADD3 R101, R101, 0x1, RZ ;  /* 0x0000000165657810 */ /* 0x000fe20007ffe0ff */
[----:B------:R-:W-:Y:S01]  /*6fb0*/  SHFL.BFLY PT, R91, R88, 0x2, 0x1f ;  /* 0x0c401f00585b7f89 */ /* 0x000fe200000e0000 */
[----:B------:R-:W-:Y:S02]  /*6fc0*/  FMNMX.FTZ R89, R35, R0, !PT ;  /* 0x0000000023597209 */ /* 0x000fe40007810000 */
[----:B------:R-:W-:Y:S05]  /*6fd0*/  IADD3 R137, R137, -0x1, RZ ;  /* 0xffffffff89897810 */ /* 0x000fea0007ffe0ff */
[----:B------:R-:W1:Y:S02]  /*6fe0*/  SHFL.BFLY PT, R0, R89, 0x2, 0x1f ;  /* 0x0c401f0059007f89 */ /* 0x000e6400000e0000 */
[----:B-1----:R-:W-:Y:S02]  /*6ff0*/  FMNMX.FTZ R87, R89, R0, !PT ;  /* 0x0000000059577209 */ /* 0x002fe40007810000 */
[----:B------:R-:W-:Y:S04]  /*7000*/  FMNMX.FTZ R93, R88, R91, !PT ;  /* 0x0000005b585d7209 */ /* 0x000fe80007810000 */
[----:B------:R-:W1:Y:S08]  /*7010*/  SHFL.BFLY PT, R0, R87, 0x1, 0x1f ;  /* 0x0c201f0057007f89 */ /* 0x000e7000000e0000 */
[----:B------:R-:W2:Y:S01]  /*7020*/  SHFL.BFLY PT, R2, R93, 0x1, 0x1f ;  /* 0x0c201f005d027f89 */ /* 0x000ea200000e0000 */
[----:B-1----:R-:W-:Y:S05]  /*7030*/  FMNMX.FTZ R0, R87, R0, !PT ;  /* 0x0000000057007209 */ /* 0x002fea0007810000 */
[----:B------:R-:W-:Y:S01]  /*7040*/  FMUL.FTZ R89, R0, c[0x0][0x23c] ;  /* 0x00008f0000597a20 */ /* 0x000fe20000410000 */
[----:B--2---:R-:W-:Y:S01]  /*7050*/  FMNMX.FTZ R2, R93, R2, !PT ;  /* 0x000000025d027209 */ /* 0x004fe20007810000 */
[----:B------:R-:W-:Y:S03]  /*7060*/  IMAD.WIDE.U32 R92, R92, -0x326172a9, RZ ;  /* 0xcd9e8d575c5c7825 */ /* 0x000fe600078e00ff */
        /* <DEDUP_REMOVED lines=9> */
[--C-:B------:R-:W-:Y:S02]  /*7100*/  FFMA.FTZ R88, R4, c[0x0][0x23c], -R100.reuse ;  /* 0x00008f0004587a23 */ /* 0x100fe40000010864 */
[--C-:B------:R-:W-:Y:S02]  /*7110*/  FFMA.FTZ R87, R5, c[0x0][0x23c], -R100.reuse ;  /* 0x00008f0005577a23 */ /* 0x100fe40000010864 */
[--C-:B------:R-:W-:Y:S02]  /*7120*/  FFMA.FTZ R102, R16, c[0x0][0x23c], -R100.reuse ;  /* 0x00008f0010667a23 */ /* 0x100fe40000010864 */
[----:B------:R-:W3:Y:S01]  /*7130*/  MUFU.EX2 R88, R88 ;  /* 0x0000005800587308 */ /* 0x000ee20000000800 */
[--C-:B------:R-:W-:Y:S02]  /*7140*/  FFMA.FTZ R105, R17, c[0x0][0x23c], -R100.reuse ;  /* 0x00008f0011697a23 */ /* 0x100fe40000010864 */
[--C-:B------:R-:W-:Y:S02]  /*7150*/  FFMA.FTZ R155, R20, c[0x0][0x23c], -R100.reuse ;  /* 0x00008f00149b7a23 */ /* 0x100fe40000010864 */
[--C-:B------:R-:W-:Y:S02]  /*7160*/  FFMA.FTZ R148, R25, c[0x0][0x23c], -R100.reuse ;  /* 0x00008f0019947a23 */ /* 0x100fe40000010864 */
[--C-:B------:R-:W-:Y:S02]  /*7170*/  FFMA.FTZ R152, R33, c[0x0][0x23c], -R100.reuse ;  /* 0x00008f0021987a23 */ /* 0x100fe40000010864 */
[----:B------:R-:W-:Y:S01]  /*7180*/  FFMA.FTZ R153, R28, c[0x0][0x23c], -R100 ;  /* 0x00008f001c997a23 */ /* 0x000fe20000010864 */
[----:B------:R-:W-:Y:S01]  /*7190*/  MUFU.EX2 R3, R3 ;  /* 0x0000000300037308 */ /* 0x000fe20000000800 */
[----:B------:R-:W-:Y:S01]  /*71a0*/  IMAD.MOV.U32 R85, RZ, RZ, R2 ;  /* 0x000000ffff557224 */ /* 0x000fe200078e0002 */
[----:B-1----:R-:W-:Y:S01]  /*71b0*/  FSEL R86, R89, RZ, P1 ;  /* 0x000000ff59567208 */ /* 0x002fe20000800000 */
[C---:B--2---:R-:W-:Y:S02]  /*71c0*/  FMUL.FTZ R36, R84.reuse, R36 ;  /* 0x0000002454247220 */ /* 0x044fe40000410000 */
[----:B------:R-:W-:Y:S02]  /*71d0*/  FMUL.FTZ R37, R84, R37 ;  /* 0x0000002554257220 */ /* 0x000fe40000410000 */
[--C-:B------:R-:W-:Y:S03]  /*71e0*/  FFMA.FTZ R90, R6, c[0x0][0x23c], -R86.reuse ;  /* 0x00008f00065a7a23 */ /* 0x100fe60000010856 */
[----:B------:R-:W-:Y:S01]  /*71f0*/  MUFU.EX2 R87, R87 ;  /* 0x0000005700577308 */ /* 0x000fe20000000800 */
[----:B------:R-:W-:Y:S02]  /*7200*/  FFMA.FTZ R91, R7, c[0x0][0x23c], -R86 ;  /* 0x00008f00075b7a23 */ /* 0x000fe40000010856 */
[C---:B------:R-:W-:Y:S02]  /*7210*/  FMUL.FTZ R40, R84.reuse, R40 ;  /* 0x0000002854287220 */ /* 0x040fe40000410000 */
[C---:B------:R-:W-:Y:S02]  /*7220*/  FMUL.FTZ R41, R84.reuse, R41 ;  /* 0x0000002954297220 */ /* 0x040fe40000410000 */
[C---:B------:R-:W-:Y:S02]  /*7230*/  FMUL.FTZ R44, R84.reuse, R44 ;  /* 0x0000002c542c7220 */ /* 0x040fe40000410000 */
[C---:B------:R-:W-:Y:S01]  /*7240*/  FMUL.FTZ R45, R84.reuse, R45 ;  /* 0x0000002d542d7220 */ /* 0x040fe20000410000 */
[----:B------:R3:W1:Y:S01]  /*7250*/  MUFU.EX2 R89, R90 ;  /* 0x0000005a00597308 */ /* 0x0006620000000800 */
        /* <DEDUP_REMOVED lines=21> */
[----:B---3--:R-:W-:Y:S01]  /*73b0*/  FFMA.FTZ R90, R84, R109, R88 ;  /* 0x0000006d545a7223 */ /* 0x008fe20000010058 */
[----:B------:R-:W-:Y:S01]  /*73c0*/  LOP3.LUT R109, R141, UR15, R144, 0x96, !PT ;  /* 0x0000000f8d6d7c12 */ /* 0x000fe2000f8e9690 */
[----:B-1----:R-:W-:Y:S01]  /*73d0*/  FFMA.FTZ R107, R3, R108, R89 ;  /* 0x0000006c036b7223 */ /* 0x002fe20000010059 */
[----:B------:R1:W2:Y:S01]  /*73e0*/  MUFU.EX2 R84, R91 ;  /* 0x0000005b00547308 */ /* 0x0002a20000000800 */
[C---:B------:R-:W-:Y:S01]  /*73f0*/  F2FP.PACK_AB R88, R87.reuse, R88 ;  /* 0x000000585758723e */ /* 0x040fe200000000ff */
[----:B------:R-:W-:Y:S02]  /*7400*/  FADD.FTZ R90, R87, R90 ;  /* 0x0000005a575a7221 */ /* 0x000fe40000010000 */
[----:B------:R-:W-:Y:S04]  /*7410*/  IMAD.WIDE.U32 R108, R109, -0x326172a9, RZ ;  /* 0xcd9e8d576d6c7825 */ /* 0x000fe800078e00ff */
[----:B------:R-:W-:Y:S01]  /*7420*/  FFMA.FTZ R106, R11, c[0x0][0x23c], -R86 ;  /* 0x00008f000b6a7a23 */ /* 0x000fe20000010856 */
[----:B------:R-:W-:Y:S01]  /*7430*/  LOP3.LUT R87, R109, UR14, R92, 0x96, !PT ;  /* 0x0000000e6d577c12 */ /* 0x000fe2000f8e965c */
[--C-:B------:R-:W-:Y:S01]  /*7440*/  FFMA.FTZ R103, R18, c[0x0][0x23c], -R86.reuse ;  /* 0x00008f0012677a23 */ /* 0x100fe20000010856 */
[----:B------:R-:W-:Y:S01]  /*7450*/  MUFU.EX2 R148, R148 ;  /* 0x0000009400947308 */ /* 0x000fe20000000800 */
[----:B------:R-:W-:Y:S02]  /*7460*/  FFMA.FTZ R104, R19, c[0x0][0x23c], -R86 ;  /* 0x00008f0013687a23 */ /* 0x000fe40000010856 */
[C---:B------:R-:W-:Y:S02]  /*7470*/  FMUL.FTZ R38, R3.reuse, R38 ;  /* 0x0000002603267220 */ /* 0x040fe40000410000 */
[C---:B------:R-:W-:Y:S02]  /*7480*/  FMUL.FTZ R39, R3.reuse, R39 ;  /* 0x0000002703277220 */ /* 0x040fe40000410000 */
[C---:B------:R-:W-:Y:S02]  /*7490*/  FMUL.FTZ R42, R3.reuse, R42 ;  /* 0x0000002a032a7220 */ /* 0x040fe40000410000 */
[C---:B------:R-:W-:Y:S01]  /*74a0*/  FMUL.FTZ R43, R3.reuse, R43 ;  /* 0x0000002b032b7220 */ /* 0x040fe20000410000 */
[----:B------:R-:W-:Y:S01]  /*74b0*/  MUFU.EX2 R106, R106 ;  /* 0x0000006a006a7308 */ /* 0x000fe20000000800 */
[----:B------:R-:W-:Y:S01]  /*74c0*/  FMUL.FTZ R46, R3, R46 ;  /* 0x0000002e032e7220 */ /* 0x000fe20000410000 */
[----:B-1----:R-:W-:Y:S01]  /*74d0*/  LOP3.LUT R91, R93, UR16, R142, 0x96, !PT ;  /* 0x000000105d5b7c12 */ /* 0x002fe2000f8e968e */
[----:B------:R-:W-:Y:S01]  /*74e0*/  IMAD.WIDE.U32 R92, R87, -0x2daee0ad, RZ ;  /* 0xd2511f53575c7825 */ /* 0x000fe200078e00ff */
[C---:B--2---:R-:W-:Y:S03]  /*74f0*/  F2FP.PACK_AB R89, R84.reuse, R89 ;  /* 0x000000595459723e */ /* 0x044fe600000000ff */
[----:B------:R-:W-:Y:S03]  /*7500*/  IMAD.WIDE.U32 R94, R91, -0x2daee0ad, RZ ;  /* 0xd2511f535b5e7825 */ /* 0x000fe600078e00ff */
[----:B------:R-:W-:Y:S01]  /*7510*/  MUFU.EX2 R103, R103 ;  /* 0x0000006700677308 */ /* 0x000fe20000000800 */
[----:B------:R-:W-:Y:S01]  /*7520*/  FADD.FTZ R107, R84, R107 ;  /* 0x0000006b546b7221 */ /* 0x000fe20000010000 */
[----:B------:R-:W-:Y:S01]  /*7530*/  LOP3.LUT R84, R95, UR13, R140, 0x96, !PT ;  /* 0x0000000d5f547c12 */ /* 0x000fe2000f8e968c */
[----:B------:R-:W-:Y:S01]  /*7540*/  FMUL.FTZ R47, R3, R47 ;  /* 0x0000002f032f7220 */ /* 0x000fe20000410000 */
[----:B------:R-:W-:Y:S01]  /*7550*/  LOP3.LUT R87, R93, UR11, R94, 0x96, !PT ;  /* 0x0000000b5d577c12 */ /* 0x000fe2000f8e965e */
[----:B------:R-:W-:Y:S02]  /*7560*/  FMUL.FTZ R50, R3, R50 ;  /* 0x0000003203327220 */ /* 0x000fe40000410000 */
[----:B------:R-:W-:Y:S03]  /*7570*/  IMAD.WIDE.U32 R96, R84, -0x326172a9, RZ ;  /* 0xcd9e8d5754607825 */ /* 0x000fe600078e00ff */
[----:B------:R-:W-:Y:S01]  /*7580*/  MUFU.EX2 R104, R104 ;  /* 0x0000006800687308 */ /* 0x000fe20000000800 */
[----:B------:R-:W-:Y:S01]  /*7590*/  IMAD.WIDE.U32 R94, R87, -0x326172a9, RZ ;  /* 0xcd9e8d57575e7825 */ /* 0x000fe200078e00ff */
[----:B------:R-:W-:Y:S03]  /*75a0*/  LOP3.LUT R84, R97, UR12, R108, 0x96, !PT ;  /* 0x0000000c61547c12 */ /* 0x000fe6000f8e966c */
[----:B------:R-:W-:Y:S01]  /*75b0*/  FMUL.FTZ R51, R3, R51 ;  /* 0x0000003303337220 */ /* 0x000fe20000410000 */
[----:B------:R-:W-:Y:S01]  /*75c0*/  LOP3.LUT R96, R95, UR10, R96, 0x96, !PT ;  /* 0x0000000a5f607c12 */ /* 0x000fe2000f8e9660 */
[----:B------:R-:W-:Y:S03]  /*75d0*/  IMAD.WIDE.U32 R98, R84, -0x2daee0ad, RZ ;  /* 0xd2511f5354627825 */ /* 0x000fe600078e00ff */
[----:B------:R-:W-:Y:S01]  /*75e0*/  MUFU.EX2 R153, R153 ;  /* 0x0000009900997308 */ /* 0x000fe20000000800 */
[----:B------:R-:W-:Y:S01]  /*75f0*/  IMAD.WIDE.U32 R96, R96, -0x2daee0ad, RZ ;  /* 0xd2511f5360607825 */ /* 0x000fe200078e00ff */
[----:B------:R-:W-:Y:S03]  /*7600*/  LOP3.LUT R84, R99, UR9, R92, 0x96, !PT ;  /* 0x0000000963547c12 */ /* 0x000fe6000f8e965c */
[----:B------:R-:W-:Y:S01]  /*7610*/  FFMA.FTZ R95, R8, c[0x0][0x23c], -R100 ;  /* 0x00008f00085f7a23 */ /* 0x000fe20000010864 */
[----:B------:R-:W-:Y:S01]  /*7620*/  LOP3.LUT R98, R97, UR7, R98, 0x96, !PT ;  /* 0x0000000761627c12 */ /* 0x000fe2000f8e9662 */
[----:B------:R-:W-:Y:S03]  /*7630*/  IMAD.WIDE.U32 R92, R84, -0x326172a9, RZ ;  /* 0xcd9e8d57545c7825 */ /* 0x000fe600078e00ff */
[----:B------:R-:W-:Y:S01]  /*7640*/  MUFU.EX2 R152, R152 ;  /* 0x0000009800987308 */ /* 0x000fe20000000800 */
[----:B------:R-:W-:Y:S01]  /*7650*/  IMAD.WIDE.U32 R98, R98, -0x326172a9, RZ ;  /* 0xcd9e8d5762627825 */ /* 0x000fe200078e00ff */
[----:B------:R-:W-:Y:S03]  /*7660*/  LOP3.LUT R94, R93, UR8, R94, 0x96, !PT ;  /* 0x000000085d5e7c12 */ /* 0x000fe6000f8e965e */
[----:B------:R-:W-:Y:S01]  /*7670*/  FFMA.FTZ R93, R9, c[0x0][0x23c], -R100 ;  /* 0x00008f00095d7a23 */ /* 0x000fe20000010864 */
[----:B------:R-:W-:Y:S01]  /*7680*/  LOP3.LUT R87, R98, 0xffff, RZ, 0xc0, !PT ;  /* 0x0000ffff62577812 */ /* 0x000fe200078ec0ff */
[----:B------:R-:W-:Y:S01]  /*7690*/  IMAD.WIDE.U32 R110, R94, -0x2daee0ad, RZ ;  /* 0xd2511f535e6e7825 */ /* 0x000fe200078e00ff */
[----:B------:R-:W-:Y:S02]  /*76a0*/  LOP3.LUT R84, R98, 0xff, RZ, 0xc0, !PT ;  /* 0x000000ff62547812 */ /* 0x000fe400078ec0ff */
[----:B------:R-:W-:Y:S01]  /*76b0*/  SHF.R.U32.HI R87, RZ, 0x8, R87 ;  /* 0x00000008ff577819 */ /* 0x000fe20000011657 */
[----:B------:R-:W-:Y:S01]  /*76c0*/  MUFU.EX2 R93, R93 ;  /* 0x0000005d005d7308 */ /* 0x000fe20000000800 */
[----:B------:R-:W-:Y:S01]  /*76d0*/  SHF.R.U32.HI R91, RZ, 0x10, R98 ;  /* 0x00000010ff5b7819 */ /* 0x000fe20000011662 */
[C---:B------:R-:W-:Y:S01]  /*76e0*/  FMUL.FTZ R54, R3.reuse, R54 ;  /* 0x0000003603367220 */ /* 0x040fe20000410000 */
[----:B------:R-:W-:Y:S01]  /*76f0*/  PRMT R84, R84, 0x5410, R87 ;  /* 0x0000541054547816 */ /* 0x000fe20000000057 */
[----:B------:R-:W-:Y:S01]  /*7700*/  FMUL.FTZ R55, R3, R55 ;  /* 0x0000003703377220 */ /* 0x000fe20000410000 */
[----:B------:R-:W-:Y:S01]  /*7710*/  LOP3.LUT R92, R99, UR17, R92, 0x96, !PT ;  /* 0x00000011635c7c12 */ /* 0x000fe2000f8e965c */
[----:B------:R-:W-:Y:S01]  /*7720*/  FMUL.FTZ R58, R3, R58 ;  /* 0x0000003a033a7220 */ /* 0x000fe20000410000 */
[----:B------:R-:W-:Y:S01]  /*7730*/  LOP3.LUT R94, R111, UR18, R96, 0x96, !PT ;  /* 0x000000126f5e7c12 */ /* 0x000fe2000f8e9660 */
[C---:B------:R-:W-:Y:S02]  /*7740*/  FMUL.FTZ R59, R3.reuse, R59 ;  /* 0x0000003b033b7220 */ /* 0x040fe40000410000 */
[----:B------:R-:W1:Y:S01]  /*7750*/  MUFU.EX2 R87, R95 ;  /* 0x0000005f00577308 */ /* 0x000e620000000800 */
        /* <DEDUP_REMOVED lines=12> */
[----:B-1----:R-:W-:Y:S01]  /*7820*/  FADD.FTZ R146, R87, R90 ;  /* 0x0000005a57927221 */ /* 0x002fe20000010000 */
[--C-:B------:R-:W-:Y:S01]  /*7830*/  HSET2.LE.AND R90, R84, R131.reuse, PT ;  /* 0x00000083545a7233 */ /* 0x100fe20003803000 */
[----:B------:R-:W-:Y:S01]  /*7840*/  FFMA.FTZ R84, R10, c[0x0][0x23c], -R86 ;  /* 0x00008f000a547a23 */ /* 0x000fe20000010856 */
[C---:B------:R-:W-:Y:S01]  /*7850*/  F2FP.PACK_AB R87, R93.reuse, R87 ;  /* 0x000000575d57723e */ /* 0x040fe200000000ff */
[----:B------:R-:W-:Y:S02]  /*7860*/  FADD.FTZ R146, R93, R146 ;  /* 0x000000925d927221 */ /* 0x000fe40000010000 */
[----:B------:R-:W-:Y:S01]  /*7870*/  FFMA.FTZ R147, R14, c[0x0][0x23c], -R86 ;  /* 0x00008f000e937a23 */ /* 0x000fe20000010856 */
[----:B------:R-:W-:Y:S01]  /*7880*/  LOP3.LUT R90, R90, R87, RZ, 0xc0, !PT ;  /* 0x000000575a5a7212 */ /* 0x000fe200078ec0ff */
[----:B------:R-:W1:Y:S01]  /*7890*/  MUFU.EX2 R84, R84 ;  /* 0x0000005400547308 */ /* 0x000e620000000800 */
[----:B------:R-:W-:Y:S01]  /*78a0*/  SHF.R.U32.HI R87, RZ, 0x18, R98 ;  /* 0x00000018ff577819 */ /* 0x000fe20000011662 */
[--C-:B------:R-:W-:Y:S01]  /*78b0*/  FFMA.FTZ R136, R15, c[0x0][0x23c], -R86.reuse ;  /* 0x00008f000f887a23 */ /* 0x100fe20000010856 */
[----:B------:R-:W-:Y:S01]  /*78c0*/  LOP3.LUT R98, R91, 0xff, RZ, 0xc0, !PT ;  /* 0x000000ff5b627812 */ /* 0x000fe200078ec0ff */
[--C-:B------:R-:W-:Y:S02]  /*78d0*/  FFMA.FTZ R149, R26, c[0x0][0x23c], -R86.reuse ;  /* 0x00008f001a957a23 */ /* 0x100fe40000010856 */
[----:B------:R-:W-:Y:S01]  /*78e0*/  FFMA.FTZ R154, R34, c[0x0][0x23c], -R86 ;  /* 0x00008f00229a7a23 */ /* 0x000fe20000010856 */
[----:B------:R-:W-:Y:S01]  /*78f0*/  PRMT R98, R98, 0x5410, R87 ;  /* 0x0000541062627816 */ /* 0x000fe20000000057 */
[----:B------:R-:W-:Y:S01]  /*7900*/  IMAD.MOV.U32 R3, RZ, RZ, R0 ;  /* 0x000000ffff037224 */ /* 0x000fe200078e0000 */
[----:B------:R-:W-:Y:S01]  /*7910*/  LOP3.LUT R87, R110, 0xff, RZ, 0xc0, !PT ;  /* 0x000000ff6e577812 */ /* 0x000fe200078ec0ff */
[----:B------:R-:W-:Y:S02]  /*7920*/  MUFU.EX2 R147, R147 ;  /* 0x0000009300937308 */ /* 0x000fe40000000800 */
[--C-:B------:R-:W-:Y:S08]  /*7930*/  HSET2.LE.AND R91, R98, R131.reuse, PT ;  /* 0x00000083625b7233 */ /* 0x100ff00003803000 */
[----:B------:R-:W-:Y:S01]  /*7940*/  MUFU.EX2 R136, R136 ;  /* 0x0000008800887308 */ /* 0x000fe20000000800 */
[----:B-1----:R-:W-:Y:S01]  /*7950*/  FADD.FTZ R107, R84, R107 ;  /* 0x0000006b546b7221 */ /* 0x002fe20000010000 */
[C---:B------:R-:W-:Y:S03]  /*7960*/  F2FP.PACK_AB R84, R106.reuse, R84 ;  /* 0x000000546a54723e */ /* 0x040fe600000000ff */
[----:B------:R-:W-:Y:S01]  /*7970*/  FADD.FTZ R106, R106, R107 ;  /* 0x0000006b6a6a7221 */ /* 0x000fe20000010000 */
[----:B------:R-:W-:Y:S01]  /*7980*/  LOP3.LUT R91, R91, R84, RZ, 0xc0, !PT ;  /* 0x000000545b5b7212 */ /* 0x000fe200078ec0ff */
[--C-:B------:R-:W-:Y:S01]  /*7990*/  FFMA.FTZ R107, R29, c[0x0][0x23c], -R100.reuse ;  /* 0x00008f001d6b7a23 */ /* 0x100fe20000010864 */
[----:B------:R-:W-:Y:S01]  /*79a0*/  LOP3.LUT R84, R110, 0xffff, RZ, 0xc0, !PT ;  /* 0x0000ffff6e547812 */ /* 0x000fe200078ec0ff */
[----:B------:R-:W-:Y:S01]  /*79b0*/  FFMA.FTZ R111, R12, c[0x0][0x23c], -R100 ;  /* 0x00008f000c6f7a23 */ /* 0x000fe20000010864 */
[----:B------:R-:W-:Y:S02]  /*79c0*/  MUFU.EX2 R149, R149 ;  /* 0x0000009500957308 */ /* 0x000fe40000000800 */
[----:B------:R-:W-:Y:S04]  /*79d0*/  SHF.R.U32.HI R84, RZ, 0x8, R84 ;  /* 0x00000008ff547819 */ /* 0x000fe80000011654 */
[----:B------:R-:W-:Y:S02]  /*79e0*/  PRMT R84, R87, 0x5410, R84 ;  /* 0x0000541057547816 */ /* 0x000fe40000000054 */
[----:B------:R-:W-:Y:S02]  /*79f0*/  F2FP.PACK_AB R87, R105, R102 ;  /* 0x000000666957723e */ /* 0x000fe400000000ff */
[----:B------:R-:W-:Y:S01]  /*7a00*/  MUFU.EX2 R111, R111 ;  /* 0x0000006f006f7308 */ /* 0x000fe20000000800 */
[--C-:B------:R-:W-:Y:S01]  /*7a10*/  HSET2.LE.AND R98, R84, R131.reuse, PT ;  /* 0x0000008354627233 */ /* 0x100fe20003803000 */
[--C-:B------:R-:W-:Y:S04]  /*7a20*/  SHF.R.U32.HI R84, RZ, 0x10, R110.reuse ;  /* 0x00000010ff547819 */ /* 0x100fe8000001166e */
[----:B------:R-:W-:Y:S02]  /*7a30*/  LOP3.LUT R98, R98, R87, RZ, 0xc0, !PT ;  /* 0x0000005762627212 */ /* 0x000fe400078ec0ff */
[----:B------:R-:W-:Y:S01]  /*7a40*/  SHF.R.U32.HI R87, RZ, 0x18, R110 ;  /* 0x00000018ff577819 */ /* 0x000fe2000001166e */
[----:B------:R-:W-:Y:S01]  /*7a50*/  FFMA.FTZ R110, R13, c[0x0][0x23c], -R100 ;  /* 0x00008f000d6e7a23 */ /* 0x000fe20000010864 */
[----:B------:R-:W-:Y:S01]  /*7a60*/  LOP3.LUT R84, R84, 0xff, RZ, 0xc0, !PT ;  /* 0x000000ff54547812 */ /* 0x000fe200078ec0ff */
[----:B------:R-:W-:Y:S03]  /*7a70*/  MUFU.EX2 R154, R154 ;  /* 0x0000009a009a7308 */ /* 0x000fe60000000800 */
[----:B------:R-:W-:Y:S02]  /*7a80*/  PRMT R84, R84, 0x5410, R87 ;  /* 0x0000541054547816 */ /* 0x000fe40000000057 */
[----:B------:R-:W-:Y:S03]  /*7a90*/  LOP3.LUT R87, R92, 0xff, RZ, 0xc0, !PT ;  /* 0x000000ff5c577812 */ /* 0x000fe600078ec0ff */
[--C-:B------:R-:W-:Y:S01]  /*7aa0*/  HSET2.LE.AND R99, R84, R131.reuse, PT ;  /* 0x0000008354637233 */ /* 0x100fe20003803000 */
[----:B------:R-:W-:Y:S01]  /*7ab0*/  F2FP.PACK_AB R84, R104, R103 ;  /* 0x000000676854723e */ /* 0x000fe200000000ff */
[----:B------:R-:W1:Y:S03]  /*7ac0*/  MUFU.EX2 R110, R110 ;  /* 0x0000006e006e7308 */ /* 0x000e660000000800 */
[----:B------:R-:W-:Y:S02]  /*7ad0*/  LOP3.LUT R99, R99, R84, RZ, 0xc0, !PT ;  /* 0x0000005463637212 */ /* 0x000fe400078ec0ff */
[----:B------:R-:W-:Y:S04]  /*7ae0*/  LOP3.LUT R84, R92, 0xffff, RZ, 0xc0, !PT ;  /* 0x0000ffff5c547812 */ /* 0x000fe800078ec0ff */
[----:B------:R-:W-:Y:S04]  /*7af0*/  SHF.R.U32.HI R84, RZ, 0x8, R84 ;  /* 0x00000008ff547819 */ /* 0x000fe80000011654 */
[----:B------:R-:W-:Y:S05]  /*7b00*/  PRMT R84, R87, 0x5410, R84 ;  /* 0x0000541057547816 */ /* 0x000fea0000000054 */
[--C-:B------:R-:W-:Y:S01]  /*7b10*/  HSET2.LE.AND R87, R84, R131.reuse, PT ;  /* 0x0000008354577233 */ /* 0x100fe20003803000 */
[--C-:B------:R-:W-:Y:S02]  /*7b20*/  SHF.R.U32.HI R84, RZ, 0x10, R92.reuse ;  /* 0x00000010ff547819 */ /* 0x100fe4000001165c */
[----:B------:R-:W-:Y:S02]  /*7b30*/  SHF.R.U32.HI R92, RZ, 0x18, R92 ;  /* 0x00000018ff5c7819 */ /* 0x000fe4000001165c */
[----:B------:R-:W-:Y:S02]  /*7b40*/  LOP3.LUT R88, R87, R88, RZ, 0xc0, !PT ;  /* 0x0000005857587212 */ /* 0x000fe400078ec0ff */
[----:B------:R-:W-:Y:S04]  /*7b50*/  LOP3.LUT R87, R84, 0xff, RZ, 0xc0, !PT ;  /* 0x000000ff54577812 */ /* 0x000fe800078ec0ff */
[----:B------:R-:W-:Y:S02]  /*7b60*/  PRMT R84, R87, 0x5410, R92 ;  /* 0x0000541057547816 */ /* 0x000fe4000000005c */
[----:B------:R-:W-:Y:S03]  /*7b70*/  LOP3.LUT R87, R94, 0xff, RZ, 0xc0, !PT ;  /* 0x000000ff5e577812 */ /* 0x000fe600078ec0ff */
[--C-:B------:R-:W-:Y:S05]  /*7b80*/  HSET2.LE.AND R84, R84, R131.reuse, PT ;  /* 0x0000008354547233 */ /* 0x100fea0003803000 */
[----:B------:R-:W-:Y:S02]  /*7b90*/  LOP3.LUT R89, R84, R89, RZ, 0xc0, !PT ;  /* 0x0000005954597212 */ /* 0x000fe400078ec0ff */
[----:B------:R-:W-:Y:S04]  /*7ba0*/  LOP3.LUT R84, R94, 0xffff, RZ, 0xc0, !PT ;  /* 0x0000ffff5e547812 */ /* 0x000fe800078ec0ff */
[----:B------:R-:W-:Y:S04]  /*7bb0*/  SHF.R.U32.HI R84, RZ, 0x8, R84 ;  /* 0x00000008ff547819 */ /* 0x000fe80000011654 */
[----:B------:R-:W-:Y:S02]  /*7bc0*/  PRMT R84, R87, 0x5410, R84 ;  /* 0x0000541057547816 */ /* 0x000fe40000000054 */
[----:B-1----:R-:W-:Y:S03]  /*7bd0*/  F2FP.PACK_AB R87, R110, R111 ;  /* 0x0000006f6e57723e */ /* 0x002fe600000000ff */
[--C-:B------:R-:W-:Y:S01]  /*7be0*/  HSET2.LE.AND R96, R84, R131.reuse, PT ;  /* 0x0000008354607233 */ /* 0x100fe20003803000 */
[--C-:B------:R-:W-:Y:S02]  /*7bf0*/  SHF.R.U32.HI R84, RZ, 0x10, R94.reuse ;  /* 0x00000010ff547819 */ /* 0x100fe4000001165e */
[----:B------:R-:W-:Y:S02]  /*7c00*/  SHF.R.U32.HI R94, RZ, 0x18, R94 ;  /* 0x00000018ff5e7819 */ /* 0x000fe4000001165e */
[----:B------:R-:W-:Y:S02]  /*7c10*/  LOP3.LUT R96, R96, R87, RZ, 0xc0, !PT ;  /* 0x0000005760607212 */ /* 0x000fe400078ec0ff */
[----:B------:R-:W-:Y:S02]  /*7c20*/  LOP3.LUT R87, R84, 0xff, RZ, 0xc0, !PT ;  /* 0x000000ff54577812 */ /* 0x000fe400078ec0ff */
[C---:B------:R-:W-:Y:S01]  /*7c30*/  F2FP.PACK_AB R84, R136.reuse, R147 ;  /* 0x000000938854723e */ /* 0x040fe200000000ff */
[----:B------:R-:W-:Y:S01]  /*7c40*/  FADD.FTZ R147, R147, R106 ;  /* 0x0000006a93937221 */ /* 0x000fe20000010000 */
[----:B------:R-:W-:Y:S03]  /*7c50*/  PRMT R94, R87, 0x5410, R94 ;  /* 0x00005410575e7816 */ /* 0x000fe6000000005e */
[----:B------:R-:W-:Y:S02]  /*7c60*/  FADD.FTZ R136, R136, R147 ;  /* 0x0000009388887221 */ /* 0x000fe40000010000 */
[--C-:B------:R-:W-:Y:S01]  /*7c70*/  HSET2.LE.AND R97, R94, R131.reuse, PT ;  /* 0x000000835e617233 */ /* 0x100fe20003803000 */
[----:B------:R-:W-:Y:S01]  /*7c80*/  FFMA.FTZ R147, R30, c[0x0][0x23c], -R86 ;  /* 0x00008f001e937a23 */ /* 0x000fe20000010856 */
[----:B------:R-:W1:Y:S03]  /*7c90*/  LDSM.16.MT88.4 R92, [R114+0x6000] ;  /* 0x00600000725c783b */ /* 0x000e660000004200 */
[----:B------:R-:W-:Y:S02]  /*7ca0*/  LOP3.LUT R97, R97, R84, RZ, 0xc0, !PT ;  /* 0x0000005461617212 */ /* 0x000fe400078ec0ff */
[----:B------:R-:W-:Y:S01]  /*7cb0*/  LOP3.LUT R84, R145, UR27, R101, 0x96, !PT ;  /* 0x0000001b91547c12 */ /* 0x000fe2000f8e9665 */
        /* <DEDUP_REMOVED lines=18> */
[----:B------:R-:W1:Y:S08]  /*7de0*/  LDSM.16.MT88.4 R88, [R114+0x6400] ;  /* 0x006400007258783b */ /* 0x000e700000004200 */
[----:B------:R-:W-:Y:S01]  /*7df0*/  LDSM.16.MT88.4 R92, [R114+0x6800] ;  /* 0x00680000725c783b */ /* 0x000fe20000004200 */
        /* <DEDUP_REMOVED lines=18> */
[----:B------:R-:W-:Y:S01]  /*7f20*/  LOP3.LUT R84, R109, UR14, R88, 0x96, !PT ;  /* 0x0000000e6d547c12 */ /* 0x000fe2000f8e9658 */
[----:B------:R-:W-:Y:S01]  /*7f30*/  FFMA.FTZ R88, R24, c[0x0][0x23c], -R100 ;  /* 0x00008f0018587a23 */ /* 0x000fe20000010864 */
[----:B------:R-:W-:Y:S01]  /*7f40*/  LOP3.LUT R87, R89, UR16, R142, 0x96, !PT ;  /* 0x0000001059577c12 */ /* 0x000fe2000f8e968e */
[--C-:B------:R-:W-:Y:S02]  /*7f50*/  FFMA.FTZ R89, R22, c[0x0][0x23c], -R86.reuse ;  /* 0x00008f0016597a23 */ /* 0x100fe40000010856 */
[----:B------:R-:W-:Y:S04]  /*7f60*/  IMAD.WIDE.U32 R160, R84, -0x2daee0ad, RZ ;  /* 0xd2511f5354a07825 */ /* 0x000fe800078e00ff */
[----:B------:R-:W-:Y:S04]  /*7f70*/  IMAD.WIDE.U32 R158, R87, -0x2daee0ad, RZ ;  /* 0xd2511f53579e7825 */ /* 0x000fe800078e00ff */
[----:B------:R-:W-:Y:S01]  /*7f80*/  FFMA.FTZ R109, R23, c[0x0][0x23c], -R86 ;  /* 0x00008f00176d7a23 */ /* 0x000fe20000010856 */
[----:B------:R-:W-:Y:S01]  /*7f90*/  LOP3.LUT R87, R159, UR13, R140, 0x96, !PT ;  /* 0x0000000d9f577c12 */ /* 0x000fe2000f8e968c */
[----:B------:R-:W-:Y:S01]  /*7fa0*/  FFMA.FTZ R84, R21, c[0x0][0x23c], -R100 ;  /* 0x00008f0015547a23 */ /* 0x000fe20000010864 */
[----:B------:R-:W-:Y:S03]  /*7fb0*/  LOP3.LUT R158, R161, UR11, R158, 0x96, !PT ;  /* 0x0000000ba19e7c12 */ /* 0x000fe6000f8e969e */
[----:B------:R-:W-:Y:S01]  /*7fc0*/  IMAD.WIDE.U32 R156, R87, -0x326172a9, RZ ;  /* 0xcd9e8d57579c7825 */ /* 0x000fe200078e00ff */
[----:B------:R-:W-:Y:S03]  /*7fd0*/  MUFU.EX2 R109, R109 ;  /* 0x0000006d006d7308 */ /* 0x000fe60000000800 */
[----:B------:R-:W-:Y:S01]  /*7fe0*/  IMAD.WIDE.U32 R158, R158, -0x326172a9, RZ ;  /* 0xcd9e8d579e9e7825 */ /* 0x000fe200078e00ff */
[----:B------:R-:W-:Y:S04]  /*7ff0*/  LOP3.LUT R108, R157, UR12, R108, 0x96, !PT ;  /* 0x0000000c9d6c7c12 */ /* 0x000fe8000f8e966c */
[----:B------:R-:W-:Y:S01]  /*8000*/  LOP3.LUT R156, R159, UR10, R156, 0x96, !PT ;  /* 0x0000000a9f9c7c12 */ /* 0x000fe2000f8e969c */
[----:B------:R-:W-:Y:S01]  /*8010*/  IMAD.WIDE.U32 R90, R108, -0x2daee0ad, RZ ;  /* 0xd2511f536c5a7825 */ /* 0x000fe200078e00ff */
[----:B------:R-:W-:Y:S03]  /*8020*/  MUFU.EX2 R84, R84 ;  /* 0x0000005400547308 */ /* 0x000fe60000000800 */
[----:B------:R-:W-:Y:S01]  /*8030*/  IMAD.WIDE.U32 R156, R156, -0x2daee0ad, RZ ;  /* 0xd2511f539c9c7825 */ /* 0x000fe200078e00ff */
[----:B------:R-:W-:Y:S04]  /*8040*/  LOP3.LUT R160, R91, UR9, R160, 0x96, !PT ;  /* 0x000000095ba07c12 */ /* 0x000fe8000f8e96a0 */
[----:B------:R-:W-:Y:S01]  /*8050*/  LOP3.LUT R87, R157, UR7, R90, 0x96, !PT ;  /* 0x000000079d577c12 */ /* 0x000fe2000f8e965a */
[----:B------:R-:W-:Y:S01]  /*8060*/  IMAD.WIDE.U32 R160, R160, -0x326172a9, RZ ;  /* 0xcd9e8d57a0a07825 */ /* 0x000fe200078e00ff */
[----:B------:R1:W2:Y:S03]  /*8070*/  MUFU.EX2 R108, R89 ;  /* 0x00000059006c7308 */ /* 0x0002a60000000800 */
[----:B------:R-:W-:Y:S01]  /*8080*/  IMAD.WIDE.U32 R150, R87, -0x326172a9, RZ ;  /* 0xcd9e8d5757967825 */ /* 0x000fe200078e00ff */
[----:B------:R-:W-:Y:S04]  /*8090*/  LOP3.LUT R158, R161, UR8, R158, 0x96, !PT ;  /* 0x00000008a19e7c12 */ /* 0x000fe8000f8e969e */
[--C-:B------:R-:W-:Y:S01]  /*80a0*/  SHF.R.U32.HI R91, RZ, 0x10, R150.reuse ;  /* 0x00000010ff5b7819 */ /* 0x100fe20000011696 */
[----:B------:R-:W-:Y:S01]  /*80b0*/  IMAD.WIDE.U32 R158, R158, -0x2daee0ad, RZ ;  /* 0xd2511f539e9e7825 */ /* 0x000fe200078e00ff */
[----:B------:R3:W4:Y:S01]  /*80c0*/  MUFU.EX2 R157, R88 ;  /* 0x00000058009d7308 */ /* 0x0007220000000800 */
[C---:B------:R-:W-:Y:S02]  /*80d0*/  LOP3.LUT R87, R150.reuse, 0xffff, RZ, 0xc0, !PT ;  /* 0x0000ffff96577812 */ /* 0x040fe400078ec0ff */
[----:B------:R-:W-:Y:S02]  /*80e0*/  LOP3.LUT R91, R91, 0xff, RZ, 0xc0, !PT ;  /* 0x000000ff5b5b7812 */ /* 0x000fe400078ec0ff */
[----:B------:R-:W-:Y:S02]  /*80f0*/  LOP3.LUT R90, R150, 0xff, RZ, 0xc0, !PT ;  /* 0x000000ff965a7812 */ /* 0x000fe400078ec0ff */
[----:B------:R-:W-:Y:S02]  /*8100*/  SHF.R.U32.HI R150, RZ, 0x18, R150 ;  /* 0x00000018ff967819 */ /* 0x000fe40000011696 */
[----:B------:R-:W-:Y:S01]  /*8110*/  LOP3.LUT R96, R151, UR17, R160, 0x96, !PT ;  /* 0x0000001197607c12 */ /* 0x000fe2000f8e96a0 */
[----:B------:R-:W-:Y:S01]  /*8120*/  FFMA.FTZ R151, R32, c[0x0][0x23c], -R100 ;  /* 0x00008f0020977a23 */ /* 0x000fe20000010864 */
[----:B------:R-:W-:Y:S01]  /*8130*/  PRMT R150, R91, 0x5410, R150 ;  /* 0x000054105b967816 */ /* 0x000fe20000000096 */
[----:B------:R-:W-:Y:S01]  /*8140*/  FADD.FTZ R91, R111, R146 ;  /* 0x000000926f5b7221 */ /* 0x000fe20000010000 */
[----:B------:R-:W-:Y:S01]  /*8150*/  SHF.R.U32.HI R87, RZ, 0x8, R87 ;  /* 0x00000008ff577819 */ /* 0x000fe20000011657 */
[----:B------:R-:W-:Y:S01]  /*8160*/  FFMA.FTZ R146, R27, c[0x0][0x23c], -R86 ;  /* 0x00008f001b927a23 */ /* 0x000fe20000010856 */
[----:B-1----:R-:W-:Y:S01]  /*8170*/  LOP3.LUT R89, R96, 0xffff, RZ, 0xc0, !PT ;  /* 0x0000ffff60597812 */ /* 0x002fe200078ec0ff */
[----:B------:R-:W-:Y:S01]  /*8180*/  FADD.FTZ R91, R110, R91 ;  /* 0x0000005b6e5b7221 */ /* 0x000fe20000010000 */
[----:B------:R-:W-:Y:S01]  /*8190*/  PRMT R90, R90, 0x5410, R87 ;  /* 0x000054105a5a7816 */ /* 0x000fe20000000057 */
[----:B------:R-:W-:Y:S01]  /*81a0*/  MUFU.EX2 R151, R151 ;  /* 0x0000009700977308 */ /* 0x000fe20000000800 */
[----:B------:R-:W-:Y:S01]  /*81b0*/  SHF.R.U32.HI R87, RZ, 0x10, R96 ;  /* 0x00000010ff577819 */ /* 0x000fe20000011660 */
[----:B------:R-:W-:Y:S01]  /*81c0*/  FADD.FTZ R106, R102, R91 ;  /* 0x0000005b666a7221 */ /* 0x000fe20000010000 */
[----:B------:R-:W-:Y:S01]  /*81d0*/  SHF.R.U32.HI R89, RZ, 0x8, R89 ;  /* 0x00000008ff597819 */ /* 0x000fe20000011659 */
[--C-:B------:R-:W-:Y:S01]  /*81e0*/  HSET2.LE.AND R90, R90, R131.reuse, PT ;  /* 0x000000835a5a7233 */ /* 0x100fe20003803000 */
[----:B------:R-:W-:Y:S01]  /*81f0*/  LOP3.LUT R87, R87, 0xff, RZ, 0xc0, !PT ;  /* 0x000000ff57577812 */ /* 0x000fe200078ec0ff */
[--C-:B------:R-:W-:Y:S01]  /*8200*/  HSET2.LE.AND R91, R150, R131.reuse, PT ;  /* 0x00000083965b7233 */ /* 0x100fe20003803000 */
[----:B---3--:R-:W-:Y:S01]  /*8210*/  LOP3.LUT R88, R96, 0xff, RZ, 0xc0, !PT ;  /* 0x000000ff60587812 */ /* 0x008fe200078ec0ff */
[----:B------:R-:W-:Y:S01]  /*8220*/  FADD.FTZ R106, R105, R106 ;  /* 0x0000006a696a7221 */ /* 0x000fe20000010000 */
[----:B------:R-:W-:Y:S01]  /*8230*/  SHF.R.U32.HI R96, RZ, 0x18, R96 ;  /* 0x00000018ff607819 */ /* 0x000fe20000011660 */
[----:B------:R-:W1:Y:S01]  /*8240*/  MUFU.EX2 R146, R146 ;  /* 0x0000009200927308 */ /* 0x000e620000000800 */
[----:B------:R-:W-:Y:S01]  /*8250*/  PRMT R88, R88, 0x5410, R89 ;  /* 0x0000541058587816 */ /* 0x000fe20000000059 */
[----:B------:R-:W-:Y:S01]  /*8260*/  FFMA.FTZ R150, R31, c[0x0][0x23c], -R86 ;  /* 0x00008f001f967a23 */ /* 0x000fe20000010856 */
[----:B------:R-:W-:Y:S01]  /*8270*/  PRMT R96, R87, 0x5410, R96 ;  /* 0x0000541057607816 */ /* 0x000fe20000000060 */
[----:B------:R-:W-:Y:S01]  /*8280*/  FFMA.FTZ R86, R35, c[0x0][0x23c], -R86 ;  /* 0x00008f0023567a23 */ /* 0x000fe20000010856 */
[----:B--2---:R-:W-:Y:S01]  /*8290*/  F2FP.PACK_AB R32, R109, R108 ;  /* 0x0000006c6d20723e */ /* 0x004fe200000000ff */
[--C-:B------:R-:W-:Y:S01]  /*82a0*/  HSET2.LE.AND R88, R88, R131.reuse, PT ;  /* 0x0000008358587233 */ /* 0x100fe20003803000 */
[----:B------:R-:W-:Y:S01]  /*82b0*/  F2FP.PACK_AB R87, R84, R155 ;  /* 0x0000009b5457723e */ /* 0x000fe200000000ff */
[--C-:B------:R-:W-:Y:S01]  /*82c0*/  HSET2.LE.AND R89, R96, R131.reuse, PT ;  /* 0x0000008360597233 */ /* 0x100fe20003803000 */
[----:B----4-:R-:W-:Y:S01]  /*82d0*/  F2FP.PACK_AB R33, R148, R157 ;  /* 0x0000009d9421723e */ /* 0x010fe200000000ff */
[----:B------:R-:W2:Y:S01]  /*82e0*/  LDSM.16.MT88.4 R96, [R112+0x6800] ;  /* 0x006800007060783b */ /* 0x000ea20000004200 */
[----:B------:R-:W-:Y:S01]  /*82f0*/  LOP3.LUT R88, R88, R87, RZ, 0xc0, !PT ;  /* 0x0000005758587212 */ /* 0x000fe200078ec0ff */
[----:B------:R-:W-:Y:S01]  /*8300*/  FADD.FTZ R35, R155, R106 ;  /* 0x0000006a9b237221 */ /* 0x000fe20000010000 */
[----:B------:R-:W-:Y:S01]  /*8310*/  LOP3.LUT R89, R89, R32, RZ, 0xc0, !PT ;  /* 0x0000002059597212 */ /* 0x000fe200078ec0ff */
[----:B------:R-:W-:Y:S01]  /*8320*/  MUFU.EX2 R155, R86 ;  /* 0x00000056009b7308 */ /* 0x000fe20000000800 */
[----:B------:R-:W-:Y:S01]  /*8330*/  LOP3.LUT R90, R90, R33, RZ, 0xc0, !PT ;  /* 0x000000215a5a7212 */ /* 0x000fe200078ec0ff */
[----:B------:R-:W-:Y:S01]  /*8340*/  FADD.FTZ R33, R103, R136 ;  /* 0x0000008867217221 */ /* 0x000fe20000010000 */
[----:B------:R-:W-:Y:S01]  /*8350*/  LOP3.LUT R156, R159, UR18, R156, 0x96, !PT ;  /* 0x000000129f9c7c12 */ /* 0x000fe2000f8e969c */
[----:B------:R-:W-:Y:S01]  /*8360*/  LDSM.16.MT88.4 R100, [R112+0x8800] ;  /* 0x008800007064783b */ /* 0x000fe20000004200 */
[----:B------:R-:W-:Y:S01]  /*8370*/  LOP3.LUT R87, R158, 0xffff, RZ, 0xc0, !PT ;  /* 0x0000ffff9e577812 */ /* 0x000fe200078ec0ff */
[----:B------:R-:W-:Y:S01]  /*8380*/  FADD.FTZ R33, R104, R33 ;  /* 0x0000002168217221 */ /* 0x000fe20000010000 */
[----:B------:R-:W-:Y:S02]  /*8390*/  LOP3.LUT R34, R158, 0xff, RZ, 0xc0, !PT ;  /* 0x000000ff9e227812 */ /* 0x000fe400078ec0ff */
[----:B------:R-:W-:Y:S01]  /*83a0*/  SHF.R.U32.HI R87, RZ, 0x8, R87 ;  /* 0x00000008ff577819 */ /* 0x000fe20000011657 */
[----:B------:R3:W4:Y:S01]  /*83b0*/  MUFU.EX2 R136, R107 ;  /* 0x0000006b00887308 */ /* 0x0007220000000800 */
[----:B-1----:R-:W-:Y:S01]  /*83c0*/  F2FP.PACK_AB R32, R146, R149 ;  /* 0x000000959220723e */ /* 0x002fe200000000ff */
[----:B------:R-:W-:Y:S01]  /*83d0*/  FADD.FTZ R108, R108, R33 ;  /* 0x000000216c6c7221 */ /* 0x000fe20000010000 */
[----:B------:R-:W-:Y:S02]  /*83e0*/  PRMT R34, R34, 0x5410, R87 ;  /* 0x0000541022227816 */ /* 0x000fe40000000057 */
[----:B------:R-:W-:Y:S02]  /*83f0*/  LOP3.LUT R91, R91, R32, RZ, 0xc0, !PT ;  /* 0x000000205b5b7212 */ /* 0x000fe400078ec0ff */
[----:B------:R-:W-:Y:S01]  /*8400*/  SHF.R.U32.HI R87, RZ, 0x10, R156 ;  /* 0x00000010ff577819 */ /* 0x000fe2000001169c */
[--C-:B------:R-:W-:Y:S01]  /*8410*/  HSET2.LE.AND R34, R34, R131.reuse, PT ;  /* 0x0000008322227233 */ /* 0x100fe20003803000 */
[--C-:B------:R-:W-:Y:S01]  /*8420*/  SHF.R.U32.HI R32, RZ, 0x10, R158.reuse ;  /* 0x00000010ff207819 */ /* 0x100fe2000001169e */
[----:B------:R-:W1:Y:S01]  /*8430*/  MUFU.EX2 R150, R150 ;  /* 0x0000009600967308 */ /* 0x000e620000000800 */
[----:B------:R-:W-:Y:S01]  /*8440*/  LOP3.LUT R87, R87, 0xff, RZ, 0xc0, !PT ;  /* 0x000000ff57577812 */ /* 0x000fe200078ec0ff */
[C---:B------:R-:W-:Y:S01]  /*8450*/  HMMA.16816.F32 R36, R88.reuse, R92, R36 ;  /* 0x0000005c5824723c */ /* 0x040fe20000001824 */
[----:B------:R-:W-:Y:S02]  /*8460*/  SHF.R.U32.HI R31, RZ, 0x18, R158 ;  /* 0x00000018ff1f7819 */ /* 0x000fe4000001169e */
[----:B------:R-:W-:Y:S04]  /*8470*/  LOP3.LUT R32, R32, 0xff, RZ, 0xc0, !PT ;  /* 0x000000ff20207812 */ /* 0x000fe800078ec0ff */
[----:B------:R-:W-:Y:S01]  /*8480*/  PRMT R32, R32, 0x5410, R31 ;  /* 0x0000541020207816 */ /* 0x000fe2000000001f */
[C---:B------:R-:W-:Y:S01]  /*8490*/  HMMA.16816.F32 R40, R88.reuse, R94, R40 ;  /* 0x0000005e5828723c */ /* 0x040fe20000001828 */
[----:B------:R-:W5:Y:S03]  /*84a0*/  LDSM.16.MT88.4 R92, [R114+0x7800] ;  /* 0x00780000725c783b */ /* 0x000f660000004200 */
[----:B------:R-:W-:Y:S04]  /*84b0*/  F2FP.PACK_AB R31, R152, R151 ;  /* 0x00000097981f723e */ /* 0x000fe800000000ff */
[C---:B--2---:R-:W-:Y:S01]  /*84c0*/  HMMA.16816.F32 R44, R88.reuse, R96, R44 ;  /* 0x00000060582c723c */ /* 0x044fe2000000182c */
[----:B---3--:R-:W-:Y:S03]  /*84d0*/  LDSM.16.MT88.4 R104, [R114+0x8c00] ;  /* 0x008c00007268783b */ /* 0x008fe60000004200 */
[----:B------:R-:W-:Y:S04]  /*84e0*/  LOP3.LUT R34, R34, R31, RZ, 0xc0, !PT ;  /* 0x0000001f22227212 */ /* 0x000fe800078ec0ff */
[C---:B------:R-:W-:Y:S01]  /*84f0*/  HMMA.16816.F32 R48, R88.reuse, R98, R48 ;  /* 0x000000625830723c */ /* 0x040fe20000001830 */
[----:B------:R-:W2:Y:S07]  /*8500*/  LDSM.16.MT88.4 R96, [R112+0x7800] ;  /* 0x007800007060783b */ /* 0x000eae0000004200 */
[C---:B-----5:R-:W-:Y:S08]  /*8510*/  HMMA.16816.F32 R52, R88.reuse, R92, R52 ;  /* 0x0000005c5834723c */ /* 0x060ff00000001834 */
[C---:B------:R-:W-:Y:S01]  /*8520*/  HMMA.16816.F32 R56, R88.reuse, R94, R56 ;  /* 0x0000005e5838723c */ /* 0x040fe20000001838 */
[----:B------:R-:W3:Y:S07]  /*8530*/  LDSM.16.MT88.4 R92, [R114+0x8800] ;  /* 0x00880000725c783b */ /* 0x000eee0000004200 */
[C---:B--2---:R-:W-:Y:S08]  /*8540*/  HMMA.16816.F32 R60, R88.reuse, R96, R60 ;  /* 0x00000060583c723c */ /* 0x044ff0000000183c */
[C---:B------:R-:W-:Y:S01]  /*8550*/  HMMA.16816.F32 R64, R88.reuse, R98, R64 ;  /* 0x000000625840723c */ /* 0x040fe20000001840 */
[----:B------:R-:W2:Y:S07]  /*8560*/  LDSM.16.MT88.4 R96, [R114+0x6c00] ;  /* 0x006c00007260783b */ /* 0x000eae0000004200 */
[C---:B---3--:R-:W-:Y:S07]  /*8570*/  HMMA.16816.F32 R68, R88.reuse, R92, R68 ;  /* 0x0000005c5844723c */ /* 0x048fee0000001844 */
[C---:B------:R-:W-:Y:S01]  /*8580*/  LOP3.LUT R92, R156.reuse, 0xff, RZ, 0xc0, !PT ;  /* 0x000000ff9c5c7812 */ /* 0x040fe200078ec0ff */
[C---:B------:R-:W-:Y:S01]  /*8590*/  HMMA.16816.F32 R72, R88.reuse, R94, R72 ;  /* 0x0000005e5848723c */ /* 0x040fe20000001848 */
[----:B------:R-:W-:Y:S03]  /*85a0*/  LOP3.LUT R93, R156, 0xffff, RZ, 0xc0, !PT ;  /* 0x0000ffff9c5d7812 */ /* 0x000fe600078ec0ff */
[----:B------:R-:W-:Y:S02]  /*85b0*/  SHF.R.U32.HI R156, RZ, 0x18, R156 ;  /* 0x00000018ff9c7819 */ /* 0x000fe4000001169c */
[----:B------:R-:W-:Y:S01]  /*85c0*/  SHF.R.U32.HI R93, RZ, 0x8, R93 ;  /* 0x00000008ff5d7819 */ /* 0x000fe2000001165d */
[----:B------:R-:W-:Y:S01]  /*85d0*/  FADD.FTZ R94, R84, R35 ;  /* 0x00000023545e7221 */ /* 0x000fe20000010000 */
[C---:B------:R-:W-:Y:S01]  /*85e0*/  HMMA.16816.F32 R76, R88.reuse, R100, R76 ;  /* 0x00000064584c723c */ /* 0x040fe2000000184c */
[----:B------:R-:W-:Y:S03]  /*85f0*/  PRMT R84, R87, 0x5410, R156 ;  /* 0x0000541057547816 */ /* 0x000fe6000000009c */
[----:B------:R-:W-:Y:S01]  /*8600*/  PRMT R86, R92, 0x5410, R93 ;  /* 0x000054105c567816 */ /* 0x000fe2000000005d */
[----:B------:R-:W-:Y:S01]  /*8610*/  FADD.FTZ R157, R157, R94 ;  /* 0x0000005e9d9d7221 */ /* 0x000fe20000010000 */
[----:B----4-:R-:W-:Y:S01]  /*8620*/  F2FP.PACK_AB R87, R136, R153 ;  /* 0x000000998857723e */ /* 0x010fe200000000ff */
[----:B------:R-:W-:Y:S01]  /*8630*/  LDSM.16.MT88.4 R92, [R114+0x7c00] ;  /* 0x007c0000725c783b */ /* 0x000fe20000004200 */
[----:B------:R-:W-:Y:S01]  /*8640*/  HMMA.16816.F32 R80, R88, R102, R80 ;  /* 0x000000665850723c */ /* 0x000fe20000001850 */
[--C-:B------:R-:W-:Y:S03]  /*8650*/  HSET2.LE.AND R35, R32, R131.reuse, PT ;  /* 0x0000008320237233 */ /* 0x100fe60003803000 */
[--C-:B------:R-:W-:Y:S01]  /*8660*/  HSET2.LE.AND R32, R86, R131.reuse, PT ;  /* 0x0000008356207233 */ /* 0x100fe20003803000 */
[----:B-1----:R-:W-:Y:S01]  /*8670*/  F2FP.PACK_AB R86, R150, R147 ;  /* 0x000000939656723e */ /* 0x002fe200000000ff */
[----:B------:R-:W-:Y:S01]  /*8680*/  HSET2.LE.AND R33, R84, R131, PT ;  /* 0x0000008354217233 */ /* 0x000fe20003803000 */
[----:B------:R-:W1:Y:S01]  /*8690*/  LDSM.16.MT88.4 R88, [R112+0x6c00] ;  /* 0x006c00007058783b */ /* 0x000e620000004200 */
[----:B------:R-:W-:Y:S01]  /*86a0*/  F2FP.PACK_AB R84, R155, R154 ;  /* 0x0000009a9b54723e */ /* 0x000fe200000000ff */
[----:B------:R-:W-:Y:S03]  /*86b0*/  FADD.FTZ R156, R109, R108 ;  /* 0x0000006c6d9c7221 */ /* 0x000fe60000010000 */
[----:B------:R-:W-:Y:S01]  /*86c0*/  LOP3.LUT R32, R32, R87, RZ, 0xc0, !PT ;  /* 0x0000005720207212 */ /* 0x000fe200078ec0ff */
[----:B------:R-:W-:Y:S01]  /*86d0*/  FADD.FTZ R149, R149, R156 ;  /* 0x0000009c95957221 */ /* 0x000fe20000010000 */
[----:B------:R-:W-:Y:S01]  /*86e0*/  LOP3.LUT R33, R33, R86, RZ, 0xc0, !PT ;  /* 0x0000005621217212 */ /* 0x000fe200078ec0ff */
[----:B------:R-:W3:Y:S01]  /*86f0*/  LDSM.16.MT88.4 R100, [R112+0x7c00] ;  /* 0x007c00007064783b */ /* 0x000ee20000004200 */
[----:B------:R-:W-:Y:S01]  /*8700*/  LOP3.LUT R35, R35, R84, RZ, 0xc0, !PT ;  /* 0x0000005423237212 */ /* 0x000fe200078ec0ff */
[----:B------:R-:W-:Y:S02]  /*8710*/  FADD.FTZ R148, R148, R157 ;  /* 0x0000009d94947221 */ /* 0x000fe40000010000 */
[----:B------:R-:W-:Y:S02]  /*8720*/  FADD.FTZ R146, R146, R149 ;  /* 0x0000009592927221 */ /* 0x000fe40000010000 */
[----:B------:R-:W-:Y:S02]  /*8730*/  FADD.FTZ R153, R153, R148 ;  /* 0x0000009499997221 */ /* 0x000fe40000010000 */
[C---:B--2---:R-:W-:Y:S01]  /*8740*/  HMMA.16816.F32 R36, R32.reuse, R96, R36 ;  /* 0x000000602024723c */ /* 0x044fe20000001824 */
[----:B------:R-:W2:Y:S01]  /*8750*/  LDSM.16.MT88.4 R108, [R112+0x8c00] ;  /* 0x008c0000706c783b */ /* 0x000ea20000004200 */
[----:B------:R-:W-:Y:S02]  /*8760*/  FADD.FTZ R147, R147, R146 ;  /* 0x0000009293937221 */ /* 0x000fe40000010000 */
[----:B------:R-:W-:Y:S02]  /*8770*/  FADD.FTZ R136, R136, R153 ;  /* 0x0000009988887221 */ /* 0x000fe40000010000 */
[----:B------:R-:W-:Y:S02]  /*8780*/  FADD.FTZ R147, R150, R147 ;  /* 0x0000009396937221 */ /* 0x000fe40000010000 */
[C---:B------:R-:W-:Y:S08]  /*8790*/  HMMA.16816.F32 R40, R32.reuse, R98, R40 ;  /* 0x000000622028723c */ /* 0x040ff00000001828 */
[C---:B-1----:R-:W-:Y:S08]  /*87a0*/  HMMA.16816.F32 R44, R32.reuse, R88, R44 ;  /* 0x00000058202c723c */ /* 0x042ff0000000182c */
[C---:B------:R-:W-:Y:S08]  /*87b0*/  HMMA.16816.F32 R48, R32.reuse, R90, R48 ;  /* 0x0000005a2030723c */ /* 0x040ff00000001830 */
[C---:B------:R-:W-:Y:S08]  /*87c0*/  HMMA.16816.F32 R52, R32.reuse, R92, R52 ;  /* 0x0000005c2034723c */ /* 0x040ff00000001834 */
[C---:B------:R-:W-:Y:S08]  /*87d0*/  HMMA.16816.F32 R56, R32.reuse, R94, R56 ;  /* 0x0000005e2038723c */ /* 0x040ff00000001838 */
[C---:B---3--:R-:W-:Y:S08]  /*87e0*/  HMMA.16816.F32 R60, R32.reuse, R100, R60 ;  /* 0x00000064203c723c */ /* 0x048ff0000000183c */
[C---:B------:R-:W-:Y:S08]  /*87f0*/  HMMA.16816.F32 R64, R32.reuse, R102, R64 ;  /* 0x000000662040723c */ /* 0x040ff00000001840 */
[C---:B------:R-:W-:Y:S08]  /*8800*/  HMMA.16816.F32 R68, R32.reuse, R104, R68 ;  /* 0x000000682044723c */ /* 0x040ff00000001844 */
[C---:B------:R-:W-:Y:S08]  /*8810*/  HMMA.16816.F32 R72, R32.reuse, R106, R72 ;  /* 0x0000006a2048723c */ /* 0x040ff00000001848 */
[C---:B--2---:R-:W-:Y:S07]  /*8820*/  HMMA.16816.F32 R76, R32.reuse, R108, R76 ;  /* 0x0000006c204c723c */ /* 0x044fee000000184c */
[----:B------:R-:W-:Y:S01]  /*8830*/  FADD.FTZ R109, R151, R136 ;  /* 0x00000088976d7221 */ /* 0x000fe20000010000 */
[----:B------:R-:W-:Y:S01]  /*8840*/  HMMA.16816.F32 R80, R32, R110, R80 ;  /* 0x0000006e2050723c */ /* 0x000fe20000001850 */
[----:B------:R-:W-:Y:S03]  /*8850*/  FADD.FTZ R108, R154, R147 ;  /* 0x000000939a6c7221 */ /* 0x000fe60000010000 */
[----:B------:R-:W-:Y:S02]  /*8860*/  FADD.FTZ R109, R152, R109 ;  /* 0x0000006d986d7221 */ /* 0x000fe40000010000 */
[----:B------:R-:W-:Y:S01]  /*8870*/  FADD.FTZ R108, R155, R108 ;  /* 0x0000006c9b6c7221 */ /* 0x000fe20000010000 */
[----:B------:R-:W-:-:S05]  /*8880*/  @P0 BRA `(.L_x_752) ;  /* 0xffffde9000000947 */ /* 0x000fca000383ffff */
.L_x_751:
[----:B------:R-:W1:Y:S01]  /*8890*/  SHFL.BFLY PT, R4, R109, 0x2, 0x1f ;  /* 0x0c401f006d047f89 */ /* 0x000e6200000e0000 */
[----:B------:R-:W-:Y:S01]  /*88a0*/  MOV R10, 0x3f800000 ;  /* 0x3f800000000a7802 */ /* 0x000fe20000000f00 */
[----:B------:R-:W-:Y:S01]  /*88b0*/  IMAD.MOV.U32 R11, RZ, RZ, 0x3f800000 ;  /* 0x3f800000ff0b7424 */ /* 0x000fe200078e00ff */
[----:B------:R-:W-:Y:S01]  /*88c0*/  BSSY B0, `(.L_x_755) ;  /* 0x00000db000007945 */ /* 0x000fe20003800000 */
[----:B------:R-:W2:Y:S01]  /*88d0*/  SHFL.BFLY PT, R3, R108, 0x2, 0x1f ;  /* 0x0c401f006c037f89 */ /* 0x000ea200000e0000 */
[----:B------:R-:W-:-:S03]  /*88e0*/  IMAD R12, R123, 0x10, R130 ;  /* 0x000000107b0c7824 */ /* 0x000fc600078e0282 */
[----:B------:R-:W3:Y:S01]  /*88f0*/  S2R R7, SR_TID.X ;  /* 0x0000000000077919 */ /* 0x000ee20000002100 */
[----:B-1----:R-:W-:Y:S02]  /*8900*/  FADD.FTZ R5, R4, R109 ;  /* 0x0000006d04057221 */ /* 0x002fe40000010000 */
[----:B--2---:R-:W-:-:S03]  /*8910*/  FADD.FTZ R3, R3, R108 ;  /* 0x0000006c03037221 */ /* 0x004fc60000010000 */
[----:B------:R-:W1:Y:S04]  /*8920*/  SHFL.BFLY PT, R4, R5, 0x1, 0x1f ;  /* 0x0c201f0005047f89 */ /* 0x000e6800000e0000 */
[----:B------:R-:W2:Y:S01]  /*8930*/  SHFL.BFLY PT, R8, R3, 0x1, 0x1f ;  /* 0x0c201f0003087f89 */ /* 0x000ea200000e0000 */
[----:B-1----:R-:W-:Y:S01]  /*8940*/  FADD.FTZ R9, R5, R4 ;  /* 0x0000000405097221 */ /* 0x002fe20000010000 */
[----:B---3--:R-:W-:Y:S01]  /*8950*/  SHF.R.S32.HI R4, RZ, 0x1f, R7 ;  /* 0x0000001fff047819 */ /* 0x008fe20000011407 */
[----:B--2---:R-:W-:-:S03]  /*8960*/  FADD.FTZ R8, R3, R8 ;  /* 0x0000000803087221 */ /* 0x004fc60000010000 */
[CC--:B------:R-:W-:Y:S02]  /*8970*/  LEA.HI R5, R4.reuse, R7.reuse, RZ, 0x2 ;  /* 0x0000000704057211 */ /* 0x0c0fe400078f10ff */
[----:B------:R-:W-:Y:S02]  /*8980*/  FSETP.NE.FTZ.AND P4, PT, R9, RZ, PT ;  /* 0x000000ff0900720b */ /* 0x000fe40003f95000 */
[-C--:B------:R-:W-:Y:S02]  /*8990*/  LEA.HI R4, R4, R7.reuse, RZ, 0x5 ;  /* 0x0000000704047211 */ /* 0x080fe400078f28ff */
[----:B------:R-:W-:Y:S02]  /*89a0*/  LOP3.LUT R6, R5, 0xfffffffc, RZ, 0xc0, !PT ;  /* 0xfffffffc05067812 */ /* 0x000fe400078ec0ff */
[----:B------:R-:W-:Y:S02]  /*89b0*/  SHF.R.S32.HI R3, RZ, 0x5, R4 ;  /* 0x00000005ff037819 */ /* 0x000fe40000011404 */
[----:B------:R-:W-:-:S02]  /*89c0*/  IADD3 R6, -R6, R7, RZ ;  /* 0x0000000706067210 */ /* 0x000fc40007ffe1ff */
[----:B------:R-:W-:Y:S02]  /*89d0*/  SHF.R.S32.HI R5, RZ, 0x2, R5 ;  /* 0x00000002ff057819 */ /* 0x000fe40000011405 */
[----:B------:R-:W-:Y:S01]  /*89e0*/  LEA R3, R3, R6, 0x8 ;  /* 0x0000000603037211 */ /* 0x000fe200078e40ff */
[----:B------:R-:W1:Y:S01]  /*89f0*/  @P4 MUFU.RCP R10, R9 ;  /* 0x00000009000a4308 */ /* 0x000e620000001000 */
[----:B------:R-:W-:Y:S02]  /*8a00*/  SHF.R.S32.HI R6, RZ, 0x1f, R5 ;  /* 0x0000001fff067819 */ /* 0x000fe40000011405 */
[----:B------:R-:W-:Y:S02]  /*8a10*/  FSETP.NE.FTZ.AND P3, PT, R8, RZ, PT ;  /* 0x000000ff0800720b */ /* 0x000fe40003f75000 */
[----:B------:R-:W-:Y:S02]  /*8a20*/  LEA.HI R6, R6, R5, RZ, 0x3 ;  /* 0x0000000506067211 */ /* 0x000fe400078f18ff */
[----:B------:R-:W-:Y:S01]  /*8a30*/  LOP3.LUT R4, R4, 0xffffffe0, RZ, 0xc0, !PT ;  /* 0xffffffe004047812 */ /* 0x000fe200078ec0ff */
[----:B------:R-:W-:Y:S01]  /*8a40*/  @P4 MUFU.LG2 R9, R9 ;  /* 0x0000000900094308 */ /* 0x000fe20000000c00 */
[----:B------:R-:W-:-:S03]  /*8a50*/  LOP3.LUT R6, R6, 0xfffffff8, RZ, 0xc0, !PT ;  /* 0xfffffff806067812 */ /* 0x000fc600078ec0ff */
[----:B------:R-:W-:Y:S02]  /*8a60*/  IMAD.IADD R4, R7, 0x1, -R4 ;  /* 0x0000000107047824 */ /* 0x000fe400078e0a04 */
[----:B------:R-:W-:Y:S02]  /*8a70*/  IMAD.IADD R6, R5, 0x1, -R6 ;  /* 0x0000000105067824 */ /* 0x000fe400078e0a06 */
[----:B-1----:R-:W-:Y:S01]  /*8a80*/  FMUL.FTZ R10, R10, c[0x0][0x2dc] ;  /* 0x0000b7000a0a7a20 */ /* 0x002fe20000410000 */
[----:B------:R-:W1:Y:S02]  /*8a90*/  @P3 MUFU.RCP R11, R8 ;  /* 0x00000008000b3308 */ /* 0x000e640000001000 */
[----:B------:R-:W-:Y:S01]  /*8aa0*/  LEA.HI R5, R6, R6, RZ, 0x1 ;  /* 0x0000000606057211 */ /* 0x000fe200078f08ff */
[C---:B------:R-:W-:Y:S02]  /*8ab0*/  FMUL.FTZ R36, R10.reuse, R36 ;  /* 0x000000240a247220 */ /* 0x040fe40000410000 */
[----:B------:R-:W-:-:S02]  /*8ac0*/  FMUL.FTZ R37, R10, R37 ;  /* 0x000000250a257220 */ /* 0x000fc40000410000 */
[C---:B------:R-:W-:Y:S01]  /*8ad0*/  FMUL.FTZ R40, R10.reuse, R40 ;  /* 0x000000280a287220 */ /* 0x040fe20000410000 */
[----:B------:R-:W2:Y:S01]  /*8ae0*/  @P3 MUFU.LG2 R8, R8 ;  /* 0x0000000800083308 */ /* 0x000ea20000000c00 */
        /* <DEDUP_REMOVED lines=32> */
[----:B-1----:R-:W-:Y:S01]  /*8cf0*/  FMUL.FTZ R11, R11, c[0x0][0x2dc] ;  /* 0x0000b7000b0b7a20 */ /* 0x002fe20000410000 */
[----:B------:R-:W-:Y:S01]  /*8d00*/  LOP3.LUT R5, R5, 0x3fffffe, RZ, 0xc0, !PT ;  /* 0x03fffffe05057812 */ /* 0x000fe200078ec0ff */
[----:B------:R-:W-:Y:S01]  /*8d10*/  @P4 FMUL.FTZ R9, R9, 0.69314718246459960938 ;  /* 0x3f31721809094820 */ /* 0x000fe20000410000 */
[C---:B------:R-:W-:Y:S01]  /*8d20*/  SHF.L.U32 R13, R10.reuse, 0x6, RZ ;  /* 0x000000060a0d7819 */ /* 0x040fe200000006ff */
[----:B------:R-:W-:Y:S01]  /*8d30*/  FMUL.FTZ R38, R11, R38 ;  /* 0x000000260b267220 */ /* 0x000fe20000410000 */
[----:B------:R-:W-:Y:S01]  /*8d40*/  LOP3.LUT P0, RZ, R10, 0x2, RZ, 0xc0, !PT ;  /* 0x000000020aff7812 */ /* 0x000fe2000780c0ff */
[----:B------:R-:W-:Y:S01]  /*8d50*/  IMAD.IADD R6, R6, 0x1, -R5 ;  /* 0x0000000106067824 */ /* 0x000fe200078e0a05 */
[----:B------:R-:W-:Y:S01]  /*8d60*/  LOP3.LUT R13, R13, 0xc0, RZ, 0xc0, !PT ;  /* 0x000000c00d0d7812 */ /* 0x000fe200078ec0ff */
[C---:B------:R-:W-:Y:S01]  /*8d70*/  FMUL.FTZ R39, R11.reuse, R39 ;  /* 0x000000270b277220 */ /* 0x040fe20000410000 */
[----:B------:R-:W-:Y:S01]  /*8d80*/  LOP3.LUT R5, R10, 0x1, RZ, 0xc0, !PT ;  /* 0x000000010a057812 */ /* 0x000fe200078ec0ff */
[C---:B------:R-:W-:Y:S01]  /*8d90*/  FMUL.FTZ R42, R11.reuse, R42 ;  /* 0x0000002a0b2a7220 */ /* 0x040fe20000410000 */
[----:B------:R-:W-:Y:S01]  /*8da0*/  LEA R3, R6, R3, 0x4 ;  /* 0x0000000306037211 */ /* 0x000fe200078e20ff */
[----:B------:R-:W-:Y:S01]  /*8db0*/  FMUL.FTZ R43, R11, R43 ;  /* 0x0000002b0b2b7220 */ /* 0x000fe20000410000 */
        /* <DEDUP_REMOVED lines=11> */
[C---:B------:R-:W-:Y:S01]  /*8e70*/  FMUL.FTZ R54, R11.reuse, R54 ;  /* 0x000000360b367220 */ /* 0x040fe20000410000 */
[----:B------:R-:W-:Y:S01]  /*8e80*/  MOV R3, 0x20 ;  /* 0x0000002000037802 */ /* 0x000fe20000000f00 */
[----:B------:R-:W-:Y:S01]  /*8e90*/  FMUL.FTZ R55, R11, R55 ;  /* 0x000000370b377220 */ /* 0x000fe20000410000 */
[----:B------:R-:W-:Y:S01]  /*8ea0*/  IADD3 R17, R15, -0x10, RZ ;  /* 0xfffffff00f117810 */ /* 0x000fe20007ffe0ff */
[----:B------:R-:W-:Y:S01]  /*8eb0*/  FMUL.FTZ R58, R11, R58 ;  /* 0x0000003a0b3a7220 */ /* 0x000fe20000410000 */
[----:B------:R-:W-:Y:S01]  /*8ec0*/  SEL R10, R3, 0xffffffe0, !P0 ;  /* 0xffffffe0030a7807 */ /* 0x000fe20004000000 */
[----:B------:R-:W-:Y:S01]  /*8ed0*/  FMUL.FTZ R59, R11, R59 ;  /* 0x0000003b0b3b7220 */ /* 0x000fe20000410000 */
[----:B------:R-:W-:Y:S01]  /*8ee0*/  @P1 IADD3 R17, R15, 0x10, RZ ;  /* 0x000000100f111810 */ /* 0x000fe20007ffe0ff */
        /* <DEDUP_REMOVED lines=8> */
[C---:B------:R-:W-:Y:S01]  /*8f70*/  FMUL.FTZ R70, R11.reuse, R70 ;  /* 0x000000460b467220 */ /* 0x040fe20000410000 */
[----:B------:R-:W3:Y:S01]  /*8f80*/  LDC.U8 R6, c[0x0][0x328] ;  /* 0x0000ca00ff067b82 */ /* 0x000ee20000000000 */
        /* <DEDUP_REMOVED lines=11> */
[----:B------:R4:W-:Y:S01]  /*9040*/  STS [R17], R40 ;  /* 0x0000002811007388 */ /* 0x0009e20000000800 */
[----:B------:R-:W-:Y:S01]  /*9050*/  FMUL.FTZ R11, R11, R83 ;  /* 0x000000530b0b7220 */ /* 0x000fe20000410000 */
[----:B------:R-:W-:-:S02]  /*9060*/  F2FP.PACK_AB R70, R71, R70 ;  /* 0x000000464746723e */ /* 0x000fc400000000ff */
[----:B------:R5:W-:Y:S01]  /*9070*/  STS [R17+0x200], R42 ;  /* 0x0002002a11007388 */ /* 0x000be20000000800 */
[----:B------:R-:W-:Y:S02]  /*9080*/  F2FP.PACK_AB R74, R75, R74 ;  /* 0x0000004a4b4a723e */ /* 0x000fe400000000ff */
[----:B------:R-:W-:Y:S01]  /*9090*/  F2FP.PACK_AB R82, R11, R82 ;  /* 0x000000520b52723e */ /* 0x000fe200000000ff */
[----:B------:R-:W-:Y:S01]  /*90a0*/  IMAD.IADD R11, R15, 0x1, R10 ;  /* 0x000000010f0b7824 */ /* 0x000fe200078e020a */
[----:B------:R-:W-:Y:S01]  /*90b0*/  F2FP.PACK_AB R76, R77, R76 ;  /* 0x0000004c4d4c723e */ /* 0x000fe200000000ff */
[----:B------:R-:W2:Y:S01]  /*90c0*/  S2R R3, SR_CTAID.Y ;  /* 0x0000000000037919 */ /* 0x000ea20000002600 */
[----:B------:R-:W-:Y:S02]  /*90d0*/  F2FP.PACK_AB R78, R79, R78 ;  /* 0x0000004e4f4e723e */ /* 0x000fe400000000ff */
[----:B------:R-:W-:Y:S01]  /*90e0*/  F2FP.PACK_AB R80, R81, R80 ;  /* 0x000000505150723e */ /* 0x000fe200000000ff */
[----:B------:R5:W-:Y:S01]  /*90f0*/  STS [R11], R44 ;  /* 0x0000002c0b007388 */ /* 0x000be20000000800 */
[----:B-1----:R-:W-:-:S02]  /*9100*/  ISETP.NE.AND P5, PT, R5, RZ, PT ;  /* 0x000000ff0500720c */ /* 0x002fc40003fa5270 */
[C---:B---3--:R-:W-:Y:S01]  /*9110*/  ISETP.NE.AND P1, PT, R6.reuse, RZ, PT ;  /* 0x000000ff0600720c */ /* 0x048fe20003f25270 */
[----:B------:R-:W-:Y:S01]  /*9120*/  STS [R11+0x200], R46 ;  /* 0x0002002e0b007388 */ /* 0x000fe20000000800 */
[----:B------:R-:W-:Y:S02]  /*9130*/  ISETP.NE.AND P0, PT, R119, -0x1, PT ;  /* 0xffffffff7700780c */ /* 0x000fe40003f05270 */
[----:B------:R-:W-:Y:S01]  /*9140*/  ISETP.EQ.AND P1, PT, R5, RZ, P1 ;  /* 0x000000ff0500720c */ /* 0x000fe20000f22270 */
[----:B------:R-:W-:Y:S04]  /*9150*/  STS [R19], R48 ;  /* 0x0000003013007388 */ /* 0x000fe80000000800 */
[----:B------:R-:W-:Y:S02]  /*9160*/  STS [R19+0x200], R50 ;  /* 0x0002003213007388 */ /* 0x000fe40000000800 */
[----:B------:R-:W-:Y:S01]  /*9170*/  @P5 MOV R13, c[0x0][0x210] ;  /* 0x00008400000d5a02 */ /* 0x000fe20000000f00 */
[----:B------:R-:W-:Y:S01]  /*9180*/  @!P5 IMAD.MOV.U32 R5, RZ, RZ, c[0x0][0x214] ;  /* 0x00008500ff05d624 */ /* 0x000fe200078e00ff */
[----:B------:R-:W-:Y:S01]  /*9190*/  STS [R15+0x1000], R52 ;  /* 0x001000340f007388 */ /* 0x000fe20000000800 */
[----:B------:R-:W-:Y:S01]  /*91a0*/  @!P5 ISETP.NE.AND P2, PT, R6, RZ, PT ;  /* 0x000000ff0600d20c */ /* 0x000fe20003f45270 */
[----:B----4-:R-:W-:Y:S01]  /*91b0*/  @P0 IMAD.WIDE.U32 R40, R119, c[0x0][0x1e8], RZ ;  /* 0x00007a0077280a25 */ /* 0x010fe200078e00ff */
[----:B------:R-:W-:Y:S01]  /*91c0*/  @P5 MOV R10, 0x1 ;  /* 0x00000001000a5802 */ /* 0x000fe20000000f00 */
[----:B------:R-:W-:Y:S01]  /*91d0*/  STS [R15+0x1200], R54 ;  /* 0x001200360f007388 */ /* 0x000fe20000000800 */
[----:B--2---:R-:W-:Y:S01]  /*91e0*/  @!P0 SHF.R.S32.HI R7, RZ, 0x1f, R3 ;  /* 0x0000001fff078819 */ /* 0x004fe20000011403 */
[----:B------:R-:W-:Y:S01]  /*91f0*/  @P5 IMAD R13, R13, c[0x0][0x214], RZ ;  /* 0x000085000d0d5a24 */ /* 0x000fe200078e02ff */
[----:B------:R-:W-:Y:S01]  /*9200*/  @!P5 SEL R13, R5, c[0x0][0x234], !P2 ;  /* 0x00008d00050dda07 */ /* 0x000fe20005000000 */
[----:B------:R-:W-:Y:S01]  /*9210*/  STS [R17+0x1000], R56 ;  /* 0x0010003811007388 */ /* 0x000fe20000000800 */
[C---:B------:R-:W-:Y:S01]  /*9220*/  @P1 IMAD R14, R3.reuse, c[0x0][0x214], RZ ;  /* 0x00008500030e1a24 */ /* 0x040fe200078e02ff */
[----:B-----5:R-:W-:Y:S01]  /*9230*/  @!P1 CS2R R42, SRZ ;  /* 0x00000000002a9805 */ /* 0x020fe2000001ff00 */
[----:B------:R-:W-:Y:S01]  /*9240*/  @!P0 IMAD.WIDE.U32 R44, R3, c[0x0][0x1e0], RZ ;  /* 0x00007800032c8a25 */ /* 0x000fe200078e00ff */
[----:B------:R-:W-:Y:S03]  /*9250*/  STS [R17+0x1200], R58 ;  /* 0x0012003a11007388 */ /* 0x000fe60000000800 */
[----:B------:R-:W-:Y:S01]  /*9260*/  @!P5 IMAD R10, R13, c[0x0][0x1c0], RZ ;  /* 0x000070000d0ada24 */ /* 0x000fe200078e02ff */
[----:B------:R-:W-:Y:S03]  /*9270*/  STS [R11+0x1000], R60 ;  /* 0x0010003c0b007388 */ /* 0x000fe60000000800 */
[----:B------:R-:W-:Y:S01]  /*9280*/  IMAD R10, R3, R10, RZ ;  /* 0x0000000a030a7224 */ /* 0x000fe200078e02ff */
[----:B------:R-:W-:Y:S04]  /*9290*/  STS [R11+0x1200], R62 ;  /* 0x0012003e0b007388 */ /* 0x000fe80000000800 */
[----:B------:R-:W-:Y:S01]  /*92a0*/  STS [R19+0x1000], R64 ;  /* 0x0010004013007388 */ /* 0x000fe20000000800 */
[----:B------:R-:W-:-:S03]  /*92b0*/  SEL R10, R10, RZ, !P1 ;  /* 0x000000ff0a0a7207 */ /* 0x000fc60004800000 */
        /* <DEDUP_REMOVED lines=8> */
[----:B------:R3:W-:Y:S01]  /*9340*/  STS [R19+0x2200], R82 ;  /* 0x0022005213007388 */ /* 0x0007e20000000800 */
[----:B-1----:R-:W-:Y:S01]  /*9350*/  @P0 MOV R15, R40 ;  /* 0x00000028000f0202 */ /* 0x002fe20000000f00 */
[----:B------:R-:W-:Y:S01]  /*9360*/  @!P0 IMAD R40, R7, c[0x0][0x1e0], RZ ;  /* 0x0000780007288a24 */ /* 0x000fe200078e02ff */
[----:B------:R-:W-:Y:S01]  /*9370*/  MOV R7, 0x7f800000 ;  /* 0x7f80000000077802 */ /* 0x000fe20000000f00 */
[----:B------:R-:W-:Y:S01]  /*9380*/  BAR.SYNC.DEFER_BLOCKING 0x0 ;  /* 0x0000000000007b1d */ /* 0x000fe20000010000 */
[----:B------:R-:W-:Y:S01]  /*9390*/  @!P0 MOV R15, R44 ;  /* 0x0000002c000f8202 */ /* 0x000fe20000000f00 */
[----:B------:R-:W-:Y:S01]  /*93a0*/  @!P0 IMAD R40, R3, c[0x0][0x1e4], R40 ;  /* 0x0000790003288a24 */ /* 0x000fe200078e0228 */
[----:B------:R-:W-:Y:S01]  /*93b0*/  MOV R3, 0x7f800000 ;  /* 0x7f80000000037802 */ /* 0x000fe20000000f00 */
[----:B------:R-:W-:-:S02]  /*93c0*/  @P4 FFMA.FTZ R3, R2, c[0x0][0x238], R9 ;  /* 0x00008e0002034a23 */ /* 0x000fc40000010009 */
[----:B------:R-:W1:Y:S04]  /*93d0*/  S2R R5, SR_CTAID.X ;  /* 0x0000000000057919 */ /* 0x000e680000002500 */
[----:B------:R-:W4:Y:S01]  /*93e0*/  S2R R6, SR_CTAID.Z ;  /* 0x0000000000067919 */ /* 0x000f220000002700 */
[----:B--2---:R-:W-:Y:S01]  /*93f0*/  @P0 IMAD R11, R119, c[0x0][0x1ec], R41 ;  /* 0x00007b00770b0a24 */ /* 0x004fe200078e0229 */
[----:B------:R-:W-:Y:S01]  /*9400*/  @P1 SEL R119, R14, R119, !P0 ;  /* 0x000000770e771207 */ /* 0x000fe20004000000 */
[----:B------:R-:W-:Y:S01]  /*9410*/  @P3 FMUL.FTZ R41, R8, 0.69314718246459960938 ;  /* 0x3f31721808293820 */ /* 0x000fe20000410000 */
[----:B------:R-:W-:Y:S02]  /*9420*/  @P5 MOV R14, c[0x0][0x210] ;  /* 0x00008400000e5a02 */ /* 0x000fe40000000f00 */
[----:B------:R-:W-:Y:S01]  /*9430*/  @!P5 MOV R14, 0x1 ;  /* 0x00000001000ed802 */ /* 0x000fe20000000f00 */
[----:B------:R-:W-:Y:S01]  /*9440*/  @P1 IMAD.MOV.U32 R42, RZ, RZ, R119 ;  /* 0x000000ffff2a1224 */ /* 0x000fe200078e0077 */
[----:B------:R-:W-:Y:S01]  /*9450*/  LOP3.LUT P5, RZ, R4, 0x3, RZ, 0xc0, !PT ;  /* 0x0000000304ff7812 */ /* 0x000fe200078ac0ff */
[----:B------:R-:W-:Y:S01]  /*9460*/  @P3 FFMA.FTZ R7, R0, c[0x0][0x238], R41 ;  /* 0x00008e0000073a23 */ /* 0x000fe20000010029 */
[----:B------:R-:W-:Y:S01]  /*9470*/  @P1 SHF.R.S32.HI R43, RZ, 0x1f, R119 ;  /* 0x0000001fff2b1819 */ /* 0x000fe20000011477 */
[----:B------:R3:W2:Y:S01]  /*9480*/  LDS.128 R32, [R120] ;  /* 0x0000000078207984 */ /* 0x0006a20000000c00 */
[----:B------:R-:W-:-:S03]  /*9490*/  @!P0 IADD3 R11, R45, R40, RZ ;  /* 0x000000282d0b8210 */ /* 0x000fc60007ffe0ff */
[----:B------:R3:W2:Y:S01]  /*94a0*/  LDS.128 R28, [R120+0x800] ;  /* 0x00080000781c7984 */ /* 0x0006a20000000c00 */
[----:B-1----:R-:W-:-:S03]  /*94b0*/  IMAD R4, R5, R14, RZ ;  /* 0x0000000e05047224 */ /* 0x002fc600078e02ff */
[----:B------:R3:W1:Y:S01]  /*94c0*/  LDS.128 R24, [R120+0x1000] ;  /* 0x0010000078187984 */ /* 0x0006620000000c00 */
[----:B----4-:R-:W-:-:S03]  /*94d0*/  IMAD R10, R6, R13, R10 ;  /* 0x0000000d060a7224 */ /* 0x010fc600078e020a */
[----:B------:R3:W4:Y:S01]  /*94e0*/  LDS.128 R20, [R120+0x1800] ;  /* 0x0018000078147984 */ /* 0x0007220000000c00 */
[----:B------:R-:W-:-:S03]  /*94f0*/  IMAD.SHL.U32 R13, R4, 0x40, RZ ;  /* 0x00000040040d7824 */ /* 0x000fc600078e00ff */
        /* <DEDUP_REMOVED lines=23> */
.L_x_756:
[----:B------:R-:W-:Y:S05]  /*9670*/  BSYNC B0 ;  /* 0x0000000000007941 */ /* 0x000fea0003800000 */
.L_x_755:
[----:B------:R-:W-:Y:S01]  /*9680*/  IADD3 R4, P0, R134, R15, RZ ;  /* 0x0000000f86047210 */ /* 0x000fe20007f1e0ff */
[----:B------:R-:W-:Y:S01]  /*9690*/  BSSY B0, `(.L_x_757) ;  /* 0x0000013000007945 */ /* 0x000fe20003800000 */
[----:B------:R-:W-:Y:S02]  /*96a0*/  SHF.R.S32.HI R0, RZ, 0x1f, R6 ;  /* 0x0000001fff007819 */ /* 0x000fe40000011406 */
[----:B------:R-:W-:Y:S02]  /*96b0*/  IADD3.X R5, R135, R11, RZ, P0, !PT ;  /* 0x0000000b87057210 */ /* 0x000fe400007fe4ff */
[----:B------:R-:W-:Y:S01]  /*96c0*/  ISETP.GE.AND P0, PT, R132, R118, PT ;  /* 0x000000768400720c */ /* 0x000fe20003f06270 */
[----:B---3--:R-:W-:-:S02]  /*96d0*/  IMAD R3, R0, c[0x0][0x1f0], RZ ;  /* 0x00007c0000037a24 */ /* 0x008fc400078e02ff */
        /* <DEDUP_REMOVED lines=11> */
[----:B--2---:R2:W-:Y:S04]  /*9790*/  STG.E.128 [R2.64], R32 ;  /* 0x0000002002007986 */ /* 0x0045e8000c101d18 */
[----:B-1----:R2:W-:Y:S04]  /*97a0*/  STG.E.128 [R2.64+0x40], R24 ;  /* 0x0000401802007986 */ /* 0x0025e8000c101d18 */
[----:B------:R2:W-:Y:S02]  /*97b0*/  STG.E.128 [R2.64+0x80], R16 ;  /* 0x0000801002007986 */ /* 0x0005e4000c101d18 */
.L_x_758:
[----:B------:R-:W-:Y:S05]  /*97c0*/  BSYNC B0 ;  /* 0x0000000000007941 */ /* 0x000fea0003800000 */
.L_x_757:
        /* <DEDUP_REMOVED lines=11> */
[----:B------:R-:W-:Y:S04]  /*9880*/  STG.E.128 [R2.64], R28 ;  /* 0x0000001c02007986 */ /* 0x000fe8000c101d18 */
[----:B----4-:R-:W-:Y:S04]  /*9890*/  STG.E.128 [R2.64+0x40], R20 ;  /* 0x0000401402007986 */ /* 0x010fe8000c101d18 */
[----:B-1----:R-:W-:Y:S01]  /*98a0*/  STG.E.128 [R2.64+0x80], R36 ;  /* 0x0000802402007986 */ /* 0x002fe2000c101d18 */
[----:B------:R-:W-:Y:S05]  /*98b0*/  EXIT ;  /* 0x000000000000794d */ /* 0x000fea0003800000 */
.L_x_744:
[----:B------:R-:W1:Y:S01]  /*98c0*/  LDC.U8 R5, c[0x0][0x329] ;  /* 0x0000ca40ff057b82 */ /* 0x000e620000000000 */
[----:B------:R-:W-:Y:S01]  /*98d0*/  ISETP.NE.AND P4, PT, R119, -0x1, PT ;  /* 0xffffffff7700780c */ /* 0x000fe20003f85270 */
[----:B------:R-:W-:Y:S01]  /*98e0*/  BSSY B0, `(.L_x_759) ;  /* 0x000003f000007945 */ /* 0x000fe20003800000 */
[----:B------:R-:W-:-:S02]  /*98f0*/  LEA.HI R21, R21, R82, RZ, 0x2 ;  /* 0x0000005215157211 */ /* 0x000fc400078f10ff */
[----:B------:R-:W-:-:S03]  /*9900*/  IADD3 R122, -R83, R122, RZ ;  /* 0x0000007a537a7210 */ /* 0x000fc60007ffe1ff */
[----:B------:R-:W2:Y:S06]  /*9910*/  LDC.U8 R3, c[0x0][0x328] ;  /* 0x0000ca00ff037b82 */ /* 0x000eac0000000000 */
[----:B------:R-:W-:-:S04]  /*9920*/  @P4 IMAD.WIDE.U32 R6, R119, c[0x0][0x1e8], RZ ;  /* 0x00007a0077064a25 */ /* 0x000fc800078e00ff */
[----:B------:R-:W-:Y:S01]  /*9930*/  @P4 IMAD R0, R119, c[0x0][0x1ec], R7 ;  /* 0x00007b0077004a24 */ /* 0x000fe200078e0207 */
[----:B------:R-:W-:Y:S01]  /*9940*/  LOP3.LUT R7, R21, 0x1ffffffc, RZ, 0xc0, !PT ;  /* 0x1ffffffc15077812 */ /* 0x000fe200078ec0ff */
[----:B------:R-:W-:Y:S02]  /*9950*/  @P4 IMAD.MOV.U32 R4, RZ, RZ, R6 ;  /* 0x000000ffff044224 */ /* 0x000fe400078e0006 */
[----:B------:R-:W-:Y:S01]  /*9960*/  @!P4 IMAD.WIDE.U32 R8, R2, c[0x0][0x1e0], RZ ;  /* 0x000078000208ca25 */ /* 0x000fe200078e00ff */
[----:B------:R-:W-:Y:S02]  /*9970*/  IADD3 R7, -R7, R82, RZ ;  /* 0x0000005207077210 */ /* 0x000fe40007ffe1ff */
[----:B-1----:R-:W-:Y:S01]  /*9980*/  ISETP.NE.AND P3, PT, R5, RZ, PT ;  /* 0x000000ff0500720c */ /* 0x002fe20003f65270 */
[----:B------:R-:W-:Y:S02]  /*9990*/  @!P4 IMAD.MOV.U32 R4, RZ, RZ, R8 ;  /* 0x000000ffff04c224 */ /* 0x000fe400078e0008 */
[----:B------:R-:W-:Y:S01]  /*99a0*/  IMAD.SHL.U32 R7, R7, 0x8, RZ ;  /* 0x0000000807077824 */ /* 0x000fe200078e00ff */
[----:B--2---:R-:W-:-:S04]  /*99b0*/  ISETP.NE.AND P2, PT, R3, RZ, PT ;  /* 0x000000ff0300720c */ /* 0x004fc80003f45270 */
[----:B------:R-:W-:-:S05]  /*99c0*/  ISETP.EQ.AND P2, PT, R5, RZ, P2 ;  /* 0x000000ff0500720c */ /* 0x000fca0001742270 */
[----:B------:R-:W-:Y:S01]  /*99d0*/  @!P3 ISETP.NE.AND P1, PT, R3, RZ, PT ;  /* 0x000000ff0300b20c */ /* 0x000fe20003f25270 */
[----:B------:R-:W-:Y:S01]  /*99e0*/  @P3 IMAD.MOV.U32 R6, RZ, RZ, c[0x0][0x210] ;  /* 0x00008400ff063624 */ /* 0x000fe200078e00ff */
[----:B------:R-:W-:Y:S01]  /*99f0*/  @!P4 SHF.R.S32.HI R5, RZ, 0x1f, R2 ;  /* 0x0000001fff05c819 */ /* 0x000fe20000011402 */
[----:B------:R-:W-:Y:S01]  /*9a00*/  @!P3 IMAD.MOV.U32 R3, RZ, RZ, c[0x0][0x214] ;  /* 0x00008500ff03b624 */ /* 0x000fe200078e00ff */
[----:B------:R-:W-:Y:S01]  /*9a10*/  ISETP.NE.OR P0, PT, R119, -0x1, !P2 ;  /* 0xffffffff7700780c */ /* 0x000fe20005705670 */
[----:B------:R-:W-:Y:S02]  /*9a20*/  @P3 IMAD R6, R6, c[0x0][0x214], RZ ;  /* 0x0000850006063a24 */ /* 0x000fe400078e02ff */
[----:B------:R-:W-:Y:S01]  /*9a30*/  @!P4 IMAD R5, R5, c[0x0][0x1e0], RZ ;  /* 0x000078000505ca24 */ /* 0x000fe200078e02ff */
[----:B------:R-:W-:Y:S02]  /*9a40*/  @!P3 SEL R6, R3, c[0x0][0x234], !P1 ;  /* 0x00008d000306ba07 */ /* 0x000fe40004800000 */
[----:B------:R-:W-:Y:S01]  /*9a50*/  @P3 MOV R3, 0x1 ;  /* 0x0000000100033802 */ /* 0x000fe20000000f00 */
[----:B------:R-:W-:Y:S01]  /*9a60*/  @!P4 IMAD R5, R2, c[0x0][0x1e4], R5 ;  /* 0x000079000205ca24 */ /* 0x000fe200078e0205 */
[----:B------:R-:W-:Y:S01]  /*9a70*/  IADD3 R8, P1, R7, R4, RZ ;  /* 0x0000000407087210 */ /* 0x000fe20007f3e0ff */
[----:B------:R-:W-:Y:S01]  /*9a80*/  @!P3 IMAD R3, R6, c[0x0][0x1c0], RZ ;  /* 0x000070000603ba24 */ /* 0x000fe200078e02ff */
[----:B------:R-:W-:Y:S01]  /*9a90*/  @!P2 CS2R R10, SRZ ;  /* 0x00000000000aa805 */ /* 0x000fe2000001ff00 */
[----:B------:R-:W-:Y:S01]  /*9aa0*/  @!P4 IMAD.IADD R0, R9, 0x1, R5 ;  /* 0x000000010900c824 */ /* 0x000fe200078e0205 */
[----:B------:R-:W-:Y:S01]  /*9ab0*/  SHF.R.S32.HI R4, RZ, 0x1f, R15 ;  /* 0x0000001fff047819 */ /* 0x000fe2000001140f */
[----:B------:R-:W-:-:S02]  /*9ac0*/  @!P0 IMAD R119, R2, c[0x0][0x214], RZ ;  /* 0x0000850002778a24 */ /* 0x000fc400078e02ff */
[----:B------:R-:W-:Y:S01]  /*9ad0*/  IMAD R3, R2, R3, RZ ;  /* 0x0000000302037224 */ /* 0x000fe200078e02ff */
[----:B------:R-:W-:Y:S01]  /*9ae0*/  SHF.R.S32.HI R2, RZ, 0x2, R21 ;  /* 0x00000002ff027819 */ /* 0x000fe20000011415 */
[--C-:B------:R-:W-:Y:S01]  /*9af0*/  @P2 IMAD.MOV.U32 R10, RZ, RZ, R119.reuse ;  /* 0x000000ffff0a2224 */ /* 0x100fe200078e0077 */
[----:B------:R-:W-:Y:S01]  /*9b00*/  LEA.HI.X.SX32 R9, R7, R0, 0x1, P1 ;  /* 0x0000000007097211 */ /* 0x000fe200008f0eff */
[----:B------:R-:W-:Y:S01]  /*9b10*/  @P3 IMAD.MOV.U32 R0, RZ, RZ, c[0x0][0x210] ;  /* 0x00008400ff003624 */ /* 0x000fe200078e00ff */
[----:B------:R-:W-:Y:S01]  /*9b20*/  SEL R3, R3, RZ, !P2 ;  /* 0x000000ff03037207 */ /* 0x000fe20005000000 */
[----:B------:R-:W-:Y:S01]  /*9b30*/  @!P3 IMAD.MOV.U32 R0, RZ, RZ, 0x1 ;  /* 0x00000001ff00b424 */ /* 0x000fe200078e00ff */
[----:B------:R-:W-:Y:S01]  /*9b40*/  @P2 SHF.R.S32.HI R11, RZ, 0x1f, R119 ;  /* 0x0000001fff0b2819 */ /* 0x000fe20000011477 */
[----:B------:R-:W-:Y:S01]  /*9b50*/  IMAD R4, R4, c[0x0][0x1f0], RZ ;  /* 0x00007c0004047a24 */ /* 0x000fe200078e02ff */
[----:B------:R-:W-:Y:S01]  /*9b60*/  ISETP.GE.AND P2, PT, R2, R122, PT ;  /* 0x0000007a0200720c */ /* 0x000fe20003f46270 */
[----:B------:R-:W-:-:S02]  /*9b70*/  IMAD R83, R83, R0, RZ ;  /* 0x0000000053537224 */ /* 0x000fc400078e02ff */
[C---:B------:R-:W-:Y:S01]  /*9b80*/  IMAD R6, R15.reuse, R6, R3 ;  /* 0x000000060f067224 */ /* 0x040fe200078e0203 */
[----:B------:R-:W-:Y:S01]  /*9b90*/  SHF.R.S32.HI R3, RZ, 0x1f, R2 ;  /* 0x0000001fff037819 */ /* 0x000fe20000011402 */
[C---:B------:R-:W-:Y:S01]  /*9ba0*/  IMAD R4, R15.reuse, c[0x0][0x1f4], R4 ;  /* 0x00007d000f047a24 */ /* 0x040fe200078e0204 */
[----:B------:R-:W-:Y:S01]  /*9bb0*/  SHF.R.S32.HI R5, RZ, 0x1f, R83 ;  /* 0x0000001fff057819 */ /* 0x000fe20000011453 */
[----:B------:R-:W-:Y:S01]  /*9bc0*/  IMAD.WIDE.U32 R8, R15, c[0x0][0x1f0], R8 ;  /* 0x00007c000f087a25 */ /* 0x000fe200078e0008 */
[--C-:B------:R-:W-:Y:S02]  /*9bd0*/  IADD3 R83, P1, P0, R83, R10, R6.reuse ;  /* 0x0000000a53537210 */ /* 0x100fe4000783e006 */
[----:B------:R-:W-:Y:S01]  /*9be0*/  SHF.R.S32.HI R10, RZ, 0x1f, R6 ;  /* 0x0000001fff0a7819 */ /* 0x000fe20000011406 */
[----:B------:R-:W-:Y:S01]  /*9bf0*/  IMAD.WIDE R80, R80, 0x40, R2 ;  /* 0x0000004050507825 */ /* 0x000fe200078e0202 */
[----:B------:R-:W-:Y:S02]  /*9c00*/  IADD3 R13, R4, R9, RZ ;  /* 0x00000009040d7210 */ /* 0x000fe40007ffe0ff */
        /* <DEDUP_REMOVED lines=12> */
.L_x_760:
[----:B------:R-:W-:Y:S05]  /*9cd0*/  BSYNC B0 ;  /* 0x0000000000007941 */ /* 0x000fea0003800000 */
.L_x_759:
[----:B------:R-:W-:Y:S01]  /*9ce0*/  IADD3 R5, R2, 0x20, RZ ;  /* 0x0000002002057810 */ /* 0x000fe20007ffe0ff */
[----:B------:R-:W-:Y:S03]  /*9cf0*/  BSSY B0, `(.L_x_761) ;  /* 0x000000f000007945 */ /* 0x000fe60003800000 */
[----:B------:R-:W-:-:S13]  /*9d00*/  ISETP.GE.AND P0, PT, R5, R122, PT ;  /* 0x0000007a0500720c */ /* 0x000fda0003f06270 */
[----:B------:R-:W-:Y:S05]  /*9d10*/  @P0 BRA `(.L_x_762) ;  /* 0x000000c000000947 */ /* 0x000fea0003800000 */
[----:B------:R-:W-:Y:S02]  /*9d20*/  IADD3 R4, P0, R80, 0x20, RZ ;  /* 0x0000002050047810 */ /* 0x000fe40007f1e0ff */
[----:B------:R-:W-:Y:S02]  /*9d30*/  MOV R9, R13 ;  /* 0x0000000d00097202 */ /* 0x000fe40000000f00 */
[----:B------:R-:W-:-:S03]  /*9d40*/  IADD3.X R7, RZ, R81, RZ, P0, !PT ;  /* 0x00000051ff077210 */ /* 0x000fc600007fe4ff */
        /* <DEDUP_REMOVED lines=9> */
.L_x_762:
[----:B------:R-:W-:Y:S05]  /*9de0*/  BSYNC B0 ;  /* 0x0000000000007941 */ /* 0x000fea0003800000 */
.L_x_761:
        /* <DEDUP_REMOVED lines=12> */
[----:B------:R-:W-:-:S03]  /*9eb0*/  IMAD.MOV.U32 R5, RZ, RZ, 0x7f800000 ;  /* 0x7f800000ff057424 */ /* 0x000fc600078e00ff */
[----:B------:R-:W-:-:S04]  /*9ec0*/  IADD3 R83, P0, R0, R83, RZ ;  /* 0x0000005300537210 */ /* 0x000fc80007f1e0ff */
[----:B------:R-:W-:Y:S02]  /*9ed0*/  LEA.HI.X.SX32 R0, R0, R10, 0x1, P0 ;  /* 0x0000000a00007211 */ /* 0x000fe400000f0eff */
[----:B------:R-:W-:-:S04]  /*9ee0*/  LEA R2, P0, R83, c[0x0][0x200], 0x2 ;  /* 0x0000800053027a11 */ /* 0x000fc800078010ff */
[----:B--2---:R-:W-:-:S05]  /*9ef0*/  LEA.HI.X R3, R83, c[0x0][0x204], R0, 0x2, P0 ;  /* 0x0000810053037a11 */ /* 0x004fca00000f1400 */
[----:B------:R-:W-:Y:S01]  /*9f00*/  STG.E [R2.64], R5 ;  /* 0x0000000502007986 */ /* 0x000fe2000c101918 */
[----:B------:R-:W-:Y:S05]  /*9f10*/  EXIT ;  /* 0x000000000000794d */ /* 0x000fea0003800000 */
.L_x_763:
        /* <DEDUP_REMOVED lines=14> */
.L_x_999:


//--------------------- .text._ZN5flash16flash_fwd_kernelI23Flash_fwd_kernel_traitsILi96ELi64ELi64ELi4ELb0ELb0EN7cutlass6half_tE19Flash_kernel_traitsILi96ELi64ELi64ELi4ES3_EELb0ELb1ELb0ELb0ELb0ELb1ELb1ELb0EEEvNS_16Flash_fwd_paramsE --------------------------
	.section	.text._ZN5flash16flash_fwd_kernelI23Flash_fwd_kernel_traitsILi96ELi64ELi64ELi4ELb0ELb0EN7cutlass6half_tE19Flash_kernel_traitsILi96ELi64ELi64ELi4ES3_EELb0ELb1ELb0ELb0ELb0ELb1ELb1ELb0EEEvNS_16Flash_fwd_paramsE,"ax",@progbits
	.sectioninfo	@"SHI_REGISTERS=168"
	.align	128
        .global         _ZN5flash16flash_fwd_kernelI23Flash_fwd_kernel_traitsILi96ELi64ELi64ELi4ELb0ELb0EN7cutlass6half_tE19Flash_kernel_traitsILi96ELi64ELi64ELi4ES3_EELb0ELb1ELb0ELb0ELb0ELb1ELb1ELb0EEEvNS_16Flash_fwd_paramsE
        .type           _ZN5flash16flash_fwd_kernelI23Flash_fwd_kernel_traitsILi96ELi64ELi64ELi4ELb0ELb0EN7cutlass6half_tE19Flash_kernel_traitsILi96ELi64ELi64ELi4ES3_EELb0ELb1ELb0ELb0ELb0ELb1ELb1ELb0EEEvNS_16Flash_fwd_paramsE,@function
        .size           _ZN5flash16flash_fwd_kernelI23Flash_fwd_kernel_traitsILi96ELi64ELi64ELi4ELb0ELb0EN7cutlass6half_tE19Flash_kernel_traitsILi96ELi64ELi64ELi4ES3_EELb0ELb1ELb0ELb0ELb0ELb1ELb1ELb0EEEvNS_16Flash_fwd_paramsE,(.L_x_1000 - _ZN5flash16flash_fwd_kernelI23Flash_fwd_kernel_traitsILi96ELi64ELi64ELi4ELb0ELb0EN7cutlass6half_tE19Flash_kernel_traitsILi96ELi64ELi64ELi4ES3_EELb0ELb1ELb0ELb0ELb0ELb1ELb1ELb0EEEvNS_16Flash_fwd_paramsE)
        .other          _ZN5flash16flash_fwd_kernelI23Flash_fwd_kernel_traitsILi96ELi64ELi64ELi4ELb0ELb0EN7cutlass6half_tE19Flash_kernel_traitsILi96ELi64ELi64ELi4ES3_EELb0ELb1ELb0ELb0ELb0ELb1ELb1ELb0EEEvNS_16Flash_fwd_paramsE,@"STO_CUDA_ENTRY STV_DEFAULT"
_ZN5flash16flash_fwd_kernelI23Flash_fwd_kernel_traitsILi96ELi64ELi64ELi4ELb0ELb0EN7cutlass6half_tE19Flash_kernel_traitsILi96ELi64ELi64ELi4ES3_EELb0ELb1ELb0ELb0ELb0ELb1ELb1ELb0EEEvNS_16Flash_fwd_paramsE:
.text._ZN5flash16flash_fwd_kernelI23Flash_fwd_kernel_traitsILi96ELi64ELi64ELi4ELb0ELb0EN7cutlass6half_tE19Flash_kernel_traitsILi96ELi64ELi64ELi4ES3_EELb0ELb1ELb0ELb0ELb0ELb1ELb1ELb0EEEvNS_16Flash_fwd_paramsE:
        /* <DEDUP_REMOVED lines=33> */
.L_x_764:
[----:B-1-34-:R-:W-:Y:S02]  /*0210*/  MOV R4, c[0x0][0x218] ;  /* 0x0000860000047a02 */ /* 0x01afe40000000f00 */
.L_x_765:
        /* <DEDUP_REMOVED lines=49> */
.L_x_767:
[----:B------:R-:W-:Y:S01]  /*0530*/  IABS R5, c[0x0][0x1c8] ;  /* 0x0000720000057a13 */ /* 0x000fe20000000000 */
[----:B------:R-:W-:-:S03]  /*0540*/  @P0 IMAD.IADD R7, R2, 0x1, R7 ;  /* 0x0000000102070824 */ /* 0x000fc600078e0207 */
[----:B------:R-:W1:Y:S01]  /*0550*/  I2F.RP R6, R5 ;  /* 0x0000000500067306 */ /* 0x000e620000209400 */
[----:B------:R-:W-:-:S04]  /*0560*/  @P0 IMAD.WIDE.U32 R16, R7, c[0x0][0x1a0], RZ ;  /* 0x0000680007100a25 */ /* 0x000fc800078e00ff */
[----:B------:R-:W-:-:S03]  /*0570*/  @P0 IMAD R7, R7, c[0x0][0x1a4], R17 ;  /* 0x0000690007070a24 */ /* 0x000fc600078e0211 */
        /* <DEDUP_REMOVED lines=17> */
[----:B------:R-:W-:Y:S02]  /*0690*/  ISETP.GE.U32.AND P3, PT, R4, R5, PT ;  /* 0x000000050400720c */ /* 0x000fe40003f66070 */
[----:B------:R-:W-:-:S11]  /*06a0*/  SHF.R.S32.HI R5, RZ, 0x1f, R18 ;  /* 0x0000001fff057819 */ /* 0x000fd60000011412 */
        /* <DEDUP_REMOVED lines=14> */
.L_x_768:
[----:B------:R-:W-:Y:S01]  /*0790*/  SHF.R.S32.HI R8, RZ, 0x1f, R93 ;  /* 0x0000001fff087819 */ /* 0x000fe2000001145d */
[----:B------:R-:W-:Y:S01]  /*07a0*/  IMAD.IADD R113, R119, 0x1, -R100 ;  /* 0x0000000177717824 */ /* 0x000fe200078e0a64 */
[----:B------:R-:W-:Y:S01]  /*07b0*/  IADD3 R99, R84, -0x1, RZ ;  /* 0xffffffff54637810 */ /* 0x000fe20007ffe0ff */
[----:B------:R-:W-:Y:S01]  /*07c0*/  IMAD R5, R5, c[0x0][0x1a8], RZ ;  /* 0x00006a0005057a24 */ /* 0x000fe200078e02ff */
[CC--:B------:R-:W-:Y:S01]  /*07d0*/  LEA.HI R117, R8.reuse, R93.reuse, RZ, 0x2 ;  /* 0x0000005d08757211 */ /* 0x0c0fe200078f10ff */
[----:B------:R-:W-:Y:S01]  /*07e0*/  IMAD.MOV.U32 R87, RZ, RZ, c[0x0][0x198] ;  /* 0x00006600ff577624 */ /* 0x000fe200078e00ff */
[-C--:B------:R-:W-:Y:S01]  /*07f0*/  LEA.HI R9, R8, R93.reuse, RZ, 0x4 ;  /* 0x0000005d08097211 */ /* 0x080fe200078f20ff */
[----:B------:R-:W-:Y:S01]  /*0800*/  IMAD R3, R99, -0x40, R94 ;  /* 0xffffffc063037824 */ /* 0x000fe200078e025e */
[----:B------:R-:W-:Y:S01]  /*0810*/  LOP3.LUT R130, R117, 0xfffffffc, RZ, 0xc0, !PT ;  /* 0xfffffffc75827812 */ /* 0x000fe200078ec0ff */
[----:B------:R-:W-:Y:S01]  /*0820*/  IMAD R14, R18, c[0x0][0x1ac], R5 ;  /* 0x00006b00120e7a24 */ /* 0x000fe200078e0205 */
[----:B------:R-:W-:Y:S01]  /*0830*/  SHF.R.S32.HI R6, RZ, 0x4, R9 ;  /* 0x00000004ff067819 */ /* 0x000fe20000011409 */
[----:B------:R-:W-:Y:S01]  /*0840*/  IMAD.MOV.U32 R114, RZ, RZ, 0x6 ;  /* 0x00000006ff727424 */ /* 0x000fe200078e00ff */
[----:B------:R-:W-:Y:S01]  /*0850*/  SHF.R.S32.HI R128, RZ, 0x2, R117 ;  /* 0x00000002ff807819 */ /* 0x000fe20000011475 */
[----:B------:R-:W-:Y:S01]  /*0860*/  IMAD.IADD R130, R93, 0x1, -R130 ;  /* 0x000000015d827824 */ /* 0x000fe200078e0a82 */
[----:B------:R-:W-:Y:S01]  /*0870*/  LEA.HI R0, R8, R93, RZ, 0x3 ;  /* 0x0000005d08007211 */ /* 0x000fe200078f18ff */
[----:B------:R-:W-:Y:S01]  /*0880*/  IMAD.SHL.U32 R115, R87, 0x40, RZ ;  /* 0x0000004057737824 */ /* 0x000fe200078e00ff */
[----:B------:R-:W-:Y:S01]  /*0890*/  LEA.HI R11, R9, R6, RZ, 0x1 ;  /* 0x00000006090b7211 */ /* 0x000fe200078f08ff */
[----:B------:R-:W-:Y:S01]  /*08a0*/  IMAD.SHL.U32 R130, R130, 0x8, RZ ;  /* 0x0000000882827824 */ /* 0x000fe200078e00ff */
[----:B------:R-:W-:-:S02]  /*08b0*/  SHF.R.S32.HI R129, RZ, 0x1f, R128 ;  /* 0x0000001fff817819 */ /* 0x000fc40000011480 */
[C---:B------:R-:W-:Y:S02]  /*08c0*/  IADD3 R118, R128.reuse, 0x20, RZ ;  /* 0x0000002080767810 */ /* 0x040fe40007ffe0ff */
[----:B------:R-:W-:Y:S01]  /*08d0*/  SHF.R.S32.HI R131, RZ, 0x1f, R130 ;  /* 0x0000001fff837819 */ /* 0x000fe20000011482 */
[----:B------:R-:W-:Y:S01]  /*08e0*/  IMAD.WIDE R136, R137, 0x40, R128 ;  /* 0x0000004089887825 */ /* 0x000fe200078e0280 */
[----:B------:R-:W-:Y:S02]  /*08f0*/  SHF.R.S32.HI R4, RZ, 0x3, R0 ;  /* 0x00000003ff047819 */ /* 0x000fe40000011400 */
[----:B------:R-:W-:Y:S01]  /*0900*/  LOP3.LUT R11, R11, 0xfffffffe, RZ, 0xc0, !PT ;  /* 0xfffffffe0b0b7812 */ /* 0x000fe200078ec0ff */
[C---:B------:R-:W-:Y:S01]  /*0910*/  IMAD.WIDE.U32 R22, R128.reuse, c[0x0][0x198], R130 ;  /* 0x0000660080167a25 */ /* 0x040fe200078e0082 */
[----:B------:R-:W-:Y:S02]  /*0920*/  LOP3.LUT R2, R9, 0xfffffff0, RZ, 0xc0, !PT ;  /* 0xfffffff009027812 */ /* 0x000fe400078ec0ff */
[CC--:B------:R-:W-:Y:S01]  /*0930*/  ISETP.GE.AND P6, PT, R128.reuse, R3.reuse, PT ;  /* 0x000000038000720c */ /* 0x0c0fe20003fc6270 */
[----:B------:R-:W-:Y:S01]  /*0940*/  IMAD R9, R129, c[0x0][0x198], RZ ;  /* 0x0000660081097a24 */ /* 0x000fe200078e02ff */
[-C--:B------:R-:W-:Y:S01]  /*0950*/  ISETP.GE.AND P4, PT, R128, R3.reuse, PT ;  /* 0x000000038000720c */ /* 0x080fe20003f86270 */
[----:B------:R-:W-:Y:S01]  /*0960*/  IMAD.IADD R11, R6, 0x1, -R11 ;  /* 0x00000001060b7824 */ /* 0x000fe200078e0a0b */
[-C--:B------:R-:W-:Y:S01]  /*0970*/  ISETP.GE.AND P5, PT, R118, R3.reuse, PT ;  /* 0x000000037600720c */ /* 0x080fe20003fa6270 */
[----:B------:R-:W-:Y:S01]  /*0980*/  IMAD R6, R128, c[0x0][0x19c], R9 ;  /* 0x0000670080067a24 */ /* 0x000fe200078e0209 */
[----:B------:R-:W-:Y:S01]  /*0990*/  ISETP.GE.AND P3, PT, R118, R3, PT ;  /* 0x000000037600720c */ /* 0x000fe20003f66270 */
[----:B------:R-:W-:Y:S01]  /*09a0*/  IMAD.SHL.U32 R3, R4, 0x40, RZ ;  /* 0x0000004004037824 */ /* 0x000fe200078e00ff */
[----:B------:R-:W-:Y:S01]  /*09b0*/  IADD3 R120, P0, R120, R22, RZ ;  /* 0x0000001678787210 */ /* 0x000fe20007f1e0ff */
[----:B------:R-:W-:Y:S01]  /*09c0*/  IMAD.IADD R17, R93, 0x1, -R2 ;  /* 0x000000015d117824 */ /* 0x000fe200078e0a02 */
[----:B------:R-:W-:Y:S01]  /*09d0*/  LOP3.LUT R0, R0, 0xfffffff8, RZ, 0xc0, !PT ;  /* 0xfffffff800007812 */ /* 0x000fe200078ec0ff */
[----:B------:R-:W-:Y:S01]  /*09e0*/  IMAD.SHL.U32 R4, R4, 0x8, RZ ;  /* 0x0000000804047824 */ /* 0x000fe200078e00ff */
[----:B------:R-:W-:-:S02]  /*09f0*/  LOP3.LUT R3, R3, 0xc0, RZ, 0xc0, !PT ;  /* 0x000000c003037812 */ /* 0x000fc400078ec0ff */
[----:B------:R-:W-:Y:S01]  /*0a00*/  IADD3.X R121, R13, R23, R6, P0, !PT ;  /* 0x000000170d797210 */ /* 0x000fe200007fe406 */
[----:B------:R-:W-:Y:S01]  /*0a10*/  IMAD.IADD R5, R93, 0x1, -R0 ;  /* 0x000000015d057824 */ /* 0x000fe200078e0a00 */
[----:B------:R-:W-:Y:S01]  /*0a20*/  IADD3 R20, P1, R130, R20, RZ ;  /* 0x0000001482147210 */ /* 0x000fe20007f3e0ff */
[----:B------:R-:W-:Y:S01]  /*0a30*/  IMAD R13, R129, c[0x0][0x1a0], RZ ;  /* 0x00006800810d7a24 */ /* 0x000fe200078e02ff */
[----:B------:R-:W-:Y:S01]  /*0a40*/  ISETP.GE.AND P0, PT, R118, R113, PT ;  /* 0x000000717600720c */ /* 0x000fe20003f06270 */
[C---:B------:R-:W-:Y:S01]  /*0a50*/  IMAD.WIDE.U32 R22, R128.reuse, c[0x0][0x1a0], R130 ;  /* 0x0000680080167a25 */ /* 0x040fe200078e0082 */
[----:B------:R-:W-:Y:S02]  /*0a60*/  LOP3.LUT R19, R3, 0x18, R130, 0xf8, !PT ;  /* 0x0000001803137812 */ /* 0x000fe400078ef882 */
[----:B------:R-:W-:Y:S01]  /*0a70*/  SHF.R.U32.HI R2, RZ, 0x3, R3 ;  /* 0x00000003ff027819 */ /* 0x000fe20000011603 */
[----:B------:R-:W-:Y:S01]  /*0a80*/  IMAD.X R21, R131, 0x1, R15, P1 ;  /* 0x0000000183157824 */ /* 0x000fe200008e060f */
[----:B------:R-:W-:Y:S01]  /*0a90*/  LEA.HI R3, R17, R17, RZ, 0x1 ;  /* 0x0000001111037211 */ /* 0x000fe200078f08ff */
[C---:B------:R-:W-:Y:S01]  /*0aa0*/  IMAD R6, R128.reuse, c[0x0][0x1a4], R13 ;  /* 0x0000690080067a24 */ /* 0x040fe200078e020d */
[----:B------:R-:W-:Y:S01]  /*0ab0*/  ISETP.GE.AND P1, PT, R128, R113, PT ;  /* 0x000000718000720c */ /* 0x000fe20003f26270 */
[----:B------:R-:W-:Y:S01]  /*0ac0*/  IMAD.WIDE.U32 R120, R96, c[0x0][0x1b0], R120 ;  /* 0x00006c0060787a25 */ /* 0x000fe200078e0078 */
[----:B------:R-:W-:-:S02]  /*0ad0*/  LOP3.LUT R86, R3, 0x7fffffe, RZ, 0xc0, !PT ;  /* 0x07fffffe03567812 */ /* 0x000fc400078ec0ff */
[----:B------:R-:W-:Y:S01]  /*0ae0*/  SHF.R.S32.HI R10, RZ, 0x1f, R17 ;  /* 0x0000001fff0a7819 */ /* 0x000fe20000011411 */
[----:B------:R-:W-:Y:S01]  /*0af0*/  IMAD.MOV.U32 R124, RZ, RZ, R120 ;  /* 0x000000ffff7c7224 */ /* 0x000fe200078e0078 */
[----:B------:R-:W-:Y:S01]  /*0b00*/  LEA.HI R117, R117, R128, RZ, 0x1 ;  /* 0x0000008075757211 */ /* 0x000fe200078f08ff */
[----:B------:R-:W-:Y:S01]  /*0b10*/  IMAD.IADD R86, R17, 0x1, -R86 ;  /* 0x0000000111567824 */ /* 0x000fe200078e0a56 */
[----:B------:R-:W-:Y:S02]  /*0b20*/  LEA.HI R0, R5, R5, RZ, 0x1 ;  /* 0x0000000505007211 */ /* 0x000fe400078f08ff */
[----:B------:R-:W-:Y:S02]  /*0b30*/  IADD3 R16, P2, R16, R22, RZ ;  /* 0x0000001610107210 */ /* 0x000fe40007f5e0ff */
[----:B------:R-:W-:Y:S02]  /*0b40*/  LEA.HI R9, R10, R17, RZ, 0x3 ;  /* 0x000000110a097211 */ /* 0x000fe400078f18ff */
[----:B------:R-:W-:-:S02]  /*0b50*/  LEA.HI R95, R8, R93, RZ, 0x5 ;  /* 0x0000005d085f7211 */ /* 0x000fc400078f28ff */
[----:B------:R-:W-:Y:S01]  /*0b60*/  LOP3.LUT R2, R19, R2, RZ, 0x3c, !PT ;  /* 0x0000000213027212 */ /* 0x000fe200078e3cff */
[----:B------:R-:W-:Y:S01]  /*0b70*/  IMAD.WIDE.U32 R18, R18, c[0x0][0x1a8], R20 ;  /* 0x00006a0012127a25 */ /* 0x000fe200078e0014 */
[----:B------:R-:W-:Y:S02]  /*0b80*/  LOP3.LUT R117, R117, 0x7fffffe, RZ, 0xc0, !PT ;  /* 0x07fffffe75757812 */ /* 0x000fe400078ec0ff */
[----:B------:R-:W-:Y:S01]  /*0b90*/  IADD3.X R17, R7, R23, R6, P2, !PT ;  /* 0x0000001707117210 */ /* 0x000fe200017fe406 */
[----:B------:R-:W-:Y:S01]  /*0ba0*/  IMAD.IADD R15, R19, 0x1, R14 ;  /* 0x00000001130f7824 */ /* 0x000fe200078e020e */
[----:B------:R-:W-:Y:S01]  /*0bb0*/  LOP3.LUT R8, R0, 0x7fffffe, RZ, 0xc0, !PT ;  /* 0x07fffffe00087812 */ /* 0x000fe200078ec0ff */
[----:B------:R-:W-:Y:S01]  /*0bc0*/  IMAD.IADD R117, R128, 0x1, -R117 ;  /* 0x0000000180757824 */ /* 0x000fe200078e0a75 */
[----:B------:R-:W-:Y:S01]  /*0bd0*/  @!P0 IADD3 R12, P2, R136, 0x20, RZ ;  /* 0x00000020880c8810 */ /* 0x000fe20007f5e0ff */
[----:B------:R-:W-:Y:S01]  /*0be0*/  @!P1 IMAD.MOV.U32 R14, RZ, RZ, R18 ;  /* 0x000000ffff0e9224 */ /* 0x000fe200078e0012 */
[----:B------:R-:W-:Y:S01]  /*0bf0*/  SHF.R.S32.HI R98, RZ, 0x5, R95 ;  /* 0x00000005ff627819 */ /* 0x000fe2000001145f */
[----:B------:R-:W-:Y:S01]  /*0c00*/  IMAD.IADD R8, R5, 0x1, -R8 ;  /* 0x0000000105087824 */ /* 0x000fe200078e0a08 */
[----:B------:R-:W-:Y:S01]  /*0c10*/  SHF.R.S32.HI R123, RZ, 0x1f, R96 ;  /* 0x0000001fff7b7819 */ /* 0x000fe20000011460 */
[----:B------:R-:W-:Y:S01]  /*0c20*/  @!P0 IMAD.X R7, RZ, RZ, R137, P2 ;  /* 0x000000ffff078224 */ /* 0x000fe200010e0689 */
[----:B------:R-:W-:Y:S01]  /*0c30*/  SHF.L.U64.HI R114, R87, R114, c[0x0][0x19c] ;  /* 0x0000670057727619 */ /* 0x000fe20000010272 */
[----:B------:R-:W-:Y:S01]  /*0c40*/  @!P1 IMAD R5, R137, c[0x0][0x190], RZ ;  /* 0x0000640089059a24 */ /* 0x000fe200078e02ff */
[----:B------:R-:W-:Y:S01]  /*0c50*/  SHF.R.S32.HI R0, RZ, 0x1, R0 ;  /* 0x00000001ff007819 */ /* 0x000fe20000011400 */
[----:B------:R-:W-:Y:S01]  /*0c60*/  IMAD R117, R98, 0x8, R117 ;  /* 0x0000000862757824 */ /* 0x000fe200078e0275 */
[----:B------:R-:W-:Y:S01]  /*0c70*/  SHF.R.S32.HI R10, RZ, 0x1f, R99 ;  /* 0x0000001fff0a7819 */ /* 0x000fe20000011463 */
[----:B------:R-:W-:-:S02]  /*0c80*/  @!P0 IMAD.MOV.U32 R19, RZ, RZ, R15 ;  /* 0x000000ffff138224 */ /* 0x000fc400078e000f */
[----:B------:R-:W-:Y:S02]  /*0c90*/  @!P0 IMAD R7, R7, c[0x0][0x190], RZ ;  /* 0x0000640007078a24 */ /* 0x000fe400078e02ff */
[C---:B------:R-:W-:Y:S02]  /*0ca0*/  @!P1 IMAD R5, R136.reuse, c[0x0][0x194], R5 ;  /* 0x0000650088059a24 */ /* 0x040fe400078e0205 */
[----:B------:R-:W-:-:S04]  /*0cb0*/  @!P1 IMAD.WIDE.U32 R14, R136, c[0x0][0x190], R14 ;  /* 0x00006400880e9a25 */ /* 0x000fc800078e000e */
[----:B------:R-:W-:Y:S01]  /*0cc0*/  IMAD.U32 R117, R117, 0x20, R2 ;  /* 0x0000002075757824 */ /* 0x000fe200078e0002 */
[----:B------:R-:W-:Y:S01]  /*0cd0*/  @!P1 LEA R6, P2, R14, c[0x0][0x160], 0x1 ;  /* 0x000058000e069a11 */ /* 0x000fe200078408ff */
[C---:B------:R-:W-:Y:S02]  /*0ce0*/  @!P0 IMAD R2, R12.reuse, c[0x0][0x194], R7 ;  /* 0x000065000c028a24 */ /* 0x040fe400078e0207 */
[----:B------:R-:W-:Y:S02]  /*0cf0*/  @!P1 IMAD.IADD R5, R15, 0x1, R5 ;  /* 0x000000010f059824 */ /* 0x000fe400078e0205 */
[----:B------:R-:W-:-:S03]  /*0d00*/  @!P0 IMAD.WIDE.U32 R12, R12, c[0x0][0x190], R18 ;  /* 0x000064000c0c8a25 */ /* 0x000fc600078e0012 */
[----:B------:R-:W-:Y:S01]  /*0d10*/  @!P1 LEA.HI.X R7, R14, c[0x0][0x164], R5, 0x1, P2 ;  /* 0x000059000e079a11 */ /* 0x000fe200010f0c05 */
[----:B------:R-:W-:Y:S01]  /*0d20*/  IMAD R125, R123, c[0x0][0x1b0], RZ ;  /* 0x00006c007b7d7a24 */ /* 0x000fe200078e02ff */
[----:B------:R-:W-:Y:S01]  /*0d30*/  @!P0 LEA R18, P2, R12, c[0x0][0x160], 0x1 ;  /* 0x000058000c128a11 */ /* 0x000fe200078408ff */
[----:B------:R-:W-:Y:S02]  /*0d40*/  @!P0 IMAD.IADD R2, R13, 0x1, R2 ;  /* 0x000000010d028824 */ /* 0x000fe400078e0202 */
[----:B------:R-:W-:Y:S02]  /*0d50*/  IMAD R125, R96, c[0x0][0x1b4], R125 ;  /* 0x00006d00607d7a24 */ /* 0x000fe400078e027d */
[----:B------:R-:W-:Y:S01]  /*0d60*/  IMAD.SHL.U32 R117, R117, 0x2, RZ ;  /* 0x0000000275757824 */ /* 0x000fe200078e00ff */
[----:B------:R-:W-:Y:S01]  /*0d70*/  @!P0 LEA.HI.X R19, R12, c[0x0][0x164], R2, 0x1, P2 ;  /* 0x000059000c138a11 */ /* 0x000fe200010f0c02 */
[----:B------:R-:W-:Y:S02]  /*0d80*/  IMAD.MOV.U32 R2, RZ, RZ, 0x5 ;  /* 0x00000005ff027424 */ /* 0x000fe400078e00ff */
[----:B------:R-:W-:Y:S01]  /*0d90*/  IMAD R15, R114, R99, RZ ;  /* 0x00000063720f7224 */ /* 0x000fe200078e02ff */
[----:B------:R-:W-:Y:S01]  /*0da0*/  @!PT LDS RZ, [RZ] ;  /* 0x00000000fffff984 */ /* 0x000fe20000000800 */
[----:B------:R-:W-:Y:S01]  /*0db0*/  @!PT LDS RZ, [RZ] ;  /* 0x00000000fffff984 */ /* 0x000fe20000000800 */
[----:B------:R-:W-:Y:S01]  /*0dc0*/  @!PT LDS RZ, [RZ] ;  /* 0x00000000fffff984 */ /* 0x000fe20000000800 */
[----:B------:R1:W-:Y:S01]  /*0dd0*/  @!P1 LDGSTS.E.BYPASS.LTC128B.128 [R117], [R6.64] ;  /* 0x0000000006759fae */ /* 0x0003e2000b901d48 */
[----:B------:R-:W-:Y:S01]  /*0de0*/  IMAD.IADD R125, R121, 0x1, R125 ;  /* 0x00000001797d7824 */ /* 0x000fe200078e027d */
[----:B------:R-:W-:Y:S01]  /*0df0*/  SHF.L.U64.HI R2, R87, R2, c[0x0][0x19c] ;  /* 0x0000670057027619 */ /* 0x000fe20000010202 */
[----:B------:R-:W-:Y:S01]  /*0e00*/  IMAD R123, R123, c[0x0][0x1b8], RZ ;  /* 0x00006e007b7b7a24 */ /* 0x000fe200078e02ff */
[----:B------:R1:W-:Y:S01]  /*0e10*/  @!P1 LDGSTS.E.BYPASS.LTC128B.128 [R117+0x1000], [R6.64+0x40] ;  /* 0x0100004006759fae */ /* 0x0003e2000b901d48 */
[----:B------:R-:W-:-:S02]  /*0e20*/  IMAD.SHL.U32 R111, R0, 0x40, RZ ;  /* 0x00000040006f7824 */ /* 0x000fc400078e00ff */
[----:B------:R-:W-:Y:S01]  /*0e30*/  IMAD.SHL.U32 R87, R87, 0x20, RZ ;  /* 0x0000002057577824 */ /* 0x000fe200078e00ff */
[----:B------:R1:W-:Y:S01]  /*0e40*/  @!P1 LDGSTS.E.BYPASS.LTC128B.128 [R117+0x2000], [R6.64+0x80] ;  /* 0x0200008006759fae */ /* 0x0003e2000b901d48 */
[C---:B------:R-:W-:Y:S01]  /*0e50*/  IMAD R15, R10.reuse, R115, R15 ;  /* 0x000000730a0f7224 */ /* 0x040fe200078e020f */
[----:B------:R-:W-:Y:S01]  /*0e60*/  LOP3.LUT R111, R111, 0xc0, RZ, 0xc0, !PT ;  /* 0x000000c06f6f7812 */ /* 0x000fe200078ec0ff */
[----:B------:R-:W-:Y:S01]  /*0e70*/  IMAD R10, R10, c[0x0][0x1a0], RZ ;  /* 0x000068000a0a7a24 */ /* 0x000fe200078e02ff */
[----:B------:R2:W-:Y:S01]  /*0e80*/  @!P0 LDGSTS.E.BYPASS.LTC128B.128 [R117+0x800], [R18.64] ;  /* 0x0080000012758fae */ /* 0x0005e2000b901d48 */
[C---:B------:R-:W-:Y:S01]  /*0e90*/  IMAD R123, R96.reuse, c[0x0][0x1bc], R123 ;  /* 0x00006f00607b7a24 */ /* 0x040fe200078e027b */
[----:B------:R-:W-:Y:S01]  /*0ea0*/  LOP3.LUT R4, R111, 0x8, R4, 0xf8, !PT ;  /* 0x000000086f047812 */ /* 0x000fe200078ef804 */
[----:B------:R-:W-:Y:S01]  /*0eb0*/  IMAD.WIDE.U32 R96, R96, c[0x0][0x1b8], R16 ;  /* 0x00006e0060607a25 */ /* 0x000fe200078e0010 */
[----:B------:R-:W-:Y:S01]  /*0ec0*/  SHF.R.U32.HI R111, RZ, 0x3, R111 ;  /* 0x00000003ff6f7819 */ /* 0x000fe2000001166f */
[----:B------:R2:W-:Y:S02]  /*0ed0*/  @!P0 LDGSTS.E.BYPASS.LTC128B.128 [R117+0x1800], [R18.64+0x40] ;  /* 0x0180004012758fae */ /* 0x0005e4000b901d48 */
[C---:B------:R-:W-:Y:S01]  /*0ee0*/  IMAD.WIDE.U32 R20, R99.reuse, c[0x0][0x1a0], RZ ;  /* 0x0000680063147a25 */ /* 0x040fe200078e00ff */
[----:B------:R-:W-:Y:S01]  /*0ef0*/  LOP3.LUT R111, R4, R111, RZ, 0x3c, !PT ;  /* 0x0000006f046f7212 */ /* 0x000fe200078e3cff */
[----:B------:R2:W-:Y:S02]  /*0f00*/  @!P0 LDGSTS.E.BYPASS.LTC128B.128 [R117+0x2800], [R18.64+0x80] ;  /* 0x0280008012758fae */ /* 0x0005e4000b901d48 */
[----:B------:R-:W-:Y:S01]  /*0f10*/  IMAD R13, R99, c[0x0][0x1a4], R10 ;  /* 0x00006900630d7a24 */ /* 0x000fe200078e020a */
[----:B------:R-:W-:Y:S01]  /*0f20*/  SHF.R.S32.HI R10, RZ, 0x1, R3 ;  /* 0x00000001ff0a7819 */ /* 0x000fe20000011403 */
[----:B------:R-:W-:Y:S01]  /*0f30*/  IMAD.IADD R123, R97, 0x1, R123 ;  /* 0x00000001617b7824 */ /* 0x000fe200078e027b */
[----:B------:R-:W-:Y:S01]  /*0f40*/  SHF.R.S32.HI R3, RZ, 0x1f, R3 ;  /* 0x0000001fff037819 */ /* 0x000fe20000011403 */
[----:B------:R-:W-:-:S02]  /*0f50*/  IMAD.IADD R13, R21, 0x1, R13 ;  /* 0x00000001150d7824 */ /* 0x000fc400078e020d */
[----:B------:R-:W-:Y:S01]  /*0f60*/  IMAD R8, R11, 0x8, R8 ;  /* 0x000000080b087824 */ /* 0x000fe200078e0208 */
[----:B------:R-:W-:Y:S01]  /*0f70*/  LEA.HI R3, R3, R10, RZ, 0x2 ;  /* 0x0000000a03037211 */ /* 0x000fe200078f10ff */
[----:B------:R-:W-:Y:S02]  /*0f80*/  IMAD.SHL.U32 R11, R11, 0x8, RZ ;  /* 0x000000080b0b7824 */ /* 0x000fe400078e00ff */
[----:B------:R-:W-:Y:S01]  /*0f90*/  IMAD.SHL.U32 R85, R9, 0x20, RZ ;  /* 0x0000002009557824 */ /* 0x000fe200078e00ff */
[----:B------:R-:W-:Y:S01]  /*0fa0*/  LOP3.LUT R3, R3, 0xfffffffc, RZ, 0xc0, !PT ;  /* 0xfffffffc03037812 */ /* 0x000fe200078ec0ff */
[----:B-1----:R-:W-:-:S03]  /*0fb0*/  IMAD.WIDE.U32 R6, R99, R115, R124 ;  /* 0x0000007363067225 */ /* 0x002fc600078e007c */
[----:B------:R-:W-:Y:S01]  /*0fc0*/  LOP3.LUT R85, R85, 0xffffff00, RZ, 0xc0, !PT ;  /* 0xffffff0055557812 */ /* 0x000fe200078ec0ff */
[----:B------:R-:W-:Y:S01]  /*0fd0*/  IMAD.IADD R15, R7, 0x1, R15 ;  /* 0x00000001070f7824 */ /* 0x000fe200078e020f */
[----:B------:R-:W-:Y:S01]  /*0fe0*/  @!P6 LEA R16, P1, R6, c[0x0][0x168], 0x1 ;  /* 0x00005a000610ea11 */ /* 0x000fe200078208ff */
[----:B------:R-:W-:Y:S01]  /*0ff0*/  IMAD.IADD R3, R10, 0x1, -R3 ;  /* 0x000000010a037824 */ /* 0x000fe200078e0a03 */
[----:B------:R-:W-:Y:S01]  /*1000*/  @!P5 IADD3 R7, P2, R87, R6, RZ ;  /* 0x000000065707d210 */ /* 0x000fe20007f5e0ff */
[----:B------:R-:W-:Y:S01]  /*1010*/  @!P3 IMAD.MOV.U32 R10, RZ, RZ, c[0x0][0x1a0] ;  /* 0x00006800ff0ab624 */ /* 0x000fe200078e00ff */
[--C-:B------:R-:W-:Y:S01]  /*1020*/  @!P6 LEA.HI.X R17, R6, c[0x0][0x16c], R15.reuse, 0x1, P1 ;  /* 0x00005b000611ea11 */ /* 0x100fe200008f0c0f */
[----:B------:R-:W-:Y:S01]  /*1030*/  IMAD.SHL.U32 R92, R3, 0x40, RZ ;  /* 0x00000040035c7824 */ /* 0x000fe200078e00ff */
[----:B------:R-:W-:Y:S01]  /*1040*/  LEA R5, P1, R20, R96, 0x6 ;  /* 0x0000006014057211 */ /* 0x000fe200078230ff */
[----:B------:R-:W-:Y:S01]  /*1050*/  @!P5 IMAD.X R6, R2, 0x1, R15, P2 ;  /* 0x000000010206d824 */ /* 0x000fe200010e060f */
[C---:B------:R-:W-:Y:S01]  /*1060*/  @!P5 LEA R12, P2, R7.reuse, c[0x0][0x168], 0x1 ;  /* 0x00005a00070cda11 */ /* 0x040fe200078408ff */
[----:B------:R2:W-:Y:S01]  /*1070*/  @!P6 LDGSTS.E.BYPASS.LTC128B.128 [R117+0x3000], [R16.64] ;  /* 0x030000001075efae */ /* 0x0005e2000b901d48 */
[----:B------:R-:W-:Y:S01]  /*1080*/  LEA.HI.X R4, R20, R123, R13, 0x6, P1 ;  /* 0x0000007b14047211 */ /* 0x000fe200008f340d */
[----:B------:R-:W-:Y:S01]  /*1090*/  IMAD.U32 R111, R8, 0x20, R111 ;  /* 0x00000020086f7824 */ /* 0x000fe200078e006f */
[----:B------:R-:W-:Y:S01]  /*10a0*/  @!P5 LEA.HI.X R13, R7, c[0x0][0x16c], R6, 0x1, P2 ;  /* 0x00005b00070dda11 */ /* 0x000fe200010f0c06 */
[----:B------:R2:W-:Y:S01]  /*10b0*/  @!P6 LDGSTS.E.BYPASS.LTC128B.128 [R117+0x4000], [R16.64+0x40] ;  /* 0x040000401075efae */ /* 0x0005e2000b901d48 */
[----:B------:R-:W-:Y:S01]  /*10c0*/  LOP3.LUT R92, R92, 0xc0, RZ, 0xc0, !PT ;  /* 0x000000c05c5c7812 */ /* 0x000fe200078ec0ff */
[----:B------:R-:W-:Y:S01]  /*10d0*/  @!P3 IMAD.MOV.U32 R7, RZ, RZ, c[0x0][0x1a4] ;  /* 0x00006900ff07b624 */ /* 0x000fe200078e00ff */
[----:B------:R-:W-:Y:S01]  /*10e0*/  @!P3 LEA R6, P0, R10, R5, 0x5 ;  /* 0x000000050a06b211 */ /* 0x000fe200078028ff */
[----:B------:R2:W-:Y:S01]  /*10f0*/  @!P6 LDGSTS.E.BYPASS.LTC128B.128 [R117+0x5000], [R16.64+0x80] ;  /* 0x050000801075efae */ /* 0x0005e2000b901d48 */
[----:B------:R-:W-:Y:S01]  /*1100*/  LOP3.LUT R9, R92, 0x8, R11, 0xf8, !PT ;  /* 0x000000085c097812 */ /* 0x000fe200078ef80b */
[----:B------:R-:W-:Y:S01]  /*1110*/  IMAD.SHL.U32 R111, R111, 0x2, RZ ;  /* 0x000000026f6f7824 */ /* 0x000fe200078e00ff */
[----:B------:R-:W-:Y:S01]  /*1120*/  SHF.R.U32.HI R92, RZ, 0x3, R92 ;  /* 0x00000003ff5c7819 */ /* 0x000fe2000001165c */
[----:B------:R1:W-:Y:S01]  /*1130*/  @!P5 LDGSTS.E.BYPASS.LTC128B.128 [R117+0x3800], [R12.64] ;  /* 0x038000000c75dfae */ /* 0x0003e2000b901d48 */
[----:B------:R-:W-:Y:S01]  /*1140*/  @!P3 LEA.HI.X R7, R10, R4, R7, 0x5, P0 ;  /* 0x000000040a07b211 */ /* 0x000fe200000f2c07 */
[C---:B------:R-:W-:Y:S01]  /*1150*/  IMAD R100, R98.reuse, 0x10, R100 ;  /* 0x0000001062647824 */ /* 0x040fe200078e0264 */
[----:B------:R-:W-:Y:S01]  /*1160*/  LOP3.LUT R92, R9, R92, RZ, 0x3c, !PT ;  /* 0x0000005c095c7212 */ /* 0x000fe200078e3cff */
[----:B------:R1:W-:Y:S01]  /*1170*/  @!P5 LDGSTS.E.BYPASS.LTC128B.128 [R117+0x4800], [R12.64+0x40] ;  /* 0x048000400c75dfae */ /* 0x0003e2000b901d48 */
[--C-:B------:R-:W-:Y:S01]  /*1180*/  IMAD R9, R98, 0x200, R85.reuse ;  /* 0x0000020062097824 */ /* 0x100fe200078e0255 */
[----:B------:R-:W-:Y:S01]  /*1190*/  @!P3 LEA R10, P0, R6, c[0x0][0x170], 0x1 ;  /* 0x00005c00060aba11 */ /* 0x000fe200078008ff */
[C---:B------:R-:W-:Y:S01]  /*11a0*/  IMAD R109, R86.reuse, 0x20, R85 ;  /* 0x00000020566d7824 */ /* 0x040fe200078e0255 */
[----:B------:R1:W-:Y:S01]  /*11b0*/  @!P5 LDGSTS.E.BYPASS.LTC128B.128 [R117+0x5800], [R12.64+0x80] ;  /* 0x058000800c75dfae */ /* 0x0003e2000b901d48 */
[----:B------:R-:W-:Y:S01]  /*11c0*/  IMAD R9, R86, 0x20, R9 ;  /* 0x0000002056097824 */ /* 0x000fe200078e0209 */
[----:B------:R-:W-:Y:S01]  /*11d0*/  @!P3 LEA.HI.X R11, R6, c[0x0][0x174], R7, 0x1, P0 ;  /* 0x00005d00060bba11 */ /* 0x000fe200000f0c07 */
[C---:B------:R-:W-:Y:S01]  /*11e0*/  IMAD.IADD R109, R92.reuse, 0x1, R109 ;  /* 0x000000015c6d7824 */ /* 0x040fe200078e026d */
[----:B------:R-:W0:Y:S01]  /*11f0*/  LDGDEPBAR ;  /* 0x00000000000079af */ /* 0x000e220000000000 */
[----:B------:R-:W-:Y:S01]  /*1200*/  IMAD.IADD R112, R92, 0x1, R9 ;  /* 0x000000015c707824 */ /* 0x000fe200078e0209 */
[----:B------:R-:W-:-:S03]  /*1210*/  LOP3.LUT P0, RZ, R0, 0x2, RZ, 0xc0, !PT ;  /* 0x0000000200ff7812 */ /* 0x000fc6000780c0ff */
[----:B------:R-:W-:Y:S01]  /*1220*/  IMAD.SHL.U32 R112, R112, 0x2, RZ ;  /* 0x0000000270707824 */ /* 0x000fe200078e00ff */
[----:B-1----:R-:W-:Y:S01]  /*1230*/  @!P4 LEA R12, P1, R5, c[0x0][0x170], 0x1 ;  /* 0x00005c00050cca11 */ /* 0x002fe200078208ff */
[----:B------:R-:W-:-:S04]  /*1240*/  DEPBAR.LE SB0, 0x0 ;  /* 0x000080000000791a */ /* 0x000fc80000000000 */
[----:B------:R-:W-:Y:S01]  /*1250*/  BAR.SYNC.DEFER_BLOCKING 0x0 ;  /* 0x0000000000007b1d */ /* 0x000fe20000010000 */
[----:B------:R-:W-:Y:S01]  /*1260*/  @!P4 LEA.HI.X R13, R5, c[0x0][0x174], R4, 0x1, P1 ;  /* 0x00005d00050dca11 */ /* 0x000fe200008f0c04 */
[----:B------:R-:W-:Y:S01]  /*1270*/  IMAD.MOV.U32 R4, RZ, RZ, 0x10 ;  /* 0x00000010ff047424 */ /* 0x000fe200078e00ff */
[----:B------:R-:W-:-:S04]  /*1280*/  LOP3.LUT P1, RZ, R3, 0x2, RZ, 0xc0, !PT ;  /* 0x0000000203ff7812 */ /* 0x000fc8000782c0ff */
[C---:B------:R-:W-:Y:S02]  /*1290*/  SEL R3, R4.reuse, 0xfffffff0, !P1 ;  /* 0xfffffff004037807 */ /* 0x040fe40004800000 */
[----:B------:R-:W-:-:S03]  /*12a0*/  SEL R0, R4, 0xfffffff0, !P0 ;  /* 0xfffffff004007807 */ /* 0x000fc60004000000 */
[----:B------:R-:W-:Y:S02]  /*12b0*/  IMAD R110, R3, 0x2, R112 ;  /* 0x00000002036e7824 */ /* 0x000fe400078e0270 */
[----:B------:R-:W-:Y:S01]  /*12c0*/  IMAD R108, R0, 0x2, R111 ;  /* 0x00000002006c7824 */ /* 0x000fe200078e026f */
        /* <DEDUP_REMOVED lines=21> */
[----:B------:R-:W2:Y:S04]  /*1420*/  LDSM.16.M88.4 R20, [R111+0x3000] ;  /* 0x003000006f14783b */ /* 0x000ea80000000200 */
[----:B------:R-:W-:Y:S04]  /*1430*/  LDSM.16.M88.4 R72, [R110] ;  /* 0x000000006e48783b */ /* 0x000fe80000000200 */
[----:B------:R-:W-:Y:S04]  /*1440*/  LDSM.16.M88.4 R4, [R108+0x3000] ;  /* 0x003000006c04783b */ /* 0x000fe80000000200 */
[----:B------:R-:W-:Y:S04]  /*1450*/  LDSM.16.M88.4 R56, [R112+0x1000] ;  /* 0x001000007038783b */ /* 0x000fe80000000200 */
[----:B------:R-:W-:Y:S04]  /*1460*/  LDSM.16.M88.4 R64, [R111+0x4000] ;  /* 0x004000006f40783b */ /* 0x000fe80000000200 */
[----:B------:R-:W4:Y:S04]  /*1470*/  LDSM.16.M88.4 R36, [R111+0x3400] ;  /* 0x003400006f24783b */ /* 0x000f280000000200 */
[----:B------:R-:W5:Y:S04]  /*1480*/  LDSM.16.M88.4 R44, [R111+0x3800] ;  /* 0x003800006f2c783b */ /* 0x000f680000000200 */
[----:B-1----:R-:W-:Y:S04]  /*1490*/  LDSM.16.M88.4 R12, [R110+0x1000] ;  /* 0x001000006e0c783b */ /* 0x002fe80000000200 */
[----:B------:R-:W1:Y:S04]  /*14a0*/  LDSM.16.M88.4 R40, [R108+0x4000] ;  /* 0x004000006c28783b */ /* 0x000e680000000200 */
[----:B------:R-:W1:Y:S01]  /*14b0*/  LDSM.16.M88.4 R52, [R108+0x3400] ;  /* 0x003400006c34783b */ /* 0x000e620000000200 */
[C---:B--2---:R-:W-:Y:S03]  /*14c0*/  HMMA.16816.F32 R16, R60.reuse, R20, RZ ;  /* 0x000000143c10723c */ /* 0x044fe600000018ff */
[----:B------:R-:W-:Y:S04]  /*14d0*/  LDSM.16.M88.4 R88, [R108+0x3800] ;  /* 0x003800006c58783b */ /* 0x000fe80000000200 */
[----:B---3--:R-:W-:Y:S01]  /*14e0*/  LDSM.16.M88.4 R8, [R112+0x2000] ;  /* 0x002000007008783b */ /* 0x008fe20000000200 */
[C---:B------:R-:W-:Y:S03]  /*14f0*/  HMMA.16816.F32 R20, R60.reuse, R22, RZ ;  /* 0x000000163c14723c */ /* 0x040fe600000018ff */
[----:B------:R-:W-:Y:S04]  /*1500*/  LDSM.16.M88.4 R24, [R111+0x5000] ;  /* 0x005000006f18783b */ /* 0x000fe80000000200 */
[----:B------:R-:W-:Y:S04]  /*1510*/  LDSM.16.M88.4 R32, [R111+0x4400] ;  /* 0x004400006f20783b */ /* 0x000fe80000000200 */
[----:B------:R-:W-:Y:S01]  /*1520*/  LDSM.16.M88.4 R76, [R108+0x5000] ;  /* 0x005000006c4c783b */ /* 0x000fe20000000200 */
[----:B----4-:R-:W-:Y:S03]  /*1530*/  HMMA.16816.F32 R28, R60, R36, RZ ;  /* 0x000000243c1c723c */ /* 0x010fe600000018ff */
[----:B------:R-:W-:Y:S04]  /*1540*/  LDSM.16.M88.4 R68, [R108+0x3c00] ;  /* 0x003c00006c44783b */ /* 0x000fe80000000200 */
[----:B------:R-:W-:Y:S01]  /*1550*/  LDSM.16.M88.4 R80, [R108+0x4400] ;  /* 0x004400006c50783b */ /* 0x000fe20000000200 */
[C---:B------:R-:W-:Y:S03]  /*1560*/  HMMA.16816.F32 R16, R72.reuse, R4, R16 ;  /* 0x000000044810723c */ /* 0x040fe60000001810 */
[----:B------:R-:W0:Y:S05]  /*1570*/  LDGDEPBAR ;  /* 0x00000000000079af */ /* 0x000e2a0000000000 */
[----:B------:R-:W-:Y:S01]  /*1580*/  HMMA.16816.F32 R20, R72, R6, R20 ;  /* 0x000000064814723c */ /* 0x000fe20000001814 */
[----:B------:R-:W2:Y:S07]  /*1590*/  LDSM.16.M88.4 R4, [R111+0x3c00] ;  /* 0x003c00006f04783b */ /* 0x000eae0000000200 */
[----:B------:R-:W-:Y:S08]  /*15a0*/  HMMA.16816.F32 R36, R60, R38, RZ ;  /* 0x000000263c24723c */ /* 0x000ff000000018ff */
[C---:B------:R-:W-:Y:S08]  /*15b0*/  HMMA.16816.F32 R16, R56.reuse, R64, R16 ;  /* 0x000000403810723c */ /* 0x040ff00000001810 */
[----:B------:R-:W-:Y:S08]  /*15c0*/  HMMA.16816.F32 R20, R56, R66, R20 ;  /* 0x000000423814723c */ /* 0x000ff00000001814 */
[----:B-----5:R-:W-:Y:S08]  /*15d0*/  HMMA.16816.F32 R48, R60, R44, RZ ;  /* 0x0000002c3c30723c */ /* 0x020ff000000018ff */
[C---:B-1----:R-:W-:Y:S08]  /*15e0*/  HMMA.16816.F32 R16, R12.reuse, R40, R16 ;  /* 0x000000280c10723c */ /* 0x042ff00000001810 */
[----:B------:R-:W-:Y:S01]  /*15f0*/  HMMA.16816.F32 R20, R12, R42, R20 ;  /* 0x0000002a0c14723c */ /* 0x000fe20000001814 */
[----:B------:R-:W-:Y:S07]  /*1600*/  LDSM.16.M88.4 R40, [R108+0x4800] ;  /* 0x004800006c28783b */ /* 0x000fee0000000200 */
[----:B------:R-:W-:Y:S08]  /*1610*/  HMMA.16816.F32 R28, R72, R52, R28 ;  /* 0x00000034481c723c */ /* 0x000ff0000000181c */
[C---:B------:R-:W-:Y:S08]  /*1620*/  HMMA.16816.F32 R44, R60.reuse, R46, RZ ;  /* 0x0000002e3c2c723c */ /* 0x040ff000000018ff */
[----:B--2---:R-:W-:Y:S08]  /*1630*/  HMMA.16816.F32 R64, R60, R4, RZ ;  /* 0x000000043c40723c */ /* 0x004ff000000018ff */
[----:B------:R-:W-:Y:S01]  /*1640*/  HMMA.16816.F32 R36, R72, R54, R36 ;  /* 0x000000364824723c */ /* 0x000fe20000001824 */
[----:B------:R-:W1:Y:S07]  /*1650*/  LDSM.16.M88.4 R52, [R111+0x4800] ;  /* 0x004800006f34783b */ /* 0x000e6e0000000200 */
[----:B------:R-:W-:Y:S01]  /*1660*/  HMMA.16816.F32 R60, R60, R6, RZ ;  /* 0x000000063c3c723c */ /* 0x000fe200000018ff */
[----:B------:R-:W2:Y:S07]  /*1670*/  LDSM.16.M88.4 R4, [R110+0x2000] ;  /* 0x002000006e04783b */ /* 0x000eae0000000200 */
[----:B------:R-:W-:Y:S08]  /*1680*/  HMMA.16816.F32 R48, R72, R88, R48 ;  /* 0x000000584830723c */ /* 0x000ff00000001830 */
[C---:B------:R-:W-:Y:S08]  /*1690*/  HMMA.16816.F32 R16, R8.reuse, R24, R16 ;  /* 0x000000180810723c */ /* 0x040ff00000001810 */
[----:B------:R-:W-:Y:S01]  /*16a0*/  HMMA.16816.F32 R20, R8, R26, R20 ;  /* 0x0000001a0814723c */ /* 0x000fe20000001814 */
[----:B------:R-:W-:Y:S07]  /*16b0*/  LDSM.16.M88.4 R24, [R108+0x5400] ;  /* 0x005400006c18783b */ /* 0x000fee0000000200 */
[C---:B------:R-:W-:Y:S08]  /*16c0*/  HMMA.16816.F32 R36, R56.reuse, R34, R36 ;  /* 0x000000223824723c */ /* 0x040ff00000001824 */
[C---:B-1----:R-:W-:Y:S08]  /*16d0*/  HMMA.16816.F32 R48, R56.reuse, R52, R48 ;  /* 0x000000343830723c */ /* 0x042ff00000001830 */
[----:B------:R-:W-:Y:S01]  /*16e0*/  HMMA.16816.F32 R28, R56, R32, R28 ;  /* 0x00000020381c723c */ /* 0x000fe2000000181c */
[----:B------:R-:W1:Y:S07]  /*16f0*/  LDSM.16.M88.4 R32, [R111+0x5400] ;  /* 0x005400006f20783b */ /* 0x000e6e0000000200 */
[C---:B--2---:R-:W-:Y:S08]  /*1700*/  HMMA.16816.F32 R16, R4.reuse, R76, R16 ;  /* 0x0000004c0410723c */ /* 0x044ff00000001810 */
[----:B------:R-:W-:Y:S08]  /*1710*/  HMMA.16816.F32 R20, R4, R78, R20 ;  /* 0x0000004e0414723c */ /* 0x000ff00000001814 */
[C---:B------:R-:W-:Y:S01]  /*1720*/  HMMA.16816.F32 R76, R72.reuse, R68, R64 ;  /* 0x00000044484c723c */ /* 0x040fe20000001840 */
[----:B------:R-:W2:Y:S07]  /*1730*/  LDSM.16.M88.4 R64, [R111+0x5800] ;  /* 0x005800006f40783b */ /* 0x000eae0000000200 */
[----:B------:R-:W-:Y:S01]  /*1740*/  HMMA.16816.F32 R44, R72, R90, R44 ;  /* 0x0000005a482c723c */ /* 0x000fe2000000182c */
[----:B------:R-:W-:-:S02]  /*1750*/  FMUL.FTZ R0, R16, c[0x0][0x2ec] ;  /* 0x0000bb0010007a20 */ /* 0x000fc40000410000 */
[----:B------:R-:W-:-:S04]  /*1760*/  FMUL.FTZ R52, R17, c[0x0][0x2ec] ;  /* 0x0000bb0011347a20 */ /* 0x000fc80000410000 */
[----:B------:R-:W-:Y:S01]  /*1770*/  MUFU.TANH R0, R0 ;  /* 0x0000000000007308 */ /* 0x000fe20000002400 */
[----:B------:R-:W-:Y:S01]  /*1780*/  HMMA.16816.F32 R36, R12, R82, R36 ;  /* 0x000000520c24723c */ /* 0x000fe20000001824 */
[----:B------:R-:W-:-:S06]  /*1790*/  FMUL.FTZ R20, R20, c[0x0][0x2ec] ;  /* 0x0000bb0014147a20 */ /* 0x000fcc0000410000 */
[----:B------:R3:W-:Y:S01]  /*17a0*/  MUFU.TANH R53, R20 ;  /* 0x0000001400357308 */ /* 0x0007e20000002400 */
[C---:B------:R-:W-:Y:S07]  /*17b0*/  HMMA.16816.F32 R48, R12.reuse, R40, R48 ;  /* 0x000000280c30723c */ /* 0x040fee0000001830 */
[----:B------:R-:W-:Y:S01]  /*17c0*/  FMUL.FTZ R40, R18, c[0x0][0x2ec] ;  /* 0x0000bb0012287a20 */ /* 0x000fe20000410000 */
[----:B------:R-:W-:Y:S01]  /*17d0*/  HMMA.16816.F32 R28, R12, R80, R28 ;  /* 0x000000500c1c723c */ /* 0x000fe2000000181c */
[----:B------:R-:W-:Y:S01]  /*17e0*/  FMUL.FTZ R41, R19, c[0x0][0x2ec] ;  /* 0x0000bb0013297a20 */ /* 0x000fe20000410000 */
[----:B------:R-:W4:Y:S01]  /*17f0*/  MUFU.TANH R52, R52 ;  /* 0x0000003400347308 */ /* 0x000f220000002400 */
[----:B------:R-:W5:Y:S05]  /*1800*/  LDSM.16.M88.4 R16, [R111+0x4c00] ;  /* 0x004c00006f10783b */ /* 0x000f6a0000000200 */
[----:B-1----:R-:W-:Y:S02]  /*1810*/  HMMA.16816.F32 R36, R8, R34, R36 ;  /* 0x000000220824723c */ /* 0x002fe40000001824 */
[----:B------:R-:W-:Y:S06]  /*1820*/  MUFU.TANH R41, R41 ;  /* 0x0000002900297308 */ /* 0x000fec0000002400 */
[----:B------:R-:W-:Y:S02]  /*1830*/  HMMA.16816.F32 R44, R56, R54, R44 ;  /* 0x00000036382c723c */ /* 0x000fe4000000182c */
[----:B------:R-:W-:Y:S05]  /*1840*/  MUFU.TANH R40, R40 ;  /* 0x0000002800287308 */ /* 0x000fea0000002400 */
[----:B------:R-:W-:Y:S01]  /*1850*/  FMUL.FTZ R54, R21, c[0x0][0x2ec] ;  /* 0x0000bb0015367a20 */ /* 0x000fe20000410000 */
[----:B--2---:R-:W-:Y:S01]  /*1860*/  HMMA.16816.F32 R48, R8, R64, R48 ;  /* 0x000000400830723c */ /* 0x004fe20000001830 */
[----:B------:R-:W-:-:S04]  /*1870*/  FMUL.FTZ R55, R22, c[0x0][0x2ec] ;  /* 0x0000bb0016377a20 */ /* 0x000fc80000410000 */
[----:B------:R-:W-:Y:S02]  /*1880*/  MUFU.TANH R54, R54 ;  /* 0x0000003600367308 */ /* 0x000fe40000002400 */
[----:B------:R-:W-:Y:S01]  /*1890*/  FMUL.FTZ R64, R23, c[0x0][0x2ec] ;  /* 0x0000bb0017407a20 */ /* 0x000fe20000410000 */
[----:B------:R-:W-:Y:S01]  /*18a0*/  HMMA.16816.F32 R28, R8, R32, R28 ;  /* 0x00000020081c723c */ /* 0x000fe2000000181c */
[----:B---3--:R-:W1:Y:S04]  /*18b0*/  LDSM.16.M88.4 R20, [R108+0x4c00] ;  /* 0x004c00006c14783b */ /* 0x008e680000000200 */
[----:B------:R-:W2:Y:S01]  /*18c0*/  LDSM.16.M88.4 R32, [R108+0x5800] ;  /* 0x005800006c20783b */ /* 0x000ea20000000200 */
[----:B------:R-:W-:Y:S02]  /*18d0*/  MUFU.TANH R55, R55 ;  /* 0x0000003700377308 */ /* 0x000fe40000002400 */
[----:B------:R-:W-:Y:S06]  /*18e0*/  HMMA.16816.F32 R60, R72, R70, R60 ;  /* 0x00000046483c723c */ /* 0x000fec000000183c */
[----:B------:R-:W-:Y:S02]  /*18f0*/  MUFU.TANH R64, R64 ;  /* 0x0000004000407308 */ /* 0x000fe40000002400 */
[----:B-----5:R-:W-:Y:S07]  /*1900*/  HMMA.16816.F32 R76, R56, R16, R76 ;  /* 0x00000010384c723c */ /* 0x020fee000000184c */
[----:B------:R-:W-:Y:S01]  /*1910*/  LOP3.LUT R16, R95, 0xffffffe0, RZ, 0xc0, !PT ;  /* 0xffffffe05f107812 */ /* 0x000fe200078ec0ff */
[C---:B------:R-:W-:Y:S08]  /*1920*/  HMMA.16816.F32 R36, R4.reuse, R26, R36 ;  /* 0x0000001a0424723c */ /* 0x040ff00000001824 */
[----:B------:R-:W-:Y:S01]  /*1930*/  HMMA.16816.F32 R28, R4, R24, R28 ;  /* 0x00000018041c723c */ /* 0x000fe2000000181c */
[----:B------:R-:W3:Y:S07]  /*1940*/  LDSM.16.M88.4 R24, [R111+0x5c00] ;  /* 0x005c00006f18783b */ /* 0x000eee0000000200 */
[----:B------:R-:W-:Y:S08]  /*1950*/  HMMA.16816.F32 R44, R12, R42, R44 ;  /* 0x0000002a0c2c723c */ /* 0x000ff0000000182c */
[----:B------:R-:W-:Y:S08]  /*1960*/  HMMA.16816.F32 R60, R56, R18, R60 ;  /* 0x00000012383c723c */ /* 0x000ff0000000183c */
[----:B-1----:R-:W-:Y:S01]  /*1970*/  HMMA.16816.F32 R76, R12, R20, R76 ;  /* 0x000000140c4c723c */ /* 0x002fe2000000184c */
[----:B------:R-:W-:-:S02]  /*1980*/  FMUL.FTZ R30, R30, c[0x0][0x2ec] ;  /* 0x0000bb001e1e7a20 */ /* 0x000fc40000410000 */
[----:B------:R-:W-:Y:S02]  /*1990*/  FMUL.FTZ R28, R28, c[0x0][0x2ec] ;  /* 0x0000bb001c1c7a20 */ /* 0x000fe40000410000 */
[----:B------:R-:W-:Y:S02]  /*19a0*/  FMUL.FTZ R29, R29, c[0x0][0x2ec] ;  /* 0x0000bb001d1d7a20 */ /* 0x000fe40000410000 */
[----:B------:R-:W1:Y:S01]  /*19b0*/  MUFU.TANH R30, R30 ;  /* 0x0000001e001e7308 */ /* 0x000e620000002400 */
[----:B--2---:R-:W-:Y:S01]  /*19c0*/  HMMA.16816.F32 R48, R4, R32, R48 ;  /* 0x000000200430723c */ /* 0x004fe20000001830 */
[----:B------:R-:W-:Y:S02]  /*19d0*/  FMUL.FTZ R20, R38, c[0x0][0x2ec] ;  /* 0x0000bb0026147a20 */ /* 0x000fe40000410000 */
[----:B------:R-:W-:Y:S02]  /*19e0*/  FMUL.FTZ R21, R39, c[0x0][0x2ec] ;  /* 0x0000bb0027157a20 */ /* 0x000fe40000410000 */
[----:B------:R-:W-:-:S02]  /*19f0*/  FMUL.FTZ R31, R31, c[0x0][0x2ec] ;  /* 0x0000bb001f1f7a20 */ /* 0x000fc40000410000 */
[----:B------:R-:W-:Y:S01]  /*1a00*/  FMUL.FTZ R32, R36, c[0x0][0x2ec] ;  /* 0x0000bb0024207a20 */ /* 0x000fe20000410000 */
[----:B------:R-:W-:Y:S01]  /*1a10*/  HMMA.16816.F32 R44, R8, R66, R44 ;  /* 0x00000042082c723c */ /* 0x000fe2000000182c */
[----:B------:R-:W-:Y:S01]  /*1a20*/  IMAD.IADD R36, R93, 0x1, -R16 ;  /* 0x000000015d247824 */ /* 0x000fe200078e0a10 */
[----:B------:R-:W2:Y:S01]  /*1a30*/  MUFU.TANH R28, R28 ;  /* 0x0000001c001c7308 */ /* 0x000ea20000002400 */
[----:B------:R-:W5:Y:S01]  /*1a40*/  LDSM.16.M88.4 R16, [R108+0x5c00] ;  /* 0x005c00006c10783b */ /* 0x000f620000000200 */
[----:B------:R-:W-:Y:S01]  /*1a50*/  FMUL.FTZ R33, R37, c[0x0][0x2ec] ;  /* 0x0000bb0025217a20 */ /* 0x000fe20000410000 */
[----:B------:R-:W-:-:S04]  /*1a60*/  DEPBAR.LE SB0, 0x0 ;  /* 0x000080000000791a */ /* 0x000fc80000000000 */
[----:B------:R-:W-:Y:S01]  /*1a70*/  HMMA.16816.F32 R60, R12, R22, R60 ;  /* 0x000000160c3c723c */ /* 0x000fe2000000183c */
[----:B------:R-:W-:Y:S01]  /*1a80*/  SHF.R.S32.HI R37, RZ, 0x1f, R36 ;  /* 0x0000001fff257819 */ /* 0x000fe20000011424 */
[----:B------:R-:W-:Y:S01]  /*1a90*/  IMAD.SHL.U32 R93, R93, 0x2, RZ ;  /* 0x000000025d5d7824 */ /* 0x000fe200078e00ff */
[----:B------:R-:W1:Y:S02]  /*1aa0*/  MUFU.TANH R29, R29 ;  /* 0x0000001d001d7308 */ /* 0x000e640000002400 */
[----:B------:R-:W-:Y:S02]  /*1ab0*/  LEA.HI R37, R37, R36, RZ, 0x2 ;  /* 0x0000002425257211 */ /* 0x000fe400078f10ff */
[----:B------:R-:W-:Y:S01]  /*1ac0*/  FMUL.FTZ R48, R48, c[0x0][0x2ec] ;  /* 0x0000bb0030307a20 */ /* 0x000fe20000410000 */
[----:B---3--:R-:W-:Y:S01]  /*1ad0*/  HMMA.16816.F32 R76, R8, R24, R76 ;  /* 0x00000018084c723c */ /* 0x008fe2000000184c */
[----:B------:R-:W-:Y:S01]  /*1ae0*/  SHF.R.S32.HI R127, RZ, 0x2, R37 ;  /* 0x00000002ff7f7819 */ /* 0x000fe20000011425 */
[----:B------:R-:W-:Y:S01]  /*1af0*/  FMUL.FTZ R49, R49, c[0x0][0x2ec] ;  /* 0x0000bb0031317a20 */ /* 0x000fe20000410000 */
[----:B------:R-:W-:Y:S01]  /*1b00*/  MUFU.TANH R33, R33 ;  /* 0x0000002100217308 */ /* 0x000fe20000002400 */
[----:B------:R-:W-:Y:S01]  /*1b10*/  FMUL.FTZ R50, R50, c[0x0][0x2ec] ;  /* 0x0000bb0032327a20 */ /* 0x000fe20000410000 */
[----:B------:R-:W-:Y:S01]  /*1b20*/  IADD3 R100, R100, 0x1, R127 ;  /* 0x0000000164647810 */ /* 0x000fe20007ffe07f */
[----:B------:R-:W-:-:S02]  /*1b30*/  FMUL.FTZ R51, R51, c[0x0][0x2ec] ;  /* 0x0000bb0033337a20 */ /* 0x000fc40000410000 */
[----:B------:R-:W-:Y:S01]  /*1b40*/  HMMA.16816.F32 R44, R4, R34, R44 ;  /* 0x00000022042c723c */ /* 0x000fe2000000182c */
[----:B------:R-:W-:Y:S02]  /*1b50*/  IADD3 R25, R94, R100, -R119 ;  /* 0x000000645e197210 */ /* 0x000fe40007ffe877 */
[----:B------:R-:W3:Y:S02]  /*1b60*/  MUFU.TANH R20, R20 ;  /* 0x0000001400147308 */ /* 0x000ee40000002400 */
[----:B------:R-:W-:Y:S02]  /*1b70*/  IADD3 R25, R25, c[0x0][0x2e8], RZ ;  /* 0x0000ba0019197a10 */ /* 0x000fe40007ffe0ff */
[----:B------:R-:W-:Y:S01]  /*1b80*/  SHF.R.S32.HI R35, RZ, 0x1f, R98 ;  /* 0x0000001fff237819 */ /* 0x000fe20000011462 */
[----:B------:R-:W-:Y:S01]  /*1b90*/  HMMA.16816.F32 R60, R8, R26, R60 ;  /* 0x0000001a083c723c */ /* 0x000fe2000000183c */
[----:B------:R-:W-:Y:S02]  /*1ba0*/  IADD3 R85, R25, 0x8, RZ ;  /* 0x0000000819557810 */ /* 0x000fe40007ffe0ff */
[----:B------:R-:W-:Y:S01]  /*1bb0*/  LEA.HI R35, R35, R98, RZ, 0x2 ;  /* 0x0000006223237211 */ /* 0x000fe200078f10ff */
[----:B------:R-:W1:Y:S01]  /*1bc0*/  MUFU.TANH R21, R21 ;  /* 0x0000001500157308 */ /* 0x000e620000002400 */
[----:B------:R-:W-:-:S02]  /*1bd0*/  IMNMX R86, R25, R94, PT ;  /* 0x0000005e19567217 */ /* 0x000fc40003800200 */
[----:B------:R-:W-:Y:S02]  /*1be0*/  LOP3.LUT R35, R35, 0xfffffffc, RZ, 0xc0, !PT ;  /* 0xfffffffc23237812 */ /* 0x000fe400078ec0ff */
[----:B------:R-:W-:Y:S01]  /*1bf0*/  IMNMX R85, R85, R94, PT ;  /* 0x0000005e55557217 */ /* 0x000fe20003800200 */
[----:B-----5:R-:W-:Y:S02]  /*1c00*/  HMMA.16816.F32 R76, R4, R16, R76 ;  /* 0x00000010044c723c */ /* 0x020fe4000000184c */
[----:B------:R-:W-:Y:S01]  /*1c10*/  IMAD.IADD R126, R98, 0x1, -R35 ;  /* 0x00000001627e7824 */ /* 0x000fe200078e0a23 */
[----:B------:R-:W-:Y:S01]  /*1c20*/  LOP3.LUT R98, R93, 0x6, RZ, 0xc0, !PT ;  /* 0x000000065d627812 */ /* 0x000fe200078ec0ff */
[----:B------:R-:W5:Y:S02]  /*1c30*/  MUFU.TANH R34, R48 ;  /* 0x0000003000227308 */ /* 0x000f640000002400 */
[----:B------:R-:W-:Y:S02]  /*1c40*/  FMUL.FTZ R44, R44, c[0x0][0x2ec] ;  /* 0x0000bb002c2c7a20 */ /* 0x000fe40000410000 */
[----:B------:R-:W-:-:S02]  /*1c50*/  IMAD R24, R99, 0x40, R98 ;  /* 0x0000004063187824 */ /* 0x000fc400078e0262 */
[----:B------:R-:W-:Y:S02]  /*1c60*/  FMUL.FTZ R45, R45, c[0x0][0x2ec] ;  /* 0x0000bb002d2d7a20 */ /* 0x000fe40000410000 */
[----:B------:R-:W1:Y:S01]  /*1c70*/  MUFU.TANH R31, R31 ;  /* 0x0000001f001f7308 */ /* 0x000e620000002400 */
[C---:B------:R-:W-:Y:S01]  /*1c80*/  IADD3 R12, R24.reuse, 0x1, RZ ;  /* 0x00000001180c7810 */ /* 0x040fe20007ffe0ff */
[----:B------:R-:W-:Y:S01]  /*1c90*/  HMMA.16816.F32 R60, R4, R18, R60 ;  /* 0x00000012043c723c */ /* 0x000fe2000000183c */
[----:B------:R-:W-:Y:S01]  /*1ca0*/  IADD3 R13, R24, 0x8, RZ ;  /* 0x00000008180d7810 */ /* 0x000fe20007ffe0ff */
[----:B------:R-:W-:Y:S01]  /*1cb0*/  FMUL.FTZ R46, R46, c[0x0][0x2ec] ;  /* 0x0000bb002e2e7a20 */ /* 0x000fe20000410000 */
[-C--:B------:R-:W-:Y:S01]  /*1cc0*/  ISETP.GE.AND P6, PT, R12, R86.reuse, PT ;  /* 0x000000560c00720c */ /* 0x080fe20003fc6270 */
[----:B------:R-:W-:Y:S01]  /*1cd0*/  FMUL.FTZ R47, R47, c[0x0][0x2ec] ;  /* 0x0000bb002f2f7a20 */ /* 0x000fe20000410000 */
[C---:B------:R-:W-:Y:S01]  /*1ce0*/  ISETP.GE.AND P4, PT, R13.reuse, R86, PT ;  /* 0x000000560d00720c */ /* 0x040fe20003f86270 */
[----:B------:R-:W1:Y:S01]  /*1cf0*/  MUFU.TANH R32, R32 ;  /* 0x0000002000207308 */ /* 0x000e620000002400 */
[----:B------:R-:W-:-:S02]  /*1d00*/  ISETP.GE.AND P1, PT, R13, R85, PT ;  /* 0x000000550d00720c */ /* 0x000fc40003f26270 */
[----:B------:R-:W-:Y:S01]  /*1d10*/  IADD3 R13, R24, 0x10, RZ ;  /* 0x00000010180d7810 */ /* 0x000fe20007ffe0ff */
[----:B------:R-:W-:Y:S01]  /*1d20*/  FMUL.FTZ R76, R76, c[0x0][0x2ec] ;  /* 0x0000bb004c4c7a20 */ /* 0x000fe20000410000 */
[-C--:B------:R-:W-:Y:S01]  /*1d30*/  ISETP.GE.AND P3, PT, R12, R85.reuse, PT ;  /* 0x000000550c00720c */ /* 0x080fe20003f66270 */
[----:B------:R-:W-:Y:S01]  /*1d40*/  FMUL.FTZ R77, R77, c[0x0][0x2ec] ;  /* 0x0000bb004d4d7a20 */ /* 0x000fe20000410000 */
[----:B------:R-:W-:Y:S01]  /*1d50*/  IADD3 R12, R24, 0x9, RZ ;  /* 0x00000009180c7810 */ /* 0x000fe20007ffe0ff */
[----:B------:R-:W2:Y:S01]  /*1d60*/  MUFU.TANH R94, R44 ;  /* 0x0000002c005e7308 */ /* 0x000ea20000002400 */
[----:B----4-:R-:W-:Y:S02]  /*1d70*/  FSEL R52, R52, -INF , !P6 ;  /* 0xff80000034347808 */ /* 0x010fe40007000000 */
[----:B------:R-:W-:Y:S02]  /*1d80*/  ISETP.GE.AND P6, PT, R13, R85, PT ;  /* 0x000000550d00720c */ /* 0x000fe40003fc6270 */
[----:B------:R-:W-:-:S02]  /*1d90*/  IADD3 R8, R24, 0x11, RZ ;  /* 0x0000001118087810 */ /* 0x000fc40007ffe0ff */
[C---:B------:R-:W-:Y:S01]  /*1da0*/  ISETP.GE.AND P0, PT, R12.reuse, R86, PT ;  /* 0x000000560c00720c */ /* 0x040fe20003f06270 */
[----:B------:R-:W-:Y:S01]  /*1db0*/  MUFU.TANH R142, R49 ;  /* 0x00000031008e7308 */ /* 0x000fe20000002400 */
[----:B------:R-:W-:Y:S01]  /*1dc0*/  ISETP.GE.AND P5, PT, R12, R85, PT ;  /* 0x000000550c00720c */ /* 0x000fe20003fa6270 */
[----:B------:R-:W-:Y:S01]  /*1dd0*/  FMUL.FTZ R60, R60, c[0x0][0x2ec] ;  /* 0x0000bb003c3c7a20 */ /* 0x000fe20000410000 */
[----:B------:R-:W-:Y:S01]  /*1de0*/  IADD3 R9, R24, 0x18, RZ ;  /* 0x0000001818097810 */ /* 0x000fe20007ffe0ff */
[----:B------:R-:W-:Y:S01]  /*1df0*/  FMUL.FTZ R61, R61, c[0x0][0x2ec] ;  /* 0x0000bb003d3d7a20 */ /* 0x000fe20000410000 */
[----:B-1----:R-:W-:Y:S01]  /*1e00*/  FSEL R12, R30, -INF , !P6 ;  /* 0xff8000001e0c7808 */ /* 0x002fe20007000000 */
[----:B------:R-:W-:Y:S01]  /*1e10*/  FMUL.FTZ R30, R79, c[0x0][0x2ec] ;  /* 0x0000bb004f1e7a20 */ /* 0x000fe20000410000 */
[----:B------:R-:W-:Y:S01]  /*1e20*/  FSEL R10, R41, -INF , !P3 ;  /* 0xff800000290a7808 */ /* 0x000fe20005800000 */
[----:B------:R-:W-:Y:S01]  /*1e30*/  MUFU.TANH R138, R50 ;  /* 0x00000032008a7308 */ /* 0x000fe20000002400 */
[----:B------:R-:W-:-:S02]  /*1e40*/  FSEL R14, R53, -INF , !P4 ;  /* 0xff800000350e7808 */ /* 0x000fc40006000000 */
[CC--:B------:R-:W-:Y:S02]  /*1e50*/  ISETP.GE.AND P3, PT, R8.reuse, R86.reuse, PT ;  /* 0x000000560800720c */ /* 0x0c0fe40003f66270 */
[----:B------:R-:W-:Y:S02]  /*1e60*/  ISETP.GE.AND P4, PT, R8, R85, PT ;  /* 0x000000550800720c */ /* 0x000fe40003f86270 */
[----:B------:R-:W-:Y:S01]  /*1e70*/  FSEL R8, R55, -INF , !P1 ;  /* 0xff80000037087808 */ /* 0x000fe20004800000 */
[----:B------:R-:W1:Y:S01]  /*1e80*/  MUFU.TANH R30, R30 ;  /* 0x0000001e001e7308 */ /* 0x000e620000002400 */
[----:B------:R-:W-:Y:S02]  /*1e90*/  FSEL R54, R54, -INF , !P0 ;  /* 0xff80000036367808 */ /* 0x000fe40004000000 */
[----:B------:R-:W-:Y:S02]  /*1ea0*/  IADD3 R11, R24, 0x19, RZ ;  /* 0x00000019180b7810 */ /* 0x000fe40007ffe0ff */
[----:B------:R-:W-:-:S02]  /*1eb0*/  ISETP.GE.AND P2, PT, R13, R86, PT ;  /* 0x000000560d00720c */ /* 0x000fc40003f46270 */
[CC--:B------:R-:W-:Y:S01]  /*1ec0*/  ISETP.GE.AND P1, PT, R9.reuse, R86.reuse, PT ;  /* 0x000000560900720c */ /* 0x0c0fe20003f26270 */
[----:B------:R-:W4:Y:S01]  /*1ed0*/  MUFU.TANH R134, R51 ;  /* 0x0000003300867308 */ /* 0x000f220000002400 */
[----:B------:R-:W-:Y:S02]  /*1ee0*/  ISETP.GE.AND P0, PT, R9, R85, PT ;  /* 0x000000550900720c */ /* 0x000fe40003f06270 */
[----:B------:R-:W-:Y:S02]  /*1ef0*/  IADD3 R9, R24, 0x20, RZ ;  /* 0x0000002018097810 */ /* 0x000fe40007ffe0ff */
[----:B------:R-:W-:Y:S02]  /*1f00*/  FSEL R64, R64, -INF , !P5 ;  /* 0xff80000040407808 */ /* 0x000fe40006800000 */
[----:B------:R-:W-:Y:S01]  /*1f10*/  ISETP.GE.AND P5, PT, R11, R86, PT ;  /* 0x000000560b00720c */ /* 0x000fe20003fa6270 */
[----:B------:R-:W-:Y:S01]  /*1f20*/  MUFU.TANH R140, R45 ;  /* 0x0000002d008c7308 */ /* 0x000fe20000002400 */
[----:B--2---:R-:W-:-:S02]  /*1f30*/  FSEL R28, R28, -INF , !P2 ;  /* 0xff8000001c1c7808 */ /* 0x004fc40005000000 */
[C---:B------:R-:W-:Y:S02]  /*1f40*/  IADD3 R4, R24.reuse, 0x28, RZ ;  /* 0x0000002818047810 */ /* 0x040fe40007ffe0ff */
[----:B------:R-:W-:Y:S02]  /*1f50*/  ISETP.GE.AND P2, PT, R11, R85, PT ;  /* 0x000000550b00720c */ /* 0x000fe40003f46270 */
[----:B------:R-:W-:Y:S01]  /*1f60*/  ISETP.GE.AND P6, PT, R9, R86, PT ;  /* 0x000000560900720c */ /* 0x000fe20003fc6270 */
[----:B------:R-:W2:Y:S01]  /*1f70*/  MUFU.TANH R104, R46 ;  /* 0x0000002e00687308 */ /* 0x000ea20000002400 */
[----:B------:R-:W-:Y:S02]  /*1f80*/  IADD3 R7, R24, 0x29, RZ ;  /* 0x0000002918077810 */ /* 0x000fe40007ffe0ff */
[----:B------:R-:W-:Y:S01]  /*1f90*/  FSEL R22, R29, -INF , !P3 ;  /* 0xff8000001d167808 */ /* 0x000fe20005800000 */
[----:B------:R-:W-:Y:S01]  /*1fa0*/  FMUL.FTZ R29, R78, c[0x0][0x2ec] ;  /* 0x0000bb004e1d7a20 */ /* 0x000fe20000410000 */
[----:B---3--:R-:W-:-:S02]  /*1fb0*/  FSEL R6, R20, -INF , !P0 ;  /* 0xff80000014067808 */ /* 0x008fc40004000000 */
[----:B------:R-:W-:Y:S01]  /*1fc0*/  FSEL R18, R33, -INF , !P5 ;  /* 0xff80000021127808 */ /* 0x000fe20006800000 */
[----:B------:R-:W3:Y:S01]  /*1fd0*/  MUFU.TANH R90, R47 ;  /* 0x0000002f005a7308 */ /* 0x000ee20000002400 */
[CC--:B------:R-:W-:Y:S02]  /*1fe0*/  ISETP.GE.AND P0, PT, R4.reuse, R86.reuse, PT ;  /* 0x000000560400720c */ /* 0x0c0fe40003f06270 */
[----:B------:R-:W-:Y:S02]  /*1ff0*/  ISETP.GE.AND P5, PT, R4, R85, PT ;  /* 0x000000550400720c */ /* 0x000fe40003fa6270 */
[----:B------:R-:W-:Y:S02]  /*2000*/  FSEL R4, R21, -INF , !P2 ;  /* 0xff80000015047808 */ /* 0x000fe40005000000 */
[----:B-----5:R-:W-:Y:S01]  /*2010*/  FSEL R100, R34, -INF , !P6 ;  /* 0xff80000022647808 */ /* 0x020fe20007000000 */
[----:B------:R-:W5:Y:S01]  /*2020*/  MUFU.TANH R103, R76 ;  /* 0x0000004c00677308 */ /* 0x000f620000002400 */
[----:B------:R-:W-:-:S02]  /*2030*/  ISETP.GE.AND P2, PT, R7, R86, PT ;  /* 0x000000560700720c */ /* 0x000fc40003f46270 */
[----:B------:R-:W-:Y:S02]  /*2040*/  ISETP.GE.AND P6, PT, R7, R85, PT ;  /* 0x000000550700720c */ /* 0x000fe40003fc6270 */
[C---:B------:R-:W-:Y:S02]  /*2050*/  IADD3 R7, R24.reuse, 0x31, RZ ;  /* 0x0000003118077810 */ /* 0x040fe40007ffe0ff */
[----:B------:R-:W-:Y:S01]  /*2060*/  IADD3 R5, R24, 0x21, RZ ;  /* 0x0000002118057810 */ /* 0x000fe20007ffe0ff */
[----:B------:R-:W-:Y:S01]  /*2070*/  MUFU.TANH R102, R77 ;  /* 0x0000004d00667308 */ /* 0x000fe20000002400 */
[----:B------:R-:W-:Y:S01]  /*2080*/  FSEL R16, R31, -INF , !P4 ;  /* 0xff8000001f107808 */ /* 0x000fe20006000000 */
[----:B------:R-:W-:Y:S01]  /*2090*/  FMUL.FTZ R31, R63, c[0x0][0x2ec] ;  /* 0x0000bb003f1f7a20 */ /* 0x000fe20000410000 */
[----:B------:R-:W-:Y:S01]  /*20a0*/  FSEL R36, R32, -INF , !P1 ;  /* 0xff80000020247808 */ /* 0x000fe20004800000 */
[----:B------:R-:W-:Y:S01]  /*20b0*/  FMUL.FTZ R32, R62, c[0x0][0x2ec] ;  /* 0x0000bb003e207a20 */ /* 0x000fe20000410000 */
[----:B------:R-:W-:-:S02]  /*20c0*/  FSEL R94, R94, -INF , !P0 ;  /* 0xff8000005e5e7808 */ /* 0x000fc40004000000 */
[-C--:B------:R-:W-:Y:S01]  /*20d0*/  ISETP.GE.AND P0, PT, R7, R85.reuse, PT ;  /* 0x000000550700720c */ /* 0x080fe20003f06270 */
[----:B------:R-:W2:Y:S01]  /*20e0*/  MUFU.TANH R29, R29 ;  /* 0x0000001d001d7308 */ /* 0x000ea20000002400 */
[-C--:B------:R-:W-:Y:S02]  /*20f0*/  ISETP.GE.AND P3, PT, R9, R85.reuse, PT ;  /* 0x000000550900720c */ /* 0x080fe40003f66270 */
[C---:B------:R-:W-:Y:S02]  /*2100*/  ISETP.GE.AND P4, PT, R5.reuse, R86, PT ;  /* 0x000000560500720c */ /* 0x040fe40003f86270 */
[----:B------:R-:W-:Y:S02]  /*2110*/  ISETP.GE.AND P1, PT, R5, R85, PT ;  /* 0x000000550500720c */ /* 0x000fe40003f26270 */
[----:B------:R-:W-:Y:S01]  /*2120*/  IADD3 R5, R24, 0x30, RZ ;  /* 0x0000003018057810 */ /* 0x000fe20007ffe0ff */
[----:B------:R-:W2:Y:S01]  /*2130*/  MUFU.TANH R106, R60 ;  /* 0x0000003c006a7308 */ /* 0x000ea20000002400 */
[----:B-1----:R-:W-:-:S02]  /*2140*/  FSEL R30, R30, -INF , !P0 ;  /* 0xff8000001e1e7808 */ /* 0x002fc40004000000 */
[----:B------:R-:W-:Y:S02]  /*2150*/  FSEL R138, R138, -INF , !P3 ;  /* 0xff8000008a8a7808 */ /* 0x000fe40005800000 */
[----:B------:R-:W-:Y:S02]  /*2160*/  FSEL R142, R142, -INF , !P4 ;  /* 0xff8000008e8e7808 */ /* 0x000fe40006000000 */
[----:B------:R-:W-:Y:S01]  /*2170*/  ISETP.GE.AND P0, PT, R84, 0x2, PT ;  /* 0x000000025400780c */ /* 0x000fe20003f06270 */
[----:B------:R-:W-:Y:S01]  /*2180*/  MUFU.TANH R105, R61 ;  /* 0x0000003d00697308 */ /* 0x000fe20000002400 */
[C---:B------:R-:W-:Y:S02]  /*2190*/  ISETP.GE.AND P3, PT, R5.reuse, R86, PT ;  /* 0x000000560500720c */ /* 0x040fe40003f66270 */
[----:B------:R-:W-:Y:S02]  /*21a0*/  ISETP.GE.AND P4, PT, R5, R85, PT ;  /* 0x000000550500720c */ /* 0x000fe40003f86270 */
[----:B------:R-:W-:-:S02]  /*21b0*/  IADD3 R5, R24, 0x38, RZ ;  /* 0x0000003818057810 */ /* 0x000fc40007ffe0ff */
[----:B----4-:R-:W-:Y:S01]  /*21c0*/  FSEL R134, R134, -INF , !P1 ;  /* 0xff80000086867808 */ /* 0x010fe20004800000 */
[----:B------:R-:W1:Y:S01]  /*21d0*/  MUFU.TANH R32, R32 ;  /* 0x0000002000207308 */ /* 0x000e620000002400 */
[----:B--2---:R-:W-:Y:S02]  /*21e0*/  FSEL R104, R104, -INF , !P5 ;  /* 0xff80000068687808 */ /* 0x004fe40006800000 */
[----:B------:R-:W-:Y:S01]  /*21f0*/  FSEL R140, R140, -INF , !P2 ;  /* 0xff8000008c8c7808 */ /* 0x000fe20005000000 */
[----:B------:R-:W-:Y:S01]  /*2200*/  BAR.SYNC.DEFER_BLOCKING 0x0 ;  /* 0x0000000000007b1d */ /* 0x000fe20000010000 */
[-C--:B------:R-:W-:Y:S02]  /*2210*/  ISETP.GE.AND P1, PT, R7, R86.reuse, PT ;  /* 0x000000560700720c */ /* 0x080fe40003f26270 */
[C---:B------:R-:W-:Y:S02]  /*2220*/  ISETP.GE.AND P5, PT, R5.reuse, R86, PT ;  /* 0x000000560500720c */ /* 0x040fe40003fa6270 */
[----:B------:R-:W-:Y:S01]  /*2230*/  ISETP.GE.AND P2, PT, R5, R85, PT ;  /* 0x000000550500720c */ /* 0x000fe20003f46270 */
[----:B------:R-:W2:Y:S01]  /*2240*/  MUFU.TANH R31, R31 ;  /* 0x0000001f001f7308 */ /* 0x000ea20000002400 */
        /* <DEDUP_REMOVED lines=10> */
[----:B-1----:R-:W-:Y:S02]  /*22f0*/  FSEL R32, R32, -INF , !P2 ;  /* 0xff80000020207808 */ /* 0x002fe40005000000 */
[----:B------:R-:W-:Y:S02]  /*2300*/  FSEL R0, R0, -INF , !P6 ;  /* 0xff80000000007808 */ /* 0x000fe40007000000 */
[----:B------:R-:W-:-:S02]  /*2310*/  FSEL R40, R40, -INF , !P3 ;  /* 0xff80000028287808 */ /* 0x000fc40005800000 */
[----:B------:R-:W-:Y:S02]  /*2320*/  FSEL R105, R105, -INF , !P4 ;  /* 0xff80000069697808 */ /* 0x000fe40006000000 */
[----:B--2---:R-:W-:Y:S01]  /*2330*/  FSEL R31, R31, -INF , !P1 ;  /* 0xff8000001f1f7808 */ /* 0x004fe20004800000 */
        /* <DEDUP_REMOVED lines=21> */
.L_x_769:
[----:B------:R-:W-:Y:S01]  /*2490*/  FMNMX.FTZ R7, R0, R52, !PT ;  /* 0x0000003400077209 */ /* 0x000fe20007810000 */
[----:B------:R-:W-:Y:S01]  /*24a0*/  ULDC UR4, c[0x0][0x1a0] ;  /* 0x0000680000047ab9 */ /* 0x000fe20000000800 */
        /* <DEDUP_REMOVED lines=30> */
[----:B-1----:R-:W-:Y:S02]  /*2690*/  FMNMX.FTZ R20, R32, R5, !PT ;  /* 0x0000000520147209 */ /* 0x002fe40007810000 */
[----:B------:R-:W-:Y:S01]  /*26a0*/  LEA R87, R3, R109, 0x1 ;  /* 0x0000006d03577211 */ /* 0x000fe200078e08ff */
[----:B------:R-:W1:Y:S01]  /*26b0*/  SHFL.BFLY PT, R7, R24, 0x2, 0x1f ;  /* 0x0c401f0018077f89 */ /* 0x000e6200000e0000 */
[----:B------:R-:W-:-:S03]  /*26c0*/  FMNMX.FTZ R20, R31, R20, !PT ;  /* 0x000000141f147209 */ /* 0x000fc60007810000 */
[----:B------:R-:W-:Y:S04]  /*26d0*/  LDSM.16.MT88.4 R68, [R87+0x6000] ;  /* 0x006000005744783b */ /* 0x000fe80000004200 */
[----:B------:R-:W2:Y:S01]  /*26e0*/  SHFL.BFLY PT, R5, R20, 0x2, 0x1f ;  /* 0x0c401f0014057f89 */ /* 0x000ea200000e0000 */
[----:B-1----:R-:W-:-:S05]  /*26f0*/  FMNMX.FTZ R7, R24, R7, !PT ;  /* 0x0000000718077209 */ /* 0x002fca0007810000 */
[----:B------:R-:W1:Y:S01]  /*2700*/  SHFL.BFLY PT, R2, R7, 0x1, 0x1f ;  /* 0x0c201f0007027f89 */ /* 0x000e6200000e0000 */
[----:B--2---:R-:W-:Y:S02]  /*2710*/  FMNMX.FTZ R5, R20, R5, !PT ;  /* 0x0000000514057209 */ /* 0x004fe40007810000 */
[----:B-1----:R-:W-:-:S04]  /*2720*/  FMNMX.FTZ R2, R7, R2, !PT ;  /* 0x0000000207027209 */ /* 0x002fc80007810000 */
[C---:B------:R-:W-:Y:S01]  /*2730*/  FSETP.NEU.FTZ.AND P1, PT, R2.reuse, -INF , PT ;  /* 0xff8000000200780b */ /* 0x040fe20003f3d000 */
[----:B------:R-:W-:-:S05]  /*2740*/  FMUL.FTZ R133, R2, c[0x0][0x23c] ;  /* 0x00008f0002857a20 */ /* 0x000fca0000410000 */
[----:B------:R-:W-:-:S05]  /*2750*/  FSEL R133, R133, RZ, P1 ;  /* 0x000000ff85857208 */ /* 0x000fca0000800000 */
[--C-:B------:R-:W-:Y:S02]  /*2760*/  FFMA.FTZ R132, R0, c[0x0][0x23c], -R133.reuse ;  /* 0x00008f0000847a23 */ /* 0x100fe40000010885 */
[----:B------:R-:W1:Y:S01]  /*2770*/  SHFL.BFLY PT, R0, R5, 0x1, 0x1f ;  /* 0x0c201f0005007f89 */ /* 0x000e6200000e0000 */
[--C-:B------:R-:W-:Y:S02]  /*2780*/  FFMA.FTZ R107, R52, c[0x0][0x23c], -R133.reuse ;  /* 0x00008f00346b7a23 */ /* 0x100fe40000010885 */
[--C-:B------:R-:W-:Y:S01]  /*2790*/  FFMA.FTZ R35, R14, c[0x0][0x23c], -R133.reuse ;  /* 0x00008f000e237a23 */ /* 0x100fe20000010885 */
[----:B------:R-:W-:Y:S01]  /*27a0*/  MUFU.EX2 R132, R132 ;  /* 0x0000008400847308 */ /* 0x000fe20000000800 */
[--C-:B------:R-:W-:Y:S02]  /*27b0*/  FFMA.FTZ R26, R54, c[0x0][0x23c], -R133.reuse ;  /* 0x00008f00361a7a23 */ /* 0x100fe40000010885 */
[--C-:B------:R-:W-:Y:S01]  /*27c0*/  FFMA.FTZ R25, R28, c[0x0][0x23c], -R133.reuse ;  /* 0x00008f001c197a23 */ /* 0x100fe20000010885 */
[----:B------:R-:W2:Y:S01]  /*27d0*/  LDSM.16.MT88.4 R52, [R87+0x7000] ;  /* 0x007000005734783b */ /* 0x000ea20000004200 */
[----:B------:R-:W-:-:S02]  /*27e0*/  FFMA.FTZ R22, R22, c[0x0][0x23c], -R133 ;  /* 0x00008f0016167a23 */ /* 0x000fc40000010885 */
[--C-:B------:R-:W-:Y:S01]  /*27f0*/  FFMA.FTZ R21, R36, c[0x0][0x23c], -R133.reuse ;  /* 0x00008f0024157a23 */ /* 0x100fe20000010885 */
[----:B------:R-:W3:Y:S01]  /*2800*/  MUFU.EX2 R107, R107 ;  /* 0x0000006b006b7308 */ /* 0x000ee20000000800 */
[--C-:B------:R-:W-:Y:S02]  /*2810*/  FFMA.FTZ R20, R18, c[0x0][0x23c], -R133.reuse ;  /* 0x00008f0012147a23 */ /* 0x100fe40000010885 */
[--C-:B------:R-:W-:Y:S02]  /*2820*/  FFMA.FTZ R100, R100, c[0x0][0x23c], -R133.reuse ;  /* 0x00008f0064647a23 */ /* 0x100fe40000010885 */
[--C-:B------:R-:W-:Y:S02]  /*2830*/  FFMA.FTZ R95, R142, c[0x0][0x23c], -R133.reuse ;  /* 0x00008f008e5f7a23 */ /* 0x100fe40000010885 */
[--C-:B------:R-:W-:Y:S01]  /*2840*/  FFMA.FTZ R94, R94, c[0x0][0x23c], -R133.reuse ;  /* 0x00008f005e5e7a23 */ /* 0x100fe20000010885 */
[----:B------:R-:W-:Y:S01]  /*2850*/  MUFU.EX2 R35, R35 ;  /* 0x0000002300237308 */ /* 0x000fe20000000800 */
[----:B------:R-:W-:-:S02]  /*2860*/  FFMA.FTZ R91, R140, c[0x0][0x23c], -R133 ;  /* 0x00008f008c5b7a23 */ /* 0x000fc40000010885 */
[--C-:B------:R-:W-:Y:S01]  /*2870*/  FFMA.FTZ R103, R103, c[0x0][0x23c], -R133.reuse ;  /* 0x00008f0067677a23 */ /* 0x100fe20000010885 */
[----:B-1----:R-:W-:Y:S01]  /*2880*/  FMNMX.FTZ R0, R5, R0, !PT ;  /* 0x0000000005007209 */ /* 0x002fe20007810000 */
[--C-:B------:R-:W-:Y:S02]  /*2890*/  FFMA.FTZ R102, R102, c[0x0][0x23c], -R133.reuse ;  /* 0x00008f0066667a23 */ /* 0x100fe40000010885 */
[--C-:B------:R-:W-:Y:S01]  /*28a0*/  FFMA.FTZ R106, R106, c[0x0][0x23c], -R133.reuse ;  /* 0x00008f006a6a7a23 */ /* 0x100fe20000010885 */
[C---:B------:R-:W-:Y:S01]  /*28b0*/  FSETP.NEU.FTZ.AND P1, PT, R0.reuse, -INF , PT ;  /* 0xff8000000000780b */ /* 0x040fe20003f3d000 */
[----:B------:R-:W-:Y:S01]  /*28c0*/  FMUL.FTZ R33, R0, c[0x0][0x23c] ;  /* 0x00008f0000217a20 */ /* 0x000fe20000410000 */
[----:B------:R-:W1:Y:S01]  /*28d0*/  MUFU.EX2 R26, R26 ;  /* 0x0000001a001a7308 */ /* 0x000e620000000800 */
[----:B---3--:R-:W-:Y:S01]  /*28e0*/  F2FP.PACK_AB R48, R107, R132 ;  /* 0x000000846b30723e */ /* 0x008fe200000000ff */
[----:B------:R-:W-:Y:S02]  /*28f0*/  FFMA.FTZ R105, R105, c[0x0][0x23c], -R133 ;  /* 0x00008f0069697a23 */ /* 0x000fe40000010885 */
[----:B------:R-:W-:Y:S01]  /*2900*/  FSEL R33, R33, RZ, P1 ;  /* 0x000000ff21217208 */ /* 0x000fe20000800000 */
[----:B------:R-:W-:-:S03]  /*2910*/  FADD.FTZ R132, R132, R107 ;  /* 0x0000006b84847221 */ /* 0x000fc60000010000 */
[----:B------:R-:W-:Y:S01]  /*2920*/  MUFU.EX2 R25, R25 ;  /* 0x0000001900197308 */ /* 0x000fe20000000800 */
[--C-:B------:R-:W-:Y:S02]  /*2930*/  FFMA.FTZ R89, R40, c[0x0][0x23c], -R33.reuse ;  /* 0x00008f0028597a23 */ /* 0x100fe40000010821 */
[--C-:B------:R-:W-:Y:S01]  /*2940*/  FFMA.FTZ R88, R10, c[0x0][0x23c], -R33.reuse ;  /* 0x00008f000a587a23 */ /* 0x100fe20000010821 */
[----:B------:R-:W3:Y:S01]  /*2950*/  LDSM.16.MT88.4 R40, [R109+0x8000] ;  /* 0x008000006d28783b */ /* 0x000ee20000004200 */
[--C-:B------:R-:W-:Y:S02]  /*2960*/  FFMA.FTZ R34, R8, c[0x0][0x23c], -R33.reuse ;  /* 0x00008f0008227a23 */ /* 0x100fe40000010821 */
[--C-:B------:R-:W-:Y:S01]  /*2970*/  FFMA.FTZ R27, R64, c[0x0][0x23c], -R33.reuse ;  /* 0x00008f00401b7a23 */ /* 0x100fe20000010821 */
[----:B------:R-:W-:Y:S01]  /*2980*/  MUFU.EX2 R89, R89 ;  /* 0x0000005900597308 */ /* 0x000fe20000000800 */
[----:B------:R-:W4:Y:S01]  /*2990*/  LDSM.16.MT88.4 R8, [R87+0x6400] ;  /* 0x006400005708783b */ /* 0x000f220000004200 */
[----:B-1----:R-:W-:Y:S01]  /*29a0*/  F2FP.PACK_AB R50, R26, R35 ;  /* 0x000000231a32723e */ /* 0x002fe200000000ff */
[----:B------:R-:W-:-:S02]  /*29b0*/  FFMA.FTZ R28, R12, c[0x0][0x23c], -R33 ;  /* 0x00008f000c1c7a23 */ /* 0x000fc40000010821 */
[--C-:B------:R-:W-:Y:S01]  /*29c0*/  FFMA.FTZ R23, R16, c[0x0][0x23c], -R33.reuse ;  /* 0x00008f0010177a23 */ /* 0x100fe20000010821 */
[----:B------:R-:W1:Y:S01]  /*29d0*/  LDSM.16.MT88.4 R12, [R109+0x7400] ;  /* 0x007400006d0c783b */ /* 0x000e620000004200 */
[--C-:B------:R-:W-:Y:S01]  /*29e0*/  FFMA.FTZ R24, R6, c[0x0][0x23c], -R33.reuse ;  /* 0x00008f0006187a23 */ /* 0x100fe20000010821 */
[----:B------:R-:W5:Y:S01]  /*29f0*/  MUFU.EX2 R88, R88 ;  /* 0x0000005800587308 */ /* 0x000f620000000800 */
[--C-:B------:R-:W-:Y:S01]  /*2a00*/  FFMA.FTZ R3, R4, c[0x0][0x23c], -R33.reuse ;  /* 0x00008f0004037a23 */ /* 0x100fe20000010821 */
[----:B------:R-:W1:Y:S01]  /*2a10*/  LDSM.16.MT88.4 R16, [R109+0x6400] ;  /* 0x006400006d10783b */ /* 0x000e620000004200 */
        /* <DEDUP_REMOVED lines=8> */
[----:B------:R-:W2:Y:S01]  /*2aa0*/  MUFU.EX2 R27, R27 ;  /* 0x0000001b001b7308 */ /* 0x000ea20000000800 */
[----:B-----5:R-:W-:Y:S01]  /*2ab0*/  F2FP.PACK_AB R49, R88, R89 ;  /* 0x000000595831723e */ /* 0x020fe200000000ff */
[----:B------:R-:W-:Y:S02]  /*2ac0*/  FFMA.FTZ R32, R32, c[0x0][0x23c], -R33 ;  /* 0x00008f0020207a23 */ /* 0x000fe40000010821 */
[----:B------:R-:W-:Y:S02]  /*2ad0*/  FADD.FTZ R89, R89, R88 ;  /* 0x0000005859597221 */ /* 0x000fe40000010000 */
[----:B------:R-:W-:-:S02]  /*2ae0*/  FADD.FTZ R35, R35, R132 ;  /* 0x0000008423237221 */ /* 0x000fc40000010000 */
[----:B------:R-:W5:Y:S02]  /*2af0*/  MUFU.EX2 R22, R22 ;  /* 0x0000001600167308 */ /* 0x000f640000000800 */
[----:B------:R-:W-:Y:S01]  /*2b00*/  FADD.FTZ R26, R26, R35 ;  /* 0x000000231a1a7221 */ /* 0x000fe20000010000 */
[----:B--2---:R-:W-:-:S05]  /*2b10*/  F2FP.PACK_AB R51, R27, R34 ;  /* 0x000000221b33723e */ /* 0x004fca00000000ff */
[----:B------:R-:W-:Y:S01]  /*2b20*/  MUFU.EX2 R21, R21 ;  /* 0x0000001500157308 */ /* 0x000fe20000000800 */
[----:B------:R-:W-:-:S04]  /*2b30*/  FADD.FTZ R34, R34, R89 ;  /* 0x0000005922227221 */ /* 0x000fc80000010000 */
[----:B------:R-:W-:Y:S01]  /*2b40*/  FADD.FTZ R27, R27, R34 ;  /* 0x000000221b1b7221 */ /* 0x000fe20000010000 */
[----:B------:R-:W-:Y:S01]  /*2b50*/  HMMA.16816.F32 R72, R48, R68, RZ ;  /* 0x000000443048723c */ /* 0x000fe200000018ff */
[----:B-----5:R-:W-:Y:S01]  /*2b60*/  F2FP.PACK_AB R4, R22, R25 ;  /* 0x000000191604723e */ /* 0x020fe200000000ff */
[----:B------:R-:W2:Y:S01]  /*2b70*/  MUFU.EX2 R20, R20 ;  /* 0x0000001400147308 */ /* 0x000ea20000000800 */
[----:B------:R-:W-:-:S04]  /*2b80*/  FADD.FTZ R25, R25, R26 ;  /* 0x0000001a19197221 */ /* 0x000fc80000010000 */
[----:B------:R-:W-:Y:S01]  /*2b90*/  FADD.FTZ R22, R22, R25 ;  /* 0x0000001916167221 */ /* 0x000fe20000010000 */
[C---:B------:R-:W-:Y:S02]  /*2ba0*/  HMMA.16816.F32 R68, R48.reuse, R70, RZ ;  /* 0x000000463044723c */ /* 0x040fe400000018ff */
[----:B------:R-:W-:Y:S06]  /*2bb0*/  MUFU.EX2 R28, R28 ;  /* 0x0000001c001c7308 */ /* 0x000fec0000000800 */
[----:B------:R-:W-:Y:S02]  /*2bc0*/  HMMA.16816.F32 R56, R48, R52, RZ ;  /* 0x000000343038723c */ /* 0x000fe400000018ff */
[----:B------:R-:W5:Y:S01]  /*2bd0*/  MUFU.EX2 R23, R23 ;  /* 0x0000001700177308 */ /* 0x000f620000000800 */
[----:B--2---:R-:W-:Y:S01]  /*2be0*/  F2FP.PACK_AB R6, R20, R21 ;  /* 0x000000151406723e */ /* 0x004fe200000000ff */
[----:B------:R-:W-:-:S04]  /*2bf0*/  FADD.FTZ R21, R21, R22 ;  /* 0x0000001615157221 */ /* 0x000fc80000010000 */
[C---:B------:R-:W-:Y:S01]  /*2c00*/  HMMA.16816.F32 R52, R48.reuse, R54, RZ ;  /* 0x000000363034723c */ /* 0x040fe200000018ff */
[----:B------:R-:W-:Y:S01]  /*2c10*/  FADD.FTZ R21, R20, R21 ;  /* 0x0000001514157221 */ /* 0x000fe20000010000 */
[----:B------:R-:W-:Y:S06]  /*2c20*/  MUFU.EX2 R24, R24 ;  /* 0x0000001800187308 */ /* 0x000fec0000000800 */
[----:B------:R-:W-:Y:S02]  /*2c30*/  HMMA.16816.F32 R80, R48, R76, RZ ;  /* 0x0000004c3050723c */ /* 0x000fe400000018ff */
[----:B------:R-:W2:Y:S01]  /*2c40*/  MUFU.EX2 R3, R3 ;  /* 0x0000000300037308 */ /* 0x000ea20000000800 */
[----:B-----5:R-:W-:Y:S01]  /*2c50*/  F2FP.PACK_AB R5, R23, R28 ;  /* 0x0000001c1705723e */ /* 0x020fe200000000ff */
[----:B------:R-:W-:-:S04]  /*2c60*/  FADD.FTZ R28, R28, R27 ;  /* 0x0000001b1c1c7221 */ /* 0x000fc80000010000 */
[C---:B------:R-:W-:Y:S01]  /*2c70*/  HMMA.16816.F32 R64, R48.reuse, R60, RZ ;  /* 0x0000003c3040723c */ /* 0x040fe200000018ff */
[----:B------:R-:W-:Y:S01]  /*2c80*/  FADD.FTZ R23, R23, R28 ;  /* 0x0000001c17177221 */ /* 0x000fe20000010000 */
[----:B------:R-:W-:Y:S06]  /*2c90*/  MUFU.EX2 R100, R100 ;  /* 0x0000006400647308 */ /* 0x000fec0000000800 */
[----:B---3--:R-:W-:Y:S01]  /*2ca0*/  HMMA.16816.F32 R36, R48, R40, RZ ;  /* 0x000000283024723c */ /* 0x008fe200000018ff */
[----:B--2---:R-:W-:Y:S01]  /*2cb0*/  F2FP.PACK_AB R7, R3, R24 ;  /* 0x000000180307723e */ /* 0x004fe200000000ff */
[----:B------:R-:W2:Y:S01]  /*2cc0*/  MUFU.EX2 R95, R95 ;  /* 0x0000005f005f7308 */ /* 0x000ea20000000800 */
[----:B------:R-:W-:-:S05]  /*2cd0*/  FADD.FTZ R24, R24, R23 ;  /* 0x0000001718187221 */ /* 0x000fca0000010000 */
[----:B------:R-:W-:Y:S01]  /*2ce0*/  HMMA.16816.F32 R76, R48, R78, RZ ;  /* 0x0000004e304c723c */ /* 0x000fe200000018ff */
[----:B------:R-:W-:Y:S01]  /*2cf0*/  FADD.FTZ R24, R3, R24 ;  /* 0x0000001803187221 */ /* 0x000fe20000010000 */
[----:B------:R-:W-:Y:S01]  /*2d00*/  MOV R3, c[0x0][0x1a4] ;  /* 0x0000690000037a02 */ /* 0x000fe20000000f00 */
[----:B------:R-:W-:Y:S05]  /*2d10*/  MUFU.EX2 R94, R94 ;  /* 0x0000005e005e7308 */ /* 0x000fea0000000800 */
[C---:B----4-:R-:W-:Y:S03]  /*2d20*/  HMMA.16816.F32 R72, R4.reuse, R8, R72 ;  /* 0x000000080448723c */ /* 0x050fe60000001848 */
[----:B------:R-:W-:Y:S05]  /*2d30*/  MUFU.EX2 R91, R91 ;  /* 0x0000005b005b7308 */ /* 0x000fea0000000800 */
[----:B------:R-:W-:Y:S01]  /*2d40*/  HMMA.16816.F32 R68, R4, R10, R68 ;  /* 0x0000000a0444723c */ /* 0x000fe20000001844 */
[----:B------:R-:W3:Y:S02]  /*2d50*/  LDSM.16.MT88.4 R8, [R87+0x7400] ;  /* 0x007400005708783b */ /* 0x000ee40000004200 */
[----:B------:R-:W-:Y:S05]  /*2d60*/  MUFU.EX2 R101, R101 ;  /* 0x0000006500657308 */ /* 0x000fea0000000800 */
[C---:B------:R-:W-:Y:S03]  /*2d70*/  HMMA.16816.F32 R60, R48.reuse, R62, RZ ;  /* 0x0000003e303c723c */ /* 0x040fe600000018ff */
[----:B------:R-:W4:Y:S05]  /*2d80*/  MUFU.EX2 R92, R92 ;  /* 0x0000005c005c7308 */ /* 0x000f2a0000000800 */
[----:B------:R-:W-:Y:S03]  /*2d90*/  HMMA.16816.F32 R40, R48, R42, RZ ;  /* 0x0000002a3028723c */ /* 0x000fe600000018ff */
[----:B------:R-:W-:Y:S05]  /*2da0*/  MUFU.EX2 R93, R93 ;  /* 0x0000005d005d7308 */ /* 0x000fea0000000800 */
[C---:B-1----:R-:W-:Y:S03]  /*2db0*/  HMMA.16816.F32 R64, R4.reuse, R12, R64 ;  /* 0x0000000c0440723c */ /* 0x042fe60000001840 */
[----:B------:R-:W1:Y:S05]  /*2dc0*/  MUFU.EX2 R90, R90 ;  /* 0x0000005a005a7308 */ /* 0x000e6a0000000800 */
[C---:B------:R-:W-:Y:S01]  /*2dd0*/  HMMA.16816.F32 R60, R4.reuse, R14, R60 ;  /* 0x0000000e043c723c */ /* 0x040fe2000000183c */
[----:B------:R-:W5:Y:S02]  /*2de0*/  LDSM.16.MT88.4 R12, [R109+0x8400] ;  /* 0x008400006d0c783b */ /* 0x000f640000004200 */
[----:B------:R-:W-:Y:S05]  /*2df0*/  MUFU.EX2 R103, R103 ;  /* 0x0000006700677308 */ /* 0x000fea0000000800 */
[C---:B------:R-:W-:Y:S03]  /*2e00*/  HMMA.16816.F32 R80, R4.reuse, R16, R80 ;  /* 0x000000100450723c */ /* 0x040fe60000001850 */
[----:B------:R-:W1:Y:S05]  /*2e10*/  MUFU.EX2 R102, R102 ;  /* 0x0000006600667308 */ /* 0x000e6a0000000800 */
[C---:B---3--:R-:W-:Y:S03]  /*2e20*/  HMMA.16816.F32 R56, R4.reuse, R8, R56 ;  /* 0x000000080438723c */ /* 0x048fe60000001838 */
[----:B------:R-:W-:Y:S05]  /*2e30*/  MUFU.EX2 R106, R106 ;  /* 0x0000006a006a7308 */ /* 0x000fea0000000800 */
[C---:B------:R-:W-:Y:S01]  /*2e40*/  HMMA.16816.F32 R52, R4.reuse, R10, R52 ;  /* 0x0000000a0434723c */ /* 0x040fe20000001834 */
[----:B------:R-:W3:Y:S02]  /*2e50*/  LDSM.16.MT88.4 R8, [R87+0x8000] ;  /* 0x008000005708783b */ /* 0x000ee40000004200 */
[----:B------:R-:W-:Y:S05]  /*2e60*/  MUFU.EX2 R105, R105 ;  /* 0x0000006900697308 */ /* 0x000fea0000000800 */
[C---:B------:R-:W-:Y:S01]  /*2e70*/  HMMA.16816.F32 R76, R4.reuse, R18, R76 ;  /* 0x00000012044c723c */ /* 0x040fe2000000184c */
[----:B------:R-:W-:Y:S02]  /*2e80*/  LDSM.16.MT88.4 R16, [R109+0x6c00] ;  /* 0x006c00006d10783b */ /* 0x000fe40000004200 */
[----:B------:R-:W-:Y:S05]  /*2e90*/  MUFU.EX2 R29, R29 ;  /* 0x0000001d001d7308 */ /* 0x000fea0000000800 */
[C---:B-----5:R-:W-:Y:S03]  /*2ea0*/  HMMA.16816.F32 R36, R4.reuse, R12, R36 ;  /* 0x0000000c0424723c */ /* 0x060fe60000001824 */
[----:B------:R-:W5:Y:S05]  /*2eb0*/  MUFU.EX2 R30, R30 ;  /* 0x0000001e001e7308 */ /* 0x000f6a0000000800 */
[----:B------:R-:W-:Y:S01]  /*2ec0*/  HMMA.16816.F32 R40, R4, R14, R40 ;  /* 0x0000000e0428723c */ /* 0x000fe20000001828 */
[----:B------:R-:W-:Y:S02]  /*2ed0*/  LDSM.16.MT88.4 R12, [R87+0x6c00] ;  /* 0x006c0000570c783b */ /* 0x000fe40000004200 */
[----:B------:R-:W-:Y:S08]  /*2ee0*/  MUFU.EX2 R31, R32 ;  /* 0x00000020001f7308 */ /* 0x000ff00000000800 */
[----:B------:R-:W1:Y:S01]  /*2ef0*/  MUFU.EX2 R134, R134 ;  /* 0x0000008600867308 */ /* 0x000e620000000800 */
[C---:B---3--:R-:W-:Y:S08]  /*2f00*/  HMMA.16816.F32 R44, R48.reuse, R8, RZ ;  /* 0x00000008302c723c */ /* 0x048ff000000018ff */
[----:B------:R-:W-:Y:S01]  /*2f10*/  HMMA.16816.F32 R48, R48, R10, RZ ;  /* 0x0000000a3030723c */ /* 0x000fe200000018ff */
[----:B------:R-:W3:Y:S11]  /*2f20*/  LDSM.16.MT88.4 R8, [R87+0x8400] ;  /* 0x008400005708783b */ /* 0x000ef60000004200 */
[----:B------:R-:W-:Y:S04]  /*2f30*/  @!UPT UIADD3 URZ, URZ, URZ, URZ ;  /* 0x0000003f3f3ff290 */ /* 0x000fe8000fffe03f */
[C---:B---3--:R-:W-:Y:S08]  /*2f40*/  HMMA.16816.F32 R44, R4.reuse, R8, R44 ;  /* 0x00000008042c723c */ /* 0x048ff0000000182c */
[----:B------:R-:W-:Y:S01]  /*2f50*/  HMMA.16816.F32 R48, R4, R10, R48 ;  /* 0x0000000a0430723c */ /* 0x000fe20000001830 */
[----:B------:R-:W3:Y:S06]  /*2f60*/  LDSM.16.MT88.4 R8, [R109+0x6800] ;  /* 0x006800006d08783b */ /* 0x000eec0000004200 */
[----:B--2---:R-:W-:Y:S01]  /*2f70*/  F2FP.PACK_AB R4, R95, R100 ;  /* 0x000000645f04723e */ /* 0x004fe200000000ff */
[----:B------:R-:W-:Y:S01]  /*2f80*/  FADD.FTZ R100, R100, R21 ;  /* 0x0000001564647221 */ /* 0x000fe20000010000 */
[----:B----4-:R-:W-:Y:S01]  /*2f90*/  F2FP.PACK_AB R5, R92, R101 ;  /* 0x000000655c05723e */ /* 0x010fe200000000ff */
[----:B------:R-:W-:Y:S01]  /*2fa0*/  FADD.FTZ R101, R101, R24 ;  /* 0x0000001865657221 */ /* 0x000fe20000010000 */
[----:B------:R-:W-:Y:S01]  /*2fb0*/  F2FP.PACK_AB R6, R91, R94 ;  /* 0x0000005e5b06723e */ /* 0x000fe200000000ff */
[----:B------:R-:W-:Y:S01]  /*2fc0*/  FADD.FTZ R95, R95, R100 ;  /* 0x000000645f5f7221 */ /* 0x000fe20000010000 */
[----:B-1----:R-:W-:Y:S01]  /*2fd0*/  F2FP.PACK_AB R7, R90, R93 ;  /* 0x0000005d5a07723e */ /* 0x002fe200000000ff */
[----:B------:R-:W-:-:S02]  /*2fe0*/  FADD.FTZ R92, R92, R101 ;  /* 0x000000655c5c7221 */ /* 0x000fc40000010000 */
[----:B------:R-:W-:Y:S02]  /*2ff0*/  FADD.FTZ R94, R94, R95 ;  /* 0x0000005f5e5e7221 */ /* 0x000fe40000010000 */
[----:B------:R-:W-:Y:S02]  /*3000*/  FADD.FTZ R93, R93, R92 ;  /* 0x0000005c5d5d7221 */ /* 0x000fe40000010000 */
[----:B------:R-:W-:Y:S02]  /*3010*/  FADD.FTZ R94, R91, R94 ;  /* 0x0000005e5b5e7221 */ /* 0x000fe40000010000 */
[----:B------:R-:W-:Y:S01]  /*3020*/  FADD.FTZ R90, R90, R93 ;  /* 0x0000005d5a5a7221 */ /* 0x000fe20000010000 */
[C---:B---3--:R-:W-:Y:S08]  /*3030*/  HMMA.16816.F32 R80, R4.reuse, R8, R80 ;  /* 0x000000080450723c */ /* 0x048ff00000001850 */
        /* <DEDUP_REMOVED lines=142> */
[----:B------:R-:W-:Y:S01]  /*3920*/  HMMA.16816.F32 R28, R92, R90, R28 ;  /* 0x0000005a5c1c723c */ /* 0x000fe2000000181c */
[----:B------:R-:W1:Y:S11]  /*3930*/  LDSM.16.M88.4 R88, [R108+0x5400] ;  /* 0x005400006c58783b */ /* 0x000e760000000200 */
[----:B------:R-:W-:Y:S04]  /*3940*/  @!UPT UIADD3 URZ, URZ, URZ, URZ ;  /* 0x0000003f3f3ff290 */ /* 0x000fe8000fffe03f */
[----:B------:R-:W-:-:S04]  /*3950*/  FMUL.FTZ R35, R35, c[0x0][0x2ec] ;  /* 0x0000bb0023237a20 */ /* 0x000fc80000410000 */
[----:B------:R-:W2:Y:S04]  /*3960*/  MUFU.TANH R148, R35 ;  /* 0x0000002300947308 */ /* 0x000ea80000002400 */
[----:B------:R-:W-:Y:S02]  /*3970*/  FMUL.FTZ R150, R28, c[0x0][0x2ec] ;  /* 0x0000bb001c967a20 */ /* 0x000fe40000410000 */
[----:B------:R-:W-:Y:S02]  /*3980*/  FMUL.FTZ R30, R30, c[0x0][0x2ec] ;  /* 0x0000bb001e1e7a20 */ /* 0x000fe40000410000 */
[----:B------:R-:W-:Y:S02]  /*3990*/  FMUL.FTZ R28, R29, c[0x0][0x2ec] ;  /* 0x0000bb001d1c7a20 */ /* 0x000fe40000410000 */
[----:B------:R-:W3:Y:S01]  /*39a0*/  MUFU.TANH R150, R150 ;  /* 0x0000009600967308 */ /* 0x000ee20000002400 */
[----:B------:R-:W-:-:S07]  /*39b0*/  FMUL.FTZ R31, R31, c[0x0][0x2ec] ;  /* 0x0000bb001f1f7a20 */ /* 0x000fce0000410000 */
[----:B------:R-:W4:Y:S01]  /*39c0*/  MUFU.TANH R146, R30 ;  /* 0x0000001e00927308 */ /* 0x000f220000002400 */
[C---:B-1----:R-:W-:Y:S07]  /*39d0*/  HMMA.16816.F32 R24, R92.reuse, R88, R24 ;  /* 0x000000585c18723c */ /* 0x042fee0000001818 */
[----:B------:R-:W-:Y:S01]  /*39e0*/  MUFU.TANH R28, R28 ;  /* 0x0000001c001c7308 */ /* 0x000fe20000002400 */
[----:B------:R-:W-:Y:S01]  /*39f0*/  HMMA.16816.F32 R20, R92, R90, R20 ;  /* 0x0000005a5c14723c */ /* 0x000fe20000001814 */
[----:B------:R-:W1:Y:S06]  /*3a00*/  LDSM.16.M88.4 R88, [R108+0x5800] ;  /* 0x005800006c58783b */ /* 0x000e6c0000000200 */
[----:B------:R-:W5:Y:S09]  /*3a10*/  MUFU.TANH R144, R31 ;  /* 0x0000001f00907308 */ /* 0x000f720000002400 */
[----:B------:R-:W-:-:S02]  /*3a20*/  FMUL.FTZ R27, R27, c[0x0][0x2ec] ;  /* 0x0000bb001b1b7a20 */ /* 0x000fc40000410000 */
[----:B------:R-:W-:Y:S02]  /*3a30*/  FMUL.FTZ R24, R24, c[0x0][0x2ec] ;  /* 0x0000bb0018187a20 */ /* 0x000fe40000410000 */
[----:B------:R-:W-:Y:S01]  /*3a40*/  MUFU.TANH R106, R27 ;  /* 0x0000001b006a7308 */ /* 0x000fe20000002400 */
[----:B------:R-:W-:Y:S02]  /*3a50*/  FMUL.FTZ R132, R26, c[0x0][0x2ec] ;  /* 0x0000bb001a847a20 */ /* 0x000fe40000410000 */
[----:B------:R-:W-:Y:S02]  /*3a60*/  FMUL.FTZ R25, R25, c[0x0][0x2ec] ;  /* 0x0000bb0019197a20 */ /* 0x000fe40000410000 */
[----:B------:R-:W-:Y:S02]  /*3a70*/  FMUL.FTZ R104, R22, c[0x0][0x2ec] ;  /* 0x0000bb0016687a20 */ /* 0x000fe40000410000 */
[----:B------:R-:W-:Y:S01]  /*3a80*/  IMAD R22, R99, 0x40, R98 ;  /* 0x0000004063167824 */ /* 0x000fe200078e0262 */
[----:B------:R-:W2:Y:S01]  /*3a90*/  MUFU.TANH R100, R24 ;  /* 0x0000001800647308 */ /* 0x000ea20000002400 */
[----:B------:R-:W-:-:S02]  /*3aa0*/  FMUL.FTZ R140, R20, c[0x0][0x2ec] ;  /* 0x0000bb00148c7a20 */ /* 0x000fc40000410000 */
[----:B------:R-:W-:Y:S02]  /*3ab0*/  FMUL.FTZ R21, R21, c[0x0][0x2ec] ;  /* 0x0000bb0015157a20 */ /* 0x000fe40000410000 */
[----:B------:R-:W-:-:S03]  /*3ac0*/  FMUL.FTZ R23, R23, c[0x0][0x2ec] ;  /* 0x0000bb0017177a20 */ /* 0x000fc60000410000 */
[----:B------:R-:W2:Y:S01]  /*3ad0*/  MUFU.TANH R140, R140 ;  /* 0x0000008c008c7308 */ /* 0x000ea20000002400 */
[C---:B-1----:R-:W-:Y:S07]  /*3ae0*/  HMMA.16816.F32 R16, R92.reuse, R88, R16 ;  /* 0x000000585c10723c */ /* 0x042fee0000001810 */
[----:B------:R-:W-:Y:S01]  /*3af0*/  MUFU.TANH R104, R104 ;  /* 0x0000006800687308 */ /* 0x000fe20000002400 */
[----:B------:R-:W-:Y:S01]  /*3b00*/  HMMA.16816.F32 R12, R92, R90, R12 ;  /* 0x0000005a5c0c723c */ /* 0x000fe2000000180c */
[----:B------:R-:W1:Y:S01]  /*3b10*/  LDSM.16.M88.4 R88, [R108+0x5c00] ;  /* 0x005c00006c58783b */ /* 0x000e620000000200 */
[----:B------:R-:W-:-:S05]  /*3b20*/  DEPBAR.LE SB0, 0x0 ;  /* 0x000080000000791a */ /* 0x000fca0000000000 */
[----:B------:R-:W-:Y:S08]  /*3b30*/  MUFU.TANH R132, R132 ;  /* 0x0000008400847308 */ /* 0x000ff00000002400 */
[----:B------:R1:W-:Y:S01]  /*3b40*/  MUFU.TANH R26, R21 ;  /* 0x00000015001a7308 */ /* 0x0003e20000002400 */
[----:B------:R-:W-:Y:S01]  /*3b50*/  FMUL.FTZ R20, R16, c[0x0][0x2ec] ;  /* 0x0000bb0010147a20 */ /* 0x000fe20000410000 */
[----:B------:R-:W-:Y:S01]  /*3b60*/  IADD3 R16, R22, 0x1, RZ ;  /* 0x0000000116107810 */ /* 0x000fe20007ffe0ff */
[----:B------:R-:W-:-:S03]  /*3b70*/  FMUL.FTZ R19, R19, c[0x0][0x2ec] ;  /* 0x0000bb0013137a20 */ /* 0x000fc60000410000 */
[CC--:B------:R-:W-:Y:S02]  /*3b80*/  ISETP.GE.AND P6, PT, R16.reuse, R86.reuse, PT ;  /* 0x000000561000720c */ /* 0x0c0fe40003fc6270 */
[----:B------:R-:W-:Y:S01]  /*3b90*/  MUFU.TANH R142, R25 ;  /* 0x00000019008e7308 */ /* 0x000fe20000002400 */
[----:B------:R-:W-:Y:S01]  /*3ba0*/  BAR.SYNC.DEFER_BLOCKING 0x0 ;  /* 0x0000000000007b1d */ /* 0x000fe20000010000 */
[-C--:B------:R-:W-:Y:S01]  /*3bb0*/  ISETP.GE.AND P3, PT, R16, R85.reuse, PT ;  /* 0x000000551000720c */ /* 0x080fe20003f66270 */
[----:B------:R-:W-:Y:S01]  /*3bc0*/  FMUL.FTZ R13, R13, c[0x0][0x2ec] ;  /* 0x0000bb000d0d7a20 */ /* 0x000fe20000410000 */
[----:B------:R-:W-:Y:S01]  /*3bd0*/  IADD3 R16, R22, 0x8, RZ ;  /* 0x0000000816107810 */ /* 0x000fe20007ffe0ff */
[----:B------:R-:W-:Y:S01]  /*3be0*/  FMUL.FTZ R14, R14, c[0x0][0x2ec] ;  /* 0x0000bb000e0e7a20 */ /* 0x000fe20000410000 */
[----:B--2---:R-:W-:Y:S02]  /*3bf0*/  FSEL R148, R148, -INF , !P3 ;  /* 0xff80000094947808 */ /* 0x004fe40005800000 */
[C---:B------:R-:W-:Y:S01]  /*3c00*/  ISETP.GE.AND P4, PT, R16.reuse, R86, PT ;  /* 0x000000561000720c */ /* 0x040fe20003f86270 */
[----:B------:R-:W-:Y:S01]  /*3c10*/  MUFU.TANH R102, R23 ;  /* 0x0000001700667308 */ /* 0x000fe20000002400 */
[----:B------:R-:W-:-:S02]  /*3c20*/  ISETP.GE.AND P1, PT, R16, R85, PT ;  /* 0x000000551000720c */ /* 0x000fc40003f26270 */
[----:B------:R-:W-:Y:S02]  /*3c30*/  IADD3 R16, R22, 0x9, RZ ;  /* 0x0000000916107810 */ /* 0x000fe40007ffe0ff */
[----:B---3--:R-:W-:Y:S02]  /*3c40*/  FSEL R150, R150, -INF , !P4 ;  /* 0xff80000096967808 */ /* 0x008fe40006000000 */
[C---:B------:R-:W-:Y:S01]  /*3c50*/  ISETP.GE.AND P0, PT, R16.reuse, R86, PT ;  /* 0x000000561000720c */ /* 0x040fe20003f06270 */
[----:B------:R-:W-:Y:S01]  /*3c60*/  MUFU.TANH R20, R20 ;  /* 0x0000001400147308 */ /* 0x000fe20000002400 */
[----:B------:R-:W-:Y:S01]  /*3c70*/  ISETP.GE.AND P5, PT, R16, R85, PT ;  /* 0x000000551000720c */ /* 0x000fe20003fa6270 */
[----:B-1----:R-:W-:Y:S01]  /*3c80*/  HMMA.16816.F32 R8, R92, R88, R8 ;  /* 0x000000585c08723c */ /* 0x002fe20000001808 */
[----:B------:R-:W-:Y:S02]  /*3c90*/  IADD3 R16, R22, 0x10, RZ ;  /* 0x0000001016107810 */ /* 0x000fe40007ffe0ff */
[----:B----4-:R-:W-:-:S02]  /*3ca0*/  FSEL R146, R146, -INF , !P1 ;  /* 0xff80000092927808 */ /* 0x010fc40004800000 */
[----:B------:R-:W-:Y:S01]  /*3cb0*/  ISETP.GE.AND P2, PT, R16, R86, PT ;  /* 0x000000561000720c */ /* 0x000fe20003f46270 */
[----:B------:R1:W-:Y:S01]  /*3cc0*/  MUFU.TANH R98, R13 ;  /* 0x0000000d00627308 */ /* 0x0003e20000002400 */
[----:B------:R-:W-:Y:S01]  /*3cd0*/  FMUL.FTZ R89, R32, c[0x0][0x2ec] ;  /* 0x0000bb0020597a20 */ /* 0x000fe20000410000 */
[----:B------:R-:W-:Y:S01]  /*3ce0*/  HMMA.16816.F32 R4, R92, R90, R4 ;  /* 0x0000005a5c04723c */ /* 0x000fe20000001804 */
[----:B------:R-:W-:Y:S01]  /*3cf0*/  FMUL.FTZ R32, R33, c[0x0][0x2ec] ;  /* 0x0000bb0021207a20 */ /* 0x000fe20000410000 */
[----:B-----5:R-:W-:Y:S01]  /*3d00*/  FSEL R144, R144, -INF , !P5 ;  /* 0xff80000090907808 */ /* 0x020fe20006800000 */
[----:B------:R-:W-:Y:S01]  /*3d10*/  FMUL.FTZ R33, R34, c[0x0][0x2ec] ;  /* 0x0000bb0022217a20 */ /* 0x000fe20000410000 */
[----:B------:R-:W-:Y:S01]  /*3d20*/  FSEL R100, R100, -INF , !P2 ;  /* 0xff80000064647808 */ /* 0x000fe20005000000 */
[----:B------:R-:W-:Y:S01]  /*3d30*/  FMUL.FTZ R88, R17, c[0x0][0x2ec] ;  /* 0x0000bb0011587a20 */ /* 0x000fe20000410000 */
[----:B------:R-:W-:Y:S01]  /*3d40*/  MUFU.TANH R90, R19 ;  /* 0x00000013005a7308 */ /* 0x000fe20000002400 */
[----:B------:R-:W-:Y:S01]  /*3d50*/  FMUL.FTZ R92, R12, c[0x0][0x2ec] ;  /* 0x0000bb000c5c7a20 */ /* 0x000fe20000410000 */
[----:B------:R-:W-:Y:S01]  /*3d60*/  IADD3 R12, R22, 0x11, RZ ;  /* 0x00000011160c7810 */ /* 0x000fe20007ffe0ff */
[----:B------:R-:W-:-:S03]  /*3d70*/  FMUL.FTZ R17, R18, c[0x0][0x2ec] ;  /* 0x0000bb0012117a20 */ /* 0x000fc60000410000 */
[CC--:B------:R-:W-:Y:S02]  /*3d80*/  ISETP.GE.AND P3, PT, R12.reuse, R86.reuse, PT ;  /* 0x000000560c00720c */ /* 0x0c0fe40003f66270 */
[----:B------:R-:W2:Y:S01]  /*3d90*/  MUFU.TANH R32, R32 ;  /* 0x0000002000207308 */ /* 0x000ea20000002400 */
[-C--:B------:R-:W-:Y:S01]  /*3da0*/  ISETP.GE.AND P4, PT, R12, R85.reuse, PT ;  /* 0x000000550c00720c */ /* 0x080fe20003f86270 */
[----:B------:R-:W-:Y:S01]  /*3db0*/  FMUL.FTZ R21, R8, c[0x0][0x2ec] ;  /* 0x0000bb0008157a20 */ /* 0x000fe20000410000 */
[C---:B------:R-:W-:Y:S01]  /*3dc0*/  IADD3 R12, R22.reuse, 0x18, RZ ;  /* 0x00000018160c7810 */ /* 0x040fe20007ffe0ff */
[----:B------:R-:W-:Y:S01]  /*3dd0*/  FMUL.FTZ R11, R11, c[0x0][0x2ec] ;  /* 0x0000bb000b0b7a20 */ /* 0x000fe20000410000 */
[----:B------:R-:W-:Y:S01]  /*3de0*/  IADD3 R8, R22, 0x21, RZ ;  /* 0x0000002116087810 */ /* 0x000fe20007ffe0ff */
[----:B-1----:R-:W-:Y:S01]  /*3df0*/  FMUL.FTZ R13, R15, c[0x0][0x2ec] ;  /* 0x0000bb000f0d7a20 */ /* 0x002fe20000410000 */
[-C--:B------:R-:W-:Y:S01]  /*3e00*/  ISETP.GE.AND P1, PT, R12, R86.reuse, PT ;  /* 0x000000560c00720c */ /* 0x080fe20003f26270 */
[----:B------:R-:W1:Y:S01]  /*3e10*/  MUFU.TANH R92, R92 ;  /* 0x0000005c005c7308 */ /* 0x000e620000002400 */
[----:B------:R-:W-:Y:S01]  /*3e20*/  FSEL R106, R106, -INF , !P4 ;  /* 0xff8000006a6a7808 */ /* 0x000fe20006000000 */
[----:B------:R-:W-:Y:S01]  /*3e30*/  FMUL.FTZ R10, R10, c[0x0][0x2ec] ;  /* 0x0000bb000a0a7a20 */ /* 0x000fe20000410000 */
[----:B------:R-:W-:Y:S01]  /*3e40*/  FSEL R140, R140, -INF , !P1 ;  /* 0xff8000008c8c7808 */ /* 0x000fe20004800000 */
[----:B------:R-:W-:Y:S01]  /*3e50*/  FMUL.FTZ R5, R5, c[0x0][0x2ec] ;  /* 0x0000bb0005057a20 */ /* 0x000fe20000410000 */
[----:B------:R-:W-:Y:S01]  /*3e60*/  ISETP.GE.AND P4, PT, R8, R86, PT ;  /* 0x000000560800720c */ /* 0x000fe20003f86270 */
[----:B------:R-:W-:Y:S01]  /*3e70*/  FMUL.FTZ R6, R6, c[0x0][0x2ec] ;  /* 0x0000bb0006067a20 */ /* 0x000fe20000410000 */
[-C--:B------:R-:W-:Y:S01]  /*3e80*/  ISETP.GE.AND P1, PT, R8, R85.reuse, PT ;  /* 0x000000550800720c */ /* 0x080fe20003f26270 */
[----:B------:R-:W3:Y:S01]  /*3e90*/  MUFU.TANH R23, R11 ;  /* 0x0000000b00177308 */ /* 0x000ee20000002400 */
[----:B--2---:R-:W-:Y:S01]  /*3ea0*/  FSEL R34, R32, -INF , !P6 ;  /* 0xff80000020227808 */ /* 0x004fe20007000000 */
[----:B------:R-:W-:Y:S01]  /*3eb0*/  FMUL.FTZ R8, R9, c[0x0][0x2ec] ;  /* 0x0000bb0009087a20 */ /* 0x000fe20000410000 */
[-C--:B------:R-:W-:Y:S01]  /*3ec0*/  ISETP.GE.AND P6, PT, R16, R85.reuse, PT ;  /* 0x000000551000720c */ /* 0x080fe20003fc6270 */
[----:B------:R-:W-:Y:S01]  /*3ed0*/  FMUL.FTZ R32, R4, c[0x0][0x2ec] ;  /* 0x0000bb0004207a20 */ /* 0x000fe20000410000 */
[----:B------:R-:W-:Y:S01]  /*3ee0*/  FSEL R16, R28, -INF , !P0 ;  /* 0xff8000001c107808 */ /* 0x000fe20004000000 */
[----:B------:R-:W-:Y:S01]  /*3ef0*/  FMUL.FTZ R7, R7, c[0x0][0x2ec] ;  /* 0x0000bb0007077a20 */ /* 0x000fe20000410000 */
[----:B------:R-:W-:Y:S01]  /*3f00*/  ISETP.GE.AND P0, PT, R12, R85, PT ;  /* 0x000000550c00720c */ /* 0x000fe20003f06270 */
[----:B------:R-:W2:Y:S01]  /*3f10*/  MUFU.TANH R17, R17 ;  /* 0x0000001100117308 */ /* 0x000ea20000002400 */
[----:B------:R-:W-:-:S02]  /*3f20*/  IADD3 R12, R22, 0x19, RZ ;  /* 0x00000019160c7810 */ /* 0x000fc40007ffe0ff */
[----:B------:R-:W-:Y:S02]  /*3f30*/  IADD3 R9, R22, 0x28, RZ ;  /* 0x0000002816097810 */ /* 0x000fe40007ffe0ff */
[CC--:B------:R-:W-:Y:S02]  /*3f40*/  ISETP.GE.AND P5, PT, R12.reuse, R86.reuse, PT ;  /* 0x000000560c00720c */ /* 0x0c0fe40003fa6270 */
[----:B------:R-:W-:Y:S01]  /*3f50*/  ISETP.GE.AND P2, PT, R12, R85, PT ;  /* 0x000000550c00720c */ /* 0x000fe20003f46270 */
[----:B------:R-:W4:Y:S01]  /*3f60*/  MUFU.TANH R88, R88 ;  /* 0x0000005800587308 */ /* 0x000f220000002400 */
[----:B------:R-:W-:Y:S02]  /*3f70*/  FSEL R104, R104, -INF , !P0 ;  /* 0xff80000068687808 */ /* 0x000fe40004000000 */
[----:B------:R-:W-:Y:S02]  /*3f80*/  IADD3 R12, R22, 0x20, RZ ;  /* 0x00000020160c7810 */ /* 0x000fe40007ffe0ff */
[----:B------:R-:W-:-:S02]  /*3f90*/  ISETP.GE.AND P0, PT, R9, R86, PT ;  /* 0x000000560900720c */ /* 0x000fc40003f06270 */
[----:B------:R-:W-:Y:S01]  /*3fa0*/  IADD3 R4, R22, 0x31, RZ ;  /* 0x0000003116047810 */ /* 0x000fe20007ffe0ff */
[----:B------:R2:W5:Y:S01]  /*3fb0*/  MUFU.TANH R94, R14 ;  /* 0x0000000e005e7308 */ /* 0x0005620000002400 */
[----:B------:R-:W-:Y:S02]  /*3fc0*/  FSEL R132, R132, -INF , !P6 ;  /* 0xff80000084847808 */ /* 0x000fe40007000000 */
[----:B------:R-:W-:Y:S02]  /*3fd0*/  FSEL R26, R26, -INF , !P5 ;  /* 0xff8000001a1a7808 */ /* 0x000fe40006800000 */
[----:B------:R-:W-:Y:S02]  /*3fe0*/  ISETP.GE.AND P6, PT, R12, R86, PT ;  /* 0x000000560c00720c */ /* 0x000fe40003fc6270 */
[----:B------:R-:W-:Y:S01]  /*3ff0*/  ISETP.GE.AND P5, PT, R9, R85, PT ;  /* 0x000000550900720c */ /* 0x000fe20003fa6270 */
[----:B------:R-:W2:Y:S01]  /*4000*/  MUFU.TANH R13, R13 ;  /* 0x0000000d000d7308 */ /* 0x000ea20000002400 */
[----:B-1----:R-:W-:-:S02]  /*4010*/  FSEL R92, R92, -INF , !P0 ;  /* 0xff8000005c5c7808 */ /* 0x002fc40004000000 */
[----:B------:R-:W-:Y:S02]  /*4020*/  IADD3 R9, R22, 0x29, RZ ;  /* 0x0000002916097810 */ /* 0x000fe40007ffe0ff */
[-C--:B------:R-:W-:Y:S02]  /*4030*/  ISETP.GE.AND P0, PT, R4, R85.reuse, PT ;  /* 0x000000550400720c */ /* 0x080fe40003f06270 */
[----:B------:R-:W-:Y:S01]  /*4040*/  FSEL R142, R142, -INF , !P3 ;  /* 0xff8000008e8e7808 */ /* 0x000fe20005800000 */
[----:B------:R-:W1:Y:S01]  /*4050*/  MUFU.TANH R21, R21 ;  /* 0x0000001500157308 */ /* 0x000e620000002400 */
[----:B------:R-:W-:Y:S02]  /*4060*/  ISETP.GE.AND P3, PT, R12, R85, PT ;  /* 0x000000550c00720c */ /* 0x000fe40003f66270 */
[----:B------:R-:W-:Y:S02]  /*4070*/  FSEL R102, R102, -INF , !P2 ;  /* 0xff80000066667808 */ /* 0x000fe40005000000 */
[----:B------:R-:W-:-:S02]  /*4080*/  FSEL R12, R20, -INF , !P6 ;  /* 0xff800000140c7808 */ /* 0x000fc40007000000 */
[C---:B------:R-:W-:Y:S01]  /*4090*/  ISETP.GE.AND P2, PT, R9.reuse, R86, PT ;  /* 0x000000560900720c */ /* 0x040fe20003f46270 */
[----:B------:R-:W-:Y:S01]  /*40a0*/  MUFU.TANH R8, R8 ;  /* 0x0000000800087308 */ /* 0x000fe20000002400 */
[----:B------:R-:W-:Y:S02]  /*40b0*/  ISETP.GE.AND P6, PT, R9, R85, PT ;  /* 0x000000550900720c */ /* 0x000fe40003fc6270 */
[----:B---3--:R-:W-:Y:S02]  /*40c0*/  FSEL R23, R23, -INF , !P0 ;  /* 0xff80000017177808 */ /* 0x008fe40004000000 */
[----:B------:R-:W-:Y:S02]  /*40d0*/  IADD3 R9, R22, 0x30, RZ ;  /* 0x0000003016097810 */ /* 0x000fe40007ffe0ff */
[----:B------:R-:W-:Y:S01]  /*40e0*/  FSEL R90, R90, -INF , !P1 ;  /* 0xff8000005a5a7808 */ /* 0x000fe20004800000 */
[----:B------:R-:W3:Y:S01]  /*40f0*/  MUFU.TANH R18, R10 ;  /* 0x0000000a00127308 */ /* 0x000ee20000002400 */
[----:B------:R-:W-:-:S02]  /*4100*/  ISETP.NE.AND P0, PT, R84, 0x2, PT ;  /* 0x000000025400780c */ /* 0x000fc40003f05270 */
[-C--:B------:R-:W-:Y:S02]  /*4110*/  ISETP.GE.AND P1, PT, R4, R86.reuse, PT ;  /* 0x000000560400720c */ /* 0x080fe40003f26270 */
[----:B------:R-:W-:Y:S02]  /*4120*/  IADD3 R4, R22, 0x38, RZ ;  /* 0x0000003816047810 */ /* 0x000fe40007ffe0ff */
[----:B--2---:R-:W-:Y:S01]  /*4130*/  FSEL R14, R17, -INF , !P3 ;  /* 0xff800000110e7808 */ /* 0x004fe20005800000 */
[----:B------:R-:W-:Y:S01]  /*4140*/  MUFU.TANH R89, R89 ;  /* 0x0000005900597308 */ /* 0x000fe20000002400 */
[----:B------:R-:W-:Y:S02]  /*4150*/  ISETP.GE.AND P3, PT, R9, R86, PT ;  /* 0x000000560900720c */ /* 0x000fe40003f66270 */
[----:B----4-:R-:W-:Y:S02]  /*4160*/  FSEL R88, R88, -INF , !P4 ;  /* 0xff80000058587808 */ /* 0x010fe40006000000 */
[----:B-----5:R-:W-:-:S02]  /*4170*/  FSEL R94, R94, -INF , !P5 ;  /* 0xff8000005e5e7808 */ /* 0x020fc40006800000 */
[----:B------:R-:W-:Y:S01]  /*4180*/  FSEL R98, R98, -INF , !P2 ;  /* 0xff80000062627808 */ /* 0x000fe20005000000 */
[----:B------:R-:W-:Y:S01]  /*4190*/  MUFU.TANH R33, R33 ;  /* 0x0000002100217308 */ /* 0x000fe20000002400 */
[-C--:B------:R-:W-:Y:S02]  /*41a0*/  ISETP.GE.AND P4, PT, R9, R85.reuse, PT ;  /* 0x000000550900720c */ /* 0x080fe40003f86270 */
[C---:B------:R-:W-:Y:S02]  /*41b0*/  ISETP.GE.AND P5, PT, R4.reuse, R86, PT ;  /* 0x000000560400720c */ /* 0x040fe40003fa6270 */
[----:B------:R-:W-:Y:S02]  /*41c0*/  ISETP.GE.AND P2, PT, R4, R85, PT ;  /* 0x000000550400720c */ /* 0x000fe40003f46270 */
[----:B------:R-:W-:Y:S01]  /*41d0*/  IADD3 R4, R22, 0x39, RZ ;  /* 0x0000003916047810 */ /* 0x000fe20007ffe0ff */
[----:B------:R-:W2:Y:S01]  /*41e0*/  MUFU.TANH R32, R32 ;  /* 0x0000002000207308 */ /* 0x000ea20000002400 */
[----:B------:R-:W-:-:S02]  /*41f0*/  FSEL R20, R13, -INF , !P6 ;  /* 0xff8000000d147808 */ /* 0x000fc40007000000 */
[----:B-1----:R-:W-:Y:S02]  /*4200*/  FSEL R21, R21, -INF , !P3 ;  /* 0xff80000015157808 */ /* 0x002fe40005800000 */
[CC--:B------:R-:W-:Y:S02]  /*4210*/  ISETP.GE.AND P6, PT, R22.reuse, R86.reuse, PT ;  /* 0x000000561600720c */ /* 0x0c0fe40003fc6270 */
[----:B------:R-:W-:Y:S01]  /*4220*/  ISETP.GE.AND P3, PT, R22, R85, PT ;  /* 0x000000551600720c */ /* 0x000fe20003f66270 */
[----:B------:R-:W1:Y:S01]  /*4230*/  MUFU.TANH R31, R5 ;  /* 0x00000005001f7308 */ /* 0x000e620000002400 */
[----:B---3--:R-:W-:Y:S02]  /*4240*/  FSEL R18, R18, -INF , !P4 ;  /* 0xff80000012127808 */ /* 0x008fe40006000000 */
[----:B------:R-:W-:Y:S02]  /*4250*/  FSEL R22, R8, -INF , !P1 ;  /* 0xff80000008167808 */ /* 0x000fe40004800000 */
[----:B------:R-:W-:-:S02]  /*4260*/  ISETP.GE.AND P4, PT, R4, R86, PT ;  /* 0x000000560400720c */ /* 0x000fc40003f86270 */
[----:B------:R-:W-:Y:S01]  /*4270*/  ISETP.GE.AND P1, PT, R4, R85, PT ;  /* 0x000000550400720c */ /* 0x000fe20003f26270 */
[----:B------:R-:W3:Y:S01]  /*4280*/  MUFU.TANH R30, R6 ;  /* 0x00000006001e7308 */ /* 0x000ee20000002400 */
[----:B--2---:R-:W-:Y:S02]  /*4290*/  FSEL R32, R32, -INF , !P5 ;  /* 0xff80000020207808 */ /* 0x004fe40006800000 */
[----:B------:R-:W-:Y:S02]  /*42a0*/  FSEL R89, R89, -INF , !P6 ;  /* 0xff80000059597808 */ /* 0x000fe40007000000 */
[----:B------:R-:W-:-:S03]  /*42b0*/  FSEL R33, R33, -INF , !P3 ;  /* 0xff80000021217808 */ /* 0x000fc60005800000 */
[----:B------:R-:W2:Y:S01]  /*42c0*/  MUFU.TANH R28, R7 ;  /* 0x00000007001c7308 */ /* 0x000ea20000002400 */
[----:B-1----:R-:W-:Y:S02]  /*42d0*/  FSEL R31, R31, -INF , !P4 ;  /* 0xff8000001f1f7808 */ /* 0x002fe40006000000 */
[----:B---3--:R-:W-:Y:S02]  /*42e0*/  FSEL R30, R30, -INF , !P2 ;  /* 0xff8000001e1e7808 */ /* 0x008fe40005000000 */
[----:B--2---:R-:W-:Y:S01]  /*42f0*/  FSEL R28, R28, -INF , !P1 ;  /* 0xff8000001c1c7808 */ /* 0x004fe20004800000 */
        /* <DEDUP_REMOVED lines=23> */
.L_x_771:
[----:B-1----:R-:W-:Y:S01]  /*4470*/  FMNMX.FTZ R7, R2, R89, !PT ;  /* 0x0000005902077209 */ /* 0x002fe20007810000 */
        /* <DEDUP_REMOVED lines=38> */
[----:B-1----:R-:W-:Y:S02]  /*46e0*/  FMNMX.FTZ R25, R4, R25, !PT ;  /* 0x0000001904197209 */ /* 0x002fe40007810000 */
[----:B--2---:R-:W-:-:S03]  /*46f0*/  FMNMX.FTZ R24, R5, R24, !PT ;  /* 0x0000001805187209 */ /* 0x004fc60007810000 */
[C---:B------:R-:W-:Y:S01]  /*4700*/  FMUL.FTZ R85, R25.reuse, c[0x0][0x23c] ;  /* 0x00008f0019557a20 */ /* 0x040fe20000410000 */
[C---:B------:R-:W-:Y:S02]  /*4710*/  FSETP.NEU.FTZ.AND P1, PT, R25.reuse, -INF , PT ;  /* 0xff8000001900780b */ /* 0x040fe40003f3d000 */
[C---:B------:R-:W-:Y:S01]  /*4720*/  FSETP.NEU.FTZ.AND P0, PT, R24.reuse, -INF , PT ;  /* 0xff8000001800780b */ /* 0x040fe20003f1d000 */
[C---:B------:R-:W-:Y:S01]  /*4730*/  FMUL.FTZ R35, R24.reuse, c[0x0][0x23c] ;  /* 0x00008f0018237a20 */ /* 0x040fe20000410000 */
[----:B------:R-:W-:Y:S02]  /*4740*/  FSEL R95, R25, RZ, P1 ;  /* 0x000000ff195f7208 */ /* 0x000fe40000800000 */
[----:B------:R-:W-:Y:S02]  /*4750*/  FSEL R93, R24, RZ, P0 ;  /* 0x000000ff185d7208 */ /* 0x000fe40000000000 */
[----:B------:R-:W-:Y:S01]  /*4760*/  FSEL R35, R35, RZ, P0 ;  /* 0x000000ff23237208 */ /* 0x000fe20000000000 */
[----:B------:R-:W-:Y:S01]  /*4770*/  FADD.FTZ R95, R2, -R95 ;  /* 0x8000005f025f7221 */ /* 0x000fe20000010000 */
[----:B------:R-:W-:Y:S01]  /*4780*/  FSEL R85, R85, RZ, P1 ;  /* 0x000000ff55557208 */ /* 0x000fe20000800000 */
[----:B------:R-:W-:Y:S01]  /*4790*/  FADD.FTZ R93, R0, -R93 ;  /* 0x8000005d005d7221 */ /* 0x000fe20000010000 */
[----:B------:R-:W-:Y:S01]  /*47a0*/  ISETP.GE.AND P0, PT, R84, 0x3, PT ;  /* 0x000000035400780c */ /* 0x000fe20003f06270 */
[----:B------:R-:W-:-:S02]  /*47b0*/  FFMA.FTZ R13, R33, c[0x0][0x23c], -R35 ;  /* 0x00008f00210d7a23 */ /* 0x000fc40000010823 */
[--C-:B------:R-:W-:Y:S02]  /*47c0*/  FFMA.FTZ R15, R89, c[0x0][0x23c], -R85.reuse ;  /* 0x00008f00590f7a23 */ /* 0x100fe40000010855 */
[--C-:B------:R-:W-:Y:S02]  /*47d0*/  FFMA.FTZ R34, R34, c[0x0][0x23c], -R85.reuse ;  /* 0x00008f0022227a23 */ /* 0x100fe40000010855 */
[--C-:B------:R-:W-:Y:S01]  /*47e0*/  FFMA.FTZ R17, R150, c[0x0][0x23c], -R85.reuse ;  /* 0x00008f0096117a23 */ /* 0x100fe20000010855 */
[----:B------:R-:W-:Y:S01]  /*47f0*/  MUFU.EX2 R13, R13 ;  /* 0x0000000d000d7308 */ /* 0x000fe20000000800 */
[----:B------:R-:W-:Y:S02]  /*4800*/  FFMA.FTZ R16, R16, c[0x0][0x23c], -R85 ;  /* 0x00008f0010107a23 */ /* 0x000fe40000010855 */
[--C-:B------:R-:W-:Y:S02]  /*4810*/  FFMA.FTZ R33, R148, c[0x0][0x23c], -R35.reuse ;  /* 0x00008f0094217a23 */ /* 0x100fe40000010823 */
[----:B------:R-:W-:Y:S01]  /*4820*/  FMUL.FTZ R95, R95, c[0x0][0x23c] ;  /* 0x00008f005f5f7a20 */ /* 0x000fe20000410000 */
[----:B------:R-:W-:Y:S01]  /*4830*/  @P0 IADD3 R135, R84, -0x3, RZ ;  /* 0xfffffffd54870810 */ /* 0x000fe20007ffe0ff */
[----:B------:R-:W-:Y:S01]  /*4840*/  FMUL.FTZ R93, R93, c[0x0][0x23c] ;  /* 0x00008f005d5d7a20 */ /* 0x000fe20000410000 */
[----:B------:R-:W-:Y:S01]  /*4850*/  MUFU.EX2 R15, R15 ;  /* 0x0000000f000f7308 */ /* 0x000fe20000000800 */
[----:B------:R-:W-:-:S02]  /*4860*/  FFMA.FTZ R19, R144, c[0x0][0x23c], -R35 ;  /* 0x00008f0090137a23 */ /* 0x000fc40000010823 */
[----:B------:R-:W-:Y:S02]  /*4870*/  FFMA.FTZ R146, R146, c[0x0][0x23c], -R35 ;  /* 0x00008f0092927a23 */ /* 0x000fe40000010823 */
[--C-:B------:R-:W-:Y:S02]  /*4880*/  FFMA.FTZ R100, R100, c[0x0][0x23c], -R85.reuse ;  /* 0x00008f0064647a23 */ /* 0x100fe40000010855 */
[--C-:B------:R-:W-:Y:S01]  /*4890*/  FFMA.FTZ R91, R142, c[0x0][0x23c], -R85.reuse ;  /* 0x00008f008e5b7a23 */ /* 0x100fe20000010855 */
[----:B------:R-:W1:Y:S01]  /*48a0*/  MUFU.EX2 R34, R34 ;  /* 0x0000002200227308 */ /* 0x000e620000000800 */
[--C-:B------:R-:W-:Y:S02]  /*48b0*/  FFMA.FTZ R29, R140, c[0x0][0x23c], -R85.reuse ;  /* 0x00008f008c1d7a23 */ /* 0x100fe40000010855 */
[----:B------:R-:W-:Y:S02]  /*48c0*/  FFMA.FTZ R26, R26, c[0x0][0x23c], -R85 ;  /* 0x00008f001a1a7a23 */ /* 0x000fe40000010855 */
[----:B------:R-:W-:-:S02]  /*48d0*/  FFMA.FTZ R89, R132, c[0x0][0x23c], -R35 ;  /* 0x00008f0084597a23 */ /* 0x000fc40000010823 */
[--C-:B------:R-:W-:Y:S01]  /*48e0*/  FFMA.FTZ R86, R106, c[0x0][0x23c], -R35.reuse ;  /* 0x00008f006a567a23 */ /* 0x100fe20000010823 */
[----:B------:R-:W-:Y:S01]  /*48f0*/  MUFU.EX2 R17, R17 ;  /* 0x0000001100117308 */ /* 0x000fe20000000800 */
[--C-:B------:R-:W-:Y:S02]  /*4900*/  FFMA.FTZ R27, R104, c[0x0][0x23c], -R35.reuse ;  /* 0x00008f00681b7a23 */ /* 0x100fe40000010823 */
[----:B------:R-:W-:Y:S02]  /*4910*/  FFMA.FTZ R0, R102, c[0x0][0x23c], -R35 ;  /* 0x00008f0066007a23 */ /* 0x000fe40000010823 */
[----:B------:R-:W-:Y:S02]  /*4920*/  FFMA.FTZ R102, R12, c[0x0][0x23c], -R85 ;  /* 0x00008f000c667a23 */ /* 0x000fe40000010855 */
[--C-:B------:R-:W-:Y:S01]  /*4930*/  FFMA.FTZ R103, R14, c[0x0][0x23c], -R35.reuse ;  /* 0x00008f000e677a23 */ /* 0x100fe20000010823 */
[----:B------:R-:W2:Y:S01]  /*4940*/  MUFU.EX2 R16, R16 ;  /* 0x0000001000107308 */ /* 0x000ea20000000800 */
[----:B-1----:R-:W-:Y:S01]  /*4950*/  F2FP.PACK_AB R4, R34, R15 ;  /* 0x0000000f2204723e */ /* 0x002fe200000000ff */
[----:B------:R-:W-:-:S02]  /*4960*/  FFMA.FTZ R101, R94, c[0x0][0x23c], -R35 ;  /* 0x00008f005e657a23 */ /* 0x000fc40000010823 */
[--C-:B------:R-:W-:Y:S02]  /*4970*/  FFMA.FTZ R23, R23, c[0x0][0x23c], -R35.reuse ;  /* 0x00008f0017177a23 */ /* 0x100fe40000010823 */
[----:B------:R-:W-:Y:S02]  /*4980*/  FFMA.FTZ R30, R30, c[0x0][0x23c], -R35 ;  /* 0x00008f001e1e7a23 */ /* 0x000fe40000010823 */
[----:B------:R-:W1:Y:S01]  /*4990*/  MUFU.EX2 R33, R33 ;  /* 0x0000002100217308 */ /* 0x000e620000000800 */
[--C-:B------:R-:W-:Y:S02]  /*49a0*/  FFMA.FTZ R94, R21, c[0x0][0x23c], -R85.reuse ;  /* 0x00008f00155e7a23 */ /* 0x100fe40000010855 */
[----:B------:R-:W-:-:S05]  /*49b0*/  FFMA.FTZ R22, R22, c[0x0][0x23c], -R85 ;  /* 0x00008f0016167a23 */ /* 0x000fca0000010855 */
[----:B------:R-:W-:Y:S01]  /*49c0*/  MUFU.EX2 R2, R146 ;  /* 0x0000009200027308 */ /* 0x000fe20000000800 */
[----:B--2---:R-:W-:-:S07]  /*49d0*/  F2FP.PACK_AB R6, R16, R17 ;  /* 0x000000111006723e */ /* 0x004fce00000000ff */
[----:B------:R-:W2:Y:S01]  /*49e0*/  MUFU.EX2 R95, R95 ;  /* 0x0000005f005f7308 */ /* 0x000ea20000000800 */
[----:B-1----:R-:W-:-:S07]  /*49f0*/  F2FP.PACK_AB R5, R33, R13 ;  /* 0x0000000d2105723e */ /* 0x002fce00000000ff */
[----:B------:R-:W1:Y:S08]  /*4a00*/  MUFU.EX2 R93, R93 ;  /* 0x0000005d005d7308 */ /* 0x000e700000000800 */
[----:B------:R-:W3:Y:S01]  /*4a10*/  MUFU.EX2 R19, R19 ;  /* 0x0000001300137308 */ /* 0x000ee20000000800 */
[-C--:B--2---:R-:W-:Y:S02]  /*4a20*/  FMUL.FTZ R80, R80, R95.reuse ;  /* 0x0000005f50507220 */ /* 0x084fe40000410000 */
[----:B------:R-:W-:-:S02]  /*4a30*/  FMUL.FTZ R81, R81, R95 ;  /* 0x0000005f51517220 */ /* 0x000fc40000410000 */
[-C--:B------:R-:W-:Y:S02]  /*4a40*/  FMUL.FTZ R76, R76, R95.reuse ;  /* 0x0000005f4c4c7220 */ /* 0x080fe40000410000 */
[----:B------:R-:W-:Y:S01]  /*4a50*/  FMUL.FTZ R77, R77, R95 ;  /* 0x0000005f4d4d7220 */ /* 0x000fe20000410000 */
[----:B------:R-:W-:Y:S01]  /*4a60*/  MUFU.EX2 R100, R100 ;  /* 0x0000006400647308 */ /* 0x000fe20000000800 */
[-C--:B-1----:R-:W-:Y:S02]  /*4a70*/  FMUL.FTZ R82, R82, R93.reuse ;  /* 0x0000005d52527220 */ /* 0x082fe40000410000 */
[-C--:B------:R-:W-:Y:S02]  /*4a80*/  FMUL.FTZ R83, R83, R93.reuse ;  /* 0x0000005d53537220 */ /* 0x080fe40000410000 */
[-C--:B------:R-:W-:Y:S02]  /*4a90*/  FMUL.FTZ R78, R78, R93.reuse ;  /* 0x0000005d4e4e7220 */ /* 0x080fe40000410000 */
[----:B------:R-:W-:Y:S01]  /*4aa0*/  FMUL.FTZ R79, R79, R93 ;  /* 0x0000005d4f4f7220 */ /* 0x000fe20000410000 */
[----:B---3--:R-:W-:Y:S01]  /*4ab0*/  F2FP.PACK_AB R7, R19, R2 ;  /* 0x000000021307723e */ /* 0x008fe200000000ff */
[-C--:B------:R-:W-:Y:S01]  /*4ac0*/  FMUL.FTZ R72, R72, R95.reuse ;  /* 0x0000005f48487220 */ /* 0x080fe20000410000 */
[----:B------:R-:W1:Y:S01]  /*4ad0*/  MUFU.EX2 R91, R91 ;  /* 0x0000005b005b7308 */ /* 0x000e620000000800 */
[----:B------:R-:W-:-:S02]  /*4ae0*/  FMUL.FTZ R73, R73, R95 ;  /* 0x0000005f49497220 */ /* 0x000fc40000410000 */
[-C--:B------:R-:W-:Y:S02]  /*4af0*/  FMUL.FTZ R74, R74, R93.reuse ;  /* 0x0000005d4a4a7220 */ /* 0x080fe40000410000 */
[C---:B------:R-:W-:Y:S01]  /*4b00*/  HMMA.16816.F32 R80, R4.reuse, R8, R80 ;  /* 0x000000080450723c */ /* 0x040fe20000001850 */
[----:B------:R-:W-:Y:S02]  /*4b10*/  FMUL.FTZ R75, R75, R93 ;  /* 0x0000005d4b4b7220 */ /* 0x000fe40000410000 */
[-C--:B------:R-:W-:Y:S01]  /*4b20*/  FMUL.FTZ R68, R68, R95.reuse ;  /* 0x0000005f44447220 */ /* 0x080fe20000410000 */
[----:B------:R-:W-:Y:S01]  /*4b30*/  MUFU.EX2 R29, R29 ;  /* 0x0000001d001d7308 */ /* 0x000fe20000000800 */
[----:B------:R-:W-:Y:S02]  /*4b40*/  FMUL.FTZ R69, R69, R95 ;  /* 0x0000005f45457220 */ /* 0x000fe40000410000 */
[-C--:B------:R-:W-:Y:S01]  /*4b50*/  FMUL.FTZ R70, R70, R93.reuse ;  /* 0x0000005d46467220 */ /* 0x080fe20000410000 */
[----:B------:R-:W-:Y:S01]  /*4b60*/  HMMA.16816.F32 R76, R4, R10, R76 ;  /* 0x0000000a044c723c */ /* 0x000fe2000000184c */
[----:B------:R-:W2:Y:S01]  /*4b70*/  LDSM.16.MT88.4 R8, [R87+0x6000] ;  /* 0x006000005708783b */ /* 0x000ea20000004200 */
[----:B------:R-:W-:-:S02]  /*4b80*/  FMUL.FTZ R71, R71, R93 ;  /* 0x0000005d47477220 */ /* 0x000fc40000410000 */
[-C--:B------:R-:W-:Y:S01]  /*4b90*/  FMUL.FTZ R64, R64, R95.reuse ;  /* 0x0000005f40407220 */ /* 0x080fe20000410000 */
[----:B------:R-:W-:Y:S01]  /*4ba0*/  MUFU.EX2 R26, R26 ;  /* 0x0000001a001a7308 */ /* 0x000fe20000000800 */
[----:B------:R-:W-:Y:S02]  /*4bb0*/  FMUL.FTZ R65, R65, R95 ;  /* 0x0000005f41417220 */ /* 0x000fe40000410000 */
[-C--:B------:R-:W-:Y:S02]  /*4bc0*/  FMUL.FTZ R66, R66, R93.reuse ;  /* 0x0000005d42427220 */ /* 0x080fe40000410000 */
[----:B------:R-:W-:Y:S02]  /*4bd0*/  FMUL.FTZ R67, R67, R93 ;  /* 0x0000005d43437220 */ /* 0x000fe40000410000 */
[-C--:B------:R-:W-:Y:S01]  /*4be0*/  FMUL.FTZ R60, R60, R95.reuse ;  /* 0x0000005f3c3c7220 */ /* 0x080fe20000410000 */
[----:B------:R-:W-:Y:S01]  /*4bf0*/  MUFU.EX2 R89, R89 ;  /* 0x0000005900597308 */ /* 0x000fe20000000800 */
[----:B------:R-:W-:-:S02]  /*4c00*/  FMUL.FTZ R61, R61, R95 ;  /* 0x0000005f3d3d7220 */ /* 0x000fc40000410000 */
[-C--:B------:R-:W-:Y:S02]  /*4c10*/  FMUL.FTZ R62, R62, R93.reuse ;  /* 0x0000005d3e3e7220 */ /* 0x080fe40000410000 */
[----:B------:R-:W-:Y:S02]  /*4c20*/  FMUL.FTZ R63, R63, R93 ;  /* 0x0000005d3f3f7220 */ /* 0x000fe40000410000 */
[-C--:B------:R-:W-:Y:S01]  /*4c30*/  FMUL.FTZ R56, R56, R95.reuse ;  /* 0x0000005f38387220 */ /* 0x080fe20000410000 */
[----:B------:R-:W3:Y:S01]  /*4c40*/  MUFU.EX2 R86, R86 ;  /* 0x0000005600567308 */ /* 0x000ee20000000800 */
[----:B------:R-:W-:Y:S02]  /*4c50*/  FMUL.FTZ R57, R57, R95 ;  /* 0x0000005f39397220 */ /* 0x000fe40000410000 */
[-C--:B------:R-:W-:Y:S02]  /*4c60*/  FMUL.FTZ R58, R58, R93.reuse ;  /* 0x0000005d3a3a7220 */ /* 0x080fe40000410000 */
[----:B------:R-:W-:-:S02]  /*4c70*/  FMUL.FTZ R59, R59, R93 ;  /* 0x0000005d3b3b7220 */ /* 0x000fc40000410000 */
[-C--:B------:R-:W-:Y:S01]  /*4c80*/  FMUL.FTZ R52, R52, R95.reuse ;  /* 0x0000005f34347220 */ /* 0x080fe20000410000 */
[----:B------:R-:W-:Y:S01]  /*4c90*/  MUFU.EX2 R27, R27 ;  /* 0x0000001b001b7308 */ /* 0x000fe20000000800 */
[----:B------:R-:W-:Y:S02]  /*4ca0*/  FMUL.FTZ R53, R53, R95 ;  /* 0x0000005f35357220 */ /* 0x000fe40000410000 */
[-C--:B------:R-:W-:Y:S02]  /*4cb0*/  FMUL.FTZ R54, R54, R93.reuse ;  /* 0x0000005d36367220 */ /* 0x080fe40000410000 */
[----:B------:R-:W-:Y:S02]  /*4cc0*/  FMUL.FTZ R55, R55, R93 ;  /* 0x0000005d37377220 */ /* 0x000fe40000410000 */
[-C--:B------:R-:W-:Y:S01]  /*4cd0*/  FMUL.FTZ R36, R36, R95.reuse ;  /* 0x0000005f24247220 */ /* 0x080fe20000410000 */
[----:B------:R-:W4:Y:S01]  /*4ce0*/  MUFU.EX2 R0, R0 ;  /* 0x0000000000007308 */ /* 0x000f220000000800 */
[----:B------:R-:W-:-:S02]  /*4cf0*/  FMUL.FTZ R37, R37, R95 ;  /* 0x0000005f25257220 */ /* 0x000fc40000410000 */
[-C--:B------:R-:W-:Y:S01]  /*4d00*/  FMUL.FTZ R38, R38, R93.reuse ;  /* 0x0000005d26267220 */ /* 0x080fe20000410000 */
[C---:B--2---:R-:W-:Y:S01]  /*4d10*/  HMMA.16816.F32 R72, R4.reuse, R8, R72 ;  /* 0x000000080448723c */ /* 0x044fe20000001848 */
        /* <DEDUP_REMOVED lines=18> */
[----:B------:R-:W-:Y:S01]  /*4e40*/  FFMA.FTZ R105, R138, R95, R15 ;  /* 0x0000005f8a697223 */ /* 0x000fe2000001000f */
[----:B------:R-:W-:Y:S01]  /*4e50*/  MUFU.EX2 R30, R30 ;  /* 0x0000001e001e7308 */ /* 0x000fe20000000800 */
[----:B------:R-:W-:Y:S02]  /*4e60*/  FFMA.FTZ R134, R134, R93, R13 ;  /* 0x0000005d86867223 */ /* 0x000fe4000001000d */
[----:B------:R-:W-:Y:S01]  /*4e70*/  LDSM.16.MT88.4 R12, [R109+0x6800] ;  /* 0x006800006d0c783b */ /* 0x000fe20000004200 */
[--C-:B------:R-:W-:Y:S02]  /*4e80*/  FFMA.FTZ R95, R92, c[0x0][0x23c], -R85.reuse ;  /* 0x00008f005c5f7a23 */ /* 0x100fe40000010855 */
[----:B------:R-:W-:-:S02]  /*4e90*/  FFMA.FTZ R93, R88, c[0x0][0x23c], -R85 ;  /* 0x00008f00585d7a23 */ /* 0x000fc40000010855 */
[----:B------:R-:W-:Y:S02]  /*4ea0*/  FFMA.FTZ R92, R90, c[0x0][0x23c], -R35 ;  /* 0x00008f005a5c7a23 */ /* 0x000fe40000010823 */
[----:B------:R-:W-:Y:S01]  /*4eb0*/  FFMA.FTZ R88, R98, c[0x0][0x23c], -R85 ;  /* 0x00008f0062587a23 */ /* 0x000fe20000010855 */
[----:B------:R-:W-:Y:S01]  /*4ec0*/  MUFU.EX2 R95, R95 ;  /* 0x0000005f005f7308 */ /* 0x000fe20000000800 */
[----:B------:R-:W-:Y:S02]  /*4ed0*/  FFMA.FTZ R90, R20, c[0x0][0x23c], -R35 ;  /* 0x00008f00145a7a23 */ /* 0x000fe40000010823 */
[----:B------:R-:W-:Y:S02]  /*4ee0*/  FFMA.FTZ R20, R32, c[0x0][0x23c], -R85 ;  /* 0x00008f0020147a23 */ /* 0x000fe40000010855 */
[----:B------:R-:W-:Y:S02]  /*4ef0*/  FFMA.FTZ R32, R18, c[0x0][0x23c], -R35 ;  /* 0x00008f0012207a23 */ /* 0x000fe40000010823 */
[----:B------:R-:W-:Y:S01]  /*4f00*/  FFMA.FTZ R138, R31, c[0x0][0x23c], -R85 ;  /* 0x00008f001f8a7a23 */ /* 0x000fe20000010855 */
[----:B------:R-:W5:Y:S01]  /*4f10*/  MUFU.EX2 R93, R93 ;  /* 0x0000005d005d7308 */ /* 0x000f620000000800 */
[----:B--2---:R-:W-:Y:S01]  /*4f20*/  HMMA.16816.F32 R64, R4, R8, R64 ;  /* 0x000000080440723c */ /* 0x004fe20000001840 */
[----:B------:R-:W-:-:S02]  /*4f30*/  FFMA.FTZ R35, R28, c[0x0][0x23c], -R35 ;  /* 0x00008f001c237a23 */ /* 0x000fc40000010823 */
[----:B------:R-:W-:Y:S02]  /*4f40*/  FADD.FTZ R21, R33, R134 ;  /* 0x0000008621157221 */ /* 0x000fe40000010000 */
[----:B------:R-:W-:Y:S02]  /*4f50*/  FADD.FTZ R34, R34, R105 ;  /* 0x0000006922227221 */ /* 0x000fe40000010000 */
[----:B------:R-:W-:Y:S01]  /*4f60*/  MUFU.EX2 R88, R88 ;  /* 0x0000005800587308 */ /* 0x000fe20000000800 */
[----:B------:R-:W-:Y:S01]  /*4f70*/  HMMA.16816.F32 R60, R4, R10, R60 ;  /* 0x0000000a043c723c */ /* 0x000fe2000000183c */
[----:B------:R-:W2:Y:S01]  /*4f80*/  LDSM.16.MT88.4 R8, [R87+0x7000] ;  /* 0x007000005708783b */ /* 0x000ea20000004200 */
[----:B------:R-:W-:Y:S02]  /*4f90*/  FADD.FTZ R17, R17, R34 ;  /* 0x0000002211117221 */ /* 0x000fe40000010000 */
[----:B------:R-:W-:Y:S02]  /*4fa0*/  FADD.FTZ R2, R2, R21 ;  /* 0x0000001502027221 */ /* 0x000fe40000010000 */
[----:B------:R-:W-:Y:S01]  /*4fb0*/  FADD.FTZ R17, R16, R17 ;  /* 0x0000001110117221 */ /* 0x000fe20000010000 */
[----:B------:R-:W1:Y:S01]  /*4fc0*/  MUFU.EX2 R92, R92 ;  /* 0x0000005c005c7308 */ /* 0x000e620000000800 */
[----:B------:R-:W-:-:S07]  /*4fd0*/  FADD.FTZ R2, R19, R2 ;  /* 0x0000000213027221 */ /* 0x000fce0000010000 */
[----:B------:R-:W1:Y:S08]  /*4fe0*/  MUFU.EX2 R90, R90 ;  /* 0x0000005a005a7308 */ /* 0x000e700000000800 */
[----:B------:R-:W-:Y:S08]  /*4ff0*/  MUFU.EX2 R28, R94 ;  /* 0x0000005e001c7308 */ /* 0x000ff00000000800 */
[----:B------:R-:W1:Y:S08]  /*5000*/  MUFU.EX2 R33, R22 ;  /* 0x0000001600217308 */ /* 0x000e700000000800 */
[----:B------:R-:W-:Y:S01]  /*5010*/  MUFU.EX2 R31, R20 ;  /* 0x00000014001f7308 */ /* 0x000fe20000000800 */
[C---:B--2---:R-:W-:Y:S07]  /*5020*/  HMMA.16816.F32 R56, R4.reuse, R8, R56 ;  /* 0x000000080438723c */ /* 0x044fee0000001838 */
[----:B------:R-:W-:Y:S01]  /*5030*/  MUFU.EX2 R138, R138 ;  /* 0x0000008a008a7308 */ /* 0x000fe20000000800 */
[C---:B------:R-:W-:Y:S01]  /*5040*/  HMMA.16816.F32 R52, R4.reuse, R10, R52 ;  /* 0x0000000a0434723c */ /* 0x040fe20000001834 */
[----:B------:R-:W2:Y:S06]  /*5050*/  LDSM.16.MT88.4 R8, [R109+0x8000] ;  /* 0x008000006d08783b */ /* 0x000eac0000004200 */
[----:B------:R-:W-:Y:S08]  /*5060*/  MUFU.EX2 R32, R32 ;  /* 0x0000002000207308 */ /* 0x000ff00000000800 */
[----:B------:R1:W1:Y:S08]  /*5070*/  MUFU.EX2 R85, R23 ;  /* 0x0000001700557308 */ /* 0x0002700000000800 */
[----:B------:R-:W2:Y:S01]  /*5080*/  MUFU.EX2 R35, R35 ;  /* 0x0000002300237308 */ /* 0x000ea20000000800 */
[----:B-1----:R-:W-:Y:S01]  /*5090*/  LDSM.16.MT88.4 R20, [R109+0x7c00] ;  /* 0x007c00006d14783b */ /* 0x002fe20000004200 */
[C---:B--2---:R-:W-:Y:S08]  /*50a0*/  HMMA.16816.F32 R36, R4.reuse, R8, R36 ;  /* 0x000000080424723c */ /* 0x044ff00000001824 */
[C---:B------:R-:W-:Y:S01]  /*50b0*/  HMMA.16816.F32 R40, R4.reuse, R10, R40 ;  /* 0x0000000a0428723c */ /* 0x040fe20000001828 */
[----:B------:R-:W1:Y:S07]  /*50c0*/  LDSM.16.MT88.4 R8, [R87+0x8000] ;  /* 0x008000005708783b */ /* 0x000e6e0000004200 */
        /* <DEDUP_REMOVED lines=8> */
[----:B------:R-:W-:Y:S01]  /*5150*/  LDSM.16.MT88.4 R16, [R87+0x7c00] ;  /* 0x007c00005710783b */ /* 0x000fe20000004200 */
[----:B----4-:R-:W-:Y:S01]  /*5160*/  F2FP.PACK_AB R7, R0, R27 ;  /* 0x0000001b0007723e */ /* 0x010fe200000000ff */
[----:B------:R-:W-:-:S02]  /*5170*/  FADD.FTZ R2, R91, R100 ;  /* 0x000000645b027221 */ /* 0x000fc40000010000 */
[----:B------:R-:W-:Y:S02]  /*5180*/  FADD.FTZ R86, R86, R89 ;  /* 0x0000005956567221 */ /* 0x000fe40000010000 */
[----:B------:R-:W-:Y:S01]  /*5190*/  FADD.FTZ R29, R29, R2 ;  /* 0x000000021d1d7221 */ /* 0x000fe20000010000 */
[-C--:B------:R-:W-:Y:S01]  /*51a0*/  MOV R2, R25.reuse ;  /* 0x0000001900027202 */ /* 0x080fe20000000f00 */
[----:B------:R-:W-:Y:S01]  /*51b0*/  FADD.FTZ R27, R27, R86 ;  /* 0x000000561b1b7221 */ /* 0x000fe20000010000 */
[----:B------:R-:W-:Y:S01]  /*51c0*/  @P0 MOV R2, R25 ;  /* 0x0000001900020202 */ /* 0x000fe20000000f00 */
        /* <DEDUP_REMOVED lines=27> */
[----:B------:R-:W-:Y:S01]  /*5380*/  FADD.FTZ R92, R92, R103 ;  /* 0x000000675c5c7221 */ /* 0x000fe20000010000 */
[-C--:B------:R-:W-:Y:S01]  /*5390*/  MOV R0, R24.reuse ;  /* 0x0000001800007202 */ /* 0x080fe20000000f00 */
[----:B------:R-:W-:Y:S01]  /*53a0*/  FADD.FTZ R95, R95, R102 ;  /* 0x000000665f5f7221 */ /* 0x000fe20000010000 */
[----:B------:R-:W-:Y:S01]  /*53b0*/  @P0 MOV R0, R24 ;  /* 0x0000001800000202 */ /* 0x000fe20000000f00 */
[----:B------:R-:W-:-:S02]  /*53c0*/  FADD.FTZ R101, R101, R92 ;  /* 0x0000005c65657221 */ /* 0x000fc40000010000 */
        /* <DEDUP_REMOVED lines=48> */
.L_x_770:
[----:B------:R-:W-:-:S07]  /*56d0*/  IADD3 R135, R99, -0x1, RZ ;  /* 0xffffffff63877810 */ /* 0x000fce0007ffe0ff */
.L_x_772:
        /* <DEDUP_REMOVED lines=15> */
.L_x_776:
        /* <DEDUP_REMOVED lines=23> */
.L_x_774:
[----:B------:R-:W-:Y:S04]  /*5940*/  DEPBAR.LE SB0, 0x0 ;  /* 0x000080000000791a */ /* 0x000fe80000000000 */
[----:B------:R-:W-:Y:S01]  /*5950*/  BAR.SYNC.DEFER_BLOCKING 0x0 ;  /* 0x0000000000007b1d */ /* 0x000fe20000010000 */
[----:B------:R-:W-:Y:S01]  /*5960*/  SHF.R.S32.HI R139, RZ, 0x1f, R135 ;  /* 0x0000001fff8b7819 */ /* 0x000fe20000011487 */
[----:B------:R-:W-:Y:S02]  /*5970*/  IMAD R0, R132, R135, RZ ;  /* 0x0000008784007224 */ /* 0x000fe400078e02ff */
[----:B------:R-:W-:Y:S04]  /*5980*/  IMAD.WIDE.U32 R140, R135, UR6, R122 ;  /* 0x00000006878c7c25 */ /* 0x000fe8000f8e007a */
[----:B------:R-:W-:Y:S01]  /*5990*/  IMAD R0, R139, UR6, R0 ;  /* 0x000000068b007c24 */ /* 0x000fe2000f8e0200 */
[----:B------:R-:W-:Y:S04]  /*59a0*/  LEA R142, P1, R140, c[0x0][0x170], 0x1 ;  /* 0x00005c008c8e7a11 */ /* 0x000fe800078208ff */
[----:B------:R-:W-:Y:S02]  /*59b0*/  IADD3 R0, R141, R0, RZ ;  /* 0x000000008d007210 */ /* 0x000fe40007ffe0ff */
[----:B------:R-:W-:Y:S02]  /*59c0*/  IADD3 R144, P0, R142, UR5, RZ ;  /* 0x000000058e907c10 */ /* 0x000fe4000ff1e0ff */
[----:B------:R-:W-:Y:S04]  /*59d0*/  LEA.HI.X R143, R140, c[0x0][0x174], R0, 0x1, P1 ;  /* 0x00005d008c8f7a11 */ /* 0x000fe800008f0c00 */
[----:B------:R-:W-:Y:S02]  /*59e0*/  IADD3.X R145, R133, R143, RZ, P0, !PT ;  /* 0x0000008f85917210 */ /* 0x000fe400007fe4ff */
[----:B------:R-:W-:Y:S01]  /*59f0*/  ISETP.GT.AND P0, PT, R135, RZ, PT ;  /* 0x000000ff8700720c */ /* 0x000fe20003f04270 */
[----:B------:R-:W-:Y:S01]  /*5a00*/  @!PT LDS RZ, [RZ] ;  /* 0x00000000fffff984 */ /* 0x000fe20000000800 */
[----:B------:R-:W-:Y:S01]  /*5a10*/  @!PT LDS RZ, [RZ] ;  /* 0x00000000fffff984 */ /* 0x000fe20000000800 */
[----:B------:R-:W-:Y:S01]  /*5a20*/  @!PT LDS RZ, [RZ] ;  /* 0x00000000fffff984 */ /* 0x000fe20000000800 */
[----:B------:R1:W-:Y:S08]  /*5a30*/  LDGSTS.E.BYPASS.LTC128B.128 [R117+0x6000], [R142.64] ;  /* 0x060000008e757fae */ /* 0x0003f0000b901d48 */
[----:B------:R1:W-:Y:S08]  /*5a40*/  LDGSTS.E.BYPASS.LTC128B.128 [R117+0x7000], [R142.64+0x40] ;  /* 0x070000408e757fae */ /* 0x0003f0000b901d48 */
[----:B------:R1:W-:Y:S08]  /*5a50*/  LDGSTS.E.BYPASS.LTC128B.128 [R117+0x8000], [R142.64+0x80] ;  /* 0x080000808e757fae */ /* 0x0003f0000b901d48 */
[----:B------:R2:W-:Y:S08]  /*5a60*/  LDGSTS.E.BYPASS.LTC128B.128 [R117+0x6800], [R144.64] ;  /* 0x0680000090757fae */ /* 0x0005f0000b901d48 */
[----:B------:R2:W-:Y:S08]  /*5a70*/  LDGSTS.E.BYPASS.LTC128B.128 [R117+0x7800], [R144.64+0x40] ;  /* 0x0780004090757fae */ /* 0x0005f0000b901d48 */
[----:B------:R2:W-:Y:S08]  /*5a80*/  LDGSTS.E.BYPASS.LTC128B.128 [R117+0x8800], [R144.64+0x80] ;  /* 0x0880008090757fae */ /* 0x0005f0000b901d48 */
[----:B------:R-:W-:Y:S08]  /*5a90*/  LDSM.16.M88.4 R88, [R112] ;  /* 0x000000007058783b */ /* 0x000ff00000000200 */
[----:B------:R-:W3:Y:S08]  /*5aa0*/  LDSM.16.M88.4 R92, [R111+0x3000] ;  /* 0x003000006f5c783b */ /* 0x000ef00000000200 */
[----:B------:R-:W4:Y:S08]  /*5ab0*/  LDSM.16.M88.4 R96, [R111+0x3400] ;  /* 0x003400006f60783b */ /* 0x000f300000000200 */
[----:B------:R-:W5:Y:S08]  /*5ac0*/  LDSM.16.M88.4 R100, [R111+0x3800] ;  /* 0x003800006f64783b */ /* 0x000f700000000200 */
[----:B------:R-:W0:Y:S08]  /*5ad0*/  LDGDEPBAR ;  /* 0x00000000000079af */ /* 0x000e300000000000 */
[----:B------:R-:W1:Y:S01]  /*5ae0*/  LDSM.16.M88.4 R104, [R111+0x3c00] ;  /* 0x003c00006f68783b */ /* 0x000e620000000200 */
[C---:B---3--:R-:W-:Y:S08]  /*5af0*/  HMMA.16816.F32 R4, R88.reuse, R92, RZ ;  /* 0x0000005c5804723c */ /* 0x048ff000000018ff */
[C---:B------:R-:W-:Y:S01]  /*5b00*/  HMMA.16816.F32 R8, R88.reuse, R94, RZ ;  /* 0x0000005e5808723c */ /* 0x040fe200000018ff */
[----:B------:R-:W-:Y:S07]  /*5b10*/  LDSM.16.M88.4 R92, [R110] ;  /* 0x000000006e5c783b */ /* 0x000fee0000000200 */
[C---:B----4-:R-:W-:Y:S08]  /*5b20*/  HMMA.16816.F32 R12, R88.reuse, R96, RZ ;  /* 0x00000060580c723c */ /* 0x050ff000000018ff */
[C---:B------:R-:W-:Y:S08]  /*5b30*/  HMMA.16816.F32 R16, R88.reuse, R98, RZ ;  /* 0x000000625810723c */ /* 0x040ff000000018ff */
[C---:B-----5:R-:W-:Y:S08]  /*5b40*/  HMMA.16816.F32 R20, R88.reuse, R100, RZ ;  /* 0x000000645814723c */ /* 0x060ff000000018ff */
[C---:B------:R-:W-:Y:S08]  /*5b50*/  HMMA.16816.F32 R24, R88.reuse, R102, RZ ;  /* 0x000000665818723c */ /* 0x040ff000000018ff */
[C---:B-1----:R-:W-:Y:S08]  /*5b60*/  HMMA.16816.F32 R28, R88.reuse, R104, RZ ;  /* 0x00000068581c723c */ /* 0x042ff000000018ff */
[----:B------:R-:W-:Y:S01]  /*5b70*/  HMMA.16816.F32 R32, R88, R106, RZ ;  /* 0x0000006a5820723c */ /* 0x000fe200000018ff */
        /* <DEDUP_REMOVED lines=12> */
[----:B------:R-:W-:Y:S08]  /*5c40*/  LDSM.16.M88.4 R88, [R112+0x1000] ;  /* 0x001000007058783b */ /* 0x000ff00000000200 */
[----:B------:R-:W1:Y:S02]  /*5c50*/  LDSM.16.M88.4 R92, [R111+0x4000] ;  /* 0x004000006f5c783b */ /* 0x000e640000000200 */
        /* <DEDUP_REMOVED lines=41> */
[----:B------:R-:W1:Y:S11]  /*5ef0*/  LDSM.16.M88.4 R92, [R108+0x5400] ;  /* 0x005400006c5c783b */ /* 0x000e760000000200 */
[----:B------:R-:W-:Y:S04]  /*5f00*/  @!UPT UIADD3 URZ, URZ, URZ, URZ ;  /* 0x0000003f3f3ff290 */ /* 0x000fe8000fffe03f */
[----:B------:R-:W-:Y:S02]  /*5f10*/  FMUL.FTZ R163, R4, c[0x0][0x2ec] ;  /* 0x0000bb0004a37a20 */ /* 0x000fe40000410000 */
[----:B------:R-:W-:Y:S02]  /*5f20*/  FMUL.FTZ R161, R5, c[0x0][0x2ec] ;  /* 0x0000bb0005a17a20 */ /* 0x000fe40000410000 */
[----:B------:R-:W-:Y:S02]  /*5f30*/  FMUL.FTZ R164, R6, c[0x0][0x2ec] ;  /* 0x0000bb0006a47a20 */ /* 0x000fe40000410000 */
[----:B------:R-:W3:Y:S01]  /*5f40*/  MUFU.TANH R163, R163 ;  /* 0x000000a300a37308 */ /* 0x000ee20000002400 */
[----:B------:R-:W-:Y:S02]  /*5f50*/  FMUL.FTZ R162, R7, c[0x0][0x2ec] ;  /* 0x0000bb0007a27a20 */ /* 0x000fe40000410000 */
[----:B------:R-:W-:Y:S02]  /*5f60*/  FMUL.FTZ R84, R9, c[0x0][0x2ec] ;  /* 0x0000bb0009547a20 */ /* 0x000fe40000410000 */
[----:B------:R-:W-:Y:S02]  /*5f70*/  FMUL.FTZ R165, R11, c[0x0][0x2ec] ;  /* 0x0000bb000ba57a20 */ /* 0x000fe40000410000 */
[----:B------:R-:W-:Y:S02]  /*5f80*/  FMUL.FTZ R0, R8, c[0x0][0x2ec] ;  /* 0x0000bb0008007a20 */ /* 0x000fe40000410000 */
[----:B------:R-:W-:Y:S01]  /*5f90*/  FMUL.FTZ R2, R10, c[0x0][0x2ec] ;  /* 0x0000bb000a027a20 */ /* 0x000fe20000410000 */
[----:B------:R-:W4:Y:S01]  /*5fa0*/  MUFU.TANH R161, R161 ;  /* 0x000000a100a17308 */ /* 0x000f220000002400 */
[C---:B-1----:R-:W-:Y:S09]  /*5fb0*/  HMMA.16816.F32 R12, R88.reuse, R92, R12 ;  /* 0x0000005c580c723c */ /* 0x042ff2000000180c */
[----:B------:R-:W1:Y:S01]  /*5fc0*/  MUFU.TANH R164, R164 ;  /* 0x000000a400a47308 */ /* 0x000e620000002400 */
[C---:B------:R-:W-:Y:S01]  /*5fd0*/  HMMA.16816.F32 R16, R88.reuse, R94, R16 ;  /* 0x0000005e5810723c */ /* 0x040fe20000001810 */
[----:B------:R-:W5:Y:S08]  /*5fe0*/  LDSM.16.M88.4 R92, [R108+0x5800] ;  /* 0x005800006c5c783b */ /* 0x000f700000000200 */
[----:B------:R-:W1:Y:S10]  /*5ff0*/  MUFU.TANH R162, R162 ;  /* 0x000000a200a27308 */ /* 0x000e740000002400 */
[----:B------:R1:W1:Y:S01]  /*6000*/  MUFU.TANH R105, R0 ;  /* 0x0000000000697308 */ /* 0x0002620000002400 */
[----:B------:R-:W-:Y:S02]  /*6010*/  FMUL.FTZ R151, R12, c[0x0][0x2ec] ;  /* 0x0000bb000c977a20 */ /* 0x000fe40000410000 */
[----:B------:R-:W-:Y:S02]  /*6020*/  FMUL.FTZ R149, R13, c[0x0][0x2ec] ;  /* 0x0000bb000d957a20 */ /* 0x000fe40000410000 */
[----:B------:R-:W-:Y:S02]  /*6030*/  FMUL.FTZ R152, R14, c[0x0][0x2ec] ;  /* 0x0000bb000e987a20 */ /* 0x000fe40000410000 */
[----:B------:R-:W-:Y:S03]  /*6040*/  FMUL.FTZ R150, R15, c[0x0][0x2ec] ;  /* 0x0000bb000f967a20 */ /* 0x000fe60000410000 */
[----:B------:R1:W1:Y:S01]  /*6050*/  MUFU.TANH R97, R84 ;  /* 0x0000005400617308 */ /* 0x0002620000002400 */
[----:B------:R-:W-:Y:S02]  /*6060*/  FMUL.FTZ R157, R16, c[0x0][0x2ec] ;  /* 0x0000bb00109d7a20 */ /* 0x000fe40000410000 */
[----:B------:R-:W-:Y:S02]  /*6070*/  FMUL.FTZ R156, R17, c[0x0][0x2ec] ;  /* 0x0000bb00119c7a20 */ /* 0x000fe40000410000 */
[----:B------:R-:W-:Y:S02]  /*6080*/  FMUL.FTZ R148, R18, c[0x0][0x2ec] ;  /* 0x0000bb0012947a20 */ /* 0x000fe40000410000 */
[----:B------:R-:W-:Y:S03]  /*6090*/  FMUL.FTZ R146, R19, c[0x0][0x2ec] ;  /* 0x0000bb0013927a20 */ /* 0x000fe60000410000 */
[----:B------:R1:W1:Y:S01]  /*60a0*/  MUFU.TANH R102, R2 ;  /* 0x0000000200667308 */ /* 0x0002620000002400 */
[C---:B-----5:R-:W-:Y:S09]  /*60b0*/  HMMA.16816.F32 R20, R88.reuse, R92, R20 ;  /* 0x0000005c5814723c */ /* 0x060ff20000001814 */
[----:B------:R-:W1:Y:S01]  /*60c0*/  MUFU.TANH R165, R165 ;  /* 0x000000a500a57308 */ /* 0x000e620000002400 */
[C---:B------:R-:W-:Y:S01]  /*60d0*/  HMMA.16816.F32 R24, R88.reuse, R94, R24 ;  /* 0x0000005e5818723c */ /* 0x040fe20000001818 */
[----:B------:R-:W5:Y:S01]  /*60e0*/  LDSM.16.M88.4 R92, [R108+0x5c00] ;  /* 0x005c00006c5c783b */ /* 0x000f620000000200 */
[----:B------:R-:W-:Y:S07]  /*60f0*/  DEPBAR.LE SB0, 0x0 ;  /* 0x000080000000791a */ /* 0x000fee0000000000 */
[----:B------:R-:W1:Y:S01]  /*6100*/  MUFU.TANH R151, R151 ;  /* 0x0000009700977308 */ /* 0x000e620000002400 */
[----:B------:R-:W-:Y:S09]  /*6110*/  BAR.SYNC.DEFER_BLOCKING 0x0 ;  /* 0x0000000000007b1d */ /* 0x000ff20000010000 */
[----:B------:R-:W1:Y:S01]  /*6120*/  MUFU.TANH R149, R149 ;  /* 0x0000009500957308 */ /* 0x000e620000002400 */
[----:B--2---:R-:W-:Y:S02]  /*6130*/  FMUL.FTZ R145, R20, c[0x0][0x2ec] ;  /* 0x0000bb0014917a20 */ /* 0x004fe40000410000 */
[----:B------:R-:W-:Y:S02]  /*6140*/  FMUL.FTZ R147, R21, c[0x0][0x2ec] ;  /* 0x0000bb0015937a20 */ /* 0x000fe40000410000 */
[----:B------:R-:W-:Y:S02]  /*6150*/  FMUL.FTZ R140, R22, c[0x0][0x2ec] ;  /* 0x0000bb00168c7a20 */ /* 0x000fe40000410000 */
[----:B------:R-:W-:Y:S02]  /*6160*/  FMUL.FTZ R141, R23, c[0x0][0x2ec] ;  /* 0x0000bb00178d7a20 */ /* 0x000fe40000410000 */
[----:B------:R-:W-:Y:S01]  /*6170*/  FMUL.FTZ R153, R24, c[0x0][0x2ec] ;  /* 0x0000bb0018997a20 */ /* 0x000fe20000410000 */
[----:B------:R-:W2:Y:S01]  /*6180*/  MUFU.TANH R152, R152 ;  /* 0x0000009800987308 */ /* 0x000ea20000002400 */
[----:B------:R-:W-:Y:S02]  /*6190*/  FMUL.FTZ R154, R25, c[0x0][0x2ec] ;  /* 0x0000bb00199a7a20 */ /* 0x000fe40000410000 */
[----:B------:R-:W-:Y:S02]  /*61a0*/  FMUL.FTZ R142, R26, c[0x0][0x2ec] ;  /* 0x0000bb001a8e7a20 */ /* 0x000fe40000410000 */
[----:B------:R-:W-:Y:S05]  /*61b0*/  FMUL.FTZ R139, R27, c[0x0][0x2ec] ;  /* 0x0000bb001b8b7a20 */ /* 0x000fea0000410000 */
[----:B------:R-:W1:Y:S01]  /*61c0*/  MUFU.TANH R150, R150 ;  /* 0x0000009600967308 */ /* 0x000e620000002400 */
[C---:B-----5:R-:W-:Y:S09]  /*61d0*/  HMMA.16816.F32 R28, R88.reuse, R92, R28 ;  /* 0x0000005c581c723c */ /* 0x060ff2000000181c */
[----:B------:R-:W1:Y:S01]  /*61e0*/  MUFU.TANH R157, R157 ;  /* 0x0000009d009d7308 */ /* 0x000e620000002400 */
[----:B------:R-:W-:Y:S09]  /*61f0*/  HMMA.16816.F32 R32, R88, R94, R32 ;  /* 0x0000005e5820723c */ /* 0x000ff20000001820 */
[----:B------:R-:W1:Y:S05]  /*6200*/  MUFU.TANH R156, R156 ;  /* 0x0000009c009c7308 */ /* 0x000e6a0000002400 */
[----:B------:R-:W-:Y:S05]  /*6210*/  FMUL.FTZ R155, R28, c[0x0][0x2ec] ;  /* 0x0000bb001c9b7a20 */ /* 0x000fea0000410000 */
[----:B------:R-:W1:Y:S01]  /*6220*/  MUFU.TANH R148, R148 ;  /* 0x0000009400947308 */ /* 0x000e620000002400 */
[----:B------:R-:W-:Y:S02]  /*6230*/  FMUL.FTZ R158, R29, c[0x0][0x2ec] ;  /* 0x0000bb001d9e7a20 */ /* 0x000fe40000410000 */
[----:B------:R-:W-:Y:S02]  /*6240*/  FMUL.FTZ R143, R30, c[0x0][0x2ec] ;  /* 0x0000bb001e8f7a20 */ /* 0x000fe40000410000 */
[----:B------:R-:W-:Y:S02]  /*6250*/  FMUL.FTZ R144, R31, c[0x0][0x2ec] ;  /* 0x0000bb001f907a20 */ /* 0x000fe40000410000 */
[----:B------:R-:W-:Y:S02]  /*6260*/  FMUL.FTZ R159, R32, c[0x0][0x2ec] ;  /* 0x0000bb00209f7a20 */ /* 0x000fe40000410000 */
[----:B------:R-:W-:Y:S01]  /*6270*/  FMUL.FTZ R160, R33, c[0x0][0x2ec] ;  /* 0x0000bb0021a07a20 */ /* 0x000fe20000410000 */
[----:B------:R-:W1:Y:S01]  /*6280*/  MUFU.TANH R146, R146 ;  /* 0x0000009200927308 */ /* 0x000e620000002400 */
[----:B------:R-:W-:Y:S02]  /*6290*/  FMUL.FTZ R86, R34, c[0x0][0x2ec] ;  /* 0x0000bb0022567a20 */ /* 0x000fe40000410000 */
[----:B------:R-:W-:Y:S07]  /*62a0*/  FMUL.FTZ R35, R35, c[0x0][0x2ec] ;  /* 0x0000bb0023237a20 */ /* 0x000fee0000410000 */
        /* <DEDUP_REMOVED lines=17> */
.L_x_775:
        /* <DEDUP_REMOVED lines=75> */
[----:B------:R-:W-:Y:S02]  /*6870*/  FMUL.FTZ R16, R85, R68 ;  /* 0x0000004455107220 */ /* 0x000fe40000410000 */
[C---:B--2---:R-:W-:Y:S02]  /*6880*/  FMUL.FTZ R6, R3.reuse, R82 ;  /* 0x0000005203067220 */ /* 0x044fe40000410000 */
[C---:B------:R-:W-:Y:S02]  /*6890*/  FMUL.FTZ R7, R3.reuse, R83 ;  /* 0x0000005303077220 */ /* 0x040fe40000410000 */
[C---:B------:R-:W-:Y:S01]  /*68a0*/  FMUL.FTZ R10, R3.reuse, R78 ;  /* 0x0000004e030a7220 */ /* 0x040fe20000410000 */
[----:B------:R-:W-:Y:S01]  /*68b0*/  MUFU.EX2 R99, R99 ;  /* 0x0000006300637308 */ /* 0x000fe20000000800 */
[----:B------:R-:W-:Y:S02]  /*68c0*/  FMUL.FTZ R11, R3, R79 ;  /* 0x0000004f030b7220 */ /* 0x000fe40000410000 */
[----:B------:R-:W-:Y:S01]  /*68d0*/  FMUL.FTZ R17, R85, R69 ;  /* 0x0000004555117220 */ /* 0x000fe20000410000 */
[----:B------:R-:W-:Y:S01]  /*68e0*/  LDSM.16.MT88.4 R76, [R109+0x6c00] ;  /* 0x006c00006d4c783b */ /* 0x000fe20000004200 */
[C---:B------:R-:W-:Y:S02]  /*68f0*/  FMUL.FTZ R18, R3.reuse, R70 ;  /* 0x0000004603127220 */ /* 0x040fe40000410000 */
[----:B------:R-:W-:Y:S02]  /*6900*/  FMUL.FTZ R19, R3, R71 ;  /* 0x0000004703137220 */ /* 0x000fe40000410000 */
[C---:B------:R-:W-:Y:S01]  /*6910*/  FMUL.FTZ R24, R85.reuse, R60 ;  /* 0x0000003c55187220 */ /* 0x040fe20000410000 */
[----:B------:R-:W2:Y:S01]  /*6920*/  MUFU.EX2 R90, R90 ;  /* 0x0000005a005a7308 */ /* 0x000ea20000000800 */
[----:B------:R-:W-:Y:S01]  /*6930*/  FMUL.FTZ R25, R85, R61 ;  /* 0x0000003d55197220 */ /* 0x000fe20000410000 */
[----:B------:R-:W-:Y:S01]  /*6940*/  LDSM.16.MT88.4 R68, [R87+0x6c00] ;  /* 0x006c00005744783b */ /* 0x000fe20000004200 */
[C---:B------:R-:W-:Y:S01]  /*6950*/  FMUL.FTZ R26, R3.reuse, R62 ;  /* 0x0000003e031a7220 */ /* 0x040fe20000410000 */
[----:B-1----:R-:W-:Y:S01]  /*6960*/  F2FP.PACK_AB R80, R98, R103 ;  /* 0x000000676250723e */ /* 0x002fe200000000ff */
[----:B------:R-:W-:Y:S02]  /*6970*/  FMUL.FTZ R27, R3, R63 ;  /* 0x0000003f031b7220 */ /* 0x000fe40000410000 */
[C---:B------:R-:W-:Y:S02]  /*6980*/  FMUL.FTZ R32, R85.reuse, R52 ;  /* 0x0000003455207220 */ /* 0x040fe40000410000 */
[----:B------:R-:W-:Y:S01]  /*6990*/  FMUL.FTZ R33, R85, R53 ;  /* 0x0000003555217220 */ /* 0x000fe20000410000 */
[----:B------:R-:W-:Y:S01]  /*69a0*/  MUFU.EX2 R92, R92 ;  /* 0x0000005c005c7308 */ /* 0x000fe20000000800 */
[----:B------:R-:W1:Y:S01]  /*69b0*/  LDSM.16.MT88.4 R60, [R87+0x7000] ;  /* 0x00700000573c783b */ /* 0x000e620000004200 */
[C---:B------:R-:W-:Y:S02]  /*69c0*/  FMUL.FTZ R34, R3.reuse, R54 ;  /* 0x0000003603227220 */ /* 0x040fe40000410000 */
[----:B------:R-:W-:Y:S02]  /*69d0*/  FMUL.FTZ R35, R3, R55 ;  /* 0x0000003703237220 */ /* 0x000fe40000410000 */
[C---:B------:R-:W-:Y:S02]  /*69e0*/  FMUL.FTZ R36, R85.reuse, R36 ;  /* 0x0000002455247220 */ /* 0x040fe40000410000 */
[----:B------:R-:W-:Y:S01]  /*69f0*/  FMUL.FTZ R37, R85, R37 ;  /* 0x0000002555257220 */ /* 0x000fe20000410000 */
[----:B------:R-:W3:Y:S01]  /*6a00*/  LDSM.16.MT88.4 R52, [R109+0x8000] ;  /* 0x008000006d34783b */ /* 0x000ee20000004200 */
[----:B------:R-:W4:Y:S01]  /*6a10*/  MUFU.EX2 R91, R91 ;  /* 0x0000005b005b7308 */ /* 0x000f220000000800 */
[C---:B------:R-:W-:Y:S02]  /*6a20*/  FMUL.FTZ R38, R3.reuse, R38 ;  /* 0x0000002603267220 */ /* 0x040fe40000410000 */
        /* <DEDUP_REMOVED lines=11> */
[----:B------:R-:W2:Y:S01]  /*6ae0*/  MUFU.EX2 R88, R88 ;  /* 0x0000005800587308 */ /* 0x000ea20000000800 */
[C---:B------:R-:W-:Y:S02]  /*6af0*/  FMUL.FTZ R48, R85.reuse, R48 ;  /* 0x0000003055307220 */ /* 0x040fe40000410000 */
[----:B------:R-:W-:Y:S01]  /*6b00*/  FMUL.FTZ R49, R85, R49 ;  /* 0x0000003155317220 */ /* 0x000fe20000410000 */
[----:B----4-:R-:W-:Y:S01]  /*6b10*/  F2FP.PACK_AB R82, R91, R92 ;  /* 0x0000005c5b52723e */ /* 0x010fe200000000ff */
[C---:B------:R-:W-:Y:S02]  /*6b20*/  FMUL.FTZ R50, R3.reuse, R50 ;  /* 0x0000003203327220 */ /* 0x040fe40000410000 */
[----:B------:R-:W-:Y:S02]  /*6b30*/  FMUL.FTZ R51, R3, R51 ;  /* 0x0000003303337220 */ /* 0x000fe40000410000 */
        /* <DEDUP_REMOVED lines=17> */
[C---:B------:R-:W-:Y:S01]  /*6c50*/  FMUL.FTZ R12, R85.reuse, R72 ;  /* 0x00000048550c7220 */ /* 0x040fe20000410000 */
[C---:B------:R-:W-:Y:S01]  /*6c60*/  HMMA.16816.F32 R8, R80.reuse, R14, R8 ;  /* 0x0000000e5008723c */ /* 0x040fe20000001808 */
[----:B------:R-:W-:Y:S03]  /*6c70*/  MUFU.EX2 R95, R95 ;  /* 0x0000005f005f7308 */ /* 0x000fe60000000800 */
[----:B------:R-:W-:Y:S02]  /*6c80*/  FMUL.FTZ R13, R85, R73 ;  /* 0x00000049550d7220 */ /* 0x000fe40000410000 */
[--C-:B------:R-:W-:Y:S02]  /*6c90*/  FFMA.FTZ R144, R144, c[0x0][0x23c], -R101.reuse ;  /* 0x00008f0090907a23 */ /* 0x100fe40000010865 */
[C---:B------:R-:W-:Y:S03]  /*6ca0*/  FMUL.FTZ R14, R3.reuse, R74 ;  /* 0x0000004a030e7220 */ /* 0x040fe60000410000 */
[----:B------:R-:W-:Y:S01]  /*6cb0*/  MUFU.EX2 R97, R97 ;  /* 0x0000006100617308 */ /* 0x000fe20000000800 */
[C---:B------:R-:W-:Y:S02]  /*6cc0*/  FMUL.FTZ R15, R3.reuse, R75 ;  /* 0x0000004b030f7220 */ /* 0x040fe40000410000 */
[----:B------:R-:W-:Y:S02]  /*6cd0*/  FFMA.FTZ R86, R86, c[0x0][0x23c], -R101 ;  /* 0x00008f0056567a23 */ /* 0x000fe40000010865 */
[----:B------:R-:W-:Y:S03]  /*6ce0*/  FFMA.FTZ R99, R3, R134, R99 ;  /* 0x0000008603637223 */ /* 0x000fe60000010063 */
[C---:B------:R-:W-:Y:S02]  /*6cf0*/  HMMA.16816.F32 R12, R80.reuse, R20, R12 ;  /* 0x00000014500c723c */ /* 0x040fe4000000180c */
[----:B------:R-:W-:Y:S01]  /*6d00*/  MUFU.EX2 R102, R102 ;  /* 0x0000006600667308 */ /* 0x000fe20000000800 */
[----:B------:R-:W-:Y:S04]  /*6d10*/  FADD.FTZ R90, R90, R99 ;  /* 0x000000635a5a7221 */ /* 0x000fe80000010000 */
[C---:B------:R-:W-:Y:S01]  /*6d20*/  FMUL.FTZ R20, R85.reuse, R64 ;  /* 0x0000004055147220 */ /* 0x040fe20000410000 */
[C---:B------:R-:W-:Y:S04]  /*6d30*/  HMMA.16816.F32 R16, R80.reuse, R22, R16 ;  /* 0x000000165010723c */ /* 0x040fe80000001810 */
[----:B------:R-:W-:Y:S01]  /*6d40*/  FMUL.FTZ R21, R85, R65 ;  /* 0x0000004155157220 */ /* 0x000fe20000410000 */
[----:B------:R-:W-:Y:S01]  /*6d50*/  MUFU.EX2 R96, R96 ;  /* 0x0000006000607308 */ /* 0x000fe20000000800 */
[--C-:B------:R-:W-:Y:S02]  /*6d60*/  FFMA.FTZ R65, R149, c[0x0][0x23c], -R100.reuse ;  /* 0x00008f0095417a23 */ /* 0x100fe40000010864 */
[C---:B------:R-:W-:Y:S04]  /*6d70*/  FMUL.FTZ R22, R3.reuse, R66 ;  /* 0x0000004203167220 */ /* 0x040fe80000410000 */
[----:B------:R-:W-:Y:S02]  /*6d80*/  FMUL.FTZ R23, R3, R67 ;  /* 0x0000004303177220 */ /* 0x000fe40000410000 */
[----:B------:R-:W-:Y:S01]  /*6d90*/  FFMA.FTZ R66, R151, c[0x0][0x23c], -R100 ;  /* 0x00008f0097427a23 */ /* 0x000fe20000010864 */
[----:B------:R-:W-:Y:S01]  /*6da0*/  MUFU.EX2 R104, R104 ;  /* 0x0000006800687308 */ /* 0x000fe20000000800 */
[----:B------:R-:W-:Y:S02]  /*6db0*/  FADD.FTZ R89, R89, R90 ;  /* 0x0000005a59597221 */ /* 0x000fe40000010000 */
[----:B------:R-:W-:Y:S01]  /*6dc0*/  FFMA.FTZ R64, R152, c[0x0][0x23c], -R101 ;  /* 0x00008f0098407a23 */ /* 0x000fe20000010865 */
[C---:B------:R-:W-:Y:S03]  /*6dd0*/  HMMA.16816.F32 R20, R80.reuse, R28, R20 ;  /* 0x0000001c5014723c */ /* 0x040fe60000001814 */
[----:B------:R-:W-:Y:S02]  /*6de0*/  FADD.FTZ R89, R88, R89 ;  /* 0x0000005958597221 */ /* 0x000fe40000010000 */
[C---:B------:R-:W-:Y:S01]  /*6df0*/  FFMA.FTZ R67, R85.reuse, R138, R103 ;  /* 0x0000008a55437223 */ /* 0x040fe20000010067 */
[----:B------:R-:W-:Y:S01]  /*6e00*/  MUFU.EX2 R105, R105 ;  /* 0x0000006900697308 */ /* 0x000fe20000000800 */
[C---:B------:R-:W-:Y:S01]  /*6e10*/  FMUL.FTZ R28, R85.reuse, R56 ;  /* 0x00000038551c7220 */ /* 0x040fe20000410000 */
[C---:B------:R-:W-:Y:S04]  /*6e20*/  HMMA.16816.F32 R24, R80.reuse, R30, R24 ;  /* 0x0000001e5018723c */ /* 0x040fe80000001818 */
[----:B------:R-:W-:Y:S01]  /*6e30*/  FMUL.FTZ R29, R85, R57 ;  /* 0x00000039551d7220 */ /* 0x000fe20000410000 */
[----:B------:R-:W-:Y:S01]  /*6e40*/  MOV R85, R2 ;  /* 0x0000000200557202 */ /* 0x000fe20000000f00 */
[--C-:B------:R-:W-:Y:S02]  /*6e50*/  FFMA.FTZ R103, R140, c[0x0][0x23c], -R101.reuse ;  /* 0x00008f008c677a23 */ /* 0x100fe40000010865 */
[C---:B------:R-:W-:Y:S01]  /*6e60*/  FMUL.FTZ R30, R3.reuse, R58 ;  /* 0x0000003a031e7220 */ /* 0x040fe20000410000 */
[----:B------:R-:W-:Y:S03]  /*6e70*/  MUFU.EX2 R66, R66 ;  /* 0x0000004200427308 */ /* 0x000fe60000000800 */
[----:B------:R-:W-:Y:S02]  /*6e80*/  FMUL.FTZ R31, R3, R59 ;  /* 0x0000003b031f7220 */ /* 0x000fe40000410000 */
[----:B------:R-:W-:Y:S01]  /*6e90*/  LDSM.16.MT88.4 R56, [R109+0x6400] ;  /* 0x006400006d38783b */ /* 0x000fe20000004200 */
[----:B------:R-:W-:Y:S02]  /*6ea0*/  FFMA.FTZ R101, R84, c[0x0][0x23c], -R101 ;  /* 0x00008f0054657a23 */ /* 0x000fe40000010865 */
[----:B------:R-:W-:Y:S02]  /*6eb0*/  FADD.FTZ R67, R98, R67 ;  /* 0x0000004362437221 */ /* 0x000fe40000010000 */
[C---:B-1----:R-:W-:Y:S01]  /*6ec0*/  HMMA.16816.F32 R28, R80.reuse, R60, R28 ;  /* 0x0000003c501c723c */ /* 0x042fe2000000181c */
[----:B------:R-:W-:Y:S02]  /*6ed0*/  MUFU.EX2 R103, R103 ;  /* 0x0000006700677308 */ /* 0x000fe40000000800 */
[----:B------:R-:W-:Y:S04]  /*6ee0*/  FADD.FTZ R92, R92, R67 ;  /* 0x000000435c5c7221 */ /* 0x000fe80000010000 */
[----:B------:R-:W-:Y:S01]  /*6ef0*/  FADD.FTZ R91, R91, R92 ;  /* 0x0000005c5b5b7221 */ /* 0x000fe20000010000 */
[C---:B------:R-:W-:Y:S01]  /*6f00*/  HMMA.16816.F32 R32, R80.reuse, R62, R32 ;  /* 0x0000003e5020723c */ /* 0x040fe20000001820 */
[----:B------:R-:W-:Y:S02]  /*6f10*/  LDSM.16.MT88.4 R60, [R87+0x6800] ;  /* 0x00680000573c783b */ /* 0x000fe40000004200 */
[----:B------:R-:W-:Y:S05]  /*6f20*/  MUFU.EX2 R100, R154 ;  /* 0x0000009a00647308 */ /* 0x000fea0000000800 */
[C---:B---3--:R-:W-:Y:S05]  /*6f30*/  HMMA.16816.F32 R36, R80.reuse, R52, R36 ;  /* 0x000000345024723c */ /* 0x048fea0000001824 */
[----:B------:R-:W-:Y:S03]  /*6f40*/  MUFU.EX2 R106, R106 ;  /* 0x0000006a006a7308 */ /* 0x000fe60000000800 */
[C---:B------:R-:W-:Y:S01]  /*6f50*/  HMMA.16816.F32 R40, R80.reuse, R54, R40 ;  /* 0x000000365028723c */ /* 0x040fe20000001828 */
[----:B------:R-:W1:Y:S06]  /*6f60*/  LDSM.16.MT88.4 R52, [R87+0x8000] ;  /* 0x008000005734783b */ /* 0x000e6c0000004200 */
[----:B------:R-:W-:Y:S10]  /*6f70*/  MUFU.EX2 R65, R65 ;  /* 0x0000004100417308 */ /* 0x000ff40000000800 */
[----:B------:R-:W2:Y:S10]  /*6f80*/  MUFU.EX2 R64, R64 ;  /* 0x0000004000407308 */ /* 0x000eb40000000800 */
[----:B------:R-:W-:Y:S10]  /*6f90*/  MUFU.EX2 R139, R139 ;  /* 0x0000008b008b7308 */ /* 0x000ff40000000800 */
[----:B------:R-:W-:Y:S01]  /*6fa0*/  MUFU.EX2 R155, R155 ;  /* 0x0000009b009b7308 */ /* 0x000fe20000000800 */
[C---:B-1----:R-:W-:Y:S03]  /*6fb0*/  HMMA.16816.F32 R44, R80.reuse, R52, R44 ;  /* 0x00000034502c723c */ /* 0x042fe6000000182c */
[----:B--2---:R-:W-:Y:S06]  /*6fc0*/  FADD.FTZ R92, R64, R89 ;  /* 0x00000059405c7221 */ /* 0x004fec0000010000 */
[----:B------:R-:W1:Y:S03]  /*6fd0*/  MUFU.EX2 R158, R158 ;  /* 0x0000009e009e7308 */ /* 0x000e660000000800 */
[----:B------:R-:W-:Y:S01]  /*6fe0*/  F2FP.PACK_AB R52, R65, R66 ;  /* 0x000000424134723e */ /* 0x000fe200000000ff */
[----:B------:R-:W-:Y:S03]  /*6ff0*/  HMMA.16816.F32 R48, R80, R54, R48 ;  /* 0x000000365030723c */ /* 0x000fe60000001830 */
[----:B------:R-:W-:Y:S01]  /*7000*/  F2FP.PACK_AB R53, R93, R64 ;  /* 0x000000405d35723e */ /* 0x000fe200000000ff */
[----:B------:R-:W-:Y:S03]  /*7010*/  FADD.FTZ R66, R66, R91 ;  /* 0x0000005b42427221 */ /* 0x000fe60000010000 */
[----:B------:R-:W-:Y:S01]  /*7020*/  F2FP.PACK_AB R54, R95, R94 ;  /* 0x0000005e5f36723e */ /* 0x000fe200000000ff */
[----:B------:R-:W-:Y:S01]  /*7030*/  MUFU.EX2 R84, R143 ;  /* 0x0000008f00547308 */ /* 0x000fe20000000800 */
[----:B------:R-:W-:Y:S03]  /*7040*/  F2FP.PACK_AB R55, R96, R97 ;  /* 0x000000616037723e */ /* 0x000fe600000000ff */
[----:B------:R-:W-:Y:S02]  /*7050*/  FADD.FTZ R99, R65, R66 ;  /* 0x0000004241637221 */ /* 0x000fe40000010000 */
[----:B------:R-:W-:Y:S02]  /*7060*/  FADD.FTZ R92, R93, R92 ;  /* 0x0000005c5d5c7221 */ /* 0x000fe40000010000 */
[C---:B------:R-:W-:Y:S02]  /*7070*/  HMMA.16816.F32 R4, R52.reuse, R56, R4 ;  /* 0x000000383404723c */ /* 0x040fe40000001804 */
[----:B------:R-:W2:Y:S03]  /*7080*/  MUFU.EX2 R3, R144 ;  /* 0x0000009000037308 */ /* 0x000ea60000000800 */
[----:B------:R-:W-:Y:S01]  /*7090*/  FADD.FTZ R94, R94, R99 ;  /* 0x000000635e5e7221 */ /* 0x000fe20000010000 */
[----:B-1----:R-:W-:Y:S01]  /*70a0*/  F2FP.PACK_AB R88, R158, R155 ;  /* 0x0000009b9e58723e */ /* 0x002fe200000000ff */
[----:B------:R-:W-:Y:S01]  /*70b0*/  FADD.FTZ R97, R97, R92 ;  /* 0x0000005c61617221 */ /* 0x000fe20000010000 */
[C---:B------:R-:W-:Y:S01]  /*70c0*/  HMMA.16816.F32 R8, R52.reuse, R58, R8 ;  /* 0x0000003a3408723c */ /* 0x040fe20000001808 */
[----:B------:R-:W1:Y:S03]  /*70d0*/  LDSM.16.MT88.4 R56, [R87+0x6400] ;  /* 0x006400005738783b */ /* 0x000e660000004200 */
[----:B------:R-:W-:Y:S01]  /*70e0*/  MUFU.EX2 R159, R159 ;  /* 0x0000009f009f7308 */ /* 0x000fe20000000800 */
[----:B------:R-:W-:Y:S02]  /*70f0*/  FADD.FTZ R94, R95, R94 ;  /* 0x0000005e5f5e7221 */ /* 0x000fe40000010000 */
[----:B------:R-:W-:Y:S07]  /*7100*/  FADD.FTZ R96, R96, R97 ;  /* 0x0000006160607221 */ /* 0x000fee0000010000 */
[----:B------:R-:W3:Y:S01]  /*7110*/  MUFU.EX2 R160, R160 ;  /* 0x000000a000a07308 */ /* 0x000ee20000000800 */
[----:B--2---:R-:W-:Y:S09]  /*7120*/  F2FP.PACK_AB R89, R3, R84 ;  /* 0x000000540359723e */ /* 0x004ff200000000ff */
[----:B------:R-:W-:Y:S10]  /*7130*/  MUFU.EX2 R86, R86 ;  /* 0x0000005600567308 */ /* 0x000ff40000000800 */
[----:B------:R-:W2:Y:S01]  /*7140*/  MUFU.EX2 R101, R101 ;  /* 0x0000006500657308 */ /* 0x000ea20000000800 */
[----:B---3--:R-:W-:Y:S01]  /*7150*/  F2FP.PACK_AB R90, R160, R159 ;  /* 0x0000009fa05a723e */ /* 0x008fe200000000ff */
[C---:B-1----:R-:W-:Y:S08]  /*7160*/  HMMA.16816.F32 R12, R52.reuse, R56, R12 ;  /* 0x00000038340c723c */ /* 0x042ff0000000180c */
[C---:B------:R-:W-:Y:S01]  /*7170*/  HMMA.16816.F32 R16, R52.reuse, R58, R16 ;  /* 0x0000003a3410723c */ /* 0x040fe20000001810 */
[----:B------:R-:W1:Y:S03]  /*7180*/  LDSM.16.MT88.4 R56, [R109+0x7400] ;  /* 0x007400006d38783b */ /* 0x000e660000004200 */
[----:B--2---:R-:W-:Y:S04]  /*7190*/  F2FP.PACK_AB R91, R101, R86 ;  /* 0x00000056655b723e */ /* 0x004fe800000000ff */
        /* <DEDUP_REMOVED lines=17> */
[----:B------:R-:W-:Y:S03]  /*72b0*/  F2FP.PACK_AB R55, R139, R106 ;  /* 0x0000006a8b37723e */ /* 0x000fe600000000ff */
[----:B------:R-:W-:Y:S04]  /*72c0*/  FADD.FTZ R105, R105, R102 ;  /* 0x0000006669697221 */ /* 0x000fe80000010000 */
[----:B------:R-:W-:Y:S04]  /*72d0*/  FADD.FTZ R100, R100, R105 ;  /* 0x0000006964647221 */ /* 0x000fe80000010000 */
[----:B------:R-:W-:Y:S04]  /*72e0*/  FADD.FTZ R155, R155, R100 ;  /* 0x000000649b9b7221 */ /* 0x000fe80000010000 */
[----:B------:R-:W-:Y:S04]  /*72f0*/  FADD.FTZ R158, R158, R155 ;  /* 0x0000009b9e9e7221 */ /* 0x000fe80000010000 */
        /* <DEDUP_REMOVED lines=15> */
[C---:B------:R-:W-:Y:S08]  /*73f0*/  HMMA.16816.F32 R40, R52.reuse, R58, R40 ;  /* 0x0000003a3428723c */ /* 0x040ff00000001828 */
[C---:B--2---:R-:W-:Y:S08]  /*7400*/  HMMA.16816.F32 R44, R52.reuse, R60, R44 ;  /* 0x0000003c342c723c */ /* 0x044ff0000000182c */
[----:B------:R-:W-:Y:S01]  /*7410*/  HMMA.16816.F32 R48, R52, R62, R48 ;  /* 0x0000003e3430723c */ /* 0x000fe20000001830 */
[----:B------:R-:W1:Y:S07]  /*7420*/  LDSM.16.MT88.4 R60, [R109+0x7c00] ;  /* 0x007c00006d3c783b */ /* 0x000e6e0000004200 */
[C---:B------:R-:W-:Y:S01]  /*7430*/  HMMA.16816.F32 R80, R88.reuse, R76, R4 ;  /* 0x0000004c5850723c */ /* 0x040fe20000001804 */
[----:B------:R-:W2:Y:S07]  /*7440*/  LDSM.16.MT88.4 R52, [R87+0x7c00] ;  /* 0x007c00005734783b */ /* 0x000eae0000004200 */
[C---:B------:R-:W-:Y:S01]  /*7450*/  HMMA.16816.F32 R76, R88.reuse, R78, R8 ;  /* 0x0000004e584c723c */ /* 0x040fe20000001808 */
[----:B------:R-:W3:Y:S07]  /*7460*/  LDSM.16.MT88.4 R4, [R109+0x8c00] ;  /* 0x008c00006d04783b */ /* 0x000eee0000004200 */
[C---:B------:R-:W-:Y:S01]  /*7470*/  HMMA.16816.F32 R72, R88.reuse, R68, R12 ;  /* 0x000000445848723c */ /* 0x040fe2000000180c */
[----:B------:R-:W4:Y:S07]  /*7480*/  LDSM.16.MT88.4 R8, [R87+0x8c00] ;  /* 0x008c00005708783b */ /* 0x000f2e0000004200 */
[C---:B------:R-:W-:Y:S08]  /*7490*/  HMMA.16816.F32 R68, R88.reuse, R70, R16 ;  /* 0x000000465844723c */ /* 0x040ff00000001810 */
[C---:B-1----:R-:W-:Y:S08]  /*74a0*/  HMMA.16816.F32 R64, R88.reuse, R60, R20 ;  /* 0x0000003c5840723c */ /* 0x042ff00000001814 */
[C---:B------:R-:W-:Y:S08]  /*74b0*/  HMMA.16816.F32 R60, R88.reuse, R62, R24 ;  /* 0x0000003e583c723c */ /* 0x040ff00000001818 */
[C---:B--2---:R-:W-:Y:S08]  /*74c0*/  HMMA.16816.F32 R56, R88.reuse, R52, R28 ;  /* 0x000000345838723c */ /* 0x044ff0000000181c */
[C---:B------:R-:W-:Y:S08]  /*74d0*/  HMMA.16816.F32 R52, R88.reuse, R54, R32 ;  /* 0x000000365834723c */ /* 0x040ff00000001820 */
[C---:B---3--:R-:W-:Y:S07]  /*74e0*/  HMMA.16816.F32 R36, R88.reuse, R4, R36 ;  /* 0x000000045824723c */ /* 0x048fee0000001824 */
[----:B------:R-:W-:Y:S01]  /*74f0*/  FADD.FTZ R5, R103, R96 ;  /* 0x0000006067057221 */ /* 0x000fe20000010000 */
[C---:B------:R-:W-:Y:S04]  /*7500*/  HMMA.16816.F32 R40, R88.reuse, R6, R40 ;  /* 0x000000065828723c */ /* 0x040fe80000001828 */
[----:B------:R-:W-:Y:S04]  /*7510*/  FADD.FTZ R5, R104, R5 ;  /* 0x0000000568057221 */ /* 0x000fe80000010000 */
[C---:B----4-:R-:W-:Y:S04]  /*7520*/  HMMA.16816.F32 R44, R88.reuse, R8, R44 ;  /* 0x00000008582c723c */ /* 0x050fe8000000182c */
[----:B------:R-:W-:Y:S04]  /*7530*/  FADD.FTZ R106, R106, R5 ;  /* 0x000000056a6a7221 */ /* 0x000fe80000010000 */
[----:B------:R-:W-:Y:S01]  /*7540*/  FADD.FTZ R139, R139, R106 ;  /* 0x0000006a8b8b7221 */ /* 0x000fe20000010000 */
[----:B------:R-:W-:Y:S03]  /*7550*/  HMMA.16816.F32 R48, R88, R10, R48 ;  /* 0x0000000a5830723c */ /* 0x000fe60000001830 */
[----:B------:R-:W-:Y:S04]  /*7560*/  FADD.FTZ R84, R84, R139 ;  /* 0x0000008b54547221 */ /* 0x000fe80000010000 */
[----:B------:R-:W-:Y:S05]  /*7570*/  FADD.FTZ R3, R3, R84 ;  /* 0x0000005403037221 */ /* 0x000fea0000010000 */
[----:B------:R-:W-:Y:S01]  /*7580*/  FADD.FTZ R86, R86, R3 ;  /* 0x0000000356567221 */ /* 0x000fe20000010000 */
[----:B------:R-:W-:Y:S03]  /*7590*/  MOV R3, R0 ;  /* 0x0000000000037202 */ /* 0x000fe60000000f00 */
[----:B------:R-:W-:Y:S01]  /*75a0*/  FADD.FTZ R134, R101, R86 ;  /* 0x0000005665867221 */ /* 0x000fe20000010000 */
[----:B------:R-:W-:-:S05]  /*75b0*/  @P0 BRA `(.L_x_774) ;  /* 0xffffe38000000947 */ /* 0x000fca000383ffff */
.L_x_773:
        /* <DEDUP_REMOVED lines=111> */
[----:B------:R-:W-:Y:S01]  /*7cb0*/  LOP3.LUT R11, R11, 0xc0, RZ, 0xc0, !PT ;  /* 0x000000c00b0b7812 */ /* 0x000fe200078ec0ff */
[----:B---3--:R-:W-:Y:S01]  /*7cc0*/  @P3 FMUL.FTZ R43, R8, 0.69314718246459960938 ;  /* 0x3f317218082b3820 */ /* 0x008fe20000410000 */
[----:B------:R-:W-:-:S02]  /*7cd0*/  LEA R3, R6, R3, 0x4 ;  /* 0x0000000306037211 */ /* 0x000fc400078e20ff */
[----:B------:R-:W-:Y:S02]  /*7ce0*/  LEA.HI R6, R11, R11, RZ, 0x1d ;  /* 0x0000000b0b067211 */ /* 0x000fe400078fe8ff */
[----:B------:R-:W-:Y:S02]  /*7cf0*/  ISETP.NE.U32.AND P1, PT, R5, 0x1, PT ;  /* 0x000000010500780c */ /* 0x000fe40003f25070 */
[----:B------:R-:W1:Y:S01]  /*7d00*/  LDC.U8 R5, c[0x0][0x329] ;  /* 0x0000ca40ff057b82 */ /* 0x000e620000000000 */
[----:B------:R-:W-:Y:S01]  /*7d10*/  IMAD.U32 R3, R3, 0x2, R6 ;  /* 0x0000000203037824 */ /* 0x000fe200078e0006 */
[----:B------:R-:W-:Y:S02]  /*7d20*/  F2FP.PACK_AB R46, R47, R46 ;  /* 0x0000002e2f2e723e */ /* 0x000fe400000000ff */
[----:B------:R-:W-:Y:S02]  /*7d30*/  F2FP.PACK_AB R50, R51, R50 ;  /* 0x000000323332723e */ /* 0x000fe400000000ff */
[----:B------:R-:W-:-:S02]  /*7d40*/  SHF.L.U32 R11, R3, 0x1, RZ ;  /* 0x00000001030b7819 */ /* 0x000fc400000006ff */
[----:B------:R-:W-:Y:S01]  /*7d50*/  MOV R3, 0x20 ;  /* 0x0000002000037802 */ /* 0x000fe20000000f00 */
[----:B------:R-:W2:Y:S01]  /*7d60*/  LDC.U8 R6, c[0x0][0x328] ;  /* 0x0000ca00ff067b82 */ /* 0x000ea20000000000 */
[----:B------:R-:W-:Y:S01]  /*7d70*/  IADD3 R13, R11, -0x10, RZ ;  /* 0xfffffff00b0d7810 */ /* 0x000fe20007ffe0ff */
[----:B------:R-:W-:Y:S01]  /*7d80*/  STS [R11], R80 ;  /* 0x000000500b007388 */ /* 0x000fe20000000800 */
[----:B------:R-:W-:Y:S02]  /*7d90*/  SEL R10, R3, 0xffffffe0, !P0 ;  /* 0xffffffe0030a7807 */ /* 0x000fe40004000000 */
[C---:B------:R-:W-:Y:S01]  /*7da0*/  @P1 IADD3 R13, R11.reuse, 0x10, RZ ;  /* 0x000000100b0d1810 */ /* 0x040fe20007ffe0ff */
[----:B------:R-:W-:Y:S01]  /*7db0*/  STS [R11+0x200], R82 ;  /* 0x000200520b007388 */ /* 0x000fe20000000800 */
[----:B------:R-:W-:Y:S01]  /*7dc0*/  ISETP.NE.AND P0, PT, R116, -0x1, PT ;  /* 0xffffffff7400780c */ /* 0x000fe20003f05270 */
[----:B------:R-:W-:Y:S01]  /*7dd0*/  IMAD.IADD R17, R11, 0x1, R10 ;  /* 0x000000010b117824 */ /* 0x000fe200078e020a */
[----:B------:R-:W-:Y:S01]  /*7de0*/  IADD3 R15, R10, R13, RZ ;  /* 0x0000000d0a0f7210 */ /* 0x000fe20007ffe0ff */
[----:B------:R-:W-:Y:S04]  /*7df0*/  STS [R13], R76 ;  /* 0x0000004c0d007388 */ /* 0x000fe80000000800 */
[----:B------:R-:W-:Y:S01]  /*7e00*/  STS [R13+0x200], R78 ;  /* 0x0002004e0d007388 */ /* 0x000fe20000000800 */
        /* <DEDUP_REMOVED lines=14> */
[----:B------:R-:W-:-:S03]  /*7ef0*/  LOP3.LUT P5, RZ, R4, 0x3, RZ, 0xc0, !PT ;  /* 0x0000000304ff7812 */ /* 0x000fc600078ac0ff */
        /* <DEDUP_REMOVED lines=14> */
[----:B------:R3:W-:Y:S04]  /*7fe0*/  STS [R15+0x2200], R50 ;  /* 0x002200320f007388 */ /* 0x0007e80000000800 */
[----:B------:R-:W-:Y:S01]  /*7ff0*/  BAR.SYNC.DEFER_BLOCKING 0x0 ;  /* 0x0000000000007b1d */ /* 0x000fe20000010000 */
[----:B-1----:R-:W-:-:S04]  /*8000*/  @P0 IMAD.WIDE.U32 R40, R116, c[0x0][0x1e8], RZ ;  /* 0x00007a0074280a25 */ /* 0x002fc800078e00ff */
[----:B------:R-:W-:Y:S01]  /*8010*/  @P0 IMAD R11, R116, c[0x0][0x1ec], R41 ;  /* 0x00007b00740b0a24 */ /* 0x000fe200078e0229 */
[----:B------:R-:W1:Y:S01]  /*8020*/  S2R R3, SR_CTAID.Y ;  /* 0x0000000000037919 */ /* 0x000e620000002600 */
[----:B--2---:R-:W-:-:S03]  /*8030*/  CS2R R44, SRZ ;  /* 0x00000000002c7805 */ /* 0x004fc6000001ff00 */
[----:B------:R-:W2:Y:S04]  /*8040*/  S2R R6, SR_CTAID.X ;  /* 0x0000000000067919 */ /* 0x000ea80000002500 */
[----:B------:R-:W4:Y:S01]  /*8050*/  S2R R5, SR_CTAID.Z ;  /* 0x0000000000057919 */ /* 0x000f220000002700 */
[----:B---3--:R-:W-:-:S03]  /*8060*/  @P0 MOV R15, R40 ;  /* 0x00000028000f0202 */ /* 0x008fc60000000f00 */
[----:B------:R3:W3:Y:S04]  /*8070*/  LDS.128 R32, [R117] ;  /* 0x0000000075207984 */ /* 0x0006e80000000c00 */
[----:B------:R3:W3:Y:S01]  /*8080*/  LDS.128 R28, [R117+0x800] ;  /* 0x00080000751c7984 */ /* 0x0006e20000000c00 */
[C---:B-1----:R-:W-:Y:S01]  /*8090*/  @!P1 IMAD R13, R3.reuse, c[0x0][0x214], RZ ;  /* 0x00008500030d9a24 */ /* 0x042fe200078e02ff */
[----:B------:R-:W-:Y:S02]  /*80a0*/  @!P0 SHF.R.S32.HI R7, RZ, 0x1f, R3 ;  /* 0x0000001fff078819 */ /* 0x000fe40000011403 */
[----:B------:R1:W1:Y:S01]  /*80b0*/  LDS.128 R24, [R117+0x1000] ;  /* 0x0010000075187984 */ /* 0x0002620000000c00 */
[----:B------:R-:W-:Y:S01]  /*80c0*/  IMAD R14, R3, R14, RZ ;  /* 0x0000000e030e7224 */ /* 0x000fe200078e02ff */
[----:B------:R-:W-:-:S02]  /*80d0*/  @!P1 SEL R116, R13, R116, !P0 ;  /* 0x000000740d749207 */ /* 0x000fc40004000000 */
        /* <DEDUP_REMOVED lines=11> */
[----:B----4-:R-:W-:-:S02]  /*8190*/  IMAD R14, R5, R10, R14 ;  /* 0x0000000a050e7224 */ /* 0x010fc400078e020e */
        /* <DEDUP_REMOVED lines=29> */
.L_x_778:
[----:B------:R-:W-:Y:S05]  /*8370*/  BSYNC B0 ;  /* 0x0000000000007941 */ /* 0x000fea0003800000 */
.L_x_777:
[----:B------:R-:W-:Y:S01]  /*8380*/  IADD3 R2, P0, R130, R15, RZ ;  /* 0x0000000f82027210 */ /* 0x000fe20007f1e0ff */
[----:B------:R-:W-:Y:S01]  /*8390*/  BSSY B0, `(.L_x_779) ;  /* 0x0000013000007945 */ /* 0x000fe20003800000 */
[----:B------:R-:W-:Y:S02]  /*83a0*/  SHF.R.S32.HI R0, RZ, 0x1f, R5 ;  /* 0x0000001fff007819 */ /* 0x000fe40000011405 */
[----:B--2---:R-:W-:Y:S02]  /*83b0*/  IADD3.X R3, R131, R11, RZ, P0, !PT ;  /* 0x0000000b83037210 */ /* 0x004fe400007fe4ff */
[----:B------:R-:W-:Y:S01]  /*83c0*/  ISETP.GE.AND P0, PT, R128, R113, PT ;  /* 0x000000718000720c */ /* 0x000fe20003f06270 */
[----:B------:R-:W-:-:S04]  /*83d0*/  IMAD R0, R0, c[0x0][0x1f0], RZ ;  /* 0x00007c0000007a24 */ /* 0x000fc800078e02ff */
[C---:B------:R-:W-:Y:S02]  /*83e0*/  IMAD R0, R5.reuse, c[0x0][0x1f4], R0 ;  /* 0x00007d0005007a24 */ /* 0x040fe400078e0200 */
[----:B------:R-:W-:-:S05]  /*83f0*/  IMAD.WIDE.U32 R4, R5, c[0x0][0x1f0], R2 ;  /* 0x00007c0005047a25 */ /* 0x000fca00078e0002 */
        /* <DEDUP_REMOVED lines=9> */
[----:B---3--:R2:W-:Y:S04]  /*8490*/  STG.E.128 [R2.64], R32 ;  /* 0x0000002002007986 */ /* 0x0085e8000c101d08 */
[----:B-1----:R2:W-:Y:S04]  /*84a0*/  STG.E.128 [R2.64+0x40], R24 ;  /* 0x0000401802007986 */ /* 0x0025e8000c101d08 */
[----:B------:R2:W-:Y:S02]  /*84b0*/  STG.E.128 [R2.64+0x80], R16 ;  /* 0x0000801002007986 */ /* 0x0005e4000c101d08 */
.L_x_780:
[----:B------:R-:W-:Y:S05]  /*84c0*/  BSYNC B0 ;  /* 0x0000000000007941 */ /* 0x000fea0003800000 */
.L_x_779:
        /* <DEDUP_REMOVED lines=11> */
[----:B---3--:R-:W-:Y:S04]  /*8580*/  STG.E.128 [R2.64], R28 ;  /* 0x0000001c02007986 */ /* 0x008fe8000c101d08 */
[----:B-1----:R-:W-:Y:S04]  /*8590*/  STG.E.128 [R2.64+0x40], R20 ;  /* 0x0000401402007986 */ /* 0x002fe8000c101d08 */
[----:B------:R-:W-:Y:S01]  /*85a0*/  STG.E.128 [R2.64+0x80], R36 ;  /* 0x0000802402007986 */ /* 0x000fe2000c101d08 */
[----:B------:R-:W-:Y:S05]  /*85b0*/  EXIT ;  /* 0x000000000000794d */ /* 0x000fea0003800000 */
.L_x_766:
[----:B-1----:R-:W1:Y:S01]  /*85c0*/  LDC.U8 R3, c[0x0][0x329] ;  /* 0x0000ca40ff037b82 */ /* 0x002e620000000000 */
[----:B------:R-:W-:Y:S01]  /*85d0*/  ISETP.NE.AND P4, PT, R116, -0x1, PT ;  /* 0xffffffff7400780c */ /* 0x000fe20003f85270 */
[----:B------:R-:W-:Y:S01]  /*85e0*/  IMAD.IADD R119, R119, 0x1, -R100 ;  /* 0x0000000177777824 */ /* 0x000fe200078e0a64 */
[----:B------:R-:W-:Y:S01]  /*85f0*/  SHF.R.S32.HI R2, RZ, 0x1f, R93 ;  /* 0x0000001fff027819 */ /* 0x000fe2000001145d */
[----:B------:R-:W-:Y:S03]  /*8600*/  BSSY B0, `(.L_x_781) ;  /* 0x000003c000007945 */ /* 0x000fe60003800000 */
[----:B------:R-:W-:Y:S01]  /*8610*/  LEA.HI R2, R2, R93, RZ, 0x2 ;  /* 0x0000005d02027211 */ /* 0x000fe200078f10ff */
[----:B------:R-:W2:Y:S03]  /*8620*/  LDC.U8 R4, c[0x0][0x328] ;  /* 0x0000ca00ff047b82 */ /* 0x000ea60000000000 */
[----:B------:R-:W-:-:S02]  /*8630*/  LOP3.LUT R12, R2, 0x1ffffffc, RZ, 0xc0, !PT ;  /* 0x1ffffffc020c7812 */ /* 0x000fc400078ec0ff */
[----:B------:R-:W-:Y:S01]  /*8640*/  SHF.R.S32.HI R2, RZ, 0x2, R2 ;  /* 0x00000002ff027819 */ /* 0x000fe20000011402 */
[----:B------:R-:W-:Y:S01]  /*8650*/  @P4 IMAD.WIDE.U32 R8, R116, c[0x0][0x1e8], RZ ;  /* 0x00007a0074084a25 */ /* 0x000fe200078e00ff */
[----:B------:R-:W-:-:S03]  /*8660*/  @!P4 SHF.R.S32.HI R5, RZ, 0x1f, R0 ;  /* 0x0000001fff05c819 */ /* 0x000fc60000011400 */
[----:B------:R-:W-:Y:S02]  /*8670*/  @P4 IMAD R6, R116, c[0x0][0x1ec], R9 ;  /* 0x00007b0074064a24 */ /* 0x000fe400078e0209 */
[----:B------:R-:W-:Y:S01]  /*8680*/  @!P4 IMAD.WIDE.U32 R10, R0, c[0x0][0x1e0], RZ ;  /* 0x00007800000aca25 */ /* 0x000fe200078e00ff */
[----:B-1----:R-:W-:-:S03]  /*8690*/  ISETP.NE.AND P1, PT, R3, RZ, PT ;  /* 0x000000ff0300720c */ /* 0x002fc60003f25270 */
[----:B------:R-:W-:Y:S01]  /*86a0*/  @!P4 IMAD R5, R5, c[0x0][0x1e0], RZ ;  /* 0x000078000505ca24 */ /* 0x000fe200078e02ff */
[----:B------:R-:W-:Y:S01]  /*86b0*/  @!P4 MOV R8, R10 ;  /* 0x0000000a0008c202 */ /* 0x000fe20000000f00 */
[----:B------:R-:W-:Y:S02]  /*86c0*/  IMAD.IADD R7, R93, 0x1, -R12 ;  /* 0x000000015d077824 */ /* 0x000fe400078e0a0c */
[----:B------:R-:W-:Y:S01]  /*86d0*/  @!P4 IMAD R5, R0, c[0x0][0x1e4], R5 ;  /* 0x000079000005ca24 */ /* 0x000fe200078e0205 */
[----:B------:R-:W-:Y:S01]  /*86e0*/  CS2R R12, SRZ ;  /* 0x00000000000c7805 */ /* 0x000fe2000001ff00 */
[----:B------:R-:W-:Y:S01]  /*86f0*/  IMAD.SHL.U32 R7, R7, 0x8, RZ ;  /* 0x0000000807077824 */ /* 0x000fe200078e00ff */
[----:B--2---:R-:W-:Y:S02]  /*8700*/  ISETP.NE.AND P3, PT, R4, RZ, PT ;  /* 0x000000ff0400720c */ /* 0x004fe40003f65270 */
[----:B------:R-:W-:Y:S02]  /*8710*/  @!P4 IADD3 R6, R11, R5, RZ ;  /* 0x000000050b06c210 */ /* 0x000fe40007ffe0ff */
[----:B------:R-:W-:Y:S01]  /*8720*/  ISETP.NE.OR P2, PT, R3, RZ, !P3 ;  /* 0x000000ff0300720c */ /* 0x000fe20005f45670 */
[----:B------:R-:W-:-:S02]  /*8730*/  @P1 IMAD.MOV.U32 R4, RZ, RZ, c[0x0][0x210] ;  /* 0x00008400ff041624 */ /* 0x000fc400078e00ff */
[----:B------:R-:W-:Y:S01]  /*8740*/  @!P1 IMAD.MOV.U32 R3, RZ, RZ, c[0x0][0x214] ;  /* 0x00008500ff039624 */ /* 0x000fe200078e00ff */
[----:B------:R-:W-:Y:S01]  /*8750*/  ISETP.NE.OR P0, PT, R116, -0x1, P2 ;  /* 0xffffffff7400780c */ /* 0x000fe20001705670 */
[----:B------:R-:W-:-:S03]  /*8760*/  @P1 IMAD R9, R4, c[0x0][0x214], RZ ;  /* 0x0000850004091a24 */ /* 0x000fc600078e02ff */
[----:B------:R-:W-:Y:S01]  /*8770*/  @!P1 SEL R9, R3, c[0x0][0x234], !P3 ;  /* 0x00008d0003099a07 */ /* 0x000fe20005800000 */
[----:B------:R-:W-:Y:S01]  /*8780*/  @P1 IMAD.MOV.U32 R3, RZ, RZ, 0x1 ;  /* 0x00000001ff031424 */ /* 0x000fe200078e00ff */
[----:B------:R-:W-:-:S03]  /*8790*/  IADD3 R4, P3, R7, R8, RZ ;  /* 0x0000000807047210 */ /* 0x000fc60007f7e0ff */
[----:B------:R-:W-:Y:S01]  /*87a0*/  @!P1 IMAD R3, R9, c[0x0][0x1c0], RZ ;  /* 0x0000700009039a24 */ /* 0x000fe200078e02ff */
[----:B------:R-:W-:Y:S01]  /*87b0*/  LEA.HI.X.SX32 R5, R7, R6, 0x1, P3 ;  /* 0x0000000607057211 */ /* 0x000fe200018f0eff */
[----:B------:R-:W-:Y:S01]  /*87c0*/  @P1 IMAD.MOV.U32 R7, RZ, RZ, c[0x0][0x210] ;  /* 0x00008400ff071624 */ /* 0x000fe200078e00ff */
[----:B------:R-:W-:Y:S01]  /*87d0*/  @!P1 MOV R7, 0x1 ;  /* 0x0000000100079802 */ /* 0x000fe20000000f00 */
[C---:B------:R-:W-:Y:S01]  /*87e0*/  @!P0 IMAD R116, R0.reuse, c[0x0][0x214], RZ ;  /* 0x0000850000748a24 */ /* 0x040fe200078e02ff */
[----:B------:R-:W-:Y:S01]  /*87f0*/  SHF.R.S32.HI R6, RZ, 0x1f, R18 ;  /* 0x0000001fff067819 */ /* 0x000fe20000011412 */
[----:B------:R-:W-:Y:S02]  /*8800*/  IMAD R3, R0, R3, RZ ;  /* 0x0000000300037224 */ /* 0x000fe400078e02ff */
[--C-:B------:R-:W-:Y:S01]  /*8810*/  @!P2 IMAD.MOV.U32 R12, RZ, RZ, R116.reuse ;  /* 0x000000ffff0ca224 */ /* 0x100fe200078e0074 */
[----:B------:R-:W-:Y:S01]  /*8820*/  @!P2 SHF.R.S32.HI R13, RZ, 0x1f, R116 ;  /* 0x0000001fff0da819 */ /* 0x000fe20000011474 */
[----:B------:R-:W-:Y:S01]  /*8830*/  IMAD R15, R100, R7, RZ ;  /* 0x00000007640f7224 */ /* 0x000fe200078e02ff */
[----:B------:R-:W-:Y:S01]  /*8840*/  SEL R3, R3, RZ, P2 ;  /* 0x000000ff03037207 */ /* 0x000fe20001000000 */
[----:B------:R-:W-:Y:S01]  /*8850*/  IMAD R11, R6, c[0x0][0x1f0], RZ ;  /* 0x00007c00060b7a24 */ /* 0x000fe200078e02ff */
[----:B------:R-:W-:Y:S01]  /*8860*/  ISETP.GE.AND P2, PT, R2, R119, PT ;  /* 0x000000770200720c */ /* 0x000fe20003f46270 */
[----:B------:R-:W-:Y:S01]  /*8870*/  IMAD.WIDE.U32 R4, R18, c[0x0][0x1f0], R4 ;  /* 0x00007c0012047a25 */ /* 0x000fe200078e0004 */
[----:B------:R-:W-:-:S03]  /*8880*/  SHF.R.S32.HI R17, RZ, 0x1f, R15 ;  /* 0x0000001fff117819 */ /* 0x000fc6000001140f */
[C---:B------:R-:W-:Y:S01]  /*8890*/  IMAD R9, R18.reuse, R9, R3 ;  /* 0x0000000912097224 */ /* 0x040fe200078e0203 */
[----:B------:R-:W-:Y:S01]  /*88a0*/  SHF.R.S32.HI R3, RZ, 0x1f, R2 ;  /* 0x0000001fff037819 */ /* 0x000fe20000011402 */
[----:B------:R-:W-:-:S03]  /*88b0*/  IMAD R11, R18, c[0x0][0x1f4], R11 ;  /* 0x00007d00120b7a24 */ /* 0x000fc600078e020b */
        /* <DEDUP_REMOVED lines=16> */
.L_x_782:
[----:B------:R-:W-:Y:S05]  /*89c0*/  BSYNC B0 ;  /* 0x0000000000007941 */ /* 0x000fea0003800000 */
.L_x_781:
        /* <DEDUP_REMOVED lines=17> */
.L_x_784:
[----:B------:R-:W-:Y:S05]  /*8ae0*/  BSYNC B0 ;  /* 0x0000000000007941 */ /* 0x000fea0003800000 */
.L_x_783:
        /* <DEDUP_REMOVED lines=19> */
.L_x_785:
        /* <DEDUP_REMOVED lines=14> */
.L_x_1000:


//--------------------- .text._ZN5flash16flash_fwd_kernelI23Flash_fwd_kernel_traitsILi96ELi64ELi64ELi4ELb0ELb0EN7cutlass6half_tE19Flash_kernel_traitsILi96ELi64ELi64ELi4ES3_EELb1ELb1ELb0ELb1ELb0ELb0ELb0ELb0EEEvNS_16Flash_fwd_paramsE --------------------------
	.section	.text._ZN5flash16flash_fwd_kernelI23Flash_fwd_kernel_traitsILi96ELi64ELi64ELi4ELb0ELb0EN7cutlass6half_tE19Flash_kernel_traitsILi96ELi64ELi64ELi4ES3_EELb1ELb1ELb0ELb1ELb0ELb0ELb0ELb0EEEvNS_16Flash_fwd_paramsE,"ax",@progbits
	.sectioninfo	@"SHI_REGISTERS=159"
	.align	128
        .global         _ZN5flash16flash_fwd_kernelI23Flash_fwd_kernel_traitsILi96ELi64ELi64ELi4ELb0ELb0EN7cutlass6half_tE19Flash_kernel_traitsILi96ELi64ELi64ELi4ES3_EELb1ELb1ELb0ELb1ELb0ELb0ELb0ELb0EEEvNS_16Flash_fwd_paramsE
        .type           _ZN5flash16flash_fwd_kernelI23Flash_fwd_kernel_traitsILi96ELi64ELi64ELi4ELb0ELb0EN7cutlass6half_tE19Flash_kernel_traitsILi96ELi64ELi64ELi4ES3_EELb1ELb1ELb0ELb1ELb0ELb0ELb0ELb0EEEvNS_16Flash_fwd_paramsE,@function
        .size           _ZN5flash16flash_fwd_kernelI23Flash_fwd_kernel_traitsILi96ELi64ELi64ELi4ELb0ELb0EN7cutlass6half_tE19Flash_kernel_traitsILi96ELi64ELi64ELi4ES3_EELb1ELb1ELb0ELb1ELb0ELb0ELb0ELb0EEEvNS_16Flash_fwd_paramsE,(.L_x_1001 - _ZN5flash16flash_fwd_kernelI23Flash_fwd_kernel_traitsILi96ELi64ELi64ELi4ELb0ELb0EN7cutlass6half_tE19Flash_kernel_traitsILi96ELi64ELi64ELi4ES3_EELb1ELb1ELb0ELb1ELb0ELb0ELb0ELb0EEEvNS_16Flash_fwd_paramsE)
        .other          _ZN5flash16flash_fwd_kernelI23Flash_fwd_kernel_traitsILi96ELi64ELi64ELi4ELb0ELb0EN7cutlass6half_tE19Flash_kernel_traitsILi96ELi64ELi64ELi4ES3_EELb1ELb1ELb0ELb1ELb0ELb0ELb0ELb0EEEvNS_16Flash_fwd_paramsE,@"STO_CUDA_ENTRY STV_DEFAULT"
_ZN5flash16flash_fwd_kernelI23Flash_fwd_kernel_traitsILi96ELi64ELi64ELi4ELb0ELb0EN7cutlass6half_tE19Flash_kernel_traitsILi96ELi64ELi64ELi4ES3_EELb1ELb1ELb0ELb1ELb0ELb0ELb0ELb0EEEvNS_16Flash_fwd_paramsE:
.text._ZN5flash16flash_fwd_kernelI23Flash_fwd_kernel_traitsILi96ELi64ELi64ELi4ELb0ELb0EN7cutlass6half_tE19Flash_kernel_traitsILi96ELi64ELi64ELi4ES3_EELb1ELb1ELb0ELb1ELb0ELb0ELb0ELb0EEEvNS_16Flash_fwd_paramsE:
        /* <DEDUP_REMOVED lines=12> */
[----:B------:R-:W1:Y:S01]  /*00c0*/  LDC.U8 R2, c[0x0][0x312] ;  /* 0x0000c480ff027b82 */ /* 0x000e620000000000 */
[----:B------:R-:W-:Y:S02]  /*00d0*/  ISETP.NE.U32.AND P3, PT, RZ, c[0x0][0x240], PT ;  /* 0x00009000ff007a0c */ /* 0x000fe40003f65070 */
[----:B------:R-:W4:Y:S01]  /*00e0*/  S2R R18, SR_CTAID.X ;  /* 0x0000000000127919 */ /* 0x000f220000002500 */
[----:B------:R-:W-:Y:S02]  /*00f0*/  MOV R114, 0xffffffff ;  /* 0xffffffff00727802 */ /* 0x000fe40000000f00 */
[----:B------:R-:W-:Y:S01]  /*0100*/  ISETP.NE.AND.EX P3, PT, RZ, c[0x0][0x244], PT, P3 ;  /* 0x00009100ff007a0c */ /* 0x000fe20003f65330 */
[----:B------:R-:W4:Y:S04]  /*0110*/  S2R R23, SR_CTAID.Y ;  /* 0x0000000000177919 */ /* 0x000f280000002600 */
[----:B------:R-:W4:Y:S04]  /*0120*/  S2R R26, SR_CTAID.Z ;  /* 0x00000000001a7919 */ /* 0x000f280000002700 */
[----:B------:R-:W4:Y:S01]  /*0130*/  S2R R0, SR_TID.X ;  /* 0x0000000000007919 */ /* 0x000f220000002100 */
[----:B-1----:R-:W-:-:S02]  /*0140*/  ISETP.NE.AND P4, PT, R2, RZ, PT ;  /* 0x000000ff0200720c */ /* 0x002fc40003f85270 */
[----:B----4-:R-:W-:-:S04]  /*0150*/  LOP3.LUT R3, R26, R18, R23, 0xfe, !PT ;  /* 0x000000121a037212 */ /* 0x010fc800078efe17 */
[----:B------:R-:W-:-:S13]  /*0160*/  LOP3.LUT P2, RZ, R3, R0, RZ, 0xfc, !PT ;  /* 0x0000000003ff7212 */ /* 0x000fda000784fcff */
[----:B------:R-:W-:Y:S02]  /*0170*/  @!P2 IMAD.MOV.U32 R12, RZ, RZ, c[0x0][0x308] ;  /* 0x0000c200ff0ca624 */ /* 0x000fe400078e00ff */
[----:B------:R-:W-:Y:S01]  /*0180*/  @!P2 IMAD.MOV.U32 R13, RZ, RZ, c[0x0][0x30c] ;  /* 0x0000c300ff0da624 */ /* 0x000fe200078e00ff */
[----:B--2---:R-:W1:Y:S08]  /*0190*/  @P1 R2UR UR24, R8 ;  /* 0x00000000081813c2 */ /* 0x004e7000000e0000 */
[----:B------:R-:W2:Y:S01]  /*01a0*/  @P1 R2UR UR25, R9 ;  /* 0x00000000091913c2 */ /* 0x000ea200000e0000 */
[----:B---3--:R-:W-:-:S02]  /*01b0*/  @P1 IADD3 R92, P0, R6, c[0x0][0x300], RZ ;  /* 0x0000c000065c1a10 */ /* 0x008fc40007f1e0ff */
[----:B------:R-:W-:-:S03]  /*01c0*/  MOV R6, 0x4 ;  /* 0x0000000400067802 */ /* 0x000fc60000000f00 */
[----:B------:R-:W-:Y:S01]  /*01d0*/  @P1 IMAD.X R5, RZ, RZ, R7, P0 ;  /* 0x000000ffff051224 */ /* 0x000fe200000e0607 */
[----:B------:R-:W-:Y:S01]  /*01e0*/  ISETP.NE.U32.AND P0, PT, RZ, c[0x0][0x250], PT ;  /* 0x00009400ff007a0c */ /* 0x000fe20003f05070 */
[----:B------:R-:W-:Y:S01]  /*01f0*/  IMAD.WIDE R16, R23, R6, c[0x0][0x240] ;  /* 0x0000900017107625 */ /* 0x000fe200078e0206 */
[----:B------:R-:W-:Y:S02]  /*0200*/  ISETP.EQ.U32.AND P1, PT, RZ, c[0x0][0x248], PT ;  /* 0x00009200ff007a0c */ /* 0x000fe40003f22070 */
[----:B------:R-:W-:Y:S01]  /*0210*/  ISETP.NE.AND.EX P0, PT, RZ, c[0x0][0x254], PT, P0 ;  /* 0x00009500ff007a0c */ /* 0x000fe20003f05300 */
[----:B------:R-:W-:Y:S01]  /*0220*/  @!P2 IMAD.MOV.U32 R93, RZ, RZ, R5 ;  /* 0x000000ffff5da224 */ /* 0x000fe200078e0005 */
[----:B------:R-:W-:Y:S01]  /*0230*/  ISETP.EQ.OR.EX P1, PT, RZ, c[0x0][0x24c], !P4, P1 ;  /* 0x00009300ff007a0c */ /* 0x000fe20006722710 */
[----:B-1----:R-:W-:-:S03]  /*0240*/  IMAD.U32 R2, RZ, RZ, UR24 ;  /* 0x00000018ff027e24 */ /* 0x002fc6000f8e00ff */
[----:B------:R-:W-:Y:S01]  /*0250*/  @!P2 STG.E.64 [R12.64+0x8], R92 ;  /* 0x0000085c0c00a986 */ /* 0x000fe2000c101b16 */
[----:B--2---:R-:W-:-:S05]  /*0260*/  IMAD.U32 R3, RZ, RZ, UR25 ;  /* 0x00000019ff037e24 */ /* 0x004fca000f8e00ff */
[----:B------:R1:W-:Y:S04]  /*0270*/  @!P2 STG.E.64 [R12.64], R2 ;  /* 0x000000020c00a986 */ /* 0x0003e8000c101b16 */
[----:B------:R-:W2:Y:S04]  /*0280*/  @P3 LDG.E R114, [R16.64] ;  /* 0x0000001610723981 */ /* 0x000ea8000c1e1900 */
[----:B------:R-:W2:Y:S01]  /*0290*/  @P3 LDG.E R121, [R16.64+0x4] ;  /* 0x0000041610793981 */ /* 0x000ea2000c1e1900 */
[----:B------:R-:W-:Y:S01]  /*02a0*/  ISETP.NE.U32.AND P2, PT, RZ, c[0x0][0x248], PT ;  /* 0x00009200ff007a0c */ /* 0x000fe20003f45070 */
[----:B------:R-:W-:-:S02]  /*02b0*/  IMAD.MOV.U32 R4, RZ, RZ, RZ ;  /* 0x000000ffff047224 */ /* 0x000fc400078e00ff */
[----:B------:R-:W-:Y:S01]  /*02c0*/  IMAD.MOV.U32 R11, RZ, RZ, -0x1 ;  /* 0xffffffffff0b7424 */ /* 0x000fe200078e00ff */
[----:B------:R-:W-:Y:S01]  /*02d0*/  ISETP.NE.AND.EX P2, PT, RZ, c[0x0][0x24c], PT, P2 ;  /* 0x00009300ff007a0c */ /* 0x000fe20003f45320 */
[----:B------:R-:W-:-:S04]  /*02e0*/  @P0 IMAD.WIDE R14, R23, R6, c[0x0][0x250] ;  /* 0x00009400170e0625 */ /* 0x000fc800078e0206 */
[C---:B------:R-:W-:Y:S01]  /*02f0*/  IMAD.WIDE R8, R23.reuse, R6, c[0x0][0x248] ;  /* 0x0000920017087625 */ /* 0x040fe200078e0206 */
[----:B------:R3:W5:Y:S04]  /*0300*/  @P0 LDG.E R4, [R14.64] ;  /* 0x000000160e040981 */ /* 0x000768000c1e1900 */
[----:B------:R3:W5:Y:S01]  /*0310*/  @!P1 LDG.E R11, [R8.64] ;  /* 0x00000016080b9981 */ /* 0x000762000c1e1900 */
[----:B-1----:R-:W-:Y:S01]  /*0320*/  SHF.R.S32.HI R3, RZ, 0x1f, R0 ;  /* 0x0000001fff037819 */ /* 0x002fe20000011400 */
[----:B------:R-:W-:-:S03]  /*0330*/  IMAD R2, R23, c[0x0][0x1c0], R26 ;  /* 0x0000700017027a24 */ /* 0x000fc600078e021a */
[----:B------:R-:W-:Y:S01]  /*0340*/  LEA.HI R13, R3, R0, RZ, 0x5 ;  /* 0x00000000030d7211 */ /* 0x000fe200078f28ff */
[----:B------:R-:W-:-:S03]  /*0350*/  IMAD.SHL.U32 R2, R2, 0x20, RZ ;  /* 0x0000002002027824 */ /* 0x000fc600078e00ff */
[----:B------:R-:W-:-:S04]  /*0360*/  LOP3.LUT R21, R13, 0xffffffe0, RZ, 0xc0, !PT ;  /* 0xffffffe00d157812 */ /* 0x000fc800078ec0ff */
        /* <DEDUP_REMOVED lines=12> */
.L_x_786:
[----:B---3--:R-:W-:Y:S02]  /*0430*/  MOV R5, c[0x0][0x218] ;  /* 0x0000860000057a02 */ /* 0x008fe40000000f00 */
.L_x_787:
        /* <DEDUP_REMOVED lines=26> */
[----:B------:R-:W-:Y:S02]  /*05e0*/  ISETP.NE.AND P0, PT, R11, -0x1, PT ;  /* 0xffffffff0b00780c */ /* 0x000fe40003f05270 */
[----:B------:R-:W-:-:S09]  /*05f0*/  SHF.R.S32.HI R27, RZ, 0x1f, R26 ;  /* 0x0000001fff1b7819 */ /* 0x000fd2000001141a */
        /* <DEDUP_REMOVED lines=22> */
.L_x_789:
[----:B-1----:R-:W-:-:S04]  /*0760*/  IABS R9, c[0x0][0x1c8] ;  /* 0x0000720000097a13 */ /* 0x002fc80000000000 */
[----:B------:R-:W1:Y:S08]  /*0770*/  I2F.RP R10, R9 ;  /* 0x00000009000a7306 */ /* 0x000e700000209400 */
[----:B-1----:R-:W1:Y:S02]  /*0780*/  MUFU.RCP R14, R10 ;  /* 0x0000000a000e7308 */ /* 0x002e640000001000 */
[----:B-1----:R-:W-:Y:S01]  /*0790*/  IADD3 R14, R14, 0xffffffe, RZ ;  /* 0x0ffffffe0e0e7810 */ /* 0x002fe20007ffe0ff */
[----:B------:R-:W-:-:S05]  /*07a0*/  @P0 IMAD.IADD R10, R4, 0x1, R11 ;  /* 0x00000001040a0824 */ /* 0x000fca00078e020b */
        /* <DEDUP_REMOVED lines=17> */
[----:B------:R-:W-:-:S08]  /*08c0*/  @P0 IMAD R10, R10, c[0x0][0x1a4], R9 ;  /* 0x000069000a0a0a24 */ /* 0x000fd000078e0209 */
[----:B------:R-:W-:-:S04]  /*08d0*/  @P3 IADD3 R96, R96, 0x1, RZ ;  /* 0x0000000160603810 */ /* 0x000fc80007ffe0ff */
[----:B------:R-:W-:Y:S02]  /*08e0*/  @!P1 IADD3 R96, -R96, RZ, RZ ;  /* 0x000000ff60609210 */ /* 0x000fe40007ffe1ff */
        /* <DEDUP_REMOVED lines=12> */
.L_x_790:
[CC--:B------:R-:W-:Y:S01]  /*09b0*/  LEA.HI R31, R3.reuse, R0.reuse, RZ, 0x2 ;  /* 0x00000000031f7211 */ /* 0x0c0fe200078f10ff */
[----:B------:R-:W-:Y:S01]  /*09c0*/  BSSY B0, `(.L_x_791) ;  /* 0x0000060000007945 */ /* 0x000fe20003800000 */
[-C--:B------:R-:W-:Y:S02]  /*09d0*/  LEA.HI R11, R3, R0.reuse, RZ, 0x3 ;  /* 0x00000000030b7211 */ /* 0x080fe400078f18ff */
[----:B------:R-:W-:Y:S02]  /*09e0*/  LOP3.LUT R5, R31, 0xfffffffc, RZ, 0xc0, !PT ;  /* 0xfffffffc1f057812 */ /* 0x000fe400078ec0ff */
[----:B------:R-:W-:Y:S02]  /*09f0*/  SHF.R.S32.HI R16, RZ, 0x3, R11 ;  /* 0x00000003ff107819 */ /* 0x000fe4000001140b */
[----:B------:R-:W-:Y:S01]  /*0a00*/  LEA.HI R12, R3, R0, RZ, 0x4 ;  /* 0x00000000030c7211 */ /* 0x000fe200078f20ff */
[----:B------:R-:W-:Y:S01]  /*0a10*/  IMAD.IADD R126, R0, 0x1, -R5 ;  /* 0x00000001007e7824 */ /* 0x000fe200078e0a05 */
[----:B------:R-:W-:Y:S01]  /*0a20*/  SHF.R.S32.HI R24, RZ, 0x2, R31 ;  /* 0x00000002ff187819 */ /* 0x000fe2000001141f */
[----:B------:R-:W-:Y:S01]  /*0a30*/  IMAD.SHL.U32 R9, R16, 0x40, RZ ;  /* 0x0000004010097824 */ /* 0x000fe200078e00ff */
[----:B------:R-:W-:Y:S01]  /*0a40*/  LOP3.LUT R15, R12, 0xfffffff0, RZ, 0xc0, !PT ;  /* 0xfffffff00c0f7812 */ /* 0x000fe200078ec0ff */
[----:B------:R-:W-:Y:S01]  /*0a50*/  IMAD.SHL.U32 R126, R126, 0x8, RZ ;  /* 0x000000087e7e7824 */ /* 0x000fe200078e00ff */
[----:B------:R-:W-:-:S02]  /*0a60*/  LEA.HI R31, R31, R24, RZ, 0x1 ;  /* 0x000000181f1f7211 */ /* 0x000fc400078f08ff */
[----:B------:R-:W-:Y:S01]  /*0a70*/  LOP3.LUT R9, R9, 0xc0, RZ, 0xc0, !PT ;  /* 0x000000c009097812 */ /* 0x000fe200078ec0ff */
[----:B------:R-:W-:Y:S01]  /*0a80*/  IMAD.IADD R15, R0, 0x1, -R15 ;  /* 0x00000001000f7824 */ /* 0x000fe200078e0a0f */
[----:B------:R-:W-:Y:S02]  /*0a90*/  SHF.R.S32.HI R25, RZ, 0x1f, R24 ;  /* 0x0000001fff197819 */ /* 0x000fe40000011418 */
[--C-:B------:R-:W-:Y:S02]  /*0aa0*/  SHF.R.S32.HI R127, RZ, 0x1f, R126.reuse ;  /* 0x0000001fff7f7819 */ /* 0x100fe4000001147e */
[--C-:B------:R-:W-:Y:S01]  /*0ab0*/  LOP3.LUT R4, R9, 0x18, R126.reuse, 0xf8, !PT ;  /* 0x0000001809047812 */ /* 0x100fe200078ef87e */
[----:B------:R-:W-:Y:S01]  /*0ac0*/  IMAD R29, R25, c[0x0][0x198], RZ ;  /* 0x00006600191d7a24 */ /* 0x000fe200078e02ff */
[----:B------:R-:W-:Y:S01]  /*0ad0*/  SHF.R.U32.HI R9, RZ, 0x3, R9 ;  /* 0x00000003ff097819 */ /* 0x000fe20000011609 */
[----:B------:R-:W-:Y:S01]  /*0ae0*/  IMAD.WIDE.U32 R32, R24, c[0x0][0x198], R126 ;  /* 0x0000660018207a25 */ /* 0x000fe200078e007e */
[----:B------:R-:W-:-:S02]  /*0af0*/  LOP3.LUT R31, R31, 0x7fffffe, RZ, 0xc0, !PT ;  /* 0x07fffffe1f1f7812 */ /* 0x000fc400078ec0ff */
[----:B------:R-:W-:Y:S01]  /*0b00*/  LOP3.LUT R9, R4, R9, RZ, 0x3c, !PT ;  /* 0x0000000904097212 */ /* 0x000fe200078e3cff */
[C---:B------:R-:W-:Y:S01]  /*0b10*/  IMAD R4, R24.reuse, c[0x0][0x19c], R29 ;  /* 0x0000670018047a24 */ /* 0x040fe200078e021d */
[----:B------:R-:W-:Y:S01]  /*0b20*/  SHF.R.S32.HI R13, RZ, 0x5, R13 ;  /* 0x00000005ff0d7819 */ /* 0x000fe2000001140d */
[----:B------:R-:W-:Y:S01]  /*0b30*/  IMAD.IADD R118, R24, 0x1, -R31 ;  /* 0x0000000118767824 */ /* 0x000fe200078e0a1f */
[----:B------:R-:W-:Y:S01]  /*0b40*/  LEA.HI R5, R15, R15, RZ, 0x1 ;  /* 0x0000000f0f057211 */ /* 0x000fe200078f08ff */
[----:B------:R-:W-:Y:S01]  /*0b50*/  IMAD R3, R25, c[0x0][0x1a0], RZ ;  /* 0x0000680019037a24 */ /* 0x000fe200078e02ff */
[----:B------:R-:W-:Y:S01]  /*0b60*/  IADD3 R28, P0, R126, R28, RZ ;  /* 0x0000001c7e1c7210 */ /* 0x000fe20007f1e0ff */
[----:B------:R-:W-:Y:S01]  /*0b70*/  IMAD.WIDE.U32 R30, R24, c[0x0][0x1a0], R126 ;  /* 0x00006800181e7a25 */ /* 0x000fe200078e007e */
[----:B------:R-:W-:Y:S02]  /*0b80*/  IADD3 R122, P1, R122, R32, RZ ;  /* 0x000000207a7a7210 */ /* 0x000fe40007f3e0ff */
[----:B------:R-:W-:Y:S01]  /*0b90*/  SHF.R.S32.HI R20, RZ, 0x1, R5 ;  /* 0x00000001ff147819 */ /* 0x000fe20000011405 */
[----:B------:R-:W-:Y:S01]  /*0ba0*/  IMAD.X R29, R127, 0x1, R17, P0 ;  /* 0x000000017f1d7824 */ /* 0x000fe200000e0611 */
[----:B------:R-:W-:Y:S01]  /*0bb0*/  SHF.R.S32.HI R19, RZ, 0x1f, R5 ;  /* 0x0000001fff137819 */ /* 0x000fe20000011405 */
[----:B------:R-:W-:Y:S01]  /*0bc0*/  IMAD R3, R24, c[0x0][0x1a4], R3 ;  /* 0x0000690018037a24 */ /* 0x000fe200078e0203 */
[----:B------:R-:W-:Y:S01]  /*0bd0*/  IADD3.X R123, R7, R33, R4, P1, !PT ;  /* 0x00000021077b7210 */ /* 0x000fe20000ffe404 */
[----:B------:R-:W-:Y:S01]  /*0be0*/  IMAD R118, R13, 0x8, R118 ;  /* 0x000000080d767824 */ /* 0x000fe200078e0276 */
[----:B------:R-:W-:Y:S01]  /*0bf0*/  IADD3 R8, P0, R8, R30, RZ ;  /* 0x0000001e08087210 */ /* 0x000fe20007f1e0ff */
[----:B------:R-:W-:Y:S01]  /*0c00*/  IMAD.IADD R7, R121, 0x1, -R22 ;  /* 0x0000000179077824 */ /* 0x000fe200078e0a16 */
[----:B------:R-:W-:Y:S01]  /*0c10*/  LEA.HI R17, R19, R20, RZ, 0x2 ;  /* 0x0000001413117211 */ /* 0x000fe200078f10ff */
[----:B------:R-:W-:Y:S01]  /*0c20*/  IMAD.U32 R118, R118, 0x20, R9 ;  /* 0x0000002076767824 */ /* 0x000fe200078e0009 */
[----:B------:R-:W-:Y:S01]  /*0c30*/  IADD3.X R9, R10, R31, R3, P0, !PT ;  /* 0x0000001f0a097210 */ /* 0x000fe200007fe403 */
[----:B------:R-:W-:Y:S01]  /*0c40*/  IMAD R31, R27, c[0x0][0x1a8], RZ ;  /* 0x00006a001b1f7a24 */ /* 0x000fe200078e02ff */
[----:B------:R-:W-:Y:S01]  /*0c50*/  ISETP.GE.AND P0, PT, R24, R7, PT ;  /* 0x000000071800720c */ /* 0x000fe20003f06270 */
[----:B------:R-:W-:Y:S01]  /*0c60*/  IMAD.WIDE.U32 R122, R96, c[0x0][0x1b0], R122 ;  /* 0x00006c00607a7a25 */ /* 0x000fe200078e007a */
[----:B------:R-:W-:-:S02]  /*0c70*/  SHF.R.S32.HI R14, RZ, 0x1f, R96 ;  /* 0x0000001fff0e7819 */ /* 0x000fc40000011460 */
[----:B------:R-:W-:Y:S01]  /*0c80*/  LOP3.LUT R17, R17, 0xfffffffc, RZ, 0xc0, !PT ;  /* 0xfffffffc11117812 */ /* 0x000fe200078ec0ff */
[----:B------:R-:W-:Y:S01]  /*0c90*/  IMAD.MOV.U32 R3, RZ, RZ, 0x10 ;  /* 0x00000010ff037424 */ /* 0x000fe200078e00ff */
[----:B------:R-:W-:Y:S01]  /*0ca0*/  IADD3 R120, R126, 0x20, RZ ;  /* 0x000000207e787810 */ /* 0x000fe20007ffe0ff */
[----:B------:R-:W-:Y:S01]  /*0cb0*/  IMAD R125, R14, c[0x0][0x1b0], RZ ;  /* 0x00006c000e7d7a24 */ /* 0x000fe200078e02ff */
[----:B------:R-:W-:Y:S01]  /*0cc0*/  IADD3 R119, R126, 0x40, RZ ;  /* 0x000000407e777810 */ /* 0x000fe20007ffe0ff */
[----:B------:R-:W-:Y:S02]  /*0cd0*/  IMAD.IADD R17, R20, 0x1, -R17 ;  /* 0x0000000114117824 */ /* 0x000fe400078e0a11 */
[----:B------:R-:W-:Y:S02]  /*0ce0*/  IMAD R99, R14, c[0x0][0x1b8], RZ ;  /* 0x00006e000e637a24 */ /* 0x000fe400078e02ff */
[C---:B------:R-:W-:Y:S01]  /*0cf0*/  IMAD R125, R96.reuse, c[0x0][0x1b4], R125 ;  /* 0x00006d00607d7a24 */ /* 0x040fe200078e027d */
[----:B------:R-:W-:Y:S01]  /*0d00*/  LOP3.LUT P1, RZ, R17, 0x2, RZ, 0xc0, !PT ;  /* 0x0000000211ff7812 */ /* 0x000fe2000782c0ff */
[----:B------:R-:W-:-:S02]  /*0d10*/  IMAD R99, R96, c[0x0][0x1bc], R99 ;  /* 0x00006f0060637a24 */ /* 0x000fc400078e0263 */
[----:B------:R-:W-:Y:S01]  /*0d20*/  IMAD.WIDE.U32 R96, R96, c[0x0][0x1b8], R8 ;  /* 0x00006e0060607a25 */ /* 0x000fe200078e0008 */
[----:B------:R-:W-:-:S03]  /*0d30*/  SEL R4, R3, 0xfffffff0, !P1 ;  /* 0xfffffff003047807 */ /* 0x000fc60004800000 */
[C---:B------:R-:W-:Y:S02]  /*0d40*/  IMAD R31, R26.reuse, c[0x0][0x1ac], R31 ;  /* 0x00006b001a1f7a24 */ /* 0x040fe400078e021f */
        /* <DEDUP_REMOVED lines=39> */
.L_x_792:
[----:B------:R-:W-:Y:S05]  /*0fc0*/  BSYNC B0 ;  /* 0x0000000000007941 */ /* 0x000fea0003800000 */
.L_x_791:
        /* <DEDUP_REMOVED lines=40> */
.L_x_794:
[----:B------:R-:W-:Y:S05]  /*1250*/  BSYNC B0 ;  /* 0x0000000000007941 */ /* 0x000fea0003800000 */
.L_x_793:
        /* <DEDUP_REMOVED lines=14> */
[C---:B--2---:R-:W-:Y:S01]  /*1340*/  @!P3 LEA R32, P4, R28.reuse, c[0x0][0x168], 0x1 ;  /* 0x00005a001c20ba11 */ /* 0x044fe200078808ff */
        /* <DEDUP_REMOVED lines=23> */
.L_x_796:
[----:B------:R-:W-:Y:S05]  /*14c0*/  BSYNC B0 ;  /* 0x0000000000007941 */ /* 0x000fea0003800000 */
.L_x_795:
        /* <DEDUP_REMOVED lines=34> */
.L_x_798:
[----:B------:R-:W-:Y:S05]  /*16f0*/  BSYNC B0 ;  /* 0x0000000000007941 */ /* 0x000fea0003800000 */
.L_x_797:
        /* <DEDUP_REMOVED lines=8> */
[----:B--2---:R-:W-:Y:S02]  /*1780*/  @P2 LEA R28, P0, R26, c[0x0][0x318], 0x2 ;  /* 0x0000c6001a1c2a11 */ /* 0x004fe400078010ff */
[----:B------:R-:W-:Y:S01]  /*1790*/  LOP3.LUT R11, R11, 0xfffffff8, RZ, 0xc0, !PT ;  /* 0xfffffff80b0b7812 */ /* 0x000fe200078ec0ff */
[----:B------:R-:W-:Y:S01]  /*17a0*/  @P2 IMAD R10, R23, c[0x0][0x324], R10 ;  /* 0x0000c900170a2a24 */ /* 0x000fe200078e020a */
[----:B------:R-:W-:Y:S01]  /*17b0*/  SHF.R.S32.HI R14, RZ, 0x1f, R15 ;  /* 0x0000001fff0e7819 */ /* 0x000fe2000001140f */
[----:B------:R-:W-:-:S04]  /*17c0*/  DEPBAR.LE SB0, 0x0 ;  /* 0x000080000000791a */ /* 0x000fc80000000000 */
[----:B------:R-:W-:-:S05]  /*17d0*/  @P2 IMAD.IADD R10, R27, 0x1, R10 ;  /* 0x000000011b0a2824 */ /* 0x000fca00078e020a */
[----:B------:R-:W-:-:S05]  /*17e0*/  @P2 LEA.HI.X R29, R26, c[0x0][0x31c], R10, 0x2, P0 ;  /* 0x0000c7001a1d2a11 */ /* 0x000fca00000f140a */
[----:B------:R-:W2:Y:S01]  /*17f0*/  @P2 LDG.E R10, [R28.64] ;  /* 0x000000161c0a2981 */ /* 0x000ea2000c1e1900 */
[----:B------:R-:W-:Y:S01]  /*1800*/  IMAD.IADD R5, R15, 0x1, -R20 ;  /* 0x000000010f057824 */ /* 0x000fe200078e0a14 */
[----:B------:R-:W-:Y:S01]  /*1810*/  SHF.R.S32.HI R19, RZ, 0x4, R12 ;  /* 0x00000004ff137819 */ /* 0x000fe2000001140c */
[----:B------:R-:W-:Y:S01]  /*1820*/  IMAD.IADD R20, R0, 0x1, -R11 ;  /* 0x0000000100147824 */ /* 0x000fe200078e0a0b */
[----:B------:R-:W-:Y:S01]  /*1830*/  LEA.HI R15, R14, R15, RZ, 0x3 ;  /* 0x0000000f0e0f7211 */ /* 0x000fe200078f18ff */
[----:B------:R-:W-:Y:S01]  /*1840*/  IMAD.SHL.U32 R17, R17, 0x40, RZ ;  /* 0x0000004011117824 */ /* 0x000fe200078e00ff */
[----:B------:R-:W-:Y:S01]  /*1850*/  LEA.HI R12, R12, R19, RZ, 0x1 ;  /* 0x000000130c0c7211 */ /* 0x000fe200078f08ff */
[----:B------:R-:W-:Y:S01]  /*1860*/  IMAD R93, R18, 0x4, R13 ;  /* 0x00000004125d7824 */ /* 0x000fe200078e020d */
[----:B------:R-:W-:Y:S01]  /*1870*/  LEA.HI R14, R20, R20, RZ, 0x1 ;  /* 0x00000014140e7211 */ /* 0x000fe200078f08ff */
[----:B------:R-:W-:Y:S01]  /*1880*/  IMAD.SHL.U32 R15, R15, 0x20, RZ ;  /* 0x000000200f0f7824 */ /* 0x000fe200078e00ff */
[----:B------:R-:W-:Y:S01]  /*1890*/  LOP3.LUT R12, R12, 0xfffffffe, RZ, 0xc0, !PT ;  /* 0xfffffffe0c0c7812 */ /* 0x000fe200078ec0ff */
[----:B------:R-:W-:Y:S01]  /*18a0*/  IMAD.SHL.U32 R16, R16, 0x8, RZ ;  /* 0x0000000810107824 */ /* 0x000fe200078e00ff */
[----:B------:R-:W-:Y:S01]  /*18b0*/  LOP3.LUT R11, R14, 0x7fffffe, RZ, 0xc0, !PT ;  /* 0x07fffffe0e0b7812 */ /* 0x000fe200078ec0ff */
[----:B------:R-:W-:Y:S01]  /*18c0*/  USHF.L.U64.HI UR18, UR20, UR18, UR21 ;  /* 0x0000001214127299 */ /* 0x000fe20008010215 */
[----:B------:R-:W-:Y:S01]  /*18d0*/  ISETP.GE.AND P0, PT, R24, R8, PT ;  /* 0x000000081800720c */ /* 0x000fe20003f06270 */
[----:B------:R-:W-:Y:S01]  /*18e0*/  BAR.SYNC.DEFER_BLOCKING 0x0 ;  /* 0x0000000000007b1d */ /* 0x000fe20000010000 */
[----:B------:R-:W-:Y:S01]  /*18f0*/  IMAD.IADD R12, R19, 0x1, -R12 ;  /* 0x00000001130c7824 */ /* 0x000fe200078e0a0c */
[----:B------:R-:W-:Y:S01]  /*1900*/  SHF.R.S32.HI R14, RZ, 0x1, R14 ;  /* 0x00000001ff0e7819 */ /* 0x000fe2000001140e */
[----:B------:R-:W-:Y:S01]  /*1910*/  IMAD.IADD R19, R20, 0x1, -R11 ;  /* 0x0000000114137824 */ /* 0x000fe200078e0a0b */
[----:B------:R-:W-:Y:S01]  /*1920*/  SHF.R.S32.HI R20, RZ, 0x1f, R13 ;  /* 0x0000001fff147819 */ /* 0x000fe2000001140d */
[----:B------:R-:W-:Y:S01]  /*1930*/  IMAD R11, R13, 0x10, R22 ;  /* 0x000000100d0b7824 */ /* 0x000fe200078e0216 */
[C---:B------:R-:W-:Y:S01]  /*1940*/  LOP3.LUT P1, RZ, R14.reuse, 0x2, RZ, 0xc0, !PT ;  /* 0x000000020eff7812 */ /* 0x040fe2000782c0ff */
[----:B------:R-:W-:Y:S01]  /*1950*/  IMAD.SHL.U32 R14, R14, 0x40, RZ ;  /* 0x000000400e0e7824 */ /* 0x000fe200078e00ff */
[----:B------:R-:W-:Y:S01]  /*1960*/  LEA.HI R20, R20, R13, RZ, 0x2 ;  /* 0x0000000d14147211 */ /* 0x000fe200078f10ff */
[----:B------:R-:W-:Y:S01]  /*1970*/  IMAD.SHL.U32 R18, R12, 0x8, RZ ;  /* 0x000000080c127824 */ /* 0x000fe200078e00ff */
[----:B------:R-:W-:Y:S01]  /*1980*/  LOP3.LUT R22, R15, 0xffffff00, RZ, 0xc0, !PT ;  /* 0xffffff000f167812 */ /* 0x000fe200078ec0ff */
[----:B------:R-:W-:Y:S01]  /*1990*/  USHF.L.U32 UR19, UR20, 0x6, URZ ;  /* 0x0000000614137899 */ /* 0x000fe2000800063f */
[----:B------:R-:W-:Y:S01]  /*19a0*/  LOP3.LUT R20, R20, 0xfffffffc, RZ, 0xc0, !PT ;  /* 0xfffffffc14147812 */ /* 0x000fe200078ec0ff */
[----:B------:R-:W-:Y:S01]  /*19b0*/  IMAD R24, R88, UR18, RZ ;  /* 0x0000001258187c24 */ /* 0x000fe2000f8e02ff */
[----:B------:R-:W-:Y:S01]  /*19c0*/  SHF.R.S32.HI R116, RZ, 0x1f, R21 ;  /* 0x0000001fff747819 */ /* 0x000fe20000011415 */
[----:B------:R-:W-:Y:S01]  /*19d0*/  IMAD.MOV.U32 R98, RZ, RZ, R96 ;  /* 0x000000ffff627224 */ /* 0x000fe200078e0060 */
[----:B------:R-:W-:Y:S01]  /*19e0*/  LOP3.LUT R17, R17, 0xc0, RZ, 0xc0, !PT ;  /* 0x000000c011117812 */ /* 0x000fe200078ec0ff */
[C---:B------:R-:W-:Y:S01]  /*19f0*/  IMAD.IADD R115, R13.reuse, 0x1, -R20 ;  /* 0x000000010d737824 */ /* 0x040fe200078e0a14 */
[----:B------:R-:W-:Y:S01]  /*1a00*/  LOP3.LUT R15, R14, 0xc0, RZ, 0xc0, !PT ;  /* 0x000000c00e0f7812 */ /* 0x000fe200078ec0ff */
[----:B------:R-:W-:Y:S01]  /*1a10*/  IMAD R14, R13, 0x200, R22 ;  /* 0x000002000d0e7824 */ /* 0x000fe200078e0216 */
[----:B------:R-:W-:Y:S01]  /*1a20*/  LEA.HI R116, R116, R21, RZ, 0x2 ;  /* 0x0000001574747211 */ /* 0x000fe200078f10ff */
[----:B------:R-:W2:Y:S01]  /*1a30*/  @P2 MUFU.RCP R13, c[0x0][0x238] ;  /* 0x00008e00000d2b08 */ /* 0x000ea20000001000 */
[----:B------:R-:W-:Y:S01]  /*1a40*/  LOP3.LUT R18, R17, 0x8, R18, 0xf8, !PT ;  /* 0x0000000811127812 */ /* 0x000fe200078ef812 */
[----:B------:R-:W-:Y:S01]  /*1a50*/  IMAD R14, R5, 0x20, R14 ;  /* 0x00000020050e7824 */ /* 0x000fe200078e020e */
[----:B------:R3:W-:Y:S01]  /*1a60*/  @P0 STS [R118+0x6000], RZ ;  /* 0x006000ff76000388 */ /* 0x0007e20000000800 */
[----:B------:R-:W-:Y:S01]  /*1a70*/  SHF.R.U32.HI R17, RZ, 0x3, R17 ;  /* 0x00000003ff117819 */ /* 0x000fe20000011611 */
[----:B------:R-:W-:Y:S01]  /*1a80*/  IMAD R7, R7, UR19, R24 ;  /* 0x0000001307077c24 */ /* 0x000fe2000f8e0218 */
[----:B------:R-:W-:Y:S01]  /*1a90*/  SHF.R.S32.HI R116, RZ, 0x2, R116 ;  /* 0x00000002ff747819 */ /* 0x000fe20000011474 */
[----:B------:R3:W-:Y:S01]  /*1aa0*/  @P0 STS [R118+0x6004], RZ ;  /* 0x006004ff76000388 */ /* 0x0007e20000000800 */
[----:B------:R-:W-:Y:S01]  /*1ab0*/  LOP3.LUT R16, R15, 0x8, R16, 0xf8, !PT ;  /* 0x000000080f107812 */ /* 0x000fe200078ef810 */
[----:B------:R-:W-:Y:S01]  /*1ac0*/  IMAD.SHL.U32 R117, R0, 0x2, RZ ;  /* 0x0000000200757824 */ /* 0x000fe200078e00ff */
[----:B------:R-:W-:Y:S01]  /*1ad0*/  LOP3.LUT R17, R18, R17, RZ, 0x3c, !PT ;  /* 0x0000001112117212 */ /* 0x000fe200078e3cff */
[----:B------:R3:W-:Y:S01]  /*1ae0*/  @P0 STS.64 [R118+0x6008], RZ ;  /* 0x006008ff76000388 */ /* 0x0007e20000000a00 */
[----:B------:R-:W-:Y:S01]  /*1af0*/  SHF.R.U32.HI R15, RZ, 0x3, R15 ;  /* 0x00000003ff0f7819 */ /* 0x000fe2000001160f */
[----:B------:R-:W-:Y:S01]  /*1b00*/  IMAD R22, R5, 0x20, R22 ;  /* 0x0000002005167824 */ /* 0x000fe200078e0216 */
[----:B------:R-:W-:Y:S01]  /*1b10*/  IADD3 R11, R11, 0x1, R116 ;  /* 0x000000010b0b7810 */ /* 0x000fe20007ffe074 */
[----:B------:R3:W-:Y:S01]  /*1b20*/  @P0 STS.128 [R118+0x7000], RZ ;  /* 0x007000ff76000388 */ /* 0x0007e20000000c00 */
[----:B------:R-:W-:Y:S01]  /*1b30*/  LOP3.LUT R16, R16, R15, RZ, 0x3c, !PT ;  /* 0x0000000f10107212 */ /* 0x000fe200078e3cff */
[----:B------:R-:W-:Y:S01]  /*1b40*/  IMAD.IADD R113, R17, 0x1, R14 ;  /* 0x0000000111717824 */ /* 0x000fe200078e020e */
[----:B------:R-:W-:Y:S01]  /*1b50*/  IADD3 R11, R90, R11, -R121 ;  /* 0x0000000b5a0b7210 */ /* 0x000fe20007ffe879 */
[----:B------:R3:W-:Y:S01]  /*1b60*/  @P0 STS.128 [R118+0x8000], RZ ;  /* 0x008000ff76000388 */ /* 0x0007e20000000c00 */
[----:B------:R-:W-:Y:S01]  /*1b70*/  IMAD.WIDE.U32 R14, R88, UR19, R98 ;  /* 0x00000013580e7c25 */ /* 0x000fe2000f8e0062 */
[----:B------:R-:W-:Y:S01]  /*1b80*/  UIADD3 UR15, UR24, -0x4ab325aa, URZ ;  /* 0xb54cda56180f7890 */ /* 0x000fe2000fffe03f */
[----:B------:R-:W-:Y:S01]  /*1b90*/  BSSY B0, `(.L_x_799) ;  /* 0x0000028000007945 */ /* 0x000fe20003800000 */
[----:B------:R-:W-:Y:S01]  /*1ba0*/  UIADD3 UR14, UR25, 0x646e171e, URZ ;  /* 0x646e171e190e7890 */ /* 0x000fe2000fffe03f */
[----:B------:R-:W-:Y:S01]  /*1bb0*/  IMAD R19, R12, 0x8, R19 ;  /* 0x000000080c137824 */ /* 0x000fe200078e0213 */
[----:B------:R-:W-:Y:S01]  /*1bc0*/  LOP3.LUT R117, R117, 0x6, RZ, 0xc0, !PT ;  /* 0x0000000675757812 */ /* 0x000fe200078ec0ff */
[----:B------:R-:W-:Y:S01]  /*1bd0*/  IMAD.MOV.U32 R0, RZ, RZ, RZ ;  /* 0x000000ffff007224 */ /* 0x000fe200078e00ff */
[----:B------:R-:W-:Y:S01]  /*1be0*/  SEL R3, R3, 0xfffffff0, !P1 ;  /* 0xfffffff003037807 */ /* 0x000fe20004800000 */
[----:B------:R-:W-:-:S02]  /*1bf0*/  IMAD.IADD R5, R17, 0x1, R22 ;  /* 0x0000000111057824 */ /* 0x000fc400078e0216 */
[----:B------:R-:W-:Y:S02]  /*1c00*/  IMAD.U32 R112, R19, 0x20, R16 ;  /* 0x0000002013707824 */ /* 0x000fe400078e0010 */
[----:B------:R-:W-:Y:S02]  /*1c10*/  IMAD.SHL.U32 R113, R113, 0x2, RZ ;  /* 0x0000000271717824 */ /* 0x000fe400078e00ff */
[----:B--2---:R-:W-:Y:S02]  /*1c20*/  @P2 FMUL.FTZ R0, R10, R13 ;  /* 0x0000000d0a002220 */ /* 0x004fe40000410000 */
[----:B------:R-:W-:Y:S01]  /*1c30*/  IMAD.IADD R10, R15, 0x1, R7 ;  /* 0x000000010f0a7824 */ /* 0x000fe200078e0207 */
[----:B------:R-:W-:Y:S01]  /*1c40*/  IADD3 R7, R11, c[0x0][0x2e8], RZ ;  /* 0x0000ba000b077a10 */ /* 0x000fe20007ffe0ff */
[----:B------:R-:W-:Y:S05]  /*1c50*/  @P0 BRA `(.L_x_800) ;  /* 0x000001b000000947 */ /* 0x000fea0003800000 */
[----:B---3--:R-:W-:Y:S02]  /*1c60*/  ISETP.GE.AND P3, PT, R126, c[0x0][0x220], PT ;  /* 0x000088007e007a0c */ /* 0x008fe40003f66270 */
        /* <DEDUP_REMOVED lines=26> */
.L_x_800:
[----:B---3--:R-:W-:Y:S05]  /*1e10*/  BSYNC B0 ;  /* 0x0000000000007941 */ /* 0x008fea0003800000 */
.L_x_799:
        /* <DEDUP_REMOVED lines=36> */
.L_x_802:
[----:B------:R-:W-:Y:S05]  /*2060*/  BSYNC B0 ;  /* 0x0000000000007941 */ /* 0x000fea0003800000 */
.L_x_801:
[----:B------:R-:W-:Y:S01]  /*2070*/  IMAD.SHL.U32 R112, R112, 0x2, RZ ;  /* 0x0000000270707824 */ /* 0x000fe200078e00ff */
[----:B------:R-:W-:Y:S01]  /*2080*/  LDSM.16.M88.4 R72, [R113] ;  /* 0x000000007148783b */ /* 0x000fe20000000200 */
[----:B------:R-:W-:Y:S01]  /*2090*/  IMAD R111, R4, 0x2, R113 ;  /* 0x00000002046f7824 */ /* 0x000fe200078e0271 */
[----:B------:R-:W-:Y:S01]  /*20a0*/  IMNMX R101, R7, R90, PT ;  /* 0x0000005a07657217 */ /* 0x000fe20003800200 */
[----:B------:R-:W-:Y:S01]  /*20b0*/  IMAD R109, R3, 0x2, R112 ;  /* 0x00000002036d7824 */ /* 0x000fe200078e0270 */
[----:B--2---:R-:W2:Y:S01]  /*20c0*/  LDSM.16.M88.4 R16, [R112+0x3000] ;  /* 0x003000007010783b */ /* 0x004ea20000000200 */
[----:B------:R-:W-:-:S03]  /*20d0*/  IMAD R3, R88, 0x40, R117 ;  /* 0x0000004058037824 */ /* 0x000fc600078e0275 */
[----:B-1----:R-:W-:Y:S04]  /*20e0*/  LDSM.16.M88.4 R32, [R111] ;  /* 0x000000006f20783b */ /* 0x002fe80000000200 */
[----:B----4-:R-:W-:Y:S04]  /*20f0*/  LDSM.16.M88.4 R8, [R109+0x3000] ;  /* 0x003000006d08783b */ /* 0x010fe80000000200 */
[----:B------:R-:W1:Y:S04]  /*2100*/  LDSM.16.M88.4 R48, [R112+0x3400] ;  /* 0x003400007030783b */ /* 0x000e680000000200 */
[----:B------:R-:W4:Y:S04]  /*2110*/  LDSM.16.M88.4 R40, [R112+0x3800] ;  /* 0x003800007028783b */ /* 0x000f280000000200 */
[----:B------:R-:W5:Y:S04]  /*2120*/  LDSM.16.M88.4 R12, [R112+0x3c00] ;  /* 0x003c0000700c783b */ /* 0x000f680000000200 */
[----:B------:R-:W-:Y:S04]  /*2130*/  LDSM.16.M88.4 R84, [R113+0x1000] ;  /* 0x001000007154783b */ /* 0x000fe80000000200 */
[----:B------:R-:W3:Y:S04]  /*2140*/  LDSM.16.M88.4 R28, [R112+0x4000] ;  /* 0x00400000701c783b */ /* 0x000ee80000000200 */
[----:B------:R-:W3:Y:S04]  /*2150*/  LDSM.16.M88.4 R60, [R109+0x3400] ;  /* 0x003400006d3c783b */ /* 0x000ee80000000200 */
[----:B------:R-:W3:Y:S01]  /*2160*/  LDSM.16.M88.4 R56, [R109+0x3800] ;  /* 0x003800006d38783b */ /* 0x000ee20000000200 */
[C---:B--2---:R-:W-:Y:S03]  /*2170*/  HMMA.16816.F32 R20, R72.reuse, R16, RZ ;  /* 0x000000104814723c */ /* 0x044fe600000018ff */
[----:B------:R-:W2:Y:S04]  /*2180*/  LDSM.16.M88.4 R36, [R109+0x3c00] ;  /* 0x003c00006d24783b */ /* 0x000ea80000000200 */
[----:B------:R-:W-:Y:S01]  /*2190*/  LDSM.16.M88.4 R68, [R111+0x1000] ;  /* 0x001000006f44783b */ /* 0x000fe20000000200 */
[C---:B------:R-:W-:Y:S03]  /*21a0*/  HMMA.16816.F32 R16, R72.reuse, R18, RZ ;  /* 0x000000124810723c */ /* 0x040fe600000018ff */
[----:B------:R-:W-:Y:S04]  /*21b0*/  LDSM.16.M88.4 R24, [R112+0x4400] ;  /* 0x004400007018783b */ /* 0x000fe80000000200 */
[----:B------:R-:W-:Y:S01]  /*21c0*/  LDSM.16.M88.4 R80, [R112+0x4c00] ;  /* 0x004c00007050783b */ /* 0x000fe20000000200 */
[----:B-1----:R-:W-:Y:S03]  /*21d0*/  HMMA.16816.F32 R52, R72, R48, RZ ;  /* 0x000000304834723c */ /* 0x002fe600000018ff */
[----:B------:R-:W-:Y:S04]  /*21e0*/  LDSM.16.M88.4 R64, [R109+0x4400] ;  /* 0x004400006d40783b */ /* 0x000fe80000000200 */
[----:B------:R-:W0:Y:S01]  /*21f0*/  LDGDEPBAR ;  /* 0x00000000000079af */ /* 0x000e220000000000 */
[----:B------:R-:W-:Y:S08]  /*2200*/  HMMA.16816.F32 R20, R32, R8, R20 ;  /* 0x000000082014723c */ /* 0x000ff00000001814 */
[C---:B----4-:R-:W-:Y:S08]  /*2210*/  HMMA.16816.F32 R44, R72.reuse, R40, RZ ;  /* 0x00000028482c723c */ /* 0x050ff000000018ff */
[C---:B------:R-:W-:Y:S08]  /*2220*/  HMMA.16816.F32 R48, R72.reuse, R50, RZ ;  /* 0x000000324830723c */ /* 0x040ff000000018ff */
[C---:B------:R-:W-:Y:S08]  /*2230*/  HMMA.16816.F32 R40, R72.reuse, R42, RZ ;  /* 0x0000002a4828723c */ /* 0x040ff000000018ff */
[----:B-----5:R-:W-:Y:S08]  /*2240*/  HMMA.16816.F32 R76, R72, R12, RZ ;  /* 0x0000000c484c723c */ /* 0x020ff000000018ff */
[----:B------:R-:W-:Y:S01]  /*2250*/  HMMA.16816.F32 R16, R32, R10, R16 ;  /* 0x0000000a2010723c */ /* 0x000fe20000001810 */
[----:B------:R-:W1:Y:S07]  /*2260*/  LDSM.16.M88.4 R8, [R109+0x4000] ;  /* 0x004000006d08783b */ /* 0x000e6e0000000200 */
[----:B------:R-:W-:Y:S01]  /*2270*/  HMMA.16816.F32 R72, R72, R14, RZ ;  /* 0x0000000e4848723c */ /* 0x000fe200000018ff */
[----:B------:R-:W4:Y:S07]  /*2280*/  LDSM.16.M88.4 R12, [R112+0x4800] ;  /* 0x00480000700c783b */ /* 0x000f2e0000000200 */
[C---:B---3--:R-:W-:Y:S08]  /*2290*/  HMMA.16816.F32 R20, R84.reuse, R28, R20 ;  /* 0x0000001c5414723c */ /* 0x048ff00000001814 */
        /* <DEDUP_REMOVED lines=8> */
[C---:B--2---:R-:W-:Y:S08]  /*2320*/  HMMA.16816.F32 R76, R32.reuse, R36, R76 ;  /* 0x00000024204c723c */ /* 0x044ff0000000184c */
[----:B------:R-:W-:Y:S01]  /*2330*/  HMMA.16816.F32 R72, R32, R38, R72 ;  /* 0x000000262048723c */ /* 0x000fe20000001848 */
[----:B------:R-:W-:Y:S04]  /*2340*/  LDSM.16.M88.4 R36, [R113+0x2000] ;  /* 0x002000007124783b */ /* 0x000fe80000000200 */
[----:B------:R-:W2:Y:S03]  /*2350*/  LDSM.16.M88.4 R32, [R112+0x5000] ;  /* 0x005000007020783b */ /* 0x000ea60000000200 */
[C---:B-1----:R-:W-:Y:S08]  /*2360*/  HMMA.16816.F32 R20, R68.reuse, R8, R20 ;  /* 0x000000084414723c */ /* 0x042ff00000001814 */
[----:B------:R-:W-:Y:S01]  /*2370*/  HMMA.16816.F32 R16, R68, R10, R16 ;  /* 0x0000000a4410723c */ /* 0x000fe20000001810 */
[----:B------:R-:W-:Y:S07]  /*2380*/  LDSM.16.M88.4 R8, [R109+0x5000] ;  /* 0x005000006d08783b */ /* 0x000fee0000000200 */
[C---:B----4-:R-:W-:Y:S08]  /*2390*/  HMMA.16816.F32 R44, R84.reuse, R12, R44 ;  /* 0x0000000c542c723c */ /* 0x050ff0000000182c */
[C---:B------:R-:W-:Y:S01]  /*23a0*/  HMMA.16816.F32 R40, R84.reuse, R14, R40 ;  /* 0x0000000e5428723c */ /* 0x040fe20000001828 */
[----:B------:R-:W1:Y:S07]  /*23b0*/  LDSM.16.M88.4 R12, [R111+0x2000] ;  /* 0x002000006f0c783b */ /* 0x000e6e0000000200 */
[C---:B------:R-:W-:Y:S08]  /*23c0*/  HMMA.16816.F32 R52, R84.reuse, R24, R52 ;  /* 0x000000185434723c */ /* 0x040ff00000001834 */
[----:B------:R-:W-:Y:S01]  /*23d0*/  HMMA.16816.F32 R48, R84, R26, R48 ;  /* 0x0000001a5430723c */ /* 0x000fe20000001830 */
[----:B------:R-:W3:Y:S07]  /*23e0*/  LDSM.16.M88.4 R24, [R112+0x5800] ;  /* 0x005800007018783b */ /* 0x000eee0000000200 */
[----:B--2---:R-:W-:Y:S08]  /*23f0*/  HMMA.16816.F32 R20, R36, R32, R20 ;  /* 0x000000202414723c */ /* 0x004ff00000001814 */
[----:B------:R-:W-:Y:S08]  /*2400*/  HMMA.16816.F32 R76, R84, R80, R76 ;  /* 0x00000050544c723c */ /* 0x000ff0000000184c */
[----:B------:R-:W-:Y:S01]  /*2410*/  HMMA.16816.F32 R32, R36, R34, R16 ;  /* 0x000000222420723c */ /* 0x000fe20000001810 */
[----:B------:R-:W2:Y:S07]  /*2420*/  LDSM.16.M88.4 R16, [R112+0x5c00] ;  /* 0x005c00007010783b */ /* 0x000eae0000000200 */
[C---:B------:R-:W-:Y:S08]  /*2430*/  HMMA.16816.F32 R44, R68.reuse, R60, R44 ;  /* 0x0000003c442c723c */ /* 0x040ff0000000182c */
[C---:B------:R-:W-:Y:S08]  /*2440*/  HMMA.16816.F32 R52, R68.reuse, R64, R52 ;  /* 0x000000404434723c */ /* 0x040ff00000001834 */
[C---:B------:R-:W-:Y:S08]  /*2450*/  HMMA.16816.F32 R48, R68.reuse, R66, R48 ;  /* 0x000000424430723c */ /* 0x040ff00000001830 */
[----:B------:R-:W-:Y:S01]  /*2460*/  HMMA.16816.F32 R40, R68, R62, R40 ;  /* 0x0000003e4428723c */ /* 0x000fe20000001828 */
[----:B------:R-:W4:Y:S07]  /*2470*/  LDSM.16.M88.4 R60, [R109+0x5400] ;  /* 0x005400006d3c783b */ /* 0x000f2e0000000200 */
[----:B-1----:R-:W-:Y:S07]  /*2480*/  HMMA.16816.F32 R20, R12, R8, R20 ;  /* 0x000000080c14723c */ /* 0x002fee0000001814 */
[----:B------:R-:W-:Y:S01]  /*2490*/  IADD3 R8, R3, 0x1, RZ ;  /* 0x0000000103087810 */ /* 0x000fe20007ffe0ff */
[----:B------:R-:W-:Y:S01]  /*24a0*/  HMMA.16816.F32 R76, R68, R56, R76 ;  /* 0x00000038444c723c */ /* 0x000fe2000000184c */
[----:B------:R-:W-:-:S02]  /*24b0*/  IADD3 R9, R7, 0x8, RZ ;  /* 0x0000000807097810 */ /* 0x000fc40007ffe0ff */
[----:B------:R-:W-:Y:S02]  /*24c0*/  IADD3 R7, R3, 0x9, RZ ;  /* 0x0000000903077810 */ /* 0x000fe40007ffe0ff */
[----:B------:R-:W-:Y:S02]  /*24d0*/  IMNMX R100, R9, R90, PT ;  /* 0x0000005a09647217 */ /* 0x000fe40003800200 */
[CC--:B------:R-:W-:Y:S01]  /*24e0*/  ISETP.GE.AND P6, PT, R8.reuse, R101.reuse, PT ;  /* 0x000000650800720c */ /* 0x0c0fe20003fc6270 */
[----:B------:R-:W-:Y:S01]  /*24f0*/  HMMA.16816.F32 R32, R12, R10, R32 ;  /* 0x0000000a0c20723c */ /* 0x000fe20000001820 */
[-C--:B------:R-:W-:Y:S02]  /*2500*/  ISETP.GE.AND P2, PT, R8, R100.reuse, PT ;  /* 0x000000640800720c */ /* 0x080fe40003f46270 */
[C---:B------:R-:W-:Y:S02]  /*2510*/  ISETP.GE.AND P5, PT, R7.reuse, R101, PT ;  /* 0x000000650700720c */ /* 0x040fe40003fa6270 */
[----:B------:R-:W-:-:S02]  /*2520*/  ISETP.GE.AND P4, PT, R7, R100, PT ;  /* 0x000000640700720c */ /* 0x000fc40003f86270 */
[----:B------:R-:W-:Y:S01]  /*2530*/  IADD3 R56, R3, 0x11, RZ ;  /* 0x0000001103387810 */ /* 0x000fe20007ffe0ff */
[----:B---3--:R-:W-:Y:S01]  /*2540*/  HMMA.16816.F32 R44, R36, R24, R44 ;  /* 0x00000018242c723c */ /* 0x008fe2000000182c */
[----:B------:R1:W3:Y:S07]  /*2550*/  I2F R24, R8 ;  /* 0x0000000800187306 */ /* 0x0002ee0000201400 */
[----:B------:R-:W-:Y:S08]  /*2560*/  HMMA.16816.F32 R72, R84, R82, R72 ;  /* 0x000000525448723c */ /* 0x000ff00000001848 */
[----:B------:R-:W-:Y:S01]  /*2570*/  HMMA.16816.F32 R52, R36, R28, R52 ;  /* 0x0000001c2434723c */ /* 0x000fe20000001834 */
[----:B-1----:R-:W1:Y:S01]  /*2580*/  LDSM.16.M88.4 R8, [R109+0x5800] ;  /* 0x005800006d08783b */ /* 0x002e620000000200 */
[----:B---3--:R-:W-:-:S02]  /*2590*/  FFMA.FTZ R21, R24, R0, R21 ;  /* 0x0000000018157223 */ /* 0x008fc40000010015 */
[----:B------:R-:W-:-:S03]  /*25a0*/  FFMA.FTZ R24, R24, R0, R23 ;  /* 0x0000000018187223 */ /* 0x000fc60000010017 */
[----:B------:R-:W-:Y:S01]  /*25b0*/  IADD3 R28, R3, 0x8, RZ ;  /* 0x00000008031c7810 */ /* 0x000fe20007ffe0ff */
[C---:B------:R-:W-:Y:S01]  /*25c0*/  HMMA.16816.F32 R48, R36.reuse, R30, R48 ;  /* 0x0000001e2430723c */ /* 0x040fe20000001830 */
[----:B------:R-:W-:Y:S02]  /*25d0*/  FSEL R23, R21, -INF , !P6 ;  /* 0xff80000015177808 */ /* 0x000fe40007000000 */
[----:B------:R-:W3:Y:S01]  /*25e0*/  I2F R25, R28 ;  /* 0x0000001c00197306 */ /* 0x000ee20000201400 */
[C---:B------:R-:W-:Y:S02]  /*25f0*/  ISETP.GE.AND P0, PT, R28.reuse, R100, PT ;  /* 0x000000641c00720c */ /* 0x040fe40003f06270 */
[----:B------:R-:W-:Y:S02]  /*2600*/  ISETP.GE.AND P3, PT, R28, R101, PT ;  /* 0x000000651c00720c */ /* 0x000fe40003f66270 */
[----:B------:R-:W-:Y:S01]  /*2610*/  HMMA.16816.F32 R40, R36, R26, R40 ;  /* 0x0000001a2428723c */ /* 0x000fe20000001828 */
[----:B------:R-:W-:-:S02]  /*2620*/  IADD3 R30, R3, 0x18, RZ ;  /* 0x00000018031e7810 */ /* 0x000fc40007ffe0ff */
[----:B------:R5:W4:Y:S04]  /*2630*/  I2F R26, R7 ;  /* 0x00000007001a7306 */ /* 0x000b280000201400 */
[----:B------:R-:W-:Y:S01]  /*2640*/  IADD3 R27, R3, 0x10, RZ ;  /* 0x00000010031b7810 */ /* 0x000fe20007ffe0ff */
[----:B--2---:R-:W-:Y:S03]  /*2650*/  HMMA.16816.F32 R76, R36, R16, R76 ;  /* 0x00000010244c723c */ /* 0x004fe6000000184c */
[----:B------:R2:W-:Y:S01]  /*2660*/  I2F R29, R27 ;  /* 0x0000001b001d7306 */ /* 0x0005e20000201400 */
[----:B------:R-:W-:Y:S01]  /*2670*/  ISETP.GE.AND P1, PT, R27, R101, PT ;  /* 0x000000651b00720c */ /* 0x000fe20003f26270 */
[----:B---3--:R-:W-:Y:S01]  /*2680*/  FFMA.FTZ R21, R25, R0, R34 ;  /* 0x0000000019157223 */ /* 0x008fe20000010022 */
[----:B------:R-:W-:Y:S01]  /*2690*/  ISETP.GE.AND P6, PT, R27, R100, PT ;  /* 0x000000641b00720c */ /* 0x000fe20003fc6270 */
[----:B------:R-:W-:Y:S01]  /*26a0*/  FFMA.FTZ R17, R25, R0, R32 ;  /* 0x0000000019117223 */ /* 0x000fe20000010020 */
[----:B------:R-:W-:Y:S01]  /*26b0*/  HMMA.16816.F32 R72, R68, R58, R72 ;  /* 0x0000003a4448723c */ /* 0x000fe20000001848 */
[----:B------:R-:W-:-:S02]  /*26c0*/  IADD3 R28, R3, 0x19, RZ ;  /* 0x00000019031c7810 */ /* 0x000fc40007ffe0ff */
[----:B-----5:R-:W-:Y:S01]  /*26d0*/  FSEL R7, R24, -INF , !P2 ;  /* 0xff80000018077808 */ /* 0x020fe20005000000 */
[CC--:B----4-:R-:W-:Y:S01]  /*26e0*/  FFMA.FTZ R33, R26.reuse, R0.reuse, R33 ;  /* 0x000000001a217223 */ /* 0x0d0fe20000010021 */
[----:B------:R-:W3:Y:S01]  /*26f0*/  I2F R16, R56 ;  /* 0x0000003800107306 */ /* 0x000ee20000201400 */
[----:B------:R-:W-:Y:S01]  /*2700*/  FFMA.FTZ R35, R26, R0, R35 ;  /* 0x000000001a237223 */ /* 0x000fe20000010023 */
[----:B------:R-:W-:Y:S01]  /*2710*/  FSEL R21, R21, -INF , !P0 ;  /* 0xff80000015157808 */ /* 0x000fe20004000000 */
[----:B------:R-:W-:Y:S01]  /*2720*/  HMMA.16816.F32 R52, R12, R60, R52 ;  /* 0x0000003c0c34723c */ /* 0x000fe20000001834 */
[----:B------:R-:W-:Y:S01]  /*2730*/  FSEL R57, R33, -INF , !P5 ;  /* 0xff80000021397808 */ /* 0x000fe20006800000 */
[----:B--2---:R-:W2:Y:S01]  /*2740*/  LDSM.16.M88.4 R24, [R109+0x5c00] ;  /* 0x005c00006d18783b */ /* 0x004ea20000000200 */
[C---:B------:R-:W-:Y:S02]  /*2750*/  ISETP.GE.AND P0, PT, R30.reuse, R101, PT ;  /* 0x000000651e00720c */ /* 0x040fe40003f06270 */
[----:B------:R4:W5:Y:S01]  /*2760*/  I2F R31, R30 ;  /* 0x0000001e001f7306 */ /* 0x0009620000201400 */
[----:B------:R-:W-:Y:S01]  /*2770*/  ISETP.GE.AND P5, PT, R30, R100, PT ;  /* 0x000000641e00720c */ /* 0x000fe20003fa6270 */
[----:B------:R-:W-:-:S04]  /*2780*/  DEPBAR.LE SB0, 0x0 ;  /* 0x000080000000791a */ /* 0x000fc80000000000 */
[----:B------:R-:W-:Y:S01]  /*2790*/  HMMA.16816.F32 R48, R12, R62, R48 ;  /* 0x0000003e0c30723c */ /* 0x000fe20000001830 */
[----:B------:R-:W-:Y:S02]  /*27a0*/  FSEL R17, R17, -INF , !P3 ;  /* 0xff80000011117808 */ /* 0x000fe40005800000 */
[C---:B------:R-:W-:Y:S02]  /*27b0*/  ISETP.GE.AND P3, PT, R56.reuse, R100, PT ;  /* 0x000000643800720c */ /* 0x040fe40003f66270 */
[----:B------:R-:W-:-:S03]  /*27c0*/  ISETP.GE.AND P2, PT, R56, R101, PT ;  /* 0x000000653800720c */ /* 0x000fc60003f46270 */
[----:B-1----:R-:W-:Y:S01]  /*27d0*/  HMMA.16816.F32 R44, R12, R8, R44 ;  /* 0x000000080c2c723c */ /* 0x002fe2000000182c */
[----:B----4-:R-:W-:-:S04]  /*27e0*/  IADD3 R30, R3, 0x20, RZ ;  /* 0x00000020031e7810 */ /* 0x010fc80007ffe0ff */
[CC--:B---3--:R-:W-:Y:S02]  /*27f0*/  FFMA.FTZ R53, R16.reuse, R0.reuse, R53 ;  /* 0x0000000010357223 */ /* 0x0c8fe40000010035 */
[-C--:B------:R-:W-:Y:S01]  /*2800*/  FFMA.FTZ R9, R16, R0.reuse, R55 ;  /* 0x0000000010097223 */ /* 0x080fe20000010037 */
[----:B------:R-:W-:Y:S01]  /*2810*/  HMMA.16816.F32 R40, R12, R10, R40 ;  /* 0x0000000a0c28723c */ /* 0x000fe20000001828 */
[----:B------:R-:W-:Y:S01]  /*2820*/  IADD3 R8, R3, 0x21, RZ ;  /* 0x0000002103087810 */ /* 0x000fe20007ffe0ff */
[-C--:B------:R-:W-:Y:S01]  /*2830*/  FFMA.FTZ R52, R29, R0.reuse, R52 ;  /* 0x000000001d347223 */ /* 0x080fe20000010034 */
[----:B------:R-:W-:Y:S02]  /*2840*/  IADD3 R16, R3, 0x28, RZ ;  /* 0x0000002803107810 */ /* 0x000fe40007ffe0ff */
[----:B------:R1:W3:Y:S01]  /*2850*/  I2F R10, R8 ;  /* 0x00000008000a7306 */ /* 0x0002e20000201400 */
[----:B------:R-:W-:Y:S02]  /*2860*/  FSEL R9, R9, -INF , !P3 ;  /* 0xff80000009097808 */ /* 0x000fe40005800000 */
[----:B------:R-:W-:Y:S01]  /*2870*/  HMMA.16816.F32 R72, R36, R18, R72 ;  /* 0x000000122448723c */ /* 0x000fe20000001848 */
[CC--:B-----5:R-:W-:Y:S01]  /*2880*/  FFMA.FTZ R48, R31.reuse, R0.reuse, R48 ;  /* 0x000000001f307223 */ /* 0x0e0fe20000010030 */
[----:B------:R-:W-:Y:S01]  /*2890*/  ISETP.GE.AND P3, PT, R8, R101, PT ;  /* 0x000000650800720c */ /* 0x000fe20003f66270 */
[-C--:B------:R-:W-:Y:S01]  /*28a0*/  FFMA.FTZ R11, R31, R0.reuse, R50 ;  /* 0x000000001f0b7223 */ /* 0x080fe20000010032 */
[----:B------:R-:W-:Y:S01]  /*28b0*/  FSEL R59, R52, -INF , !P1 ;  /* 0xff800000343b7808 */ /* 0x000fe20004800000 */
[----:B------:R-:W4:Y:S01]  /*28c0*/  I2F R18, R28 ;  /* 0x0000001c00127306 */ /* 0x000f220000201400 */
[----:B------:R-:W-:Y:S01]  /*28d0*/  FSEL R55, R48, -INF , !P0 ;  /* 0xff80000030377808 */ /* 0x000fe20004000000 */
[----:B------:R-:W-:Y:S01]  /*28e0*/  FFMA.FTZ R19, R29, R0, R54 ;  /* 0x000000001d137223 */ /* 0x000fe20000010036 */
[----:B--2---:R-:W-:Y:S01]  /*28f0*/  HMMA.16816.F32 R76, R12, R24, R76 ;  /* 0x000000180c4c723c */ /* 0x004fe2000000184c */
[----:B------:R-:W-:-:S02]  /*2900*/  ISETP.GE.AND P0, PT, R8, R100, PT ;  /* 0x000000640800720c */ /* 0x000fc40003f06270 */
[----:B------:R-:W-:Y:S02]  /*2910*/  FSEL R37, R35, -INF , !P4 ;  /* 0xff80000023257808 */ /* 0x000fe40006000000 */
[----:B------:R-:W2:Y:S01]  /*2920*/  I2F R29, R30 ;  /* 0x0000001e001d7306 */ /* 0x000ea20000201400 */
[----:B-1----:R-:W-:Y:S01]  /*2930*/  IADD3 R8, R3, 0x29, RZ ;  /* 0x0000002903087810 */ /* 0x002fe20007ffe0ff */
[----:B---3--:R-:W-:Y:S01]  /*2940*/  FFMA.FTZ R32, R10, R0, R47 ;  /* 0x000000000a207223 */ /* 0x008fe2000001002f */
[CC--:B------:R-:W-:Y:S02]  /*2950*/  ISETP.GE.AND P4, PT, R28.reuse, R101.reuse, PT ;  /* 0x000000651c00720c */ /* 0x0c0fe40003f86270 */
[----:B------:R-:W-:Y:S02]  /*2960*/  ISETP.GE.AND P1, PT, R28, R100, PT ;  /* 0x000000641c00720c */ /* 0x000fe40003f26270 */
[----:B------:R-:W-:Y:S01]  /*2970*/  FSEL R19, R19, -INF , !P6 ;  /* 0xff80000013137808 */ /* 0x000fe20007000000 */
[----:B------:R-:W1:Y:S01]  /*2980*/  I2F R31, R16 ;  /* 0x00000010001f7306 */ /* 0x000e620000201400 */
[CC--:B----4-:R-:W-:Y:S01]  /*2990*/  FFMA.FTZ R49, R18.reuse, R0.reuse, R49 ;  /* 0x0000000012317223 */ /* 0x0d0fe20000010031 */
[----:B------:R-:W-:Y:S01]  /*29a0*/  FSEL R53, R53, -INF , !P2 ;  /* 0xff80000035357808 */ /* 0x000fe20005000000 */
[----:B------:R-:W-:Y:S01]  /*29b0*/  FFMA.FTZ R39, R18, R0, R51 ;  /* 0x0000000012277223 */ /* 0x000fe20000010033 */
[----:B------:R-:W-:Y:S01]  /*29c0*/  IADD3 R18, R3, 0x30, RZ ;  /* 0x0000003003127810 */ /* 0x000fe20007ffe0ff */
[----:B------:R-:W-:Y:S01]  /*29d0*/  HMMA.16816.F32 R72, R12, R26, R72 ;  /* 0x0000001a0c48723c */ /* 0x000fe20000001848 */
[----:B------:R-:W-:-:S02]  /*29e0*/  ISETP.GE.AND P6, PT, R30, R101, PT ;  /* 0x000000651e00720c */ /* 0x000fc40003fc6270 */
[----:B------:R-:W-:Y:S01]  /*29f0*/  ISETP.GE.AND P2, PT, R30, R100, PT ;  /* 0x000000641e00720c */ /* 0x000fe20003f46270 */
[-C--:B--2---:R-:W-:Y:S01]  /*2a00*/  FFMA.FTZ R28, R29, R0.reuse, R44 ;  /* 0x000000001d1c7223 */ /* 0x084fe2000001002c */
[----:B------:R-:W-:Y:S01]  /*2a10*/  IADD3 R24, R3, 0x31, RZ ;  /* 0x0000003103187810 */ /* 0x000fe20007ffe0ff */
[-C--:B------:R-:W-:Y:S01]  /*2a20*/  FFMA.FTZ R33, R29, R0.reuse, R46 ;  /* 0x000000001d217223 */ /* 0x080fe2000001002e */
[----:B------:R-:W-:Y:S01]  /*2a30*/  FSEL R39, R39, -INF , !P1 ;  /* 0xff80000027277808 */ /* 0x000fe20004800000 */
[-C--:B------:R-:W-:Y:S01]  /*2a40*/  FFMA.FTZ R30, R10, R0.reuse, R45 ;  /* 0x000000000a1e7223 */ /* 0x080fe2000001002d */
[----:B------:R-:W-:Y:S01]  /*2a50*/  FSEL R28, R28, -INF , !P6 ;  /* 0xff8000001c1c7808 */ /* 0x000fe20007000000 */
[----:B------:R-:W2:Y:S01]  /*2a60*/  I2F R10, R8 ;  /* 0x00000008000a7306 */ /* 0x000ea20000201400 */
[CC--:B-1----:R-:W-:Y:S01]  /*2a70*/  FFMA.FTZ R29, R31.reuse, R0.reuse, R40 ;  /* 0x000000001f1d7223 */ /* 0x0c2fe20000010028 */
[C---:B------:R-:W-:Y:S01]  /*2a80*/  ISETP.GE.AND P1, PT, R8.reuse, R101, PT ;  /* 0x000000650800720c */ /* 0x040fe20003f26270 */
[----:B------:R-:W-:Y:S01]  /*2a90*/  FFMA.FTZ R35, R31, R0, R42 ;  /* 0x000000001f237223 */ /* 0x000fe2000001002a */
[----:B------:R-:W-:-:S02]  /*2aa0*/  ISETP.GE.AND P6, PT, R8, R100, PT ;  /* 0x000000640800720c */ /* 0x000fc40003fc6270 */
[----:B------:R-:W-:Y:S02]  /*2ab0*/  FSEL R33, R33, -INF , !P2 ;  /* 0xff80000021217808 */ /* 0x000fe40005000000 */
[----:B------:R-:W1:Y:S01]  /*2ac0*/  I2F R31, R18 ;  /* 0x00000012001f7306 */ /* 0x000e620000201400 */
[----:B------:R-:W-:Y:S02]  /*2ad0*/  FSEL R11, R11, -INF , !P5 ;  /* 0xff8000000b0b7808 */ /* 0x000fe40006800000 */
[----:B------:R-:W-:Y:S02]  /*2ae0*/  FSEL R49, R49, -INF , !P4 ;  /* 0xff80000031317808 */ /* 0x000fe40006000000 */
[-C--:B------:R-:W-:Y:S02]  /*2af0*/  ISETP.GE.AND P2, PT, R18, R101.reuse, PT ;  /* 0x000000651200720c */ /* 0x080fe40003f46270 */
[----:B------:R-:W-:Y:S01]  /*2b00*/  ISETP.GE.AND P5, PT, R16, R101, PT ;  /* 0x000000651000720c */ /* 0x000fe20003fa6270 */
[----:B------:R-:W3:Y:S01]  /*2b10*/  I2F R8, R24 ;  /* 0x0000001800087306 */ /* 0x000ee20000201400 */
[----:B--2---:R-:W-:Y:S01]  /*2b20*/  FFMA.FTZ R43, R10, R0, R43 ;  /* 0x000000000a2b7223 */ /* 0x004fe2000001002b */
[----:B------:R-:W-:Y:S01]  /*2b30*/  ISETP.GE.AND P4, PT, R16, R100, PT ;  /* 0x000000641000720c */ /* 0x000fe20003f86270 */
[----:B------:R-:W-:Y:S01]  /*2b40*/  FFMA.FTZ R41, R10, R0, R41 ;  /* 0x000000000a297223 */ /* 0x000fe20000010029 */
[----:B------:R-:W-:-:S02]  /*2b50*/  IADD3 R16, R3, 0x38, RZ ;  /* 0x0000003803107810 */ /* 0x000fc40007ffe0ff */
[----:B------:R-:W-:Y:S01]  /*2b60*/  IADD3 R10, R3, 0x39, RZ ;  /* 0x00000039030a7810 */ /* 0x000fe20007ffe0ff */
[-C--:B-1----:R-:W-:Y:S01]  /*2b70*/  FFMA.FTZ R27, R31, R0.reuse, R76 ;  /* 0x000000001f1b7223 */ /* 0x082fe2000001004c */
[----:B------:R-:W-:Y:S01]  /*2b80*/  FSEL R87, R43, -INF , !P6 ;  /* 0xff8000002b577808 */ /* 0x000fe20007000000 */
[----:B------:R-:W1:Y:S01]  /*2b90*/  I2F R25, R3 ;  /* 0x0000000300197306 */ /* 0x000e620000201400 */
[----:B------:R-:W-:Y:S01]  /*2ba0*/  ISETP.GE.AND P6, PT, R3, R101, PT ;  /* 0x000000650300720c */ /* 0x000fe20003fc6270 */
[----:B------:R-:W-:Y:S01]  /*2bb0*/  FFMA.FTZ R34, R31, R0, R78 ;  /* 0x000000001f227223 */ /* 0x000fe2000001004e */
[----:B------:R-:W-:Y:S02]  /*2bc0*/  FSEL R27, R27, -INF , !P2 ;  /* 0xff8000001b1b7808 */ /* 0x000fe40005000000 */
[----:B------:R-:W-:Y:S01]  /*2bd0*/  ISETP.GE.AND P2, PT, R3, R100, PT ;  /* 0x000000640300720c */ /* 0x000fe20003f46270 */
[----:B---3--:R-:W-:Y:S01]  /*2be0*/  FFMA.FTZ R79, R8, R0, R79 ;  /* 0x00000000084f7223 */ /* 0x008fe2000001004f */
[----:B------:R-:W-:Y:S01]  /*2bf0*/  FSEL R29, R29, -INF , !P5 ;  /* 0xff8000001d1d7808 */ /* 0x000fe20006800000 */
[----:B------:R-:W2:Y:S01]  /*2c00*/  I2F R13, R16 ;  /* 0x00000010000d7306 */ /* 0x000ea20000201400 */
[----:B------:R-:W-:Y:S01]  /*2c10*/  ISETP.GE.AND P5, PT, R24, R100, PT ;  /* 0x000000641800720c */ /* 0x000fe20003fa6270 */
[----:B------:R-:W-:Y:S01]  /*2c20*/  FFMA.FTZ R31, R8, R0, R77 ;  /* 0x00000000081f7223 */ /* 0x000fe2000001004d */
[----:B------:R-:W-:-:S02]  /*2c30*/  FSEL R30, R30, -INF , !P3 ;  /* 0xff8000001e1e7808 */ /* 0x000fc40005800000 */
[----:B------:R-:W-:Y:S02]  /*2c40*/  FSEL R102, R79, -INF , !P5 ;  /* 0xff8000004f667808 */ /* 0x000fe40006800000 */
[----:B------:R-:W-:Y:S01]  /*2c50*/  ISETP.GE.AND P5, PT, R94, 0x2, PT ;  /* 0x000000025e00780c */ /* 0x000fe20003fa6270 */
[----:B------:R-:W3:Y:S01]  /*2c60*/  I2F R3, R10 ;  /* 0x0000000a00037306 */ /* 0x000ee20000201400 */
[----:B------:R-:W-:Y:S01]  /*2c70*/  FSEL R32, R32, -INF , !P0 ;  /* 0xff80000020207808 */ /* 0x000fe20004000000 */
[C---:B-1----:R-:W-:Y:S01]  /*2c80*/  FFMA.FTZ R20, R25.reuse, R0, R20 ;  /* 0x0000000019147223 */ /* 0x042fe20000010014 */
[----:B------:R-:W-:Y:S01]  /*2c90*/  ISETP.GE.AND P3, PT, R18, R100, PT ;  /* 0x000000641200720c */ /* 0x000fe20003f66270 */
[-C--:B------:R-:W-:Y:S01]  /*2ca0*/  FFMA.FTZ R8, R25, R0.reuse, R22 ;  /* 0x0000000019087223 */ /* 0x080fe20000010016 */
[----:B------:R-:W-:Y:S02]  /*2cb0*/  ISETP.GE.AND P0, PT, R24, R101, PT ;  /* 0x000000651800720c */ /* 0x000fe40003f06270 */
[----:B------:R-:W-:Y:S01]  /*2cc0*/  FSEL R35, R35, -INF , !P4 ;  /* 0xff80000023237808 */ /* 0x000fe20006000000 */
[-C--:B--2---:R-:W-:Y:S01]  /*2cd0*/  FFMA.FTZ R72, R13, R0.reuse, R72 ;  /* 0x000000000d487223 */ /* 0x084fe20000010048 */
[----:B------:R-:W-:Y:S01]  /*2ce0*/  FSEL R26, R41, -INF , !P1 ;  /* 0xff800000291a7808 */ /* 0x000fe20004800000 */
[----:B------:R-:W-:Y:S01]  /*2cf0*/  FFMA.FTZ R74, R13, R0, R74 ;  /* 0x000000000d4a7223 */ /* 0x000fe2000001004a */
[----:B------:R-:W-:-:S02]  /*2d00*/  FSEL R34, R34, -INF , !P3 ;  /* 0xff80000022227808 */ /* 0x000fc40005800000 */
[----:B------:R-:W-:Y:S02]  /*2d10*/  FSEL R31, R31, -INF , !P0 ;  /* 0xff8000001f1f7808 */ /* 0x000fe40004000000 */
[CC--:B------:R-:W-:Y:S01]  /*2d20*/  ISETP.GE.AND P4, PT, R16.reuse, R101.reuse, PT ;  /* 0x000000651000720c */ /* 0x0c0fe20003f86270 */
[CC--:B---3--:R-:W-:Y:S01]  /*2d30*/  FFMA.FTZ R73, R3.reuse, R0.reuse, R73 ;  /* 0x0000000003497223 */ /* 0x0c8fe20000010049 */
[----:B------:R-:W-:Y:S01]  /*2d40*/  BAR.SYNC.DEFER_BLOCKING 0x0 ;  /* 0x0000000000007b1d */ /* 0x000fe20000010000 */
[----:B------:R-:W-:Y:S01]  /*2d50*/  FFMA.FTZ R75, R3, R0, R75 ;  /* 0x00000000034b7223 */ /* 0x000fe2000001004b */
[-C--:B------:R-:W-:Y:S02]  /*2d60*/  ISETP.GE.AND P1, PT, R16, R100.reuse, PT ;  /* 0x000000641000720c */ /* 0x080fe40003f26270 */
        /* <DEDUP_REMOVED lines=66> */
.L_x_805:
[----:B------:R-:W-:Y:S05]  /*3190*/  BSYNC B0 ;  /* 0x0000000000007941 */ /* 0x000fea0003800000 */
.L_x_804:
[----:B------:R-:W0:Y:S02]  /*31a0*/  LDGDEPBAR ;  /* 0x00000000000079af */ /* 0x000e240000000000 */
.L_x_803:
[----:B------:R-:W-:Y:S01]  /*31b0*/  FMNMX.FTZ R10, R70, R23, !PT ;  /* 0x00000017460a7209 */ /* 0x000fe20007810000 */
[----:B------:R-:W-:Y:S01]  /*31c0*/  IMAD.WIDE.U32 R60, R93, -0x326172a9, RZ ;  /* 0xcd9e8d575d3c7825 */ /* 0x000fe200078e00ff */
[----:B-1----:R-:W-:Y:S01]  /*31d0*/  FMNMX.FTZ R12, R8, R7, !PT ;  /* 0x00000007080c7209 */ /* 0x002fe20007810000 */
[----:B------:R-:W-:Y:S01]  /*31e0*/  UIADD3 UR12, UR25, -0x4498517b, URZ ;  /* 0xbb67ae85190c7890 */ /* 0x000fe2000fffe03f */
        /* <DEDUP_REMOVED lines=21> */
[----:B------:R-:W-:Y:S01]  /*3340*/  IMAD.SHL.U32 R110, R5, 0x2, RZ ;  /* 0x00000002056e7824 */ /* 0x000fe200078e00ff */
[----:B------:R-:W-:Y:S01]  /*3350*/  FMNMX.FTZ R12, R39, R12, !PT ;  /* 0x0000000c270c7209 */ /* 0x000fe20007810000 */
[----:B------:R-:W-:Y:S01]  /*3360*/  IMAD R85, R6, 0x10000, R6 ;  /* 0x0001000006557824 */ /* 0x000fe200078e0206 */
[----:B------:R-:W-:Y:S01]  /*3370*/  FMNMX.FTZ R3, R28, R3, !PT ;  /* 0x000000031c037209 */ /* 0x000fe20007810000 */
[----:B------:R-:W-:Y:S01]  /*3380*/  IMAD R108, R4, 0x2, R110 ;  /* 0x00000002046c7824 */ /* 0x000fe200078e026e */
[----:B------:R-:W-:Y:S01]  /*3390*/  LOP3.LUT R95, R2, UR24, RZ, 0x3c, !PT ;  /* 0x00000018025f7c12 */ /* 0x000fe2000f8e3cff */
[----:B------:R-:W-:Y:S01]  /*33a0*/  LDSM.16.MT88.4 R40, [R110+0x6000] ;  /* 0x006000006e28783b */ /* 0x000fe20000004200 */
[----:B------:R-:W-:-:S02]  /*33b0*/  FMNMX.FTZ R10, R30, R3, !PT ;  /* 0x000000031e0a7209 */ /* 0x000fc40007810000 */
[----:B------:R-:W-:Y:S01]  /*33c0*/  LOP3.LUT R74, R61, R95, RZ, 0x3c, !PT ;  /* 0x0000005f3d4a7212 */ /* 0x000fe200078e3cff */
[----:B------:R-:W-:Y:S01]  /*33d0*/  IMAD.SHL.U32 R61, R88, 0x2, RZ ;  /* 0x00000002583d7824 */ /* 0x000fe200078e00ff */
[----:B------:R-:W-:Y:S01]  /*33e0*/  FMNMX.FTZ R3, R29, R10, !PT ;  /* 0x0000000a1d037209 */ /* 0x000fe20007810000 */
[----:B------:R-:W-:Y:S02]  /*33f0*/  LDSM.16.MT88.4 R64, [R108+0x7000] ;  /* 0x007000006c40783b */ /* 0x000fe40000004200 */
[----:B------:R-:W-:Y:S01]  /*3400*/  IMAD.WIDE.U32 R74, R74, -0x2daee0ad, RZ ;  /* 0xd2511f534a4a7825 */ /* 0x000fe200078e00ff */
        /* <DEDUP_REMOVED lines=10> */
[----:B------:R-:W-:Y:S01]  /*34b0*/  LOP3.LUT R2, R63, UR25, R61, 0x96, !PT ;  /* 0x000000193f027c12 */ /* 0x000fe2000f8e963d */
[----:B------:R-:W1:Y:S01]  /*34c0*/  SHFL.BFLY PT, R10, R15, 0x2, 0x1f ;  /* 0x0c401f000f0a7f89 */ /* 0x000e6200000e0000 */
[----:B------:R-:W-:Y:S02]  /*34d0*/  FMNMX.FTZ R12, R102, R13, !PT ;  /* 0x0000000d660c7209 */ /* 0x000fe40007810000 */
[----:B------:R-:W-:Y:S02]  /*34e0*/  LOP3.LUT R72, R75, UR12, R62, 0x96, !PT ;  /* 0x0000000c4b487c12 */ /* 0x000fe4000f8e963e */
[----:B------:R-:W-:Y:S02]  /*34f0*/  FMNMX.FTZ R12, R91, R12, !PT ;  /* 0x0000000c5b0c7209 */ /* 0x000fe40007810000 */
[----:B------:R-:W-:Y:S01]  /*3500*/  IADD3 R62, R61, 0x1, RZ ;  /* 0x000000013d3e7810 */ /* 0x000fe20007ffe0ff */
[----:B------:R-:W-:Y:S01]  /*3510*/  IMAD.WIDE.U32 R72, R72, -0x326172a9, RZ ;  /* 0xcd9e8d5748487825 */ /* 0x000fe200078e00ff */
[----:B------:R-:W-:-:S02]  /*3520*/  FMNMX.FTZ R12, R89, R12, !PT ;  /* 0x0000000c590c7209 */ /* 0x000fc40007810000 */
[----:B------:R-:W-:-:S03]  /*3530*/  LOP3.LUT R62, R63, UR25, R62, 0x96, !PT ;  /* 0x000000193f3e7c12 */ /* 0x000fc6000f8e963e */
[----:B------:R-:W2:Y:S02]  /*3540*/  SHFL.BFLY PT, R13, R12, 0x2, 0x1f ;  /* 0x0c401f000c0d7f89 */ /* 0x000ea400000e0000 */
[----:B------:R-:W-:Y:S01]  /*3550*/  IMAD.WIDE.U32 R62, R62, -0x326172a9, RZ ;  /* 0xcd9e8d573e3e7825 */ /* 0x000fe200078e00ff */
[----:B-1----:R-:W-:-:S03]  /*3560*/  FMNMX.FTZ R10, R15, R10, !PT ;  /* 0x0000000a0f0a7209 */ /* 0x002fc60007810000 */
[----:B------:R-:W-:Y:S02]  /*3570*/  IMAD.WIDE.U32 R14, R2, -0x326172a9, RZ ;  /* 0xcd9e8d57020e7825 */ /* 0x000fe400078e00ff */
[----:B------:R-:W1:Y:S03]  /*3580*/  SHFL.BFLY PT, R3, R10, 0x1, 0x1f ;  /* 0x0c201f000a037f89 */ /* 0x000e6600000e0000 */
[----:B------:R-:W-:Y:S02]  /*3590*/  LOP3.LUT R22, R73, UR11, R14, 0x96, !PT ;  /* 0x0000000b49167c12 */ /* 0x000fe4000f8e960e */
[----:B--2---:R-:W-:Y:S02]  /*35a0*/  FMNMX.FTZ R2, R12, R13, !PT ;  /* 0x0000000d0c027209 */ /* 0x004fe40007810000 */
[----:B-1----:R-:W-:Y:S02]  /*35b0*/  FMNMX.FTZ R3, R10, R3, !PT ;  /* 0x000000030a037209 */ /* 0x002fe40007810000 */
[----:B------:R-:W-:-:S02]  /*35c0*/  LOP3.LUT R10, R15, UR13, R60, 0x96, !PT ;  /* 0x0000000d0f0a7c12 */ /* 0x000fc4000f8e963c */
[C---:B------:R-:W-:Y:S01]  /*35d0*/  FSETP.NEU.FTZ.AND P0, PT, R3.reuse, -INF , PT ;  /* 0xff8000000300780b */ /* 0x040fe20003f1d000 */
[----:B------:R-:W-:Y:S01]  /*35e0*/  FMUL.FTZ R84, R3, c[0x0][0x23c] ;  /* 0x00008f0003547a20 */ /* 0x000fe20000410000 */
[----:B------:R-:W1:Y:S01]  /*35f0*/  SHFL.BFLY PT, R15, R2, 0x1, 0x1f ;  /* 0x0c201f00020f7f89 */ /* 0x000e6200000e0000 */
[----:B------:R-:W-:-:S03]  /*3600*/  IMAD.WIDE.U32 R24, R10, -0x2daee0ad, RZ ;  /* 0xd2511f530a187825 */ /* 0x000fc600078e00ff */
[----:B------:R-:W-:Y:S02]  /*3610*/  FSEL R84, R84, RZ, P0 ;  /* 0x000000ff54547208 */ /* 0x000fe40000000000 */
[----:B------:R-:W-:-:S03]  /*3620*/  LOP3.LUT R10, R25, UR10, R74, 0x96, !PT ;  /* 0x0000000a190a7c12 */ /* 0x000fc6000f8e964a */
[----:B------:R-:W-:Y:S02]  /*3630*/  FFMA.FTZ R69, R23, c[0x0][0x23c], -R84 ;  /* 0x00008f0017457a23 */ /* 0x000fe40000010854 */
[----:B------:R-:W-:-:S04]  /*3640*/  IMAD.WIDE.U32 R22, R22, -0x2daee0ad, RZ ;  /* 0xd2511f5316167825 */ /* 0x000fc800078e00ff */
[----:B------:R-:W-:Y:S01]  /*3650*/  IMAD.WIDE.U32 R12, R10, -0x326172a9, RZ ;  /* 0xcd9e8d570a0c7825 */ /* 0x000fe200078e00ff */
[----:B------:R-:W-:Y:S01]  /*3660*/  LOP3.LUT R24, R23, UR8, R24, 0x96, !PT ;  /* 0x0000000817187c12 */ /* 0x000fe2000f8e9618 */
[----:B------:R-:W-:Y:S02]  /*3670*/  MUFU.EX2 R69, R69 ;  /* 0x0000004500457308 */ /* 0x000fe40000000800 */
[----:B------:R-:W-:Y:S01]  /*3680*/  FFMA.FTZ R79, R17, c[0x0][0x23c], -R84 ;  /* 0x00008f00114f7a23 */ /* 0x000fe20000010854 */
[----:B------:R-:W-:Y:S01]  /*3690*/  LOP3.LUT R10, R13, UR9, R72, 0x96, !PT ;  /* 0x000000090d0a7c12 */ /* 0x000fe2000f8e9648 */
[----:B------:R-:W-:Y:S01]  /*36a0*/  IMAD.WIDE.U32 R24, R24, -0x326172a9, RZ ;  /* 0xcd9e8d5718187825 */ /* 0x000fe200078e00ff */
[----:B-1----:R-:W-:-:S03]  /*36b0*/  FMNMX.FTZ R2, R2, R15, !PT ;  /* 0x0000000f02027209 */ /* 0x002fc60007810000 */
[----:B------:R-:W-:Y:S01]  /*36c0*/  IMAD.WIDE.U32 R16, R10, -0x2daee0ad, RZ ;  /* 0xd2511f530a107825 */ /* 0x000fe200078e00ff */
[----:B------:R-:W-:Y:S01]  /*36d0*/  LOP3.LUT R12, R25, UR7, R12, 0x96, !PT ;  /* 0x00000007190c7c12 */ /* 0x000fe2000f8e960c */
[----:B------:R-:W-:Y:S01]  /*36e0*/  MUFU.EX2 R79, R79 ;  /* 0x0000004f004f7308 */ /* 0x000fe20000000800 */
[C---:B------:R-:W-:Y:S01]  /*36f0*/  FSETP.NEU.FTZ.AND P0, PT, R2.reuse, -INF , PT ;  /* 0xff8000000200780b */ /* 0x040fe20003f1d000 */
[----:B------:R-:W-:Y:S01]  /*3700*/  FMUL.FTZ R104, R2, c[0x0][0x23c] ;  /* 0x00008f0002687a20 */ /* 0x000fe20000410000 */
[----:B------:R-:W-:Y:S01]  /*3710*/  LOP3.LUT R10, R17, UR6, R22, 0x96, !PT ;  /* 0x00000006110a7c12 */ /* 0x000fe2000f8e9616 */
[----:B------:R-:W-:-:S03]  /*3720*/  IMAD.WIDE.U32 R12, R12, -0x2daee0ad, RZ ;  /* 0xd2511f530c0c7825 */ /* 0x000fc600078e00ff */
[----:B------:R-:W-:Y:S01]  /*3730*/  FSEL R104, R104, RZ, P0 ;  /* 0x000000ff68687208 */ /* 0x000fe20000000000 */
[----:B------:R-:W-:Y:S01]  /*3740*/  IMAD.WIDE.U32 R14, R10, -0x326172a9, RZ ;  /* 0xcd9e8d570a0e7825 */ /* 0x000fe200078e00ff */
[----:B------:R-:W-:-:S03]  /*3750*/  LOP3.LUT R13, R13, UR4, R16, 0x96, !PT ;  /* 0x000000040d0d7c12 */ /* 0x000fc6000f8e9610 */
[----:B------:R-:W-:Y:S01]  /*3760*/  FFMA.FTZ R78, R57, c[0x0][0x23c], -R84 ;  /* 0x00008f00394e7a23 */ /* 0x000fe20000010854 */
[----:B------:R-:W-:Y:S01]  /*3770*/  LOP3.LUT R24, R15, UR5, R24, 0x96, !PT ;  /* 0x000000050f187c12 */ /* 0x000fe2000f8e9618 */
[----:B------:R-:W-:-:S04]  /*3780*/  IMAD.WIDE.U32 R16, R13, -0x326172a9, RZ ;  /* 0xcd9e8d570d107825 */ /* 0x000fc800078e00ff */
[----:B------:R-:W1:Y:S01]  /*3790*/  MUFU.EX2 R78, R78 ;  /* 0x0000004e004e7308 */ /* 0x000e620000000800 */
[C---:B------:R-:W-:Y:S01]  /*37a0*/  LOP3.LUT R15, R16.reuse, 0xffff, RZ, 0xc0, !PT ;  /* 0x0000ffff100f7812 */ /* 0x040fe200078ec0ff */
[----:B------:R-:W-:Y:S01]  /*37b0*/  FFMA.FTZ R86, R21, c[0x0][0x23c], -R104 ;  /* 0x00008f0015567a23 */ /* 0x000fe20000010868 */
[----:B------:R-:W-:Y:S01]  /*37c0*/  LOP3.LUT R18, R16, 0xff, RZ, 0xc0, !PT ;  /* 0x000000ff10127812 */ /* 0x000fe200078ec0ff */
[----:B------:R-:W-:Y:S01]  /*37d0*/  IMAD.WIDE.U32 R24, R24, -0x2daee0ad, RZ ;  /* 0xd2511f5318187825 */ /* 0x000fe200078e00ff */
[----:B------:R-:W-:Y:S02]  /*37e0*/  SHF.R.U32.HI R21, RZ, 0x8, R15 ;  /* 0x00000008ff157819 */ /* 0x000fe4000001160f */
[----:B------:R-:W-:Y:S01]  /*37f0*/  LOP3.LUT R14, R17, UR15, R14, 0x96, !PT ;  /* 0x0000000f110e7c12 */ /* 0x000fe2000f8e960e */
[--C-:B------:R-:W-:Y:S01]  /*3800*/  FFMA.FTZ R22, R55, c[0x0][0x23c], -R84.reuse ;  /* 0x00008f0037167a23 */ /* 0x100fe20000010854 */
[----:B------:R-:W-:Y:S01]  /*3810*/  PRMT R18, R18, 0x5410, R21 ;  /* 0x0000541012127816 */ /* 0x000fe20000000015 */
[--C-:B------:R-:W-:Y:S01]  /*3820*/  FFMA.FTZ R21, R49, c[0x0][0x23c], -R84.reuse ;  /* 0x00008f0031157a23 */ /* 0x100fe20000010854 */
[----:B------:R-:W-:Y:S01]  /*3830*/  LOP3.LUT R20, R14, 0xffff, RZ, 0xc0, !PT ;  /* 0x0000ffff0e147812 */ /* 0x000fe200078ec0ff */
[----:B------:R-:W2:Y:S01]  /*3840*/  LDSM.16.MT88.4 R48, [R108+0x6000] ;  /* 0x006000006c30783b */ /* 0x000ea20000004200 */
[----:B------:R-:W-:Y:S01]  /*3850*/  FFMA.FTZ R70, R70, c[0x0][0x23c], -R84 ;  /* 0x00008f0046467a23 */ /* 0x000fe20000010854 */
[----:B------:R-:W-:Y:S01]  /*3860*/  LOP3.LUT R10, R25, UR14, R12, 0x96, !PT ;  /* 0x0000000e190a7c12 */ /* 0x000fe2000f8e960c */
[--C-:B------:R-:W-:Y:S01]  /*3870*/  FFMA.FTZ R68, R8, c[0x0][0x23c], -R104.reuse ;  /* 0x00008f0008447a23 */ /* 0x100fe20000010868 */
[C---:B------:R-:W-:Y:S01]  /*3880*/  LOP3.LUT R5, R24.reuse, 0xffff, RZ, 0xc0, !PT ;  /* 0x0000ffff18057812 */ /* 0x040fe200078ec0ff */
[----:B------:R-:W-:Y:S01]  /*3890*/  FFMA.FTZ R71, R7, c[0x0][0x23c], -R104 ;  /* 0x00008f0007477a23 */ /* 0x000fe20000010868 */
[----:B------:R-:W-:Y:S01]  /*38a0*/  LOP3.LUT R12, R24, 0xff, RZ, 0xc0, !PT ;  /* 0x000000ff180c7812 */ /* 0x000fe200078ec0ff */
[----:B------:R-:W-:Y:S01]  /*38b0*/  FFMA.FTZ R106, R59, c[0x0][0x23c], -R84 ;  /* 0x00008f003b6a7a23 */ /* 0x000fe20000010854 */
[----:B------:R-:W-:Y:S01]  /*38c0*/  SHF.R.U32.HI R13, RZ, 0x10, R24 ;  /* 0x00000010ff0d7819 */ /* 0x000fe20000011618 */
[----:B------:R-:W-:Y:S01]  /*38d0*/  FFMA.FTZ R23, R53, c[0x0][0x23c], -R84 ;  /* 0x00008f0035177a23 */ /* 0x000fe20000010854 */
[----:B------:R-:W-:Y:S01]  /*38e0*/  SHF.R.U32.HI R8, RZ, 0x18, R24 ;  /* 0x00000018ff087819 */ /* 0x000fe20000011618 */
[----:B------:R-:W-:Y:S01]  /*38f0*/  MUFU.EX2 R22, R22 ;  /* 0x0000001600167308 */ /* 0x000fe20000000800 */
[----:B------:R-:W-:Y:S01]  /*3900*/  LOP3.LUT R15, R14, 0xff, RZ, 0xc0, !PT ;  /* 0x000000ff0e0f7812 */ /* 0x000fe200078ec0ff */
[----:B------:R-:W-:Y:S01]  /*3910*/  FFMA.FTZ R103, R19, c[0x0][0x23c], -R104 ;  /* 0x00008f0013677a23 */ /* 0x000fe20000010868 */
[----:B------:R-:W-:Y:S01]  /*3920*/  SHF.R.U32.HI R20, RZ, 0x8, R20 ;  /* 0x00000008ff147819 */ /* 0x000fe20000011614 */
[--C-:B------:R-:W-:Y:S01]  /*3930*/  FFMA.FTZ R24, R9, c[0x0][0x23c], -R104.reuse ;  /* 0x00008f0009187a23 */ /* 0x100fe20000010868 */
[--C-:B------:R-:W-:Y:S01]  /*3940*/  HSET2.LE.AND R18, R18, R85.reuse, PT ;  /* 0x0000005512127233 */ /* 0x100fe20003803000 */
[----:B------:R-:W-:Y:S01]  /*3950*/  FFMA.FTZ R105, R37, c[0x0][0x23c], -R104 ;  /* 0x00008f0025697a23 */ /* 0x000fe20000010868 */
[----:B------:R-:W-:Y:S01]  /*3960*/  PRMT R4, R15, 0x5410, R20 ;  /* 0x000054100f047816 */ /* 0x000fe20000000014 */
[----:B------:R-:W3:Y:S01]  /*3970*/  MUFU.EX2 R21, R21 ;  /* 0x0000001500157308 */ /* 0x000ee20000000800 */
[----:B-1----:R-:W-:Y:S01]  /*3980*/  F2FP.PACK_AB R15, R78, R79 ;  /* 0x0000004f4e0f723e */ /* 0x002fe200000000ff */
[----:B------:R-:W1:Y:S01]  /*3990*/  LDSM.16.MT88.4 R56, [R110+0x7000] ;  /* 0x007000006e38783b */ /* 0x000e620000004200 */
[----:B------:R-:W-:Y:S01]  /*39a0*/  SHF.R.U32.HI R5, RZ, 0x8, R5 ;  /* 0x00000008ff057819 */ /* 0x000fe20000011605 */
[----:B------:R-:W-:Y:S01]  /*39b0*/  FFMA.FTZ R25, R11, c[0x0][0x23c], -R104 ;  /* 0x00008f000b197a23 */ /* 0x000fe20000010868 */
[----:B------:R-:W-:Y:S01]  /*39c0*/  SHF.R.U32.HI R6, RZ, 0x10, R14 ;  /* 0x00000010ff067819 */ /* 0x000fe2000001160e */
[----:B------:R-:W-:Y:S01]  /*39d0*/  FFMA.FTZ R20, R39, c[0x0][0x23c], -R104 ;  /* 0x00008f0027147a23 */ /* 0x000fe20000010868 */
[----:B------:R-:W-:Y:S01]  /*39e0*/  SHF.R.U32.HI R7, RZ, 0x18, R14 ;  /* 0x00000018ff077819 */ /* 0x000fe2000001160e */
[----:B------:R-:W4:Y:S01]  /*39f0*/  MUFU.EX2 R70, R70 ;  /* 0x0000004600467308 */ /* 0x000f220000000800 */
[----:B------:R-:W-:Y:S01]  /*3a00*/  LOP3.LUT R82, R18, R15, RZ, 0xc0, !PT ;  /* 0x0000000f12527212 */ /* 0x000fe200078ec0ff */
[--C-:B------:R-:W-:Y:S01]  /*3a10*/  HSET2.LE.AND R4, R4, R85.reuse, PT ;  /* 0x0000005504047233 */ /* 0x100fe20003803000 */
[----:B------:R-:W-:Y:S01]  /*3a20*/  LOP3.LUT R14, R10, 0xffff, RZ, 0xc0, !PT ;  /* 0x0000ffff0a0e7812 */ /* 0x000fe200078ec0ff */
[----:B------:R-:W-:Y:S01]  /*3a30*/  FFMA.FTZ R131, R30, c[0x0][0x23c], -R84 ;  /* 0x00008f001e837a23 */ /* 0x000fe20000010854 */
[----:B------:R-:W-:Y:S01]  /*3a40*/  SHF.R.U32.HI R15, RZ, 0x10, R10 ;  /* 0x00000010ff0f7819 */ /* 0x000fe2000001160a */
[----:B------:R-:W-:Y:S01]  /*3a50*/  FFMA.FTZ R30, R29, c[0x0][0x23c], -R84 ;  /* 0x00008f001d1e7a23 */ /* 0x000fe20000010854 */
[----:B------:R-:W-:Y:S01]  /*3a60*/  PRMT R12, R12, 0x5410, R5 ;  /* 0x000054100c0c7816 */ /* 0x000fe20000000005 */
[----:B------:R-:W-:Y:S01]  /*3a70*/  MUFU.EX2 R68, R68 ;  /* 0x0000004400447308 */ /* 0x000fe20000000800 */
[----:B------:R-:W-:Y:S01]  /*3a80*/  SHF.R.U32.HI R17, RZ, 0x10, R16 ;  /* 0x00000010ff117819 */ /* 0x000fe20000011610 */
[--C-:B------:R-:W-:Y:S01]  /*3a90*/  FFMA.FTZ R29, R26, c[0x0][0x23c], -R84.reuse ;  /* 0x00008f001a1d7a23 */ /* 0x100fe20000010854 */
[----:B------:R-:W-:Y:S01]  /*3aa0*/  LOP3.LUT R6, R6, 0xff, RZ, 0xc0, !PT ;  /* 0x000000ff06067812 */ /* 0x000fe200078ec0ff */
[----:B------:R-:W-:Y:S01]  /*3ab0*/  HSET2.LE.AND R12, R12, R85, PT ;  /* 0x000000550c0c7233 */ /* 0x000fe20003803000 */
[----:B------:R-:W-:Y:S01]  /*3ac0*/  LOP3.LUT R11, R13, 0xff, RZ, 0xc0, !PT ;  /* 0x000000ff0d0b7812 */ /* 0x000fe200078ec0ff */
[----:B------:R-:W-:Y:S01]  /*3ad0*/  FFMA.FTZ R26, R77, c[0x0][0x23c], -R84 ;  /* 0x00008f004d1a7a23 */ /* 0x000fe20000010854 */
[----:B------:R-:W-:Y:S01]  /*3ae0*/  LOP3.LUT R9, R10, 0xff, RZ, 0xc0, !PT ;  /* 0x000000ff0a097812 */ /* 0x000fe200078ec0ff */
[----:B------:R-:W5:Y:S01]  /*3af0*/  MUFU.EX2 R71, R71 ;  /* 0x0000004700477308 */ /* 0x000f620000000800 */
[----:B------:R-:W-:Y:S01]  /*3b00*/  SHF.R.U32.HI R13, RZ, 0x18, R10 ;  /* 0x00000018ff0d7819 */ /* 0x000fe2000001160a */
[----:B------:R-:W-:Y:S01]  /*3b10*/  FFMA.FTZ R133, R76, c[0x0][0x23c], -R84 ;  /* 0x00008f004c857a23 */ /* 0x000fe20000010854 */
[----:B------:R-:W-:Y:S01]  /*3b20*/  SHF.R.U32.HI R14, RZ, 0x8, R14 ;  /* 0x00000008ff0e7819 */ /* 0x000fe2000001160e */
[----:B------:R-:W-:Y:S01]  /*3b30*/  FFMA.FTZ R34, R34, c[0x0][0x23c], -R104 ;  /* 0x00008f0022227a23 */ /* 0x000fe20000010868 */
[----:B------:R-:W-:-:S02]  /*3b40*/  LOP3.LUT R10, R15, 0xff, RZ, 0xc0, !PT ;  /* 0x000000ff0f0a7812 */ /* 0x000fc400078ec0ff */
[----:B------:R-:W-:Y:S01]  /*3b50*/  SHF.R.U32.HI R16, RZ, 0x18, R16 ;  /* 0x00000018ff107819 */ /* 0x000fe20000011610 */
[----:B------:R-:W-:Y:S01]  /*3b60*/  MUFU.EX2 R106, R106 ;  /* 0x0000006a006a7308 */ /* 0x000fe20000000800 */
[----:B------:R-:W-:Y:S02]  /*3b70*/  LOP3.LUT R17, R17, 0xff, RZ, 0xc0, !PT ;  /* 0x000000ff11117812 */ /* 0x000fe400078ec0ff */
[----:B------:R-:W-:Y:S02]  /*3b80*/  PRMT R6, R6, 0x5410, R7 ;  /* 0x0000541006067816 */ /* 0x000fe40000000007 */
[----:B------:R-:W-:Y:S02]  /*3b90*/  PRMT R44, R11, 0x5410, R8 ;  /* 0x000054100b2c7816 */ /* 0x000fe40000000008 */
[----:B---3--:R-:W-:Y:S01]  /*3ba0*/  F2FP.PACK_AB R15, R21, R22 ;  /* 0x00000016150f723e */ /* 0x008fe200000000ff */
[----:B------:R-:W3:Y:S01]  /*3bb0*/  MUFU.EX2 R23, R23 ;  /* 0x0000001700177308 */ /* 0x000ee20000000800 */
[----:B------:R-:W-:Y:S01]  /*3bc0*/  PRMT R8, R9, 0x5410, R14 ;  /* 0x0000541009087816 */ /* 0x000fe2000000000e */
[----:B------:R-:W-:Y:S01]  /*3bd0*/  HSET2.LE.AND R6, R6, R85, PT ;  /* 0x0000005506067233 */ /* 0x000fe20003803000 */
[----:B------:R-:W-:-:S02]  /*3be0*/  PRMT R10, R10, 0x5410, R13 ;  /* 0x000054100a0a7816 */ /* 0x000fc4000000000d */
[----:B------:R-:W-:Y:S02]  /*3bf0*/  PRMT R16, R17, 0x5410, R16 ;  /* 0x0000541011107816 */ /* 0x000fe40000000010 */
[----:B----4-:R-:W-:Y:S01]  /*3c00*/  F2FP.PACK_AB R7, R69, R70 ;  /* 0x000000464507723e */ /* 0x010fe200000000ff */
[----:B------:R-:W-:Y:S01]  /*3c10*/  MUFU.EX2 R103, R103 ;  /* 0x0000006700677308 */ /* 0x000fe20000000800 */
[----:B------:R-:W-:Y:S01]  /*3c20*/  LOP3.LUT R14, R12, R15, RZ, 0xc0, !PT ;  /* 0x0000000f0c0e7212 */ /* 0x000fe200078ec0ff */
[--C-:B------:R-:W-:Y:S01]  /*3c30*/  HSET2.LE.AND R12, R8, R85.reuse, PT ;  /* 0x00000055080c7233 */ /* 0x100fe20003803000 */
[----:B-----5:R-:W-:Y:S01]  /*3c40*/  F2FP.PACK_AB R81, R71, R68 ;  /* 0x000000444751723e */ /* 0x020fe200000000ff */
[--C-:B------:R-:W-:Y:S01]  /*3c50*/  HSET2.LE.AND R13, R10, R85.reuse, PT ;  /* 0x000000550a0d7233 */ /* 0x100fe20003803000 */
[----:B------:R-:W-:Y:S01]  /*3c60*/  LOP3.LUT R80, R4, R7, RZ, 0xc0, !PT ;  /* 0x0000000704507212 */ /* 0x000fe200078ec0ff */
[--C-:B------:R-:W-:Y:S01]  /*3c70*/  HSET2.LE.AND R16, R16, R85.reuse, PT ;  /* 0x0000005510107233 */ /* 0x100fe20003803000 */
[----:B------:R-:W-:Y:S01]  /*3c80*/  LOP3.LUT R81, R6, R81, RZ, 0xc0, !PT ;  /* 0x0000005106517212 */ /* 0x000fe200078ec0ff */
[----:B------:R-:W4:Y:S01]  /*3c90*/  MUFU.EX2 R24, R24 ;  /* 0x0000001800187308 */ /* 0x000f220000000800 */
[----:B---3--:R-:W-:Y:S01]  /*3ca0*/  F2FP.PACK_AB R9, R23, R106 ;  /* 0x0000006a1709723e */ /* 0x008fe200000000ff */
[----:B------:R-:W3:Y:S01]  /*3cb0*/  LDSM.16.MT88.4 R4, [R108+0x6400] ;  /* 0x006400006c04783b */ /* 0x000ee20000004200 */
[----:B------:R-:W-:-:S02]  /*3cc0*/  HSET2.LE.AND R15, R44, R85, PT ;  /* 0x000000552c0f7233 */ /* 0x000fc40003803000 */
[----:B------:R-:W-:-:S03]  /*3cd0*/  LOP3.LUT R12, R12, R9, RZ, 0xc0, !PT ;  /* 0x000000090c0c7212 */ /* 0x000fc600078ec0ff */
[----:B------:R-:W-:Y:S08]  /*3ce0*/  MUFU.EX2 R86, R86 ;  /* 0x0000005600567308 */ /* 0x000ff00000000800 */
[----:B------:R-:W5:Y:S01]  /*3cf0*/  MUFU.EX2 R105, R105 ;  /* 0x0000006900697308 */ /* 0x000f620000000800 */
[----:B----4-:R-:W-:-:S04]  /*3d00*/  F2FP.PACK_AB R8, R24, R103 ;  /* 0x000000671808723e */ /* 0x010fc800000000ff */
[----:B------:R-:W-:Y:S02]  /*3d10*/  LOP3.LUT R13, R13, R8, RZ, 0xc0, !PT ;  /* 0x000000080d0d7212 */ /* 0x000fe400078ec0ff */
[----:B------:R-:W4:Y:S01]  /*3d20*/  LDSM.16.MT88.4 R8, [R110+0x7400] ;  /* 0x007400006e08783b */ /* 0x000f220000004200 */
[----:B------:R-:W-:Y:S08]  /*3d30*/  MUFU.EX2 R25, R25 ;  /* 0x0000001900197308 */ /* 0x000ff00000000800 */
[----:B------:R-:W1:Y:S01]  /*3d40*/  MUFU.EX2 R20, R20 ;  /* 0x0000001400147308 */ /* 0x000e620000000800 */
[----:B-----5:R-:W-:-:S04]  /*3d50*/  F2FP.PACK_AB R83, R105, R86 ;  /* 0x000000566953723e */ /* 0x020fc800000000ff */
[----:B------:R-:W-:Y:S02]  /*3d60*/  LOP3.LUT R83, R16, R83, RZ, 0xc0, !PT ;  /* 0x0000005310537212 */ /* 0x000fe400078ec0ff */
[----:B------:R-:W5:Y:S01]  /*3d70*/  LDSM.16.MT88.4 R16, [R110+0x6400] ;  /* 0x006400006e10783b */ /* 0x000f620000004200 */
[----:B------:R-:W-:Y:S04]  /*3d80*/  MUFU.EX2 R30, R30 ;  /* 0x0000001e001e7308 */ /* 0x000fe80000000800 */
[C---:B--2---:R-:W-:Y:S04]  /*3d90*/  HMMA.16816.F32 R44, R80.reuse, R48, RZ ;  /* 0x00000030502c723c */ /* 0x044fe800000018ff */
[----:B------:R-:W-:Y:S03]  /*3da0*/  MUFU.EX2 R29, R29 ;  /* 0x0000001d001d7308 */ /* 0x000fe60000000800 */
[----:B-1----:R-:W-:Y:S01]  /*3db0*/  F2FP.PACK_AB R48, R20, R25 ;  /* 0x000000191430723e */ /* 0x002fe200000000ff */
[C---:B------:R-:W-:Y:S03]  /*3dc0*/  HMMA.16816.F32 R52, R80.reuse, R56, RZ ;  /* 0x000000385034723c */ /* 0x040fe600000018ff */
[----:B------:R-:W-:Y:S01]  /*3dd0*/  LOP3.LUT R15, R15, R48, RZ, 0xc0, !PT ;  /* 0x000000300f0f7212 */ /* 0x000fe200078ec0ff */
[----:B------:R-:W-:Y:S04]  /*3de0*/  MUFU.EX2 R26, R26 ;  /* 0x0000001a001a7308 */ /* 0x000fe80000000800 */
[C---:B------:R-:W-:Y:S04]  /*3df0*/  HMMA.16816.F32 R48, R80.reuse, R50, RZ ;  /* 0x000000325030723c */ /* 0x040fe800000018ff */
[----:B------:R-:W-:Y:S04]  /*3e00*/  MUFU.EX2 R133, R133 ;  /* 0x0000008500857308 */ /* 0x000fe80000000800 */
[----:B------:R-:W-:Y:S04]  /*3e10*/  HMMA.16816.F32 R56, R80, R58, RZ ;  /* 0x0000003a5038723c */ /* 0x000fe800000018ff */
[----:B------:R-:W-:Y:S04]  /*3e20*/  MUFU.EX2 R34, R34 ;  /* 0x0000002200227308 */ /* 0x000fe80000000800 */
[C---:B---3--:R-:W-:Y:S08]  /*3e30*/  HMMA.16816.F32 R44, R12.reuse, R4, R44 ;  /* 0x000000040c2c723c */ /* 0x048ff0000000182c */
[----:B------:R-:W-:Y:S01]  /*3e40*/  HMMA.16816.F32 R48, R12, R6, R48 ;  /* 0x000000060c30723c */ /* 0x000fe20000001830 */
[----:B------:R-:W1:Y:S07]  /*3e50*/  LDSM.16.MT88.4 R4, [R108+0x7400] ;  /* 0x007400006c04783b */ /* 0x000e6e0000004200 */
[----:B------:R-:W-:Y:S08]  /*3e60*/  HMMA.16816.F32 R36, R80, R40, RZ ;  /* 0x000000285024723c */ /* 0x000ff000000018ff */
[C---:B----4-:R-:W-:Y:S07]  /*3e70*/  HMMA.16816.F32 R52, R12.reuse, R8, R52 ;  /* 0x000000080c34723c */ /* 0x050fee0000001834 */
[----:B------:R-:W-:Y:S01]  /*3e80*/  LOP3.LUT R8, R63, UR13, R60, 0x96, !PT ;  /* 0x0000000d3f087c12 */ /* 0x000fe2000f8e963c */
[----:B------:R-:W-:Y:S04]  /*3e90*/  HMMA.16816.F32 R56, R12, R10, R56 ;  /* 0x0000000a0c38723c */ /* 0x000fe80000001838 */
[----:B------:R-:W-:-:S03]  /*3ea0*/  IMAD.WIDE.U32 R8, R8, -0x2daee0ad, RZ ;  /* 0xd2511f5308087825 */ /* 0x000fc600078e00ff */
[----:B------:R-:W-:Y:S01]  /*3eb0*/  LOP3.LUT R10, R73, UR11, R62, 0x96, !PT ;  /* 0x0000000b490a7c12 */ /* 0x000fe2000f8e963e */
[----:B-----5:R-:W-:Y:S01]  /*3ec0*/  HMMA.16816.F32 R36, R12, R16, R36 ;  /* 0x000000100c24723c */ /* 0x020fe20000001824 */
[----:B------:R-:W-:-:S03]  /*3ed0*/  LOP3.LUT R74, R9, UR10, R74, 0x96, !PT ;  /* 0x0000000a094a7c12 */ /* 0x000fc6000f8e964a */
[----:B------:R-:W-:-:S04]  /*3ee0*/  IMAD.WIDE.U32 R10, R10, -0x2daee0ad, RZ ;  /* 0xd2511f530a0a7825 */ /* 0x000fc800078e00ff */
[----:B------:R-:W-:Y:S01]  /*3ef0*/  HMMA.16816.F32 R60, R80, R64, RZ ;  /* 0x00000040503c723c */ /* 0x000fe200000018ff */
[----:B------:R-:W-:Y:S01]  /*3f00*/  IMAD.WIDE.U32 R74, R74, -0x326172a9, RZ ;  /* 0xcd9e8d574a4a7825 */ /* 0x000fe200078e00ff */
[----:B------:R-:W-:-:S04]  /*3f10*/  LOP3.LUT R8, R11, UR8, R8, 0x96, !PT ;  /* 0x000000080b087c12 */ /* 0x000fc8000f8e9608 */
[----:B------:R-:W-:Y:S01]  /*3f20*/  LOP3.LUT R72, R75, UR9, R72, 0x96, !PT ;  /* 0x000000094b487c12 */ /* 0x000fe2000f8e9648 */
[----:B------:R-:W-:Y:S01]  /*3f30*/  IMAD.WIDE.U32 R16, R8, -0x326172a9, RZ ;  /* 0xcd9e8d5708107825 */ /* 0x000fe200078e00ff */
[----:B------:R-:W-:Y:S03]  /*3f40*/  HMMA.16816.F32 R40, R80, R42, RZ ;  /* 0x0000002a5028723c */ /* 0x000fe600000018ff */
[----:B------:R-:W-:Y:S01]  /*3f50*/  IMAD.WIDE.U32 R72, R72, -0x2daee0ad, RZ ;  /* 0xd2511f5348487825 */ /* 0x000fe200078e00ff */
[----:B------:R-:W-:-:S04]  /*3f60*/  LOP3.LUT R8, R17, UR7, R74, 0x96, !PT ;  /* 0x0000000711087c12 */ /* 0x000fc8000f8e964a */
[----:B------:R-:W-:Y:S01]  /*3f70*/  HMMA.16816.F32 R64, R80, R66, RZ ;  /* 0x000000425040723c */ /* 0x000fe200000018ff */
[----:B------:R-:W-:Y:S01]  /*3f80*/  LOP3.LUT R10, R73, UR6, R10, 0x96, !PT ;  /* 0x00000006490a7c12 */ /* 0x000fe2000f8e960a */
[----:B------:R-:W-:-:S04]  /*3f90*/  IMAD.WIDE.U32 R8, R8, -0x2daee0ad, RZ ;  /* 0xd2511f5308087825 */ /* 0x000fc800078e00ff */
[----:B------:R-:W-:Y:S02]  /*3fa0*/  IMAD.WIDE.U32 R10, R10, -0x326172a9, RZ ;  /* 0xcd9e8d570a0a7825 */ /* 0x000fe400078e00ff */
[----:B-1----:R-:W-:Y:S03]  /*3fb0*/  HMMA.16816.F32 R60, R12, R4, R60 ;  /* 0x000000040c3c723c */ /* 0x002fe6000000183c */
[----:B------:R-:W-:-:S04]  /*3fc0*/  LOP3.LUT R16, R11, UR5, R16, 0x96, !PT ;  /* 0x000000050b107c12 */ /* 0x000fc8000f8e9610 */
[----:B------:R-:W-:Y:S01]  /*3fd0*/  LOP3.LUT R4, R9, UR4, R72, 0x96, !PT ;  /* 0x0000000409047c12 */ /* 0x000fe2000f8e9648 */
[----:B------:R-:W-:Y:S01]  /*3fe0*/  IMAD.WIDE.U32 R72, R16, -0x2daee0ad, RZ ;  /* 0xd2511f5310487825 */ /* 0x000fe200078e00ff */
[C---:B------:R-:W-:Y:S03]  /*3ff0*/  HMMA.16816.F32 R40, R12.reuse, R18, R40 ;  /* 0x000000120c28723c */ /* 0x040fe60000001828 */
[----:B------:R-:W-:Y:S01]  /*4000*/  IMAD.WIDE.U32 R4, R4, -0x326172a9, RZ ;  /* 0xcd9e8d5704047825 */ /* 0x000fe200078e00ff */
[----:B------:R-:W-:Y:S02]  /*4010*/  LOP3.LUT R9, R72, 0xffff, RZ, 0xc0, !PT ;  /* 0x0000ffff48097812 */ /* 0x000fe400078ec0ff */
[----:B------:R-:W-:Y:S02]  /*4020*/  SHF.R.U32.HI R16, RZ, 0x10, R72 ;  /* 0x00000010ff107819 */ /* 0x000fe40000011648 */
[----:B------:R-:W-:Y:S01]  /*4030*/  HMMA.16816.F32 R64, R12, R6, R64 ;  /* 0x000000060c40723c */ /* 0x000fe20000001840 */
[----:B------:R-:W-:-:S02]  /*4040*/  LOP3.LUT R11, R5, UR15, R10, 0x96, !PT ;  /* 0x0000000f050b7c12 */ /* 0x000fc4000f8e960a */
[----:B------:R-:W-:Y:S02]  /*4050*/  LOP3.LUT R19, R4, 0xffff, RZ, 0xc0, !PT ;  /* 0x0000ffff04137812 */ /* 0x000fe400078ec0ff */
[----:B------:R-:W-:Y:S02]  /*4060*/  LOP3.LUT R5, R73, UR14, R8, 0x96, !PT ;  /* 0x0000000e49057c12 */ /* 0x000fe4000f8e9608 */
[----:B------:R-:W-:Y:S02]  /*4070*/  LOP3.LUT R6, R72, 0xff, RZ, 0xc0, !PT ;  /* 0x000000ff48067812 */ /* 0x000fe400078ec0ff */
[----:B------:R-:W-:Y:S02]  /*4080*/  SHF.R.U32.HI R7, RZ, 0x18, R72 ;  /* 0x00000018ff077819 */ /* 0x000fe40000011648 */
[----:B------:R-:W1:Y:S01]  /*4090*/  LDSM.16.MT88.4 R72, [R110+0x8000] ;  /* 0x008000006e48783b */ /* 0x000e620000004200 */
[----:B------:R-:W-:Y:S02]  /*40a0*/  SHF.R.U32.HI R130, RZ, 0x10, R4 ;  /* 0x00000010ff827819 */ /* 0x000fe40000011604 */
[----:B------:R-:W-:-:S02]  /*40b0*/  LOP3.LUT R16, R16, 0xff, RZ, 0xc0, !PT ;  /* 0x000000ff10107812 */ /* 0x000fc400078ec0ff */
[----:B------:R-:W-:Y:S02]  /*40c0*/  SHF.R.U32.HI R17, RZ, 0x18, R4 ;  /* 0x00000018ff117819 */ /* 0x000fe40000011604 */
[----:B------:R-:W-:Y:S02]  /*40d0*/  LOP3.LUT R130, R130, 0xff, RZ, 0xc0, !PT ;  /* 0x000000ff82827812 */ /* 0x000fe400078ec0ff */
[----:B------:R-:W-:Y:S02]  /*40e0*/  PRMT R16, R16, 0x5410, R7 ;  /* 0x0000541010107816 */ /* 0x000fe40000000007 */
[----:B------:R-:W-:Y:S02]  /*40f0*/  LOP3.LUT R7, R5, 0xffff, RZ, 0xc0, !PT ;  /* 0x0000ffff05077812 */ /* 0x000fe400078ec0ff */
[----:B------:R-:W-:Y:S01]  /*4100*/  LOP3.LUT R10, R4, 0xff, RZ, 0xc0, !PT ;  /* 0x000000ff040a7812 */ /* 0x000fe200078ec0ff */
[----:B------:R-:W-:Y:S01]  /*4110*/  HSET2.LE.AND R16, R16, R85, PT ;  /* 0x0000005510107233 */ /* 0x000fe20003803000 */
[----:B------:R-:W-:-:S02]  /*4120*/  PRMT R130, R130, 0x5410, R17 ;  /* 0x0000541082827816 */ /* 0x000fc40000000011 */
[----:B------:R-:W-:Y:S02]  /*4130*/  LOP3.LUT R17, R11, 0xffff, RZ, 0xc0, !PT ;  /* 0x0000ffff0b117812 */ /* 0x000fe400078ec0ff */
[----:B------:R-:W-:Y:S02]  /*4140*/  SHF.R.U32.HI R9, RZ, 0x8, R9 ;  /* 0x00000008ff097819 */ /* 0x000fe40000011609 */
[----:B------:R-:W-:Y:S02]  /*4150*/  SHF.R.U32.HI R7, RZ, 0x8, R7 ;  /* 0x00000008ff077819 */ /* 0x000fe40000011607 */
[----:B------:R-:W-:Y:S02]  /*4160*/  LOP3.LUT R4, R5, 0xff, RZ, 0xc0, !PT ;  /* 0x000000ff05047812 */ /* 0x000fe400078ec0ff */
[----:B------:R-:W-:Y:S02]  /*4170*/  SHF.R.U32.HI R18, RZ, 0x10, R5 ;  /* 0x00000010ff127819 */ /* 0x000fe40000011605 */
[----:B------:R-:W-:-:S02]  /*4180*/  SHF.R.U32.HI R19, RZ, 0x8, R19 ;  /* 0x00000008ff137819 */ /* 0x000fc40000011613 */
[----:B------:R-:W-:Y:S02]  /*4190*/  SHF.R.U32.HI R17, RZ, 0x8, R17 ;  /* 0x00000008ff117819 */ /* 0x000fe40000011611 */
[----:B------:R-:W-:Y:S02]  /*41a0*/  LOP3.LUT R8, R11, 0xff, RZ, 0xc0, !PT ;  /* 0x000000ff0b087812 */ /* 0x000fe400078ec0ff */
[----:B------:R-:W-:Y:S02]  /*41b0*/  PRMT R6, R6, 0x5410, R9 ;  /* 0x0000541006067816 */ /* 0x000fe40000000009 */
[----:B------:R-:W-:Y:S02]  /*41c0*/  PRMT R4, R4, 0x5410, R7 ;  /* 0x0000541004047816 */ /* 0x000fe40000000007 */
[----:B------:R-:W-:Y:S02]  /*41d0*/  SHF.R.U32.HI R5, RZ, 0x18, R5 ;  /* 0x00000018ff057819 */ /* 0x000fe40000011605 */
[----:B------:R-:W-:-:S02]  /*41e0*/  LOP3.LUT R18, R18, 0xff, RZ, 0xc0, !PT ;  /* 0x000000ff12127812 */ /* 0x000fc400078ec0ff */
[----:B------:R-:W-:Y:S01]  /*41f0*/  PRMT R10, R10, 0x5410, R19 ;  /* 0x000054100a0a7816 */ /* 0x000fe20000000013 */
[--C-:B------:R-:W-:Y:S01]  /*4200*/  HSET2.LE.AND R19, R4, R85.reuse, PT ;  /* 0x0000005504137233 */ /* 0x100fe20003803000 */
        /* <DEDUP_REMOVED lines=9> */
[----:B------:R-:W-:-:S03]  /*42a0*/  HSET2.LE.AND R18, R18, R85, PT ;  /* 0x0000005512127233 */ /* 0x000fc60003803000 */
[----:B------:R-:W-:Y:S01]  /*42b0*/  PRMT R90, R90, 0x5410, R11 ;  /* 0x000054105a5a7816 */ /* 0x000fe2000000000b */
[----:B------:R-:W-:-:S04]  /*42c0*/  HSET2.LE.AND R11, R130, R85, PT ;  /* 0x00000055820b7233 */ /* 0x000fc80003803000 */
[----:B------:R-:W-:Y:S01]  /*42d0*/  HSET2.LE.AND R9, R90, R85, PT ;  /* 0x000000555a097233 */ /* 0x000fe20003803000 */
[----:B------:R-:W-:Y:S02]  /*42e0*/  FADD.FTZ R90, R70, R69 ;  /* 0x00000045465a7221 */ /* 0x000fe40000010000 */
[----:B------:R-:W-:Y:S02]  /*42f0*/  FADD.FTZ R85, R68, R71 ;  /* 0x0000004744557221 */ /* 0x000fe40000010000 */
[----:B-1----:R-:W-:Y:S01]  /*4300*/  HMMA.16816.F32 R68, R80, R72, RZ ;  /* 0x000000485044723c */ /* 0x002fe200000018ff */
[----:B------:R-:W-:Y:S02]  /*4310*/  FADD.FTZ R107, R79, R90 ;  /* 0x0000005a4f6b7221 */ /* 0x000fe40000010000 */
[----:B------:R-:W-:Y:S02]  /*4320*/  FADD.FTZ R130, R86, R85 ;  /* 0x0000005556827221 */ /* 0x000fe40000010000 */
[----:B------:R-:W-:-:S02]  /*4330*/  FFMA.FTZ R90, R28, c[0x0][0x23c], -R84 ;  /* 0x00008f001c5a7a23 */ /* 0x000fc40000010854 */
[----:B------:R-:W-:Y:S01]  /*4340*/  FADD.FTZ R107, R78, R107 ;  /* 0x0000006b4e6b7221 */ /* 0x000fe20000010000 */
[----:B------:R-:W-:Y:S01]  /*4350*/  HMMA.16816.F32 R72, R80, R74, RZ ;  /* 0x0000004a5048723c */ /* 0x000fe200000018ff */
[----:B------:R-:W-:Y:S02]  /*4360*/  FFMA.FTZ R85, R32, c[0x0][0x23c], -R104 ;  /* 0x00008f0020557a23 */ /* 0x000fe40000010868 */
[--C-:B------:R-:W-:Y:S02]  /*4370*/  FFMA.FTZ R28, R27, c[0x0][0x23c], -R84.reuse ;  /* 0x00008f001b1c7a23 */ /* 0x100fe40000010854 */
[----:B------:R-:W-:Y:S02]  /*4380*/  FFMA.FTZ R27, R31, c[0x0][0x23c], -R84 ;  /* 0x00008f001f1b7a23 */ /* 0x000fe40000010854 */
[--C-:B------:R-:W-:Y:S01]  /*4390*/  FFMA.FTZ R86, R35, c[0x0][0x23c], -R104.reuse ;  /* 0x00008f0023567a23 */ /* 0x100fe20000010868 */
[----:B------:R-:W-:Y:S01]  /*43a0*/  MUFU.EX2 R84, R90 ;  /* 0x0000005a00547308 */ /* 0x000fe20000000800 */
[----:B------:R-:W-:-:S02]  /*43b0*/  FFMA.FTZ R35, R87, c[0x0][0x23c], -R104 ;  /* 0x00008f0057237a23 */ /* 0x000fc40000010868 */
[----:B------:R-:W-:Y:S02]  /*43c0*/  FFMA.FTZ R32, R91, c[0x0][0x23c], -R104 ;  /* 0x00008f005b207a23 */ /* 0x000fe40000010868 */
[----:B------:R-:W-:-:S03]  /*43d0*/  FADD.FTZ R130, R105, R130 ;  /* 0x0000008269827221 */ /* 0x000fc60000010000 */
[----:B--2---:R-:W-:Y:S01]  /*43e0*/  HMMA.16816.F32 R68, R12, R4, R68 ;  /* 0x000000040c44723c */ /* 0x004fe20000001844 */
[----:B------:R1:W2:Y:S01]  /*43f0*/  MUFU.EX2 R31, R131 ;  /* 0x00000083001f7308 */ /* 0x0002a20000000800 */
[----:B------:R-:W-:-:S04]  /*4400*/  FADD.FTZ R87, R103, R130 ;  /* 0x0000008267577221 */ /* 0x000fc80000010000 */
[----:B------:R-:W-:Y:S02]  /*4410*/  FADD.FTZ R24, R24, R87 ;  /* 0x0000005718187221 */ /* 0x000fe40000010000 */
[----:B------:R-:W-:Y:S01]  /*4420*/  HMMA.16816.F32 R72, R12, R6, R72 ;  /* 0x000000060c48723c */ /* 0x000fe20000001848 */
[----:B------:R-:W3:Y:S01]  /*4430*/  LDSM.16.MT88.4 R4, [R108+0x8000] ;  /* 0x008000006c04783b */ /* 0x000ee20000004200 */
[----:B------:R-:W-:Y:S01]  /*4440*/  MUFU.EX2 R85, R85 ;  /* 0x0000005500557308 */ /* 0x000fe20000000800 */
[----:B------:R-:W-:-:S04]  /*4450*/  FADD.FTZ R25, R25, R24 ;  /* 0x0000001819197221 */ /* 0x000fc80000010000 */
[----:B------:R-:W-:Y:S02]  /*4460*/  FADD.FTZ R25, R20, R25 ;  /* 0x0000001914197221 */ /* 0x000fe40000010000 */
[--C-:B-1----:R-:W-:Y:S01]  /*4470*/  FFMA.FTZ R131, R89, c[0x0][0x23c], -R104.reuse ;  /* 0x00008f0059837a23 */ /* 0x102fe20000010868 */
[----:B------:R-:W-:Y:S08]  /*4480*/  MUFU.EX2 R86, R86 ;  /* 0x0000005600567308 */ /* 0x000ff00000000800 */
[----:B------:R-:W-:Y:S08]  /*4490*/  MUFU.EX2 R35, R35 ;  /* 0x0000002300237308 */ /* 0x000ff00000000800 */
[----:B------:R-:W-:Y:S08]  /*44a0*/  MUFU.EX2 R28, R28 ;  /* 0x0000001c001c7308 */ /* 0x000ff00000000800 */
[----:B------:R-:W-:Y:S01]  /*44b0*/  MUFU.EX2 R27, R27 ;  /* 0x0000001b001b7308 */ /* 0x000fe20000000800 */
[----:B---3--:R-:W-:Y:S07]  /*44c0*/  HMMA.16816.F32 R76, R80, R4, RZ ;  /* 0x00000004504c723c */ /* 0x008fee00000018ff */
[----:B------:R-:W-:Y:S01]  /*44d0*/  MUFU.EX2 R32, R32 ;  /* 0x0000002000207308 */ /* 0x000fe20000000800 */
[--C-:B------:R-:W-:Y:S01]  /*44e0*/  FFMA.FTZ R4, R33, c[0x0][0x23c], -R104.reuse ;  /* 0x00008f0021047a23 */ /* 0x100fe20000010868 */
[----:B--2---:R-:W-:Y:S01]  /*44f0*/  F2FP.PACK_AB R5, R31, R84 ;  /* 0x000000541f05723e */ /* 0x004fe200000000ff */
[----:B------:R-:W-:-:S05]  /*4500*/  FFMA.FTZ R33, R102, c[0x0][0x23c], -R104 ;  /* 0x00008f0066217a23 */ /* 0x000fca0000010868 */
[----:B------:R-:W1:Y:S01]  /*4510*/  MUFU.EX2 R131, R131 ;  /* 0x0000008300837308 */ /* 0x000e620000000800 */
[----:B------:R-:W-:Y:S01]  /*4520*/  HMMA.16816.F32 R80, R80, R6, RZ ;  /* 0x000000065050723c */ /* 0x000fe200000018ff */
[----:B------:R-:W-:Y:S01]  /*4530*/  LOP3.LUT R8, R8, R5, RZ, 0xc0, !PT ;  /* 0x0000000508087212 */ /* 0x000fe200078ec0ff */
[----:B------:R-:W-:Y:S01]  /*4540*/  FADD.FTZ R102, R106, R107 ;  /* 0x0000006b6a667221 */ /* 0x000fe20000010000 */
[----:B------:R-:W-:-:S03]  /*4550*/  F2FP.PACK_AB R5, R29, R30 ;  /* 0x0000001e1d05723e */ /* 0x000fc600000000ff */
[----:B------:R-:W-:Y:S01]  /*4560*/  FADD.FTZ R23, R23, R102 ;  /* 0x0000006617177221 */ /* 0x000fe20000010000 */
[----:B------:R-:W2:Y:S01]  /*4570*/  MUFU.EX2 R90, R4 ;  /* 0x00000004005a7308 */ /* 0x000ea20000000800 */
[----:B------:R-:W-:Y:S02]  /*4580*/  LOP3.LUT R10, R10, R5, RZ, 0xc0, !PT ;  /* 0x000000050a0a7212 */ /* 0x000fe400078ec0ff */
[----:B------:R-:W-:Y:S01]  /*4590*/  F2FP.PACK_AB R6, R133, R26 ;  /* 0x0000001a8506723e */ /* 0x000fe200000000ff */
[----:B------:R-:W-:-:S03]  /*45a0*/  FADD.FTZ R22, R22, R23 ;  /* 0x0000001716167221 */ /* 0x000fc60000010000 */
[----:B------:R-:W-:Y:S01]  /*45b0*/  LOP3.LUT R6, R17, R6, RZ, 0xc0, !PT ;  /* 0x0000000611067212 */ /* 0x000fe200078ec0ff */
[----:B------:R-:W3:Y:S01]  /*45c0*/  MUFU.EX2 R33, R33 ;  /* 0x0000002100217308 */ /* 0x000ee20000000800 */
[----:B-1----:R-:W-:Y:S01]  /*45d0*/  F2FP.PACK_AB R7, R131, R32 ;  /* 0x000000208307723e */ /* 0x002fe200000000ff */
[----:B------:R-:W-:-:S03]  /*45e0*/  FADD.FTZ R21, R21, R22 ;  /* 0x0000001615157221 */ /* 0x000fc60000010000 */
[----:B------:R-:W-:Y:S01]  /*45f0*/  LOP3.LUT R7, R16, R7, RZ, 0xc0, !PT ;  /* 0x0000000710077212 */ /* 0x000fe200078ec0ff */
[----:B------:R-:W-:Y:S01]  /*4600*/  FADD.FTZ R84, R84, R21 ;  /* 0x0000001554547221 */ /* 0x000fe20000010000 */
[----:B--2---:R-:W-:Y:S01]  /*4610*/  F2FP.PACK_AB R4, R85, R90 ;  /* 0x0000005a5504723e */ /* 0x004fe200000000ff */
[----:B------:R-:W-:Y:S02]  /*4620*/  FADD.FTZ R90, R90, R25 ;  /* 0x000000195a5a7221 */ /* 0x000fe40000010000 */
[----:B------:R-:W-:Y:S01]  /*4630*/  FADD.FTZ R31, R31, R84 ;  /* 0x000000541f1f7221 */ /* 0x000fe20000010000 */
[----:B------:R-:W-:Y:S01]  /*4640*/  LOP3.LUT R9, R9, R4, RZ, 0xc0, !PT ;  /* 0x0000000409097212 */ /* 0x000fe200078ec0ff */
[----:B------:R-:W-:Y:S01]  /*4650*/  FADD.FTZ R85, R85, R90 ;  /* 0x0000005a55557221 */ /* 0x000fe20000010000 */
[----:B------:R-:W-:Y:S01]  /*4660*/  F2FP.PACK_AB R4, R35, R86 ;  /* 0x000000562304723e */ /* 0x000fe200000000ff */
[----:B------:R-:W-:Y:S01]  /*4670*/  FADD.FTZ R30, R30, R31 ;  /* 0x0000001f1e1e7221 */ /* 0x000fe20000010000 */
        /* <DEDUP_REMOVED lines=64> */
[C---:B------:R-:W-:Y:S01]  /*4a80*/  IMAD R5, R4.reuse, UR18, RZ ;  /* 0x0000001204057c24 */ /* 0x040fe2000f8e02ff */
        /* <DEDUP_REMOVED lines=51> */
[----:B-1----:R-:W-:Y:S04]  /*4dc0*/  LDSM.16.M88.4 R4, [R113] ;  /* 0x000000007104783b */ /* 0x002fe80000000200 */
[----:B------:R-:W4:Y:S04]  /*4dd0*/  LDSM.16.M88.4 R20, [R112+0x3400] ;  /* 0x003400007014783b */ /* 0x000f280000000200 */
[----:B------:R-:W1:Y:S04]  /*4de0*/  LDSM.16.M88.4 R28, [R112+0x3000] ;  /* 0x00300000701c783b */ /* 0x000e680000000200 */
[----:B------:R-:W-:Y:S04]  /*4df0*/  LDSM.16.M88.4 R84, [R111] ;  /* 0x000000006f54783b */ /* 0x000fe80000000200 */
[----:B------:R-:W5:Y:S04]  /*4e00*/  LDSM.16.M88.4 R88, [R109+0x3400] ;  /* 0x003400006d58783b */ /* 0x000f680000000200 */
[----:B------:R-:W1:Y:S04]  /*4e10*/  LDSM.16.M88.4 R16, [R109+0x3000] ;  /* 0x003000006d10783b */ /* 0x000e680000000200 */
[----:B---3--:R-:W3:Y:S04]  /*4e20*/  LDSM.16.M88.4 R8, [R112+0x3800] ;  /* 0x003800007008783b */ /* 0x008ee80000000200 */
[----:B--2---:R-:W2:Y:S04]  /*4e30*/  LDSM.16.M88.4 R12, [R109+0x3800] ;  /* 0x003800006d0c783b */ /* 0x004ea80000000200 */
[----:B------:R-:W0:Y:S01]  /*4e40*/  LDGDEPBAR ;  /* 0x00000000000079af */ /* 0x000e220000000000 */
[C---:B----4-:R-:W-:Y:S08]  /*4e50*/  HMMA.16816.F32 R24, R4.reuse, R20, RZ ;  /* 0x000000140418723c */ /* 0x050ff000000018ff */
[C---:B------:R-:W-:Y:S08]  /*4e60*/  HMMA.16816.F32 R20, R4.reuse, R22, RZ ;  /* 0x000000160414723c */ /* 0x040ff000000018ff */
[C---:B-1----:R-:W-:Y:S08]  /*4e70*/  HMMA.16816.F32 R32, R4.reuse, R28, RZ ;  /* 0x0000001c0420723c */ /* 0x042ff000000018ff */
[----:B------:R-:W-:Y:S08]  /*4e80*/  HMMA.16816.F32 R28, R4, R30, RZ ;  /* 0x0000001e041c723c */ /* 0x000ff000000018ff */
[C---:B-----5:R-:W-:Y:S08]  /*4e90*/  HMMA.16816.F32 R24, R84.reuse, R88, R24 ;  /* 0x000000585418723c */ /* 0x060ff00000001818 */
[C---:B------:R-:W-:Y:S01]  /*4ea0*/  HMMA.16816.F32 R20, R84.reuse, R90, R20 ;  /* 0x0000005a5414723c */ /* 0x040fe20000001814 */
[----:B------:R-:W1:Y:S07]  /*4eb0*/  LDSM.16.M88.4 R88, [R112+0x3c00] ;  /* 0x003c00007058783b */ /* 0x000e6e0000000200 */
[C---:B------:R-:W-:Y:S08]  /*4ec0*/  HMMA.16816.F32 R32, R84.reuse, R16, R32 ;  /* 0x000000105420723c */ /* 0x040ff00000001820 */
[----:B------:R-:W-:Y:S08]  /*4ed0*/  HMMA.16816.F32 R28, R84, R18, R28 ;  /* 0x00000012541c723c */ /* 0x000ff0000000181c */
[C---:B---3--:R-:W-:Y:S08]  /*4ee0*/  HMMA.16816.F32 R16, R4.reuse, R8, RZ ;  /* 0x000000080410723c */ /* 0x048ff000000018ff */
[----:B------:R-:W-:Y:S11]  /*4ef0*/  HMMA.16816.F32 R8, R4, R10, RZ ;  /* 0x0000000a0408723c */ /* 0x000ff600000018ff */
[----:B------:R-:W-:Y:S05]  /*4f00*/  @!UPT UIADD3 URZ, URZ, URZ, URZ ;  /* 0x0000003f3f3ff290 */ /* 0x000fea000fffe03f */
[C---:B--2---:R-:W-:Y:S08]  /*4f10*/  HMMA.16816.F32 R16, R84.reuse, R12, R16 ;  /* 0x0000000c5410723c */ /* 0x044ff00000001810 */
[----:B------:R-:W-:Y:S08]  /*4f20*/  HMMA.16816.F32 R12, R84, R14, R8 ;  /* 0x0000000e540c723c */ /* 0x000ff00000001808 */
[C---:B-1----:R-:W-:Y:S08]  /*4f30*/  HMMA.16816.F32 R8, R4.reuse, R88, RZ ;  /* 0x000000580408723c */ /* 0x042ff000000018ff */
        /* <DEDUP_REMOVED lines=56> */
[C---:B-1----:R-:W-:Y:S08]  /*52c0*/  HMMA.16816.F32 R8, R88.reuse, R84, R8 ;  /* 0x000000545808723c */ /* 0x042ff00000001808 */
[----:B------:R-:W-:Y:S07]  /*52d0*/  HMMA.16816.F32 R4, R88, R86, R4 ;  /* 0x000000565804723c */ /* 0x000fee0000001804 */
[----:B------:R-:W-:-:S05]  /*52e0*/  IADD3 R88, R94, -0x2, RZ ;  /* 0xfffffffe5e587810 */ /* 0x000fca0007ffe0ff */
[----:B------:R-:W-:-:S05]  /*52f0*/  IMAD R86, R88, 0x40, R117 ;  /* 0x0000004058567824 */ /* 0x000fca00078e0275 */
[C---:B------:R-:W-:Y:S02]  /*5300*/  IADD3 R91, R86.reuse, 0x1, RZ ;  /* 0x00000001565b7810 */ /* 0x040fe40007ffe0ff */
[C---:B------:R-:W-:Y:S02]  /*5310*/  IADD3 R90, R86.reuse, 0x8, RZ ;  /* 0x00000008565a7810 */ /* 0x040fe40007ffe0ff */
[----:B------:R-:W1:Y:S01]  /*5320*/  I2F R85, R91 ;  /* 0x0000005b00557306 */ /* 0x000e620000201400 */
[----:B------:R-:W-:Y:S01]  /*5330*/  IADD3 R89, R86, 0x9, RZ ;  /* 0x0000000956597810 */ /* 0x000fe20007ffe0ff */
[----:B------:R-:W-:Y:S01]  /*5340*/  BAR.SYNC.DEFER_BLOCKING 0x0 ;  /* 0x0000000000007b1d */ /* 0x000fe20000010000 */
[CC--:B------:R-:W-:Y:S02]  /*5350*/  ISETP.GE.AND P5, PT, R91.reuse, R101.reuse, PT ;  /* 0x000000655b00720c */ /* 0x0c0fe40003fa6270 */
[CC--:B------:R-:W-:Y:S02]  /*5360*/  ISETP.GE.AND P0, PT, R90.reuse, R100.reuse, PT ;  /* 0x000000645a00720c */ /* 0x0c0fe40003f06270 */
[----:B------:R-:W-:Y:S01]  /*5370*/  ISETP.GE.AND P6, PT, R91, R100, PT ;  /* 0x000000645b00720c */ /* 0x000fe20003fc6270 */
[----:B------:R-:W2:Y:S01]  /*5380*/  I2F R87, R90 ;  /* 0x0000005a00577306 */ /* 0x000ea20000201400 */
[----:B------:R-:W-:Y:S01]  /*5390*/  ISETP.GE.AND P2, PT, R90, R101, PT ;  /* 0x000000655a00720c */ /* 0x000fe20003f46270 */
[----:B-1----:R-:W-:-:S02]  /*53a0*/  FFMA.FTZ R33, R85, R0, R33 ;  /* 0x0000000055217223 */ /* 0x002fc40000010021 */
[----:B------:R-:W-:-:S04]  /*53b0*/  FFMA.FTZ R85, R85, R0, R35 ;  /* 0x0000000055557223 */ /* 0x000fc80000010023 */
[----:B------:R-:W1:Y:S01]  /*53c0*/  I2F R35, R89 ;  /* 0x0000005900237306 */ /* 0x000e620000201400 */
[----:B------:R-:W-:Y:S02]  /*53d0*/  FSEL R84, R33, -INF , !P5 ;  /* 0xff80000021547808 */ /* 0x000fe40006800000 */
[----:B------:R-:W-:Y:S01]  /*53e0*/  ISETP.GE.AND P5, PT, R89, R101, PT ;  /* 0x000000655900720c */ /* 0x000fe20003fa6270 */
[-C--:B--2---:R-:W-:Y:S01]  /*53f0*/  FFMA.FTZ R28, R87, R0.reuse, R28 ;  /* 0x00000000571c7223 */ /* 0x084fe2000001001c */
[----:B------:R-:W-:Y:S01]  /*5400*/  FSEL R85, R85, -INF , !P6 ;  /* 0xff80000055557808 */ /* 0x000fe20007000000 */
[----:B------:R-:W-:Y:S01]  /*5410*/  FFMA.FTZ R30, R87, R0, R30 ;  /* 0x00000000571e7223 */ /* 0x000fe2000001001e */
[----:B------:R-:W-:Y:S02]  /*5420*/  IADD3 R87, R86, 0x10, RZ ;  /* 0x0000001056577810 */ /* 0x000fe40007ffe0ff */
[----:B------:R-:W-:Y:S02]  /*5430*/  ISETP.GE.AND P6, PT, R89, R100, PT ;  /* 0x000000645900720c */ /* 0x000fe40003fc6270 */
[----:B------:R-:W2:Y:S01]  /*5440*/  I2F R33, R87 ;  /* 0x0000005700217306 */ /* 0x000ea20000201400 */
[----:B------:R-:W-:-:S02]  /*5450*/  FSEL R103, R30, -INF , !P0 ;  /* 0xff8000001e677808 */ /* 0x000fc40004000000 */
[----:B------:R-:W-:Y:S01]  /*5460*/  IADD3 R30, R86, 0x11, RZ ;  /* 0x00000011561e7810 */ /* 0x000fe20007ffe0ff */
[----:B-1----:R-:W-:Y:S01]  /*5470*/  FFMA.FTZ R29, R35, R0, R29 ;  /* 0x00000000231d7223 */ /* 0x002fe2000001001d */
[----:B------:R-:W-:Y:S01]  /*5480*/  ISETP.GE.AND P0, PT, R87, R100, PT ;  /* 0x000000645700720c */ /* 0x000fe20003f06270 */
[-C--:B------:R-:W-:Y:S01]  /*5490*/  FFMA.FTZ R31, R35, R0.reuse, R31 ;  /* 0x00000000231f7223 */ /* 0x080fe2000001001f */
[----:B------:R-:W-:Y:S02]  /*54a0*/  FSEL R28, R28, -INF , !P2 ;  /* 0xff8000001c1c7808 */ /* 0x000fe40005000000 */
[----:B------:R-:W-:Y:S02]  /*54b0*/  FSEL R130, R29, -INF , !P5 ;  /* 0xff8000001d827808 */ /* 0x000fe40006800000 */
[----:B------:R-:W1:Y:S01]  /*54c0*/  I2F R29, R30 ;  /* 0x0000001e001d7306 */ /* 0x000e620000201400 */
[----:B------:R-:W-:Y:S02]  /*54d0*/  FSEL R105, R31, -INF , !P6 ;  /* 0xff8000001f697808 */ /* 0x000fe40007000000 */
[-C--:B------:R-:W-:Y:S01]  /*54e0*/  ISETP.GE.AND P2, PT, R87, R101.reuse, PT ;  /* 0x000000655700720c */ /* 0x080fe20003f46270 */
[CC--:B--2---:R-:W-:Y:S01]  /*54f0*/  FFMA.FTZ R102, R33.reuse, R0.reuse, R24 ;  /* 0x0000000021667223 */ /* 0x0c4fe20000010018 */
[----:B------:R-:W-:Y:S01]  /*5500*/  IADD3 R24, R86, 0x18, RZ ;  /* 0x0000001856187810 */ /* 0x000fe20007ffe0ff */
[----:B------:R-:W-:Y:S01]  /*5510*/  FFMA.FTZ R26, R33, R0, R26 ;  /* 0x00000000211a7223 */ /* 0x000fe2000001001a */
[----:B------:R-:W-:-:S02]  /*5520*/  ISETP.GE.AND P5, PT, R30, R101, PT ;  /* 0x000000651e00720c */ /* 0x000fc40003fa6270 */
[----:B------:R-:W2:Y:S01]  /*5530*/  I2F R31, R24 ;  /* 0x00000018001f7306 */ /* 0x000ea20000201400 */
[----:B------:R-:W-:Y:S02]  /*5540*/  FSEL R102, R102, -INF , !P2 ;  /* 0xff80000066667808 */ /* 0x000fe40005000000 */
[----:B------:R-:W-:Y:S02]  /*5550*/  FSEL R87, R26, -INF , !P0 ;  /* 0xff8000001a577808 */ /* 0x000fe40004000000 */
[----:B------:R-:W-:Y:S01]  /*5560*/  IADD3 R26, R86, 0x20, RZ ;  /* 0x00000020561a7810 */ /* 0x000fe20007ffe0ff */
[C---:B-1----:R-:W-:Y:S01]  /*5570*/  FFMA.FTZ R25, R29.reuse, R0, R25 ;  /* 0x000000001d197223 */ /* 0x042fe20000010019 */
[C---:B------:R-:W-:Y:S01]  /*5580*/  ISETP.GE.AND P0, PT, R24.reuse, R100, PT ;  /* 0x000000641800720c */ /* 0x040fe20003f06270 */
[----:B------:R-:W-:Y:S01]  /*5590*/  FFMA.FTZ R27, R29, R0, R27 ;  /* 0x000000001d1b7223 */ /* 0x000fe2000001001b */
[----:B------:R-:W-:Y:S02]  /*55a0*/  ISETP.GE.AND P2, PT, R24, R101, PT ;  /* 0x000000651800720c */ /* 0x000fe40003f46270 */
[----:B------:R-:W-:-:S02]  /*55b0*/  FSEL R29, R25, -INF , !P5 ;  /* 0xff800000191d7808 */ /* 0x000fc40006800000 */
[----:B------:R-:W1:Y:S01]  /*55c0*/  I2F R25, R26 ;  /* 0x0000001a00197306 */ /* 0x000e620000201400 */
[----:B------:R-:W-:Y:S01]  /*55d0*/  ISETP.GE.AND P6, PT, R30, R100, PT ;  /* 0x000000641e00720c */ /* 0x000fe20003fc6270 */
[CC--:B--2---:R-:W-:Y:S01]  /*55e0*/  FFMA.FTZ R22, R31.reuse, R0.reuse, R22 ;  /* 0x000000001f167223 */ /* 0x0c4fe20000010016 */
[----:B------:R-:W-:Y:S01]  /*55f0*/  IADD3 R24, R86, 0x21, RZ ;  /* 0x0000002156187810 */ /* 0x000fe20007ffe0ff */
[----:B------:R-:W-:Y:S01]  /*5600*/  FFMA.FTZ R20, R31, R0, R20 ;  /* 0x000000001f147223 */ /* 0x000fe20000010014 */
[----:B------:R-:W-:Y:S02]  /*5610*/  FSEL R89, R27, -INF , !P6 ;  /* 0xff8000001b597808 */ /* 0x000fe40007000000 */
[----:B------:R-:W-:Y:S01]  /*5620*/  FSEL R91, R22, -INF , !P0 ;  /* 0xff800000165b7808 */ /* 0x000fe20004000000 */
[----:B------:R-:W2:Y:S01]  /*5630*/  I2F R27, R86 ;  /* 0x00000056001b7306 */ /* 0x000ea20000201400 */
[----:B------:R-:W-:Y:S02]  /*5640*/  IADD3 R22, R86, 0x28, RZ ;  /* 0x0000002856167810 */ /* 0x000fe40007ffe0ff */
[----:B------:R-:W-:-:S02]  /*5650*/  FSEL R90, R20, -INF , !P2 ;  /* 0xff800000145a7808 */ /* 0x000fc40005000000 */
[CC--:B------:R-:W-:Y:S02]  /*5660*/  ISETP.GE.AND P5, PT, R26.reuse, R101.reuse, PT ;  /* 0x000000651a00720c */ /* 0x0c0fe40003fa6270 */
[----:B------:R-:W-:Y:S01]  /*5670*/  ISETP.GE.AND P6, PT, R26, R100, PT ;  /* 0x000000641a00720c */ /* 0x000fe20003fc6270 */
[----:B------:R3:W4:Y:S01]  /*5680*/  I2F R20, R24 ;  /* 0x0000001800147306 */ /* 0x0007220000201400 */
[CC--:B-1----:R-:W-:Y:S01]  /*5690*/  FFMA.FTZ R16, R25.reuse, R0.reuse, R16 ;  /* 0x0000000019107223 */ /* 0x0c2fe20000010010 */
[CC--:B------:R-:W-:Y:S01]  /*56a0*/  ISETP.GE.AND P2, PT, R24.reuse, R101.reuse, PT ;  /* 0x000000651800720c */ /* 0x0c0fe20003f46270 */
[----:B------:R-:W-:Y:S01]  /*56b0*/  FFMA.FTZ R18, R25, R0, R18 ;  /* 0x0000000019127223 */ /* 0x000fe20000010012 */
[----:B------:R-:W-:Y:S02]  /*56c0*/  ISETP.GE.AND P0, PT, R24, R100, PT ;  /* 0x000000641800720c */ /* 0x000fe40003f06270 */
[----:B------:R-:W-:Y:S02]  /*56d0*/  FSEL R16, R16, -INF , !P5 ;  /* 0xff80000010107808 */ /* 0x000fe40006800000 */
[----:B------:R1:W5:Y:S01]  /*56e0*/  I2F R25, R22 ;  /* 0x0000001600197306 */ /* 0x0003620000201400 */
[----:B------:R-:W-:Y:S01]  /*56f0*/  FSEL R35, R18, -INF , !P6 ;  /* 0xff80000012237808 */ /* 0x000fe20007000000 */
[----:B--2---:R-:W-:Y:S01]  /*5700*/  FFMA.FTZ R34, R27, R0, R34 ;  /* 0x000000001b227223 */ /* 0x004fe20000010022 */
[----:B------:R-:W-:-:S02]  /*5710*/  ISETP.GE.AND P5, PT, R22, R101, PT ;  /* 0x000000651600720c */ /* 0x000fc40003fa6270 */
[----:B------:R-:W-:Y:S02]  /*5720*/  ISETP.GE.AND P6, PT, R22, R100, PT ;  /* 0x000000641600720c */ /* 0x000fe40003fc6270 */
[----:B---3--:R-:W-:Y:S01]  /*5730*/  IADD3 R24, R86, 0x29, RZ ;  /* 0x0000002956187810 */ /* 0x008fe20007ffe0ff */
[CC--:B----4-:R-:W-:Y:S02]  /*5740*/  FFMA.FTZ R18, R20.reuse, R0.reuse, R17 ;  /* 0x0000000014127223 */ /* 0x0d0fe40000010011 */
[-C--:B------:R-:W-:Y:S02]  /*5750*/  FFMA.FTZ R17, R20, R0.reuse, R19 ;  /* 0x0000000014117223 */ /* 0x080fe40000010013 */
[----:B------:R-:W2:Y:S01]  /*5760*/  I2F R20, R24 ;  /* 0x0000001800147306 */ /* 0x000ea20000201400 */
[----:B------:R-:W-:Y:S02]  /*5770*/  FSEL R18, R18, -INF , !P2 ;  /* 0xff80000012127808 */ /* 0x000fe40005000000 */
[----:B-1----:R-:W-:Y:S01]  /*5780*/  IADD3 R22, R86, 0x30, RZ ;  /* 0x0000003056167810 */ /* 0x002fe20007ffe0ff */
[-C--:B-----5:R-:W-:Y:S01]  /*5790*/  FFMA.FTZ R12, R25, R0.reuse, R12 ;  /* 0x00000000190c7223 */ /* 0x0a0fe2000001000c */
[----:B------:R-:W-:Y:S01]  /*57a0*/  FSEL R17, R17, -INF , !P0 ;  /* 0xff80000011117808 */ /* 0x000fe20004000000 */
[----:B------:R-:W-:Y:S01]  /*57b0*/  FFMA.FTZ R19, R25, R0, R14 ;  /* 0x0000000019137223 */ /* 0x000fe2000001000e */
[----:B------:R-:W-:Y:S01]  /*57c0*/  ISETP.GE.AND P2, PT, R24, R101, PT ;  /* 0x000000651800720c */ /* 0x000fe20003f46270 */
[----:B------:R-:W1:Y:S01]  /*57d0*/  I2F R25, R22 ;  /* 0x0000001600197306 */ /* 0x000e620000201400 */
[----:B------:R-:W-:-:S02]  /*57e0*/  FSEL R14, R12, -INF , !P5 ;  /* 0xff8000000c0e7808 */ /* 0x000fc40006800000 */
[----:B------:R-:W-:Y:S02]  /*57f0*/  ISETP.GE.AND P0, PT, R24, R100, PT ;  /* 0x000000641800720c */ /* 0x000fe40003f06270 */
[----:B------:R-:W-:Y:S02]  /*5800*/  ISETP.GE.AND P5, PT, R22, R101, PT ;  /* 0x000000651600720c */ /* 0x000fe40003fa6270 */
[----:B------:R-:W-:Y:S01]  /*5810*/  FSEL R19, R19, -INF , !P6 ;  /* 0xff80000013137808 */ /* 0x000fe20007000000 */
[----:B--2---:R-:W-:Y:S01]  /*5820*/  FFMA.FTZ R12, R20, R0, R13 ;  /* 0x00000000140c7223 */ /* 0x004fe2000001000d */
[----:B------:R-:W-:Y:S01]  /*5830*/  ISETP.GE.AND P6, PT, R22, R100, PT ;  /* 0x000000641600720c */ /* 0x000fe20003fc6270 */
[----:B------:R-:W-:Y:S01]  /*5840*/  FFMA.FTZ R13, R20, R0, R15 ;  /* 0x00000000140d7223 */ /* 0x000fe2000001000f */
[----:B------:R-:W-:Y:S02]  /*5850*/  IADD3 R20, R86, 0x31, RZ ;  /* 0x0000003156147810 */ /* 0x000fe40007ffe0ff */
[----:B------:R-:W-:-:S02]  /*5860*/  FSEL R12, R12, -INF , !P2 ;  /* 0xff8000000c0c7808 */ /* 0x000fc40005000000 */
[----:B------:R-:W-:Y:S01]  /*5870*/  FSEL R13, R13, -INF , !P0 ;  /* 0xff8000000d0d7808 */ /* 0x000fe20004000000 */
[CC--:B-1----:R-:W-:Y:S01]  /*5880*/  FFMA.FTZ R24, R25.reuse, R0.reuse, R10 ;  /* 0x0000000019187223 */ /* 0x0c2fe2000001000a */
[----:B------:R-:W-:Y:S01]  /*5890*/  IADD3 R10, R86, 0x38, RZ ;  /* 0x00000038560a7810 */ /* 0x000fe20007ffe0ff */
[----:B------:R-:W-:Y:S01]  /*58a0*/  FFMA.FTZ R31, R25, R0, R8 ;  /* 0x00000000191f7223 */ /* 0x000fe20000010008 */
[C---:B------:R-:W-:Y:S02]  /*58b0*/  ISETP.GE.AND P2, PT, R20.reuse, R101, PT ;  /* 0x000000651400720c */ /* 0x040fe40003f46270 */
[----:B------:R-:W1:Y:S01]  /*58c0*/  I2F R25, R10 ;  /* 0x0000000a00197306 */ /* 0x000e620000201400 */
[----:B------:R-:W-:Y:S02]  /*58d0*/  ISETP.GE.AND P0, PT, R20, R100, PT ;  /* 0x000000641400720c */ /* 0x000fe40003f06270 */
[----:B------:R-:W-:Y:S02]  /*58e0*/  IADD3 R15, R86, 0x19, RZ ;  /* 0x00000019560f7810 */ /* 0x000fe40007ffe0ff */
[----:B------:R-:W-:-:S02]  /*58f0*/  FSEL R31, R31, -INF , !P5 ;  /* 0xff8000001f1f7808 */ /* 0x000fc40006800000 */
[----:B------:R-:W-:Y:S01]  /*5900*/  ISETP.GE.AND P5, PT, R10, R101, PT ;  /* 0x000000650a00720c */ /* 0x000fe20003fa6270 */
[----:B------:R-:W2:Y:S01]  /*5910*/  I2F R20, R20 ;  /* 0x0000001400147306 */ /* 0x000ea20000201400 */
[----:B------:R-:W-:Y:S02]  /*5920*/  FSEL R24, R24, -INF , !P6 ;  /* 0xff80000018187808 */ /* 0x000fe40007000000 */
[----:B------:R-:W-:-:S05]  /*5930*/  ISETP.GE.AND P6, PT, R10, R100, PT ;  /* 0x000000640a00720c */ /* 0x000fca0003fc6270 */
[----:B------:R-:W3:Y:S01]  /*5940*/  I2F R8, R15 ;  /* 0x0000000f00087306 */ /* 0x000ee20000201400 */
[CC--:B-1----:R-:W-:Y:S02]  /*5950*/  FFMA.FTZ R4, R25.reuse, R0.reuse, R4 ;  /* 0x0000000019047223 */ /* 0x0c2fe40000010004 */
[-C--:B------:R-:W-:Y:S02]  /*5960*/  FFMA.FTZ R26, R25, R0.reuse, R6 ;  /* 0x00000000191a7223 */ /* 0x080fe40000010006 */
[-C--:B------:R-:W-:Y:S01]  /*5970*/  FFMA.FTZ R10, R27, R0.reuse, R32 ;  /* 0x000000001b0a7223 */ /* 0x080fe20000010020 */
[----:B------:R-:W-:Y:S01]  /*5980*/  FSEL R6, R4, -INF , !P5 ;  /* 0xff80000004067808 */ /* 0x000fe20006800000 */
[CC--:B--2---:R-:W-:Y:S01]  /*5990*/  FFMA.FTZ R9, R20.reuse, R0.reuse, R9 ;  /* 0x0000000014097223 */ /* 0x0c4fe20000010009 */
[----:B------:R-:W-:Y:S01]  /*59a0*/  ISETP.GE.AND P5, PT, R15, R101, PT ;  /* 0x000000650f00720c */ /* 0x000fe20003fa6270 */
[----:B------:R-:W-:Y:S01]  /*59b0*/  FFMA.FTZ R11, R20, R0, R11 ;  /* 0x00000000140b7223 */ /* 0x000fe2000001000b */
[----:B------:R-:W-:-:S02]  /*59c0*/  FSEL R26, R26, -INF , !P6 ;  /* 0xff8000001a1a7808 */ /* 0x000fc40007000000 */
[----:B------:R-:W-:Y:S02]  /*59d0*/  FSEL R30, R9, -INF , !P2 ;  /* 0xff800000091e7808 */ /* 0x000fe40005000000 */
[----:B------:R-:W-:Y:S01]  /*59e0*/  FSEL R25, R11, -INF , !P0 ;  /* 0xff8000000b197808 */ /* 0x000fe20004000000 */
[----:B---3--:R-:W-:Y:S01]  /*59f0*/  FFMA.FTZ R8, R8, R0, R21 ;  /* 0x0000000008087223 */ /* 0x008fe20000010015 */
[C---:B------:R-:W-:Y:S02]  /*5a00*/  IADD3 R9, R86.reuse, 0x39, RZ ;  /* 0x0000003956097810 */ /* 0x040fe40007ffe0ff */
[C---:B------:R-:W-:Y:S02]  /*5a10*/  ISETP.GE.AND P2, PT, R86.reuse, R101, PT ;  /* 0x000000655600720c */ /* 0x040fe40003f46270 */
[----:B------:R-:W-:Y:S01]  /*5a20*/  ISETP.GE.AND P0, PT, R86, R100, PT ;  /* 0x000000645600720c */ /* 0x000fe20003f06270 */
[----:B------:R1:W2:Y:S01]  /*5a30*/  I2F R4, R9 ;  /* 0x0000000900047306 */ /* 0x0002a20000201400 */
[----:B------:R-:W-:-:S02]  /*5a40*/  FSEL R86, R8, -INF , !P5 ;  /* 0xff80000008567808 */ /* 0x000fc40006800000 */
[-C--:B------:R-:W-:Y:S02]  /*5a50*/  ISETP.GE.AND P5, PT, R15, R100.reuse, PT ;  /* 0x000000640f00720c */ /* 0x080fe40003fa6270 */
[----:B------:R-:W-:Y:S02]  /*5a60*/  FSEL R10, R10, -INF , !P2 ;  /* 0xff8000000a0a7808 */ /* 0x000fe40005000000 */
[C---:B------:R-:W-:Y:S01]  /*5a70*/  ISETP.GE.AND P6, PT, R9.reuse, R101, PT ;  /* 0x000000650900720c */ /* 0x040fe20003fc6270 */
[----:B------:R-:W3:Y:S01]  /*5a80*/  I2F R15, R15 ;  /* 0x0000000f000f7306 */ /* 0x000ee20000201400 */
[----:B------:R-:W-:Y:S02]  /*5a90*/  ISETP.GE.AND P2, PT, R9, R100, PT ;  /* 0x000000640900720c */ /* 0x000fe40003f46270 */
[----:B-1----:R-:W-:Y:S01]  /*5aa0*/  FSEL R9, R34, -INF , !P0 ;  /* 0xff80000022097808 */ /* 0x002fe20004000000 */
[-C--:B--2---:R-:W-:Y:S01]  /*5ab0*/  FFMA.FTZ R5, R4, R0.reuse, R5 ;  /* 0x0000000004057223 */ /* 0x084fe20000010005 */
[----:B------:R-:W-:Y:S01]  /*5ac0*/  ISETP.GE.AND P0, PT, R94, 0x3, PT ;  /* 0x000000035e00780c */ /* 0x000fe20003f06270 */
[----:B------:R-:W-:-:S03]  /*5ad0*/  FFMA.FTZ R7, R4, R0, R7 ;  /* 0x0000000004077223 */ /* 0x000fc60000010007 */
[----:B------:R-:W-:Y:S01]  /*5ae0*/  FSEL R8, R5, -INF , !P6 ;  /* 0xff80000005087808 */ /* 0x000fe20007000000 */
[----:B---3--:R-:W-:Y:S01]  /*5af0*/  FFMA.FTZ R23, R15, R0, R23 ;  /* 0x000000000f177223 */ /* 0x008fe20000010017 */
[----:B------:R-:W-:-:S04]  /*5b00*/  FSEL R27, R7, -INF , !P2 ;  /* 0xff800000071b7808 */ /* 0x000fc80005000000 */
        /* <DEDUP_REMOVED lines=31> */
[----:B------:R-:W-:-:S03]  /*5d00*/  IADD3.X R4, R4, UR16, RZ, P2, !PT ;  /* 0x0000001004047c10 */ /* 0x000fc600097fe4ff */
[----:B------:R-:W-:Y:S01]  /*5d10*/  @!PT LDS RZ, [RZ] ;  /* 0x00000000fffff984 */ /* 0x000fe20000000800 */
[----:B------:R-:W-:Y:S01]  /*5d20*/  @!PT LDS RZ, [RZ] ;  /* 0x00000000fffff984 */ /* 0x000fe20000000800 */
[----:B------:R-:W-:Y:S01]  /*5d30*/  @!PT LDS RZ, [RZ] ;  /* 0x00000000fffff984 */ /* 0x000fe20000000800 */
[----:B------:R1:W-:Y:S04]  /*5d40*/  @!P1 LDGSTS.E.BYPASS.LTC128B.128 [R118+0x5000], [R22.64+0x80] ;  /* 0x0500008016769fae */ /* 0x0003e8000b901d56 */
[----:B------:R1:W-:Y:S01]  /*5d50*/  @P4 STS.128 [R118+0x3800], RZ ;  /* 0x003800ff76004388 */ /* 0x0003e20000000c00 */
[----:B--2---:R-:W-:-:S04]  /*5d60*/  @!P4 LEA R32, P2, R5, c[0x0][0x168], 0x1 ;  /* 0x00005a000520ca11 */ /* 0x004fc800078408ff */
[C---:B------:R-:W-:Y:S02]  /*5d70*/  @!P4 LEA.HI.X R33, R5.reuse, c[0x0][0x16c], R4, 0x1, P2 ;  /* 0x00005b000521ca11 */ /* 0x040fe400010f0c04 */
[----:B---3--:R-:W-:-:S03]  /*5d80*/  @!P3 LEA R20, P2, R5, c[0x0][0x168], 0x1 ;  /* 0x00005a000514ba11 */ /* 0x008fc600078408ff */
[----:B------:R-:W-:Y:S01]  /*5d90*/  @!PT LDS RZ, [RZ] ;  /* 0x00000000fffff984 */ /* 0x000fe20000000800 */
[----:B------:R-:W-:Y:S01]  /*5da0*/  @!PT LDS RZ, [RZ] ;  /* 0x00000000fffff984 */ /* 0x000fe20000000800 */
[----:B------:R-:W-:Y:S01]  /*5db0*/  @!PT LDS RZ, [RZ] ;  /* 0x00000000fffff984 */ /* 0x000fe20000000800 */
[----:B------:R1:W-:Y:S01]  /*5dc0*/  @!P4 LDGSTS.E.BYPASS.LTC128B.128 [R118+0x3800], [R32.64] ;  /* 0x038000002076cfae */ /* 0x0003e2000b901d56 */
[----:B------:R-:W-:-:S03]  /*5dd0*/  @!P3 LEA.HI.X R21, R5, c[0x0][0x16c], R4, 0x1, P2 ;  /* 0x00005b000515ba11 */ /* 0x000fc600010f0c04 */
        /* <DEDUP_REMOVED lines=13> */
.L_x_809:
[----:B------:R-:W-:Y:S05]  /*5eb0*/  BSYNC B0 ;  /* 0x0000000000007941 */ /* 0x000fea0003800000 */
.L_x_808:
[----:B------:R-:W0:Y:S02]  /*5ec0*/  LDGDEPBAR ;  /* 0x00000000000079af */ /* 0x000e240000000000 */
.L_x_807:
[----:B------:R-:W-:-:S04]  /*5ed0*/  FMNMX.FTZ R5, R3, R10, !PT ;  /* 0x0000000a03057209 */ /* 0x000fc80007810000 */
        /* <DEDUP_REMOVED lines=33> */
[----:B-1----:R-:W-:-:S05]  /*60f0*/  FMNMX.FTZ R22, R7, R22, !PT ;  /* 0x0000001607167209 */ /* 0x002fca0007810000 */
[----:B------:R-:W1:Y:S01]  /*6100*/  SHFL.BFLY PT, R33, R22, 0x1, 0x1f ;  /* 0x0c201f0016217f89 */ /* 0x000e6200000e0000 */
[----:B--2---:R-:W-:Y:S01]  /*6110*/  FMNMX.FTZ R5, R20, R5, !PT ;  /* 0x0000000514057209 */ /* 0x004fe20007810000 */
[----:B------:R-:W-:-:S04]  /*6120*/  IMAD.WIDE.U32 R20, R92, -0x2daee0ad, RZ ;  /* 0xd2511f535c147825 */ /* 0x000fc800078e00ff */
[----:B------:R-:W2:Y:S01]  /*6130*/  SHFL.BFLY PT, R32, R5, 0x1, 0x1f ;  /* 0x0c201f0005207f89 */ /* 0x000ea200000e0000 */
[----:B-1----:R-:W-:-:S04]  /*6140*/  FMNMX.FTZ R33, R22, R33, !PT ;  /* 0x0000002116217209 */ /* 0x002fc80007810000 */
[C---:B------:R-:W-:Y:S01]  /*6150*/  FSETP.NEU.FTZ.AND P1, PT, R33.reuse, -INF , PT ;  /* 0xff8000002100780b */ /* 0x040fe20003f3d000 */
[----:B------:R-:W-:-:S05]  /*6160*/  FMUL.FTZ R11, R33, c[0x0][0x23c] ;  /* 0x00008f00210b7a20 */ /* 0x000fca0000410000 */
[----:B------:R-:W-:-:S05]  /*6170*/  FSEL R11, R11, RZ, P1 ;  /* 0x000000ff0b0b7208 */ /* 0x000fca0000800000 */
[--C-:B------:R-:W-:Y:S02]  /*6180*/  FFMA.FTZ R100, R29, c[0x0][0x23c], -R11.reuse ;  /* 0x00008f001d647a23 */ /* 0x100fe4000001080b */
[--C-:B------:R-:W-:Y:S01]  /*6190*/  FFMA.FTZ R29, R6, c[0x0][0x23c], -R11.reuse ;  /* 0x00008f00061d7a23 */ /* 0x100fe2000001080b */
[----:B------:R-:W-:Y:S01]  /*61a0*/  FSEL R6, R33, RZ, P1 ;  /* 0x000000ff21067208 */ /* 0x000fe20000800000 */
[--C-:B------:R-:W-:Y:S02]  /*61b0*/  FFMA.FTZ R7, R28, c[0x0][0x23c], -R11.reuse ;  /* 0x00008f001c077a23 */ /* 0x100fe4000001080b */
[--C-:B------:R-:W-:Y:S01]  /*61c0*/  FFMA.FTZ R28, R8, c[0x0][0x23c], -R11.reuse ;  /* 0x00008f00081c7a23 */ /* 0x100fe2000001080b */
[----:B--2---:R-:W-:Y:S01]  /*61d0*/  FMNMX.FTZ R32, R5, R32, !PT ;  /* 0x0000002005207209 */ /* 0x004fe20007810000 */
[----:B------:R-:W-:Y:S02]  /*61e0*/  FADD.FTZ R5, R3, -R6 ;  /* 0x8000000603057221 */ /* 0x000fe40000010000 */
[--C-:B------:R-:W-:Y:S01]  /*61f0*/  FFMA.FTZ R10, R10, c[0x0][0x23c], -R11.reuse ;  /* 0x00008f000a0a7a23 */ /* 0x100fe2000001080b */
[----:B------:R-:W-:Y:S01]  /*6200*/  FSETP.NEU.FTZ.AND P1, PT, R32, -INF , PT ;  /* 0xff8000002000780b */ /* 0x000fe20003f3d000 */
[----:B------:R-:W-:Y:S01]  /*6210*/  FMUL.FTZ R5, R5, c[0x0][0x23c] ;  /* 0x00008f0005057a20 */ /* 0x000fe20000410000 */
[----:B------:R-:W-:Y:S01]  /*6220*/  MUFU.EX2 R7, R7 ;  /* 0x0000000700077308 */ /* 0x000fe20000000800 */
[--C-:B------:R-:W-:Y:S01]  /*6230*/  FFMA.FTZ R4, R84, c[0x0][0x23c], -R11.reuse ;  /* 0x00008f0054047a23 */ /* 0x100fe2000001080b */
[----:B------:R-:W-:Y:S01]  /*6240*/  FSEL R3, R32, RZ, P1 ;  /* 0x000000ff20037208 */ /* 0x000fe20000800000 */
[----:B------:R-:W-:-:S02]  /*6250*/  FFMA.FTZ R130, R130, c[0x0][0x23c], -R11 ;  /* 0x00008f0082827a23 */ /* 0x000fc4000001080b */
[----:B------:R-:W-:Y:S02]  /*6260*/  FFMA.FTZ R102, R102, c[0x0][0x23c], -R11 ;  /* 0x00008f0066667a23 */ /* 0x000fe4000001080b */
        /* <DEDUP_REMOVED lines=8> */
[----:B------:R-:W-:-:S02]  /*62f0*/  FFMA.FTZ R16, R16, c[0x0][0x23c], -R11 ;  /* 0x00008f0010107a23 */ /* 0x000fc4000001080b */
[----:B------:R-:W-:Y:S02]  /*6300*/  FFMA.FTZ R3, R9, c[0x0][0x23c], -R2 ;  /* 0x00008f0009037a23 */ /* 0x000fe40000010802 */
[--C-:B------:R-:W-:Y:S02]  /*6310*/  FFMA.FTZ R15, R18, c[0x0][0x23c], -R11.reuse ;  /* 0x00008f00120f7a23 */ /* 0x100fe4000001080b */
[--C-:B------:R-:W-:Y:S01]  /*6320*/  FFMA.FTZ R14, R14, c[0x0][0x23c], -R11.reuse ;  /* 0x00008f000e0e7a23 */ /* 0x100fe2000001080b */
[----:B------:R-:W3:Y:S01]  /*6330*/  MUFU.EX2 R8, R8 ;  /* 0x0000000800087308 */ /* 0x000ee20000000800 */
[--C-:B------:R-:W-:Y:S02]  /*6340*/  FFMA.FTZ R12, R12, c[0x0][0x23c], -R11.reuse ;  /* 0x00008f000c0c7a23 */ /* 0x100fe4000001080b */
[--C-:B------:R-:W-:Y:S02]  /*6350*/  FFMA.FTZ R31, R31, c[0x0][0x23c], -R11.reuse ;  /* 0x00008f001f1f7a23 */ /* 0x100fe4000001080b */
[----:B------:R-:W-:-:S02]  /*6360*/  FFMA.FTZ R30, R30, c[0x0][0x23c], -R11 ;  /* 0x00008f001e1e7a23 */ /* 0x000fc4000001080b */
[----:B-1----:R-:W-:Y:S01]  /*6370*/  IMAD.WIDE.U32 R10, R93, -0x326172a9, RZ ;  /* 0xcd9e8d575d0a7825 */ /* 0x002fe200078e00ff */
[----:B------:R-:W-:Y:S03]  /*6380*/  MUFU.EX2 R3, R3 ;  /* 0x0000000300037308 */ /* 0x000fe60000000800 */
[----:B--2---:R-:W-:Y:S01]  /*6390*/  FFMA.FTZ R133, R133, R5, R6 ;  /* 0x0000000585857223 */ /* 0x004fe20000010006 */
[----:B------:R-:W-:Y:S01]  /*63a0*/  LOP3.LUT R22, R11, R95, RZ, 0x3c, !PT ;  /* 0x0000005f0b167212 */ /* 0x000fe200078e3cff */
[-C--:B------:R-:W-:Y:S02]  /*63b0*/  FMUL.FTZ R36, R36, R5.reuse ;  /* 0x0000000524247220 */ /* 0x080fe40000410000 */
[----:B------:R-:W-:Y:S01]  /*63c0*/  FMUL.FTZ R37, R37, R5 ;  /* 0x0000000525257220 */ /* 0x000fe20000410000 */
[----:B------:R-:W1:Y:S01]  /*63d0*/  MUFU.EX2 R4, R4 ;  /* 0x0000000400047308 */ /* 0x000e620000000800 */
[----:B---3--:R-:W-:-:S02]  /*63e0*/  FMUL.FTZ R38, R38, R8 ;  /* 0x0000000826267220 */ /* 0x008fc40000410000 */
[-C--:B------:R-:W-:Y:S02]  /*63f0*/  FMUL.FTZ R39, R39, R8.reuse ;  /* 0x0000000827277220 */ /* 0x080fe40000410000 */
[-C--:B------:R-:W-:Y:S02]  /*6400*/  FMUL.FTZ R42, R42, R8.reuse ;  /* 0x000000082a2a7220 */ /* 0x080fe40000410000 */
[-C--:B------:R-:W-:Y:S01]  /*6410*/  FMUL.FTZ R43, R43, R8.reuse ;  /* 0x000000082b2b7220 */ /* 0x080fe20000410000 */
[----:B------:R-:W-:Y:S01]  /*6420*/  MUFU.EX2 R130, R130 ;  /* 0x0000008200827308 */ /* 0x000fe20000000800 */
[-C--:B------:R-:W-:Y:S02]  /*6430*/  FMUL.FTZ R46, R46, R8.reuse ;  /* 0x000000082e2e7220 */ /* 0x080fe40000410000 */
[-C--:B------:R-:W-:Y:S02]  /*6440*/  FMUL.FTZ R47, R47, R8.reuse ;  /* 0x000000082f2f7220 */ /* 0x080fe40000410000 */
[----:B------:R-:W-:-:S02]  /*6450*/  FMUL.FTZ R50, R50, R8 ;  /* 0x0000000832327220 */ /* 0x000fc40000410000 */
[----:B------:R-:W-:Y:S01]  /*6460*/  FMUL.FTZ R51, R51, R8 ;  /* 0x0000000833337220 */ /* 0x000fe20000410000 */
[----:B-1----:R-:W-:Y:S01]  /*6470*/  F2FP.PACK_AB R6, R4, R6 ;  /* 0x000000060406723e */ /* 0x002fe200000000ff */
        /* <DEDUP_REMOVED lines=18> */
[----:B------:R-:W-:Y:S02]  /*65a0*/  FFMA.FTZ R107, R131, R8, R3 ;  /* 0x00000008836b7223 */ /* 0x000fe40000010003 */
[----:B------:R-:W-:-:S02]  /*65b0*/  IMAD.SHL.U32 R8, R88, 0x2, RZ ;  /* 0x0000000258087824 */ /* 0x000fc400078e00ff */
[----:B------:R-:W-:-:S04]  /*65c0*/  IMAD.WIDE.U32 R22, R22, -0x2daee0ad, RZ ;  /* 0xd2511f5316167825 */ /* 0x000fc800078e00ff */
[-C--:B------:R-:W-:Y:S01]  /*65d0*/  FMUL.FTZ R40, R40, R5.reuse ;  /* 0x0000000528287220 */ /* 0x080fe20000410000 */
[----:B------:R-:W-:Y:S01]  /*65e0*/  LOP3.LUT R20, R23, UR12, R20, 0x96, !PT ;  /* 0x0000000c17147c12 */ /* 0x000fe2000f8e9614 */
        /* <DEDUP_REMOVED lines=20> */
[----:B------:R-:W-:Y:S01]  /*6730*/  FMUL.FTZ R81, R81, R5 ;  /* 0x0000000551517220 */ /* 0x000fe20000410000 */
[----:B------:R-:W-:Y:S01]  /*6740*/  IADD3 R5, R8, 0x1, RZ ;  /* 0x0000000108057810 */ /* 0x000fe20007ffe0ff */
[----:B------:R-:W-:Y:S01]  /*6750*/  FFMA.FTZ R18, R85, c[0x0][0x23c], -R2 ;  /* 0x00008f0055127a23 */ /* 0x000fe20000010802 */
[C---:B------:R-:W-:Y:S01]  /*6760*/  LOP3.LUT R8, R21.reuse, UR25, R8, 0x96, !PT ;  /* 0x0000001915087c12 */ /* 0x040fe2000f8e9608 */
[----:B------:R-:W-:Y:S01]  /*6770*/  FADD.FTZ R133, R4, R133 ;  /* 0x0000008504857221 */ /* 0x000fe20000010000 */
[----:B------:R-:W-:Y:S01]  /*6780*/  LOP3.LUT R5, R21, UR25, R5, 0x96, !PT ;  /* 0x0000001915057c12 */ /* 0x000fe2000f8e9605 */
[----:B------:R-:W-:-:S02]  /*6790*/  IMAD.WIDE.U32 R20, R20, -0x326172a9, RZ ;  /* 0xcd9e8d5714147825 */ /* 0x000fc400078e00ff */
[----:B------:R-:W1:Y:S02]  /*67a0*/  MUFU.EX2 R18, R18 ;  /* 0x0000001200127308 */ /* 0x000e640000000800 */
[----:B------:R-:W-:-:S04]  /*67b0*/  IMAD.WIDE.U32 R8, R8, -0x326172a9, RZ ;  /* 0xcd9e8d5708087825 */ /* 0x000fc800078e00ff */
[----:B------:R-:W-:Y:S01]  /*67c0*/  IMAD.WIDE.U32 R84, R5, -0x326172a9, RZ ;  /* 0xcd9e8d5705547825 */ /* 0x000fe200078e00ff */
[----:B------:R-:W-:Y:S02]  /*67d0*/  LOP3.LUT R4, R21, UR11, R8, 0x96, !PT ;  /* 0x0000000b15047c12 */ /* 0x000fe4000f8e9608 */
[----:B------:R-:W-:Y:S01]  /*67e0*/  LOP3.LUT R134, R9, UR13, R10, 0x96, !PT ;  /* 0x0000000d09867c12 */ /* 0x000fe2000f8e960a */
[----:B------:R-:W-:Y:S01]  /*67f0*/  FFMA.FTZ R132, R103, c[0x0][0x23c], -R2 ;  /* 0x00008f0067847a23 */ /* 0x000fe20000010802 */
[----:B------:R-:W-:Y:S01]  /*6800*/  LOP3.LUT R8, R85, UR13, R10, 0x96, !PT ;  /* 0x0000000d55087c12 */ /* 0x000fe2000f8e960a */
[----:B------:R2:W-:Y:S01]  /*6810*/  MUFU.EX2 R103, R86 ;  /* 0x0000005600677308 */ /* 0x0005e20000000800 */
[----:B------:R-:W-:Y:S01]  /*6820*/  LOP3.LUT R5, R21, UR11, R84, 0x96, !PT ;  /* 0x0000000b15057c12 */ /* 0x000fe2000f8e9654 */
[----:B------:R-:W-:Y:S01]  /*6830*/  IMAD.WIDE.U32 R134, R134, -0x2daee0ad, RZ ;  /* 0xd2511f5386867825 */ /* 0x000fe200078e00ff */
[----:B-1----:R-:W-:-:S03]  /*6840*/  F2FP.PACK_AB R10, R18, R3 ;  /* 0x00000003120a723e */ /* 0x002fc600000000ff */
[----:B------:R-:W-:Y:S01]  /*6850*/  IMAD.WIDE.U32 R84, R8, -0x2daee0ad, RZ ;  /* 0xd2511f5308547825 */ /* 0x000fe200078e00ff */
[--C-:B------:R-:W-:Y:S01]  /*6860*/  LOP3.LUT R8, R135, UR10, R22.reuse, 0x96, !PT ;  /* 0x0000000a87087c12 */ /* 0x100fe2000f8e9616 */
[----:B------:R-:W-:Y:S02]  /*6870*/  MUFU.EX2 R132, R132 ;  /* 0x0000008400847308 */ /* 0x000fe40000000800 */
[----:B------:R-:W-:Y:S01]  /*6880*/  FADD.FTZ R107, R18, R107 ;  /* 0x0000006b126b7221 */ /* 0x000fe20000010000 */
[----:B------:R-:W-:Y:S01]  /*6890*/  LOP3.LUT R3, R85, UR10, R22, 0x96, !PT ;  /* 0x0000000a55037c12 */ /* 0x000fe2000f8e9616 */
[----:B------:R-:W-:-:S04]  /*68a0*/  IMAD.WIDE.U32 R22, R5, -0x2daee0ad, RZ ;  /* 0xd2511f5305167825 */ /* 0x000fc800078e00ff */
[----:B------:R-:W-:Y:S01]  /*68b0*/  IMAD.WIDE.U32 R8, R8, -0x326172a9, RZ ;  /* 0xcd9e8d5708087825 */ /* 0x000fe200078e00ff */
[----:B------:R-:W-:-:S03]  /*68c0*/  LOP3.LUT R5, R23, UR8, R84, 0x96, !PT ;  /* 0x0000000817057c12 */ /* 0x000fc6000f8e9654 */
[----:B------:R-:W-:Y:S01]  /*68d0*/  IMAD.WIDE.U32 R84, R3, -0x326172a9, RZ ;  /* 0xcd9e8d5703547825 */ /* 0x000fe200078e00ff */
[----:B------:R-:W-:-:S03]  /*68e0*/  LOP3.LUT R3, R9, UR9, R20, 0x96, !PT ;  /* 0x0000000909037c12 */ /* 0x000fc6000f8e9614 */
[----:B------:R-:W-:Y:S01]  /*68f0*/  FFMA.FTZ R89, R89, c[0x0][0x23c], -R2 ;  /* 0x00008f0059597a23 */ /* 0x000fe20000010802 */
[----:B------:R-:W-:Y:S01]  /*6900*/  LOP3.LUT R20, R85, UR9, R20, 0x96, !PT ;  /* 0x0000000955147c12 */ /* 0x000fe2000f8e9614 */
[--C-:B------:R-:W-:Y:S02]  /*6910*/  FFMA.FTZ R91, R91, c[0x0][0x23c], -R2.reuse ;  /* 0x00008f005b5b7a23 */ /* 0x100fe40000010802 */
[--C-:B--2---:R-:W-:Y:S02]  /*6920*/  FFMA.FTZ R86, R101, c[0x0][0x23c], -R2.reuse ;  /* 0x00008f0065567a23 */ /* 0x104fe40000010802 */
[----:B------:R-:W-:Y:S01]  /*6930*/  IMAD.WIDE.U32 R20, R20, -0x2daee0ad, RZ ;  /* 0xd2511f5314147825 */ /* 0x000fe200078e00ff */
[----:B------:R-:W-:Y:S03]  /*6940*/  MUFU.EX2 R89, R89 ;  /* 0x0000005900597308 */ /* 0x000fe60000000800 */
[----:B------:R-:W-:Y:S01]  /*6950*/  FFMA.FTZ R131, R27, c[0x0][0x23c], -R2 ;  /* 0x00008f001b837a23 */ /* 0x000fe20000010802 */
[----:B------:R-:W-:Y:S01]  /*6960*/  LOP3.LUT R9, R21, UR6, R22, 0x96, !PT ;  /* 0x0000000615097c12 */ /* 0x000fe2000f8e9616 */
[----:B------:R-:W-:-:S03]  /*6970*/  IMAD.WIDE.U32 R22, R5, -0x326172a9, RZ ;  /* 0xcd9e8d5705167825 */ /* 0x000fc600078e00ff */
[----:B------:R-:W-:Y:S01]  /*6980*/  MUFU.EX2 R91, R91 ;  /* 0x0000005b005b7308 */ /* 0x000fe20000000800 */
[----:B------:R-:W-:Y:S01]  /*6990*/  IMAD.WIDE.U32 R136, R9, -0x326172a9, RZ ;  /* 0xcd9e8d5709887825 */ /* 0x000fe200078e00ff */
[----:B------:R-:W-:-:S03]  /*69a0*/  LOP3.LUT R84, R23, UR7, R84, 0x96, !PT ;  /* 0x0000000717547c12 */ /* 0x000fc6000f8e9654 */
[----:B------:R-:W-:Y:S01]  /*69b0*/  FFMA.FTZ R23, R105, c[0x0][0x23c], -R2 ;  /* 0x00008f0069177a23 */ /* 0x000fe20000010802 */
[----:B------:R-:W-:Y:S01]  /*69c0*/  LOP3.LUT R34, R137, UR5, R22, 0x96, !PT ;  /* 0x0000000589227c12 */ /* 0x000fe2000f8e9616 */
[----:B------:R-:W-:Y:S01]  /*69d0*/  IMAD.WIDE.U32 R84, R84, -0x2daee0ad, RZ ;  /* 0xd2511f5354547825 */ /* 0x000fe200078e00ff */
[----:B------:R-:W-:Y:S04]  /*69e0*/  MUFU.EX2 R105, R100 ;  /* 0x0000006400697308 */ /* 0x000fe80000000800 */
[----:B------:R-:W-:Y:S01]  /*69f0*/  LOP3.LUT R5, R85, UR4, R20, 0x96, !PT ;  /* 0x0000000455057c12 */ /* 0x000fe2000f8e9614 */
[----:B------:R-:W-:-:S03]  /*6a00*/  FADD.FTZ R85, R7, R133 ;  /* 0x0000008507557221 */ /* 0x000fc60000010000 */
[----:B------:R-:W1:Y:S01]  /*6a10*/  MUFU.EX2 R23, R23 ;  /* 0x0000001700177308 */ /* 0x000e620000000800 */
[----:B------:R-:W-:-:S05]  /*6a20*/  IMAD.WIDE.U32 R20, R5, -0x326172a9, RZ ;  /* 0xcd9e8d5705147825 */ /* 0x000fca00078e00ff */
[----:B------:R-:W-:Y:S01]  /*6a30*/  LOP3.LUT R22, R21, UR15, R136, 0x96, !PT ;  /* 0x0000000f15167c12 */ /* 0x000fe2000f8e9688 */
[----:B------:R-:W-:Y:S01]  /*6a40*/  IMAD.WIDE.U32 R136, R4, -0x2daee0ad, RZ ;  /* 0xd2511f5304887825 */ /* 0x000fe200078e00ff */
[C---:B------:R-:W-:Y:S01]  /*6a50*/  LOP3.LUT R5, R20.reuse, 0xffff, RZ, 0xc0, !PT ;  /* 0x0000ffff14057812 */ /* 0x040fe200078ec0ff */
[----:B------:R-:W2:Y:S01]  /*6a60*/  MUFU.EX2 R86, R86 ;  /* 0x0000005600567308 */ /* 0x000ea20000000800 */
[----:B------:R-:W-:Y:S02]  /*6a70*/  LOP3.LUT R18, R20, 0xff, RZ, 0xc0, !PT ;  /* 0x000000ff14127812 */ /* 0x000fe400078ec0ff */
[----:B------:R-:W-:Y:S02]  /*6a80*/  SHF.R.U32.HI R5, RZ, 0x8, R5 ;  /* 0x00000008ff057819 */ /* 0x000fe40000011605 */
[----:B------:R-:W-:Y:S01]  /*6a90*/  LOP3.LUT R4, R137, UR8, R134, 0x96, !PT ;  /* 0x0000000889047c12 */ /* 0x000fe2000f8e9686 */
[----:B------:R-:W-:Y:S01]  /*6aa0*/  IMAD.WIDE.U32 R134, R3, -0x2daee0ad, RZ ;  /* 0xd2511f5303867825 */ /* 0x000fe200078e00ff */
[----:B------:R-:W-:Y:S01]  /*6ab0*/  PRMT R18, R18, 0x5410, R5 ;  /* 0x0000541012127816 */ /* 0x000fe20000000005 */
[----:B------:R-:W-:Y:S01]  /*6ac0*/  MUFU.EX2 R101, R16 ;  /* 0x0000001000657308 */ /* 0x000fe20000000800 */
[----:B------:R-:W-:Y:S01]  /*6ad0*/  SHF.R.U32.HI R21, RZ, 0x10, R20 ;  /* 0x00000010ff157819 */ /* 0x000fe20000011614 */
[----:B------:R-:W-:Y:S01]  /*6ae0*/  IMAD.WIDE.U32 R4, R4, -0x326172a9, RZ ;  /* 0xcd9e8d5704047825 */ /* 0x000fe200078e00ff */
[----:B------:R-:W-:-:S02]  /*6af0*/  LOP3.LUT R3, R135, UR6, R136, 0x96, !PT ;  /* 0x0000000687037c12 */ /* 0x000fc4000f8e9688 */
[----:B------:R-:W-:Y:S02]  /*6b00*/  SHF.R.U32.HI R20, RZ, 0x18, R20 ;  /* 0x00000018ff147819 */ /* 0x000fe40000011614 */
[----:B------:R-:W-:Y:S01]  /*6b10*/  LOP3.LUT R136, R5, UR7, R8, 0x96, !PT ;  /* 0x0000000705887c12 */ /* 0x000fe2000f8e9608 */
[----:B------:R-:W-:Y:S01]  /*6b20*/  IMAD.WIDE.U32 R138, R3, -0x326172a9, RZ ;  /* 0xcd9e8d57038a7825 */ /* 0x000fe200078e00ff */
[----:B------:R-:W-:Y:S01]  /*6b30*/  MUFU.EX2 R100, R15 ;  /* 0x0000000f00647308 */ /* 0x000fe20000000800 */
[----:B------:R-:W-:Y:S02]  /*6b40*/  LOP3.LUT R21, R21, 0xff, RZ, 0xc0, !PT ;  /* 0x000000ff15157812 */ /* 0x000fe400078ec0ff */
[----:B------:R-:W-:Y:S02]  /*6b50*/  IMAD.WIDE.U32 R136, R136, -0x2daee0ad, RZ ;  /* 0xd2511f5388887825 */ /* 0x000fe400078e00ff */
[----:B------:R-:W-:-:S03]  /*6b60*/  PRMT R20, R21, 0x5410, R20 ;  /* 0x0000541015147816 */ /* 0x000fc60000000014 */
[----:B------:R-:W-:Y:S01]  /*6b70*/  LOP3.LUT R8, R137, UR4, R134, 0x96, !PT ;  /* 0x0000000489087c12 */ /* 0x000fe2000f8e9686 */
[----:B------:R-:W-:Y:S01]  /*6b80*/  MUFU.EX2 R131, R131 ;  /* 0x0000008300837308 */ /* 0x000fe20000000800 */
[----:B------:R-:W-:-:S03]  /*6b90*/  LOP3.LUT R134, R139, UR5, R4, 0x96, !PT ;  /* 0x000000058b867c12 */ /* 0x000fc6000f8e9604 */
[----:B------:R-:W-:-:S04]  /*6ba0*/  IMAD.WIDE.U32 R8, R8, -0x326172a9, RZ ;  /* 0xcd9e8d5708087825 */ /* 0x000fc800078e00ff */
[----:B------:R-:W-:Y:S01]  /*6bb0*/  IMAD.WIDE.U32 R134, R134, -0x2daee0ad, RZ ;  /* 0xd2511f5386867825 */ /* 0x000fe200078e00ff */
[----:B------:R-:W-:Y:S02]  /*6bc0*/  LOP3.LUT R5, R9, UR15, R138, 0x96, !PT ;  /* 0x0000000f09057c12 */ /* 0x000fe4000f8e968a */
[----:B------:R-:W-:Y:S02]  /*6bd0*/  LOP3.LUT R9, R8, 0xffff, RZ, 0xc0, !PT ;  /* 0x0000ffff08097812 */ /* 0x000fe400078ec0ff */
[C---:B------:R-:W-:Y:S02]  /*6be0*/  LOP3.LUT R3, R5.reuse, 0xffff, RZ, 0xc0, !PT ;  /* 0x0000ffff05037812 */ /* 0x040fe400078ec0ff */
[----:B------:R-:W-:Y:S02]  /*6bf0*/  LOP3.LUT R4, R5, 0xff, RZ, 0xc0, !PT ;  /* 0x000000ff05047812 */ /* 0x000fe400078ec0ff */
[----:B------:R-:W-:Y:S02]  /*6c00*/  SHF.R.U32.HI R3, RZ, 0x8, R3 ;  /* 0x00000008ff037819 */ /* 0x000fe40000011603 */
[----:B------:R-:W-:-:S02]  /*6c10*/  LOP3.LUT R136, R135, UR14, R136, 0x96, !PT ;  /* 0x0000000e87887c12 */ /* 0x000fc4000f8e9688 */
[----:B------:R-:W-:Y:S02]  /*6c20*/  PRMT R4, R4, 0x5410, R3 ;  /* 0x0000541004047816 */ /* 0x000fe40000000003 */
[----:B------:R-:W3:Y:S01]  /*6c30*/  LDC.U8 R3, c[0x0][0x2d8] ;  /* 0x0000b600ff037b82 */ /* 0x000ee20000000000 */
[----:B------:R-:W-:Y:S02]  /*6c40*/  SHF.R.U32.HI R9, RZ, 0x8, R9 ;  /* 0x00000008ff097819 */ /* 0x000fe40000011609 */
[----:B------:R-:W-:Y:S02]  /*6c50*/  SHF.R.U32.HI R104, RZ, 0x10, R136 ;  /* 0x00000010ff687819 */ /* 0x000fe40000011688 */
[----:B------:R-:W-:Y:S02]  /*6c60*/  LOP3.LUT R106, R136, 0xff, RZ, 0xc0, !PT ;  /* 0x000000ff886a7812 */ /* 0x000fe400078ec0ff */
[----:B------:R-:W-:Y:S02]  /*6c70*/  LOP3.LUT R104, R104, 0xff, RZ, 0xc0, !PT ;  /* 0x000000ff68687812 */ /* 0x000fe400078ec0ff */
[----:B---3--:R-:W-:-:S05]  /*6c80*/  PRMT R3, R3, 0x7054, R3 ;  /* 0x0000705403037816 */ /* 0x008fca0000000003 */
[----:B------:R-:W-:-:S05]  /*6c90*/  HSET2.LE.AND R11, R4, R3, PT ;  /* 0x00000003040b7233 */ /* 0x000fca0003803000 */
[----:B------:R-:W-:Y:S02]  /*6ca0*/  LOP3.LUT R4, R11, R6, RZ, 0xc0, !PT ;  /* 0x000000060b047212 */ /* 0x000fe400078ec0ff */
[--C-:B------:R-:W-:Y:S02]  /*6cb0*/  SHF.R.U32.HI R6, RZ, 0x10, R5.reuse ;  /* 0x00000010ff067819 */ /* 0x100fe40000011605 */
[----:B------:R-:W-:Y:S02]  /*6cc0*/  SHF.R.U32.HI R5, RZ, 0x18, R5 ;  /* 0x00000018ff057819 */ /* 0x000fe40000011605 */
[----:B------:R-:W-:-:S04]  /*6cd0*/  LOP3.LUT R6, R6, 0xff, RZ, 0xc0, !PT ;  /* 0x000000ff06067812 */ /* 0x000fc800078ec0ff */
[----:B------:R-:W-:-:S05]  /*6ce0*/  PRMT R6, R6, 0x5410, R5 ;  /* 0x0000541006067816 */ /* 0x000fca0000000005 */
[----:B------:R-:W-:Y:S01]  /*6cf0*/  HSET2.LE.AND R5, R6, R3, PT ;  /* 0x0000000306057233 */ /* 0x000fe20003803000 */
[----:B------:R-:W-:-:S04]  /*6d00*/  LOP3.LUT R6, R8, 0xff, RZ, 0xc0, !PT ;  /* 0x000000ff08067812 */ /* 0x000fc800078ec0ff */
[----:B------:R-:W-:Y:S02]  /*6d10*/  PRMT R6, R6, 0x5410, R9 ;  /* 0x0000541006067816 */ /* 0x000fe40000000009 */
[----:B------:R-:W-:Y:S02]  /*6d20*/  F2FP.PACK_AB R9, R130, R7 ;  /* 0x000000078209723e */ /* 0x000fe400000000ff */
[----:B------:R-:W-:Y:S01]  /*6d30*/  SHF.R.U32.HI R7, RZ, 0x18, R136 ;  /* 0x00000018ff077819 */ /* 0x000fe20000011688 */
[----:B------:R-:W-:Y:S01]  /*6d40*/  HSET2.LE.AND R6, R6, R3, PT ;  /* 0x0000000306067233 */ /* 0x000fe20003803000 */
[----:B------:R-:W-:Y:S02]  /*6d50*/  LOP3.LUT R5, R5, R10, RZ, 0xc0, !PT ;  /* 0x0000000a05057212 */ /* 0x000fe400078ec0ff */
[----:B------:R-:W-:Y:S02]  /*6d60*/  PRMT R104, R104, 0x5410, R7 ;  /* 0x0000541068687816 */ /* 0x000fe40000000007 */
[----:B------:R-:W-:-:S02]  /*6d70*/  SHF.R.U32.HI R7, RZ, 0x10, R8 ;  /* 0x00000010ff077819 */ /* 0x000fc40000011608 */
[----:B------:R-:W-:Y:S02]  /*6d80*/  SHF.R.U32.HI R8, RZ, 0x18, R8 ;  /* 0x00000018ff087819 */ /* 0x000fe40000011608 */
[----:B------:R-:W-:Y:S02]  /*6d90*/  LOP3.LUT R7, R7, 0xff, RZ, 0xc0, !PT ;  /* 0x000000ff07077812 */ /* 0x000fe400078ec0ff */
[----:B------:R-:W-:Y:S02]  /*6da0*/  LOP3.LUT R6, R6, R9, RZ, 0xc0, !PT ;  /* 0x0000000906067212 */ /* 0x000fe400078ec0ff */
[----:B------:R-:W-:Y:S02]  /*6db0*/  PRMT R8, R7, 0x5410, R8 ;  /* 0x0000541007087816 */ /* 0x000fe40000000008 */
[----:B------:R-:W-:-:S03]  /*6dc0*/  LOP3.LUT R9, R136, 0xffff, RZ, 0xc0, !PT ;  /* 0x0000ffff88097812 */ /* 0x000fc600078ec0ff */
[----:B------:R-:W-:Y:S01]  /*6dd0*/  HSET2.LE.AND R7, R8, R3, PT ;  /* 0x0000000308077233 */ /* 0x000fe20003803000 */
[----:B------:R-:W-:Y:S02]  /*6de0*/  SHF.R.U32.HI R9, RZ, 0x8, R9 ;  /* 0x00000008ff097819 */ /* 0x000fe40000011609 */
[----:B-1----:R-:W-:Y:S01]  /*6df0*/  F2FP.PACK_AB R8, R23, R132 ;  /* 0x000000841708723e */ /* 0x002fe200000000ff */
[----:B------:R-:W-:Y:S01]  /*6e00*/  FADD.FTZ R132, R132, R107 ;  /* 0x0000006b84847221 */ /* 0x000fe20000010000 */
[----:B------:R-:W-:Y:S02]  /*6e10*/  PRMT R106, R106, 0x5410, R9 ;  /* 0x000054106a6a7816 */ /* 0x000fe40000000009 */
[----:B------:R-:W-:Y:S01]  /*6e20*/  LOP3.LUT R7, R7, R8, RZ, 0xc0, !PT ;  /* 0x0000000807077212 */ /* 0x000fe200078ec0ff */
[----:B------:R-:W-:Y:S01]  /*6e30*/  FADD.FTZ R23, R23, R132 ;  /* 0x0000008417177221 */ /* 0x000fe20000010000 */
[----:B------:R-:W1:Y:S01]  /*6e40*/  LDSM.16.MT88.4 R8, [R110+0x6000] ;  /* 0x006000006e08783b */ /* 0x000e620000004200 */
[----:B------:R-:W-:-:S04]  /*6e50*/  @P0 IADD3 R132, R94, -0x3, RZ ;  /* 0xfffffffd5e840810 */ /* 0x000fc80007ffe0ff */
        /* <DEDUP_REMOVED lines=18> */
[----:B------:R-:W-:-:S02]  /*6f80*/  LOP3.LUT R5, R134, 0xffff, RZ, 0xc0, !PT ;  /* 0x0000ffff86057812 */ /* 0x000fc400078ec0ff */
[----:B------:R-:W-:Y:S02]  /*6f90*/  LOP3.LUT R6, R134, 0xff, RZ, 0xc0, !PT ;  /* 0x000000ff86067812 */ /* 0x000fe400078ec0ff */
[----:B------:R-:W-:Y:S02]  /*6fa0*/  SHF.R.U32.HI R5, RZ, 0x8, R5 ;  /* 0x00000008ff057819 */ /* 0x000fe40000011605 */
[----:B------:R-:W-:Y:S02]  /*6fb0*/  SHF.R.U32.HI R4, RZ, 0x10, R134 ;  /* 0x00000010ff047819 */ /* 0x000fe40000011686 */
[----:B------:R-:W-:Y:S01]  /*6fc0*/  PRMT R6, R6, 0x5410, R5 ;  /* 0x0000541006067816 */ /* 0x000fe20000000005 */
[----:B------:R-:W-:Y:S01]  /*6fd0*/  FFMA.FTZ R5, R87, c[0x0][0x23c], -R2 ;  /* 0x00008f0057057a23 */ /* 0x000fe20000010802 */
[----:B------:R-:W-:Y:S01]  /*6fe0*/  LOP3.LUT R7, R4, 0xff, RZ, 0xc0, !PT ;  /* 0x000000ff04077812 */ /* 0x000fe200078ec0ff */
[--C-:B------:R-:W-:Y:S01]  /*6ff0*/  HSET2.LE.AND R4, R106, R3.reuse, PT ;  /* 0x000000036a047233 */ /* 0x100fe20003803000 */
[----:B------:R-:W-:Y:S01]  /*7000*/  FADD.FTZ R87, R130, R85 ;  /* 0x0000005582577221 */ /* 0x000fe20000010000 */
[----:B------:R1:W3:Y:S01]  /*7010*/  MUFU.EX2 R134, R5 ;  /* 0x0000000500867308 */ /* 0x0002e20000000800 */
[----:B------:R-:W-:Y:S01]  /*7020*/  PRMT R8, R7, 0x5410, R8 ;  /* 0x0000541007087816 */ /* 0x000fe20000000008 */
[----:B------:R-:W-:Y:S01]  /*7030*/  HSET2.LE.AND R6, R6, R3, PT ;  /* 0x0000000306067233 */ /* 0x000fe20003803000 */
[----:B------:R-:W-:Y:S01]  /*7040*/  F2FP.PACK_AB R7, R103, R90 ;  /* 0x0000005a6707723e */ /* 0x000fe200000000ff */
[----:B------:R-:W-:-:S03]  /*7050*/  FFMA.FTZ R106, R19, c[0x0][0x23c], -R2 ;  /* 0x00008f00136a7a23 */ /* 0x000fc60000010802 */
[----:B------:R-:W-:Y:S01]  /*7060*/  LOP3.LUT R6, R6, R7, RZ, 0xc0, !PT ;  /* 0x0000000706067212 */ /* 0x000fe200078ec0ff */
[--C-:B------:R-:W-:Y:S01]  /*7070*/  HSET2.LE.AND R7, R8, R3.reuse, PT ;  /* 0x0000000308077233 */ /* 0x100fe20003803000 */
[----:B--2---:R-:W-:Y:S01]  /*7080*/  F2FP.PACK_AB R8, R86, R91 ;  /* 0x0000005b5608723e */ /* 0x004fe200000000ff */
[----:B------:R-:W-:Y:S03]  /*7090*/  MUFU.EX2 R85, R12 ;  /* 0x0000000c00557308 */ /* 0x000fe60000000800 */
[----:B------:R-:W-:Y:S02]  /*70a0*/  LOP3.LUT R7, R7, R8, RZ, 0xc0, !PT ;  /* 0x0000000807077212 */ /* 0x000fe400078ec0ff */
[----:B-1----:R-:W-:Y:S01]  /*70b0*/  F2FP.PACK_AB R5, R105, R102 ;  /* 0x000000666905723e */ /* 0x002fe200000000ff */
[----:B------:R-:W-:Y:S01]  /*70c0*/  FADD.FTZ R102, R102, R87 ;  /* 0x0000005766667221 */ /* 0x000fe20000010000 */
[----:B---3--:R-:W-:Y:S01]  /*70d0*/  F2FP.PACK_AB R10, R89, R134 ;  /* 0x00000086590a723e */ /* 0x008fe200000000ff */
[----:B------:R-:W-:Y:S01]  /*70e0*/  FFMA.FTZ R87, R13, c[0x0][0x23c], -R2 ;  /* 0x00008f000d577a23 */ /* 0x000fe20000010802 */
[----:B------:R-:W-:Y:S01]  /*70f0*/  LOP3.LUT R4, R4, R5, RZ, 0xc0, !PT ;  /* 0x0000000504047212 */ /* 0x000fe200078ec0ff */
[----:B------:R-:W-:Y:S01]  /*7100*/  HSET2.LE.AND R5, R104, R3, PT ;  /* 0x0000000368057233 */ /* 0x000fe20003803000 */
[----:B------:R-:W-:Y:S01]  /*7110*/  MUFU.EX2 R106, R106 ;  /* 0x0000006a006a7308 */ /* 0x000fe20000000800 */
[----:B------:R-:W-:-:S03]  /*7120*/  FADD.FTZ R134, R134, R23 ;  /* 0x0000001786867221 */ /* 0x000fc60000010000 */
[----:B------:R-:W-:Y:S01]  /*7130*/  LOP3.LUT R5, R5, R10, RZ, 0xc0, !PT ;  /* 0x0000000a05057212 */ /* 0x000fe200078ec0ff */
[----:B------:R-:W-:Y:S01]  /*7140*/  FADD.FTZ R134, R89, R134 ;  /* 0x0000008659867221 */ /* 0x000fe20000010000 */
[----:B------:R-:W1:Y:S02]  /*7150*/  LDSM.16.MT88.4 R8, [R110+0x6400] ;  /* 0x006400006e08783b */ /* 0x000e640000004200 */
[----:B------:R-:W-:Y:S01]  /*7160*/  MUFU.EX2 R104, R14 ;  /* 0x0000000e00687308 */ /* 0x000fe20000000800 */
[----:B------:R-:W-:-:S07]  /*7170*/  FADD.FTZ R91, R91, R134 ;  /* 0x000000865b5b7221 */ /* 0x000fce0000010000 */
[----:B------:R-:W2:Y:S08]  /*7180*/  MUFU.EX2 R87, R87 ;  /* 0x0000005700577308 */ /* 0x000eb00000000800 */
[----:B------:R-:W-:Y:S01]  /*7190*/  MUFU.EX2 R89, R30 ;  /* 0x0000001e00597308 */ /* 0x000fe20000000800 */
[----:B--2---:R-:W-:Y:S01]  /*71a0*/  F2FP.PACK_AB R14, R87, R106 ;  /* 0x0000006a570e723e */ /* 0x004fe200000000ff */
        /* <DEDUP_REMOVED lines=16> */
[----:B------:R-:W-:Y:S01]  /*72b0*/  LOP3.LUT R8, R22, 0xffff, RZ, 0xc0, !PT ;  /* 0x0000ffff16087812 */ /* 0x000fe200078ec0ff */
[----:B------:R-:W-:Y:S01]  /*72c0*/  HMMA.16816.F32 R80, R4, R10, R80 ;  /* 0x0000000a0450723c */ /* 0x000fe20000001850 */
[----:B------:R-:W-:-:S02]  /*72d0*/  FADD.FTZ R9, R105, R102 ;  /* 0x0000006669097221 */ /* 0x000fc40000010000 */
[----:B------:R-:W-:Y:S01]  /*72e0*/  SHF.R.U32.HI R8, RZ, 0x8, R8 ;  /* 0x00000008ff087819 */ /* 0x000fe20000011608 */
[----:B------:R-:W-:Y:S02]  /*72f0*/  FFMA.FTZ R105, R35, c[0x0][0x23c], -R2 ;  /* 0x00008f0023697a23 */ /* 0x000fe40000010802 */
[----:B------:R-:W-:Y:S01]  /*7300*/  FADD.FTZ R102, R90, R9 ;  /* 0x000000095a667221 */ /* 0x000fe20000010000 */
[----:B------:R-:W-:Y:S01]  /*7310*/  SHF.R.U32.HI R4, RZ, 0x10, R22 ;  /* 0x00000010ff047819 */ /* 0x000fe20000011616 */
[----:B------:R-:W-:Y:S01]  /*7320*/  FFMA.FTZ R90, R17, c[0x0][0x23c], -R2 ;  /* 0x00008f00115a7a23 */ /* 0x000fe20000010802 */
[----:B------:R-:W-:Y:S01]  /*7330*/  LOP3.LUT R7, R22, 0xff, RZ, 0xc0, !PT ;  /* 0x000000ff16077812 */ /* 0x000fe200078ec0ff */
[----:B------:R-:W-:Y:S01]  /*7340*/  MUFU.EX2 R105, R105 ;  /* 0x0000006900697308 */ /* 0x000fe20000000800 */
[----:B------:R-:W-:Y:S01]  /*7350*/  SHF.R.U32.HI R5, RZ, 0x18, R22 ;  /* 0x00000018ff057819 */ /* 0x000fe20000011616 */
[--C-:B------:R-:W-:Y:S01]  /*7360*/  HSET2.LE.AND R10, R18, R3.reuse, PT ;  /* 0x00000003120a7233 */ /* 0x100fe20003803000 */
[----:B------:R-:W-:Y:S01]  /*7370*/  LOP3.LUT R4, R4, 0xff, RZ, 0xc0, !PT ;  /* 0x000000ff04047812 */ /* 0x000fe200078ec0ff */
[--C-:B------:R-:W-:Y:S01]  /*7380*/  HSET2.LE.AND R11, R20, R3.reuse, PT ;  /* 0x00000003140b7233 */ /* 0x100fe20003803000 */
[----:B------:R-:W-:Y:S01]  /*7390*/  PRMT R8, R7, 0x5410, R8 ;  /* 0x0000541007087816 */ /* 0x000fe20000000008 */
[----:B------:R-:W1:Y:S01]  /*73a0*/  LDSM.16.MT88.4 R16, [R110+0x7800] ;  /* 0x007800006e10783b */ /* 0x000e620000004200 */
[----:B------:R-:W-:Y:S01]  /*73b0*/  PRMT R12, R4, 0x5410, R5 ;  /* 0x00005410040c7816 */ /* 0x000fe20000000005 */
[----:B------:R-:W2:Y:S01]  /*73c0*/  MUFU.EX2 R90, R90 ;  /* 0x0000005a005a7308 */ /* 0x000ea20000000800 */
[----:B------:R-:W-:Y:S01]  /*73d0*/  F2FP.PACK_AB R9, R85, R104 ;  /* 0x000000685509723e */ /* 0x000fe200000000ff */
[----:B------:R-:W3:Y:S01]  /*73e0*/  LDSM.16.MT88.4 R4, [R110+0x6800] ;  /* 0x006800006e04783b */ /* 0x000ee20000004200 */
[----:B------:R-:W-:Y:S01]  /*73f0*/  HSET2.LE.AND R8, R8, R3, PT ;  /* 0x0000000308087233 */ /* 0x000fe20003803000 */
[----:B------:R-:W-:Y:S01]  /*7400*/  LOP3.LUT R11, R11, R14, RZ, 0xc0, !PT ;  /* 0x0000000e0b0b7212 */ /* 0x000fe200078ec0ff */
[----:B------:R-:W-:Y:S01]  /*7410*/  IMAD.WIDE.U32 R34, R34, -0x2daee0ad, RZ ;  /* 0xd2511f5322227825 */ /* 0x000fe200078e00ff */
[----:B------:R-:W-:Y:S01]  /*7420*/  LOP3.LUT R10, R10, R9, RZ, 0xc0, !PT ;  /* 0x000000090a0a7212 */ /* 0x000fe200078ec0ff */
[----:B------:R-:W-:Y:S01]  /*7430*/  LDSM.16.MT88.4 R20, [R108+0x6800] ;  /* 0x006800006c14783b */ /* 0x000fe20000004200 */
[----:B------:R-:W-:Y:S01]  /*7440*/  F2FP.PACK_AB R9, R100, R101 ;  /* 0x000000656409723e */ /* 0x000fe200000000ff */
[----:B------:R-:W-:-:S03]  /*7450*/  FADD.FTZ R102, R103, R102 ;  /* 0x0000006667667221 */ /* 0x000fc60000010000 */
[----:B------:R-:W-:Y:S01]  /*7460*/  LOP3.LUT R8, R8, R9, RZ, 0xc0, !PT ;  /* 0x0000000908087212 */ /* 0x000fe200078ec0ff */
[----:B------:R-:W-:Y:S01]  /*7470*/  HSET2.LE.AND R9, R12, R3, PT ;  /* 0x000000030c097233 */ /* 0x000fe20003803000 */
[----:B------:R-:W-:Y:S01]  /*7480*/  FADD.FTZ R101, R101, R102 ;  /* 0x0000006665657221 */ /* 0x000fe20000010000 */
[----:B--2---:R-:W-:-:S03]  /*7490*/  F2FP.PACK_AB R12, R90, R105 ;  /* 0x000000695a0c723e */ /* 0x004fc600000000ff */
[----:B------:R-:W-:Y:S01]  /*74a0*/  FADD.FTZ R101, R100, R101 ;  /* 0x0000006564657221 */ /* 0x000fe20000010000 */
[----:B------:R-:W-:Y:S02]  /*74b0*/  LOP3.LUT R9, R9, R12, RZ, 0xc0, !PT ;  /* 0x0000000c09097212 */ /* 0x000fe400078ec0ff */
[----:B------:R-:W2:Y:S01]  /*74c0*/  LDSM.16.MT88.4 R12, [R108+0x7800] ;  /* 0x007800006c0c783b */ /* 0x000ea20000004200 */
[----:B------:R-:W-:-:S04]  /*74d0*/  FADD.FTZ R104, R104, R101 ;  /* 0x0000006568687221 */ /* 0x000fc80000010000 */
[----:B------:R-:W-:Y:S01]  /*74e0*/  FADD.FTZ R85, R85, R104 ;  /* 0x0000006855557221 */ /* 0x000fe20000010000 */
[C---:B-1----:R-:W-:Y:S07]  /*74f0*/  HMMA.16816.F32 R52, R8.reuse, R16, R52 ;  /* 0x000000100834723c */ /* 0x042fee0000001834 */
[----:B------:R-:W-:Y:S01]  /*7500*/  LOP3.LUT R16, R34, 0xff, RZ, 0xc0, !PT ;  /* 0x000000ff22107812 */ /* 0x000fe200078ec0ff */
[----:B---3--:R-:W-:Y:S01]  /*7510*/  HMMA.16816.F32 R36, R8, R4, R36 ;  /* 0x000000040824723c */ /* 0x008fe20000001824 */
[----:B------:R-:W-:-:S02]  /*7520*/  LOP3.LUT R17, R35, UR14, R84, 0x96, !PT ;  /* 0x0000000e23117c12 */ /* 0x000fc4000f8e9654 */
[----:B------:R-:W-:Y:S05]  /*7530*/  MUFU.EX2 R84, R28 ;  /* 0x0000001c00547308 */ /* 0x000fea0000000800 */
[C---:B------:R-:W-:Y:S01]  /*7540*/  HMMA.16816.F32 R40, R8.reuse, R6, R40 ;  /* 0x000000060828723c */ /* 0x040fe20000001828 */
[----:B------:R-:W1:Y:S07]  /*7550*/  LDSM.16.MT88.4 R4, [R110+0x8800] ;  /* 0x008800006e04783b */ /* 0x000e6e0000004200 */
[C---:B--2---:R-:W-:Y:S07]  /*7560*/  HMMA.16816.F32 R60, R8.reuse, R12, R60 ;  /* 0x0000000c083c723c */ /* 0x044fee000000183c */
[----:B------:R-:W-:Y:S01]  /*7570*/  LOP3.LUT R13, R34, 0xffff, RZ, 0xc0, !PT ;  /* 0x0000ffff220d7812 */ /* 0x000fe200078ec0ff */
[----:B------:R-:W-:Y:S01]  /*7580*/  HMMA.16816.F32 R64, R8, R14, R64 ;  /* 0x0000000e0840723c */ /* 0x000fe20000001840 */
[----:B------:R-:W-:Y:S01]  /*7590*/  SHF.R.U32.HI R12, RZ, 0x10, R34 ;  /* 0x00000010ff0c7819 */ /* 0x000fe20000011622 */
[----:B------:R-:W-:Y:S01]  /*75a0*/  MUFU.EX2 R35, R29 ;  /* 0x0000001d00237308 */ /* 0x000fe20000000800 */
[----:B------:R-:W-:-:S04]  /*75b0*/  SHF.R.U32.HI R13, RZ, 0x8, R13 ;  /* 0x00000008ff0d7819 */ /* 0x000fc8000001160d */
[----:B------:R-:W-:Y:S01]  /*75c0*/  PRMT R16, R16, 0x5410, R13 ;  /* 0x0000541010107816 */ /* 0x000fe2000000000d */
[C---:B------:R-:W-:Y:S07]  /*75d0*/  HMMA.16816.F32 R56, R8.reuse, R18, R56 ;  /* 0x000000120838723c */ /* 0x040fee0000001838 */
[----:B------:R-:W-:Y:S01]  /*75e0*/  SHF.R.U32.HI R18, RZ, 0x18, R34 ;  /* 0x00000018ff127819 */ /* 0x000fe20000011622 */
[C---:B------:R-:W-:Y:S01]  /*75f0*/  HMMA.16816.F32 R44, R8.reuse, R20, R44 ;  /* 0x00000014082c723c */ /* 0x040fe2000000182c */
[----:B------:R2:W3:Y:S06]  /*7600*/  MUFU.EX2 R34, R31 ;  /* 0x0000001f00227308 */ /* 0x0004ec0000000800 */
[----:B------:R-:W-:Y:S01]  /*7610*/  LOP3.LUT R20, R17, 0xffff, RZ, 0xc0, !PT ;  /* 0x0000ffff11147812 */ /* 0x000fe200078ec0ff */
[----:B------:R-:W-:Y:S03]  /*7620*/  HMMA.16816.F32 R48, R8, R22, R48 ;  /* 0x000000160830723c */ /* 0x000fe60000001830 */
[----:B------:R-:W-:-:S04]  /*7630*/  SHF.R.U32.HI R20, RZ, 0x8, R20 ;  /* 0x00000008ff147819 */ /* 0x000fc80000011614 */
[----:B------:R-:W-:Y:S01]  /*7640*/  FADD.FTZ R22, R86, R91 ;  /* 0x0000005b56167221 */ /* 0x000fe20000010000 */
[C---:B-1----:R-:W-:Y:S01]  /*7650*/  HMMA.16816.F32 R68, R8.reuse, R4, R68 ;  /* 0x000000040844723c */ /* 0x042fe20000001844 */
[----:B------:R-:W-:Y:S01]  /*7660*/  FFMA.FTZ R86, R24, c[0x0][0x23c], -R2 ;  /* 0x00008f0018567a23 */ /* 0x000fe20000010802 */
[----:B--2---:R-:W-:Y:S01]  /*7670*/  LDSM.16.MT88.4 R28, [R110+0x6c00] ;  /* 0x006c00006e1c783b */ /* 0x004fe20000004200 */
[----:B------:R-:W-:Y:S02]  /*7680*/  FADD.FTZ R105, R105, R22 ;  /* 0x0000001669697221 */ /* 0x000fe40000010000 */
[----:B------:R-:W-:Y:S02]  /*7690*/  FFMA.FTZ R91, R25, c[0x0][0x23c], -R2 ;  /* 0x00008f00195b7a23 */ /* 0x000fe40000010802 */
[----:B------:R-:W-:Y:S01]  /*76a0*/  LOP3.LUT R5, R12, 0xff, RZ, 0xc0, !PT ;  /* 0x000000ff0c057812 */ /* 0x000fe200078ec0ff */
[----:B------:R-:W-:Y:S01]  /*76b0*/  HMMA.16816.F32 R72, R8, R6, R72 ;  /* 0x000000060848723c */ /* 0x000fe20000001848 */
[----:B------:R-:W1:Y:S01]  /*76c0*/  LDSM.16.MT88.4 R12, [R108+0x8800] ;  /* 0x008800006c0c783b */ /* 0x000e620000004200 */
[----:B------:R-:W-:Y:S01]  /*76d0*/  FADD.FTZ R105, R90, R105 ;  /* 0x000000695a697221 */ /* 0x000fe20000010000 */
[----:B------:R-:W-:Y:S01]  /*76e0*/  PRMT R4, R5, 0x5410, R18 ;  /* 0x0000541005047816 */ /* 0x000fe20000000012 */
[----:B------:R-:W-:Y:S01]  /*76f0*/  FFMA.FTZ R90, R26, c[0x0][0x23c], -R2 ;  /* 0x00008f001a5a7a23 */ /* 0x000fe20000010802 */
[----:B------:R-:W-:Y:S01]  /*7700*/  LOP3.LUT R5, R17, 0xff, RZ, 0xc0, !PT ;  /* 0x000000ff11057812 */ /* 0x000fe200078ec0ff */
[----:B------:R-:W2:Y:S01]  /*7710*/  LDSM.16.MT88.4 R24, [R108+0x6c00] ;  /* 0x006c00006c18783b */ /* 0x000ea20000004200 */
[--C-:B------:R-:W-:Y:S01]  /*7720*/  SHF.R.U32.HI R18, RZ, 0x18, R17.reuse ;  /* 0x00000018ff127819 */ /* 0x100fe20000011611 */
[--C-:B------:R-:W-:Y:S01]  /*7730*/  HSET2.LE.AND R6, R16, R3.reuse, PT ;  /* 0x0000000310067233 */ /* 0x100fe20003803000 */
[----:B------:R-:W-:Y:S01]  /*7740*/  PRMT R20, R5, 0x5410, R20 ;  /* 0x0000541005147816 */ /* 0x000fe20000000014 */
[--C-:B------:R-:W-:Y:S01]  /*7750*/  HSET2.LE.AND R7, R4, R3.reuse, PT ;  /* 0x0000000304077233 */ /* 0x100fe20003803000 */
[----:B------:R-:W-:Y:S01]  /*7760*/  SHF.R.U32.HI R5, RZ, 0x10, R17 ;  /* 0x00000010ff057819 */ /* 0x000fe20000011611 */
[----:B------:R-:W-:Y:S01]  /*7770*/  MUFU.EX2 R86, R86 ;  /* 0x0000005600567308 */ /* 0x000fe20000000800 */
[----:B------:R-:W-:Y:S01]  /*7780*/  FADD.FTZ R106, R106, R105 ;  /* 0x000000696a6a7221 */ /* 0x000fe20000010000 */
[----:B------:R-:W-:Y:S01]  /*7790*/  HSET2.LE.AND R20, R20, R3, PT ;  /* 0x0000000314147233 */ /* 0x000fe20003803000 */
[----:B------:R-:W-:-:S02]  /*77a0*/  LOP3.LUT R5, R5, 0xff, RZ, 0xc0, !PT ;  /* 0x000000ff05057812 */ /* 0x000fc400078ec0ff */
[----:B------:R-:W-:Y:S02]  /*77b0*/  FADD.FTZ R87, R87, R106 ;  /* 0x0000006a57577221 */ /* 0x000fe40000010000 */
[----:B------:R-:W-:Y:S01]  /*77c0*/  PRMT R18, R5, 0x5410, R18 ;  /* 0x0000541005127816 */ /* 0x000fe20000000012 */
[----:B------:R-:W4:Y:S01]  /*77d0*/  MUFU.EX2 R91, R91 ;  /* 0x0000005b005b7308 */ /* 0x000f220000000800 */
[C---:B---3--:R-:W-:Y:S01]  /*77e0*/  F2FP.PACK_AB R5, R89.reuse, R34 ;  /* 0x000000225905723e */ /* 0x048fe200000000ff */
[----:B------:R-:W-:Y:S02]  /*77f0*/  FADD.FTZ R34, R34, R85 ;  /* 0x0000005522227221 */ /* 0x000fe40000010000 */
[----:B------:R-:W-:Y:S01]  /*7800*/  HSET2.LE.AND R3, R18, R3, PT ;  /* 0x0000000312037233 */ /* 0x000fe20003803000 */
[----:B------:R-:W-:Y:S01]  /*7810*/  LOP3.LUT R4, R20, R5, RZ, 0xc0, !PT ;  /* 0x0000000514047212 */ /* 0x000fe200078ec0ff */
[----:B------:R-:W-:Y:S01]  /*7820*/  LDSM.16.MT88.4 R16, [R108+0x7c00] ;  /* 0x007c00006c10783b */ /* 0x000fe20000004200 */
[----:B------:R-:W-:Y:S01]  /*7830*/  FADD.FTZ R34, R89, R34 ;  /* 0x0000002259227221 */ /* 0x000fe20000010000 */
[----:B------:R-:W3:Y:S02]  /*7840*/  MUFU.EX2 R90, R90 ;  /* 0x0000005a005a7308 */ /* 0x000ee40000000800 */
[----:B------:R-:W5:Y:S01]  /*7850*/  LDSM.16.MT88.4 R20, [R110+0x7c00] ;  /* 0x007c00006e14783b */ /* 0x000f620000004200 */
[----:B----4-:R-:W-:Y:S01]  /*7860*/  F2FP.PACK_AB R2, R91, R86 ;  /* 0x000000565b02723e */ /* 0x010fe200000000ff */
[----:B------:R-:W-:-:S03]  /*7870*/  FADD.FTZ R86, R86, R87 ;  /* 0x0000005756567221 */ /* 0x000fc60000010000 */
[----:B------:R-:W-:Y:S01]  /*7880*/  LOP3.LUT R5, R3, R2, RZ, 0xc0, !PT ;  /* 0x0000000203057212 */ /* 0x000fe200078ec0ff */
[C---:B-1----:R-:W-:Y:S01]  /*7890*/  HMMA.16816.F32 R76, R8.reuse, R12, R76 ;  /* 0x0000000c084c723c */ /* 0x042fe2000000184c */
[----:B------:R-:W-:Y:S01]  /*78a0*/  F2FP.PACK_AB R3, R84, R35 ;  /* 0x000000235403723e */ /* 0x000fe200000000ff */
[----:B------:R-:W-:Y:S01]  /*78b0*/  FADD.FTZ R91, R91, R86 ;  /* 0x000000565b5b7221 */ /* 0x000fe20000010000 */
[----:B---3--:R-:W-:Y:S01]  /*78c0*/  F2FP.PACK_AB R2, R131, R90 ;  /* 0x0000005a8302723e */ /* 0x008fe200000000ff */
[----:B------:R-:W-:Y:S01]  /*78d0*/  FADD.FTZ R35, R35, R34 ;  /* 0x0000002223237221 */ /* 0x000fe20000010000 */
[----:B------:R-:W-:Y:S01]  /*78e0*/  LOP3.LUT R6, R6, R3, RZ, 0xc0, !PT ;  /* 0x0000000306067212 */ /* 0x000fe200078ec0ff */
[----:B------:R-:W-:Y:S01]  /*78f0*/  FADD.FTZ R90, R90, R91 ;  /* 0x0000005b5a5a7221 */ /* 0x000fe20000010000 */
[----:B------:R-:W-:Y:S01]  /*7900*/  LOP3.LUT R7, R7, R2, RZ, 0xc0, !PT ;  /* 0x0000000207077212 */ /* 0x000fe200078ec0ff */
[----:B------:R-:W-:Y:S01]  /*7910*/  HMMA.16816.F32 R80, R8, R14, R80 ;  /* 0x0000000e0850723c */ /* 0x000fe20000001850 */
[----:B------:R-:W1:Y:S01]  /*7920*/  LDSM.16.MT88.4 R12, [R110+0x8c00] ;  /* 0x008c00006e0c783b */ /* 0x000e620000004200 */
[----:B------:R-:W-:-:S02]  /*7930*/  IMAD.MOV.U32 R2, RZ, RZ, R32 ;  /* 0x000000ffff027224 */ /* 0x000fc400078e0020 */
[--C-:B------:R-:W-:Y:S01]  /*7940*/  IMAD.MOV.U32 R3, RZ, RZ, R33.reuse ;  /* 0x000000ffff037224 */ /* 0x100fe200078e0021 */
[----:B------:R-:W3:Y:S01]  /*7950*/  LDSM.16.MT88.4 R8, [R108+0x8c00] ;  /* 0x008c00006c08783b */ /* 0x000ee20000004200 */
[----:B------:R-:W-:Y:S02]  /*7960*/  @P0 IMAD.MOV.U32 R2, RZ, RZ, R32 ;  /* 0x000000ffff020224 */ /* 0x000fe400078e0020 */
[----:B------:R-:W-:Y:S01]  /*7970*/  HMMA.16816.F32 R36, R4, R28, R36 ;  /* 0x0000001c0424723c */ /* 0x000fe20000001824 */
[----:B------:R-:W-:Y:S02]  /*7980*/  @P0 IMAD.MOV.U32 R3, RZ, RZ, R33 ;  /* 0x000000ffff030224 */ /* 0x000fe400078e0021 */
[----:B------:R-:W-:Y:S02]  /*7990*/  FADD.FTZ R133, R84, R35 ;  /* 0x0000002354857221 */ /* 0x000fe40000010000 */
[----:B------:R-:W-:-:S03]  /*79a0*/  FADD.FTZ R131, R131, R90 ;  /* 0x0000005a83837221 */ /* 0x000fc60000010000 */
[C---:B------:R-:W-:Y:S08]  /*79b0*/  HMMA.16816.F32 R40, R4.reuse, R30, R40 ;  /* 0x0000001e0428723c */ /* 0x040ff00000001828 */
[C---:B--2---:R-:W-:Y:S08]  /*79c0*/  HMMA.16816.F32 R44, R4.reuse, R24, R44 ;  /* 0x00000018042c723c */ /* 0x044ff0000000182c */
[C---:B------:R-:W-:Y:S08]  /*79d0*/  HMMA.16816.F32 R48, R4.reuse, R26, R48 ;  /* 0x0000001a0430723c */ /* 0x040ff00000001830 */
[C---:B-----5:R-:W-:Y:S08]  /*79e0*/  HMMA.16816.F32 R52, R4.reuse, R20, R52 ;  /* 0x000000140434723c */ /* 0x060ff00000001834 */
[C---:B------:R-:W-:Y:S08]  /*79f0*/  HMMA.16816.F32 R56, R4.reuse, R22, R56 ;  /* 0x000000160438723c */ /* 0x040ff00000001838 */
[C---:B------:R-:W-:Y:S08]  /*7a00*/  HMMA.16816.F32 R60, R4.reuse, R16, R60 ;  /* 0x00000010043c723c */ /* 0x040ff0000000183c */
[C---:B------:R-:W-:Y:S08]  /*7a10*/  HMMA.16816.F32 R64, R4.reuse, R18, R64 ;  /* 0x000000120440723c */ /* 0x040ff00000001840 */
[C---:B-1----:R-:W-:Y:S08]  /*7a20*/  HMMA.16816.F32 R68, R4.reuse, R12, R68 ;  /* 0x0000000c0444723c */ /* 0x042ff00000001844 */
[C---:B------:R-:W-:Y:S08]  /*7a30*/  HMMA.16816.F32 R72, R4.reuse, R14, R72 ;  /* 0x0000000e0448723c */ /* 0x040ff00000001848 */
[C---:B---3--:R-:W-:Y:S08]  /*7a40*/  HMMA.16816.F32 R76, R4.reuse, R8, R76 ;  /* 0x00000008044c723c */ /* 0x048ff0000000184c */
[----:B------:R-:W-:Y:S01]  /*7a50*/  HMMA.16816.F32 R80, R4, R10, R80 ;  /* 0x0000000a0450723c */ /* 0x000fe20000001850 */
[----:B------:R-:W-:Y:S05]  /*7a60*/  @!UPT UIADD3 URZ, URZ, URZ, URZ ;  /* 0x0000003f3f3ff290 */ /* 0x000fea000fffe03f */
[----:B------:R-:W-:Y:S11]  /*7a70*/  @P0 BRA `(.L_x_810) ;  /* 0x0000001000000947 */ /* 0x000ff60003800000 */
.L_x_806:
[----:B------:R-:W-:-:S07]  /*7a80*/  IADD3 R132, R88, -0x1, RZ ;  /* 0xffffffff58847810 */ /* 0x000fce0007ffe0ff */
.L_x_810:
        /* <DEDUP_REMOVED lines=16> */
.L_x_814:
[----:B------:R1:W-:Y:S01]  /*7b90*/  @P5 STS [R118+0x3000], RZ ;  /* 0x003000ff76005388 */ /* 0x0003e20000000800 */
[----:B------:R-:W-:Y:S03]  /*7ba0*/  IADD3 R3, R132, -0x1, RZ ;  /* 0xffffffff84037810 */ /* 0x000fe60007ffe0ff */
[----:B------:R1:W-:Y:S01]  /*7bb0*/  @P5 STS [R118+0x3004], RZ ;  /* 0x003004ff76005388 */ /* 0x0003e20000000800 */
[----:B------:R-:W-:Y:S01]  /*7bc0*/  SHF.R.S32.HI R2, RZ, 0x1f, R3 ;  /* 0x0000001fff027819 */ /* 0x000fe20000011403 */
[C---:B------:R-:W-:Y:S02]  /*7bd0*/  IMAD.WIDE.U32 R88, R3.reuse, c[0x0][0x198], RZ ;  /* 0x0000660003587a25 */ /* 0x040fe400078e00ff */
[----:B------:R1:W-:Y:S02]  /*7be0*/  @P5 STS.64 [R118+0x3008], RZ ;  /* 0x003008ff76005388 */ /* 0x0003e40000000a00 */
[----:B------:R-:W-:Y:S01]  /*7bf0*/  IMAD R2, R2, c[0x0][0x198], RZ ;  /* 0x0000660002027a24 */ /* 0x000fe200078e02ff */
[----:B------:R-:W-:Y:S03]  /*7c00*/  LEA R86, P1, R88, R122, 0x6 ;  /* 0x0000007a58567211 */ /* 0x000fe600078230ff */
[----:B------:R-:W-:Y:S01]  /*7c10*/  IMAD R2, R3, c[0x0][0x19c], R2 ;  /* 0x0000670003027a24 */ /* 0x000fe200078e0202 */
[----:B------:R-:W-:Y:S03]  /*7c20*/  @!P5 LEA R90, P0, R86, c[0x0][0x168], 0x1 ;  /* 0x00005a00565ada11 */ /* 0x000fe600078008ff */
[----:B------:R-:W-:Y:S05]  /*7c30*/  IMAD.IADD R3, R89, 0x1, R2 ;  /* 0x0000000159037824 */ /* 0x000fea00078e0202 */
[----:B------:R-:W-:Y:S02]  /*7c40*/  LEA.HI.X R3, R88, R125, R3, 0x6, P1 ;  /* 0x0000007d58037211 */ /* 0x000fe400008f3403 */
        /* <DEDUP_REMOVED lines=20> */
[C-C-:B------:R-:W-:Y:S03]  /*7d90*/  @!P4 LEA.HI.X R95, R2.reuse, c[0x0][0x16c], R3.reuse, 0x1, P1 ;  /* 0x00005b00025fca11 */ /* 0x140fe600008f0c03 */
        /* <DEDUP_REMOVED lines=8> */
[----:B------:R1:W-:Y:S01]  /*7e20*/  @!P5 LDGSTS.E.BYPASS.LTC128B.128 [R118+0x3800], [R86.64] ;  /* 0x038000005676dfae */ /* 0x0003e2000b901d56 */
[C---:B--2---:R-:W-:Y:S03]  /*7e30*/  @!P3 LEA R90, P0, R2.reuse, c[0x0][0x168], 0x1 ;  /* 0x00005a00025aba11 */ /* 0x044fe600078008ff */
[----:B------:R1:W-:Y:S01]  /*7e40*/  @P4 STS.128 [R118+0x4800], RZ ;  /* 0x004800ff76004388 */ /* 0x0003e20000000c00 */
[----:B------:R-:W-:Y:S03]  /*7e50*/  @!P3 LEA.HI.X R91, R2, c[0x0][0x16c], R3, 0x1, P0 ;  /* 0x00005b00025bba11 */ /* 0x000fe600000f0c03 */
        /* <DEDUP_REMOVED lines=11> */
.L_x_812:
        /* <DEDUP_REMOVED lines=136> */
.L_x_813:
[----:B------:R-:W-:Y:S04]  /*8790*/  IMAD R2, R132, 0x40, R117 ;  /* 0x0000004084027824 */ /* 0x000fe800078e0275 */
[----:B-1----:R-:W-:Y:S01]  /*87a0*/  I2F R91, R2 ;  /* 0x00000002005b7306 */ /* 0x002fe20000201400 */
        /* <DEDUP_REMOVED lines=10> */
[----:B------:R-:W1:Y:S02]  /*8850*/  I2F R86, R86 ;  /* 0x0000005600567306 */ /* 0x000e640000201400 */
[-C--:B-1----:R-:W-:Y:S02]  /*8860*/  FFMA.FTZ R13, R86, R0.reuse, R13 ;  /* 0x00000000560d7223 */ /* 0x082fe4000001000d */
[CC--:B------:R-:W-:Y:S02]  /*8870*/  FFMA.FTZ R9, R88.reuse, R0.reuse, R9 ;  /* 0x0000000058097223 */ /* 0x0c0fe40000010009 */
[-C--:B------:R-:W-:Y:S01]  /*8880*/  FFMA.FTZ R11, R88, R0.reuse, R11 ;  /* 0x00000000580b7223 */ /* 0x080fe2000001000b */
[C---:B------:R-:W-:Y:S01]  /*8890*/  IADD3 R88, R2.reuse, 0x21, RZ ;  /* 0x0000002102587810 */ /* 0x040fe20007ffe0ff */
[CC--:B------:R-:W-:Y:S02]  /*88a0*/  FFMA.FTZ R12, R87.reuse, R0.reuse, R12 ;  /* 0x00000000570c7223 */ /* 0x0c0fe4000001000c */
[-C--:B------:R-:W-:Y:S01]  /*88b0*/  FFMA.FTZ R14, R87, R0.reuse, R14 ;  /* 0x00000000570e7223 */ /* 0x080fe2000001000e */
[C---:B------:R-:W-:Y:S01]  /*88c0*/  IADD3 R87, R2.reuse, 0x28, RZ ;  /* 0x0000002802577810 */ /* 0x040fe20007ffe0ff */
[CC--:B------:R-:W-:Y:S01]  /*88d0*/  FFMA.FTZ R5, R89.reuse, R0.reuse, R5 ;  /* 0x0000000059057223 */ /* 0x0c0fe20000010005 */
[----:B------:R-:W1:Y:S01]  /*88e0*/  I2F R88, R88 ;  /* 0x0000005800587306 */ /* 0x000e620000201400 */
[-C--:B------:R-:W-:Y:S01]  /*88f0*/  FFMA.FTZ R7, R89, R0.reuse, R7 ;  /* 0x0000000059077223 */ /* 0x080fe20000010007 */
[C---:B------:R-:W-:Y:S01]  /*8900*/  IADD3 R89, R2.reuse, 0x20, RZ ;  /* 0x0000002002597810 */ /* 0x040fe20007ffe0ff */
[CC--:B------:R-:W-:Y:S02]  /*8910*/  FFMA.FTZ R4, R91.reuse, R0.reuse, R4 ;  /* 0x000000005b047223 */ /* 0x0c0fe40000010004 */
[-C--:B------:R-:W-:Y:S01]  /*8920*/  FFMA.FTZ R6, R91, R0.reuse, R6 ;  /* 0x000000005b067223 */ /* 0x080fe20000010006 */
[----:B------:R-:W-:Y:S01]  /*8930*/  IADD3 R91, R2, 0x18, RZ ;  /* 0x00000018025b7810 */ /* 0x000fe20007ffe0ff */
[C---:B------:R-:W-:Y:S01]  /*8940*/  FFMA.FTZ R8, R3.reuse, R0, R8 ;  /* 0x0000000003087223 */ /* 0x040fe20000010008 */
[----:B------:R-:W-:Y:S01]  /*8950*/  FMNMX.FTZ R90, R4, R84, !PT ;  /* 0x00000054045a7209 */ /* 0x000fe20007810000 */
[-C--:B------:R-:W-:Y:S01]  /*8960*/  FFMA.FTZ R10, R3, R0.reuse, R10 ;  /* 0x00000000030a7223 */ /* 0x080fe2000001000a */
[----:B------:R-:W2:Y:S01]  /*8970*/  I2F R87, R87 ;  /* 0x0000005700577306 */ /* 0x000ea20000201400 */
[-C--:B------:R-:W-:Y:S01]  /*8980*/  FFMA.FTZ R15, R86, R0.reuse, R15 ;  /* 0x00000000560f7223 */ /* 0x080fe2000001000f */
[C---:B------:R-:W-:Y:S02]  /*8990*/  IADD3 R3, R2.reuse, 0x19, RZ ;  /* 0x0000001902037810 */ /* 0x040fe40007ffe0ff */
[----:B------:R-:W-:Y:S06]  /*89a0*/  IADD3 R86, R2, 0x29, RZ ;  /* 0x0000002902567810 */ /* 0x000fec0007ffe0ff */
[----:B------:R-:W3:Y:S01]  /*89b0*/  I2F R89, R89 ;  /* 0x0000005900597306 */ /* 0x000ee20000201400 */
[CC--:B-1----:R-:W-:Y:S02]  /*89c0*/  FFMA.FTZ R21, R88.reuse, R0.reuse, R21 ;  /* 0x0000000058157223 */ /* 0x0c2fe40000010015 */
[-C--:B------:R-:W-:Y:S01]  /*89d0*/  FFMA.FTZ R23, R88, R0.reuse, R23 ;  /* 0x0000000058177223 */ /* 0x080fe20000010017 */
[----:B------:R-:W-:Y:S06]  /*89e0*/  IADD3 R88, R2, 0x31, RZ ;  /* 0x0000003102587810 */ /* 0x000fec0007ffe0ff */
[----:B------:R-:W1:Y:S01]  /*89f0*/  I2F R91, R91 ;  /* 0x0000005b005b7306 */ /* 0x000e620000201400 */
[CC--:B--2---:R-:W-:Y:S02]  /*8a00*/  FFMA.FTZ R24, R87.reuse, R0.reuse, R24 ;  /* 0x0000000057187223 */ /* 0x0c4fe40000010018 */
[-C--:B------:R-:W-:Y:S07]  /*8a10*/  FFMA.FTZ R26, R87, R0.reuse, R26 ;  /* 0x00000000571a7223 */ /* 0x080fee000001001a */
[----:B------:R-:W2:Y:S01]  /*8a20*/  I2F R3, R3 ;  /* 0x0000000300037306 */ /* 0x000ea20000201400 */
[CC--:B---3--:R-:W-:Y:S02]  /*8a30*/  FFMA.FTZ R20, R89.reuse, R0.reuse, R20 ;  /* 0x0000000059147223 */ /* 0x0c8fe40000010014 */
[----:B------:R-:W-:Y:S01]  /*8a40*/  FFMA.FTZ R22, R89, R0, R22 ;  /* 0x0000000059167223 */ /* 0x000fe20000010016 */
[----:B------:R-:W-:Y:S02]  /*8a50*/  FMNMX.FTZ R89, R5, R90, !PT ;  /* 0x0000005a05597209 */ /* 0x000fe40007810000 */
[----:B------:R-:W-:Y:S04]  /*8a60*/  FMNMX.FTZ R90, R6, R85, !PT ;  /* 0x00000055065a7209 */ /* 0x000fe80007810000 */
[----:B------:R-:W3:Y:S01]  /*8a70*/  I2F R86, R86 ;  /* 0x0000005600567306 */ /* 0x000ee20000201400 */
[----:B------:R-:W-:Y:S02]  /*8a80*/  FMNMX.FTZ R92, R8, R89, !PT ;  /* 0x00000059085c7209 */ /* 0x000fe40007810000 */
[----:B------:R-:W-:Y:S01]  /*8a90*/  FMNMX.FTZ R89, R7, R90, !PT ;  /* 0x0000005a07597209 */ /* 0x000fe20007810000 */
[CC--:B-1----:R-:W-:Y:S02]  /*8aa0*/  FFMA.FTZ R16, R91.reuse, R0.reuse, R16 ;  /* 0x000000005b107223 */ /* 0x0c2fe40000010010 */
[----:B------:R-:W-:Y:S01]  /*8ab0*/  FFMA.FTZ R18, R91, R0, R18 ;  /* 0x000000005b127223 */ /* 0x000fe20000010012 */
[----:B------:R-:W-:Y:S03]  /*8ac0*/  FMNMX.FTZ R91, R9, R92, !PT ;  /* 0x0000005c095b7209 */ /* 0x000fe60007810000 */
[----:B------:R1:W4:Y:S01]  /*8ad0*/  I2F R87, R88 ;  /* 0x0000005800577306 */ /* 0x0003220000201400 */
[----:B------:R-:W-:Y:S01]  /*8ae0*/  FMNMX.FTZ R90, R12, R91, !PT ;  /* 0x0000005b0c5a7209 */ /* 0x000fe20007810000 */
[----:B--2---:R-:W-:Y:S03]  /*8af0*/  FFMA.FTZ R17, R3, R0, R17 ;  /* 0x0000000003117223 */ /* 0x004fe60000010011 */
[----:B------:R-:W-:Y:S01]  /*8b00*/  FMNMX.FTZ R93, R13, R90, !PT ;  /* 0x0000005a0d5d7209 */ /* 0x000fe20007810000 */
[-C--:B------:R-:W-:Y:S01]  /*8b10*/  FFMA.FTZ R19, R3, R0.reuse, R19 ;  /* 0x0000000003137223 */ /* 0x080fe20000010013 */
[C---:B------:R-:W-:Y:S02]  /*8b20*/  IADD3 R3, R2.reuse, 0x30, RZ ;  /* 0x0000003002037810 */ /* 0x040fe40007ffe0ff */
[----:B------:R-:W-:Y:S04]  /*8b30*/  IADD3 R2, R2, 0x39, RZ ;  /* 0x0000003902027810 */ /* 0x000fe80007ffe0ff */
[----:B------:R-:W2:Y:S01]  /*8b40*/  I2F R3, R3 ;  /* 0x0000000300037306 */ /* 0x000ea20000201400 */
[CC--:B---3--:R-:W-:Y:S02]  /*8b50*/  FFMA.FTZ R25, R86.reuse, R0.reuse, R25 ;  /* 0x0000000056197223 */ /* 0x0c8fe40000010019 */
[----:B------:R-:W-:Y:S01]  /*8b60*/  FFMA.FTZ R27, R86, R0, R27 ;  /* 0x00000000561b7223 */ /* 0x000fe2000001001b */
[----:B------:R-:W-:Y:S04]  /*8b70*/  FMNMX.FTZ R86, R10, R89, !PT ;  /* 0x000000590a567209 */ /* 0x000fe80007810000 */
[----:B------:R-:W-:Y:S02]  /*8b80*/  FMNMX.FTZ R91, R11, R86, !PT ;  /* 0x000000560b5b7209 */ /* 0x000fe40007810000 */
[----:B------:R-:W-:Y:S01]  /*8b90*/  FMNMX.FTZ R86, R16, R93, !PT ;  /* 0x0000005d10567209 */ /* 0x000fe20007810000 */
[----:B------:R-:W3:Y:S01]  /*8ba0*/  I2F R89, R94 ;  /* 0x0000005e00597306 */ /* 0x000ee20000201400 */
[----:B-1----:R-:W-:Y:S01]  /*8bb0*/  FMNMX.FTZ R88, R14, R91, !PT ;  /* 0x0000005b0e587209 */ /* 0x002fe20007810000 */
[----:B----4-:R-:W-:Y:S01]  /*8bc0*/  FFMA.FTZ R29, R87, R0, R29 ;  /* 0x00000000571d7223 */ /* 0x010fe2000001001d */
[----:B------:R-:W-:Y:S01]  /*8bd0*/  FMNMX.FTZ R93, R17, R86, !PT ;  /* 0x00000056115d7209 */ /* 0x000fe20007810000 */
[----:B------:R-:W-:Y:S01]  /*8be0*/  FFMA.FTZ R31, R87, R0, R31 ;  /* 0x00000000571f7223 */ /* 0x000fe2000001001f */
[----:B------:R-:W-:Y:S02]  /*8bf0*/  FMNMX.FTZ R91, R15, R88, !PT ;  /* 0x000000580f5b7209 */ /* 0x000fe40007810000 */
[----:B------:R-:W-:Y:S02]  /*8c00*/  FMNMX.FTZ R88, R20, R93, !PT ;  /* 0x0000005d14587209 */ /* 0x000fe40007810000 */
[----:B------:R-:W-:Y:S01]  /*8c10*/  FMNMX.FTZ R86, R18, R91, !PT ;  /* 0x0000005b12567209 */ /* 0x000fe20007810000 */
[----:B------:R-:W1:Y:S01]  /*8c20*/  I2F R2, R2 ;  /* 0x0000000200027306 */ /* 0x000e620000201400 */
[----:B------:R-:W-:Y:S02]  /*8c30*/  FMNMX.FTZ R91, R21, R88, !PT ;  /* 0x00000058155b7209 */ /* 0x000fe40007810000 */
[----:B------:R-:W-:Y:S01]  /*8c40*/  FMNMX.FTZ R93, R19, R86, !PT ;  /* 0x00000056135d7209 */ /* 0x000fe20007810000 */
[CC--:B--2---:R-:W-:Y:S01]  /*8c50*/  FFMA.FTZ R28, R3.reuse, R0.reuse, R28 ;  /* 0x00000000031c7223 */ /* 0x0c4fe2000001001c */
[----:B------:R-:W-:Y:S01]  /*8c60*/  FMNMX.FTZ R86, R24, R91, !PT ;  /* 0x0000005b18567209 */ /* 0x000fe20007810000 */
[----:B------:R-:W-:Y:S01]  /*8c70*/  FFMA.FTZ R30, R3, R0, R30 ;  /* 0x00000000031e7223 */ /* 0x000fe2000001001e */
[----:B------:R-:W-:Y:S02]  /*8c80*/  FMNMX.FTZ R88, R22, R93, !PT ;  /* 0x0000005d16587209 */ /* 0x000fe40007810000 */
[----:B------:R-:W-:Y:S02]  /*8c90*/  FMNMX.FTZ R91, R25, R86, !PT ;  /* 0x00000056195b7209 */ /* 0x000fe40007810000 */
[----:B------:R-:W-:Y:S02]  /*8ca0*/  FMNMX.FTZ R93, R23, R88, !PT ;  /* 0x00000058175d7209 */ /* 0x000fe40007810000 */
[----:B------:R-:W-:Y:S01]  /*8cb0*/  FMNMX.FTZ R88, R28, R91, !PT ;  /* 0x0000005b1c587209 */ /* 0x000fe20007810000 */
[CC--:B---3--:R-:W-:Y:S01]  /*8cc0*/  FFMA.FTZ R32, R89.reuse, R0.reuse, R32 ;  /* 0x0000000059207223 */ /* 0x0c8fe20000010020 */
[----:B------:R-:W-:Y:S01]  /*8cd0*/  FMNMX.FTZ R86, R26, R93, !PT ;  /* 0x0000005d1a567209 */ /* 0x000fe20007810000 */
[----:B------:R-:W-:Y:S01]  /*8ce0*/  FFMA.FTZ R34, R89, R0, R34 ;  /* 0x0000000059227223 */ /* 0x000fe20000010022 */
[----:B------:R-:W-:Y:S01]  /*8cf0*/  FMNMX.FTZ R91, R29, R88, !PT ;  /* 0x000000581d5b7209 */ /* 0x000fe20007810000 */
[----:B------:R-:W-:Y:S01]  /*8d00*/  IMAD.SHL.U32 R93, R132, 0x2, RZ ;  /* 0x00000002845d7824 */ /* 0x000fe200078e00ff */
[----:B------:R-:W-:Y:S02]  /*8d10*/  FMNMX.FTZ R3, R27, R86, !PT ;  /* 0x000000561b037209 */ /* 0x000fe40007810000 */
[----:B------:R-:W-:Y:S02]  /*8d20*/  FMNMX.FTZ R92, R32, R91, !PT ;  /* 0x0000005b205c7209 */ /* 0x000fe40007810000 */
[----:B------:R-:W-:Y:S01]  /*8d30*/  FMNMX.FTZ R86, R30, R3, !PT ;  /* 0x000000031e567209 */ /* 0x000fe20007810000 */
[-C--:B-1----:R-:W-:Y:S01]  /*8d40*/  FFMA.FTZ R33, R2, R0.reuse, R33 ;  /* 0x0000000002217223 */ /* 0x082fe20000010021 */
[----:B------:R-:W-:Y:S01]  /*8d50*/  IADD3 R132, R132, -0x1, RZ ;  /* 0xffffffff84847810 */ /* 0x000fe20007ffe0ff */
[----:B------:R-:W-:Y:S01]  /*8d60*/  FFMA.FTZ R35, R2, R0, R35 ;  /* 0x0000000002237223 */ /* 0x000fe20000010023 */
        /* <DEDUP_REMOVED lines=18> */
[----:B------:R-:W-:Y:S02]  /*8e90*/  FADD.FTZ R84, -R2, R85 ;  /* 0x0000005502547221 */ /* 0x000fe40000010100 */
[--C-:B------:R-:W-:Y:S02]  /*8ea0*/  FFMA.FTZ R89, R4, c[0x0][0x23c], -R103.reuse ;  /* 0x00008f0004597a23 */ /* 0x100fe40000010867 */
[----:B------:R-:W-:Y:S01]  /*8eb0*/  FMUL.FTZ R85, R84, c[0x0][0x23c] ;  /* 0x00008f0054557a20 */ /* 0x000fe20000410000 */
[----:B------:R-:W1:Y:S01]  /*8ec0*/  MUFU.EX2 R86, R86 ;  /* 0x0000005600567308 */ /* 0x000e620000000800 */
[----:B------:R-:W-:Y:S02]  /*8ed0*/  FMUL.FTZ R100, R2, c[0x0][0x23c] ;  /* 0x00008f0002647a20 */ /* 0x000fe40000410000 */
[--C-:B------:R-:W-:Y:S02]  /*8ee0*/  FFMA.FTZ R88, R5, c[0x0][0x23c], -R103.reuse ;  /* 0x00008f0005587a23 */ /* 0x100fe40000010867 */
[--C-:B------:R-:W-:Y:S01]  /*8ef0*/  FFMA.FTZ R101, R17, c[0x0][0x23c], -R103.reuse ;  /* 0x00008f0011657a23 */ /* 0x100fe20000010867 */
[----:B------:R-:W-:Y:S01]  /*8f00*/  FSEL R100, R100, RZ, P0 ;  /* 0x000000ff64647208 */ /* 0x000fe20000000000 */
[--C-:B------:R-:W-:Y:S02]  /*8f10*/  FFMA.FTZ R148, R12, c[0x0][0x23c], -R103.reuse ;  /* 0x00008f000c947a23 */ /* 0x100fe40000010867 */
[--C-:B------:R-:W-:Y:S01]  /*8f20*/  FFMA.FTZ R155, R29, c[0x0][0x23c], -R103.reuse ;  /* 0x00008f001d9b7a23 */ /* 0x100fe20000010867 */
[----:B------:R2:W-:Y:S01]  /*8f30*/  MUFU.EX2 R84, R85 ;  /* 0x0000005500547308 */ /* 0x0005e20000000800 */
[--C-:B------:R-:W-:Y:S02]  /*8f40*/  FFMA.FTZ R87, R6, c[0x0][0x23c], -R100.reuse ;  /* 0x00008f0006577a23 */ /* 0x100fe40000010864 */
[--C-:B------:R-:W-:Y:S02]  /*8f50*/  FFMA.FTZ R90, R7, c[0x0][0x23c], -R100.reuse ;  /* 0x00008f00075a7a23 */ /* 0x100fe40000010864 */
[--C-:B------:R-:W-:Y:S02]  /*8f60*/  FFMA.FTZ R146, R14, c[0x0][0x23c], -R100.reuse ;  /* 0x00008f000e927a23 */ /* 0x100fe40000010864 */
[--C-:B------:R-:W-:Y:S02]  /*8f70*/  FFMA.FTZ R150, R20, c[0x0][0x23c], -R103.reuse ;  /* 0x00008f0014967a23 */ /* 0x100fe40000010867 */
[----:B------:R-:W-:Y:S01]  /*8f80*/  FFMA.FTZ R151, R21, c[0x0][0x23c], -R103 ;  /* 0x00008f0015977a23 */ /* 0x000fe20000010867 */
[----:B------:R-:W3:Y:S01]  /*8f90*/  MUFU.EX2 R89, R89 ;  /* 0x0000005900597308 */ /* 0x000ee20000000800 */
[--C-:B------:R-:W-:Y:S02]  /*8fa0*/  FFMA.FTZ R152, R22, c[0x0][0x23c], -R100.reuse ;  /* 0x00008f0016987a23 */ /* 0x100fe40000010864 */
[----:B------:R-:W-:Y:S02]  /*8fb0*/  FFMA.FTZ R153, R23, c[0x0][0x23c], -R100 ;  /* 0x00008f0017997a23 */ /* 0x000fe40000010864 */
[C---:B-1----:R-:W-:Y:S02]  /*8fc0*/  FMUL.FTZ R36, R86.reuse, R36 ;  /* 0x0000002456247220 */ /* 0x042fe40000410000 */
[C---:B------:R-:W-:Y:S02]  /*8fd0*/  FMUL.FTZ R37, R86.reuse, R37 ;  /* 0x0000002556257220 */ /* 0x040fe40000410000 */
[C---:B------:R-:W-:Y:S01]  /*8fe0*/  FMUL.FTZ R40, R86.reuse, R40 ;  /* 0x0000002856287220 */ /* 0x040fe20000410000 */
[----:B------:R-:W1:Y:S01]  /*8ff0*/  MUFU.EX2 R88, R88 ;  /* 0x0000005800587308 */ /* 0x000e620000000800 */
[C---:B------:R-:W-:Y:S02]  /*9000*/  FMUL.FTZ R41, R86.reuse, R41 ;  /* 0x0000002956297220 */ /* 0x040fe40000410000 */
[C---:B------:R-:W-:Y:S01]  /*9010*/  FMUL.FTZ R44, R86.reuse, R44 ;  /* 0x0000002c562c7220 */ /* 0x040fe20000410000 */
[----:B--2---:R-:W-:Y:S01]  /*9020*/  LOP3.LUT R85, R139, UR25, R93, 0x96, !PT ;  /* 0x000000198b557c12 */ /* 0x004fe2000f8e965d */
        /* <DEDUP_REMOVED lines=23> */
[----:B---3--:R-:W-:Y:S01]  /*91a0*/  FFMA.FTZ R133, R86, R133, R89 ;  /* 0x0000008556857223 */ /* 0x008fe20000010059 */
[----:B------:R-:W-:Y:S01]  /*91b0*/  LOP3.LUT R86, R135, UR12, R138, 0x96, !PT ;  /* 0x0000000c87567c12 */ /* 0x000fe2000f8e968a */
[----:B------:R-:W-:Y:S01]  /*91c0*/  IMAD.WIDE.U32 R94, R85, -0x326172a9, RZ ;  /* 0xcd9e8d57555e7825 */ /* 0x000fe200078e00ff */
[----:B-1----:R-:W-:Y:S03]  /*91d0*/  F2FP.PACK_AB R85, R88, R89 ;  /* 0x000000595855723e */ /* 0x002fe600000000ff */
[----:B------:R-:W-:Y:S01]  /*91e0*/  IMAD.WIDE.U32 R104, R86, -0x326172a9, RZ ;  /* 0xcd9e8d5756687825 */ /* 0x000fe200078e00ff */
[----:B------:R-:W-:Y:S01]  /*91f0*/  LOP3.LUT R89, R95, UR13, R136, 0x96, !PT ;  /* 0x0000000d5f597c12 */ /* 0x000fe2000f8e9688 */
[----:B------:R-:W-:Y:S01]  /*9200*/  MUFU.EX2 R146, R146 ;  /* 0x0000009200927308 */ /* 0x000fe20000000800 */
[----:B--2---:R-:W-:Y:S01]  /*9210*/  F2FP.PACK_AB R86, R90, R87 ;  /* 0x000000575a56723e */ /* 0x004fe200000000ff */
[----:B------:R-:W-:Y:S01]  /*9220*/  FADD.FTZ R92, R88, R133 ;  /* 0x00000085585c7221 */ /* 0x000fe20000010000 */
[----:B------:R-:W-:Y:S01]  /*9230*/  LOP3.LUT R88, R105, UR11, R94, 0x96, !PT ;  /* 0x0000000b69587c12 */ /* 0x000fe2000f8e965e */
[----:B------:R-:W-:Y:S02]  /*9240*/  FFMA.FTZ R107, R84, R131, R87 ;  /* 0x00000083546b7223 */ /* 0x000fe40000010057 */
[----:B------:R-:W-:Y:S04]  /*9250*/  IMAD.WIDE.U32 R94, R89, -0x2daee0ad, RZ ;  /* 0xd2511f53595e7825 */ /* 0x000fe800078e00ff */
[----:B------:R-:W-:Y:S01]  /*9260*/  FADD.FTZ R107, R90, R107 ;  /* 0x0000006b5a6b7221 */ /* 0x000fe20000010000 */
[----:B------:R-:W-:Y:S01]  /*9270*/  LOP3.LUT R87, R95, UR10, R134, 0x96, !PT ;  /* 0x0000000a5f577c12 */ /* 0x000fe2000f8e9686 */
[----:B------:R-:W-:Y:S01]  /*9280*/  IMAD.WIDE.U32 R90, R88, -0x2daee0ad, RZ ;  /* 0xd2511f53585a7825 */ /* 0x000fe200078e00ff */
[----:B------:R-:W-:Y:S03]  /*9290*/  MUFU.EX2 R150, R150 ;  /* 0x0000009600967308 */ /* 0x000fe60000000800 */
[----:B------:R-:W-:Y:S01]  /*92a0*/  IMAD.WIDE.U32 R98, R87, -0x326172a9, RZ ;  /* 0xcd9e8d5757627825 */ /* 0x000fe200078e00ff */
[----:B------:R-:W-:Y:S03]  /*92b0*/  LOP3.LUT R88, R91, UR8, R94, 0x96, !PT ;  /* 0x000000085b587c12 */ /* 0x000fe6000f8e965e */
[--C-:B------:R-:W-:Y:S01]  /*92c0*/  FFMA.FTZ R95, R9, c[0x0][0x23c], -R103.reuse ;  /* 0x00008f00095f7a23 */ /* 0x100fe20000010867 */
        /* <DEDUP_REMOVED lines=11> */
[----:B------:R-:W-:Y:S01]  /*9380*/  FFMA.FTZ R97, R11, c[0x0][0x23c], -R100 ;  /* 0x00008f000b617a23 */ /* 0x000fe20000010864 */
[----:B------:R-:W-:Y:S01]  /*9390*/  LOP3.LUT R96, R89, UR5, R96, 0x96, !PT ;  /* 0x0000000559607c12 */ /* 0x000fe2000f8e9660 */
[----:B------:R-:W-:Y:S01]  /*93a0*/  IMAD.WIDE.U32 R142, R142, -0x326172a9, RZ ;  /* 0xcd9e8d578e8e7825 */ /* 0x000fe200078e00ff */
[----:B------:R-:W1:Y:S03]  /*93b0*/  MUFU.EX2 R87, R94 ;  /* 0x0000005e00577308 */ /* 0x000e660000000800 */
[----:B------:R-:W-:Y:S01]  /*93c0*/  IMAD.WIDE.U32 R144, R96, -0x2daee0ad, RZ ;  /* 0xd2511f5360907825 */ /* 0x000fe200078e00ff */
[----:B------:R-:W-:Y:S02]  /*93d0*/  LOP3.LUT R89, R143, UR15, R88, 0x96, !PT ;  /* 0x0000000f8f597c12 */ /* 0x000fe4000f8e9658 */
[----:B------:R-:W-:Y:S01]  /*93e0*/  LOP3.LUT R88, R142, 0xffff, RZ, 0xc0, !PT ;  /* 0x0000ffff8e587812 */ /* 0x000fe200078ec0ff */
[----:B------:R-:W-:Y:S01]  /*93f0*/  FFMA.FTZ R131, R18, c[0x0][0x23c], -R100 ;  /* 0x00008f0012837a23 */ /* 0x000fe20000010864 */
[----:B------:R-:W-:Y:S01]  /*9400*/  LOP3.LUT R91, R142, 0xff, RZ, 0xc0, !PT ;  /* 0x000000ff8e5b7812 */ /* 0x000fe200078ec0ff */
[--C-:B------:R-:W-:Y:S01]  /*9410*/  FFMA.FTZ R133, R13, c[0x0][0x23c], -R103.reuse ;  /* 0x00008f000d857a23 */ /* 0x100fe20000010867 */
[----:B------:R-:W-:Y:S01]  /*9420*/  SHF.R.U32.HI R88, RZ, 0x8, R88 ;  /* 0x00000008ff587819 */ /* 0x000fe20000011658 */
[----:B------:R2:W-:Y:S01]  /*9430*/  MUFU.EX2 R94, R97 ;  /* 0x00000061005e7308 */ /* 0x0005e20000000800 */
[----:B------:R-:W-:Y:S02]  /*9440*/  FFMA.FTZ R143, R15, c[0x0][0x23c], -R100 ;  /* 0x00008f000f8f7a23 */ /* 0x000fe40000010864 */
[----:B------:R-:W-:Y:S01]  /*9450*/  PRMT R91, R91, 0x5410, R88 ;  /* 0x000054105b5b7816 */ /* 0x000fe20000000058 */
[----:B------:R-:W-:Y:S02]  /*9460*/  FFMA.FTZ R88, R10, c[0x0][0x23c], -R100 ;  /* 0x00008f000a587a23 */ /* 0x000fe40000010864 */
[C---:B------:R-:W-:Y:S02]  /*9470*/  FMUL.FTZ R38, R84.reuse, R38 ;  /* 0x0000002654267220 */ /* 0x040fe40000410000 */
[--C-:B------:R-:W-:Y:S01]  /*9480*/  HSET2.LE.AND R90, R91, R130.reuse, PT ;  /* 0x000000825b5a7233 */ /* 0x100fe20003803000 */
[----:B------:R-:W-:Y:S01]  /*9490*/  SHF.R.U32.HI R91, RZ, 0x10, R142 ;  /* 0x00000010ff5b7819 */ /* 0x000fe2000001168e */
[----:B------:R-:W3:Y:S01]  /*94a0*/  MUFU.EX2 R88, R88 ;  /* 0x0000005800587308 */ /* 0x000ee20000000800 */
[C---:B------:R-:W-:Y:S02]  /*94b0*/  FMUL.FTZ R39, R84.reuse, R39 ;  /* 0x0000002754277220 */ /* 0x040fe40000410000 */
[----:B-1----:R-:W-:Y:S01]  /*94c0*/  FADD.FTZ R92, R87, R92 ;  /* 0x0000005c575c7221 */ /* 0x002fe20000010000 */
[----:B------:R-:W-:Y:S01]  /*94d0*/  F2FP.PACK_AB R87, R95, R87 ;  /* 0x000000575f57723e */ /* 0x000fe200000000ff */
[----:B------:R-:W-:Y:S01]  /*94e0*/  FMUL.FTZ R42, R84, R42 ;  /* 0x0000002a542a7220 */ /* 0x000fe20000410000 */
[----:B------:R-:W-:Y:S01]  /*94f0*/  LOP3.LUT R102, R91, 0xff, RZ, 0xc0, !PT ;  /* 0x000000ff5b667812 */ /* 0x000fe200078ec0ff */
[----:B------:R-:W-:Y:S01]  /*9500*/  FADD.FTZ R95, R95, R92 ;  /* 0x0000005c5f5f7221 */ /* 0x000fe20000010000 */
[----:B------:R-:W-:Y:S01]  /*9510*/  LOP3.LUT R90, R90, R87, RZ, 0xc0, !PT ;  /* 0x000000575a5a7212 */ /* 0x000fe200078ec0ff */
[----:B------:R-:W-:Y:S01]  /*9520*/  FMUL.FTZ R43, R84, R43 ;  /* 0x0000002b542b7220 */ /* 0x000fe20000410000 */
[----:B------:R-:W-:Y:S01]  /*9530*/  SHF.R.U32.HI R87, RZ, 0x18, R142 ;  /* 0x00000018ff577819 */ /* 0x000fe2000001168e */
[----:B------:R-:W-:Y:S01]  /*9540*/  FFMA.FTZ R142, R16, c[0x0][0x23c], -R103 ;  /* 0x00008f00108e7a23 */ /* 0x000fe20000010867 */
[----:B------:R-:W-:Y:S01]  /*9550*/  MUFU.EX2 R131, R131 ;  /* 0x0000008300837308 */ /* 0x000fe20000000800 */
[----:B------:R-:W-:Y:S01]  /*9560*/  FMUL.FTZ R46, R84, R46 ;  /* 0x0000002e542e7220 */ /* 0x000fe20000410000 */
[----:B------:R-:W-:Y:S01]  /*9570*/  PRMT R87, R102, 0x5410, R87 ;  /* 0x0000541066577816 */ /* 0x000fe20000000057 */
[----:B------:R-:W-:Y:S01]  /*9580*/  FFMA.FTZ R102, R19, c[0x0][0x23c], -R100 ;  /* 0x00008f0013667a23 */ /* 0x000fe20000010864 */
[----:B--2---:R-:W-:Y:S01]  /*9590*/  LOP3.LUT R97, R145, UR14, R98, 0x96, !PT ;  /* 0x0000000e91617c12 */ /* 0x004fe2000f8e9662 */
[----:B------:R-:W-:Y:S02]  /*95a0*/  FMUL.FTZ R47, R84, R47 ;  /* 0x0000002f542f7220 */ /* 0x000fe40000410000 */
[--C-:B------:R-:W-:Y:S01]  /*95b0*/  HSET2.LE.AND R91, R87, R130.reuse, PT ;  /* 0x00000082575b7233 */ /* 0x100fe20003803000 */
[----:B------:R-:W-:Y:S01]  /*95c0*/  LOP3.LUT R87, R144, 0xffff, RZ, 0xc0, !PT ;  /* 0x0000ffff90577812 */ /* 0x000fe200078ec0ff */
[C---:B------:R-:W-:Y:S01]  /*95d0*/  FMUL.FTZ R50, R84.reuse, R50 ;  /* 0x0000003254327220 */ /* 0x040fe20000410000 */
[----:B------:R-:W1:Y:S01]  /*95e0*/  MUFU.EX2 R142, R142 ;  /* 0x0000008e008e7308 */ /* 0x000e620000000800 */
[----:B------:R-:W-:Y:S01]  /*95f0*/  FMUL.FTZ R51, R84, R51 ;  /* 0x0000003354337220 */ /* 0x000fe20000410000 */
[----:B------:R-:W-:Y:S01]  /*9600*/  SHF.R.U32.HI R87, RZ, 0x8, R87 ;  /* 0x00000008ff577819 */ /* 0x000fe20000011657 */
[----:B---3--:R-:W-:Y:S01]  /*9610*/  FADD.FTZ R107, R88, R107 ;  /* 0x0000006b586b7221 */ /* 0x008fe20000010000 */
[----:B------:R-:W-:Y:S01]  /*9620*/  F2FP.PACK_AB R88, R94, R88 ;  /* 0x000000585e58723e */ /* 0x000fe200000000ff */
[----:B------:R-:W-:Y:S02]  /*9630*/  FMUL.FTZ R54, R84, R54 ;  /* 0x0000003654367220 */ /* 0x000fe40000410000 */
[----:B------:R-:W-:Y:S01]  /*9640*/  FADD.FTZ R107, R94, R107 ;  /* 0x0000006b5e6b7221 */ /* 0x000fe20000010000 */
[----:B------:R-:W-:Y:S01]  /*9650*/  LOP3.LUT R91, R91, R88, RZ, 0xc0, !PT ;  /* 0x000000585b5b7212 */ /* 0x000fe200078ec0ff */
[----:B------:R-:W-:Y:S01]  /*9660*/  FMUL.FTZ R55, R84, R55 ;  /* 0x0000003754377220 */ /* 0x000fe20000410000 */
[----:B------:R-:W-:Y:S01]  /*9670*/  LOP3.LUT R88, R144, 0xff, RZ, 0xc0, !PT ;  /* 0x000000ff90587812 */ /* 0x000fe200078ec0ff */
[----:B------:R-:W2:Y:S01]  /*9680*/  MUFU.EX2 R102, R102 ;  /* 0x0000006600667308 */ /* 0x000ea20000000800 */
[----:B------:R-:W-:Y:S02]  /*9690*/  FMUL.FTZ R58, R84, R58 ;  /* 0x0000003a543a7220 */ /* 0x000fe40000410000 */
[----:B------:R-:W-:Y:S01]  /*96a0*/  PRMT R87, R88, 0x5410, R87 ;  /* 0x0000541058577816 */ /* 0x000fe20000000057 */
[C---:B------:R-:W-:Y:S02]  /*96b0*/  FMUL.FTZ R59, R84.reuse, R59 ;  /* 0x0000003b543b7220 */ /* 0x040fe40000410000 */
[C---:B------:R-:W-:Y:S02]  /*96c0*/  FMUL.FTZ R62, R84.reuse, R62 ;  /* 0x0000003e543e7220 */ /* 0x040fe40000410000 */
[--C-:B------:R-:W-:Y:S01]  /*96d0*/  HSET2.LE.AND R98, R87, R130.reuse, PT ;  /* 0x0000008257627233 */ /* 0x100fe20003803000 */
[C---:B------:R-:W-:Y:S01]  /*96e0*/  FMUL.FTZ R63, R84.reuse, R63 ;  /* 0x0000003f543f7220 */ /* 0x040fe20000410000 */
[----:B------:R-:W-:Y:S01]  /*96f0*/  MUFU.EX2 R133, R133 ;  /* 0x0000008500857308 */ /* 0x000fe20000000800 */
[C---:B------:R-:W-:Y:S01]  /*9700*/  FMUL.FTZ R66, R84.reuse, R66 ;  /* 0x0000004254427220 */ /* 0x040fe20000410000 */
[----:B-1----:R-:W-:Y:S01]  /*9710*/  F2FP.PACK_AB R87, R101, R142 ;  /* 0x0000008e6557723e */ /* 0x002fe200000000ff */
[C---:B------:R-:W-:Y:S02]  /*9720*/  FMUL.FTZ R67, R84.reuse, R67 ;  /* 0x0000004354437220 */ /* 0x040fe40000410000 */
[----:B------:R-:W-:Y:S01]  /*9730*/  FMUL.FTZ R70, R84, R70 ;  /* 0x0000004654467220 */ /* 0x000fe20000410000 */
[----:B------:R-:W-:Y:S01]  /*9740*/  LOP3.LUT R98, R98, R87, RZ, 0xc0, !PT ;  /* 0x0000005762627212 */ /* 0x000fe200078ec0ff */
[C---:B------:R-:W-:Y:S01]  /*9750*/  FMUL.FTZ R71, R84.reuse, R71 ;  /* 0x0000004754477220 */ /* 0x040fe20000410000 */
[--C-:B------:R-:W-:Y:S02]  /*9760*/  SHF.R.U32.HI R87, RZ, 0x10, R144.reuse ;  /* 0x00000010ff577819 */ /* 0x100fe40000011690 */
[----:B------:R-:W-:Y:S01]  /*9770*/  MUFU.EX2 R143, R143 ;  /* 0x0000008f008f7308 */ /* 0x000fe20000000800 */
[----:B------:R-:W-:Y:S01]  /*9780*/  SHF.R.U32.HI R144, RZ, 0x18, R144 ;  /* 0x00000018ff907819 */ /* 0x000fe20000011690 */
[C---:B------:R-:W-:Y:S01]  /*9790*/  FMUL.FTZ R74, R84.reuse, R74 ;  /* 0x0000004a544a7220 */ /* 0x040fe20000410000 */
[----:B------:R-:W-:Y:S01]  /*97a0*/  LOP3.LUT R87, R87, 0xff, RZ, 0xc0, !PT ;  /* 0x000000ff57577812 */ /* 0x000fe200078ec0ff */
[----:B------:R-:W-:Y:S01]  /*97b0*/  FMUL.FTZ R75, R84, R75 ;  /* 0x0000004b544b7220 */ /* 0x000fe20000410000 */
[----:B--2---:R-:W-:Y:S01]  /*97c0*/  F2FP.PACK_AB R88, R102, R131 ;  /* 0x000000836658723e */ /* 0x004fe200000000ff */
[C---:B------:R-:W-:Y:S01]  /*97d0*/  FMUL.FTZ R78, R84.reuse, R78 ;  /* 0x0000004e544e7220 */ /* 0x040fe20000410000 */
[----:B------:R-:W-:Y:S01]  /*97e0*/  PRMT R87, R87, 0x5410, R144 ;  /* 0x0000541057577816 */ /* 0x000fe20000000090 */
[C---:B------:R-:W-:Y:S02]  /*97f0*/  FMUL.FTZ R79, R84.reuse, R79 ;  /* 0x0000004f544f7220 */ /* 0x040fe40000410000 */
[C---:B------:R-:W-:Y:S01]  /*9800*/  FMUL.FTZ R82, R84.reuse, R82 ;  /* 0x0000005254527220 */ /* 0x040fe20000410000 */
[----:B------:R-:W-:Y:S01]  /*9810*/  MUFU.EX2 R153, R153 ;  /* 0x0000009900997308 */ /* 0x000fe20000000800 */
[--C-:B------:R-:W-:Y:S01]  /*9820*/  HSET2.LE.AND R99, R87, R130.reuse, PT ;  /* 0x0000008257637233 */ /* 0x100fe20003803000 */
[----:B------:R-:W-:Y:S01]  /*9830*/  LOP3.LUT R87, R89, 0xffff, RZ, 0xc0, !PT ;  /* 0x0000ffff59577812 */ /* 0x000fe200078ec0ff */
[----:B------:R-:W-:Y:S02]  /*9840*/  FMUL.FTZ R83, R84, R83 ;  /* 0x0000005354537220 */ /* 0x000fe40000410000 */
[--C-:B------:R-:W-:Y:S01]  /*9850*/  FFMA.FTZ R144, R25, c[0x0][0x23c], -R103.reuse ;  /* 0x00008f0019907a23 */ /* 0x100fe20000010867 */
[----:B------:R-:W-:Y:S01]  /*9860*/  LOP3.LUT R99, R99, R88, RZ, 0xc0, !PT ;  /* 0x0000005863637212 */ /* 0x000fe200078ec0ff */
[--C-:B------:R-:W-:Y:S01]  /*9870*/  FFMA.FTZ R156, R28, c[0x0][0x23c], -R103.reuse ;  /* 0x00008f001c9c7a23 */ /* 0x100fe20000010867 */
[----:B------:R-:W-:Y:S01]  /*9880*/  LOP3.LUT R88, R89, 0xff, RZ, 0xc0, !PT ;  /* 0x000000ff59587812 */ /* 0x000fe200078ec0ff */
[----:B------:R-:W-:Y:S01]  /*9890*/  FFMA.FTZ R154, R32, c[0x0][0x23c], -R103 ;  /* 0x00008f00209a7a23 */ /* 0x000fe20000010867 */
[----:B------:R-:W-:Y:S01]  /*98a0*/  SHF.R.U32.HI R87, RZ, 0x8, R87 ;  /* 0x00000008ff577819 */ /* 0x000fe20000011657 */
[----:B------:R-:W-:Y:S01]  /*98b0*/  MUFU.EX2 R144, R144 ;  /* 0x0000009000907308 */ /* 0x000fe20000000800 */
[----:B------:R-:W-:Y:S02]  /*98c0*/  IMAD.MOV.U32 R84, RZ, RZ, R3 ;  /* 0x000000ffff547224 */ /* 0x000fe400078e0003 */
[----:B------:R-:W-:Y:S05]  /*98d0*/  PRMT R87, R88, 0x5410, R87 ;  /* 0x0000541058577816 */ /* 0x000fea0000000057 */
[--C-:B------:R-:W-:Y:S02]  /*98e0*/  HSET2.LE.AND R88, R87, R130.reuse, PT ;  /* 0x0000008257587233 */ /* 0x100fe40003803000 */
[----:B------:R-:W1:Y:S03]  /*98f0*/  MUFU.EX2 R151, R151 ;  /* 0x0000009700977308 */ /* 0x000e660000000800 */
[----:B------:R-:W-:Y:S02]  /*9900*/  LOP3.LUT R88, R88, R85, RZ, 0xc0, !PT ;  /* 0x0000005558587212 */ /* 0x000fe400078ec0ff */
[--C-:B------:R-:W-:Y:S02]  /*9910*/  SHF.R.U32.HI R85, RZ, 0x10, R89.reuse ;  /* 0x00000010ff557819 */ /* 0x100fe40000011659 */
[----:B------:R-:W-:Y:S02]  /*9920*/  SHF.R.U32.HI R89, RZ, 0x18, R89 ;  /* 0x00000018ff597819 */ /* 0x000fe40000011659 */
[----:B------:R-:W-:Y:S02]  /*9930*/  LOP3.LUT R96, R85, 0xff, RZ, 0xc0, !PT ;  /* 0x000000ff55607812 */ /* 0x000fe400078ec0ff */
[----:B------:R-:W-:Y:S02]  /*9940*/  LOP3.LUT R85, R97, 0xffff, RZ, 0xc0, !PT ;  /* 0x0000ffff61557812 */ /* 0x000fe400078ec0ff */
[----:B------:R-:W-:Y:S02]  /*9950*/  PRMT R89, R96, 0x5410, R89 ;  /* 0x0000541060597816 */ /* 0x000fe40000000059 */
[----:B------:R-:W-:Y:S03]  /*9960*/  SHF.R.U32.HI R85, RZ, 0x8, R85 ;  /* 0x00000008ff557819 */ /* 0x000fe60000011655 */
[--C-:B------:R-:W-:Y:S05]  /*9970*/  HSET2.LE.AND R89, R89, R130.reuse, PT ;  /* 0x0000008259597233 */ /* 0x100fea0003803000 */
[----:B------:R-:W-:Y:S02]  /*9980*/  LOP3.LUT R89, R89, R86, RZ, 0xc0, !PT ;  /* 0x0000005659597212 */ /* 0x000fe400078ec0ff */
[----:B------:R-:W-:Y:S02]  /*9990*/  LOP3.LUT R86, R97, 0xff, RZ, 0xc0, !PT ;  /* 0x000000ff61567812 */ /* 0x000fe400078ec0ff */
[----:B-1----:R-:W-:Y:S02]  /*99a0*/  F2FP.PACK_AB R25, R151, R150 ;  /* 0x000000969719723e */ /* 0x002fe400000000ff */
[----:B------:R-:W-:Y:S02]  /*99b0*/  PRMT R85, R86, 0x5410, R85 ;  /* 0x0000541056557816 */ /* 0x000fe40000000055 */
[--C-:B------:R-:W-:Y:S02]  /*99c0*/  SHF.R.U32.HI R86, RZ, 0x10, R97.reuse ;  /* 0x00000010ff567819 */ /* 0x100fe40000011661 */
[----:B------:R-:W-:Y:S01]  /*99d0*/  SHF.R.U32.HI R97, RZ, 0x18, R97 ;  /* 0x00000018ff617819 */ /* 0x000fe20000011661 */
[--C-:B------:R-:W-:Y:S01]  /*99e0*/  HSET2.LE.AND R96, R85, R130.reuse, PT ;  /* 0x0000008255607233 */ /* 0x100fe20003803000 */
[C---:B------:R-:W-:Y:S01]  /*99f0*/  F2FP.PACK_AB R85, R133.reuse, R148 ;  /* 0x000000948555723e */ /* 0x040fe200000000ff */
[----:B------:R-:W-:Y:S01]  /*9a00*/  FADD.FTZ R148, R148, R95 ;  /* 0x0000005f94947221 */ /* 0x000fe20000010000 */
[----:B------:R-:W-:Y:S02]  /*9a10*/  LOP3.LUT R86, R86, 0xff, RZ, 0xc0, !PT ;  /* 0x000000ff56567812 */ /* 0x000fe400078ec0ff */
[----:B------:R-:W-:Y:S01]  /*9a20*/  LOP3.LUT R96, R96, R85, RZ, 0xc0, !PT ;  /* 0x0000005560607212 */ /* 0x000fe200078ec0ff */
[----:B------:R-:W-:Y:S01]  /*9a30*/  FADD.FTZ R133, R133, R148 ;  /* 0x0000009485857221 */ /* 0x000fe20000010000 */
[----:B------:R-:W-:Y:S02]  /*9a40*/  IADD3 R85, R93, 0x1, RZ ;  /* 0x000000015d557810 */ /* 0x000fe40007ffe0ff */
[----:B------:R-:W-:Y:S01]  /*9a50*/  PRMT R97, R86, 0x5410, R97 ;  /* 0x0000541056617816 */ /* 0x000fe20000000061 */
[----:B------:R-:W-:Y:S01]  /*9a60*/  FADD.FTZ R32, R142, R133 ;  /* 0x000000858e207221 */ /* 0x000fe20000010000 */
[----:B------:R-:W-:Y:S01]  /*9a70*/  LOP3.LUT R85, R139, UR25, R85, 0x96, !PT ;  /* 0x000000198b557c12 */ /* 0x000fe2000f8e9655 */
[----:B------:R-:W-:Y:S01]  /*9a80*/  FFMA.FTZ R133, R31, c[0x0][0x23c], -R100 ;  /* 0x00008f001f857a23 */ /* 0x000fe20000010864 */
[----:B------:R-:W-:Y:S01]  /*9a90*/  F2FP.PACK_AB R86, R143, R146 ;  /* 0x000000928f56723e */ /* 0x000fe200000000ff */
[--C-:B------:R-:W-:Y:S01]  /*9aa0*/  HSET2.LE.AND R97, R97, R130.reuse, PT ;  /* 0x0000008261617233 */ /* 0x100fe20003803000 */
[----:B------:R-:W-:Y:S01]  /*9ab0*/  FADD.FTZ R146, R146, R107 ;  /* 0x0000006b92927221 */ /* 0x000fe20000010000 */
[----:B------:R-:W-:Y:S01]  /*9ac0*/  MUFU.EX2 R142, R156 ;  /* 0x0000009c008e7308 */ /* 0x000fe20000000800 */
[----:B------:R-:W-:Y:S02]  /*9ad0*/  IMAD.WIDE.U32 R92, R85, -0x326172a9, RZ ;  /* 0xcd9e8d57555c7825 */ /* 0x000fe400078e00ff */
[----:B------:R-:W-:Y:S02]  /*9ae0*/  LOP3.LUT R97, R97, R86, RZ, 0xc0, !PT ;  /* 0x0000005661617212 */ /* 0x000fe400078ec0ff */
[----:B------:R-:W-:Y:S01]  /*9af0*/  FADD.FTZ R101, R101, R32 ;  /* 0x0000002065657221 */ /* 0x000fe20000010000 */
[----:B------:R-:W-:Y:S01]  /*9b00*/  LOP3.LUT R86, R93, UR13, R136, 0x96, !PT ;  /* 0x0000000d5d567c12 */ /* 0x000fe2000f8e9688 */
[----:B------:R-:W-:Y:S01]  /*9b10*/  FADD.FTZ R146, R143, R146 ;  /* 0x000000928f927221 */ /* 0x000fe20000010000 */
[----:B------:R-:W-:Y:S01]  /*9b20*/  LOP3.LUT R85, R105, UR11, R92, 0x96, !PT ;  /* 0x0000000b69557c12 */ /* 0x000fe2000f8e965c */
[----:B------:R-:W-:Y:S01]  /*9b30*/  FADD.FTZ R150, R150, R101 ;  /* 0x0000006596967221 */ /* 0x000fe20000010000 */
[----:B------:R-:W-:Y:S01]  /*9b40*/  MUFU.EX2 R143, R154 ;  /* 0x0000009a008f7308 */ /* 0x000fe20000000800 */
[----:B------:R-:W-:Y:S04]  /*9b50*/  IMAD.WIDE.U32 R106, R86, -0x2daee0ad, RZ ;  /* 0xd2511f53566a7825 */ /* 0x000fe800078e00ff */
[----:B------:R-:W-:Y:S01]  /*9b60*/  IMAD.WIDE.U32 R94, R85, -0x2daee0ad, RZ ;  /* 0xd2511f53555e7825 */ /* 0x000fe200078e00ff */
[----:B------:R-:W-:Y:S03]  /*9b70*/  LOP3.LUT R86, R107, UR10, R134, 0x96, !PT ;  /* 0x0000000a6b567c12 */ /* 0x000fe6000f8e9686 */
[----:B------:R-:W-:Y:S01]  /*9b80*/  FADD.FTZ R150, R151, R150 ;  /* 0x0000009697967221 */ /* 0x000fe20000010000 */
[----:B------:R-:W-:Y:S01]  /*9b90*/  LOP3.LUT R106, R95, UR8, R106, 0x96, !PT ;  /* 0x000000085f6a7c12 */ /* 0x000fe2000f8e966a */
[----:B------:R-:W-:Y:S01]  /*9ba0*/  IMAD.WIDE.U32 R86, R86, -0x326172a9, RZ ;  /* 0xcd9e8d5756567825 */ /* 0x000fe200078e00ff */
[----:B------:R-:W-:Y:S03]  /*9bb0*/  MUFU.EX2 R133, R133 ;  /* 0x0000008500857308 */ /* 0x000fe60000000800 */
[----:B------:R-:W-:Y:S01]  /*9bc0*/  IMAD.WIDE.U32 R106, R106, -0x326172a9, RZ ;  /* 0xcd9e8d576a6a7825 */ /* 0x000fe200078e00ff */
[----:B------:R-:W-:Y:S04]  /*9bd0*/  LOP3.LUT R104, R87, UR9, R104, 0x96, !PT ;  /* 0x0000000957687c12 */ /* 0x000fe8000f8e9668 */
[----:B------:R-:W-:Y:S01]  /*9be0*/  LOP3.LUT R86, R107, UR7, R86, 0x96, !PT ;  /* 0x000000076b567c12 */ /* 0x000fe2000f8e9656 */
[----:B------:R-:W-:Y:S04]  /*9bf0*/  IMAD.WIDE.U32 R92, R104, -0x2daee0ad, RZ ;  /* 0xd2511f53685c7825 */ /* 0x000fe800078e00ff */
[----:B------:R-:W-:Y:S01]  /*9c00*/  IMAD.WIDE.U32 R86, R86, -0x2daee0ad, RZ ;  /* 0xd2511f5356567825 */ /* 0x000fe200078e00ff */
[----:B------:R-:W-:Y:S04]  /*9c10*/  LOP3.LUT R104, R93, UR6, R94, 0x96, !PT ;  /* 0x000000065d687c12 */ /* 0x000fe8000f8e965e */
[----:B------:R-:W-:Y:S01]  /*9c20*/  LOP3.LUT R85, R87, UR4, R92, 0x96, !PT ;  /* 0x0000000457557c12 */ /* 0x000fe2000f8e965c */
[----:B------:R-:W-:Y:S04]  /*9c30*/  IMAD.WIDE.U32 R104, R104, -0x326172a9, RZ ;  /* 0xcd9e8d5768687825 */ /* 0x000fe800078e00ff */
[----:B------:R-:W-:Y:S01]  /*9c40*/  IMAD.WIDE.U32 R94, R85, -0x326172a9, RZ ;  /* 0xcd9e8d57555e7825 */ /* 0x000fe200078e00ff */
[----:B------:R-:W-:Y:S03]  /*9c50*/  LOP3.LUT R105, R105, UR5, R106, 0x96, !PT ;  /* 0x0000000569697c12 */ /* 0x000fe6000f8e966a */
[----:B------:R-:W-:Y:S01]  /*9c60*/  FFMA.FTZ R87, R27, c[0x0][0x23c], -R100 ;  /* 0x00008f001b577a23 */ /* 0x000fe20000010864 */
[C---:B------:R-:W-:Y:S02]  /*9c70*/  LOP3.LUT R85, R94.reuse, 0xffff, RZ, 0xc0, !PT ;  /* 0x0000ffff5e557812 */ /* 0x040fe400078ec0ff */
[----:B------:R-:W-:Y:S02]  /*9c80*/  LOP3.LUT R149, R94, 0xff, RZ, 0xc0, !PT ;  /* 0x000000ff5e957812 */ /* 0x000fe400078ec0ff */
[----:B------:R-:W-:Y:S01]  /*9c90*/  SHF.R.U32.HI R92, RZ, 0x8, R85 ;  /* 0x00000008ff5c7819 */ /* 0x000fe20000011655 */
[----:B------:R-:W-:Y:S01]  /*9ca0*/  MUFU.EX2 R87, R87 ;  /* 0x0000005700577308 */ /* 0x000fe20000000800 */
[----:B------:R-:W-:Y:S01]  /*9cb0*/  SHF.R.U32.HI R147, RZ, 0x10, R94 ;  /* 0x00000010ff937819 */ /* 0x000fe2000001165e */
[--C-:B------:R-:W-:Y:S01]  /*9cc0*/  FFMA.FTZ R85, R24, c[0x0][0x23c], -R103.reuse ;  /* 0x00008f0018557a23 */ /* 0x100fe20000010867 */
[----:B------:R-:W-:Y:S01]  /*9cd0*/  PRMT R149, R149, 0x5410, R92 ;  /* 0x0000541095957816 */ /* 0x000fe2000000005c */
[----:B------:R-:W-:Y:S01]  /*9ce0*/  FFMA.FTZ R103, R33, c[0x0][0x23c], -R103 ;  /* 0x00008f0021677a23 */ /* 0x000fe20000010867 */
[----:B------:R-:W-:Y:S01]  /*9cf0*/  LOP3.LUT R92, R95, UR15, R104, 0x96, !PT ;  /* 0x0000000f5f5c7c12 */ /* 0x000fe2000f8e9668 */
[----:B------:R-:W-:Y:S01]  /*9d00*/  FFMA.FTZ R104, R26, c[0x0][0x23c], -R100 ;  /* 0x00008f001a687a23 */ /* 0x000fe20000010864 */
[----:B------:R-:W-:Y:S02]  /*9d10*/  SHF.R.U32.HI R94, RZ, 0x18, R94 ;  /* 0x00000018ff5e7819 */ /* 0x000fe4000001165e */
[----:B------:R-:W-:Y:S01]  /*9d20*/  LOP3.LUT R147, R147, 0xff, RZ, 0xc0, !PT ;  /* 0x000000ff93937812 */ /* 0x000fe200078ec0ff */
[----:B------:R-:W-:Y:S01]  /*9d30*/  MUFU.EX2 R148, R103 ;  /* 0x0000006700947308 */ /* 0x000fe20000000800 */
[----:B------:R-:W-:Y:S02]  /*9d40*/  SHF.R.U32.HI R107, RZ, 0x10, R92 ;  /* 0x00000010ff6b7819 */ /* 0x000fe4000001165c */
[----:B------:R-:W-:Y:S02]  /*9d50*/  PRMT R147, R147, 0x5410, R94 ;  /* 0x0000541093937816 */ /* 0x000fe4000000005e */
[C---:B------:R-:W-:Y:S02]  /*9d60*/  LOP3.LUT R94, R92.reuse, 0xffff, RZ, 0xc0, !PT ;  /* 0x0000ffff5c5e7812 */ /* 0x040fe400078ec0ff */
[----:B------:R-:W-:Y:S02]  /*9d70*/  LOP3.LUT R145, R92, 0xff, RZ, 0xc0, !PT ;  /* 0x000000ff5c917812 */ /* 0x000fe400078ec0ff */
[----:B------:R-:W-:Y:S01]  /*9d80*/  SHF.R.U32.HI R94, RZ, 0x8, R94 ;  /* 0x00000008ff5e7819 */ /* 0x000fe2000001165e */
[----:B------:R-:W1:Y:S01]  /*9d90*/  MUFU.EX2 R104, R104 ;  /* 0x0000006800687308 */ /* 0x000e620000000800 */
[----:B------:R-:W-:Y:S02]  /*9da0*/  SHF.R.U32.HI R92, RZ, 0x18, R92 ;  /* 0x00000018ff5c7819 */ /* 0x000fe4000001165c */
[----:B------:R-:W-:Y:S02]  /*9db0*/  LOP3.LUT R107, R107, 0xff, RZ, 0xc0, !PT ;  /* 0x000000ff6b6b7812 */ /* 0x000fe400078ec0ff */
[----:B------:R-:W-:Y:S02]  /*9dc0*/  PRMT R145, R145, 0x5410, R94 ;  /* 0x0000541091917816 */ /* 0x000fe4000000005e */
[----:B------:R-:W-:Y:S02]  /*9dd0*/  PRMT R107, R107, 0x5410, R92 ;  /* 0x000054106b6b7816 */ /* 0x000fe4000000005c */
[----:B------:R-:W2:Y:S01]  /*9de0*/  LDSM.16.MT88.4 R92, [R110+0x6000] ;  /* 0x006000006e5c783b */ /* 0x000ea20000004200 */
[----:B------:R-:W3:Y:S01]  /*9df0*/  MUFU.EX2 R85, R85 ;  /* 0x0000005500557308 */ /* 0x000ee20000000800 */
[----:B-1----:R-:W-:Y:S02]  /*9e00*/  F2FP.PACK_AB R28, R87, R104 ;  /* 0x00000068571c723e */ /* 0x002fe400000000ff */
[----:B---3--:R-:W-:Y:S01]  /*9e10*/  F2FP.PACK_AB R27, R144, R85 ;  /* 0x00000055901b723e */ /* 0x008fe200000000ff */
        /* <DEDUP_REMOVED lines=35> */
[--C-:B------:R-:W-:Y:S01]  /*a050*/  HSET2.LE.AND R88, R145, R130.reuse, PT ;  /* 0x0000008291587233 */ /* 0x100fe20003803000 */
[----:B------:R-:W-:Y:S01]  /*a060*/  HMMA.16816.F32 R80, R96, R90, R80 ;  /* 0x0000005a6050723c */ /* 0x000fe20000001850 */
[--C-:B------:R-:W-:Y:S01]  /*a070*/  HSET2.LE.AND R89, R107, R130.reuse, PT ;  /* 0x000000826b597233 */ /* 0x100fe20003803000 */
[----:B------:R-:W1:Y:S02]  /*a080*/  LDSM.16.MT88.4 R96, [R108+0x6800] ;  /* 0x006800006c60783b */ /* 0x000e640000004200 */
[----:B------:R-:W-:Y:S01]  /*a090*/  LOP3.LUT R88, R88, R25, RZ, 0xc0, !PT ;  /* 0x0000001958587212 */ /* 0x000fe200078ec0ff */
[----:B------:R-:W-:Y:S02]  /*a0a0*/  IMAD.WIDE.U32 R106, R105, -0x2daee0ad, RZ ;  /* 0xd2511f53696a7825 */ /* 0x000fe400078e00ff */
[--C-:B------:R-:W-:Y:S02]  /*a0b0*/  HSET2.LE.AND R91, R147, R130.reuse, PT ;  /* 0x00000082935b7233 */ /* 0x100fe40003803000 */
[--C-:B------:R-:W-:Y:S03]  /*a0c0*/  HSET2.LE.AND R90, R149, R130.reuse, PT ;  /* 0x00000082955a7233 */ /* 0x100fe60003803000 */
[----:B------:R-:W-:Y:S01]  /*a0d0*/  LOP3.LUT R91, R91, R28, RZ, 0xc0, !PT ;  /* 0x0000001c5b5b7212 */ /* 0x000fe200078ec0ff */
[----:B------:R-:W-:Y:S01]  /*a0e0*/  FADD.FTZ R25, R131, R146 ;  /* 0x0000009283197221 */ /* 0x000fe20000010000 */
[----:B------:R-:W-:Y:S01]  /*a0f0*/  F2FP.PACK_AB R28, R153, R152 ;  /* 0x00000098991c723e */ /* 0x000fe200000000ff */
[--C-:B------:R-:W-:Y:S01]  /*a100*/  FFMA.FTZ R146, R30, c[0x0][0x23c], -R100.reuse ;  /* 0x00008f001e927a23 */ /* 0x100fe20000010864 */
[----:B------:R-:W-:Y:S01]  /*a110*/  LOP3.LUT R90, R90, R27, RZ, 0xc0, !PT ;  /* 0x0000001b5a5a7212 */ /* 0x000fe200078ec0ff */
[----:B------:R-:W-:Y:S01]  /*a120*/  FADD.FTZ R25, R102, R25 ;  /* 0x0000001966197221 */ /* 0x000fe20000010000 */
[----:B------:R-:W-:Y:S01]  /*a130*/  LOP3.LUT R89, R89, R28, RZ, 0xc0, !PT ;  /* 0x0000001c59597212 */ /* 0x000fe200078ec0ff */
[--C-:B------:R-:W-:Y:S01]  /*a140*/  FFMA.FTZ R145, R34, c[0x0][0x23c], -R100.reuse ;  /* 0x00008f0022917a23 */ /* 0x100fe20000010864 */
[----:B------:R-:W-:Y:S01]  /*a150*/  LDSM.16.MT88.4 R28, [R108+0x8800] ;  /* 0x008800006c1c783b */ /* 0x000fe20000004200 */
[----:B------:R-:W-:Y:S01]  /*a160*/  FFMA.FTZ R100, R35, c[0x0][0x23c], -R100 ;  /* 0x00008f0023647a23 */ /* 0x000fe20000010864 */
[----:B------:R-:W-:Y:S01]  /*a170*/  LOP3.LUT R27, R106, 0xff, RZ, 0xc0, !PT ;  /* 0x000000ff6a1b7812 */ /* 0x000fe200078ec0ff */
[----:B------:R-:W-:Y:S01]  /*a180*/  FADD.FTZ R32, R152, R25 ;  /* 0x0000001998207221 */ /* 0x000fe20000010000 */
[--C-:B------:R-:W-:Y:S01]  /*a190*/  SHF.R.U32.HI R34, RZ, 0x10, R106.reuse ;  /* 0x00000010ff227819 */ /* 0x100fe2000001166a */
[C---:B------:R-:W-:Y:S01]  /*a1a0*/  HMMA.16816.F32 R36, R88.reuse, R92, R36 ;  /* 0x0000005c5824723c */ /* 0x040fe20000001824 */
[----:B------:R2:W-:Y:S01]  /*a1b0*/  MUFU.EX2 R152, R100 ;  /* 0x0000006400987308 */ /* 0x0005e20000000800 */
[----:B------:R-:W-:Y:S01]  /*a1c0*/  SHF.R.U32.HI R33, RZ, 0x18, R106 ;  /* 0x00000018ff217819 */ /* 0x000fe2000001166a */
[----:B------:R-:W-:Y:S01]  /*a1d0*/  FADD.FTZ R153, R153, R32 ;  /* 0x0000002099997221 */ /* 0x000fe20000010000 */
[----:B------:R-:W-:Y:S02]  /*a1e0*/  LOP3.LUT R86, R107, UR14, R86, 0x96, !PT ;  /* 0x0000000e6b567c12 */ /* 0x000fe4000f8e9656 */
[----:B------:R-:W-:Y:S01]  /*a1f0*/  LOP3.LUT R34, R34, 0xff, RZ, 0xc0, !PT ;  /* 0x000000ff22227812 */ /* 0x000fe200078ec0ff */
[----:B------:R-:W-:Y:S01]  /*a200*/  FADD.FTZ R154, R104, R153 ;  /* 0x00000099689a7221 */ /* 0x000fe20000010000 */
[C---:B------:R-:W-:Y:S01]  /*a210*/  HMMA.16816.F32 R40, R88.reuse, R94, R40 ;  /* 0x0000005e5828723c */ /* 0x040fe20000001828 */
[----:B------:R-:W3:Y:S02]  /*a220*/  LDSM.16.MT88.4 R92, [R110+0x7800] ;  /* 0x007800006e5c783b */ /* 0x000ee40000004200 */
[----:B------:R-:W-:Y:S01]  /*a230*/  MUFU.EX2 R145, R145 ;  /* 0x0000009100917308 */ /* 0x000fe20000000800 */
[----:B------:R-:W-:Y:S01]  /*a240*/  PRMT R33, R34, 0x5410, R33 ;  /* 0x0000541022217816 */ /* 0x000fe20000000021 */
[----:B------:R-:W-:Y:S01]  /*a250*/  FADD.FTZ R87, R87, R154 ;  /* 0x0000009a57577221 */ /* 0x000fe20000010000 */
[----:B------:R-:W-:Y:S02]  /*a260*/  SHF.R.U32.HI R25, RZ, 0x10, R86 ;  /* 0x00000010ff197819 */ /* 0x000fe40000011656 */
[C---:B-1----:R-:W-:Y:S01]  /*a270*/  HMMA.16816.F32 R44, R88.reuse, R96, R44 ;  /* 0x00000060582c723c */ /* 0x042fe2000000182c */
[--C-:B------:R-:W-:Y:S04]  /*a280*/  HSET2.LE.AND R35, R33, R130.reuse, PT ;  /* 0x0000008221237233 */ /* 0x100fe80003803000 */
[----:B------:R-:W1:Y:S01]  /*a290*/  MUFU.EX2 R131, R155 ;  /* 0x0000009b00837308 */ /* 0x000e620000000800 */
[----:B------:R-:W-:Y:S02]  /*a2a0*/  LOP3.LUT R25, R25, 0xff, RZ, 0xc0, !PT ;  /* 0x000000ff19197812 */ /* 0x000fe400078ec0ff */
[C---:B------:R-:W-:Y:S01]  /*a2b0*/  HMMA.16816.F32 R48, R88.reuse, R98, R48 ;  /* 0x000000625830723c */ /* 0x040fe20000001830 */
[----:B------:R-:W4:Y:S06]  /*a2c0*/  LDSM.16.MT88.4 R96, [R108+0x7800] ;  /* 0x007800006c60783b */ /* 0x000f2c0000004200 */
[----:B------:R-:W5:Y:S02]  /*a2d0*/  MUFU.EX2 R146, R146 ;  /* 0x0000009200927308 */ /* 0x000f640000000800 */
[----:B--2---:R-:W-:Y:S01]  /*a2e0*/  LDSM.16.MT88.4 R100, [R110+0x8c00] ;  /* 0x008c00006e64783b */ /* 0x004fe20000004200 */
[C---:B---3--:R-:W-:Y:S08]  /*a2f0*/  HMMA.16816.F32 R52, R88.reuse, R92, R52 ;  /* 0x0000005c5834723c */ /* 0x048ff00000001834 */
[C---:B------:R-:W-:Y:S01]  /*a300*/  HMMA.16816.F32 R56, R88.reuse, R94, R56 ;  /* 0x0000005e5838723c */ /* 0x040fe20000001838 */
[----:B------:R-:W2:Y:S07]  /*a310*/  LDSM.16.MT88.4 R92, [R110+0x8800] ;  /* 0x008800006e5c783b */ /* 0x000eae0000004200 */
[C---:B----4-:R-:W-:Y:S07]  /*a320*/  HMMA.16816.F32 R60, R88.reuse, R96, R60 ;  /* 0x00000060583c723c */ /* 0x050fee000000183c */
[----:B------:R-:W-:Y:S01]  /*a330*/  LOP3.LUT R96, R106, 0xffff, RZ, 0xc0, !PT ;  /* 0x0000ffff6a607812 */ /* 0x000fe200078ec0ff */
[C---:B------:R-:W-:Y:S01]  /*a340*/  HMMA.16816.F32 R64, R88.reuse, R98, R64 ;  /* 0x000000625840723c */ /* 0x040fe20000001840 */
[----:B------:R-:W-:Y:S03]  /*a350*/  LDSM.16.MT88.4 R104, [R108+0x8c00] ;  /* 0x008c00006c68783b */ /* 0x000fe60000004200 */
[----:B------:R-:W-:Y:S04]  /*a360*/  SHF.R.U32.HI R96, RZ, 0x8, R96 ;  /* 0x00000008ff607819 */ /* 0x000fe80000011660 */
[----:B------:R-:W-:Y:S02]  /*a370*/  PRMT R27, R27, 0x5410, R96 ;  /* 0x000054101b1b7816 */ /* 0x000fe40000000060 */
[----:B------:R-:W3:Y:S03]  /*a380*/  LDSM.16.MT88.4 R96, [R110+0x6c00] ;  /* 0x006c00006e60783b */ /* 0x000ee60000004200 */
[--C-:B------:R-:W-:Y:S01]  /*a390*/  HSET2.LE.AND R34, R27, R130.reuse, PT ;  /* 0x000000821b227233 */ /* 0x100fe20003803000 */
[----:B-1----:R-:W-:Y:S01]  /*a3a0*/  F2FP.PACK_AB R27, R131, R142 ;  /* 0x0000008e831b723e */ /* 0x002fe200000000ff */
[C---:B--2---:R-:W-:Y:S07]  /*a3b0*/  HMMA.16816.F32 R68, R88.reuse, R92, R68 ;  /* 0x0000005c5844723c */ /* 0x044fee0000001844 */
[C---:B------:R-:W-:Y:S01]  /*a3c0*/  LOP3.LUT R92, R86.reuse, 0xffff, RZ, 0xc0, !PT ;  /* 0x0000ffff565c7812 */ /* 0x040fe200078ec0ff */
[C---:B------:R-:W-:Y:S01]  /*a3d0*/  HMMA.16816.F32 R72, R88.reuse, R94, R72 ;  /* 0x0000005e5848723c */ /* 0x040fe20000001848 */
[----:B------:R-:W-:Y:S03]  /*a3e0*/  LOP3.LUT R93, R86, 0xff, RZ, 0xc0, !PT ;  /* 0x000000ff565d7812 */ /* 0x000fe600078ec0ff */
[----:B------:R-:W-:Y:S02]  /*a3f0*/  SHF.R.U32.HI R92, RZ, 0x8, R92 ;  /* 0x00000008ff5c7819 */ /* 0x000fe4000001165c */
[----:B------:R-:W-:Y:S02]  /*a400*/  SHF.R.U32.HI R86, RZ, 0x18, R86 ;  /* 0x00000018ff567819 */ /* 0x000fe40000011656 */
[C---:B------:R-:W-:Y:S01]  /*a410*/  HMMA.16816.F32 R76, R88.reuse, R28, R76 ;  /* 0x0000001c584c723c */ /* 0x040fe2000000184c */
[----:B------:R-:W-:Y:S03]  /*a420*/  PRMT R93, R93, 0x5410, R92 ;  /* 0x000054105d5d7816 */ /* 0x000fe6000000005c */
[----:B------:R-:W-:Y:S02]  /*a430*/  PRMT R25, R25, 0x5410, R86 ;  /* 0x0000541019197816 */ /* 0x000fe40000000056 */
[--C-:B------:R-:W-:Y:S01]  /*a440*/  HSET2.LE.AND R32, R93, R130.reuse, PT ;  /* 0x000000825d207233 */ /* 0x100fe20003803000 */
[----:B------:R-:W-:Y:S01]  /*a450*/  F2FP.PACK_AB R28, R152, R145 ;  /* 0x00000091981c723e */ /* 0x000fe200000000ff */
[----:B------:R-:W-:Y:S01]  /*a460*/  HMMA.16816.F32 R80, R88, R30, R80 ;  /* 0x0000001e5850723c */ /* 0x000fe20000001850 */
[----:B------:R-:W-:Y:S01]  /*a470*/  HSET2.LE.AND R33, R25, R130, PT ;  /* 0x0000008219217233 */ /* 0x000fe20003803000 */
[----:B------:R-:W-:Y:S02]  /*a480*/  LDSM.16.MT88.4 R88, [R110+0x7c00] ;  /* 0x007c00006e58783b */ /* 0x000fe40000004200 */
[----:B------:R-:W-:Y:S02]  /*a490*/  LOP3.LUT R35, R35, R28, RZ, 0xc0, !PT ;  /* 0x0000001c23237212 */ /* 0x000fe400078ec0ff */
[C---:B-----5:R-:W-:Y:S01]  /*a4a0*/  F2FP.PACK_AB R86, R133.reuse, R146 ;  /* 0x000000928556723e */ /* 0x060fe200000000ff */
[----:B------:R-:W-:Y:S01]  /*a4b0*/  FADD.FTZ R146, R146, R87 ;  /* 0x0000005792927221 */ /* 0x000fe20000010000 */
[----:B------:R-:W-:Y:S02]  /*a4c0*/  F2FP.PACK_AB R25, R148, R143 ;  /* 0x0000008f9419723e */ /* 0x000fe400000000ff */
[----:B------:R-:W1:Y:S02]  /*a4d0*/  LDSM.16.MT88.4 R28, [R108+0x6c00] ;  /* 0x006c00006c1c783b */ /* 0x000e640000004200 */
[----:B------:R-:W-:Y:S01]  /*a4e0*/  LOP3.LUT R32, R32, R27, RZ, 0xc0, !PT ;  /* 0x0000001b20207212 */ /* 0x000fe200078ec0ff */
[----:B------:R-:W-:Y:S01]  /*a4f0*/  FADD.FTZ R146, R133, R146 ;  /* 0x0000009285927221 */ /* 0x000fe20000010000 */
[----:B------:R-:W-:Y:S02]  /*a500*/  LOP3.LUT R33, R33, R86, RZ, 0xc0, !PT ;  /* 0x0000005621217212 */ /* 0x000fe400078ec0ff */
[----:B------:R-:W-:Y:S01]  /*a510*/  LOP3.LUT R34, R34, R25, RZ, 0xc0, !PT ;  /* 0x0000001922227212 */ /* 0x000fe200078ec0ff */
[----:B------:R-:W-:Y:S01]  /*a520*/  FADD.FTZ R25, R85, R150 ;  /* 0x0000009655197221 */ /* 0x000fe20000010000 */
[----:B------:R-:W2:Y:S01]  /*a530*/  LDSM.16.MT88.4 R92, [R108+0x7c00] ;  /* 0x007c00006c5c783b */ /* 0x000ea20000004200 */
[----:B------:R-:W-:Y:S02]  /*a540*/  IMAD.MOV.U32 R85, RZ, RZ, R2 ;  /* 0x000000ffff557224 */ /* 0x000fe400078e0002 */
[----:B------:R-:W-:Y:S02]  /*a550*/  FADD.FTZ R25, R144, R25 ;  /* 0x0000001990197221 */ /* 0x000fe40000010000 */
[C---:B---3--:R-:W-:Y:S02]  /*a560*/  HMMA.16816.F32 R36, R32.reuse, R96, R36 ;  /* 0x000000602024723c */ /* 0x048fe40000001824 */
[----:B------:R-:W-:Y:S04]  /*a570*/  FADD.FTZ R142, R142, R25 ;  /* 0x000000198e8e7221 */ /* 0x000fe80000010000 */
[----:B------:R-:W-:Y:S02]  /*a580*/  FADD.FTZ R142, R131, R142 ;  /* 0x0000008e838e7221 */ /* 0x000fe40000010000 */
[C---:B------:R-:W-:Y:S01]  /*a590*/  HMMA.16816.F32 R40, R32.reuse, R98, R40 ;  /* 0x000000622028723c */ /* 0x040fe20000001828 */
[----:B------:R-:W-:Y:S03]  /*a5a0*/  FADD.FTZ R131, R145, R146 ;  /* 0x0000009291837221 */ /* 0x000fe60000010000 */
[----:B------:R-:W-:Y:S02]  /*a5b0*/  FADD.FTZ R133, R143, R142 ;  /* 0x0000008e8f857221 */ /* 0x000fe40000010000 */
[----:B------:R-:W-:Y:S02]  /*a5c0*/  FADD.FTZ R131, R152, R131 ;  /* 0x0000008398837221 */ /* 0x000fe40000010000 */
[----:B------:R-:W-:Y:S01]  /*a5d0*/  FADD.FTZ R133, R148, R133 ;  /* 0x0000008594857221 */ /* 0x000fe20000010000 */
[C---:B-1----:R-:W-:Y:S08]  /*a5e0*/  HMMA.16816.F32 R44, R32.reuse, R28, R44 ;  /* 0x0000001c202c723c */ /* 0x042ff0000000182c */
[C---:B------:R-:W-:Y:S08]  /*a5f0*/  HMMA.16816.F32 R48, R32.reuse, R30, R48 ;  /* 0x0000001e2030723c */ /* 0x040ff00000001830 */
[C---:B------:R-:W-:Y:S08]  /*a600*/  HMMA.16816.F32 R52, R32.reuse, R88, R52 ;  /* 0x000000582034723c */ /* 0x040ff00000001834 */
[C---:B------:R-:W-:Y:S08]  /*a610*/  HMMA.16816.F32 R56, R32.reuse, R90, R56 ;  /* 0x0000005a2038723c */ /* 0x040ff00000001838 */
[C---:B--2---:R-:W-:Y:S08]  /*a620*/  HMMA.16816.F32 R60, R32.reuse, R92, R60 ;  /* 0x0000005c203c723c */ /* 0x044ff0000000183c */
[C---:B------:R-:W-:Y:S08]  /*a630*/  HMMA.16816.F32 R64, R32.reuse, R94, R64 ;  /* 0x0000005e2040723c */ /* 0x040ff00000001840 */
[C---:B------:R-:W-:Y:S08]  /*a640*/  HMMA.16816.F32 R68, R32.reuse, R100, R68 ;  /* 0x000000642044723c */ /* 0x040ff00000001844 */
[C---:B------:R-:W-:Y:S08]  /*a650*/  HMMA.16816.F32 R72, R32.reuse, R102, R72 ;  /* 0x000000662048723c */ /* 0x040ff00000001848 */
[C---:B------:R-:W-:Y:S08]  /*a660*/  HMMA.16816.F32 R76, R32.reuse, R104, R76 ;  /* 0x00000068204c723c */ /* 0x040ff0000000184c */
[----:B------:R-:W-:Y:S01]  /*a670*/  HMMA.16816.F32 R80, R32, R106, R80 ;  /* 0x0000006a2050723c */ /* 0x000fe20000001850 */
[----:B------:R-:W-:-:S07]  /*a680*/  @P2 BRA `(.L_x_812) ;  /* 0xffffd88000002947 */ /* 0x000fce000383ffff */
.L_x_811:
[----:B------:R-:W1:Y:S01]  /*a690*/  SHFL.BFLY PT, R0, R133, 0x2, 0x1f ;  /* 0x0c401f0085007f89 */ /* 0x000e6200000e0000 */
[----:B------:R-:W-:Y:S01]  /*a6a0*/  MOV R10, 0x3f800000 ;  /* 0x3f800000000a7802 */ /* 0x000fe20000000f00 */
[----:B------:R-:W-:Y:S01]  /*a6b0*/  IMAD.MOV.U32 R11, RZ, RZ, 0x3f800000 ;  /* 0x3f800000ff0b7424 */ /* 0x000fe200078e00ff */
[----:B------:R-:W-:Y:S01]  /*a6c0*/  BSSY B0, `(.L_x_815) ;  /* 0x00000da000007945 */ /* 0x000fe20003800000 */
        /* <DEDUP_REMOVED lines=14> */
[----:B------:R-:W-:-:S02]  /*a7b0*/  FSETP.NE.FTZ.AND P4, PT, R9, RZ, PT ;  /* 0x000000ff0900720b */ /* 0x000fc40003f95000 */
[----:B------:R-:W-:Y:S01]  /*a7c0*/  IADD3 R5, -R12, R7, RZ ;  /* 0x000000070c057210 */ /* 0x000fe20007ffe1ff */
[----:B------:R-:W-:Y:S01]  /*a7d0*/  IMAD.IADD R4, R7, 0x1, -R4 ;  /* 0x0000000107047824 */ /* 0x000fe200078e0a04 */
[----:B------:R-:W-:Y:S01]  /*a7e0*/  FSETP.NE.FTZ.AND P3, PT, R8, RZ, PT ;  /* 0x000000ff0800720b */ /* 0x000fe20003f75000 */
[----:B------:R-:W-:Y:S01]  /*a7f0*/  IMAD R12, R115, 0x10, R116 ;  /* 0x00000010730c7824 */ /* 0x000fe200078e0274 */
[----:B------:R-:W-:Y:S02]  /*a800*/  LEA R0, R0, R5, 0x8 ;  /* 0x0000000500007211 */ /* 0x000fe400078e40ff */
[----:B------:R-:W-:-:S05]  /*a810*/  SHF.R.S32.HI R5, RZ, 0x2, R6 ;  /* 0x00000002ff057819 */ /* 0x000fca0000011406 */
[----:B------:R-:W1:Y:S08]  /*a820*/  @P4 MUFU.RCP R10, R9 ;  /* 0x00000009000a4308 */ /* 0x000e700000001000 */
[----:B------:R-:W2:Y:S01]  /*a830*/  @P3 MUFU.RCP R11, R8 ;  /* 0x00000008000b3308 */ /* 0x000ea20000001000 */
[----:B-1----:R-:W-:-:S07]  /*a840*/  FMUL.FTZ R10, R10, c[0x0][0x2dc] ;  /* 0x0000b7000a0a7a20 */ /* 0x002fce0000410000 */
[----:B------:R-:W1:Y:S01]  /*a850*/  @P4 MUFU.LG2 R9, R9 ;  /* 0x0000000900094308 */ /* 0x000e620000000c00 */
[C---:B------:R-:W-:Y:S02]  /*a860*/  FMUL.FTZ R36, R10.reuse, R36 ;  /* 0x000000240a247220 */ /* 0x040fe40000410000 */
[C---:B------:R-:W-:Y:S02]  /*a870*/  FMUL.FTZ R37, R10.reuse, R37 ;  /* 0x000000250a257220 */ /* 0x040fe40000410000 */
[----:B------:R-:W-:-:S03]  /*a880*/  FMUL.FTZ R40, R10, R40 ;  /* 0x000000280a287220 */ /* 0x000fc60000410000 */
[----:B------:R-:W3:Y:S01]  /*a890*/  @P3 MUFU.LG2 R8, R8 ;  /* 0x0000000800083308 */ /* 0x000ee20000000c00 */
        /* <DEDUP_REMOVED lines=32> */
[----:B--2---:R-:W-:Y:S01]  /*aaa0*/  FMUL.FTZ R11, R11, c[0x0][0x2dc] ;  /* 0x0000b7000b0b7a20 */ /* 0x004fe20000410000 */
[----:B------:R-:W-:Y:S02]  /*aab0*/  F2FP.PACK_AB R76, R77, R76 ;  /* 0x0000004c4d4c723e */ /* 0x000fe400000000ff */
[----:B------:R-:W-:Y:S01]  /*aac0*/  LEA.HI R10, R10, R5, RZ, 0x3 ;  /* 0x000000050a0a7211 */ /* 0x000fe200078f18ff */
[----:B------:R-:W-:Y:S01]  /*aad0*/  FMUL.FTZ R38, R11, R38 ;  /* 0x000000260b267220 */ /* 0x000fe20000410000 */
[----:B------:R-:W-:Y:S01]  /*aae0*/  F2FP.PACK_AB R80, R81, R80 ;  /* 0x000000505150723e */ /* 0x000fe200000000ff */
[C---:B------:R-:W-:Y:S01]  /*aaf0*/  FMUL.FTZ R39, R11.reuse, R39 ;  /* 0x000000270b277220 */ /* 0x040fe20000410000 */
[----:B------:R-:W-:Y:S01]  /*ab00*/  LOP3.LUT R10, R10, 0xfffffff8, RZ, 0xc0, !PT ;  /* 0xfffffff80a0a7812 */ /* 0x000fe200078ec0ff */
[----:B------:R-:W-:-:S02]  /*ab10*/  FMUL.FTZ R42, R11, R42 ;  /* 0x0000002a0b2a7220 */ /* 0x000fc40000410000 */
[----:B------:R-:W-:Y:S01]  /*ab20*/  FMUL.FTZ R43, R11, R43 ;  /* 0x0000002b0b2b7220 */ /* 0x000fe20000410000 */
[----:B------:R-:W-:Y:S01]  /*ab30*/  F2FP.PACK_AB R38, R39, R38 ;  /* 0x000000262726723e */ /* 0x000fe200000000ff */
[----:B------:R-:W-:Y:S02]  /*ab40*/  IMAD.IADD R10, R5, 0x1, -R10 ;  /* 0x00000001050a7824 */ /* 0x000fe400078e0a0a */
[----:B------:R-:W-:Y:S01]  /*ab50*/  FMUL.FTZ R46, R11, R46 ;  /* 0x0000002e0b2e7220 */ /* 0x000fe20000410000 */
[----:B------:R-:W-:Y:S01]  /*ab60*/  F2FP.PACK_AB R42, R43, R42 ;  /* 0x0000002a2b2a723e */ /* 0x000fe200000000ff */
[C---:B------:R-:W-:Y:S01]  /*ab70*/  FMUL.FTZ R47, R11.reuse, R47 ;  /* 0x0000002f0b2f7220 */ /* 0x040fe20000410000 */
[----:B------:R-:W-:Y:S01]  /*ab80*/  LEA.HI R13, R10, R10, RZ, 0x1 ;  /* 0x0000000a0a0d7211 */ /* 0x000fe200078f08ff */
[C---:B------:R-:W-:Y:S02]  /*ab90*/  FMUL.FTZ R50, R11.reuse, R50 ;  /* 0x000000320b327220 */ /* 0x040fe40000410000 */
        /* <DEDUP_REMOVED lines=11> */
[----:B------:R-:W-:Y:S01]  /*ac50*/  LOP3.LUT R10, R14, 0x1, RZ, 0xc0, !PT ;  /* 0x000000010e0a7812 */ /* 0x000fe200078ec0ff */
[----:B------:R-:W-:Y:S01]  /*ac60*/  IMAD R0, R13, 0x10, R0 ;  /* 0x000000100d007824 */ /* 0x000fe200078e0200 */
[----:B------:R-:W-:Y:S01]  /*ac70*/  LEA.HI R15, R15, R15, RZ, 0x1d ;  /* 0x0000000f0f0f7211 */ /* 0x000fe200078fe8ff */
[C---:B------:R-:W-:Y:S01]  /*ac80*/  FMUL.FTZ R63, R11.reuse, R63 ;  /* 0x0000003f0b3f7220 */ /* 0x040fe20000410000 */
[----:B------:R-:W-:Y:S01]  /*ac90*/  ISETP.NE.U32.AND P1, PT, R10, 0x1, PT ;  /* 0x000000010a00780c */ /* 0x000fe20003f25070 */
[C---:B------:R-:W-:Y:S01]  /*aca0*/  FMUL.FTZ R66, R11.reuse, R66 ;  /* 0x000000420b427220 */ /* 0x040fe20000410000 */
[----:B------:R-:W-:Y:S01]  /*acb0*/  LEA R0, R0, R15, 0x1 ;  /* 0x0000000f00007211 */ /* 0x000fe200078e08ff */
[----:B------:R-:W2:Y:S01]  /*acc0*/  LDC.U8 R10, c[0x0][0x329] ;  /* 0x0000ca40ff0a7b82 */ /* 0x000ea20000000000 */
[----:B------:R-:W-:Y:S01]  /*acd0*/  LOP3.LUT P0, RZ, R14, 0x2, RZ, 0xc0, !PT ;  /* 0x000000020eff7812 */ /* 0x000fe2000780c0ff */
        /* <DEDUP_REMOVED lines=14> */
[C---:B------:R-:W-:Y:S01]  /*adc0*/  FMUL.FTZ R79, R11.reuse, R79 ;  /* 0x0000004f0b4f7220 */ /* 0x040fe20000410000 */
[----:B------:R-:W-:Y:S01]  /*add0*/  IADD3 R17, R0, R15, RZ ;  /* 0x0000000f00117210 */ /* 0x000fe20007ffe0ff */
[----:B------:R-:W-:Y:S01]  /*ade0*/  FMUL.FTZ R82, R11, R82 ;  /* 0x000000520b527220 */ /* 0x000fe20000410000 */
[----:B------:R-:W-:Y:S01]  /*adf0*/  F2FP.PACK_AB R54, R55, R54 ;  /* 0x000000363736723e */ /* 0x000fe200000000ff */
[----:B------:R-:W-:Y:S01]  /*ae00*/  FMUL.FTZ R11, R11, R83 ;  /* 0x000000530b0b7220 */ /* 0x000fe20000410000 */
[----:B------:R-:W-:Y:S01]  /*ae10*/  F2FP.PACK_AB R58, R59, R58 ;  /* 0x0000003a3b3a723e */ /* 0x000fe200000000ff */
[----:B------:R-:W-:Y:S01]  /*ae20*/  STS [R13], R36 ;  /* 0x000000240d007388 */ /* 0x000fe20000000800 */
[----:B------:R-:W-:-:S02]  /*ae30*/  F2FP.PACK_AB R62, R63, R62 ;  /* 0x0000003e3f3e723e */ /* 0x000fc400000000ff */
[----:B------:R-:W-:Y:S01]  /*ae40*/  F2FP.PACK_AB R82, R11, R82 ;  /* 0x000000520b52723e */ /* 0x000fe200000000ff */
[----:B------:R-:W-:Y:S01]  /*ae50*/  STS [R13+0x200], R38 ;  /* 0x000200260d007388 */ /* 0x000fe20000000800 */
[----:B------:R-:W4:Y:S01]  /*ae60*/  LDC.U8 R11, c[0x0][0x328] ;  /* 0x0000ca00ff0b7b82 */ /* 0x000f220000000000 */
[----:B------:R-:W-:Y:S02]  /*ae70*/  F2FP.PACK_AB R66, R67, R66 ;  /* 0x000000424342723e */ /* 0x000fe400000000ff */
[----:B------:R5:W-:Y:S01]  /*ae80*/  STS [R15], R40 ;  /* 0x000000280f007388 */ /* 0x000be20000000800 */
[----:B------:R-:W-:Y:S02]  /*ae90*/  F2FP.PACK_AB R70, R71, R70 ;  /* 0x000000464746723e */ /* 0x000fe400000000ff */
[----:B------:R-:W-:Y:S01]  /*aea0*/  F2FP.PACK_AB R74, R75, R74 ;  /* 0x0000004a4b4a723e */ /* 0x000fe200000000ff */
[----:B------:R-:W-:Y:S01]  /*aeb0*/  STS [R15+0x200], R42 ;  /* 0x0002002a0f007388 */ /* 0x000fe20000000800 */
[----:B------:R-:W-:-:S02]  /*aec0*/  F2FP.PACK_AB R78, R79, R78 ;  /* 0x0000004e4f4e723e */ /* 0x000fc400000000ff */
[----:B--2---:R-:W-:Y:S01]  /*aed0*/  ISETP.NE.AND P5, PT, R10, RZ, PT ;  /* 0x000000ff0a00720c */ /* 0x004fe20003fa5270 */
[----:B------:R2:W-:Y:S01]  /*aee0*/  STS [R19], R44 ;  /* 0x0000002c13007388 */ /* 0x0005e20000000800 */
[----:B------:R-:W-:-:S03]  /*aef0*/  ISETP.NE.AND P0, PT, R114, -0x1, PT ;  /* 0xffffffff7200780c */ /* 0x000fc60003f05270 */
[----:B------:R-:W-:Y:S04]  /*af00*/  STS [R19+0x200], R46 ;  /* 0x0002002e13007388 */ /* 0x000fe80000000800 */
[----:B------:R-:W-:Y:S04]  /*af10*/  STS [R17], R48 ;  /* 0x0000003011007388 */ /* 0x000fe80000000800 */
[----:B------:R-:W-:Y:S01]  /*af20*/  STS [R17+0x200], R50 ;  /* 0x0002003211007388 */ /* 0x000fe20000000800 */
[C---:B----4-:R-:W-:Y:S01]  /*af30*/  ISETP.NE.AND P1, PT, R11.reuse, RZ, PT ;  /* 0x000000ff0b00720c */ /* 0x050fe20003f25270 */
[----:B------:R-:W-:Y:S01]  /*af40*/  @P5 IMAD.MOV.U32 R14, RZ, RZ, c[0x0][0x210] ;  /* 0x00008400ff0e5624 */ /* 0x000fe200078e00ff */
[----:B------:R-:W-:Y:S01]  /*af50*/  @!P5 ISETP.NE.AND P2, PT, R11, RZ, PT ;  /* 0x000000ff0b00d20c */ /* 0x000fe20003f45270 */
[----:B------:R-:W-:Y:S01]  /*af60*/  STS [R13+0x1000], R52 ;  /* 0x001000340d007388 */ /* 0x000fe20000000800 */
[----:B------:R-:W-:Y:S01]  /*af70*/  ISETP.EQ.AND P1, PT, R10, RZ, P1 ;  /* 0x000000ff0a00720c */ /* 0x000fe20000f22270 */
[----:B------:R-:W-:Y:S01]  /*af80*/  @P5 IMAD R14, R14, c[0x0][0x214], RZ ;  /* 0x000085000e0e5a24 */ /* 0x000fe200078e02ff */
[----:B------:R-:W-:Y:S01]  /*af90*/  @!P5 MOV R10, c[0x0][0x214] ;  /* 0x00008500000ada02 */ /* 0x000fe20000000f00 */
[----:B------:R-:W-:Y:S01]  /*afa0*/  STS [R13+0x1200], R54 ;  /* 0x001200360d007388 */ /* 0x000fe20000000800 */
[----:B-----5:R-:W-:-:S02]  /*afb0*/  @P0 IMAD.WIDE.U32 R40, R114, c[0x0][0x1e8], RZ ;  /* 0x00007a0072280a25 */ /* 0x020fc400078e00ff */
[----:B------:R-:W-:Y:S01]  /*afc0*/  @!P5 SEL R14, R10, c[0x0][0x234], !P2 ;  /* 0x00008d000a0eda07 */ /* 0x000fe20005000000 */
[----:B------:R-:W-:Y:S04]  /*afd0*/  STS [R15+0x1000], R56 ;  /* 0x001000380f007388 */ /* 0x000fe80000000800 */
[----:B------:R-:W-:Y:S02]  /*afe0*/  STS [R15+0x1200], R58 ;  /* 0x0012003a0f007388 */ /* 0x000fe40000000800 */
[----:B--2---:R-:W-:Y:S02]  /*aff0*/  @!P1 CS2R R44, SRZ ;  /* 0x00000000002c9805 */ /* 0x004fe4000001ff00 */
        /* <DEDUP_REMOVED lines=12> */
[----:B--2---:R-:W-:-:S03]  /*b0c0*/  @P0 IMAD R13, R114, c[0x0][0x1ec], R41 ;  /* 0x00007b00720d0a24 */ /* 0x004fc600078e0229 */
[----:B------:R-:W-:Y:S01]  /*b0d0*/  BAR.SYNC.DEFER_BLOCKING 0x0 ;  /* 0x0000000000007b1d */ /* 0x000fe20000010000 */
[----:B----4-:R-:W-:-:S05]  /*b0e0*/  @P5 MOV R15, 0x1 ;  /* 0x00000001000f5802 */ /* 0x010fca0000000f00 */
[----:B------:R-:W2:Y:S01]  /*b0f0*/  S2R R0, SR_CTAID.Y ;  /* 0x0000000000007919 */ /* 0x000ea20000002600 */
[----:B------:R-:W-:-:S03]  /*b100*/  @!P5 IMAD R15, R14, c[0x0][0x1c0], RZ ;  /* 0x000070000e0fda24 */ /* 0x000fc600078e02ff */
[----:B------:R-:W4:Y:S04]  /*b110*/  S2R R10, SR_CTAID.X ;  /* 0x00000000000a7919 */ /* 0x000f280000002500 */
[----:B------:R-:W5:Y:S04]  /*b120*/  S2R R11, SR_CTAID.Z ;  /* 0x00000000000b7919 */ /* 0x000f680000002700 */
[----:B------:R1:W3:Y:S04]  /*b130*/  LDS.128 R32, [R118] ;  /* 0x0000000076207984 */ /* 0x0002e80000000c00 */
[----:B------:R1:W3:Y:S01]  /*b140*/  LDS.128 R28, [R118+0x800] ;  /* 0x00080000761c7984 */ /* 0x0002e20000000c00 */
[----:B--2---:R-:W-:Y:S01]  /*b150*/  @P1 IMAD R41, R0, c[0x0][0x214], RZ ;  /* 0x0000850000291a24 */ /* 0x004fe200078e02ff */
[----:B------:R-:W-:-:S02]  /*b160*/  @!P0 SHF.R.S32.HI R7, RZ, 0x1f, R0 ;  /* 0x0000001fff078819 */ /* 0x000fc40000011400 */
[----:B------:R2:W2:Y:S01]  /*b170*/  LDS.128 R24, [R118+0x1000] ;  /* 0x0010000076187984 */ /* 0x0004a20000000c00 */
[C---:B------:R-:W-:Y:S01]  /*b180*/  IMAD R15, R0.reuse, R15, RZ ;  /* 0x0000000f000f7224 */ /* 0x040fe200078e02ff */
[----:B------:R-:W-:Y:S02]  /*b190*/  @P1 SEL R114, R41, R114, !P0 ;  /* 0x0000007229721207 */ /* 0x000fe40004000000 */
[----:B------:R2:W2:Y:S01]  /*b1a0*/  LDS.128 R20, [R118+0x1800] ;  /* 0x0018000076147984 */ /* 0x0004a20000000c00 */
[----:B------:R-:W-:Y:S01]  /*b1b0*/  @P5 MOV R41, c[0x0][0x210] ;  /* 0x0000840000295a02 */ /* 0x000fe20000000f00 */
[----:B------:R-:W-:Y:S01]  /*b1c0*/  @!P0 IMAD.WIDE.U32 R42, R0, c[0x0][0x1e0], RZ ;  /* 0x00007800002a8a25 */ /* 0x000fe200078e00ff */
[----:B------:R-:W-:Y:S01]  /*b1d0*/  @!P5 MOV R41, 0x1 ;  /* 0x000000010029d802 */ /* 0x000fe20000000f00 */
[----:B------:R2:W2:Y:S01]  /*b1e0*/  LDS.128 R16, [R118+0x2000] ;  /* 0x0020000076107984 */ /* 0x0004a20000000c00 */
[----:B------:R-:W-:Y:S01]  /*b1f0*/  LOP3.LUT P5, RZ, R4, 0x3, RZ, 0xc0, !PT ;  /* 0x0000000304ff7812 */ /* 0x000fe200078ac0ff */
[--C-:B------:R-:W-:Y:S01]  /*b200*/  @P1 IMAD.MOV.U32 R44, RZ, RZ, R114.reuse ;  /* 0x000000ffff2c1224 */ /* 0x100fe200078e0072 */
[----:B------:R-:W-:Y:S01]  /*b210*/  SEL R15, R15, RZ, !P1 ;  /* 0x000000ff0f0f7207 */ /* 0x000fe20004800000 */
[----:B------:R2:W2:Y:S01]  /*b220*/  LDS.128 R36, [R118+0x2800] ;  /* 0x0028000076247984 */ /* 0x0004a20000000c00 */
[----:B----4-:R-:W-:Y:S01]  /*b230*/  IMAD R4, R10, R41, RZ ;  /* 0x000000290a047224 */ /* 0x010fe200078e02ff */
[----:B------:R-:W-:Y:S01]  /*b240*/  @!P0 MOV R40, R42 ;  /* 0x0000002a00288202 */ /* 0x000fe20000000f00 */
[----:B------:R-:W-:Y:S01]  /*b250*/  @!P0 IMAD R7, R7, c[0x0][0x1e0], RZ ;  /* 0x0000780007078a24 */ /* 0x000fe200078e02ff */
[----:B------:R-:W-:Y:S01]  /*b260*/  @P1 SHF.R.S32.HI R45, RZ, 0x1f, R114 ;  /* 0x0000001fff2d1819 */ /* 0x000fe20000011472 */
[----:B-----5:R-:W-:Y:S01]  /*b270*/  IMAD R15, R11, R14, R15 ;  /* 0x0000000e0b0f7224 */ /* 0x020fe200078e020f */
[----:B------:R-:W-:Y:S01]  /*b280*/  MOV R14, 0x7f800000 ;  /* 0x7f800000000e7802 */ /* 0x000fe20000000f00 */
[----:B------:R-:W-:-:S02]  /*b290*/  IMAD.SHL.U32 R4, R4, 0x40, RZ ;  /* 0x0000004004047824 */ /* 0x000fc400078e00ff */
[----:B-1----:R-:W-:Y:S02]  /*b2a0*/  @P4 FMUL.FTZ R42, R9, 0.69314718246459960938 ;  /* 0x3f317218092a4820 */ /* 0x002fe40000410000 */
        /* <DEDUP_REMOVED lines=27> */
.L_x_816:
[----:B------:R-:W-:Y:S05]  /*b460*/  BSYNC B0 ;  /* 0x0000000000007941 */ /* 0x000fea0003800000 */
.L_x_815:
        /* <DEDUP_REMOVED lines=23> */
[----:B--2---:R1:W-:Y:S04]  /*b5e0*/  @!P2 STG.E.128 [R2.64+0x40], R24 ;  /* 0x000040180200a986 */ /* 0x0043e8000c101d16 */
[----:B------:R1:W-:Y:S02]  /*b5f0*/  @!P1 STG.E.128 [R2.64+0x80], R16 ;  /* 0x0000801002009986 */ /* 0x0003e4000c101d16 */
.L_x_818:
[----:B------:R-:W-:Y:S05]  /*b600*/  BSYNC B0 ;  /* 0x0000000000007941 */ /* 0x000fea0003800000 */
.L_x_817:
        /* <DEDUP_REMOVED lines=16> */
[----:B------:R1:W-:Y:S10]  /*b710*/  @!P1 STG.E.128 [R2.64], R28 ;  /* 0x0000001c02009986 */ /* 0x0003f4000c101d16 */
[----:B------:R-:W-:Y:S05]  /*b720*/  @P0 EXIT ;  /* 0x000000000000094d */ /* 0x000fea0003800000 */
[----:B------:R-:W-:Y:S01]  /*b730*/  STG.E.128 [R2.64+0x80], R36 ;  /* 0x0000802402007986 */ /* 0x000fe2000c101d16 */
[----:B------:R-:W-:Y:S05]  /*b740*/  EXIT ;  /* 0x000000000000794d */ /* 0x000fea0003800000 */
.L_x_788:
[----:B------:R-:W1:Y:S01]  /*b750*/  LDC.U8 R4, c[0x0][0x329] ;  /* 0x0000ca40ff047b82 */ /* 0x000e620000000000 */
[----:B------:R-:W-:Y:S01]  /*b760*/  ISETP.NE.AND P3, PT, R114, -0x1, PT ;  /* 0xffffffff7200780c */ /* 0x000fe20003f65270 */
[----:B------:R-:W-:Y:S01]  /*b770*/  BSSY B0, `(.L_x_819) ;  /* 0x0000043000007945 */ /* 0x000fe20003800000 */
[----:B------:R-:W-:-:S05]  /*b780*/  IADD3 R121, -R22, R121, RZ ;  /* 0x0000007916797210 */ /* 0x000fca0007ffe1ff */
[----:B------:R-:W2:Y:S06]  /*b790*/  LDC.U8 R2, c[0x0][0x328] ;  /* 0x0000ca00ff027b82 */ /* 0x000eac0000000000 */
[----:B------:R-:W-:-:S04]  /*b7a0*/  @P3 IMAD.WIDE.U32 R8, R114, c[0x0][0x1e8], RZ ;  /* 0x00007a0072083a25 */ /* 0x000fc800078e00ff */
[----:B------:R-:W-:Y:S01]  /*b7b0*/  @P3 IMAD R6, R114, c[0x0][0x1ec], R9 ;  /* 0x00007b0072063a24 */ /* 0x000fe200078e0209 */
[----:B-1----:R-:W-:Y:S02]  /*b7c0*/  ISETP.NE.AND P2, PT, R4, RZ, PT ;  /* 0x000000ff0400720c */ /* 0x002fe40003f45270 */
[----:B--2---:R-:W-:-:S04]  /*b7d0*/  ISETP.NE.AND P1, PT, R2, RZ, PT ;  /* 0x000000ff0200720c */ /* 0x004fc80003f25270 */
[----:B------:R-:W-:-:S07]  /*b7e0*/  ISETP.EQ.AND P1, PT, R4, RZ, P1 ;  /* 0x000000ff0400720c */ /* 0x000fce0000f22270 */
[----:B------:R-:W-:Y:S01]  /*b7f0*/  @P2 IMAD.MOV.U32 R5, RZ, RZ, c[0x0][0x210] ;  /* 0x00008400ff052624 */ /* 0x000fe200078e00ff */
[----:B------:R-:W-:Y:S01]  /*b800*/  @!P2 ISETP.NE.AND P0, PT, R2, RZ, PT ;  /* 0x000000ff0200a20c */ /* 0x000fe20003f05270 */
[----:B------:R-:W-:Y:S01]  /*b810*/  @!P2 IMAD.MOV.U32 R2, RZ, RZ, c[0x0][0x214] ;  /* 0x00008500ff02a624 */ /* 0x000fe200078e00ff */
[----:B------:R-:W-:Y:S01]  /*b820*/  @!P3 SHF.R.S32.HI R4, RZ, 0x1f, R23 ;  /* 0x0000001fff04b819 */ /* 0x000fe20000011417 */
[----:B------:R-:W-:Y:S02]  /*b830*/  @P2 IMAD R5, R5, c[0x0][0x214], RZ ;  /* 0x0000850005052a24 */ /* 0x000fe400078e02ff */
[----:B------:R-:W-:Y:S01]  /*b840*/  @P2 IMAD.MOV.U32 R10, RZ, RZ, 0x1 ;  /* 0x00000001ff0a2424 */ /* 0x000fe200078e00ff */
[----:B------:R-:W-:Y:S01]  /*b850*/  @!P2 SEL R5, R2, c[0x0][0x234], !P0 ;  /* 0x00008d000205aa07 */ /* 0x000fe20004000000 */
[----:B------:R-:W-:Y:S01]  /*b860*/  @!P3 IMAD R4, R4, c[0x0][0x1e0], RZ ;  /* 0x000078000404ba24 */ /* 0x000fe200078e02ff */
[----:B------:R-:W-:Y:S01]  /*b870*/  LEA.HI R2, R3, R0, RZ, 0x2 ;  /* 0x0000000003027211 */ /* 0x000fe200078f10ff */
[----:B------:R-:W-:Y:S01]  /*b880*/  @P2 IMAD.MOV.U32 R9, RZ, RZ, c[0x0][0x210] ;  /* 0x00008400ff092624 */ /* 0x000fe200078e00ff */
[----:B------:R-:W-:Y:S01]  /*b890*/  ISETP.NE.OR P0, PT, R114, -0x1, !P1 ;  /* 0xffffffff7200780c */ /* 0x000fe20004f05670 */
[----:B------:R-:W-:Y:S01]  /*b8a0*/  @!P2 IMAD R10, R5, c[0x0][0x1c0], RZ ;  /* 0x00007000050aaa24 */ /* 0x000fe200078e02ff */
[----:B------:R-:W-:Y:S01]  /*b8b0*/  LOP3.LUT R3, R2, 0xfffffffc, RZ, 0xc0, !PT ;  /* 0xfffffffc02037812 */ /* 0x000fe200078ec0ff */
[C---:B------:R-:W-:Y:S01]  /*b8c0*/  @!P3 IMAD R4, R23.reuse, c[0x0][0x1e4], R4 ;  /* 0x000079001704ba24 */ /* 0x040fe200078e0204 */
[----:B------:R-:W-:Y:S01]  /*b8d0*/  SHF.R.S32.HI R14, RZ, 0x2, R2 ;  /* 0x00000002ff0e7819 */ /* 0x000fe20000011402 */
[C---:B------:R-:W-:Y:S01]  /*b8e0*/  IMAD R7, R23.reuse, R10, RZ ;  /* 0x0000000a17077224 */ /* 0x040fe200078e02ff */
[----:B------:R-:W-:Y:S01]  /*b8f0*/  @!P1 CS2R R16, SRZ ;  /* 0x0000000000109805 */ /* 0x000fe2000001ff00 */
[----:B------:R-:W-:Y:S01]  /*b900*/  @!P3 IMAD.WIDE.U32 R10, R23, c[0x0][0x1e0], RZ ;  /* 0x00007800170aba25 */ /* 0x000fe200078e00ff */
[----:B------:R-:W-:-:S02]  /*b910*/  SHF.R.S32.HI R15, RZ, 0x1f, R14 ;  /* 0x0000001fff0f7819 */ /* 0x000fc4000001140e */
[----:B------:R-:W-:Y:S01]  /*b920*/  SEL R7, R7, RZ, !P1 ;  /* 0x000000ff07077207 */ /* 0x000fe20004800000 */
[----:B------:R-:W-:Y:S01]  /*b930*/  IMAD.IADD R3, R0, 0x1, -R3 ;  /* 0x0000000100037824 */ /* 0x000fe200078e0a03 */
[----:B------:R-:W-:Y:S01]  /*b940*/  @!P3 MOV R8, R10 ;  /* 0x0000000a0008b202 */ /* 0x000fe20000000f00 */
[----:B------:R-:W-:Y:S01]  /*b950*/  @!P3 IMAD.IADD R6, R11, 0x1, R4 ;  /* 0x000000010b06b824 */ /* 0x000fe200078e0204 */
[----:B------:R-:W-:Y:S01]  /*b960*/  SHF.R.S32.HI R0, RZ, 0x1f, R26 ;  /* 0x0000001fff007819 */ /* 0x000fe2000001141a */
[----:B------:R-:W-:Y:S02]  /*b970*/  IMAD R7, R26, R5, R7 ;  /* 0x000000051a077224 */ /* 0x000fe400078e0207 */
[----:B------:R-:W-:Y:S02]  /*b980*/  IMAD.SHL.U32 R5, R3, 0x8, RZ ;  /* 0x0000000803057824 */ /* 0x000fe400078e00ff */
[----:B------:R-:W-:Y:S02]  /*b990*/  @!P0 IMAD R114, R23, c[0x0][0x214], RZ ;  /* 0x0000850017728a24 */ /* 0x000fe400078e02ff */
[----:B------:R-:W-:Y:S01]  /*b9a0*/  @!P2 IMAD.MOV.U32 R9, RZ, RZ, 0x1 ;  /* 0x00000001ff09a424 */ /* 0x000fe200078e00ff */
[C---:B------:R-:W-:Y:S01]  /*b9b0*/  IADD3 R12, P0, R5.reuse, R8, RZ ;  /* 0x00000008050c7210 */ /* 0x040fe20007f1e0ff */
[----:B------:R-:W-:Y:S01]  /*b9c0*/  IMAD R11, R0, c[0x0][0x1f0], RZ ;  /* 0x00007c00000b7a24 */ /* 0x000fe200078e02ff */
[----:B------:R-:W-:Y:S01]  /*b9d0*/  ISETP.GE.AND P2, PT, R14, R121, PT ;  /* 0x000000790e00720c */ /* 0x000fe20003f46270 */
[----:B------:R-:W-:Y:S01]  /*b9e0*/  IMAD R22, R22, R9, RZ ;  /* 0x0000000916167224 */ /* 0x000fe200078e02ff */
[----:B------:R-:W-:Y:S01]  /*b9f0*/  LEA.HI.X.SX32 R13, R5, R6, 0x1, P0 ;  /* 0x00000006050d7211 */ /* 0x000fe200000f0eff */
[----:B------:R-:W-:Y:S01]  /*ba00*/  IMAD R11, R26, c[0x0][0x1f4], R11 ;  /* 0x00007d001a0b7a24 */ /* 0x000fe200078e020b */
[----:B------:R-:W-:Y:S01]  /*ba10*/  @P1 MOV R16, R114 ;  /* 0x0000007200101202 */ /* 0x000fe20000000f00 */
[----:B------:R-:W-:Y:S01]  /*ba20*/  IMAD.WIDE R18, R18, 0x40, R14 ;  /* 0x0000004012127825 */ /* 0x000fe200078e020e */
[----:B------:R-:W-:-:S02]  /*ba30*/  @P1 SHF.R.S32.HI R17, RZ, 0x1f, R114 ;  /* 0x0000001fff111819 */ /* 0x000fc40000011472 */
[----:B------:R-:W-:Y:S01]  /*ba40*/  IADD3 R2, R5, 0x20, RZ ;  /* 0x0000002005027810 */ /* 0x000fe20007ffe0ff */
[----:B------:R-:W-:Y:S01]  /*ba50*/  IMAD.WIDE.U32 R26, R26, c[0x0][0x1f0], R12 ;  /* 0x00007c001a1a7a25 */ /* 0x000fe200078e000c */
[----:B------:R-:W-:Y:S02]  /*ba60*/  SHF.R.S32.HI R13, RZ, 0x1f, R22 ;  /* 0x0000001fff0d7819 */ /* 0x000fe40000011416 */
[----:B------:R-:W-:Y:S01]  /*ba70*/  IADD3 R22, P1, P0, R22, R16, R7 ;  /* 0x0000001016167210 */ /* 0x000fe2000783e007 */
[----:B------:R-:W-:Y:S01]  /*ba80*/  IMAD.IADD R11, R11, 0x1, R27 ;  /* 0x000000010b0b7824 */ /* 0x000fe200078e021b */
[----:B------:R-:W-:Y:S02]  /*ba90*/  SHF.R.S32.HI R16, RZ, 0x1f, R7 ;  /* 0x0000001fff107819 */ /* 0x000fe40000011407 */
[----:B------:R-:W-:Y:S02]  /*baa0*/  IADD3 R0, R5, 0x40, RZ ;  /* 0x0000004005007810 */ /* 0x000fe40007ffe0ff */
[----:B------:R-:W-:Y:S01]  /*bab0*/  IADD3.X R13, R13, R17, R16, P1, P0 ;  /* 0x000000110d0d7210 */ /* 0x000fe20000fe0410 */
        /* <DEDUP_REMOVED lines=14> */
.L_x_820:
[----:B------:R-:W-:Y:S05]  /*bba0*/  BSYNC B0 ;  /* 0x0000000000007941 */ /* 0x000fea0003800000 */
.L_x_819:
[----:B------:R-:W-:Y:S01]  /*bbb0*/  IADD3 R4, R14, 0x20, RZ ;  /* 0x000000200e047810 */ /* 0x000fe20007ffe0ff */
[----:B------:R-:W-:Y:S03]  /*bbc0*/  BSSY B0, `(.L_x_821) ;  /* 0x0000012000007945 */ /* 0x000fe60003800000 */
[----:B------:R-:W-:-:S13]  /*bbd0*/  ISETP.GE.AND P0, PT, R4, R121, PT ;  /* 0x000000790400720c */ /* 0x000fda0003f06270 */
        /* <DEDUP_REMOVED lines=16> */
.L_x_822:
[----:B------:R-:W-:Y:S05]  /*bce0*/  BSYNC B0 ;  /* 0x0000000000007941 */ /* 0x000fea0003800000 */
.L_x_821:
        /* <DEDUP_REMOVED lines=19> */
.L_x_823:
        /* <DEDUP_REMOVED lines=14> */
.L_x_1001:


//--------------------- .text._ZN5flash16flash_fwd_kernelI23Flash_fwd_kernel_traitsILi96ELi64ELi64ELi4ELb0ELb0EN7cutlass6half_tE19Flash_kernel_traitsILi96ELi64ELi64ELi4ES3_EELb1ELb1ELb0ELb0ELb0ELb0ELb0ELb1EEEvNS_16Flash_fwd_paramsE --------------------------
	.section	.text._ZN5flash16flash_fwd_kernelI23Flash_fwd_kernel_traitsILi96ELi64ELi64ELi4ELb0ELb0EN7cutlass6half_tE19Flash_kernel_traitsILi96ELi64ELi64ELi4ES3_EELb1ELb1ELb0ELb0ELb0ELb0ELb0ELb1EEEvNS_16Flash_fwd_paramsE,"ax",@progbits
	.sectioninfo	@"SHI_REGISTERS=213"
	.align	128
        .global         _ZN5flash16flash_fwd_kernelI23Flash_fwd_kernel_traitsILi96ELi64ELi64ELi4ELb0ELb0EN7cutlass6half_tE19Flash_kernel_traitsILi96ELi64ELi64ELi4ES3_EELb1ELb1ELb0ELb0ELb0ELb0ELb0ELb1EEEvNS_16Flash_fwd_paramsE
        .type           _ZN5flash16flash_fwd_kernelI23Flash_fwd_kernel_traitsILi96ELi64ELi64ELi4ELb0ELb0EN7cutlass6half_tE19Flash_kernel_traitsILi96ELi64ELi64ELi4ES3_EELb1ELb1ELb0ELb0ELb0ELb0ELb0ELb1EEEvNS_16Flash_fwd_paramsE,@function
        .size           _ZN5flash16flash_fwd_kernelI23Flash_fwd_kernel_traitsILi96ELi64ELi64ELi4ELb0ELb0EN7cutlass6half_tE19Flash_kernel_traitsILi96ELi64ELi64ELi4ES3_EELb1ELb1ELb0ELb0ELb0ELb0ELb0ELb1EEEvNS_16Flash_fwd_paramsE,(.L_x_1002 - _ZN5flash16flash_fwd_kernelI23Flash_fwd_kernel_traitsILi96ELi64ELi64ELi4ELb0ELb0EN7cutlass6half_tE19Flash_kernel_traitsILi96ELi64ELi64ELi4ES3_EELb1ELb1ELb0ELb0ELb0ELb0ELb0ELb1EEEvNS_16Flash_fwd_paramsE)
        .other          _ZN5flash16flash_fwd_kernelI23Flash_fwd_kernel_traitsILi96ELi64ELi64ELi4ELb0ELb0EN7cutlass6half_tE19Flash_kernel_traitsILi96ELi64ELi64ELi4ES3_EELb1ELb1ELb0ELb0ELb0ELb0ELb0ELb1EEEvNS_16Flash_fwd_paramsE,@"STO_CUDA_ENTRY STV_DEFAULT"
_ZN5flash16flash_fwd_kernelI23Flash_fwd_kernel_traitsILi96ELi64ELi64ELi4ELb0ELb0EN7cutlass6half_tE19Flash_kernel_traitsILi96ELi64ELi64ELi4ES3_EELb1ELb1ELb0ELb0ELb0ELb0ELb0ELb1EEEvNS_16Flash_fwd_paramsE:
.text._ZN5flash16flash_fwd_kernelI23Flash_fwd_kernel_traitsILi96ELi64ELi64ELi4ELb0ELb0EN7cutlass6half_tE19Flash_kernel_traitsILi96ELi64ELi64ELi4ES3_EELb1ELb1ELb0ELb0ELb0ELb0ELb0ELb1EEEvNS_16Flash_fwd_paramsE:
        /* <DEDUP_REMOVED lines=9> */
[----:B------:R-:W-:Y:S01]  /*0090*/  IMAD.MOV.U32 R7, RZ, RZ, c[0x0][0x2fc] ;  /* 0x0000bf00ff077624 */ /* 0x000fe200078e00ff */
[----:B------:R-:W-:-:S05]  /*00a0*/  @P1 MOV R6, R84 ;  /* 0x0000005400061202 */ /* 0x000fca0000000f00 */
[----:B------:R1:W3:Y:S01]  /*00b0*/  @P1 LDG.E.64 R8, [R6.64] ;  /* 0x0000001a06081981 */ /* 0x0002e2000c1e1b00 */
[----:B------:R-:W4:Y:S01]  /*00c0*/  LDC.U8 R0, c[0x0][0x312] ;  /* 0x0000c480ff007b82 */ /* 0x000f220000000000 */
[----:B------:R-:W-:Y:S01]  /*00d0*/  ISETP.NE.U32.AND P2, PT, RZ, c[0x0][0x240], PT ;  /* 0x00009000ff007a0c */ /* 0x000fe20003f45070 */
[----:B------:R-:W-:Y:S01]  /*00e0*/  IMAD.MOV.U32 R2, RZ, RZ, 0x4 ;  /* 0x00000004ff027424 */ /* 0x000fe200078e00ff */
[----:B------:R-:W4:Y:S01]  /*00f0*/  S2R R13, SR_CTAID.X ;  /* 0x00000000000d7919 */ /* 0x000f220000002500 */
[----:B------:R-:W-:Y:S01]  /*0100*/  IMAD.MOV.U32 R164, RZ, RZ, -0x1 ;  /* 0xffffffffffa47424 */ /* 0x000fe200078e00ff */
[----:B------:R-:W-:Y:S02]  /*0110*/  ISETP.NE.AND.EX P2, PT, RZ, c[0x0][0x244], PT, P2 ;  /* 0x00009100ff007a0c */ /* 0x000fe40003f45320 */
[----:B------:R-:W4:Y:S04]  /*0120*/  S2R R5, SR_CTAID.Y ;  /* 0x0000000000057919 */ /* 0x000f280000002600 */
[----:B------:R-:W4:Y:S04]  /*0130*/  S2R R24, SR_CTAID.Z ;  /* 0x0000000000187919 */ /* 0x000f280000002700 */
[----:B-1----:R-:W1:Y:S01]  /*0140*/  S2R R6, SR_TID.X ;  /* 0x0000000000067919 */ /* 0x002e620000002100 */
[----:B----4-:R-:W-:Y:S01]  /*0150*/  ISETP.NE.AND P3, PT, R0, RZ, PT ;  /* 0x000000ff0000720c */ /* 0x010fe20003f65270 */
[----:B------:R-:W-:-:S02]  /*0160*/  IMAD.MOV.U32 R15, RZ, RZ, -0x1 ;  /* 0xffffffffff0f7424 */ /* 0x000fc400078e00ff */
[----:B------:R-:W-:Y:S01]  /*0170*/  IMAD.WIDE R20, R5, R2, c[0x0][0x240] ;  /* 0x0000900005147625 */ /* 0x000fe200078e0202 */
[----:B------:R-:W-:-:S04]  /*0180*/  LOP3.LUT R3, R24, R13, R5, 0xfe, !PT ;  /* 0x0000000d18037212 */ /* 0x000fc800078efe05 */
[----:B-1----:R-:W-:-:S13]  /*0190*/  LOP3.LUT P4, RZ, R3, R6, RZ, 0xfc, !PT ;  /* 0x0000000603ff7212 */ /* 0x002fda000788fcff */
[----:B------:R-:W-:Y:S01]  /*01a0*/  @!P4 IMAD.MOV.U32 R16, RZ, RZ, c[0x0][0x308] ;  /* 0x0000c200ff10c624 */ /* 0x000fe200078e00ff */
[----:B------:R-:W-:Y:S01]  /*01b0*/  @!P4 MOV R17, c[0x0][0x30c] ;  /* 0x0000c3000011ca02 */ /* 0x000fe20000000f00 */
[----:B--2---:R-:W1:Y:S01]  /*01c0*/  @P1 R2UR UR28, R10 ;  /* 0x000000000a1c13c2 */ /* 0x004e6200000e0000 */
[----:B---3--:R-:W-:-:S07]  /*01d0*/  @P1 IADD3 R84, P0, R8, c[0x0][0x300], RZ ;  /* 0x0000c00008541a10 */ /* 0x008fce0007f1e0ff */
[----:B------:R-:W2:Y:S01]  /*01e0*/  @P1 R2UR UR29, R11 ;  /* 0x000000000b1d13c2 */ /* 0x000ea200000e0000 */
[----:B------:R-:W-:Y:S01]  /*01f0*/  @P1 IMAD.X R7, RZ, RZ, R9, P0 ;  /* 0x000000ffff071224 */ /* 0x000fe200000e0609 */
[----:B------:R-:W-:Y:S01]  /*0200*/  ISETP.EQ.U32.AND P1, PT, RZ, c[0x0][0x248], PT ;  /* 0x00009200ff007a0c */ /* 0x000fe20003f22070 */
[----:B------:R-:W-:Y:S01]  /*0210*/  IMAD.WIDE R8, R5, R2, c[0x0][0x248] ;  /* 0x0000920005087625 */ /* 0x000fe200078e0202 */
[----:B------:R-:W-:Y:S02]  /*0220*/  ISETP.NE.U32.AND P0, PT, RZ, c[0x0][0x250], PT ;  /* 0x00009400ff007a0c */ /* 0x000fe40003f05070 */
[----:B------:R-:W-:Y:S02]  /*0230*/  ISETP.EQ.OR.EX P1, PT, RZ, c[0x0][0x24c], !P3, P1 ;  /* 0x00009300ff007a0c */ /* 0x000fe40005f22710 */
[----:B------:R-:W-:Y:S02]  /*0240*/  @!P4 MOV R85, R7 ;  /* 0x000000070055c202 */ /* 0x000fe40000000f00 */
[----:B------:R-:W-:Y:S01]  /*0250*/  ISETP.NE.AND.EX P0, PT, RZ, c[0x0][0x254], PT, P0 ;  /* 0x00009500ff007a0c */ /* 0x000fe20003f05300 */
[----:B-1----:R-:W-:-:S02]  /*0260*/  IMAD.U32 R10, RZ, RZ, UR28 ;  /* 0x0000001cff0a7e24 */ /* 0x002fc4000f8e00ff */
[----:B------:R-:W-:Y:S01]  /*0270*/  @!P4 STG.E.64 [R16.64+0x8], R84 ;  /* 0x000008541000c986 */ /* 0x000fe2000c101b1a */
[----:B--2---:R-:W-:-:S05]  /*0280*/  IMAD.U32 R11, RZ, RZ, UR29 ;  /* 0x0000001dff0b7e24 */ /* 0x004fca000f8e00ff */
[----:B------:R1:W-:Y:S04]  /*0290*/  @!P4 STG.E.64 [R16.64], R10 ;  /* 0x0000000a1000c986 */ /* 0x0003e8000c101b1a */
[----:B------:R-:W2:Y:S04]  /*02a0*/  @P2 LDG.E R164, [R20.64] ;  /* 0x0000001a14a42981 */ /* 0x000ea8000c1e1900 */
[----:B------:R-:W2:Y:S01]  /*02b0*/  @P2 LDG.E R169, [R20.64+0x4] ;  /* 0x0000041a14a92981 */ /* 0x000ea2000c1e1900 */
[----:B------:R-:W-:Y:S02]  /*02c0*/  IMAD.MOV.U32 R4, RZ, RZ, RZ ;  /* 0x000000ffff047224 */ /* 0x000fe400078e00ff */
[----:B------:R-:W-:Y:S01]  /*02d0*/  @P0 IMAD.WIDE R18, R5, R2, c[0x0][0x250] ;  /* 0x0000940005120625 */ /* 0x000fe200078e0202 */
[----:B------:R3:W5:Y:S01]  /*02e0*/  @!P1 LDG.E R15, [R8.64] ;  /* 0x0000001a080f9981 */ /* 0x000762000c1e1900 */
[----:B------:R-:W4:Y:S03]  /*02f0*/  LDC.U8 R163, c[0x0][0x2d8] ;  /* 0x0000b600ffa37b82 */ /* 0x000f260000000000 */
[----:B------:R3:W5:Y:S01]  /*0300*/  @P0 LDG.E R4, [R18.64] ;  /* 0x0000001a12040981 */ /* 0x000762000c1e1900 */
[----:B------:R-:W-:-:S04]  /*0310*/  ISETP.NE.U32.AND P0, PT, RZ, c[0x0][0x248], PT ;  /* 0x00009200ff007a0c */ /* 0x000fc80003f05070 */
[----:B------:R-:W-:Y:S02]  /*0320*/  ISETP.NE.AND.EX P0, PT, RZ, c[0x0][0x24c], PT, P0 ;  /* 0x00009300ff007a0c */ /* 0x000fe40003f05300 */
[----:B-1----:R-:W-:-:S04]  /*0330*/  SHF.R.S32.HI R17, RZ, 0x1f, R6 ;  /* 0x0000001fff117819 */ /* 0x002fc80000011406 */
[----:B------:R-:W-:Y:S02]  /*0340*/  LEA.HI R11, R17, R6, RZ, 0x5 ;  /* 0x00000006110b7211 */ /* 0x000fe400078f28ff */
[----:B--2---:R-:W-:Y:S01]  /*0350*/  @P2 IADD3 R169, R169, -R164, RZ ;  /* 0x800000a4a9a92210 */ /* 0x004fe20007ffe0ff */
[----:B------:R-:W-:-:S04]  /*0360*/  @!P2 IMAD.MOV.U32 R169, RZ, RZ, c[0x0][0x214] ;  /* 0x00008500ffa9a624 */ /* 0x000fc800078e00ff */
[----:B------:R-:W-:Y:S05]  /*0370*/  @!P0 BRA `(.L_x_824) ;  /* 0x0000004000008947 */ /* 0x000fea0003800000 */
[----:B---34-:R-:W2:Y:S02]  /*0380*/  @P3 LDG.E R0, [R8.64+0x4] ;  /* 0x0000041a08003981 */ /* 0x018ea4000c1e1900 */
[----:B--2--5:R-:W-:-:S06]  /*0390*/  @P3 IADD3 R0, R0, -R15, RZ ;  /* 0x8000000f00003210 */ /* 0x024fcc0007ffe0ff */
[----:B------:R1:W5:Y:S01]  /*03a0*/  @!P3 LDG.E R0, [R8.64] ;  /* 0x0000001a0800b981 */ /* 0x000362000c1e1900 */
[----:B------:R-:W-:Y:S05]  /*03b0*/  BRA `(.L_x_825) ;  /* 0x0000001000007947 */ /* 0x000fea0003800000 */
.L_x_824:
[----:B---34-:R-:W-:Y:S02]  /*03c0*/  MOV R0, c[0x0][0x218] ;  /* 0x0000860000007a02 */ /* 0x018fe40000000f00 */
.L_x_825:
        /* <DEDUP_REMOVED lines=25> */
[----:B------:R-:W-:Y:S01]  /*0560*/  IMAD R9, R5, c[0x0][0x1c0], R24 ;  /* 0x0000700005097a24 */ /* 0x000fe200078e0218 */
[----:B------:R-:W-:Y:S02]  /*0570*/  ISETP.NE.AND P0, PT, R15, -0x1, PT ;  /* 0xffffffff0f00780c */ /* 0x000fe40003f05270 */
[----:B------:R-:W-:-:S04]  /*0580*/  LOP3.LUT R3, R11, 0xffffffe0, RZ, 0xc0, !PT ;  /* 0xffffffe00b037812 */ /* 0x000fc800078ec0ff */
[----:B------:R-:W-:Y:S02]  /*0590*/  IADD3 R10, R6, -R3, RZ ;  /* 0x80000003060a7210 */ /* 0x000fe40007ffe0ff */
[----:B------:R-:W-:Y:S02]  /*05a0*/  SHF.L.U32 R3, R9, 0x5, RZ ;  /* 0x0000000509037819 */ /* 0x000fe400000006ff */
[--C-:B------:R-:W-:Y:S01]  /*05b0*/  SHF.R.S32.HI R14, RZ, 0x1f, R10.reuse ;  /* 0x0000001fff0e7819 */ /* 0x100fe2000001140a */
[----:B------:R-:W-:Y:S01]  /*05c0*/  @P3 IMAD.WIDE.U32 R28, R164, c[0x0][0x190], RZ ;  /* 0x00006400a41c3a25 */ /* 0x000fe200078e00ff */
[----:B------:R-:W-:Y:S02]  /*05d0*/  @!P3 SHF.R.S32.HI R12, RZ, 0x1f, R5 ;  /* 0x0000001fff0cb819 */ /* 0x000fe40000011405 */
[----:B------:R-:W-:Y:S01]  /*05e0*/  IADD3 R84, P2, P1, R3, R84, R10 ;  /* 0x0000005403547210 */ /* 0x000fe2000795e00a */
[----:B------:R-:W-:Y:S01]  /*05f0*/  @!P3 IMAD.WIDE.U32 R22, R5, c[0x0][0x178], RZ ;  /* 0x00005e000516ba25 */ /* 0x000fe200078e00ff */
[----:B------:R-:W-:-:S02]  /*0600*/  SHF.R.S32.HI R0, RZ, 0x1f, R3 ;  /* 0x0000001fff007819 */ /* 0x000fc40000011403 */
[----:B------:R-:W-:Y:S01]  /*0610*/  @P0 IADD3 R8, R4, R15, RZ ;  /* 0x0000000f04080210 */ /* 0x000fe20007ffe0ff */
[----:B------:R-:W-:Y:S01]  /*0620*/  @!P3 IMAD R12, R12, c[0x0][0x178], RZ ;  /* 0x00005e000c0cba24 */ /* 0x000fe200078e02ff */
[----:B------:R-:W-:Y:S01]  /*0630*/  IADD3.X R0, R0, R7, R14, P2, P1 ;  /* 0x0000000700007210 */ /* 0x000fe200017e240e */
[----:B------:R-:W-:Y:S01]  /*0640*/  @P3 IMAD R3, R164, c[0x0][0x194], R29 ;  /* 0x00006500a4033a24 */ /* 0x000fe200078e021d */
[----:B------:R-:W-:Y:S01]  /*0650*/  @!P3 MOV R28, R22 ;  /* 0x00000016001cb202 */ /* 0x000fe20000000f00 */
[----:B------:R-:W-:Y:S02]  /*0660*/  @!P3 IMAD R7, R5, c[0x0][0x17c], R12 ;  /* 0x00005f000507ba24 */ /* 0x000fe400078e020c */
[----:B------:R-:W-:-:S03]  /*0670*/  @P0 IMAD.WIDE.U32 R18, R8, c[0x0][0x198], RZ ;  /* 0x0000660008120a25 */ /* 0x000fc600078e00ff */
[----:B------:R-:W-:Y:S01]  /*0680*/  @!P3 IADD3 R3, R23, R7, RZ ;  /* 0x000000071703b210 */ /* 0x000fe20007ffe0ff */
[----:B------:R-:W-:Y:S02]  /*0690*/  IMAD R12, R9, c[0x0][0x224], R20 ;  /* 0x00008900090c7a24 */ /* 0x000fe400078e0214 */
[----:B------:R-:W-:Y:S02]  /*06a0*/  @P0 IMAD R8, R8, c[0x0][0x19c], R19 ;  /* 0x0000670008080a24 */ /* 0x000fe400078e0213 */
[----:B------:R-:W-:Y:S01]  /*06b0*/  IMAD R12, R12, c[0x0][0x228], RZ ;  /* 0x00008a000c0c7a24 */ /* 0x000fe200078e02ff */
        /* <DEDUP_REMOVED lines=11> */
.L_x_827:
[----:B------:R-:W-:Y:S01]  /*0770*/  IABS R14, c[0x0][0x1c8] ;  /* 0x00007200000e7a13 */ /* 0x000fe20000000000 */
[----:B------:R-:W-:-:S03]  /*0780*/  IMAD.MOV.U32 R22, RZ, RZ, RZ ;  /* 0x000000ffff167224 */ /* 0x000fc600078e00ff */
[----:B------:R-:W1:Y:S08]  /*0790*/  I2F.RP R16, R14 ;  /* 0x0000000e00107306 */ /* 0x000e700000209400 */
[----:B-1----:R-:W1:Y:S02]  /*07a0*/  MUFU.RCP R23, R16 ;  /* 0x0000001000177308 */ /* 0x002e640000001000 */
[----:B-1----:R-:W-:-:S06]  /*07b0*/  IADD3 R23, R23, 0xffffffe, RZ ;  /* 0x0ffffffe17177810 */ /* 0x002fcc0007ffe0ff */
[----:B------:R-:W1:Y:S02]  /*07c0*/  F2I.FTZ.U32.TRUNC.NTZ R23, R23 ;  /* 0x0000001700177305 */ /* 0x000e64000021f000 */
[----:B-1----:R-:W-:-:S04]  /*07d0*/  IMAD.MOV R7, RZ, RZ, -R23 ;  /* 0x000000ffff077224 */ /* 0x002fc800078e0a17 */
[----:B------:R-:W-:Y:S01]  /*07e0*/  IMAD R9, R7, R14, RZ ;  /* 0x0000000e07097224 */ /* 0x000fe200078e02ff */
[----:B------:R-:W-:-:S03]  /*07f0*/  IABS R7, R24 ;  /* 0x0000001800077213 */ /* 0x000fc60000000000 */
[----:B------:R-:W-:-:S04]  /*0800*/  IMAD.HI.U32 R22, R23, R9, R22 ;  /* 0x0000000917167227 */ /* 0x000fc800078e0016 */
[----:B------:R-:W-:-:S04]  /*0810*/  IMAD.MOV.U32 R9, RZ, RZ, R7 ;  /* 0x000000ffff097224 */ /* 0x000fc800078e0007 */
[----:B------:R-:W-:-:S05]  /*0820*/  IMAD.HI.U32 R128, R22, R9, RZ ;  /* 0x0000000916807227 */ /* 0x000fca00078e00ff */
[----:B------:R-:W-:-:S05]  /*0830*/  IADD3 R7, -R128, RZ, RZ ;  /* 0x000000ff80077210 */ /* 0x000fca0007ffe1ff */
[----:B------:R-:W-:Y:S02]  /*0840*/  IMAD R7, R14, R7, R9 ;  /* 0x000000070e077224 */ /* 0x000fe400078e0209 */
[----:B------:R-:W-:-:S03]  /*0850*/  @P0 IMAD.IADD R9, R4, 0x1, R15 ;  /* 0x0000000104090824 */ /* 0x000fc600078e020f */
[----:B------:R-:W-:Y:S01]  /*0860*/  ISETP.GT.U32.AND P2, PT, R14, R7, PT ;  /* 0x000000070e00720c */ /* 0x000fe20003f44070 */
[----:B------:R-:W-:-:S04]  /*0870*/  @P0 IMAD.WIDE.U32 R26, R9, c[0x0][0x1a0], RZ ;  /* 0x00006800091a0a25 */ /* 0x000fc800078e00ff */
[----:B------:R-:W-:Y:S01]  /*0880*/  @P0 IMAD R9, R9, c[0x0][0x1a4], R27 ;  /* 0x0000690009090a24 */ /* 0x000fe200078e021b */
[----:B------:R-:W-:-:S07]  /*0890*/  SHF.R.S32.HI R27, RZ, 0x1f, R24 ;  /* 0x0000001fff1b7819 */ /* 0x000fce0000011418 */
[----:B------:R-:W-:Y:S01]  /*08a0*/  @!P2 IMAD.IADD R7, R7, 0x1, -R14 ;  /* 0x000000010707a824 */ /* 0x000fe200078e0a0e */
[----:B------:R-:W-:Y:S02]  /*08b0*/  @!P2 IADD3 R128, R128, 0x1, RZ ;  /* 0x000000018080a810 */ /* 0x000fe40007ffe0ff */
[----:B------:R-:W-:Y:S02]  /*08c0*/  ISETP.NE.AND P2, PT, RZ, c[0x0][0x1c8], PT ;  /* 0x00007200ff007a0c */ /* 0x000fe40003f45270 */
[----:B------:R-:W-:Y:S02]  /*08d0*/  ISETP.GE.U32.AND P3, PT, R7, R14, PT ;  /* 0x0000000e0700720c */ /* 0x000fe40003f66070 */
[----:B------:R-:W-:-:S04]  /*08e0*/  LOP3.LUT R7, R24, c[0x0][0x1c8], RZ, 0x3c, !PT ;  /* 0x0000720018077a12 */ /* 0x000fc800078e3cff */
[----:B------:R-:W-:-:S07]  /*08f0*/  ISETP.GE.AND P1, PT, R7, RZ, PT ;  /* 0x000000ff0700720c */ /* 0x000fce0003f26270 */
[----:B------:R-:W-:-:S06]  /*0900*/  @P3 IADD3 R128, R128, 0x1, RZ ;  /* 0x0000000180803810 */ /* 0x000fcc0007ffe0ff */
        /* <DEDUP_REMOVED lines=14> */
.L_x_828:
[-C--:B------:R-:W-:Y:S01]  /*09f0*/  LEA.HI R165, R17, R6.reuse, RZ, 0x2 ;  /* 0x0000000611a57211 */ /* 0x080fe200078f10ff */
        /* <DEDUP_REMOVED lines=12> */
[----:B------:R-:W-:-:S02]  /*0ac0*/  SHF.R.S32.HI R23, RZ, 0x1f, R22 ;  /* 0x0000001fff177819 */ /* 0x000fc40000011416 */
[----:B------:R-:W-:Y:S02]  /*0ad0*/  LOP3.LUT R21, R21, 0xc0, RZ, 0xc0, !PT ;  /* 0x000000c015157812 */ /* 0x000fe400078ec0ff */
[----:B------:R-:W-:Y:S01]  /*0ae0*/  SHF.R.S32.HI R175, RZ, 0x1f, R174 ;  /* 0x0000001fffaf7819 */ /* 0x000fe200000114ae */
[----:B------:R-:W-:Y:S01]  /*0af0*/  IMAD.WIDE R176, R13, 0x40, R22 ;  /* 0x000000400db07825 */ /* 0x000fe200078e0216 */
[--C-:B------:R-:W-:Y:S02]  /*0b00*/  LOP3.LUT R5, R21, 0x18, R174.reuse, 0xf8, !PT ;  /* 0x0000001815057812 */ /* 0x100fe400078ef8ae */
[----:B------:R-:W-:Y:S01]  /*0b10*/  SHF.R.U32.HI R30, RZ, 0x3, R21 ;  /* 0x00000003ff1e7819 */ /* 0x000fe20000011615 */
[----:B------:R-:W-:Y:S01]  /*0b20*/  IMAD.WIDE.U32 R32, R22, c[0x0][0x198], R174 ;  /* 0x0000660016207a25 */ /* 0x000fe200078e00ae */
[----:B------:R-:W-:Y:S02]  /*0b30*/  LOP3.LUT R165, R165, 0x7fffffe, RZ, 0xc0, !PT ;  /* 0x07fffffea5a57812 */ /* 0x000fe400078ec0ff */
[----:B------:R-:W-:-:S02]  /*0b40*/  IADD3 R28, P0, R174, R28, RZ ;  /* 0x0000001cae1c7210 */ /* 0x000fc40007f1e0ff */
[----:B------:R-:W-:Y:S01]  /*0b50*/  LOP3.LUT R15, R17, 0xfffffff0, RZ, 0xc0, !PT ;  /* 0xfffffff0110f7812 */ /* 0x000fe200078ec0ff */
[----:B------:R-:W-:Y:S01]  /*0b60*/  IMAD.IADD R165, R22, 0x1, -R165 ;  /* 0x0000000116a57824 */ /* 0x000fe200078e0aa5 */
[----:B------:R-:W-:Y:S01]  /*0b70*/  LOP3.LUT R30, R5, R30, RZ, 0x3c, !PT ;  /* 0x0000001e051e7212 */ /* 0x000fe200078e3cff */
[----:B------:R-:W-:Y:S01]  /*0b80*/  IMAD R5, R23, c[0x0][0x198], RZ ;  /* 0x0000660017057a24 */ /* 0x000fe200078e02ff */
[----:B------:R-:W-:Y:S01]  /*0b90*/  SHF.R.S32.HI R4, RZ, 0x5, R11 ;  /* 0x00000005ff047819 */ /* 0x000fe2000001140b */
[----:B------:R-:W-:Y:S01]  /*0ba0*/  IMAD.X R29, R175, 0x1, R3, P0 ;  /* 0x00000001af1d7824 */ /* 0x000fe200000e0603 */
[----:B------:R-:W-:Y:S01]  /*0bb0*/  IADD3 R170, P1, R18, R32, RZ ;  /* 0x0000002012aa7210 */ /* 0x000fe20007f3e0ff */
[----:B------:R-:W-:Y:S01]  /*0bc0*/  IMAD R3, R23, c[0x0][0x1a0], RZ ;  /* 0x0000680017037a24 */ /* 0x000fe200078e02ff */
[----:B------:R-:W-:Y:S01]  /*0bd0*/  SHF.R.S32.HI R11, RZ, 0x1f, R11 ;  /* 0x0000001fff0b7819 */ /* 0x000fe2000001140b */
[----:B------:R-:W-:Y:S01]  /*0be0*/  IMAD.IADD R16, R6, 0x1, -R15 ;  /* 0x0000000106107824 */ /* 0x000fe200078e0a0f */
[----:B------:R-:W-:Y:S01]  /*0bf0*/  IADD3 R167, R174, 0x20, RZ ;  /* 0x00000020aea77810 */ /* 0x000fe20007ffe0ff */
[----:B------:R-:W-:Y:S01]  /*0c00*/  IMAD R5, R22, c[0x0][0x19c], R5 ;  /* 0x0000670016057a24 */ /* 0x000fe200078e0205 */
[----:B------:R-:W-:Y:S01]  /*0c10*/  IADD3 R166, R174, 0x40, RZ ;  /* 0x00000040aea67810 */ /* 0x000fe20007ffe0ff */
[----:B------:R-:W-:Y:S01]  /*0c20*/  IMAD R165, R4, 0x8, R165 ;  /* 0x0000000804a57824 */ /* 0x000fe200078e02a5 */
[----:B------:R-:W-:Y:S01]  /*0c30*/  LEA.HI R15, R16, R16, RZ, 0x1 ;  /* 0x00000010100f7211 */ /* 0x000fe200078f08ff */
[----:B------:R-:W-:Y:S01]  /*0c40*/  IMAD.WIDE.U32 R24, R24, c[0x0][0x1a8], R28 ;  /* 0x00006a0018187a25 */ /* 0x000fe200078e001c */
[----:B------:R-:W-:-:S02]  /*0c50*/  IADD3.X R171, R8, R33, R5, P1, !PT ;  /* 0x0000002108ab7210 */ /* 0x000fc40000ffe405 */
[----:B------:R-:W-:Y:S01]  /*0c60*/  LEA.HI R8, R11, R4, RZ, 0x2 ;  /* 0x000000040b087211 */ /* 0x000fe200078f10ff */
[C---:B------:R-:W-:Y:S01]  /*0c70*/  IMAD R28, R22.reuse, c[0x0][0x1a4], R3 ;  /* 0x00006900161c7a24 */ /* 0x040fe200078e0203 */
[----:B------:R-:W-:Y:S01]  /*0c80*/  SHF.R.S32.HI R3, RZ, 0x1f, R128 ;  /* 0x0000001fff037819 */ /* 0x000fe20000011480 */
[----:B------:R-:W-:Y:S01]  /*0c90*/  IMAD.U32 R165, R165, 0x20, R30 ;  /* 0x00000020a5a57824 */ /* 0x000fe200078e001e */
[----:B------:R-:W-:Y:S01]  /*0ca0*/  SHF.R.S32.HI R21, RZ, 0x1, R15 ;  /* 0x00000001ff157819 */ /* 0x000fe2000001140f */
[----:B------:R-:W-:Y:S01]  /*0cb0*/  IMAD.WIDE.U32 R30, R22, c[0x0][0x1a0], R174 ;  /* 0x00006800161e7a25 */ /* 0x000fe200078e00ae */
[----:B------:R-:W-:Y:S02]  /*0cc0*/  SHF.R.S32.HI R14, RZ, 0x1f, R15 ;  /* 0x0000001fff0e7819 */ /* 0x000fe4000001140f */
[----:B------:R-:W-:Y:S01]  /*0cd0*/  SHF.R.S32.HI R5, RZ, 0x1f, R10 ;  /* 0x0000001fff057819 */ /* 0x000fe2000001140a */
[C---:B------:R-:W-:Y:S01]  /*0ce0*/  IMAD R173, R3.reuse, c[0x0][0x1b0], RZ ;  /* 0x00006c0003ad7a24 */ /* 0x040fe200078e02ff */
[----:B------:R-:W-:Y:S01]  /*0cf0*/  IADD3 R30, P0, R26, R30, RZ ;  /* 0x0000001e1a1e7210 */ /* 0x000fe20007f1e0ff */
[----:B------:R-:W-:Y:S01]  /*0d00*/  IMAD R131, R3, c[0x0][0x1b8], RZ ;  /* 0x00006e0003837a24 */ /* 0x000fe200078e02ff */
[----:B------:R-:W-:Y:S01]  /*0d10*/  LOP3.LUT R3, R8, 0xffffffc, RZ, 0xc0, !PT ;  /* 0x0ffffffc08037812 */ /* 0x000fe200078ec0ff */
[----:B------:R-:W-:Y:S01]  /*0d20*/  IMAD.IADD R8, R169, 0x1, -R20 ;  /* 0x00000001a9087824 */ /* 0x000fe200078e0a14 */
[----:B------:R-:W-:Y:S01]  /*0d30*/  LEA.HI R14, R14, R21, RZ, 0x2 ;  /* 0x000000150e0e7211 */ /* 0x000fe200078f10ff */
[C---:B------:R-:W-:Y:S01]  /*0d40*/  IMAD R173, R128.reuse, c[0x0][0x1b4], R173 ;  /* 0x00006d0080ad7a24 */ /* 0x040fe200078e02ad */
[----:B------:R-:W-:Y:S01]  /*0d50*/  IADD3.X R31, R9, R31, R28, P0, !PT ;  /* 0x0000001f091f7210 */ /* 0x000fe200007fe41c */
[----:B------:R-:W-:Y:S01]  /*0d60*/  IMAD R131, R128, c[0x0][0x1bc], R131 ;  /* 0x00006f0080837a24 */ /* 0x000fe200078e0283 */
[----:B------:R-:W-:Y:S01]  /*0d70*/  ISETP.GE.AND P0, PT, R22, R8, PT ;  /* 0x000000081600720c */ /* 0x000fe20003f06270 */
[----:B------:R-:W-:Y:S01]  /*0d80*/  IMAD.WIDE.U32 R170, R128, c[0x0][0x1b0], R170 ;  /* 0x00006c0080aa7a25 */ /* 0x000fe200078e00aa */
[----:B------:R-:W-:-:S02]  /*0d90*/  LOP3.LUT R14, R14, 0xfffffffc, RZ, 0xc0, !PT ;  /* 0xfffffffc0e0e7812 */ /* 0x000fc400078ec0ff */
[----:B------:R-:W-:Y:S01]  /*0da0*/  LEA.HI R11, R5, R10, RZ, 0x2 ;  /* 0x0000000a050b7211 */ /* 0x000fe200078f10ff */
[----:B------:R-:W-:Y:S02]  /*0db0*/  IMAD.IADD R3, R4, 0x1, -R3 ;  /* 0x0000000104037824 */ /* 0x000fe400078e0a03 */
[----:B------:R-:W-:Y:S01]  /*0dc0*/  IMAD.IADD R14, R21, 0x1, -R14 ;  /* 0x00000001150e7824 */ /* 0x000fe200078e0a0e */
[----:B------:R-:W-:Y:S01]  /*0dd0*/  SHF.R.S32.HI R18, RZ, 0x2, R11 ;  /* 0x00000002ff127819 */ /* 0x000fe2000001140b */
[----:B------:R-:W-:Y:S02]  /*0de0*/  IMAD.MOV.U32 R5, RZ, RZ, 0x10 ;  /* 0x00000010ff057424 */ /* 0x000fe400078e00ff */
[----:B------:R-:W-:Y:S01]  /*0df0*/  IMAD.WIDE.U32 R128, R128, c[0x0][0x1b8], R30 ;  /* 0x00006e0080807a25 */ /* 0x000fe200078e001e */
[----:B------:R-:W-:-:S03]  /*0e00*/  LOP3.LUT P1, RZ, R14, 0x2, RZ, 0xc0, !PT ;  /* 0x000000020eff7812 */ /* 0x000fc6000782c0ff */
[----:B------:R-:W-:Y:S01]  /*0e10*/  IMAD R168, R3, 0x10, R18 ;  /* 0x0000001003a87824 */ /* 0x000fe200078e0212 */
        /* <DEDUP_REMOVED lines=38> */
.L_x_830:
[----:B------:R-:W-:Y:S05]  /*1080*/  BSYNC B0 ;  /* 0x0000000000007941 */ /* 0x000fea0003800000 */
.L_x_829:
[----:B------:R-:W-:Y:S01]  /*1090*/  LOP3.LUT R11, R11, 0x7ffffffc, RZ, 0xc0, !PT ;  /* 0x7ffffffc0b0b7812 */ /* 0x000fe200078ec0ff */
[----:B------:R-:W-:Y:S01]  /*10a0*/  IMAD R12, R85, 0x40, R12 ;  /* 0x00000040550c7824 */ /* 0x000fe200078e020c */
[----:B------:R-:W-:Y:S01]  /*10b0*/  IADD3 R9, R22, 0x20, RZ ;  /* 0x0000002016097810 */ /* 0x000fe20007ffe0ff */
[----:B------:R-:W-:Y:S01]  /*10c0*/  UMOV UR21, 0x6 ;  /* 0x0000000600157882 */ /* 0x000fe20000000000 */
[----:B------:R-:W-:Y:S01]  /*10d0*/  BSSY B0, `(.L_x_831) ;  /* 0x000002d000007945 */ /* 0x000fe20003800000 */
[----:B------:R-:W-:Y:S01]  /*10e0*/  IMAD.IADD R11, R10, 0x1, -R11 ;  /* 0x000000010a0b7824 */ /* 0x000fe200078e0a0b */
[----:B------:R-:W-:Y:S01]  /*10f0*/  ISETP.GE.AND P1, PT, R9, R8, PT ;  /* 0x000000080900720c */ /* 0x000fe20003f26270 */
[----:B------:R-:W-:Y:S01]  /*1100*/  ULDC.64 UR6, c[0x0][0x198] ;  /* 0x0000660000067ab9 */ /* 0x000fe20000000a00 */
[----:B------:R-:W-:Y:S01]  /*1110*/  IADD3 R93, R12, -0x40, RZ ;  /* 0xffffffc00c5d7810 */ /* 0x000fe20007ffe0ff */
[----:B------:R-:W-:Y:S01]  /*1120*/  IMAD.SHL.U32 R11, R11, 0x2, RZ ;  /* 0x000000020b0b7824 */ /* 0x000fe200078e00ff */
[----:B------:R-:W-:-:S02]  /*1130*/  USHF.L.U64.HI UR7, UR6, UR21, UR7 ;  /* 0x0000001506077299 */ /* 0x000fc40008010207 */
[----:B------:R-:W-:Y:S01]  /*1140*/  USHF.L.U32 UR8, UR6, 0x6, URZ ;  /* 0x0000000606087899 */ /* 0x000fe2000800063f */
[----:B------:R-:W-:-:S05]  /*1150*/  IMAD R10, R168, c[0x0][0x228], R11 ;  /* 0x00008a00a80a7a24 */ /* 0x000fca00078e020b */
[----:B------:R-:W-:Y:S02]  /*1160*/  IADD3 R94, P0, R93, R10, RZ ;  /* 0x0000000a5d5e7210 */ /* 0x000fe40007f1e0ff */
[----:B------:R-:W-:-:S04]  /*1170*/  SHF.R.S32.HI R10, RZ, 0x1f, R10 ;  /* 0x0000001fff0a7819 */ /* 0x000fc8000001140a */
[----:B------:R-:W-:Y:S01]  /*1180*/  LEA.HI.X.SX32 R93, R93, R10, 0x1, P0 ;  /* 0x0000000a5d5d7211 */ /* 0x000fe200000f0eff */
        /* <DEDUP_REMOVED lines=33> */
.L_x_832:
[----:B------:R-:W-:Y:S05]  /*13a0*/  BSYNC B0 ;  /* 0x0000000000007941 */ /* 0x000fea0003800000 */
.L_x_831:
[----:B------:R-:W-:Y:S01]  /*13b0*/  IADD3 R92, R85, -0x1, RZ ;  /* 0xffffffff555c7810 */ /* 0x000fe20007ffe0ff */
[----:B------:R-:W-:Y:S01]  /*13c0*/  BSSY B0, `(.L_x_833) ;  /* 0x0000025000007945 */ /* 0x000fe20003800000 */
[----:B------:R-:W-:Y:S02]  /*13d0*/  MOV R172, R170 ;  /* 0x000000aa00ac7202 */ /* 0x000fe40000000f00 */
[----:B------:R-:W-:Y:S01]  /*13e0*/  SHF.R.S32.HI R12, RZ, 0x1f, R92 ;  /* 0x0000001fff0c7819 */ /* 0x000fe2000001145c */
[C---:B------:R-:W-:Y:S02]  /*13f0*/  IMAD R8, R92.reuse, -0x40, R2 ;  /* 0xffffffc05c087824 */ /* 0x040fe400078e0202 */
[C---:B--2---:R-:W-:Y:S02]  /*1400*/  IMAD R11, R92.reuse, UR7, RZ ;  /* 0x000000075c0b7c24 */ /* 0x044fe4000f8e02ff */
        /* <DEDUP_REMOVED lines=32> */
.L_x_834:
[----:B------:R-:W-:Y:S05]  /*1610*/  BSYNC B0 ;  /* 0x0000000000007941 */ /* 0x000fea0003800000 */
.L_x_833:
        /* <DEDUP_REMOVED lines=37> */
.L_x_836:
[----:B------:R-:W-:Y:S05]  /*1870*/  BSYNC B0 ;  /* 0x0000000000007941 */ /* 0x000fea0003800000 */
.L_x_835:
[----:B------:R-:W0:Y:S01]  /*1880*/  LDGDEPBAR ;  /* 0x00000000000079af */ /* 0x000e220000000000 */
[----:B------:R-:W-:Y:S01]  /*1890*/  IMAD R11, R4, 0x10, R20 ;  /* 0x00000010040b7824 */ /* 0x000fe200078e0214 */
[----:B------:R-:W-:Y:S01]  /*18a0*/  SHF.R.S32.HI R21, RZ, 0x1f, R16 ;  /* 0x0000001fff157819 */ /* 0x000fe20000011410 */
[----:B------:R-:W-:Y:S01]  /*18b0*/  IMAD R122, R13, 0x4, R4 ;  /* 0x000000040d7a7824 */ /* 0x000fe200078e0204 */
[----:B------:R-:W-:Y:S01]  /*18c0*/  LOP3.LUT R15, R15, 0x7fffffe, RZ, 0xc0, !PT ;  /* 0x07fffffe0f0f7812 */ /* 0x000fe200078ec0ff */
[----:B------:R-:W-:Y:S01]  /*18d0*/  IMAD.MOV.U32 R130, RZ, RZ, R128 ;  /* 0x000000ffff827224 */ /* 0x000fe200078e0080 */
[----:B------:R-:W-:Y:S01]  /*18e0*/  SHF.R.S32.HI R20, RZ, 0x4, R17 ;  /* 0x00000004ff147819 */ /* 0x000fe20000011411 */
[----:B------:R-:W-:Y:S01]  /*18f0*/  UIADD3 UR18, UR29, 0x646e171e, URZ ;  /* 0x646e171e1d127890 */ /* 0x000fe2000fffe03f */
[----:B------:R-:W-:Y:S01]  /*1900*/  LEA.HI R21, R21, R16, RZ, 0x3 ;  /* 0x0000001015157211 */ /* 0x000fe200078f18ff */
[----:B------:R-:W-:Y:S01]  /*1910*/  IMAD.IADD R10, R16, 0x1, -R15 ;  /* 0x00000001100a7824 */ /* 0x000fe200078e0a0f */
[----:B------:R-:W-:Y:S01]  /*1920*/  IADD3 R18, R11, 0x1, R18 ;  /* 0x000000010b127810 */ /* 0x000fe20007ffe012 */
[----:B------:R-:W-:Y:S01]  /*1930*/  IMAD R11, R92, UR21, RZ ;  /* 0x000000155c0b7c24 */ /* 0x000fe2000f8e02ff */
[----:B------:R-:W-:Y:S01]  /*1940*/  LEA.HI R15, R17, R20, RZ, 0x1 ;  /* 0x00000014110f7211 */ /* 0x000fe200078f08ff */
[----:B------:R-:W-:Y:S01]  /*1950*/  IMAD.SHL.U32 R17, R21, 0x20, RZ ;  /* 0x0000002015117824 */ /* 0x000fe200078e00ff */
[----:B------:R-:W-:Y:S01]  /*1960*/  ISETP.GE.AND P0, PT, R22, R8, PT ;  /* 0x000000081600720c */ /* 0x000fe20003f06270 */
[----:B------:R-:W-:Y:S01]  /*1970*/  IMAD R12, R12, UR22, R11 ;  /* 0x000000160c0c7c24 */ /* 0x000fe2000f8e020b */
[----:B------:R-:W-:Y:S01]  /*1980*/  LOP3.LUT R11, R19, 0xfffffff8, RZ, 0xc0, !PT ;  /* 0xfffffff8130b7812 */ /* 0x000fe200078ec0ff */
[----:B------:R-:W-:Y:S01]  /*1990*/  IMAD.SHL.U32 R16, R14, 0x40, RZ ;  /* 0x000000400e107824 */ /* 0x000fe200078e00ff */
[----:B------:R-:W-:Y:S01]  /*19a0*/  LOP3.LUT R17, R17, 0xffffff00, RZ, 0xc0, !PT ;  /* 0xffffff0011117812 */ /* 0x000fe200078ec0ff */
[----:B------:R-:W-:Y:S01]  /*19b0*/  BSSY B0, `(.L_x_837) ;  /* 0x0000046000007945 */ /* 0x000fe20003800000 */
[----:B------:R-:W-:Y:S01]  /*19c0*/  LOP3.LUT R15, R15, 0xfffffffe, RZ, 0xc0, !PT ;  /* 0xfffffffe0f0f7812 */ /* 0x000fe200078ec0ff */
[----:B------:R-:W-:Y:S01]  /*19d0*/  IMAD.IADD R11, R6, 0x1, -R11 ;  /* 0x00000001060b7824 */ /* 0x000fe200078e0a0b */
[----:B------:R-:W-:Y:S01]  /*19e0*/  LOP3.LUT R16, R16, 0xc0, RZ, 0xc0, !PT ;  /* 0x000000c010107812 */ /* 0x000fe200078ec0ff */
[----:B------:R-:W-:Y:S01]  /*19f0*/  IMAD R13, R4, 0x200, R17 ;  /* 0x00000200040d7824 */ /* 0x000fe200078e0211 */
[----:B------:R-:W-:-:S04]  /*1a00*/  DEPBAR.LE SB0, 0x0 ;  /* 0x000080000000791a */ /* 0x000fc80000000000 */
[----:B------:R-:W-:Y:S01]  /*1a10*/  BAR.SYNC.DEFER_BLOCKING 0x0 ;  /* 0x0000000000007b1d */ /* 0x000fe20000010000 */
[----:B------:R-:W-:Y:S01]  /*1a20*/  LEA.HI R14, R11, R11, RZ, 0x1 ;  /* 0x0000000b0b0e7211 */ /* 0x000fe200078f08ff */
[C---:B------:R-:W-:Y:S02]  /*1a30*/  IMAD R4, R10.reuse, 0x20, R17 ;  /* 0x000000200a047824 */ /* 0x040fe400078e0211 */
[----:B------:R-:W-:Y:S01]  /*1a40*/  IMAD R13, R10, 0x20, R13 ;  /* 0x000000200a0d7824 */ /* 0x000fe200078e020d */
[----:B------:R-:W-:Y:S01]  /*1a50*/  LOP3.LUT R22, R14, 0x7fffffe, RZ, 0xc0, !PT ;  /* 0x07fffffe0e167812 */ /* 0x000fe200078ec0ff */
[----:B------:R-:W-:Y:S01]  /*1a60*/  IMAD.SHL.U32 R10, R7, 0x8, RZ ;  /* 0x00000008070a7824 */ /* 0x000fe200078e00ff */
[----:B------:R-:W-:Y:S01]  /*1a70*/  SHF.R.S32.HI R7, RZ, 0x1, R14 ;  /* 0x00000001ff077819 */ /* 0x000fe2000001140e */
[----:B------:R-:W-:Y:S02]  /*1a80*/  IMAD.IADD R20, R20, 0x1, -R15 ;  /* 0x0000000114147824 */ /* 0x000fe400078e0a0f */
[----:B------:R-:W-:Y:S01]  /*1a90*/  IMAD.IADD R11, R11, 0x1, -R22 ;  /* 0x000000010b0b7824 */ /* 0x000fe200078e0a16 */
[----:B------:R-:W-:Y:S01]  /*1aa0*/  LOP3.LUT P1, RZ, R7, 0x2, RZ, 0xc0, !PT ;  /* 0x0000000207ff7812 */ /* 0x000fe2000782c0ff */
[----:B------:R-:W-:-:S02]  /*1ab0*/  IMAD.SHL.U32 R15, R20, 0x8, RZ ;  /* 0x00000008140f7824 */ /* 0x000fc400078e00ff */
[----:B------:R-:W-:Y:S01]  /*1ac0*/  IMAD.SHL.U32 R7, R7, 0x40, RZ ;  /* 0x0000004007077824 */ /* 0x000fe200078e00ff */
[----:B------:R-:W-:Y:S01]  /*1ad0*/  SEL R5, R5, 0xfffffff0, !P1 ;  /* 0xfffffff005057807 */ /* 0x000fe20004800000 */
[----:B------:R-:W-:Y:S01]  /*1ae0*/  IMAD.SHL.U32 R6, R6, 0x2, RZ ;  /* 0x0000000206067824 */ /* 0x000fe200078e00ff */
[----:B------:R-:W-:Y:S01]  /*1af0*/  LOP3.LUT R15, R16, 0x8, R15, 0xf8, !PT ;  /* 0x00000008100f7812 */ /* 0x000fe200078ef80f */
[----:B------:R-:W-:Y:S01]  /*1b00*/  IMAD R11, R20, 0x8, R11 ;  /* 0x00000008140b7824 */ /* 0x000fe200078e020b */
[----:B------:R-:W-:Y:S02]  /*1b10*/  SHF.R.U32.HI R16, RZ, 0x3, R16 ;  /* 0x00000003ff107819 */ /* 0x000fe40000011610 */
[----:B------:R-:W-:Y:S02]  /*1b20*/  LOP3.LUT R7, R7, 0xc0, RZ, 0xc0, !PT ;  /* 0x000000c007077812 */ /* 0x000fe400078ec0ff */
[----:B------:R-:W-:Y:S01]  /*1b30*/  LOP3.LUT R15, R15, R16, RZ, 0x3c, !PT ;  /* 0x000000100f0f7212 */ /* 0x000fe200078e3cff */
[----:B------:R3:W-:Y:S01]  /*1b40*/  @P0 STS [R165+0x6000], RZ ;  /* 0x006000ffa5000388 */ /* 0x0007e20000000800 */
[----:B------:R-:W-:-:S02]  /*1b50*/  LOP3.LUT R10, R7, 0x8, R10, 0xf8, !PT ;  /* 0x00000008070a7812 */ /* 0x000fc400078ef80a */
[----:B------:R-:W-:Y:S01]  /*1b60*/  SHF.R.U32.HI R7, RZ, 0x3, R7 ;  /* 0x00000003ff077819 */ /* 0x000fe20000011607 */
[----:B------:R3:W-:Y:S01]  /*1b70*/  @P0 STS [R165+0x6004], RZ ;  /* 0x006004ffa5000388 */ /* 0x0007e20000000800 */
[C---:B------:R-:W-:Y:S01]  /*1b80*/  IMAD.IADD R119, R15.reuse, 0x1, R13 ;  /* 0x000000010f777824 */ /* 0x040fe200078e020d */
[----:B------:R-:W-:Y:S01]  /*1b90*/  LOP3.LUT R6, R6, 0x6, RZ, 0xc0, !PT ;  /* 0x0000000606067812 */ /* 0x000fe200078ec0ff */
[----:B------:R-:W-:Y:S01]  /*1ba0*/  IMAD.IADD R4, R15, 0x1, R4 ;  /* 0x000000010f047824 */ /* 0x000fe200078e0204 */
[----:B------:R3:W-:Y:S01]  /*1bb0*/  @P0 STS.64 [R165+0x6008], RZ ;  /* 0x006008ffa5000388 */ /* 0x0007e20000000a00 */
[----:B------:R-:W-:Y:S01]  /*1bc0*/  LOP3.LUT R10, R10, R7, RZ, 0x3c, !PT ;  /* 0x000000070a0a7212 */ /* 0x000fe200078e3cff */
[----:B------:R-:W-:Y:S01]  /*1bd0*/  IMAD.WIDE.U32 R14, R92, UR22, R130 ;  /* 0x000000165c0e7c25 */ /* 0x000fe2000f8e0082 */
[----:B------:R-:W-:Y:S01]  /*1be0*/  IADD3 R7, R2, R18, -R169 ;  /* 0x0000001202077210 */ /* 0x000fe20007ffe8a9 */
[----:B------:R3:W-:Y:S02]  /*1bf0*/  @P0 STS.128 [R165+0x7000], RZ ;  /* 0x007000ffa5000388 */ /* 0x0007e40000000c00 */
[----:B------:R-:W-:Y:S01]  /*1c00*/  IMAD.U32 R118, R11, 0x20, R10 ;  /* 0x000000200b767824 */ /* 0x000fe200078e000a */
[----:B------:R-:W-:Y:S01]  /*1c10*/  IADD3 R7, R7, c[0x0][0x2e8], RZ ;  /* 0x0000ba0007077a10 */ /* 0x000fe20007ffe0ff */
[----:B------:R3:W-:Y:S01]  /*1c20*/  @P0 STS.128 [R165+0x8000], RZ ;  /* 0x008000ffa5000388 */ /* 0x0007e20000000c00 */
[----:B------:R-:W-:-:S02]  /*1c30*/  IMAD.IADD R12, R15, 0x1, R12 ;  /* 0x000000010f0c7824 */ /* 0x000fc400078e020c */
[----:B------:R-:W-:Y:S01]  /*1c40*/  IMAD.SHL.U32 R119, R119, 0x2, RZ ;  /* 0x0000000277777824 */ /* 0x000fe200078e00ff */
        /* <DEDUP_REMOVED lines=28> */
.L_x_838:
[----:B------:R-:W-:Y:S05]  /*1e10*/  BSYNC B0 ;  /* 0x0000000000007941 */ /* 0x000fea0003800000 */
.L_x_837:
        /* <DEDUP_REMOVED lines=16> */
[C---:B----4-:R-:W-:Y:S02]  /*1f20*/  @!P2 LEA R10, P1, R14.reuse, c[0x0][0x170], 0x1 ;  /* 0x00005c000e0aaa11 */ /* 0x050fe400078208ff */
        /* <DEDUP_REMOVED lines=19> */
.L_x_840:
[----:B------:R-:W-:Y:S05]  /*2060*/  BSYNC B0 ;  /* 0x0000000000007941 */ /* 0x000fea0003800000 */
.L_x_839:
        /* <DEDUP_REMOVED lines=12> */
[C---:B------:R-:W-:Y:S01]  /*2130*/  IADD3 R2, R6.reuse, 0x8, RZ ;  /* 0x0000000806027810 */ /* 0x040fe20007ffe0ff */
[----:B-1----:R-:W1:Y:S01]  /*2140*/  LDSM.16.M88.4 R12, [R118+0x3c00] ;  /* 0x003c0000760c783b */ /* 0x002e620000000200 */
[CC--:B------:R-:W-:Y:S02]  /*2150*/  ISETP.GE.AND P5, PT, R7.reuse, R139.reuse, PT ;  /* 0x0000008b0700720c */ /* 0x0c0fe40003fa6270 */
[----:B------:R-:W-:Y:S01]  /*2160*/  ISETP.GE.AND P3, PT, R7, R138, PT ;  /* 0x0000008a0700720c */ /* 0x000fe20003f66270 */
[----:B------:R-:W-:Y:S01]  /*2170*/  LDSM.16.M88.4 R36, [R117] ;  /* 0x000000007524783b */ /* 0x000fe20000000200 */
[C---:B------:R-:W-:Y:S02]  /*2180*/  IADD3 R7, R6.reuse, 0x9, RZ ;  /* 0x0000000906077810 */ /* 0x040fe40007ffe0ff */
[----:B------:R-:W-:Y:S01]  /*2190*/  IADD3 R5, R6, 0x10, RZ ;  /* 0x0000001006057810 */ /* 0x000fe20007ffe0ff */
[----:B------:R-:W2:Y:S01]  /*21a0*/  LDSM.16.M88.4 R76, [R87+0x3000] ;  /* 0x00300000574c783b */ /* 0x000ea20000000200 */
[----:B------:R-:W-:-:S02]  /*21b0*/  ISETP.GE.AND P4, PT, R2, R139, PT ;  /* 0x0000008b0200720c */ /* 0x000fc40003f86270 */
[-C--:B------:R-:W-:Y:S01]  /*21c0*/  ISETP.GE.AND P0, PT, R2, R138.reuse, PT ;  /* 0x0000008a0200720c */ /* 0x080fe20003f06270 */
[----:B------:R-:W3:Y:S01]  /*21d0*/  LDSM.16.M88.4 R40, [R87+0x3c00] ;  /* 0x003c00005728783b */ /* 0x000ee20000000200 */
[CC--:B------:R-:W-:Y:S02]  /*21e0*/  ISETP.GE.AND P2, PT, R7.reuse, R139.reuse, PT ;  /* 0x0000008b0700720c */ /* 0x0c0fe40003f46270 */
[----:B------:R-:W-:Y:S01]  /*21f0*/  ISETP.GE.AND P6, PT, R7, R138, PT ;  /* 0x0000008a0700720c */ /* 0x000fe20003fc6270 */
[----:B------:R-:W1:Y:S01]  /*2200*/  LDSM.16.M88.4 R68, [R87+0x3800] ;  /* 0x003800005744783b */ /* 0x000e620000000200 */
[C---:B------:R-:W-:Y:S02]  /*2210*/  IADD3 R7, R6.reuse, 0x18, RZ ;  /* 0x0000001806077810 */ /* 0x040fe40007ffe0ff */
[----:B------:R-:W-:Y:S01]  /*2220*/  ISETP.GE.AND P1, PT, R5, R139, PT ;  /* 0x0000008b0500720c */ /* 0x000fe20003f26270 */
[----:B------:R-:W1:Y:S01]  /*2230*/  LDSM.16.M88.4 R72, [R87+0x3400] ;  /* 0x003400005748783b */ /* 0x000e620000000200 */
[----:B------:R-:W-:-:S03]  /*2240*/  IADD3 R2, R6, 0x11, RZ ;  /* 0x0000001106027810 */ /* 0x000fc60007ffe0ff */
[----:B------:R-:W-:Y:S01]  /*2250*/  LDSM.16.M88.4 R8, [R119+0x1000] ;  /* 0x001000007708783b */ /* 0x000fe20000000200 */
[C---:B----4-:R-:W-:Y:S03]  /*2260*/  HMMA.16816.F32 R20, R44.reuse, R16, RZ ;  /* 0x000000102c14723c */ /* 0x050fe600000018ff */
[----:B------:R-:W4:Y:S04]  /*2270*/  LDSM.16.M88.4 R32, [R118+0x4000] ;  /* 0x004000007620783b */ /* 0x000f280000000200 */
        /* <DEDUP_REMOVED lines=10> */
[C---:B-1----:R-:W-:Y:S08]  /*2320*/  HMMA.16816.F32 R48, R44.reuse, R12, RZ ;  /* 0x0000000c2c30723c */ /* 0x042ff000000018ff */
[----:B------:R-:W-:Y:S01]  /*2330*/  HMMA.16816.F32 R44, R44, R14, RZ ;  /* 0x0000000e2c2c723c */ /* 0x000fe200000018ff */
[----:B------:R-:W1:Y:S07]  /*2340*/  LDSM.16.M88.4 R12, [R118+0x4c00] ;  /* 0x004c0000760c783b */ /* 0x000e6e0000000200 */
[C---:B------:R-:W-:Y:S08]  /*2350*/  HMMA.16816.F32 R20, R36.reuse, R76, R20 ;  /* 0x0000004c2414723c */ /* 0x040ff00000001814 */
[C---:B------:R-:W-:Y:S01]  /*2360*/  HMMA.16816.F32 R16, R36.reuse, R78, R16 ;  /* 0x0000004e2410723c */ /* 0x040fe20000001810 */
[----:B------:R-:W-:Y:S07]  /*2370*/  LDSM.16.M88.4 R76, [R87+0x4400] ;  /* 0x00440000574c783b */ /* 0x000fee0000000200 */
[C---:B---3--:R-:W-:Y:S08]  /*2380*/  HMMA.16816.F32 R48, R36.reuse, R40, R48 ;  /* 0x000000282430723c */ /* 0x048ff00000001830 */
[C---:B------:R-:W-:Y:S01]  /*2390*/  HMMA.16816.F32 R44, R36.reuse, R42, R44 ;  /* 0x0000002a242c723c */ /* 0x040fe2000000182c */
[----:B------:R-:W-:Y:S07]  /*23a0*/  LDSM.16.M88.4 R40, [R119+0x2000] ;  /* 0x002000007728783b */ /* 0x000fee0000000200 */
[C---:B------:R-:W-:Y:S08]  /*23b0*/  HMMA.16816.F32 R56, R36.reuse, R68, R56 ;  /* 0x000000442438723c */ /* 0x040ff00000001838 */
[C---:B------:R-:W-:Y:S01]  /*23c0*/  HMMA.16816.F32 R52, R36.reuse, R70, R52 ;  /* 0x000000462434723c */ /* 0x040fe20000001834 */
[----:B------:R-:W2:Y:S07]  /*23d0*/  LDSM.16.M88.4 R68, [R87+0x4c00] ;  /* 0x004c00005744783b */ /* 0x000eae0000000200 */
[----:B------:R-:W-:Y:S08]  /*23e0*/  HMMA.16816.F32 R64, R36, R72, R64 ;  /* 0x000000482440723c */ /* 0x000ff00000001840 */
[C---:B----4-:R-:W-:Y:S08]  /*23f0*/  HMMA.16816.F32 R20, R8.reuse, R32, R20 ;  /* 0x000000200814723c */ /* 0x050ff00000001814 */
[----:B------:R-:W-:Y:S01]  /*2400*/  HMMA.16816.F32 R16, R8, R34, R16 ;  /* 0x000000220810723c */ /* 0x000fe20000001810 */
[----:B------:R-:W-:Y:S07]  /*2410*/  LDSM.16.M88.4 R32, [R118+0x5400] ;  /* 0x005400007620783b */ /* 0x000fee0000000200 */
[----:B------:R-:W-:Y:S01]  /*2420*/  HMMA.16816.F32 R60, R36, R74, R60 ;  /* 0x0000004a243c723c */ /* 0x000fe2000000183c */
[----:B------:R-:W3:Y:S04]  /*2430*/  LDSM.16.M88.4 R72, [R87+0x4800] ;  /* 0x004800005748783b */ /* 0x000ee80000000200 */
[----:B------:R-:W4:Y:S03]  /*2440*/  LDSM.16.M88.4 R36, [R118+0x5000] ;  /* 0x005000007624783b */ /* 0x000f260000000200 */
[C---:B-1----:R-:W-:Y:S08]  /*2450*/  HMMA.16816.F32 R48, R8.reuse, R12, R48 ;  /* 0x0000000c0830723c */ /* 0x042ff00000001830 */
[C---:B------:R-:W-:Y:S01]  /*2460*/  HMMA.16816.F32 R44, R8.reuse, R14, R44 ;  /* 0x0000000e082c723c */ /* 0x040fe2000000182c */
[----:B------:R-:W-:Y:S07]  /*2470*/  LDSM.16.M88.4 R12, [R117+0x2000] ;  /* 0x00200000750c783b */ /* 0x000fee0000000200 */
[C---:B------:R-:W-:Y:S08]  /*2480*/  HMMA.16816.F32 R56, R8.reuse, R24, R56 ;  /* 0x000000180838723c */ /* 0x040ff00000001838 */
[C---:B------:R-:W-:Y:S01]  /*2490*/  HMMA.16816.F32 R52, R8.reuse, R26, R52 ;  /* 0x0000001a0834723c */ /* 0x040fe20000001834 */
[----:B------:R-:W1:Y:S07]  /*24a0*/  LDSM.16.M88.4 R24, [R118+0x5c00] ;  /* 0x005c00007618783b */ /* 0x000e6e0000000200 */
[----:B------:R-:W-:Y:S08]  /*24b0*/  HMMA.16816.F32 R64, R8, R28, R64 ;  /* 0x0000001c0840723c */ /* 0x000ff00000001840 */
[C---:B------:R-:W-:Y:S08]  /*24c0*/  HMMA.16816.F32 R20, R80.reuse, R88, R20 ;  /* 0x000000585014723c */ /* 0x040ff00000001814 */
[----:B------:R-:W-:Y:S08]  /*24d0*/  HMMA.16816.F32 R16, R80, R90, R16 ;  /* 0x0000005a5010723c */ /* 0x000ff00000001810 */
[----:B------:R-:W-:Y:S01]  /*24e0*/  HMMA.16816.F32 R60, R8, R30, R60 ;  /* 0x0000001e083c723c */ /* 0x000fe2000000183c */
[----:B------:R-:W5:Y:S04]  /*24f0*/  LDSM.16.M88.4 R28, [R118+0x5800] ;  /* 0x00580000761c783b */ /* 0x000f680000000200 */
[----:B------:R-:W1:Y:S03]  /*2500*/  LDSM.16.M88.4 R8, [R87+0x5000] ;  /* 0x005000005708783b */ /* 0x000e660000000200 */
[C---:B--2---:R-:W-:Y:S08]  /*2510*/  HMMA.16816.F32 R48, R80.reuse, R68, R48 ;  /* 0x000000445030723c */ /* 0x044ff00000001830 */
[C---:B------:R-:W-:Y:S08]  /*2520*/  HMMA.16816.F32 R44, R80.reuse, R70, R44 ;  /* 0x00000046502c723c */ /* 0x040ff0000000182c */
[C---:B------:R-:W-:Y:S08]  /*2530*/  HMMA.16816.F32 R64, R80.reuse, R76, R64 ;  /* 0x0000004c5040723c */ /* 0x040ff00000001840 */
[----:B---3--:R-:W-:Y:S08]  /*2540*/  HMMA.16816.F32 R56, R80, R72, R56 ;  /* 0x000000485038723c */ /* 0x008ff00000001838 */
[C---:B----4-:R-:W-:Y:S01]  /*2550*/  HMMA.16816.F32 R68, R40.reuse, R36, R20 ;  /* 0x000000242844723c */ /* 0x050fe20000001814 */
[----:B------:R-:W2:Y:S07]  /*2560*/  LDSM.16.M88.4 R20, [R87+0x5400] ;  /* 0x005400005714783b */ /* 0x000eae0000000200 */
[----:B------:R-:W-:Y:S08]  /*2570*/  HMMA.16816.F32 R16, R40, R38, R16 ;  /* 0x000000262810723c */ /* 0x000ff00000001810 */
[C---:B------:R-:W-:Y:S08]  /*2580*/  HMMA.16816.F32 R52, R80.reuse, R74, R52 ;  /* 0x0000004a5034723c */ /* 0x040ff00000001834 */
[----:B------:R-:W-:Y:S08]  /*2590*/  HMMA.16816.F32 R60, R80, R78, R60 ;  /* 0x0000004e503c723c */ /* 0x000ff0000000183c */
[C---:B-1----:R-:W-:Y:S08]  /*25a0*/  HMMA.16816.F32 R48, R40.reuse, R24, R48 ;  /* 0x000000182830723c */ /* 0x042ff00000001830 */
[C---:B------:R-:W-:Y:S01]  /*25b0*/  HMMA.16816.F32 R44, R40.reuse, R26, R44 ;  /* 0x0000001a282c723c */ /* 0x040fe2000000182c */
[----:B------:R-:W1:Y:S07]  /*25c0*/  LDSM.16.M88.4 R24, [R87+0x5800] ;  /* 0x005800005718783b */ /* 0x000e6e0000000200 */
        /* <DEDUP_REMOVED lines=11> */
[-C--:B------:R-:W-:Y:S01]  /*2680*/  ISETP.GE.AND P3, PT, R2, R139.reuse, PT ;  /* 0x0000008b0200720c */ /* 0x080fe20003f66270 */
[C---:B--2---:R-:W-:Y:S01]  /*2690*/  HMMA.16816.F32 R64, R12.reuse, R20, R64 ;  /* 0x000000140c40723c */ /* 0x044fe20000001840 */
[----:B------:R-:W-:Y:S02]  /*26a0*/  FSEL R30, R16, -INF , !P4 ;  /* 0xff800000101e7808 */ /* 0x000fe40006000000 */
[----:B------:R-:W-:Y:S02]  /*26b0*/  IADD3 R16, R6, 0x20, RZ ;  /* 0x0000002006107810 */ /* 0x000fe40007ffe0ff */
[----:B------:R-:W-:Y:S02]  /*26c0*/  FSEL R5, R18, -INF , !P0 ;  /* 0xff80000012057808 */ /* 0x000fe40004000000 */
[----:B------:R-:W-:Y:S01]  /*26d0*/  ISETP.GE.AND P0, PT, R7, R139, PT ;  /* 0x0000008b0700720c */ /* 0x000fe20003f06270 */
[----:B-1----:R-:W-:Y:S01]  /*26e0*/  HMMA.16816.F32 R56, R12, R24, R56 ;  /* 0x000000180c38723c */ /* 0x002fe20000001838 */
[----:B------:R-:W-:-:S02]  /*26f0*/  ISETP.GE.AND P4, PT, R2, R138, PT ;  /* 0x0000008a0200720c */ /* 0x000fc40003f86270 */
[----:B------:R-:W-:Y:S02]  /*2700*/  IADD3 R2, R6, 0x19, RZ ;  /* 0x0000001906027810 */ /* 0x000fe40007ffe0ff */
[----:B------:R-:W-:Y:S02]  /*2710*/  FSEL R21, R19, -INF , !P6 ;  /* 0xff80000013157808 */ /* 0x000fe40007000000 */
[----:B------:R-:W-:Y:S01]  /*2720*/  ISETP.GE.AND P6, PT, R2, R139, PT ;  /* 0x0000008b0200720c */ /* 0x000fe20003fc6270 */
[C---:B------:R-:W-:Y:S08]  /*2730*/  HMMA.16816.F32 R52, R12.reuse, R26, R52 ;  /* 0x0000001a0c34723c */ /* 0x040ff00000001834 */
[----:B------:R-:W-:Y:S01]  /*2740*/  HMMA.16816.F32 R60, R12, R22, R60 ;  /* 0x000000160c3c723c */ /* 0x000fe2000000183c */
[----:B------:R-:W-:-:S02]  /*2750*/  FSEL R64, R64, -INF , !P1 ;  /* 0xff80000040407808 */ /* 0x000fc40004800000 */
[-C--:B------:R-:W-:Y:S02]  /*2760*/  ISETP.GE.AND P1, PT, R2, R138.reuse, PT ;  /* 0x0000008a0200720c */ /* 0x080fe40003f26270 */
[----:B------:R-:W-:Y:S02]  /*2770*/  IADD3 R2, R6, 0x21, RZ ;  /* 0x0000002106027810 */ /* 0x000fe40007ffe0ff */
[----:B------:R-:W-:Y:S01]  /*2780*/  FSEL R22, R17, -INF , !P2 ;  /* 0xff80000011167808 */ /* 0x000fe20005000000 */
[----:B---3--:R-:W-:Y:S01]  /*2790*/  HMMA.16816.F32 R48, R12, R8, R48 ;  /* 0x000000080c30723c */ /* 0x008fe20000001830 */
[----:B------:R-:W-:Y:S02]  /*27a0*/  ISETP.GE.AND P2, PT, R7, R138, PT ;  /* 0x0000008a0700720c */ /* 0x000fe40003f46270 */
[----:B------:R-:W-:Y:S02]  /*27b0*/  FSEL R7, R66, -INF , !P5 ;  /* 0xff80000042077808 */ /* 0x000fe40006800000 */
[----:B------:R-:W-:-:S02]  /*27c0*/  ISETP.GE.AND P5, PT, R16, R139, PT ;  /* 0x0000008b1000720c */ /* 0x000fc40003fa6270 */
[----:B------:R-:W-:Y:S01]  /*27d0*/  IADD3 R8, R6, 0x29, RZ ;  /* 0x0000002906087810 */ /* 0x000fe20007ffe0ff */
[----:B------:R-:W-:Y:S01]  /*27e0*/  HMMA.16816.F32 R44, R12, R10, R44 ;  /* 0x0000000a0c2c723c */ /* 0x000fe2000000182c */
[----:B------:R-:W-:Y:S01]  /*27f0*/  FSEL R56, R56, -INF , !P5 ;  /* 0xff80000038387808 */ /* 0x000fe20006800000 */
[----:B------:R-:W-:Y:S01]  /*2800*/  BAR.SYNC.DEFER_BLOCKING 0x0 ;  /* 0x0000000000007b1d */ /* 0x000fe20000010000 */
[----:B------:R-:W-:Y:S02]  /*2810*/  ISETP.GE.AND P5, PT, R8, R138, PT ;  /* 0x0000008a0800720c */ /* 0x000fe40003fa6270 */
[----:B------:R-:W-:Y:S02]  /*2820*/  FSEL R24, R65, -INF , !P3 ;  /* 0xff80000041187808 */ /* 0x000fe40005800000 */
[----:B------:R-:W-:Y:S02]  /*2830*/  FSEL R55, R55, -INF , !P5 ;  /* 0xff80000037377808 */ /* 0x000fe40006800000 */
[----:B------:R-:W-:-:S02]  /*2840*/  FSEL R25, R67, -INF , !P4 ;  /* 0xff80000043197808 */ /* 0x000fc40006000000 */
[----:B------:R-:W-:Y:S02]  /*2850*/  FSEL R60, R60, -INF , !P0 ;  /* 0xff8000003c3c7808 */ /* 0x000fe40004000000 */
[-C--:B------:R-:W-:Y:S02]  /*2860*/  ISETP.GE.AND P5, PT, R6, R139.reuse, PT ;  /* 0x0000008b0600720c */ /* 0x080fe40003fa6270 */
[-C--:B------:R-:W-:Y:S02]  /*2870*/  ISETP.GE.AND P3, PT, R16, R138.reuse, PT ;  /* 0x0000008a1000720c */ /* 0x080fe40003f66270 */
[C---:B------:R-:W-:Y:S02]  /*2880*/  ISETP.GE.AND P4, PT, R2.reuse, R139, PT ;  /* 0x0000008b0200720c */ /* 0x040fe40003f86270 */
[----:B------:R-:W-:Y:S02]  /*2890*/  ISETP.GE.AND P0, PT, R2, R138, PT ;  /* 0x0000008a0200720c */ /* 0x000fe40003f06270 */
[----:B------:R-:W-:-:S02]  /*28a0*/  IADD3 R16, R6, 0x28, RZ ;  /* 0x0000002806107810 */ /* 0x000fc40007ffe0ff */
[----:B------:R-:W-:Y:S02]  /*28b0*/  IADD3 R2, R6, 0x30, RZ ;  /* 0x0000003006027810 */ /* 0x000fe40007ffe0ff */
[----:B------:R-:W-:Y:S02]  /*28c0*/  FSEL R26, R61, -INF , !P6 ;  /* 0xff8000003d1a7808 */ /* 0x000fe40007000000 */
        /* <DEDUP_REMOVED lines=22> */
[----:B------:R-:W-:Y:S02]  /*2a30*/  FSEL R20, R49, -INF , !P0 ;  /* 0xff80000031147808 */ /* 0x000fe40004000000 */
[CC--:B------:R-:W-:Y:S02]  /*2a40*/  ISETP.GE.AND P6, PT, R8.reuse, R139.reuse, PT ;  /* 0x0000008b0800720c */ /* 0x0c0fe40003fc6270 */
[-C--:B------:R-:W-:Y:S02]  /*2a50*/  ISETP.GE.AND P1, PT, R8, R138.reuse, PT ;  /* 0x0000008a0800720c */ /* 0x080fe40003f26270 */
        /* <DEDUP_REMOVED lines=14> */
[----:B------:R-:W-:Y:S01]  /*2b40*/  IMAD R2, R11, UR7, RZ ;  /* 0x000000070b027c24 */ /* 0x000fe2000f8e02ff */
        /* <DEDUP_REMOVED lines=52> */
.L_x_843:
[----:B------:R-:W-:Y:S05]  /*2e90*/  BSYNC B0 ;  /* 0x0000000000007941 */ /* 0x000fea0003800000 */
.L_x_842:
[----:B------:R-:W0:Y:S02]  /*2ea0*/  LDGDEPBAR ;  /* 0x00000000000079af */ /* 0x000e240000000000 */
.L_x_841:
[----:B------:R-:W-:Y:S01]  /*2eb0*/  FMNMX.FTZ R2, R70, R71, !PT ;  /* 0x0000004746027209 */ /* 0x000fe20007810000 */
[----:B------:R-:W-:Y:S01]  /*2ec0*/  IMAD.WIDE.U32 R134, R122, -0x326172a9, RZ ;  /* 0xcd9e8d577a867825 */ /* 0x000fe200078e00ff */
[----:B--2---:R-:W-:Y:S01]  /*2ed0*/  FMNMX.FTZ R9, R68, R28, !PT ;  /* 0x0000001c44097209 */ /* 0x004fe20007810000 */
        /* <DEDUP_REMOVED lines=26> */
[----:B------:R-:W-:Y:S01]  /*3080*/  UIADD3 UR17, UR28, -0x4ab325aa, URZ ;  /* 0xb54cda561c117890 */ /* 0x000fe2000fffe03f */
[----:B------:R-:W-:Y:S01]  /*3090*/  FMNMX.FTZ R9, R56, R9, !PT ;  /* 0x0000000938097209 */ /* 0x000fe20007810000 */
[----:B------:R-:W-:Y:S01]  /*30a0*/  IMAD R86, R3, 0x2, R116 ;  /* 0x0000000203567824 */ /* 0x000fe200078e0274 */
[----:B------:R-:W-:Y:S01]  /*30b0*/  FMNMX.FTZ R2, R59, R2, !PT ;  /* 0x000000023b027209 */ /* 0x000fe20007810000 */
[----:B------:R-:W-:Y:S01]  /*30c0*/  LDSM.16.MT88.4 R76, [R116+0x6000] ;  /* 0x00600000744c783b */ /* 0x000fe20000004200 */
[----:B------:R-:W-:Y:S01]  /*30d0*/  FMNMX.FTZ R9, R42, R9, !PT ;  /* 0x000000092a097209 */ /* 0x000fe20007810000 */
[----:B------:R-:W-:Y:S01]  /*30e0*/  IMAD R136, R163, 0x10000, R163 ;  /* 0x00010000a3887824 */ /* 0x000fe200078e02a3 */
        /* <DEDUP_REMOVED lines=13> */
[----:B------:R-:W-:Y:S01]  /*31c0*/  LOP3.LUT R123, R0, UR28, RZ, 0x3c, !PT ;  /* 0x0000001c007b7c12 */ /* 0x000fe2000f8e3cff */
[----:B-1----:R-:W1:Y:S01]  /*31d0*/  SHFL.BFLY PT, R11, R2, 0x2, 0x1f ;  /* 0x0c401f00020b7f89 */ /* 0x002e6200000e0000 */
[----:B------:R-:W-:-:S02]  /*31e0*/  LOP3.LUT R13, R6, UR29, RZ, 0x3c, !PT ;  /* 0x0000001d060d7c12 */ /* 0x000fc4000f8e3cff */
[----:B------:R-:W-:Y:S02]  /*31f0*/  LOP3.LUT R104, R135, R123, RZ, 0x3c, !PT ;  /* 0x0000007b87687212 */ /* 0x000fe400078e3cff */
[----:B------:R-:W-:Y:S02]  /*3200*/  LOP3.LUT R8, R141, R13, RZ, 0x3c, !PT ;  /* 0x0000000d8d087212 */ /* 0x000fe400078e3cff */
[----:B------:R-:W-:Y:S01]  /*3210*/  IADD3 R6, R6, 0x1, RZ ;  /* 0x0000000106067810 */ /* 0x000fe20007ffe0ff */
[----:B------:R-:W-:-:S04]  /*3220*/  IMAD.WIDE.U32 R104, R104, -0x2daee0ad, RZ ;  /* 0xd2511f5368687825 */ /* 0x000fc800078e00ff */
[----:B------:R-:W-:Y:S01]  /*3230*/  IMAD.WIDE.U32 R102, R8, -0x326172a9, RZ ;  /* 0xcd9e8d5708667825 */ /* 0x000fe200078e00ff */
[----:B------:R-:W-:-:S04]  /*3240*/  LOP3.LUT R132, R105, UR15, R140, 0x96, !PT ;  /* 0x0000000f69847c12 */ /* 0x000fc8000f8e968c */
[----:B------:R-:W-:Y:S01]  /*3250*/  LOP3.LUT R8, R103, UR16, R134, 0x96, !PT ;  /* 0x0000001067087c12 */ /* 0x000fe2000f8e9686 */
[----:B------:R-:W-:-:S04]  /*3260*/  IMAD.WIDE.U32 R132, R132, -0x326172a9, RZ ;  /* 0xcd9e8d5784847825 */ /* 0x000fc800078e00ff */
[----:B------:R-:W-:Y:S01]  /*3270*/  IMAD.WIDE.U32 R156, R8, -0x2daee0ad, RZ ;  /* 0xd2511f53089c7825 */ /* 0x000fe200078e00ff */
[----:B------:R-:W-:Y:S02]  /*3280*/  LOP3.LUT R102, R133, UR14, R102, 0x96, !PT ;  /* 0x0000000e85667c12 */ /* 0x000fe4000f8e9666 */
[----:B-1----:R-:W-:Y:S02]  /*3290*/  FMNMX.FTZ R11, R2, R11, !PT ;  /* 0x0000000b020b7209 */ /* 0x002fe40007810000 */
[----:B------:R-:W1:Y:S01]  /*32a0*/  SHFL.BFLY PT, R2, R9, 0x2, 0x1f ;  /* 0x0c401f0009027f89 */ /* 0x000e6200000e0000 */
[----:B------:R-:W-:Y:S01]  /*32b0*/  IMAD.WIDE.U32 R102, R102, -0x2daee0ad, RZ ;  /* 0xd2511f5366667825 */ /* 0x000fe200078e00ff */
[----:B------:R-:W-:Y:S02]  /*32c0*/  LOP3.LUT R8, R157, UR13, R104, 0x96, !PT ;  /* 0x0000000d9d087c12 */ /* 0x000fe4000f8e9668 */
[----:B------:R-:W2:Y:S02]  /*32d0*/  SHFL.BFLY PT, R10, R11, 0x1, 0x1f ;  /* 0x0c201f000b0a7f89 */ /* 0x000ea400000e0000 */
[----:B------:R-:W-:Y:S01]  /*32e0*/  LOP3.LUT R156, R103, UR11, R156, 0x96, !PT ;  /* 0x0000000b679c7c12 */ /* 0x000fe2000f8e969c */
[----:B------:R-:W-:-:S04]  /*32f0*/  IMAD.WIDE.U32 R152, R8, -0x326172a9, RZ ;  /* 0xcd9e8d5708987825 */ /* 0x000fc800078e00ff */
[----:B------:R-:W-:Y:S01]  /*3300*/  IMAD.WIDE.U32 R156, R156, -0x326172a9, RZ ;  /* 0xcd9e8d579c9c7825 */ /* 0x000fe200078e00ff */
[----:B------:R-:W-:-:S04]  /*3310*/  LOP3.LUT R8, R153, UR12, R132, 0x96, !PT ;  /* 0x0000000c99087c12 */ /* 0x000fc8000f8e9684 */
[----:B------:R-:W-:-:S05]  /*3320*/  LOP3.LUT R152, R157, UR10, R152, 0x96, !PT ;  /* 0x0000000a9d987c12 */ /* 0x000fca000f8e9698 */
[----:B------:R-:W-:Y:S01]  /*3330*/  IMAD.WIDE.U32 R152, R152, -0x2daee0ad, RZ ;  /* 0xd2511f5398987825 */ /* 0x000fe200078e00ff */
[----:B-1----:R-:W-:-:S03]  /*3340*/  FMNMX.FTZ R2, R9, R2, !PT ;  /* 0x0000000209027209 */ /* 0x002fc60007810000 */
[----:B------:R-:W-:Y:S01]  /*3350*/  IMAD.WIDE.U32 R8, R8, -0x2daee0ad, RZ ;  /* 0xd2511f5308087825 */ /* 0x000fe200078e00ff */
[----:B--2---:R-:W-:-:S04]  /*3360*/  FMNMX.FTZ R0, R11, R10, !PT ;  /* 0x0000000a0b007209 */ /* 0x004fc80007810000 */
[----:B------:R-:W-:Y:S02]  /*3370*/  LOP3.LUT R102, R9, UR9, R102, 0x96, !PT ;  /* 0x0000000909667c12 */ /* 0x000fe4000f8e9666 */
[C---:B------:R-:W-:Y:S01]  /*3380*/  FSETP.NEU.FTZ.AND P0, PT, R0.reuse, -INF , PT ;  /* 0xff8000000000780b */ /* 0x040fe20003f1d000 */
[----:B------:R-:W-:Y:S01]  /*3390*/  FMUL.FTZ R66, R0, c[0x0][0x23c] ;  /* 0x00008f0000427a20 */ /* 0x000fe20000410000 */
[----:B------:R-:W-:Y:S01]  /*33a0*/  LOP3.LUT R100, R153, UR7, R8, 0x96, !PT ;  /* 0x0000000799647c12 */ /* 0x000fe2000f8e9608 */
[----:B------:R-:W-:-:S03]  /*33b0*/  IMAD.WIDE.U32 R102, R102, -0x326172a9, RZ ;  /* 0xcd9e8d5766667825 */ /* 0x000fc600078e00ff */
[----:B------:R-:W-:Y:S01]  /*33c0*/  FSEL R66, R66, RZ, P0 ;  /* 0x000000ff42427208 */ /* 0x000fe20000000000 */
[----:B------:R-:W-:Y:S01]  /*33d0*/  IMAD.WIDE.U32 R100, R100, -0x326172a9, RZ ;  /* 0xcd9e8d5764647825 */ /* 0x000fe200078e00ff */
[----:B------:R-:W-:-:S03]  /*33e0*/  LOP3.LUT R156, R103, UR8, R156, 0x96, !PT ;  /* 0x00000008679c7c12 */ /* 0x000fc6000f8e969c */
[--C-:B------:R-:W-:Y:S01]  /*33f0*/  FFMA.FTZ R144, R5, c[0x0][0x23c], -R66.reuse ;  /* 0x00008f0005907a23 */ /* 0x100fe20000010842 */
[----:B------:R-:W-:Y:S01]  /*3400*/  LOP3.LUT R8, R100, 0xffff, RZ, 0xc0, !PT ;  /* 0x0000ffff64087812 */ /* 0x000fe200078ec0ff */
[----:B------:R-:W1:Y:S01]  /*3410*/  SHFL.BFLY PT, R5, R2, 0x1, 0x1f ;  /* 0x0c201f0002057f89 */ /* 0x000e6200000e0000 */
[----:B------:R-:W-:Y:S01]  /*3420*/  FFMA.FTZ R148, R70, c[0x0][0x23c], -R66 ;  /* 0x00008f0046947a23 */ /* 0x000fe20000010842 */
[----:B------:R-:W-:Y:S01]  /*3430*/  LOP3.LUT R9, R101, UR17, R102, 0x96, !PT ;  /* 0x0000001165097c12 */ /* 0x000fe2000f8e9666 */
[--C-:B------:R-:W-:Y:S01]  /*3440*/  FFMA.FTZ R145, R71, c[0x0][0x23c], -R66.reuse ;  /* 0x00008f0047917a23 */ /* 0x100fe20000010842 */
[----:B------:R-:W-:Y:S01]  /*3450*/  MUFU.EX2 R144, R144 ;  /* 0x0000009000907308 */ /* 0x000fe20000000800 */
[----:B------:R-:W-:Y:S01]  /*3460*/  FFMA.FTZ R67, R21, c[0x0][0x23c], -R66 ;  /* 0x00008f0015437a23 */ /* 0x000fe20000010842 */
[----:B------:R-:W-:Y:S01]  /*3470*/  SHF.R.U32.HI R8, RZ, 0x8, R8 ;  /* 0x00000008ff087819 */ /* 0x000fe20000011608 */
[----:B------:R-:W-:Y:S01]  /*3480*/  FFMA.FTZ R32, R25, c[0x0][0x23c], -R66 ;  /* 0x00008f0019207a23 */ /* 0x000fe20000010842 */
[----:B------:R-:W-:Y:S01]  /*3490*/  LOP3.LUT R25, R100, 0xff, RZ, 0xc0, !PT ;  /* 0x000000ff64197812 */ /* 0x000fe200078ec0ff */
[----:B------:R-:W-:Y:S01]  /*34a0*/  IMAD.WIDE.U32 R156, R156, -0x2daee0ad, RZ ;  /* 0xd2511f539c9c7825 */ /* 0x000fe200078e00ff */
[----:B------:R-:W-:-:S02]  /*34b0*/  SHF.R.U32.HI R10, RZ, 0x10, R9 ;  /* 0x00000010ff0a7819 */ /* 0x000fc40000011609 */
[----:B------:R-:W-:Y:S01]  /*34c0*/  MUFU.EX2 R148, R148 ;  /* 0x0000009400947308 */ /* 0x000fe20000000800 */
[----:B------:R-:W-:Y:S01]  /*34d0*/  PRMT R25, R25, 0x5410, R8 ;  /* 0x0000541019197816 */ /* 0x000fe20000000008 */
[--C-:B------:R-:W-:Y:S01]  /*34e0*/  FFMA.FTZ R147, R7, c[0x0][0x23c], -R66.reuse ;  /* 0x00008f0007937a23 */ /* 0x100fe20000010842 */
[----:B------:R-:W-:Y:S01]  /*34f0*/  LOP3.LUT R8, R156, 0xffff, RZ, 0xc0, !PT ;  /* 0x0000ffff9c087812 */ /* 0x000fe200078ec0ff */
[--C-:B------:R-:W-:Y:S01]  /*3500*/  FFMA.FTZ R31, R23, c[0x0][0x23c], -R66.reuse ;  /* 0x00008f00171f7a23 */ /* 0x100fe20000010842 */
[----:B------:R-:W-:Y:S01]  /*3510*/  LOP3.LUT R14, R9, 0xffff, RZ, 0xc0, !PT ;  /* 0x0000ffff090e7812 */ /* 0x000fe200078ec0ff */
[--C-:B------:R-:W-:Y:S01]  /*3520*/  FFMA.FTZ R98, R63, c[0x0][0x23c], -R66.reuse ;  /* 0x00008f003f627a23 */ /* 0x100fe20000010842 */
[----:B------:R-:W-:Y:S01]  /*3530*/  LOP3.LUT R11, R9, 0xff, RZ, 0xc0, !PT ;  /* 0x000000ff090b7812 */ /* 0x000fe200078ec0ff */
[----:B------:R-:W2:Y:S01]  /*3540*/  MUFU.EX2 R145, R145 ;  /* 0x0000009100917308 */ /* 0x000ea20000000800 */
[----:B------:R-:W-:Y:S01]  /*3550*/  SHF.R.U32.HI R9, RZ, 0x18, R9 ;  /* 0x00000018ff097819 */ /* 0x000fe20000011609 */
[--C-:B------:R-:W-:Y:S01]  /*3560*/  HSET2.LE.AND R25, R25, R136.reuse, PT ;  /* 0x0000008819197233 */ /* 0x100fe20003803000 */
[----:B------:R-:W-:Y:S01]  /*3570*/  LOP3.LUT R10, R10, 0xff, RZ, 0xc0, !PT ;  /* 0x000000ff0a0a7812 */ /* 0x000fe200078ec0ff */
[--C-:B------:R-:W-:Y:S01]  /*3580*/  FFMA.FTZ R115, R61, c[0x0][0x23c], -R66.reuse ;  /* 0x00008f003d737a23 */ /* 0x100fe20000010842 */
[----:B-1----:R-:W-:Y:S01]  /*3590*/  FMNMX.FTZ R2, R2, R5, !PT ;  /* 0x0000000502027209 */ /* 0x002fe20007810000 */
[----:B------:R-:W-:Y:S01]  /*35a0*/  FFMA.FTZ R114, R59, c[0x0][0x23c], -R66 ;  /* 0x00008f003b727a23 */ /* 0x000fe20000010842 */
[----:B------:R-:W-:Y:S01]  /*35b0*/  SHF.R.U32.HI R12, RZ, 0x10, R100 ;  /* 0x00000010ff0c7819 */ /* 0x000fe20000011664 */
[----:B------:R-:W1:Y:S01]  /*35c0*/  MUFU.EX2 R67, R67 ;  /* 0x0000004300437308 */ /* 0x000e620000000800 */
[C---:B------:R-:W-:Y:S01]  /*35d0*/  FSETP.NEU.FTZ.AND P0, PT, R2.reuse, -INF , PT ;  /* 0xff8000000200780b */ /* 0x040fe20003f1d000 */
[----:B------:R-:W-:Y:S01]  /*35e0*/  FMUL.FTZ R143, R2, c[0x0][0x23c] ;  /* 0x00008f00028f7a20 */ /* 0x000fe20000410000 */
[----:B------:R-:W-:Y:S01]  /*35f0*/  LOP3.LUT R13, R156, 0xff, RZ, 0xc0, !PT ;  /* 0x000000ff9c0d7812 */ /* 0x000fe200078ec0ff */
[----:B------:R-:W-:Y:S01]  /*3600*/  FFMA.FTZ R113, R57, c[0x0][0x23c], -R66 ;  /* 0x00008f0039717a23 */ /* 0x000fe20000010842 */
[----:B------:R-:W-:Y:S01]  /*3610*/  SHF.R.U32.HI R8, RZ, 0x8, R8 ;  /* 0x00000008ff087819 */ /* 0x000fe20000011608 */
[--C-:B------:R-:W-:Y:S01]  /*3620*/  FFMA.FTZ R112, R55, c[0x0][0x23c], -R66.reuse ;  /* 0x00008f0037707a23 */ /* 0x100fe20000010842 */
[----:B------:R-:W-:Y:S01]  /*3630*/  FSEL R143, R143, RZ, P0 ;  /* 0x000000ff8f8f7208 */ /* 0x000fe20000000000 */
[----:B------:R-:W-:Y:S01]  /*3640*/  MUFU.EX2 R147, R147 ;  /* 0x0000009300937308 */ /* 0x000fe20000000800 */
[----:B--2---:R-:W-:Y:S01]  /*3650*/  F2FP.PACK_AB R35, R145, R148 ;  /* 0x000000949123723e */ /* 0x004fe200000000ff */
[----:B------:R-:W-:Y:S01]  /*3660*/  FFMA.FTZ R111, R41, c[0x0][0x23c], -R66 ;  /* 0x00008f00296f7a23 */ /* 0x000fe20000010842 */
[----:B------:R-:W-:Y:S01]  /*3670*/  PRMT R9, R10, 0x5410, R9 ;  /* 0x000054100a097816 */ /* 0x000fe20000000009 */
[--C-:B------:R-:W-:Y:S01]  /*3680*/  FFMA.FTZ R150, R68, c[0x0][0x23c], -R143.reuse ;  /* 0x00008f0044967a23 */ /* 0x100fe2000001088f */
[----:B------:R-:W-:Y:S01]  /*3690*/  SHF.R.U32.HI R7, RZ, 0x18, R100 ;  /* 0x00000018ff077819 */ /* 0x000fe20000011664 */
[--C-:B------:R-:W-:Y:S01]  /*36a0*/  FFMA.FTZ R149, R28, c[0x0][0x23c], -R143.reuse ;  /* 0x00008f001c957a23 */ /* 0x100fe2000001088f */
[----:B------:R-:W-:Y:S01]  /*36b0*/  LOP3.LUT R12, R12, 0xff, RZ, 0xc0, !PT ;  /* 0x000000ff0c0c7812 */ /* 0x000fe200078ec0ff */
[--C-:B------:R-:W-:Y:S01]  /*36c0*/  FFMA.FTZ R142, R30, c[0x0][0x23c], -R143.reuse ;  /* 0x00008f001e8e7a23 */ /* 0x100fe2000001088f */
[----:B------:R-:W-:Y:S01]  /*36d0*/  SHF.R.U32.HI R14, RZ, 0x8, R14 ;  /* 0x00000008ff0e7819 */ /* 0x000fe2000001160e */
[--C-:B------:R-:W-:Y:S01]  /*36e0*/  FFMA.FTZ R137, R22, c[0x0][0x23c], -R143.reuse ;  /* 0x00008f0016897a23 */ /* 0x100fe2000001088f */
[----:B------:R-:W-:Y:S01]  /*36f0*/  MUFU.EX2 R150, R150 ;  /* 0x0000009600967308 */ /* 0x000fe20000000800 */
[--C-:B------:R-:W-:Y:S01]  /*3700*/  FFMA.FTZ R146, R64, c[0x0][0x23c], -R143.reuse ;  /* 0x00008f0040927a23 */ /* 0x100fe2000001088f */
[----:B------:R-:W-:Y:S01]  /*3710*/  PRMT R13, R13, 0x5410, R8 ;  /* 0x000054100d0d7816 */ /* 0x000fe20000000008 */
[--C-:B------:R-:W-:Y:S01]  /*3720*/  FFMA.FTZ R33, R24, c[0x0][0x23c], -R143.reuse ;  /* 0x00008f0018217a23 */ /* 0x100fe2000001088f */
[----:B------:R-:W-:Y:S01]  /*3730*/  PRMT R34, R35, 0x7632, R34 ;  /* 0x0000763223227816 */ /* 0x000fe20000000022 */
[--C-:B------:R-:W-:Y:S01]  /*3740*/  FFMA.FTZ R91, R60, c[0x0][0x23c], -R143.reuse ;  /* 0x00008f003c5b7a23 */ /* 0x100fe2000001088f */
[----:B------:R-:W-:Y:S01]  /*3750*/  LOP3.LUT R8, R157, UR18, R152, 0x96, !PT ;  /* 0x000000129d087c12 */ /* 0x000fe2000f8e9698 */
[----:B------:R-:W-:Y:S01]  /*3760*/  FFMA.FTZ R90, R26, c[0x0][0x23c], -R143 ;  /* 0x00008f001a5a7a23 */ /* 0x000fe2000001088f */
[----:B------:R-:W2:Y:S01]  /*3770*/  MUFU.EX2 R149, R149 ;  /* 0x0000009500957308 */ /* 0x000ea20000000800 */
[----:B-1----:R-:W-:Y:S01]  /*3780*/  F2FP.PACK_AB R30, R67, R144 ;  /* 0x00000090431e723e */ /* 0x002fe200000000ff */
[--C-:B------:R-:W-:Y:S01]  /*3790*/  HSET2.LE.AND R69, R9, R136.reuse, PT ;  /* 0x0000008809457233 */ /* 0x100fe20003803000 */
[----:B------:R-:W-:Y:S01]  /*37a0*/  PRMT R7, R12, 0x5410, R7 ;  /* 0x000054100c077816 */ /* 0x000fe20000000007 */
[--C-:B------:R-:W-:Y:S01]  /*37b0*/  FFMA.FTZ R127, R56, c[0x0][0x23c], -R143.reuse ;  /* 0x00008f00387f7a23 */ /* 0x100fe2000001088f */
[----:B------:R-:W-:Y:S01]  /*37c0*/  PRMT R11, R11, 0x5410, R14 ;  /* 0x000054100b0b7816 */ /* 0x000fe2000000000e */
[--C-:B------:R-:W-:Y:S01]  /*37d0*/  HSET2.LE.AND R14, R13, R136.reuse, PT ;  /* 0x000000880d0e7233 */ /* 0x100fe20003803000 */
[----:B------:R-:W-:Y:S01]  /*37e0*/  PRMT R4, R35, 0x5410, R34 ;  /* 0x0000541023047816 */ /* 0x000fe20000000022 */
[----:B------:R-:W-:Y:S01]  /*37f0*/  MUFU.EX2 R142, R142 ;  /* 0x0000008e008e7308 */ /* 0x000fe20000000800 */
[----:B------:R-:W-:Y:S01]  /*3800*/  LOP3.LUT R10, R8, 0xffff, RZ, 0xc0, !PT ;  /* 0x0000ffff080a7812 */ /* 0x000fe200078ec0ff */
[--C-:B------:R-:W-:Y:S01]  /*3810*/  HSET2.LE.AND R11, R11, R136.reuse, PT ;  /* 0x000000880b0b7233 */ /* 0x100fe20003803000 */
[----:B------:R-:W-:Y:S01]  /*3820*/  SHF.R.U32.HI R81, RZ, 0x10, R8 ;  /* 0x00000010ff517819 */ /* 0x000fe20000011608 */
[----:B------:R-:W-:Y:S01]  /*3830*/  FFMA.FTZ R126, R42, c[0x0][0x23c], -R143 ;  /* 0x00008f002a7e7a23 */ /* 0x000fe2000001088f */
[----:B------:R-:W-:Y:S01]  /*3840*/  PRMT R29, R30, 0x7632, R29 ;  /* 0x000076321e1d7816 */ /* 0x000fe2000000001d */
[--C-:B------:R-:W-:Y:S01]  /*3850*/  FFMA.FTZ R125, R52, c[0x0][0x23c], -R143.reuse ;  /* 0x00008f00347d7a23 */ /* 0x100fe2000001088f */
[----:B------:R-:W-:Y:S01]  /*3860*/  LOP3.LUT R5, R8, 0xff, RZ, 0xc0, !PT ;  /* 0x000000ff08057812 */ /* 0x000fe200078ec0ff */
[----:B------:R-:W1:Y:S01]  /*3870*/  MUFU.EX2 R137, R137 ;  /* 0x0000008900897308 */ /* 0x000e620000000800 */
[----:B--2---:R-:W-:Y:S01]  /*3880*/  F2FP.PACK_AB R88, R149, R150 ;  /* 0x000000969558723e */ /* 0x004fe200000000ff */
[----:B------:R-:W-:Y:S01]  /*3890*/  FFMA.FTZ R124, R40, c[0x0][0x23c], -R143 ;  /* 0x00008f00287c7a23 */ /* 0x000fe2000001088f */
[----:B------:R-:W-:Y:S01]  /*38a0*/  LOP3.LUT R69, R69, R4, RZ, 0xc0, !PT ;  /* 0x0000000445457212 */ /* 0x000fe200078ec0ff */
[----:B------:R-:W-:Y:S01]  /*38b0*/  HSET2.LE.AND R4, R7, R136, PT ;  /* 0x0000008807047233 */ /* 0x000fe20003803000 */
[----:B------:R-:W-:Y:S01]  /*38c0*/  PRMT R89, R88, 0x7632, R89 ;  /* 0x0000763258597816 */ /* 0x000fe20000000059 */
[--C-:B------:R-:W-:Y:S01]  /*38d0*/  FFMA.FTZ R121, R48, c[0x0][0x23c], -R143.reuse ;  /* 0x00008f0030797a23 */ /* 0x100fe2000001088f */
[----:B------:R-:W-:Y:S01]  /*38e0*/  SHF.R.U32.HI R10, RZ, 0x8, R10 ;  /* 0x00000008ff0a7819 */ /* 0x000fe2000001160a */
[----:B------:R-:W2:Y:S01]  /*38f0*/  MUFU.EX2 R32, R32 ;  /* 0x0000002000207308 */ /* 0x000ea20000000800 */
[----:B------:R-:W-:Y:S01]  /*3900*/  SHF.R.U32.HI R8, RZ, 0x18, R8 ;  /* 0x00000018ff087819 */ /* 0x000fe20000011608 */
[----:B------:R-:W-:Y:S01]  /*3910*/  FFMA.FTZ R120, R20, c[0x0][0x23c], -R143 ;  /* 0x00008f0014787a23 */ /* 0x000fe2000001088f */
[----:B------:R-:W-:Y:S01]  /*3920*/  LOP3.LUT R81, R81, 0xff, RZ, 0xc0, !PT ;  /* 0x000000ff51517812 */ /* 0x000fe200078ec0ff */
[----:B------:R-:W-:Y:S01]  /*3930*/  FFMA.FTZ R110, R43, c[0x0][0x23c], -R66 ;  /* 0x00008f002b6e7a23 */ /* 0x000fe20000010842 */
[----:B------:R-:W-:Y:S01]  /*3940*/  PRMT R68, R88, 0x5410, R89 ;  /* 0x0000541058447816 */ /* 0x000fe20000000059 */
[----:B------:R-:W-:Y:S01]  /*3950*/  FADD.FTZ R149, R150, R149 ;  /* 0x0000009596957221 */ /* 0x000fe20000010000 */
[----:B------:R-:W-:Y:S01]  /*3960*/  PRMT R71, R30, 0x5410, R29 ;  /* 0x000054101e477816 */ /* 0x000fe2000000001d */
[----:B------:R-:W-:Y:S01]  /*3970*/  MUFU.EX2 R146, R146 ;  /* 0x0000009200927308 */ /* 0x000fe20000000800 */
[----:B-1----:R-:W-:Y:S01]  /*3980*/  F2FP.PACK_AB R96, R137, R142 ;  /* 0x0000008e8960723e */ /* 0x002fe200000000ff */
[----:B------:R-:W-:Y:S01]  /*3990*/  FADD.FTZ R145, R148, R145 ;  /* 0x0000009194917221 */ /* 0x000fe20000010000 */
[----:B------:R-:W-:Y:S01]  /*39a0*/  PRMT R5, R5, 0x5410, R10 ;  /* 0x0000541005057816 */ /* 0x000fe2000000000a */
[----:B------:R-:W-:Y:S01]  /*39b0*/  FFMA.FTZ R148, R19, c[0x0][0x23c], -R66 ;  /* 0x00008f0013947a23 */ /* 0x000fe20000010842 */
[----:B------:R-:W-:-:S02]  /*39c0*/  PRMT R95, R96, 0x7632, R95 ;  /* 0x00007632605f7816 */ /* 0x000fc4000000005f */
[----:B------:R-:W-:Y:S01]  /*39d0*/  PRMT R81, R81, 0x5410, R8 ;  /* 0x0000541051517816 */ /* 0x000fe20000000008 */
[----:B------:R-:W1:Y:S01]  /*39e0*/  MUFU.EX2 R33, R33 ;  /* 0x0000002100217308 */ /* 0x000e620000000800 */
[----:B------:R-:W-:Y:S02]  /*39f0*/  PRMT R70, R96, 0x5410, R95 ;  /* 0x0000541060467816 */ /* 0x000fe4000000005f */
[----:B------:R-:W-:Y:S01]  /*3a00*/  LOP3.LUT R68, R11, R68, RZ, 0xc0, !PT ;  /* 0x000000440b447212 */ /* 0x000fe200078ec0ff */
[----:B------:R-:W-:Y:S01]  /*3a10*/  HSET2.LE.AND R81, R81, R136, PT ;  /* 0x0000008851517233 */ /* 0x000fe20003803000 */
[----:B------:R-:W-:Y:S01]  /*3a20*/  LOP3.LUT R70, R25, R70, RZ, 0xc0, !PT ;  /* 0x0000004619467212 */ /* 0x000fe200078ec0ff */
[----:B------:R-:W3:Y:S01]  /*3a30*/  LDSM.16.MT88.4 R8, [R116+0x6400] ;  /* 0x006400007408783b */ /* 0x000ee20000004200 */
[----:B------:R-:W-:Y:S01]  /*3a40*/  LOP3.LUT R71, R4, R71, RZ, 0xc0, !PT ;  /* 0x0000004704477212 */ /* 0x000fe200078ec0ff */
[----:B------:R-:W-:Y:S01]  /*3a50*/  MUFU.EX2 R91, R91 ;  /* 0x0000005b005b7308 */ /* 0x000fe20000000800 */
[----:B------:R-:W-:-:S02]  /*3a60*/  SHF.R.U32.HI R15, RZ, 0x10, R156 ;  /* 0x00000010ff0f7819 */ /* 0x000fc4000001169c */
[----:B------:R-:W-:Y:S02]  /*3a70*/  SHF.R.U32.HI R12, RZ, 0x18, R156 ;  /* 0x00000018ff0c7819 */ /* 0x000fe4000001169c */
[----:B------:R-:W-:Y:S01]  /*3a80*/  LOP3.LUT R15, R15, 0xff, RZ, 0xc0, !PT ;  /* 0x000000ff0f0f7812 */ /* 0x000fe200078ec0ff */
[----:B------:R-:W-:Y:S01]  /*3a90*/  HMMA.16816.F32 R72, R68, R76, RZ ;  /* 0x0000004c4448723c */ /* 0x000fe200000018ff */
[----:B--2---:R-:W-:Y:S01]  /*3aa0*/  F2FP.PACK_AB R24, R32, R147 ;  /* 0x000000932018723e */ /* 0x004fe200000000ff */
[----:B------:R-:W2:Y:S01]  /*3ab0*/  MUFU.EX2 R90, R90 ;  /* 0x0000005a005a7308 */ /* 0x000ea20000000800 */
[----:B-1----:R-:W-:Y:S02]  /*3ac0*/  F2FP.PACK_AB R22, R33, R146 ;  /* 0x000000922116723e */ /* 0x002fe400000000ff */
[----:B------:R-:W-:Y:S01]  /*3ad0*/  PRMT R15, R15, 0x5410, R12 ;  /* 0x000054100f0f7816 */ /* 0x000fe2000000000c */
[----:B------:R-:W-:Y:S01]  /*3ae0*/  HSET2.LE.AND R12, R5, R136, PT ;  /* 0x00000088050c7233 */ /* 0x000fe20003803000 */
[----:B------:R-:W-:-:S02]  /*3af0*/  LOP3.LUT R77, R6, UR29, RZ, 0x3c, !PT ;  /* 0x0000001d064d7c12 */ /* 0x000fc4000f8e3cff */
[----:B------:R-:W1:Y:S01]  /*3b00*/  LDSM.16.MT88.4 R4, [R86+0x6400] ;  /* 0x006400005604783b */ /* 0x000e620000004200 */
[----:B------:R-:W-:Y:S01]  /*3b10*/  MUFU.EX2 R31, R31 ;  /* 0x0000001f001f7308 */ /* 0x000fe20000000800 */
[----:B------:R-:W-:Y:S01]  /*3b20*/  PRMT R21, R22, 0x7632, R21 ;  /* 0x0000763216157816 */ /* 0x000fe20000000015 */
[----:B------:R-:W-:Y:S01]  /*3b30*/  HSET2.LE.AND R106, R15, R136, PT ;  /* 0x000000880f6a7233 */ /* 0x000fe20003803000 */
[----:B------:R-:W-:Y:S02]  /*3b40*/  PRMT R23, R24, 0x7632, R23 ;  /* 0x0000763218177816 */ /* 0x000fe40000000017 */
[----:B------:R-:W-:Y:S02]  /*3b50*/  LOP3.LUT R80, R141, R77, RZ, 0x3c, !PT ;  /* 0x0000004d8d507212 */ /* 0x000fe400078e3cff */
[----:B------:R-:W-:Y:S01]  /*3b60*/  PRMT R83, R22, 0x5410, R21 ;  /* 0x0000541016537816 */ /* 0x000fe20000000015 */
[----:B------:R-:W4:Y:S01]  /*3b70*/  MUFU.EX2 R98, R98 ;  /* 0x0000006200627308 */ /* 0x000f220000000800 */
[----:B--2---:R-:W-:Y:S01]  /*3b80*/  F2FP.PACK_AB R26, R90, R91 ;  /* 0x0000005b5a1a723e */ /* 0x004fe200000000ff */
[----:B------:R-:W-:Y:S01]  /*3b90*/  IMAD.WIDE.U32 R108, R80, -0x326172a9, RZ ;  /* 0xcd9e8d57506c7825 */ /* 0x000fe200078e00ff */
[----:B------:R-:W-:Y:S01]  /*3ba0*/  PRMT R82, R24, 0x5410, R23 ;  /* 0x0000541018527816 */ /* 0x000fe20000000017 */
[----:B------:R-:W-:Y:S01]  /*3bb0*/  HMMA.16816.F32 R76, R68, R78, RZ ;  /* 0x0000004e444c723c */ /* 0x000fe200000018ff */
[----:B------:R-:W-:-:S02]  /*3bc0*/  PRMT R25, R26, 0x7632, R25 ;  /* 0x000076321a197816 */ /* 0x000fc40000000019 */
[----:B------:R-:W-:Y:S01]  /*3bd0*/  LOP3.LUT R12, R12, R83, RZ, 0xc0, !PT ;  /* 0x000000530c0c7212 */ /* 0x000fe200078ec0ff */
[----:B------:R-:W-:Y:S01]  /*3be0*/  MUFU.EX2 R127, R127 ;  /* 0x0000007f007f7308 */ /* 0x000fe20000000800 */
[----:B------:R-:W-:Y:S02]  /*3bf0*/  PRMT R15, R26, 0x5410, R25 ;  /* 0x000054101a0f7816 */ /* 0x000fe40000000019 */
[----:B------:R-:W-:Y:S02]  /*3c00*/  LOP3.LUT R13, R81, R82, RZ, 0xc0, !PT ;  /* 0x00000052510d7212 */ /* 0x000fe400078ec0ff */
[----:B------:R-:W-:Y:S01]  /*3c10*/  LOP3.LUT R14, R14, R15, RZ, 0xc0, !PT ;  /* 0x0000000f0e0e7212 */ /* 0x000fe200078ec0ff */
[----:B------:R-:W-:Y:S01]  /*3c20*/  HMMA.16816.F32 R80, R68, R36, RZ ;  /* 0x000000244450723c */ /* 0x000fe200000018ff */
[----:B------:R-:W-:Y:S01]  /*3c30*/  SHF.R.U32.HI R159, RZ, 0x10, R100 ;  /* 0x00000010ff9f7819 */ /* 0x000fe20000011664 */
[----:B------:R-:W2:Y:S01]  /*3c40*/  MUFU.EX2 R126, R126 ;  /* 0x0000007e007e7308 */ /* 0x000ea20000000800 */
[----:B----4-:R-:W-:-:S02]  /*3c50*/  F2FP.PACK_AB R28, R98, R31 ;  /* 0x0000001f621c723e */ /* 0x010fc400000000ff */
[----:B------:R-:W-:Y:S02]  /*3c60*/  LOP3.LUT R152, R157, UR18, R152, 0x96, !PT ;  /* 0x000000129d987c12 */ /* 0x000fe4000f8e9698 */
[C---:B------:R-:W-:Y:S02]  /*3c70*/  PRMT R27, R28.reuse, 0x7632, R27 ;  /* 0x000076321c1b7816 */ /* 0x040fe4000000001b */
[----:B------:R-:W-:Y:S01]  /*3c80*/  LOP3.LUT R37, R109, UR16, R134, 0x96, !PT ;  /* 0x000000106d257c12 */ /* 0x000fe2000f8e9686 */
[----:B------:R-:W-:Y:S01]  /*3c90*/  MUFU.EX2 R115, R115 ;  /* 0x0000007300737308 */ /* 0x000fe20000000800 */
[----:B------:R-:W-:Y:S02]  /*3ca0*/  PRMT R15, R28, 0x5410, R27 ;  /* 0x000054101c0f7816 */ /* 0x000fe4000000001b */
[----:B------:R-:W-:Y:S01]  /*3cb0*/  LOP3.LUT R36, R133, UR14, R108, 0x96, !PT ;  /* 0x0000000e85247c12 */ /* 0x000fe2000f8e966c */
[----:B------:R-:W-:Y:S01]  /*3cc0*/  IMAD.WIDE.U32 R108, R37, -0x2daee0ad, RZ ;  /* 0xd2511f53256c7825 */ /* 0x000fe200078e00ff */
[----:B------:R-:W-:-:S03]  /*3cd0*/  LOP3.LUT R15, R106, R15, RZ, 0xc0, !PT ;  /* 0x0000000f6a0f7212 */ /* 0x000fc600078ec0ff */
[----:B------:R-:W-:Y:S01]  /*3ce0*/  IMAD.WIDE.U32 R106, R36, -0x2daee0ad, RZ ;  /* 0xd2511f53246a7825 */ /* 0x000fe200078e00ff */
[----:B------:R-:W-:Y:S01]  /*3cf0*/  LOP3.LUT R104, R109, UR13, R104, 0x96, !PT ;  /* 0x0000000d6d687c12 */ /* 0x000fe2000f8e9668 */
[----:B------:R-:W-:Y:S01]  /*3d00*/  HMMA.16816.F32 R36, R68, R38, RZ ;  /* 0x000000264424723c */ /* 0x000fe200000018ff */
[----:B------:R-:W4:Y:S02]  /*3d10*/  MUFU.EX2 R114, R114 ;  /* 0x0000007200727308 */ /* 0x000f240000000800 */
[----:B------:R-:W-:Y:S01]  /*3d20*/  LOP3.LUT R108, R107, UR11, R108, 0x96, !PT ;  /* 0x0000000b6b6c7c12 */ /* 0x000fe2000f8e966c */
[----:B------:R-:W-:-:S04]  /*3d30*/  IMAD.WIDE.U32 R160, R104, -0x326172a9, RZ ;  /* 0xcd9e8d5768a07825 */ /* 0x000fc800078e00ff */
[----:B------:R-:W-:Y:S01]  /*3d40*/  IMAD.WIDE.U32 R108, R108, -0x326172a9, RZ ;  /* 0xcd9e8d576c6c7825 */ /* 0x000fe200078e00ff */
[C---:B---3--:R-:W-:Y:S01]  /*3d50*/  HMMA.16816.F32 R72, R12.reuse, R8, R72 ;  /* 0x000000080c48723c */ /* 0x048fe20000001848 */
[----:B------:R-:W-:Y:S03]  /*3d60*/  MUFU.EX2 R125, R125 ;  /* 0x0000007d007d7308 */ /* 0x000fe60000000800 */
[C-C-:B------:R-:W-:Y:S02]  /*3d70*/  LOP3.LUT R104, R109.reuse, UR10, R160.reuse, 0x96, !PT ;  /* 0x0000000a6d687c12 */ /* 0x140fe4000f8e96a0 */
[----:B------:R-:W-:Y:S02]  /*3d80*/  LOP3.LUT R160, R109, UR10, R160, 0x96, !PT ;  /* 0x0000000a6da07c12 */ /* 0x000fe4000f8e96a0 */
[C-C-:B------:R-:W-:Y:S01]  /*3d90*/  LOP3.LUT R8, R161.reuse, UR12, R132.reuse, 0x96, !PT ;  /* 0x0000000ca1087c12 */ /* 0x140fe2000f8e9684 */
[----:B------:R-:W-:Y:S01]  /*3da0*/  HMMA.16816.F32 R76, R12, R10, R76 ;  /* 0x0000000a0c4c723c */ /* 0x000fe2000000184c */
[----:B------:R-:W-:Y:S01]  /*3db0*/  IMAD.WIDE.U32 R104, R104, -0x2daee0ad, RZ ;  /* 0xd2511f5368687825 */ /* 0x000fe200078e00ff */
[----:B------:R-:W-:Y:S01]  /*3dc0*/  LOP3.LUT R9, R161, UR12, R132, 0x96, !PT ;  /* 0x0000000ca1097c12 */ /* 0x000fe2000f8e9684 */
[----:B------:R-:W3:Y:S02]  /*3dd0*/  MUFU.EX2 R124, R124 ;  /* 0x0000007c007c7308 */ /* 0x000ee40000000800 */
[----:B------:R-:W-:-:S03]  /*3de0*/  IMAD.WIDE.U32 R160, R160, -0x2daee0ad, RZ ;  /* 0xd2511f53a0a07825 */ /* 0x000fc600078e00ff */
[C---:B-1----:R-:W-:Y:S01]  /*3df0*/  HMMA.16816.F32 R80, R12.reuse, R4, R80 ;  /* 0x000000040c50723c */ /* 0x042fe20000001850 */
[----:B------:R-:W-:Y:S02]  /*3e00*/  IMAD.WIDE.U32 R10, R8, -0x2daee0ad, RZ ;  /* 0xd2511f53080a7825 */ /* 0x000fe400078e00ff */
[----:B------:R-:W-:Y:S02]  /*3e10*/  MUFU.EX2 R113, R113 ;  /* 0x0000007100717308 */ /* 0x000fe40000000800 */
[----:B------:R-:W-:Y:S01]  /*3e20*/  IMAD R9, R9, -0x2daee0ad, RZ ;  /* 0xd2511f5309097824 */ /* 0x000fe200078e02ff */
[----:B------:R-:W-:Y:S02]  /*3e30*/  LOP3.LUT R8, R105, UR7, R10, 0x96, !PT ;  /* 0x0000000769087c12 */ /* 0x000fe4000f8e960a */
[----:B------:R-:W-:Y:S01]  /*3e40*/  LOP3.LUT R4, R11, UR9, R106, 0x96, !PT ;  /* 0x000000090b047c12 */ /* 0x000fe2000f8e966a */
[----:B------:R-:W-:Y:S01]  /*3e50*/  HMMA.16816.F32 R36, R12, R6, R36 ;  /* 0x000000060c24723c */ /* 0x000fe20000001824 */
[----:B------:R-:W-:Y:S01]  /*3e60*/  LOP3.LUT R5, R101, UR17, R102, 0x96, !PT ;  /* 0x0000001165057c12 */ /* 0x000fe2000f8e9666 */
[----:B------:R-:W-:Y:S01]  /*3e70*/  IMAD.WIDE.U32 R102, R8, -0x326172a9, RZ ;  /* 0xcd9e8d5708667825 */ /* 0x000fe200078e00ff */
[----:B------:R-:W-:Y:S01]  /*3e80*/  LOP3.LUT R8, R100, 0xff, RZ, 0xc0, !PT ;  /* 0x000000ff64087812 */ /* 0x000fe200078ec0ff */
[----:B------:R-:W1:Y:S02]  /*3e90*/  MUFU.EX2 R112, R112 ;  /* 0x0000007000707308 */ /* 0x000e640000000800 */
[----:B------:R-:W-:Y:S01]  /*3ea0*/  IMAD.WIDE.U32 R154, R4, -0x326172a9, RZ ;  /* 0xcd9e8d57049a7825 */ /* 0x000fe200078e00ff */
[----:B------:R-:W-:-:S02]  /*3eb0*/  LOP3.LUT R6, R161, UR7, R9, 0x96, !PT ;  /* 0x00000007a1067c12 */ /* 0x000fc4000f8e9609 */
[C---:B------:R-:W-:Y:S02]  /*3ec0*/  LOP3.LUT R106, R102.reuse, 0xff, RZ, 0xc0, !PT ;  /* 0x000000ff666a7812 */ /* 0x040fe400078ec0ff */
[----:B------:R-:W-:Y:S01]  /*3ed0*/  LOP3.LUT R97, R103, UR17, R154, 0x96, !PT ;  /* 0x0000001167617c12 */ /* 0x000fe2000f8e969a */
[----:B------:R-:W-:Y:S01]  /*3ee0*/  MUFU.EX2 R121, R121 ;  /* 0x0000007900797308 */ /* 0x000fe20000000800 */
[----:B------:R-:W-:Y:S02]  /*3ef0*/  LOP3.LUT R11, R102, 0xffff, RZ, 0xc0, !PT ;  /* 0x0000ffff660b7812 */ /* 0x000fe400078ec0ff */
[--C-:B------:R-:W-:Y:S02]  /*3f00*/  SHF.R.U32.HI R9, RZ, 0x10, R102.reuse ;  /* 0x00000010ff097819 */ /* 0x100fe40000011666 */
[----:B------:R-:W-:Y:S02]  /*3f10*/  SHF.R.U32.HI R102, RZ, 0x18, R102 ;  /* 0x00000018ff667819 */ /* 0x000fe40000011666 */
[----:B------:R-:W-:Y:S01]  /*3f20*/  ISETP.GE.U32.AND P6, PT, R163, R8, PT ;  /* 0x00000008a300720c */ /* 0x000fe20003fc6070 */
[----:B------:R-:W5:Y:S01]  /*3f30*/  MUFU.EX2 R120, R120 ;  /* 0x0000007800787308 */ /* 0x000f620000000800 */
[----:B------:R-:W-:-:S02]  /*3f40*/  LOP3.LUT R8, R97, 0xffff, RZ, 0xc0, !PT ;  /* 0x0000ffff61087812 */ /* 0x000fc400078ec0ff */
[----:B------:R-:W-:Y:S02]  /*3f50*/  ISETP.GE.U32.AND P0, PT, R163, R102, PT ;  /* 0x00000066a300720c */ /* 0x000fe40003f06070 */
[----:B------:R-:W-:Y:S02]  /*3f60*/  LOP3.LUT R102, R97, 0xff, RZ, 0xc0, !PT ;  /* 0x000000ff61667812 */ /* 0x000fe400078ec0ff */
[----:B------:R-:W-:Y:S01]  /*3f70*/  SHF.R.U32.HI R8, RZ, 0x8, R8 ;  /* 0x00000008ff087819 */ /* 0x000fe20000011608 */
[----:B------:R-:W-:Y:S01]  /*3f80*/  MUFU.EX2 R111, R111 ;  /* 0x0000006f006f7308 */ /* 0x000fe20000000800 */
[C---:B------:R-:W-:Y:S02]  /*3f90*/  ISETP.GE.U32.AND P3, PT, R163.reuse, R102, PT ;  /* 0x00000066a300720c */ /* 0x040fe40003f66070 */
[----:B------:R-:W-:Y:S01]  /*3fa0*/  LOP3.LUT R8, R8, 0xffff, RZ, 0xc0, !PT ;  /* 0x0000ffff08087812 */ /* 0x000fe200078ec0ff */
[----:B------:R-:W-:Y:S01]  /*3fb0*/  @!P6 HADD2 R52, -R96.H0_H0, -RZ.H0_H0 ;  /* 0xa00000ff6034e230 */ /* 0x000fe20000000900 */
[----:B------:R-:W-:-:S02]  /*3fc0*/  ISETP.GE.U32.AND P1, PT, R163, R106, PT ;  /* 0x0000006aa300720c */ /* 0x000fc40003f26070 */
[C---:B------:R-:W-:Y:S01]  /*3fd0*/  ISETP.GE.U32.AND P4, PT, R163.reuse, R8, PT ;  /* 0x00000008a300720c */ /* 0x040fe20003f86070 */
[----:B------:R-:W1:Y:S01]  /*3fe0*/  MUFU.EX2 R110, R110 ;  /* 0x0000006e006e7308 */ /* 0x000e620000000800 */
[----:B--2---:R-:W-:Y:S02]  /*3ff0*/  F2FP.PACK_AB R106, R126, R127 ;  /* 0x0000007f7e6a723e */ /* 0x004fe400000000ff */
[----:B------:R-:W-:Y:S02]  /*4000*/  LOP3.LUT R7, R100, 0xffff, RZ, 0xc0, !PT ;  /* 0x0000ffff64077812 */ /* 0x000fe400078ec0ff */
[----:B------:R-:W-:Y:S01]  /*4010*/  SHF.R.U32.HI R100, RZ, 0x18, R100 ;  /* 0x00000018ff647819 */ /* 0x000fe20000011664 */
[----:B------:R-:W-:Y:S01]  /*4020*/  @!P3 HADD2 R65, -R106.H0_H0, -RZ.H0_H0 ;  /* 0xa00000ff6a41b230 */ /* 0x000fe20000000900 */
[----:B------:R-:W-:Y:S01]  /*4030*/  PRMT R107, R106, 0x7632, R107 ;  /* 0x000076326a6b7816 */ /* 0x000fe2000000006b */
[----:B------:R-:W-:Y:S01]  /*4040*/  MUFU.EX2 R148, R148 ;  /* 0x0000009400947308 */ /* 0x000fe20000000800 */
[----:B------:R-:W-:-:S02]  /*4050*/  ISETP.GE.U32.AND P2, PT, R163, R100, PT ;  /* 0x00000064a300720c */ /* 0x000fc40003f46070 */
[--C-:B------:R-:W-:Y:S01]  /*4060*/  SHF.R.U32.HI R100, RZ, 0x18, R97.reuse ;  /* 0x00000018ff647819 */ /* 0x100fe20000011661 */
[----:B------:R-:W-:Y:S01]  /*4070*/  @!P4 HADD2 R64, -R107.H0_H0, -RZ.H0_H0 ;  /* 0xa00000ff6b40c230 */ /* 0x000fe20000000900 */
[C-C-:B------:R-:W-:Y:S02]  /*4080*/  LOP3.LUT R10, R155.reuse, UR8, R108.reuse, 0x96, !PT ;  /* 0x000000089b0a7c12 */ /* 0x140fe4000f8e966c */
[----:B------:R-:W-:Y:S01]  /*4090*/  LOP3.LUT R4, R155, UR8, R108, 0x96, !PT ;  /* 0x000000089b047c12 */ /* 0x000fe2000f8e966c */
[----:B------:R-:W-:Y:S01]  /*40a0*/  IMAD.WIDE.U32 R108, R6, -0x326172a9, RZ ;  /* 0xcd9e8d57066c7825 */ /* 0x000fe200078e00ff */
[----:B------:R-:W-:Y:S02]  /*40b0*/  SHF.R.U32.HI R97, RZ, 0x10, R97 ;  /* 0x00000010ff617819 */ /* 0x000fe40000011661 */
[----:B------:R-:W-:Y:S02]  /*40c0*/  PRMT R8, R106, 0x5410, R107 ;  /* 0x000054106a087816 */ /* 0x000fe4000000006b */
[----:B------:R-:W-:Y:S01]  /*40d0*/  @!P3 PRMT R106, R65, 0x5410, RZ ;  /* 0x00005410416ab816 */ /* 0x000fe200000000ff */
[----:B------:R-:W-:Y:S01]  /*40e0*/  @!P2 HADD2 R49, -R29.H0_H0, -RZ.H0_H0 ;  /* 0xa00000ff1d31a230 */ /* 0x000fe20000000900 */
[----:B------:R-:W-:-:S02]  /*40f0*/  ISETP.GE.U32.AND P3, PT, R163, R100, PT ;  /* 0x00000064a300720c */ /* 0x000fc40003f66070 */
[----:B------:R-:W-:Y:S02]  /*4100*/  LOP3.LUT R100, R97, 0xff, RZ, 0xc0, !PT ;  /* 0x000000ff61647812 */ /* 0x000fe400078ec0ff */
[----:B------:R-:W-:Y:S02]  /*4110*/  LOP3.LUT R154, R109, UR17, R154, 0x96, !PT ;  /* 0x000000116d9a7c12 */ /* 0x000fe4000f8e969a */
[----:B------:R-:W-:Y:S02]  /*4120*/  LOP3.LUT R158, R108, 0xffff, RZ, 0xc0, !PT ;  /* 0x0000ffff6c9e7812 */ /* 0x000fe400078ec0ff */
[----:B------:R-:W-:Y:S02]  /*4130*/  @!P4 PRMT R107, R64, 0x5410, RZ ;  /* 0x00005410406bc816 */ /* 0x000fe400000000ff */
[----:B----4-:R-:W-:Y:S02]  /*4140*/  F2FP.PACK_AB R109, R114, R115 ;  /* 0x00000073726d723e */ /* 0x010fe400000000ff */
[----:B------:R-:W-:-:S02]  /*4150*/  ISETP.GE.U32.AND P4, PT, R163, R100, PT ;  /* 0x00000064a300720c */ /* 0x000fc40003f86070 */
[----:B------:R-:W-:Y:S02]  /*4160*/  LOP3.LUT R153, R108, 0xff, RZ, 0xc0, !PT ;  /* 0x000000ff6c997812 */ /* 0x000fe400078ec0ff */
[--C-:B------:R-:W-:Y:S02]  /*4170*/  SHF.R.U32.HI R6, RZ, 0x10, R108.reuse ;  /* 0x00000010ff067819 */ /* 0x100fe4000001166c */
[--C-:B------:R-:W-:Y:S02]  /*4180*/  SHF.R.U32.HI R155, RZ, 0x18, R108.reuse ;  /* 0x00000018ff9b7819 */ /* 0x100fe4000001166c */
[----:B------:R-:W-:Y:S02]  /*4190*/  PRMT R108, R109, 0x7632, R108 ;  /* 0x000076326d6c7816 */ /* 0x000fe4000000006c */
[----:B------:R-:W-:Y:S02]  /*41a0*/  LOP3.LUT R64, R9, 0xff, RZ, 0xc0, !PT ;  /* 0x000000ff09407812 */ /* 0x000fe400078ec0ff */
[----:B------:R-:W-:Y:S01]  /*41b0*/  SHF.R.U32.HI R11, RZ, 0x8, R11 ;  /* 0x00000008ff0b7819 */ /* 0x000fe2000001160b */
[----:B------:R-:W-:Y:S01]  /*41c0*/  @!P3 HADD2 R63, -R108.H0_H0, -RZ.H0_H0 ;  /* 0xa00000ff6c3fb230 */ /* 0x000fe20000000900 */
[----:B------:R-:W-:Y:S01]  /*41d0*/  PRMT R9, R109, 0x5410, R108 ;  /* 0x000054106d097816 */ /* 0x000fe2000000006c */
[----:B------:R-:W-:Y:S01]  /*41e0*/  @!P4 HADD2 R62, -R109.H0_H0, -RZ.H0_H0 ;  /* 0xa00000ff6d3ec230 */ /* 0x000fe20000000900 */
[----:B---3--:R-:W-:-:S02]  /*41f0*/  F2FP.PACK_AB R102, R124, R125 ;  /* 0x0000007d7c66723e */ /* 0x008fc400000000ff */
[----:B------:R-:W-:Y:S02]  /*4200*/  @!P3 PRMT R108, R63, 0x5410, RZ ;  /* 0x000054103f6cb816 */ /* 0x000fe400000000ff */
[----:B------:R-:W-:Y:S01]  /*4210*/  ISETP.GE.U32.AND P3, PT, R163, R64, PT ;  /* 0x00000040a300720c */ /* 0x000fe20003f66070 */
[----:B------:R-:W-:Y:S01]  /*4220*/  @!P1 HADD2 R61, -R102.H0_H0, -RZ.H0_H0 ;  /* 0xa00000ff663d9230 */ /* 0x000fe20000000900 */
[----:B------:R-:W-:Y:S02]  /*4230*/  LOP3.LUT R64, R11, 0xffff, RZ, 0xc0, !PT ;  /* 0x0000ffff0b407812 */ /* 0x000fe400078ec0ff */
[----:B------:R-:W-:Y:S01]  /*4240*/  @!P4 PRMT R109, R62, 0x5410, RZ ;  /* 0x000054103e6dc816 */ /* 0x000fe200000000ff */
[----:B------:R-:W-:Y:S01]  /*4250*/  IMAD.WIDE.U32 R62, R10, -0x2daee0ad, RZ ;  /* 0xd2511f530a3e7825 */ /* 0x000fe200078e00ff */
[----:B------:R-:W-:Y:S02]  /*4260*/  ISETP.GE.U32.AND P4, PT, R163, R64, PT ;  /* 0x00000040a300720c */ /* 0x000fe40003f86070 */
[----:B------:R-:W-:-:S02]  /*4270*/  PRMT R103, R102, 0x7632, R103 ;  /* 0x0000763266677816 */ /* 0x000fc40000000067 */
[----:B------:R-:W-:Y:S02]  /*4280*/  LOP3.LUT R64, R63, UR18, R104, 0x96, !PT ;  /* 0x000000123f407c12 */ /* 0x000fe4000f8e9668 */
[----:B------:R-:W-:Y:S02]  /*4290*/  PRMT R10, R102, 0x5410, R103 ;  /* 0x00005410660a7816 */ /* 0x000fe40000000067 */
[----:B-1----:R-:W-:Y:S02]  /*42a0*/  F2FP.PACK_AB R105, R112, R113 ;  /* 0x000000717069723e */ /* 0x002fe400000000ff */
[----:B------:R-:W-:Y:S02]  /*42b0*/  SHF.R.U32.HI R100, RZ, 0x10, R64 ;  /* 0x00000010ff647819 */ /* 0x000fe40000011640 */
[C---:B------:R-:W-:Y:S01]  /*42c0*/  PRMT R104, R105.reuse, 0x7632, R104 ;  /* 0x0000763269687816 */ /* 0x040fe20000000068 */
[----:B------:R-:W-:Y:S01]  /*42d0*/  @!P4 HADD2 R60, -R103.H0_H0, -RZ.H0_H0 ;  /* 0xa00000ff673cc230 */ /* 0x000fe20000000900 */
[----:B-----5:R-:W-:Y:S01]  /*42e0*/  F2FP.PACK_AB R99, R120, R121 ;  /* 0x000000797863723e */ /* 0x020fe200000000ff */
[----:B------:R-:W-:Y:S01]  /*42f0*/  @!P3 HADD2 R58, -R105.H0_H0, -RZ.H0_H0 ;  /* 0xa00000ff693ab230 */ /* 0x000fe20000000900 */
[----:B------:R-:W-:Y:S01]  /*4300*/  PRMT R11, R105, 0x5410, R104 ;  /* 0x00005410690b7816 */ /* 0x000fe20000000068 */
[----:B------:R-:W-:Y:S01]  /*4310*/  @!P0 HADD2 R59, -R104.H0_H0, -RZ.H0_H0 ;  /* 0xa00000ff683b8230 */ /* 0x000fe20000000900 */
[----:B------:R-:W-:-:S02]  /*4320*/  @!P4 PRMT R103, R60, 0x5410, RZ ;  /* 0x000054103c67c816 */ /* 0x000fc400000000ff */
[----:B------:R-:W-:Y:S02]  /*4330*/  LOP3.LUT R60, R64, 0xff, RZ, 0xc0, !PT ;  /* 0x000000ff403c7812 */ /* 0x000fe400078ec0ff */
[----:B------:R-:W-:Y:S02]  /*4340*/  @!P3 PRMT R105, R58, 0x5410, RZ ;  /* 0x000054103a69b816 */ /* 0x000fe400000000ff */
[----:B------:R-:W-:Y:S02]  /*4350*/  ISETP.GE.U32.AND P4, PT, R163, R60, PT ;  /* 0x0000003ca300720c */ /* 0x000fe40003f86070 */
[----:B------:R-:W-:Y:S02]  /*4360*/  SHF.R.U32.HI R60, RZ, 0x18, R64 ;  /* 0x00000018ff3c7819 */ /* 0x000fe40000011640 */
[----:B------:R-:W-:Y:S02]  /*4370*/  LOP3.LUT R64, R64, 0xffff, RZ, 0xc0, !PT ;  /* 0x0000ffff40407812 */ /* 0x000fe400078ec0ff */
[----:B------:R-:W-:-:S02]  /*4380*/  @!P0 PRMT R104, R59, 0x5410, RZ ;  /* 0x000054103b688816 */ /* 0x000fc400000000ff */
[----:B------:R-:W-:Y:S01]  /*4390*/  SHF.R.U32.HI R58, RZ, 0x8, R64 ;  /* 0x00000008ff3a7819 */ /* 0x000fe20000011640 */
[----:B------:R-:W-:Y:S01]  /*43a0*/  FADD.FTZ R64, R144, R145 ;  /* 0x0000009190407221 */ /* 0x000fe20000010000 */
[----:B------:R-:W-:Y:S01]  /*43b0*/  LOP3.LUT R100, R100, 0xff, RZ, 0xc0, !PT ;  /* 0x000000ff64647812 */ /* 0x000fe200078ec0ff */
[----:B------:R-:W-:Y:S01]  /*43c0*/  FFMA.FTZ R145, R18, c[0x0][0x23c], -R143 ;  /* 0x00008f0012917a23 */ /* 0x000fe2000001088f */
[----:B------:R-:W-:Y:S01]  /*43d0*/  LOP3.LUT R58, R58, 0xffff, RZ, 0xc0, !PT ;  /* 0x0000ffff3a3a7812 */ /* 0x000fe200078ec0ff */
[----:B------:R-:W-:Y:S01]  /*43e0*/  @!P4 HADD2 R57, -R99.H0_H0, -RZ.H0_H0 ;  /* 0xa00000ff6339c230 */ /* 0x000fe20000000900 */
[----:B------:R-:W-:Y:S01]  /*43f0*/  ISETP.GE.U32.AND P0, PT, R163, R60, PT ;  /* 0x0000003ca300720c */ /* 0x000fe20003f06070 */
[----:B------:R-:W-:Y:S01]  /*4400*/  FADD.FTZ R64, R67, R64 ;  /* 0x0000004043407221 */ /* 0x000fe20000010000 */
[----:B------:R-:W-:Y:S02]  /*4410*/  ISETP.GE.U32.AND P3, PT, R163, R58, PT ;  /* 0x0000003aa300720c */ /* 0x000fe40003f66070 */
[----:B------:R-:W-:Y:S01]  /*4420*/  PRMT R97, R99, 0x7632, R97 ;  /* 0x0000763263617816 */ /* 0x000fe20000000061 */
[----:B------:R-:W-:Y:S01]  /*4430*/  FADD.FTZ R147, R147, R64 ;  /* 0x0000004093937221 */ /* 0x000fe20000010000 */
[----:B------:R-:W-:-:S02]  /*4440*/  @!P1 PRMT R102, R61, 0x5410, RZ ;  /* 0x000054103d669816 */ /* 0x000fc400000000ff */
[----:B------:R-:W-:Y:S01]  /*4450*/  ISETP.GE.U32.AND P1, PT, R163, R100, PT ;  /* 0x00000064a300720c */ /* 0x000fe20003f26070 */
[----:B------:R-:W-:Y:S01]  /*4460*/  FADD.FTZ R32, R32, R147 ;  /* 0x0000009320207221 */ /* 0x000fe20000010000 */
[----:B------:R-:W-:Y:S02]  /*4470*/  F2FP.PACK_AB R101, R110, R111 ;  /* 0x0000006f6e65723e */ /* 0x000fe400000000ff */
[----:B------:R-:W-:Y:S01]  /*4480*/  LOP3.LUT R58, R152, 0xff, RZ, 0xc0, !PT ;  /* 0x000000ff983a7812 */ /* 0x000fe200078ec0ff */
[----:B------:R-:W-:Y:S01]  /*4490*/  FADD.FTZ R31, R31, R32 ;  /* 0x000000201f1f7221 */ /* 0x000fe20000010000 */
[----:B------:R-:W-:Y:S01]  /*44a0*/  PRMT R151, R99, 0x5410, R97 ;  /* 0x0000541063977816 */ /* 0x000fe20000000061 */
[----:B------:R-:W-:Y:S01]  /*44b0*/  @!P3 HADD2 R55, -R97.H0_H0, -RZ.H0_H0 ;  /* 0xa00000ff6137b230 */ /* 0x000fe20000000900 */
[----:B------:R-:W-:Y:S01]  /*44c0*/  PRMT R100, R101, 0x7632, R100 ;  /* 0x0000763265647816 */ /* 0x000fe20000000064 */
[----:B------:R-:W-:Y:S01]  /*44d0*/  FADD.FTZ R98, R98, R31 ;  /* 0x0000001f62627221 */ /* 0x000fe20000010000 */
[----:B------:R-:W-:-:S02]  /*44e0*/  @!P4 PRMT R99, R57, 0x5410, RZ ;  /* 0x000054103963c816 */ /* 0x000fc400000000ff */
[----:B------:R-:W-:Y:S01]  /*44f0*/  ISETP.GE.U32.AND P4, PT, R163, R58, PT ;  /* 0x0000003aa300720c */ /* 0x000fe20003f86070 */
[----:B------:R-:W-:Y:S01]  /*4500*/  @!P0 HADD2 R54, -R100.H0_H0, -RZ.H0_H0 ;  /* 0xa00000ff64368230 */ /* 0x000fe20000000900 */
[----:B------:R-:W-:Y:S01]  /*4510*/  @!P3 PRMT R97, R55, 0x5410, RZ ;  /* 0x000054103761b816 */ /* 0x000fe200000000ff */
[----:B------:R-:W-:Y:S01]  /*4520*/  @!P1 HADD2 R45, -R101.H0_H0, -RZ.H0_H0 ;  /* 0xa00000ff652d9230 */ /* 0x000fe20000000900 */
[----:B------:R-:W-:Y:S01]  /*4530*/  SHF.R.U32.HI R58, RZ, 0x18, R152 ;  /* 0x00000018ff3a7819 */ /* 0x000fe20000011698 */
[----:B------:R-:W-:Y:S01]  /*4540*/  FADD.FTZ R115, R115, R98 ;  /* 0x0000006273737221 */ /* 0x000fe20000010000 */
[----:B------:R-:W-:Y:S02]  /*4550*/  LOP3.LUT R55, R152, 0xffff, RZ, 0xc0, !PT ;  /* 0x0000ffff98377812 */ /* 0x000fe400078ec0ff */
[----:B------:R-:W-:Y:S01]  /*4560*/  ISETP.GE.U32.AND P3, PT, R163, R58, PT ;  /* 0x0000003aa300720c */ /* 0x000fe20003f66070 */
[----:B------:R-:W-:Y:S01]  /*4570*/  FADD.FTZ R114, R114, R115 ;  /* 0x0000007372727221 */ /* 0x000fe20000010000 */
[----:B------:R-:W-:-:S02]  /*4580*/  SHF.R.U32.HI R55, RZ, 0x8, R55 ;  /* 0x00000008ff377819 */ /* 0x000fc40000011637 */
[----:B------:R-:W-:Y:S01]  /*4590*/  SHF.R.U32.HI R58, RZ, 0x10, R152 ;  /* 0x00000010ff3a7819 */ /* 0x000fe20000011698 */
[----:B------:R-:W-:Y:S01]  /*45a0*/  @!P4 HADD2 R47, -R22.H0_H0, -RZ.H0_H0 ;  /* 0xa00000ff162fc230 */ /* 0x000fe20000000900 */
[----:B------:R-:W-:Y:S01]  /*45b0*/  PRMT R152, R101, 0x5410, R100 ;  /* 0x0000541065987816 */ /* 0x000fe20000000064 */
[----:B------:R-:W-:Y:S01]  /*45c0*/  FADD.FTZ R113, R113, R114 ;  /* 0x0000007271717221 */ /* 0x000fe20000010000 */
[----:B------:R-:W-:Y:S02]  /*45d0*/  @!P0 PRMT R100, R54, 0x5410, RZ ;  /* 0x0000541036648816 */ /* 0x000fe400000000ff */
[----:B------:R-:W-:Y:S01]  /*45e0*/  LOP3.LUT R54, R55, 0xffff, RZ, 0xc0, !PT ;  /* 0x0000ffff37367812 */ /* 0x000fe200078ec0ff */
[----:B------:R-:W-:Y:S01]  /*45f0*/  FADD.FTZ R112, R112, R113 ;  /* 0x0000007170707221 */ /* 0x000fe20000010000 */
[----:B------:R-:W-:Y:S01]  /*4600*/  @!P1 PRMT R101, R45, 0x5410, RZ ;  /* 0x000054102d659816 */ /* 0x000fe200000000ff */
[----:B------:R-:W-:Y:S01]  /*4610*/  @!P3 HADD2 R46, -R23.H0_H0, -RZ.H0_H0 ;  /* 0xa00000ff172eb230 */ /* 0x000fe20000000900 */
[----:B------:R-:W-:Y:S01]  /*4620*/  LOP3.LUT R58, R58, 0xff, RZ, 0xc0, !PT ;  /* 0x000000ff3a3a7812 */ /* 0x000fe200078ec0ff */
[----:B------:R-:W-:Y:S01]  /*4630*/  FADD.FTZ R111, R111, R112 ;  /* 0x000000706f6f7221 */ /* 0x000fe20000010000 */
[----:B------:R-:W-:-:S02]  /*4640*/  ISETP.GE.U32.AND P1, PT, R163, R54, PT ;  /* 0x00000036a300720c */ /* 0x000fc40003f26070 */
[----:B------:R-:W-:Y:S01]  /*4650*/  SHF.R.U32.HI R54, RZ, 0x10, R5 ;  /* 0x00000010ff367819 */ /* 0x000fe20000011605 */
[----:B------:R-:W-:Y:S01]  /*4660*/  FADD.FTZ R111, R110, R111 ;  /* 0x0000006f6e6f7221 */ /* 0x000fe20000010000 */
[----:B------:R-:W-:Y:S02]  /*4670*/  ISETP.GE.U32.AND P0, PT, R163, R58, PT ;  /* 0x0000003aa300720c */ /* 0x000fe40003f06070 */
[----:B------:R-:W-:Y:S02]  /*4680*/  LOP3.LUT R54, R54, 0xff, RZ, 0xc0, !PT ;  /* 0x000000ff36367812 */ /* 0x000fe400078ec0ff */
[----:B------:R-:W-:Y:S02]  /*4690*/  @!P4 PRMT R22, R47, 0x5410, RZ ;  /* 0x000054102f16c816 */ /* 0x000fe400000000ff */
[----:B------:R-:W-:Y:S02]  /*46a0*/  ISETP.GE.U32.AND P4, PT, R163, R54, PT ;  /* 0x00000036a300720c */ /* 0x000fe40003f86070 */
[----:B------:R-:W-:Y:S01]  /*46b0*/  LOP3.LUT R54, R5, 0xffff, RZ, 0xc0, !PT ;  /* 0x0000ffff05367812 */ /* 0x000fe200078ec0ff */
[----:B------:R-:W-:Y:S01]  /*46c0*/  @!P1 HADD2 R44, -R21.H0_H0, -RZ.H0_H0 ;  /* 0xa00000ff152c9230 */ /* 0x000fe20000000900 */
[----:B------:R-:W-:-:S02]  /*46d0*/  @!P3 PRMT R23, R46, 0x5410, RZ ;  /* 0x000054102e17b816 */ /* 0x000fc400000000ff */
[----:B------:R-:W-:Y:S01]  /*46e0*/  SHF.R.U32.HI R54, RZ, 0x8, R54 ;  /* 0x00000008ff367819 */ /* 0x000fe20000011636 */
[----:B------:R-:W-:Y:S01]  /*46f0*/  @!P0 HADD2 R43, -R24.H0_H0, -RZ.H0_H0 ;  /* 0xa00000ff182b8230 */ /* 0x000fe20000000900 */
[----:B------:R-:W-:Y:S02]  /*4700*/  @!P1 PRMT R21, R44, 0x5410, RZ ;  /* 0x000054102c159816 */ /* 0x000fe400000000ff */
[----:B------:R-:W-:Y:S02]  /*4710*/  LOP3.LUT R54, R54, 0xffff, RZ, 0xc0, !PT ;  /* 0x0000ffff36367812 */ /* 0x000fe400078ec0ff */
[----:B------:R-:W-:Y:S01]  /*4720*/  LOP3.LUT R44, R5, 0xff, RZ, 0xc0, !PT ;  /* 0x000000ff052c7812 */ /* 0x000fe200078ec0ff */
[----:B------:R-:W-:Y:S01]  /*4730*/  @!P4 HADD2 R40, -R35.H0_H0, -RZ.H0_H0 ;  /* 0xa00000ff2328c230 */ /* 0x000fe20000000900 */
[----:B------:R-:W-:Y:S02]  /*4740*/  @!P0 PRMT R24, R43, 0x5410, RZ ;  /* 0x000054102b188816 */ /* 0x000fe400000000ff */
[----:B------:R-:W-:-:S02]  /*4750*/  ISETP.GE.U32.AND P1, PT, R163, R54, PT ;  /* 0x00000036a300720c */ /* 0x000fc40003f26070 */
[----:B------:R-:W-:Y:S02]  /*4760*/  ISETP.GE.U32.AND P0, PT, R163, R44, PT ;  /* 0x0000002ca300720c */ /* 0x000fe40003f06070 */
[----:B------:R-:W-:Y:S02]  /*4770*/  LOP3.LUT R44, R156, 0xff, RZ, 0xc0, !PT ;  /* 0x000000ff9c2c7812 */ /* 0x000fe400078ec0ff */
[----:B------:R-:W-:Y:S02]  /*4780*/  LOP3.LUT R46, R159, 0xff, RZ, 0xc0, !PT ;  /* 0x000000ff9f2e7812 */ /* 0x000fe400078ec0ff */
[----:B------:R-:W-:Y:S01]  /*4790*/  SHF.R.U32.HI R58, RZ, 0x18, R5 ;  /* 0x00000018ff3a7819 */ /* 0x000fe20000011605 */
[----:B------:R-:W-:Y:S01]  /*47a0*/  IMAD.WIDE.U32 R4, R4, -0x2daee0ad, RZ ;  /* 0xd2511f5304047825 */ /* 0x000fe200078e00ff */
[----:B------:R-:W-:Y:S02]  /*47b0*/  SHF.R.U32.HI R7, RZ, 0x8, R7 ;  /* 0x00000008ff077819 */ /* 0x000fe40000011607 */
[----:B------:R-:W-:Y:S01]  /*47c0*/  LOP3.LUT R6, R6, 0xff, RZ, 0xc0, !PT ;  /* 0x000000ff06067812 */ /* 0x000fe200078ec0ff */
[----:B------:R-:W-:Y:S01]  /*47d0*/  @!P1 HADD2 R41, -R89.H0_H0, -RZ.H0_H0 ;  /* 0xa00000ff59299230 */ /* 0x000fe20000000900 */
[----:B------:R-:W-:Y:S01]  /*47e0*/  ISETP.GE.U32.AND P3, PT, R163, R58, PT ;  /* 0x0000003aa300720c */ /* 0x000fe20003f66070 */
[----:B------:R-:W-:Y:S01]  /*47f0*/  @!P0 HADD2 R42, -R88.H0_H0, -RZ.H0_H0 ;  /* 0xa00000ff582a8230 */ /* 0x000fe20000000900 */
[----:B------:R-:W-:-:S02]  /*4800*/  LOP3.LUT R54, R156, 0xffff, RZ, 0xc0, !PT ;  /* 0x0000ffff9c367812 */ /* 0x000fc400078ec0ff */
[----:B------:R-:W-:Y:S02]  /*4810*/  @!P1 PRMT R89, R41, 0x5410, RZ ;  /* 0x0000541029599816 */ /* 0x000fe400000000ff */
[----:B------:R-:W-:Y:S02]  /*4820*/  @!P0 PRMT R88, R42, 0x5410, RZ ;  /* 0x000054102a588816 */ /* 0x000fe400000000ff */
[C---:B------:R-:W-:Y:S02]  /*4830*/  ISETP.GE.U32.AND P0, PT, R163.reuse, R46, PT ;  /* 0x0000002ea300720c */ /* 0x040fe40003f06070 */
[----:B------:R-:W-:Y:S02]  /*4840*/  ISETP.GE.U32.AND P1, PT, R163, R44, PT ;  /* 0x0000002ca300720c */ /* 0x000fe40003f26070 */
[----:B------:R-:W1:Y:S01]  /*4850*/  LDSM.16.MT88.4 R44, [R116+0x7000] ;  /* 0x00700000742c783b */ /* 0x000e620000004200 */
[----:B------:R-:W-:Y:S01]  /*4860*/  @!P4 PRMT R35, R40, 0x5410, RZ ;  /* 0x000054102823c816 */ /* 0x000fe200000000ff */
[----:B------:R-:W-:Y:S01]  /*4870*/  @!P3 HADD2 R53, -R34.H0_H0, -RZ.H0_H0 ;  /* 0xa00000ff2235b230 */ /* 0x000fe20000000900 */
[----:B------:R-:W-:-:S02]  /*4880*/  LOP3.LUT R40, R7, 0xffff, RZ, 0xc0, !PT ;  /* 0x0000ffff07287812 */ /* 0x000fc400078ec0ff */
[----:B------:R-:W-:Y:S02]  /*4890*/  PRMT R155, R6, 0x5410, R155 ;  /* 0x00005410069b7816 */ /* 0x000fe4000000009b */
[----:B------:R-:W-:Y:S02]  /*48a0*/  LOP3.LUT R160, R5, UR18, R160, 0x96, !PT ;  /* 0x0000001205a07c12 */ /* 0x000fe4000f8e96a0 */
[C---:B------:R-:W-:Y:S01]  /*48b0*/  LOP3.LUT R59, R4.reuse, 0xffff, RZ, 0xc0, !PT ;  /* 0x0000ffff043b7812 */ /* 0x040fe200078ec0ff */
[----:B------:R-:W-:Y:S01]  /*48c0*/  @!P0 HADD2 R50, -R30.H0_H0, -RZ.H0_H0 ;  /* 0xa00000ff1e328230 */ /* 0x000fe20000000900 */
[----:B------:R-:W-:Y:S01]  /*48d0*/  LOP3.LUT R159, R4, 0xff, RZ, 0xc0, !PT ;  /* 0x000000ff049f7812 */ /* 0x000fe200078ec0ff */
[----:B------:R-:W-:Y:S01]  /*48e0*/  @!P1 HADD2 R48, -R26.H0_H0, -RZ.H0_H0 ;  /* 0xa00000ff1a309230 */ /* 0x000fe20000000900 */
[--C-:B------:R-:W-:Y:S02]  /*48f0*/  SHF.R.U32.HI R61, RZ, 0x10, R4.reuse ;  /* 0x00000010ff3d7819 */ /* 0x100fe40000011604 */
[----:B------:R-:W-:-:S02]  /*4900*/  SHF.R.U32.HI R157, RZ, 0x18, R4 ;  /* 0x00000018ff9d7819 */ /* 0x000fc40000011604 */
[----:B------:R-:W2:Y:S01]  /*4910*/  LDSM.16.MT88.4 R4, [R116+0x7400] ;  /* 0x007400007404783b */ /* 0x000ea20000004200 */
[----:B------:R-:W-:Y:S02]  /*4920*/  @!P3 PRMT R34, R53, 0x5410, RZ ;  /* 0x000054103522b816 */ /* 0x000fe400000000ff */
[----:B------:R-:W-:Y:S02]  /*4930*/  ISETP.GE.U32.AND P3, PT, R163, R40, PT ;  /* 0x00000028a300720c */ /* 0x000fe40003f66070 */
[----:B------:R-:W-:Y:S02]  /*4940*/  SHF.R.U32.HI R55, RZ, 0x10, R156 ;  /* 0x00000010ff377819 */ /* 0x000fe4000001169c */
[----:B------:R-:W-:Y:S02]  /*4950*/  @!P6 PRMT R96, R52, 0x5410, RZ ;  /* 0x000054103460e816 */ /* 0x000fe400000000ff */
[----:B------:R-:W-:Y:S02]  /*4960*/  SHF.R.U32.HI R65, RZ, 0x18, R154 ;  /* 0x00000018ff417819 */ /* 0x000fe4000001169a */
[----:B------:R-:W-:-:S02]  /*4970*/  LOP3.LUT R161, R154, 0xff, RZ, 0xc0, !PT ;  /* 0x000000ff9aa17812 */ /* 0x000fc400078ec0ff */
[----:B------:R-:W-:Y:S02]  /*4980*/  @!P2 PRMT R29, R49, 0x5410, RZ ;  /* 0x00005410311da816 */ /* 0x000fe400000000ff */
[----:B------:R-:W-:Y:S01]  /*4990*/  @!P0 PRMT R30, R50, 0x5410, RZ ;  /* 0x00005410321e8816 */ /* 0x000fe200000000ff */
[----:B------:R-:W-:Y:S01]  /*49a0*/  @!P3 HADD2 R51, -R95.H0_H0, -RZ.H0_H0 ;  /* 0xa00000ff5f33b230 */ /* 0x000fe20000000900 */
[----:B------:R-:W-:Y:S02]  /*49b0*/  @!P1 PRMT R26, R48, 0x5410, RZ ;  /* 0x00005410301a9816 */ /* 0x000fe400000000ff */
[C---:B------:R-:W-:Y:S02]  /*49c0*/  LOP3.LUT R60, R62.reuse, 0xff, RZ, 0xc0, !PT ;  /* 0x000000ff3e3c7812 */ /* 0x040fe400078ec0ff */
[----:B------:R-:W-:Y:S01]  /*49d0*/  @!P3 PRMT R95, R51, 0x5410, RZ ;  /* 0x00005410335fb816 */ /* 0x000fe200000000ff */
[----:B-1----:R-:W-:Y:S01]  /*49e0*/  HMMA.16816.F32 R40, R68, R44, RZ ;  /* 0x0000002c4428723c */ /* 0x002fe200000018ff */
[----:B------:R-:W-:-:S02]  /*49f0*/  LOP3.LUT R57, R62, 0xffff, RZ, 0xc0, !PT ;  /* 0x0000ffff3e397812 */ /* 0x000fc400078ec0ff */
[--C-:B------:R-:W-:Y:S02]  /*4a00*/  SHF.R.U32.HI R58, RZ, 0x10, R62.reuse ;  /* 0x00000010ff3a7819 */ /* 0x100fe4000001163e */
[----:B------:R-:W-:Y:S02]  /*4a10*/  SHF.R.U32.HI R62, RZ, 0x18, R62 ;  /* 0x00000018ff3e7819 */ /* 0x000fe4000001163e */
[C---:B------:R-:W-:Y:S01]  /*4a20*/  ISETP.GE.U32.AND P3, PT, R163.reuse, R60, PT ;  /* 0x0000003ca300720c */ /* 0x040fe20003f66070 */
[----:B------:R-:W-:Y:S01]  /*4a30*/  HMMA.16816.F32 R44, R68, R46, RZ ;  /* 0x0000002e442c723c */ /* 0x000fe200000018ff */
[----:B------:R-:W-:Y:S02]  /*4a40*/  ISETP.GE.U32.AND P0, PT, R163, R62, PT ;  /* 0x0000003ea300720c */ /* 0x000fe40003f06070 */
[----:B------:R-:W-:Y:S02]  /*4a50*/  SHF.R.U32.HI R57, RZ, 0x8, R57 ;  /* 0x00000008ff397819 */ /* 0x000fe40000011639 */
[----:B------:R-:W-:-:S02]  /*4a60*/  SHF.R.U32.HI R179, RZ, 0x18, R160 ;  /* 0x00000018ffb37819 */ /* 0x000fc400000116a0 */
[----:B------:R-:W-:Y:S02]  /*4a70*/  LOP3.LUT R181, R160, 0xff, RZ, 0xc0, !PT ;  /* 0x000000ffa0b57812 */ /* 0x000fe400078ec0ff */
[----:B------:R-:W-:Y:S02]  /*4a80*/  LOP3.LUT R58, R58, 0xff, RZ, 0xc0, !PT ;  /* 0x000000ff3a3a7812 */ /* 0x000fe400078ec0ff */
[----:B------:R-:W-:Y:S02]  /*4a90*/  SHF.R.U32.HI R156, RZ, 0x18, R156 ;  /* 0x00000018ff9c7819 */ /* 0x000fe4000001169c */
[C---:B------:R-:W-:Y:S02]  /*4aa0*/  ISETP.GE.U32.AND P1, PT, R163.reuse, R58, PT ;  /* 0x0000003aa300720c */ /* 0x040fe40003f26070 */
[----:B------:R-:W-:Y:S01]  /*4ab0*/  ISETP.GE.U32.AND P4, PT, R163, R156, PT ;  /* 0x0000009ca300720c */ /* 0x000fe20003f86070 */
[----:B--2---:R-:W-:Y:S01]  /*4ac0*/  HMMA.16816.F32 R40, R12, R4, R40 ;  /* 0x000000040c28723c */ /* 0x004fe20000001828 */
[----:B------:R-:W-:-:S04]  /*4ad0*/  SHF.R.U32.HI R158, RZ, 0x8, R158 ;  /* 0x00000008ff9e7819 */ /* 0x000fc8000001169e */
[----:B------:R-:W-:Y:S02]  /*4ae0*/  PRMT R153, R153, 0x5410, R158 ;  /* 0x0000541099997816 */ /* 0x000fe4000000009e */
[----:B------:R-:W-:Y:S01]  /*4af0*/  LOP3.LUT R4, R55, 0xff, RZ, 0xc0, !PT ;  /* 0x000000ff37047812 */ /* 0x000fe200078ec0ff */
[----:B------:R-:W-:Y:S01]  /*4b00*/  HMMA.16816.F32 R44, R12, R6, R44 ;  /* 0x000000060c2c723c */ /* 0x000fe2000000182c */
[----:B------:R-:W-:Y:S01]  /*4b10*/  SHF.R.U32.HI R5, RZ, 0x10, R154 ;  /* 0x00000010ff057819 */ /* 0x000fe2000001169a */
[----:B------:R-:W-:Y:S01]  /*4b20*/  HSET2.LE.AND R153, R153, R136, PT ;  /* 0x0000008899997233 */ /* 0x000fe20003803000 */
[----:B------:R-:W-:Y:S01]  /*4b30*/  ISETP.GE.U32.AND P6, PT, R163, R4, PT ;  /* 0x00000004a300720c */ /* 0x000fe20003fc6070 */
[----:B------:R-:W-:Y:S01]  /*4b40*/  @!P4 HADD2 R18, -R27.H0_H0, -RZ.H0_H0 ;  /* 0xa00000ff1b12c230 */ /* 0x000fe20000000900 */
[----:B------:R-:W-:Y:S02]  /*4b50*/  LOP3.LUT R4, R154, 0xffff, RZ, 0xc0, !PT ;  /* 0x0000ffff9a047812 */ /* 0x000fe400078ec0ff */
[----:B------:R-:W-:-:S02]  /*4b60*/  LOP3.LUT R10, R153, R10, RZ, 0xc0, !PT ;  /* 0x0000000a990a7212 */ /* 0x000fc400078ec0ff */
[----:B------:R-:W-:Y:S02]  /*4b70*/  SHF.R.U32.HI R6, RZ, 0x8, R4 ;  /* 0x00000008ff067819 */ /* 0x000fe40000011604 */
[----:B------:R-:W-:Y:S02]  /*4b80*/  LOP3.LUT R4, R5, 0xff, RZ, 0xc0, !PT ;  /* 0x000000ff05047812 */ /* 0x000fe400078ec0ff */
[----:B------:R-:W-:Y:S02]  /*4b90*/  PRMT R161, R161, 0x5410, R6 ;  /* 0x00005410a1a17816 */ /* 0x000fe40000000006 */
[----:B------:R-:W-:Y:S01]  /*4ba0*/  PRMT R65, R4, 0x5410, R65 ;  /* 0x0000541004417816 */ /* 0x000fe20000000041 */
[----:B------:R-:W-:Y:S01]  /*4bb0*/  @!P6 HADD2 R19, -R28.H0_H0, -RZ.H0_H0 ;  /* 0xa00000ff1c13e230 */ /* 0x000fe20000000900 */
[----:B------:R-:W-:Y:S01]  /*4bc0*/  SHF.R.U32.HI R4, RZ, 0x8, R54 ;  /* 0x00000008ff047819 */ /* 0x000fe20000011636 */
[----:B------:R-:W-:Y:S01]  /*4bd0*/  HSET2.LE.AND R161, R161, R136, PT ;  /* 0x00000088a1a17233 */ /* 0x000fe20003803000 */
[----:B------:R-:W1:Y:S01]  /*4be0*/  LDSM.16.MT88.4 R52, [R86+0x7000] ;  /* 0x007000005634783b */ /* 0x000e620000004200 */
[----:B------:R-:W-:-:S02]  /*4bf0*/  SHF.R.U32.HI R6, RZ, 0x8, R59 ;  /* 0x00000008ff067819 */ /* 0x000fc4000001163b */
[----:B------:R-:W-:Y:S02]  /*4c00*/  LOP3.LUT R4, R4, 0xffff, RZ, 0xc0, !PT ;  /* 0x0000ffff04047812 */ /* 0x000fe400078ec0ff */
[----:B------:R-:W-:Y:S02]  /*4c10*/  PRMT R159, R159, 0x5410, R6 ;  /* 0x000054109f9f7816 */ /* 0x000fe40000000006 */
[----:B------:R-:W-:Y:S02]  /*4c20*/  ISETP.GE.U32.AND P2, PT, R163, R4, PT ;  /* 0x00000004a300720c */ /* 0x000fe40003f46070 */
[----:B------:R-:W-:Y:S01]  /*4c30*/  LOP3.LUT R4, R61, 0xff, RZ, 0xc0, !PT ;  /* 0x000000ff3d047812 */ /* 0x000fe200078ec0ff */
[----:B------:R-:W-:Y:S01]  /*4c40*/  HSET2.LE.AND R159, R159, R136, PT ;  /* 0x000000889f9f7233 */ /* 0x000fe20003803000 */
[----:B------:R-:W-:Y:S01]  /*4c50*/  LDSM.16.MT88.4 R60, [R116+0x8000] ;  /* 0x00800000743c783b */ /* 0x000fe20000004200 */
[----:B------:R-:W-:Y:S02]  /*4c60*/  @!P4 PRMT R27, R18, 0x5410, RZ ;  /* 0x00005410121bc816 */ /* 0x000fe400000000ff */
[----:B------:R-:W-:-:S02]  /*4c70*/  PRMT R157, R4, 0x5410, R157 ;  /* 0x00005410049d7816 */ /* 0x000fc4000000009d */
[----:B------:R-:W2:Y:S01]  /*4c80*/  LDSM.16.MT88.4 R4, [R86+0x7400] ;  /* 0x007400005604783b */ /* 0x000ea20000004200 */
[----:B------:R-:W-:Y:S02]  /*4c90*/  @!P6 PRMT R28, R19, 0x5410, RZ ;  /* 0x00005410131ce816 */ /* 0x000fe400000000ff */
[----:B------:R-:W-:Y:S01]  /*4ca0*/  LOP3.LUT R8, R161, R8, RZ, 0xc0, !PT ;  /* 0x00000008a1087212 */ /* 0x000fe200078ec0ff */
[----:B------:R-:W-:-:S05]  /*4cb0*/  @!P2 HADD2 R56, -R25.H0_H0, -RZ.H0_H0 ;  /* 0xa00000ff1938a230 */ /* 0x000fca0000000900 */
[----:B------:R-:W-:Y:S01]  /*4cc0*/  @!P2 PRMT R25, R56, 0x5410, RZ ;  /* 0x000054103819a816 */ /* 0x000fe200000000ff */
[C---:B-1----:R-:W-:Y:S08]  /*4cd0*/  HMMA.16816.F32 R48, R68.reuse, R52, RZ ;  /* 0x000000344430723c */ /* 0x042ff000000018ff */
[----:B------:R-:W-:Y:S11]  /*4ce0*/  HMMA.16816.F32 R52, R68, R54, RZ ;  /* 0x000000364434723c */ /* 0x000ff600000018ff */
[----:B------:R-:W-:Y:S05]  /*4cf0*/  @!UPT UIADD3 URZ, URZ, URZ, URZ ;  /* 0x0000003f3f3ff290 */ /* 0x000fea000fffe03f */
[C---:B--2---:R-:W-:Y:S07]  /*4d00*/  HMMA.16816.F32 R48, R12.reuse, R4, R48 ;  /* 0x000000040c30723c */ /* 0x044fee0000001830 */
[----:B------:R-:W-:Y:S01]  /*4d10*/  LOP3.LUT R4, R57, 0xffff, RZ, 0xc0, !PT ;  /* 0x0000ffff39047812 */ /* 0x000fe200078ec0ff */
[----:B------:R-:W-:Y:S01]  /*4d20*/  HMMA.16816.F32 R52, R12, R6, R52 ;  /* 0x000000060c34723c */ /* 0x000fe20000001834 */
[----:B------:R-:W-:Y:S02]  /*4d30*/  SHF.R.U32.HI R5, RZ, 0x10, R160 ;  /* 0x00000010ff057819 */ /* 0x000fe400000116a0 */
[----:B------:R-:W-:-:S02]  /*4d40*/  ISETP.GE.U32.AND P2, PT, R163, R4, PT ;  /* 0x00000004a300720c */ /* 0x000fc40003f46070 */
[----:B------:R-:W-:-:S03]  /*4d50*/  LOP3.LUT R4, R160, 0xffff, RZ, 0xc0, !PT ;  /* 0x0000ffffa0047812 */ /* 0x000fc600078ec0ff */
[C---:B------:R-:W-:Y:S01]  /*4d60*/  HMMA.16816.F32 R56, R68.reuse, R60, RZ ;  /* 0x0000003c4438723c */ /* 0x040fe200000018ff */
[----:B------:R-:W-:Y:S02]  /*4d70*/  SHF.R.U32.HI R6, RZ, 0x8, R4 ;  /* 0x00000008ff067819 */ /* 0x000fe40000011604 */
[----:B------:R-:W-:Y:S02]  /*4d80*/  LOP3.LUT R4, R5, 0xff, RZ, 0xc0, !PT ;  /* 0x000000ff05047812 */ /* 0x000fe400078ec0ff */
[----:B------:R-:W-:Y:S02]  /*4d90*/  PRMT R181, R181, 0x5410, R6 ;  /* 0x00005410b5b57816 */ /* 0x000fe40000000006 */
[----:B------:R-:W-:Y:S01]  /*4da0*/  PRMT R179, R4, 0x5410, R179 ;  /* 0x0000541004b37816 */ /* 0x000fe200000000b3 */
[----:B------:R-:W-:Y:S01]  /*4db0*/  FADD.FTZ R4, R142, R149 ;  /* 0x000000958e047221 */ /* 0x000fe20000010000 */
[----:B------:R-:W-:Y:S01]  /*4dc0*/  HMMA.16816.F32 R60, R68, R62, RZ ;  /* 0x0000003e443c723c */ /* 0x000fe200000018ff */
[----:B------:R-:W-:-:S02]  /*4dd0*/  FFMA.FTZ R142, R16, c[0x0][0x23c], -R143 ;  /* 0x00008f00108e7a23 */ /* 0x000fc4000001088f */
[----:B------:R-:W-:Y:S01]  /*4de0*/  FADD.FTZ R137, R137, R4 ;  /* 0x0000000489897221 */ /* 0x000fe20000010000 */
[----:B------:R-:W-:Y:S01]  /*4df0*/  MUFU.EX2 R143, R145 ;  /* 0x00000091008f7308 */ /* 0x000fe20000000800 */
[----:B------:R-:W1:Y:S01]  /*4e00*/  LDSM.16.MT88.4 R4, [R116+0x8400] ;  /* 0x008400007404783b */ /* 0x000e620000004200 */
[----:B------:R-:W-:Y:S02]  /*4e10*/  FFMA.FTZ R149, R17, c[0x0][0x23c], -R66 ;  /* 0x00008f0011957a23 */ /* 0x000fe40000010842 */
[----:B------:R-:W-:-:S04]  /*4e20*/  FADD.FTZ R146, R146, R137 ;  /* 0x0000008992927221 */ /* 0x000fc80000010000 */
[----:B------:R-:W2:Y:S01]  /*4e30*/  MUFU.EX2 R142, R142 ;  /* 0x0000008e008e7308 */ /* 0x000ea20000000800 */
[----:B------:R-:W-:-:S04]  /*4e40*/  FADD.FTZ R146, R33, R146 ;  /* 0x0000009221927221 */ /* 0x000fc80000010000 */
[----:B------:R-:W-:-:S03]  /*4e50*/  FADD.FTZ R91, R91, R146 ;  /* 0x000000925b5b7221 */ /* 0x000fc60000010000 */
[----:B------:R-:W3:Y:S01]  /*4e60*/  MUFU.EX2 R149, R149 ;  /* 0x0000009500957308 */ /* 0x000ee20000000800 */
[----:B------:R-:W-:-:S04]  /*4e70*/  FADD.FTZ R90, R90, R91 ;  /* 0x0000005b5a5a7221 */ /* 0x000fc80000010000 */
[----:B------:R-:W-:Y:S01]  /*4e80*/  FADD.FTZ R127, R127, R90 ;  /* 0x0000005a7f7f7221 */ /* 0x000fe20000010000 */
[----:B--2---:R-:W-:-:S03]  /*4e90*/  F2FP.PACK_AB R144, R142, R143 ;  /* 0x0000008f8e90723e */ /* 0x004fc600000000ff */
[----:B------:R-:W-:Y:S01]  /*4ea0*/  FADD.FTZ R126, R126, R127 ;  /* 0x0000007f7e7e7221 */ /* 0x000fe20000010000 */
[C---:B------:R-:W-:Y:S01]  /*4eb0*/  PRMT R145, R144.reuse, 0x7632, R145 ;  /* 0x0000763290917816 */ /* 0x040fe20000000091 */
[----:B------:R-:W-:Y:S02]  /*4ec0*/  @!P3 HADD2 R17, -R144.H0_H0, -RZ.H0_H0 ;  /* 0xa00000ff9011b230 */ /* 0x000fe40000000900 */
[----:B------:R-:W-:Y:S01]  /*4ed0*/  FADD.FTZ R125, R125, R126 ;  /* 0x0000007e7d7d7221 */ /* 0x000fe20000010000 */
[----:B------:R-:W-:Y:S01]  /*4ee0*/  PRMT R18, R144, 0x5410, R145 ;  /* 0x0000541090127816 */ /* 0x000fe20000000091 */
[----:B------:R-:W-:Y:S01]  /*4ef0*/  @!P2 HADD2 R16, -R145.H0_H0, -RZ.H0_H0 ;  /* 0xa00000ff9110a230 */ /* 0x000fe20000000900 */
[----:B------:R-:W-:Y:S01]  /*4f00*/  @!P3 PRMT R144, R17, 0x5410, RZ ;  /* 0x000054101190b816 */ /* 0x000fe200000000ff */
[----:B------:R-:W-:-:S03]  /*4f10*/  FADD.FTZ R124, R124, R125 ;  /* 0x0000007d7c7c7221 */ /* 0x000fc60000010000 */
[----:B------:R-:W-:Y:S01]  /*4f20*/  @!P2 PRMT R145, R16, 0x5410, RZ ;  /* 0x000054101091a816 */ /* 0x000fe200000000ff */
[----:B------:R-:W-:Y:S01]  /*4f30*/  FADD.FTZ R121, R121, R124 ;  /* 0x0000007c79797221 */ /* 0x000fe20000010000 */
[----:B-1----:R-:W-:Y:S03]  /*4f40*/  HMMA.16816.F32 R56, R12, R4, R56 ;  /* 0x000000040c38723c */ /* 0x002fe60000001838 */
[----:B------:R-:W-:-:S04]  /*4f50*/  FADD.FTZ R120, R120, R121 ;  /* 0x0000007978787221 */ /* 0x000fc80000010000 */
[----:B------:R-:W-:Y:S01]  /*4f60*/  FADD.FTZ R143, R143, R120 ;  /* 0x000000788f8f7221 */ /* 0x000fe20000010000 */
[--C-:B------:R-:W-:Y:S01]  /*4f70*/  HSET2.LE.AND R4, R65, R136.reuse, PT ;  /* 0x0000008841047233 */ /* 0x100fe20003803000 */
[----:B------:R-:W-:Y:S02]  /*4f80*/  HMMA.16816.F32 R60, R12, R6, R60 ;  /* 0x000000060c3c723c */ /* 0x000fe4000000183c */
[----:B------:R-:W-:Y:S02]  /*4f90*/  FADD.FTZ R120, R142, R143 ;  /* 0x0000008f8e787221 */ /* 0x000fe40000010000 */
[----:B------:R-:W-:Y:S02]  /*4fa0*/  LOP3.LUT R9, R4, R9, RZ, 0xc0, !PT ;  /* 0x0000000904097212 */ /* 0x000fe400078ec0ff */
[----:B------:R-:W1:Y:S02]  /*4fb0*/  LDSM.16.MT88.4 R4, [R86+0x8000] ;  /* 0x008000005604783b */ /* 0x000e640000004200 */
[C---:B-1----:R-:W-:Y:S07]  /*4fc0*/  HMMA.16816.F32 R64, R68.reuse, R4, RZ ;  /* 0x000000044440723c */ /* 0x042fee00000018ff */
[--C-:B------:R-:W-:Y:S01]  /*4fd0*/  HSET2.LE.AND R4, R181, R136.reuse, PT ;  /* 0x00000088b5047233 */ /* 0x100fe20003803000 */
[----:B------:R-:W-:Y:S01]  /*4fe0*/  HMMA.16816.F32 R68, R68, R6, RZ ;  /* 0x000000064444723c */ /* 0x000fe200000018ff */
[----:B------:R-:W-:-:S03]  /*4ff0*/  HSET2.LE.AND R5, R179, R136, PT ;  /* 0x00000088b3057233 */ /* 0x000fc60003803000 */
[----:B------:R-:W-:Y:S02]  /*5000*/  LOP3.LUT R4, R4, R151, RZ, 0xc0, !PT ;  /* 0x0000009704047212 */ /* 0x000fe400078ec0ff */
[----:B---3--:R-:W-:Y:S01]  /*5010*/  F2FP.PACK_AB R151, R149, R148 ;  /* 0x000000949597723e */ /* 0x008fe200000000ff */
[--C-:B------:R-:W-:Y:S01]  /*5020*/  HSET2.LE.AND R6, R155, R136.reuse, PT ;  /* 0x000000889b067233 */ /* 0x100fe20003803000 */
[----:B------:R-:W-:Y:S01]  /*5030*/  LOP3.LUT R5, R5, R152, RZ, 0xc0, !PT ;  /* 0x0000009805057212 */ /* 0x000fe200078ec0ff */
[----:B------:R-:W-:Y:S01]  /*5040*/  HSET2.LE.AND R7, R157, R136, PT ;  /* 0x000000889d077233 */ /* 0x000fe20003803000 */
[C---:B------:R-:W-:Y:S01]  /*5050*/  PRMT R150, R151.reuse, 0x7632, R150 ;  /* 0x0000763297967816 */ /* 0x040fe20000000096 */
[----:B------:R-:W-:Y:S01]  /*5060*/  @!P1 HADD2 R20, -R151.H0_H0, -RZ.H0_H0 ;  /* 0xa00000ff97149230 */ /* 0x000fe20000000900 */
[----:B------:R-:W-:Y:S01]  /*5070*/  LOP3.LUT R11, R6, R11, RZ, 0xc0, !PT ;  /* 0x0000000b060b7212 */ /* 0x000fe200078ec0ff */
[----:B------:R-:W-:Y:S01]  /*5080*/  FADD.FTZ R148, R148, R111 ;  /* 0x0000006f94947221 */ /* 0x000fe20000010000 */
[----:B------:R-:W-:Y:S01]  /*5090*/  PRMT R16, R151, 0x5410, R150 ;  /* 0x0000541097107816 */ /* 0x000fe20000000096 */
[----:B------:R-:W-:Y:S01]  /*50a0*/  @!P0 HADD2 R3, -R150.H0_H0, -RZ.H0_H0 ;  /* 0xa00000ff96038230 */ /* 0x000fe20000000900 */
[----:B------:R-:W-:Y:S01]  /*50b0*/  LOP3.LUT R6, R159, R18, RZ, 0xc0, !PT ;  /* 0x000000129f067212 */ /* 0x000fe200078ec0ff */
[----:B------:R-:W-:Y:S01]  /*50c0*/  FADD.FTZ R121, R149, R148 ;  /* 0x0000009495797221 */ /* 0x000fe20000010000 */
[----:B------:R-:W-:-:S02]  /*50d0*/  LOP3.LUT R7, R7, R16, RZ, 0xc0, !PT ;  /* 0x0000001007077212 */ /* 0x000fc400078ec0ff */
[----:B------:R-:W1:Y:S01]  /*50e0*/  LDSM.16.MT88.4 R16, [R86+0x8400] ;  /* 0x008400005610783b */ /* 0x000e620000004200 */
[----:B------:R-:W-:Y:S01]  /*50f0*/  @!P0 PRMT R150, R3, 0x5410, RZ ;  /* 0x0000541003968816 */ /* 0x000fe200000000ff */
[----:B------:R-:W-:Y:S01]  /*5100*/  IMAD.MOV.U32 R3, RZ, RZ, c[0x0][0x228] ;  /* 0x00008a00ff037624 */ /* 0x000fe200078e00ff */
[----:B------:R-:W-:Y:S02]  /*5110*/  LEA R136, P0, R94, c[0x0][0x1f8], 0x1 ;  /* 0x00007e005e887a11 */ /* 0x000fe400078008ff */
[----:B------:R-:W-:Y:S01]  /*5120*/  @!P1 PRMT R151, R20, 0x5410, RZ ;  /* 0x0000541014979816 */ /* 0x000fe200000000ff */
[----:B------:R-:W-:Y:S01]  /*5130*/  IMAD.SHL.U32 R3, R3, 0x8, RZ ;  /* 0x0000000803037824 */ /* 0x000fe200078e00ff */
[----:B------:R-:W-:Y:S02]  /*5140*/  LEA.HI.X R137, R94, c[0x0][0x1fc], R93, 0x1, P0 ;  /* 0x00007f005e897a11 */ /* 0x000fe400000f0c5d */
[----:B------:R-:W-:-:S03]  /*5150*/  IADD3 R188, P0, R136, -0x80, RZ ;  /* 0xffffff8088bc7810 */ /* 0x000fc60007f1e0ff */
[----:B------:R-:W-:Y:S01]  /*5160*/  STG.E.U16 [R136.64], R88 ;  /* 0x0000005888007986 */ /* 0x000fe2000c10151a */
[----:B------:R-:W-:-:S03]  /*5170*/  IADD3.X R189, R137, -0x1, RZ, P0, !PT ;  /* 0xffffffff89bd7810 */ /* 0x000fc600007fe4ff */
[----:B------:R-:W-:Y:S01]  /*5180*/  STG.E.U16 [R136.64+0x2], R89 ;  /* 0x0000025988007986 */ /* 0x000fe2000c10151a */
        /* <DEDUP_REMOVED lines=34> */
[C---:B--2---:R-:W-:Y:S07]  /*53b0*/  HMMA.16816.F32 R64, R4.reuse, R8, R64 ;  /* 0x000000080440723c */ /* 0x044fee0000001840 */
[----:B------:R-:W-:Y:S01]  /*53c0*/  IMAD.WIDE R8, R3, 0x2, R136 ;  /* 0x0000000203087825 */ /* 0x000fe200078e0288 */
[C---:B------:R-:W-:Y:S04]  /*53d0*/  HMMA.16816.F32 R68, R4.reuse, R10, R68 ;  /* 0x0000000a0444723c */ /* 0x040fe80000001844 */
[----:B------:R1:W-:Y:S04]  /*53e0*/  STG.E.U16 [R8.64], R35 ;  /* 0x0000002308007986 */ /* 0x0003e8000c10151a */
[----:B------:R1:W-:Y:S01]  /*53f0*/  STG.E.U16 [R8.64+0x2], R34 ;  /* 0x0000022208007986 */ /* 0x0003e2000c10151a */
[C---:B---3--:R-:W-:Y:S03]  /*5400*/  HMMA.16816.F32 R56, R4.reuse, R12, R56 ;  /* 0x0000000c0438723c */ /* 0x048fe60000001838 */
[----:B------:R1:W-:Y:S04]  /*5410*/  STG.E.U16 [R136.64+0x10], R96 ;  /* 0x0000106088007986 */ /* 0x0003e8000c10151a */
[----:B------:R1:W-:Y:S01]  /*5420*/  STG.E.U16 [R136.64+0x12], R95 ;  /* 0x0000125f88007986 */ /* 0x0003e2000c10151a */
[----:B------:R-:W-:Y:S03]  /*5430*/  HMMA.16816.F32 R60, R4, R14, R60 ;  /* 0x0000000e043c723c */ /* 0x000fe6000000183c */
[----:B------:R1:W-:Y:S04]  /*5440*/  STG.E.U16 [R8.64+0x10], R30 ;  /* 0x0000101e08007986 */ /* 0x0003e8000c10151a */
        /* <DEDUP_REMOVED lines=24> */
[----:B------:R1:W-:Y:S01]  /*55d0*/  STG.E.U16 [R8.64+0x72], R150 ;  /* 0x0000729608007986 */ /* 0x0003e2000c10151a */
[----:B------:R-:W-:Y:S05]  /*55e0*/  @!P5 BRA `(.L_x_844) ;  /* 0x00003dd00000d947 */ /* 0x000fea0003800000 */
        /* <DEDUP_REMOVED lines=13> */
[C---:B-1----:R-:W-:Y:S01]  /*56c0*/  @!P4 LEA R8, P6, R6.reuse, c[0x0][0x170], 0x1 ;  /* 0x00005c000608ca11 */ /* 0x042fe200078c08ff */
        /* <DEDUP_REMOVED lines=46> */
[----:B------:R-:W1:Y:S04]  /*59b0*/  LDSM.16.M88.4 R4, [R118+0x3000] ;  /* 0x003000007604783b */ /* 0x000e680000000200 */
[----:B------:R-:W5:Y:S04]  /*59c0*/  LDSM.16.M88.4 R92, [R118+0x3400] ;  /* 0x00340000765c783b */ /* 0x000f680000000200 */
[----:B------:R-:W4:Y:S04]  /*59d0*/  LDSM.16.M88.4 R32, [R118+0x3800] ;  /* 0x003800007620783b */ /* 0x000f280000000200 */
[----:B------:R-:W4:Y:S04]  /*59e0*/  LDSM.16.M88.4 R16, [R118+0x3c00] ;  /* 0x003c00007610783b */ /* 0x000f280000000200 */
[----:B--2---:R-:W-:Y:S04]  /*59f0*/  LDSM.16.M88.4 R12, [R117] ;  /* 0x00000000750c783b */ /* 0x004fe80000000200 */
[----:B---3--:R-:W2:Y:S04]  /*5a00*/  LDSM.16.M88.4 R20, [R87+0x3000] ;  /* 0x003000005714783b */ /* 0x008ea80000000200 */
[----:B------:R-:W3:Y:S04]  /*5a10*/  LDSM.16.M88.4 R112, [R87+0x3400] ;  /* 0x003400005770783b */ /* 0x000ee80000000200 */
[----:B------:R-:W2:Y:S04]  /*5a20*/  LDSM.16.M88.4 R104, [R87+0x3800] ;  /* 0x003800005768783b */ /* 0x000ea80000000200 */
[----:B------:R-:W-:Y:S04]  /*5a30*/  LDSM.16.M88.4 R108, [R119+0x1000] ;  /* 0x00100000776c783b */ /* 0x000fe80000000200 */
[----:B------:R-:W-:Y:S01]  /*5a40*/  LDSM.16.M88.4 R100, [R118+0x4000] ;  /* 0x004000007664783b */ /* 0x000fe20000000200 */
[C---:B-1----:R-:W-:Y:S03]  /*5a50*/  HMMA.16816.F32 R8, R24.reuse, R4, RZ ;  /* 0x000000041808723c */ /* 0x042fe600000018ff */
[----:B------:R-:W-:Y:S04]  /*5a60*/  LDSM.16.M88.4 R124, [R118+0x4800] ;  /* 0x00480000767c783b */ /* 0x000fe80000000200 */
[----:B------:R-:W0:Y:S01]  /*5a70*/  LDGDEPBAR ;  /* 0x00000000000079af */ /* 0x000e220000000000 */
[C---:B-----5:R-:W-:Y:S08]  /*5a80*/  HMMA.16816.F32 R96, R24.reuse, R92, RZ ;  /* 0x0000005c1860723c */ /* 0x060ff000000018ff */
[C---:B----4-:R-:W-:Y:S08]  /*5a90*/  HMMA.16816.F32 R88, R24.reuse, R32, RZ ;  /* 0x000000201858723c */ /* 0x050ff000000018ff */
[C---:B------:R-:W-:Y:S08]  /*5aa0*/  HMMA.16816.F32 R4, R24.reuse, R6, RZ ;  /* 0x000000061804723c */ /* 0x040ff000000018ff */
[C---:B------:R-:W-:Y:S08]  /*5ab0*/  HMMA.16816.F32 R92, R24.reuse, R94, RZ ;  /* 0x0000005e185c723c */ /* 0x040ff000000018ff */
[C---:B------:R-:W-:Y:S08]  /*5ac0*/  HMMA.16816.F32 R32, R24.reuse, R34, RZ ;  /* 0x000000221820723c */ /* 0x040ff000000018ff */
[C---:B------:R-:W-:Y:S08]  /*5ad0*/  HMMA.16816.F32 R28, R24.reuse, R16, RZ ;  /* 0x00000010181c723c */ /* 0x040ff000000018ff */
[----:B------:R-:W-:Y:S01]  /*5ae0*/  HMMA.16816.F32 R24, R24, R18, RZ ;  /* 0x000000121818723c */ /* 0x000fe200000018ff */
[----:B------:R-:W1:Y:S07]  /*5af0*/  LDSM.16.M88.4 R16, [R87+0x3c00] ;  /* 0x003c00005710783b */ /* 0x000e6e0000000200 */
[C---:B--2---:R-:W-:Y:S08]  /*5b00*/  HMMA.16816.F32 R8, R12.reuse, R20, R8 ;  /* 0x000000140c08723c */ /* 0x044ff00000001808 */
[C---:B------:R-:W-:Y:S01]  /*5b10*/  HMMA.16816.F32 R4, R12.reuse, R22, R4 ;  /* 0x000000160c04723c */ /* 0x040fe20000001804 */
[----:B------:R-:W2:Y:S07]  /*5b20*/  LDSM.16.M88.4 R20, [R118+0x4400] ;  /* 0x004400007614783b */ /* 0x000eae0000000200 */
[C---:B---3--:R-:W-:Y:S08]  /*5b30*/  HMMA.16816.F32 R96, R12.reuse, R112, R96 ;  /* 0x000000700c60723c */ /* 0x048ff00000001860 */
[C---:B------:R-:W-:Y:S01]  /*5b40*/  HMMA.16816.F32 R92, R12.reuse, R114, R92 ;  /* 0x000000720c5c723c */ /* 0x040fe2000000185c */
[----:B------:R-:W3:Y:S07]  /*5b50*/  LDSM.16.M88.4 R112, [R118+0x4c00] ;  /* 0x004c00007670783b */ /* 0x000eee0000000200 */
[C---:B------:R-:W-:Y:S08]  /*5b60*/  HMMA.16816.F32 R88, R12.reuse, R104, R88 ;  /* 0x000000680c58723c */ /* 0x040ff00000001858 */
[C---:B------:R-:W-:Y:S01]  /*5b70*/  HMMA.16816.F32 R32, R12.reuse, R106, R32 ;  /* 0x0000006a0c20723c */ /* 0x040fe20000001820 */
[----:B------:R-:W-:Y:S07]  /*5b80*/  LDSM.16.M88.4 R104, [R87+0x4400] ;  /* 0x004400005768783b */ /* 0x000fee0000000200 */
[C---:B-1----:R-:W-:Y:S08]  /*5b90*/  HMMA.16816.F32 R28, R12.reuse, R16, R28 ;  /* 0x000000100c1c723c */ /* 0x042ff0000000181c */
[----:B------:R-:W-:Y:S01]  /*5ba0*/  HMMA.16816.F32 R24, R12, R18, R24 ;  /* 0x000000120c18723c */ /* 0x000fe20000001818 */
[----:B------:R-:W-:Y:S04]  /*5bb0*/  LDSM.16.M88.4 R16, [R117+0x1000] ;  /* 0x001000007510783b */ /* 0x000fe80000000200 */
[----:B------:R-:W1:Y:S03]  /*5bc0*/  LDSM.16.M88.4 R12, [R87+0x4000] ;  /* 0x00400000570c783b */ /* 0x000e660000000200 */
[C---:B------:R-:W-:Y:S08]  /*5bd0*/  HMMA.16816.F32 R8, R108.reuse, R100, R8 ;  /* 0x000000646c08723c */ /* 0x040ff00000001808 */
[C---:B------:R-:W-:Y:S01]  /*5be0*/  HMMA.16816.F32 R4, R108.reuse, R102, R4 ;  /* 0x000000666c04723c */ /* 0x040fe20000001804 */
[----:B------:R-:W4:Y:S07]  /*5bf0*/  LDSM.16.M88.4 R100, [R87+0x4800] ;  /* 0x004800005764783b */ /* 0x000f2e0000000200 */
[C---:B--2---:R-:W-:Y:S08]  /*5c00*/  HMMA.16816.F32 R96, R108.reuse, R20, R96 ;  /* 0x000000146c60723c */ /* 0x044ff00000001860 */
[C---:B------:R-:W-:Y:S01]  /*5c10*/  HMMA.16816.F32 R92, R108.reuse, R22, R92 ;  /* 0x000000166c5c723c */ /* 0x040fe2000000185c */
[----:B------:R-:W2:Y:S07]  /*5c20*/  LDSM.16.M88.4 R20, [R87+0x4c00] ;  /* 0x004c00005714783b */ /* 0x000eae0000000200 */
[C---:B---3--:R-:W-:Y:S08]  /*5c30*/  HMMA.16816.F32 R28, R108.reuse, R112, R28 ;  /* 0x000000706c1c723c */ /* 0x048ff0000000181c */
[----:B------:R-:W-:Y:S01]  /*5c40*/  HMMA.16816.F32 R24, R108, R114, R24 ;  /* 0x000000726c18723c */ /* 0x000fe20000001818 */
[----:B------:R-:W-:Y:S07]  /*5c50*/  LDSM.16.M88.4 R112, [R119+0x2000] ;  /* 0x002000007770783b */ /* 0x000fee0000000200 */
[C---:B-1----:R-:W-:Y:S08]  /*5c60*/  HMMA.16816.F32 R8, R16.reuse, R12, R8 ;  /* 0x0000000c1008723c */ /* 0x042ff00000001808 */
[----:B------:R-:W-:Y:S01]  /*5c70*/  HMMA.16816.F32 R4, R16, R14, R4 ;  /* 0x0000000e1004723c */ /* 0x000fe20000001804 */
[----:B------:R-:W1:Y:S07]  /*5c80*/  LDSM.16.M88.4 R12, [R118+0x5000] ;  /* 0x00500000760c783b */ /* 0x000e6e0000000200 */
[C---:B------:R-:W-:Y:S08]  /*5c90*/  HMMA.16816.F32 R88, R108.reuse, R124, R88 ;  /* 0x0000007c6c58723c */ /* 0x040ff00000001858 */
[----:B------:R-:W-:Y:S01]  /*5ca0*/  HMMA.16816.F32 R32, R108, R126, R32 ;  /* 0x0000007e6c20723c */ /* 0x000fe20000001820 */
[----:B------:R-:W3:Y:S07]  /*5cb0*/  LDSM.16.M88.4 R108, [R118+0x5400] ;  /* 0x00540000766c783b */ /* 0x000eee0000000200 */
[C---:B------:R-:W-:Y:S08]  /*5cc0*/  HMMA.16816.F32 R96, R16.reuse, R104, R96 ;  /* 0x000000681060723c */ /* 0x040ff00000001860 */
[C---:B------:R-:W-:Y:S01]  /*5cd0*/  HMMA.16816.F32 R92, R16.reuse, R106, R92 ;  /* 0x0000006a105c723c */ /* 0x040fe2000000185c */
[----:B------:R-:W5:Y:S07]  /*5ce0*/  LDSM.16.M88.4 R104, [R118+0x5800] ;  /* 0x005800007668783b */ /* 0x000f6e0000000200 */
[C---:B----4-:R-:W-:Y:S08]  /*5cf0*/  HMMA.16816.F32 R88, R16.reuse, R100, R88 ;  /* 0x000000641058723c */ /* 0x050ff00000001858 */
[C---:B------:R-:W-:Y:S01]  /*5d00*/  HMMA.16816.F32 R32, R16.reuse, R102, R32 ;  /* 0x000000661020723c */ /* 0x040fe20000001820 */
[----:B------:R-:W-:Y:S07]  /*5d10*/  LDSM.16.M88.4 R100, [R118+0x5c00] ;  /* 0x005c00007664783b */ /* 0x000fee0000000200 */
[C---:B--2---:R-:W-:Y:S08]  /*5d20*/  HMMA.16816.F32 R28, R16.reuse, R20, R28 ;  /* 0x00000014101c723c */ /* 0x044ff0000000181c */
[----:B------:R-:W-:Y:S01]  /*5d30*/  HMMA.16816.F32 R24, R16, R22, R24 ;  /* 0x000000161018723c */ /* 0x000fe20000001818 */
[----:B------:R-:W-:Y:S04]  /*5d40*/  LDSM.16.M88.4 R20, [R117+0x2000] ;  /* 0x002000007514783b */ /* 0x000fe80000000200 */
[----:B------:R-:W2:Y:S03]  /*5d50*/  LDSM.16.M88.4 R16, [R87+0x5000] ;  /* 0x005000005710783b */ /* 0x000ea60000000200 */
[C---:B-1----:R-:W-:Y:S08]  /*5d60*/  HMMA.16816.F32 R8, R112.reuse, R12, R8 ;  /* 0x0000000c7008723c */ /* 0x042ff00000001808 */
[C---:B------:R-:W-:Y:S01]  /*5d70*/  HMMA.16816.F32 R4, R112.reuse, R14, R4 ;  /* 0x0000000e7004723c */ /* 0x040fe20000001804 */
[----:B------:R-:W1:Y:S07]  /*5d80*/  LDSM.16.M88.4 R12, [R87+0x5400] ;  /* 0x00540000570c783b */ /* 0x000e6e0000000200 */
[C---:B---3--:R-:W-:Y:S01]  /*5d90*/  HMMA.16816.F32 R96, R112.reuse, R108, R96 ;  /* 0x0000006c7060723c */ /* 0x048fe20000001860 */
[----:B------:R-:W3:Y:S07]  /*5da0*/  S2R R108, SR_TID.X ;  /* 0x00000000006c7919 */ /* 0x000eee0000002100 */
[C---:B-----5:R-:W-:Y:S08]  /*5db0*/  HMMA.16816.F32 R88, R112.reuse, R104, R88 ;  /* 0x000000687058723c */ /* 0x060ff00000001858 */
[C---:B------:R-:W-:Y:S01]  /*5dc0*/  HMMA.16816.F32 R32, R112.reuse, R106, R32 ;  /* 0x0000006a7020723c */ /* 0x040fe20000001820 */
[----:B------:R-:W4:Y:S07]  /*5dd0*/  LDSM.16.M88.4 R104, [R87+0x5800] ;  /* 0x005800005768783b */ /* 0x000f2e0000000200 */
[----:B------:R-:W-:Y:S01]  /*5de0*/  HMMA.16816.F32 R92, R112, R110, R92 ;  /* 0x0000006e705c723c */ /* 0x000fe2000000185c */
[----:B---3--:R-:W-:-:S07]  /*5df0*/  IMAD.SHL.U32 R108, R108, 0x2, RZ ;  /* 0x000000026c6c7824 */ /* 0x008fce00078e00ff */
[C---:B--2---:R-:W-:Y:S08]  /*5e00*/  HMMA.16816.F32 R8, R20.reuse, R16, R8 ;  /* 0x000000101408723c */ /* 0x044ff00000001808 */
[----:B------:R-:W-:Y:S01]  /*5e10*/  HMMA.16816.F32 R4, R20, R18, R4 ;  /* 0x000000121404723c */ /* 0x000fe20000001804 */
[----:B------:R-:W2:Y:S01]  /*5e20*/  LDSM.16.M88.4 R16, [R87+0x5c00] ;  /* 0x005c00005710783b */ /* 0x000ea20000000200 */
[----:B------:R-:W-:-:S06]  /*5e30*/  DEPBAR.LE SB0, 0x0 ;  /* 0x000080000000791a */ /* 0x000fcc0000000000 */
[----:B------:R-:W-:Y:S07]  /*5e40*/  HMMA.16816.F32 R28, R112, R100, R28 ;  /* 0x00000064701c723c */ /* 0x000fee000000181c */
[----:B------:R-:W-:Y:S01]  /*5e50*/  LOP3.LUT R100, R108, 0x6, RZ, 0xc0, !PT ;  /* 0x000000066c647812 */ /* 0x000fe200078ec0ff */
[----:B-1----:R-:W-:Y:S04]  /*5e60*/  HMMA.16816.F32 R96, R20, R12, R96 ;  /* 0x0000000c1460723c */ /* 0x002fe80000001860 */
[----:B------:R-:W-:-:S04]  /*5e70*/  IMAD R100, R3, 0x40, R100 ;  /* 0x0000004003647824 */ /* 0x000fc800078e0264 */
[C---:B------:R-:W-:Y:S01]  /*5e80*/  HMMA.16816.F32 R92, R20.reuse, R14, R92 ;  /* 0x0000000e145c723c */ /* 0x040fe2000000185c */
[C---:B------:R-:W-:Y:S02]  /*5e90*/  IADD3 R13, R100.reuse, 0x1, RZ ;  /* 0x00000001640d7810 */ /* 0x040fe40007ffe0ff */
[----:B------:R-:W-:Y:S02]  /*5ea0*/  IADD3 R12, R100, 0x8, RZ ;  /* 0x00000008640c7810 */ /* 0x000fe40007ffe0ff */
[-C--:B------:R-:W-:Y:S02]  /*5eb0*/  ISETP.GE.AND P1, PT, R13, R139.reuse, PT ;  /* 0x0000008b0d00720c */ /* 0x080fe40003f26270 */
[C---:B------:R-:W-:Y:S01]  /*5ec0*/  ISETP.GE.AND P5, PT, R12.reuse, R139, PT ;  /* 0x0000008b0c00720c */ /* 0x040fe20003fa6270 */
[----:B----4-:R-:W-:Y:S01]  /*5ed0*/  HMMA.16816.F32 R88, R20, R104, R88 ;  /* 0x000000681458723c */ /* 0x010fe20000001858 */
[----:B------:R-:W-:Y:S01]  /*5ee0*/  BAR.SYNC.DEFER_BLOCKING 0x0 ;  /* 0x0000000000007b1d */ /* 0x000fe20000010000 */
[----:B------:R-:W-:-:S02]  /*5ef0*/  ISETP.GE.AND P0, PT, R12, R138, PT ;  /* 0x0000008a0c00720c */ /* 0x000fc40003f06270 */
[C---:B------:R-:W-:Y:S02]  /*5f00*/  IADD3 R12, R100.reuse, 0x9, RZ ;  /* 0x00000009640c7810 */ /* 0x040fe40007ffe0ff */
[----:B------:R-:W-:Y:S02]  /*5f10*/  ISETP.GE.AND P6, PT, R13, R138, PT ;  /* 0x0000008a0d00720c */ /* 0x000fe40003fc6270 */
[----:B------:R-:W-:Y:S01]  /*5f20*/  IADD3 R14, R100, 0x10, RZ ;  /* 0x00000010640e7810 */ /* 0x000fe20007ffe0ff */
[----:B------:R-:W-:Y:S01]  /*5f30*/  HMMA.16816.F32 R24, R112, R102, R24 ;  /* 0x000000667018723c */ /* 0x000fe20000001818 */
[----:B------:R-:W-:Y:S02]  /*5f40*/  FSEL R15, R9, -INF , !P1 ;  /* 0xff800000090f7808 */ /* 0x000fe40004800000 */
[----:B------:R-:W-:Y:S02]  /*5f50*/  FSEL R13, R4, -INF , !P5 ;  /* 0xff800000040d7808 */ /* 0x000fe40006800000 */
[----:B------:R-:W-:-:S02]  /*5f60*/  ISETP.GE.AND P1, PT, R12, R139, PT ;  /* 0x0000008b0c00720c */ /* 0x000fc40003f26270 */
[-C--:B------:R-:W-:Y:S01]  /*5f70*/  ISETP.GE.AND P5, PT, R12, R138.reuse, PT ;  /* 0x0000008a0c00720c */ /* 0x080fe20003fa6270 */
[C---:B------:R-:W-:Y:S01]  /*5f80*/  HMMA.16816.F32 R32, R20.reuse, R106, R32 ;  /* 0x0000006a1420723c */ /* 0x040fe20000001820 */
[----:B------:R-:W-:Y:S02]  /*5f90*/  FSEL R12, R6, -INF , !P0 ;  /* 0xff800000060c7808 */ /* 0x000fe40004000000 */
[----:B------:R-:W-:Y:S02]  /*5fa0*/  ISETP.GE.AND P0, PT, R14, R139, PT ;  /* 0x0000008b0e00720c */ /* 0x000fe40003f06270 */
[----:B------:R-:W-:Y:S02]  /*5fb0*/  IADD3 R4, R100, 0x11, RZ ;  /* 0x0000001164047810 */ /* 0x000fe40007ffe0ff */
[----:B------:R-:W-:Y:S01]  /*5fc0*/  FSEL R9, R5, -INF , !P1 ;  /* 0xff80000005097808 */ /* 0x000fe20004800000 */
[----:B--2---:R-:W-:Y:S01]  /*5fd0*/  HMMA.16816.F32 R28, R20, R16, R28 ;  /* 0x00000010141c723c */ /* 0x004fe2000000181c */
[----:B------:R-:W-:-:S02]  /*5fe0*/  ISETP.GE.AND P1, PT, R14, R138, PT ;  /* 0x0000008a0e00720c */ /* 0x000fc40003f26270 */
[----:B------:R-:W-:Y:S02]  /*5ff0*/  FSEL R14, R7, -INF , !P5 ;  /* 0xff800000070e7808 */ /* 0x000fe40006800000 */
[----:B------:R-:W-:Y:S02]  /*6000*/  FSEL R96, R96, -INF , !P0 ;  /* 0xff80000060607808 */ /* 0x000fe40004000000 */
[C---:B------:R-:W-:Y:S01]  /*6010*/  ISETP.GE.AND P5, PT, R4.reuse, R139, PT ;  /* 0x0000008b0400720c */ /* 0x040fe20003fa6270 */
[----:B------:R-:W-:Y:S01]  /*6020*/  HMMA.16816.F32 R24, R20, R18, R24 ;  /* 0x000000121418723c */ /* 0x000fe20000001818 */
        /* <DEDUP_REMOVED lines=16> */
[C---:B------:R-:W-:Y:S02]  /*6130*/  IADD3 R5, R100.reuse, 0x21, RZ ;  /* 0x0000002164057810 */ /* 0x040fe40007ffe0ff */
[----:B------:R-:W-:Y:S02]  /*6140*/  FSEL R4, R95, -INF , !P1 ;  /* 0xff8000005f047808 */ /* 0x000fe40004800000 */
[----:B------:R-:W-:Y:S02]  /*6150*/  IADD3 R7, R100, 0x28, RZ ;  /* 0x0000002864077810 */ /* 0x000fe40007ffe0ff */
[----:B------:R-:W-:Y:S02]  /*6160*/  ISETP.GE.AND P1, PT, R5, R139, PT ;  /* 0x0000008b0500720c */ /* 0x000fe40003f26270 */
[----:B------:R-:W-:-:S02]  /*6170*/  FSEL R127, R88, -INF , !P5 ;  /* 0xff800000587f7808 */ /* 0x000fc40006800000 */
[----:B------:R-:W-:Y:S02]  /*6180*/  FSEL R6, R90, -INF , !P0 ;  /* 0xff8000005a067808 */ /* 0x000fe40004000000 */
[-C--:B------:R-:W-:Y:S02]  /*6190*/  ISETP.GE.AND P5, PT, R5, R138.reuse, PT ;  /* 0x0000008a0500720c */ /* 0x080fe40003fa6270 */
[----:B------:R-:W-:Y:S02]  /*61a0*/  ISETP.GE.AND P0, PT, R7, R139, PT ;  /* 0x0000008b0700720c */ /* 0x000fe40003f06270 */
[----:B------:R-:W-:Y:S02]  /*61b0*/  IADD3 R16, R100, 0x29, RZ ;  /* 0x0000002964107810 */ /* 0x000fe40007ffe0ff */
[----:B------:R-:W-:Y:S02]  /*61c0*/  FSEL R89, R89, -INF , !P1 ;  /* 0xff80000059597808 */ /* 0x000fe40004800000 */
[----:B------:R-:W-:-:S02]  /*61d0*/  ISETP.GE.AND P1, PT, R7, R138, PT ;  /* 0x0000008a0700720c */ /* 0x000fc40003f26270 */
[----:B------:R-:W-:Y:S02]  /*61e0*/  IADD3 R17, R100, 0x30, RZ ;  /* 0x0000003064117810 */ /* 0x000fe40007ffe0ff */
[----:B------:R-:W-:Y:S02]  /*61f0*/  FSEL R5, R91, -INF , !P5 ;  /* 0xff8000005b057808 */ /* 0x000fe40006800000 */
[----:B------:R-:W-:Y:S02]  /*6200*/  FSEL R7, R32, -INF , !P0 ;  /* 0xff80000020077808 */ /* 0x000fe40004000000 */
[C---:B------:R-:W-:Y:S02]  /*6210*/  ISETP.GE.AND P5, PT, R16.reuse, R139, PT ;  /* 0x0000008b1000720c */ /* 0x040fe40003fa6270 */
[----:B------:R-:W-:Y:S02]  /*6220*/  ISETP.GE.AND P0, PT, R16, R138, PT ;  /* 0x0000008a1000720c */ /* 0x000fe40003f06270 */
[----:B------:R-:W-:-:S02]  /*6230*/  FSEL R16, R34, -INF , !P1 ;  /* 0xff80000022107808 */ /* 0x000fc40004800000 */
[-C--:B------:R-:W-:Y:S02]  /*6240*/  ISETP.GE.AND P1, PT, R17, R139.reuse, PT ;  /* 0x0000008b1100720c */ /* 0x080fe40003f26270 */
[----:B------:R-:W-:Y:S02]  /*6250*/  FSEL R143, R33, -INF , !P5 ;  /* 0xff800000218f7808 */ /* 0x000fe40006800000 */
[----:B------:R-:W-:Y:S02]  /*6260*/  ISETP.GE.AND P5, PT, R17, R138, PT ;  /* 0x0000008a1100720c */ /* 0x000fe40003fa6270 */
[----:B------:R-:W-:Y:S02]  /*6270*/  FSEL R17, R28, -INF , !P1 ;  /* 0xff8000001c117808 */ /* 0x000fe40004800000 */
[----:B------:R-:W-:Y:S02]  /*6280*/  FSEL R28, R11, -INF , !P6 ;  /* 0xff8000000b1c7808 */ /* 0x000fe40007000000 */
[----:B------:R-:W-:-:S02]  /*6290*/  ISETP.GE.AND P6, PT, R100, R139, PT ;  /* 0x0000008b6400720c */ /* 0x000fc40003fc6270 */
[----:B------:R-:W-:Y:S02]  /*62a0*/  IADD3 R19, R100, 0x31, RZ ;  /* 0x0000003164137810 */ /* 0x000fe40007ffe0ff */
[----:B------:R-:W-:Y:S02]  /*62b0*/  FSEL R125, R8, -INF , !P6 ;  /* 0xff800000087d7808 */ /* 0x000fe40007000000 */
[----:B------:R-:W-:Y:S02]  /*62c0*/  FSEL R18, R35, -INF , !P0 ;  /* 0xff80000023127808 */ /* 0x000fe40004000000 */
[----:B------:R-:W-:Y:S02]  /*62d0*/  ISETP.GE.AND P6, PT, R85, 0x3, PT ;  /* 0x000000035500780c */ /* 0x000fe40003fc6270 */
[----:B------:R-:W-:Y:S02]  /*62e0*/  ISETP.GE.AND P0, PT, R19, R139, PT ;  /* 0x0000008b1300720c */ /* 0x000fe40003f06270 */
[----:B------:R-:W-:-:S02]  /*62f0*/  IADD3 R21, R100, 0x38, RZ ;  /* 0x0000003864157810 */ /* 0x000fc40007ffe0ff */
[-C--:B------:R-:W-:Y:S02]  /*6300*/  ISETP.GE.AND P1, PT, R19, R138.reuse, PT ;  /* 0x0000008a1300720c */ /* 0x080fe40003f26270 */
[----:B------:R-:W-:Y:S02]  /*6310*/  FSEL R20, R30, -INF , !P5 ;  /* 0xff8000001e147808 */ /* 0x000fe40006800000 */
[----:B------:R-:W-:Y:S02]  /*6320*/  FSEL R19, R29, -INF , !P0 ;  /* 0xff8000001d137808 */ /* 0x000fe40004000000 */
[C---:B------:R-:W-:Y:S02]  /*6330*/  ISETP.GE.AND P5, PT, R21.reuse, R139, PT ;  /* 0x0000008b1500720c */ /* 0x040fe40003fa6270 */
[----:B------:R-:W-:Y:S02]  /*6340*/  ISETP.GE.AND P0, PT, R21, R138, PT ;  /* 0x0000008a1500720c */ /* 0x000fe40003f06270 */
[----:B------:R-:W-:-:S02]  /*6350*/  IADD3 R21, R100, 0x39, RZ ;  /* 0x0000003964157810 */ /* 0x000fc40007ffe0ff */
        /* <DEDUP_REMOVED lines=10> */
[----:B------:R-:W-:Y:S01]  /*6400*/  UMOV UR6, 0x6 ;  /* 0x0000000600067882 */ /* 0x000fe20000000000 */
[----:B------:R-:W-:Y:S01]  /*6410*/  IADD3 R23, R85, -0x3, RZ ;  /* 0xfffffffd55177810 */ /* 0x000fe20007ffe0ff */
[----:B------:R-:W-:Y:S01]  /*6420*/  ULDC.64 UR4, c[0x0][0x198] ;  /* 0x0000660000047ab9 */ /* 0x000fe20000000a00 */
[----:B------:R-:W-:Y:S01]  /*6430*/  IMAD.MOV.U32 R30, RZ, RZ, R170 ;  /* 0x000000ffff1e7224 */ /* 0x000fe200078e00aa */
[----:B------:R-:W-:Y:S01]  /*6440*/  USHF.L.U64.HI UR5, UR4, UR6, UR5 ;  /* 0x0000000604057299 */ /* 0x000fe20008010205 */
[----:B------:R-:W-:Y:S01]  /*6450*/  SHF.R.S32.HI R24, RZ, 0x1f, R23 ;  /* 0x0000001fff187819 */ /* 0x000fe20000011417 */
[----:B------:R-:W-:Y:S01]  /*6460*/  USHF.L.U32 UR4, UR4, 0x6, URZ ;  /* 0x0000000604047899 */ /* 0x000fe2000800063f */
[----:B------:R-:W-:Y:S01]  /*6470*/  IMAD.MOV.U32 R31, RZ, RZ, R173 ;  /* 0x000000ffff1f7224 */ /* 0x000fe200078e00ad */
[----:B------:R1:W-:Y:S01]  /*6480*/  @P4 STS [R165+0x3000], RZ ;  /* 0x003000ffa5004388 */ /* 0x0003e20000000800 */
[----:B------:R-:W-:Y:S01]  /*6490*/  BSSY B0, `(.L_x_846) ;  /* 0x0000033000007945 */ /* 0x000fe20003800000 */
[----:B------:R-:W-:-:S02]  /*64a0*/  IMAD R21, R23, UR5, RZ ;  /* 0x0000000517157c24 */ /* 0x000fc4000f8e02ff */
[----:B------:R-:W-:Y:S01]  /*64b0*/  IMAD.WIDE.U32 R30, R23, UR4, R30 ;  /* 0x00000004171e7c25 */ /* 0x000fe2000f8e001e */
[----:B------:R1:W-:Y:S03]  /*64c0*/  @P4 STS [R165+0x3004], RZ ;  /* 0x003004ffa5004388 */ /* 0x0003e60000000800 */
[----:B------:R-:W-:Y:S01]  /*64d0*/  IMAD R21, R24, UR4, R21 ;  /* 0x0000000418157c24 */ /* 0x000fe2000f8e0215 */
[C---:B------:R-:W-:Y:S01]  /*64e0*/  @!P4 LEA R32, P5, R30.reuse, c[0x0][0x168], 0x1 ;  /* 0x00005a001e20ca11 */ /* 0x040fe200078a08ff */
[----:B------:R1:W-:Y:S01]  /*64f0*/  @P4 STS.64 [R165+0x3008], RZ ;  /* 0x003008ffa5004388 */ /* 0x0003e20000000a00 */
[C---:B------:R-:W-:Y:S01]  /*6500*/  @!P3 LEA R90, P1, R30.reuse, c[0x0][0x168], 0x1 ;  /* 0x00005a001e5aba11 */ /* 0x040fe200078208ff */
[----:B------:R-:W-:Y:S01]  /*6510*/  IMAD.IADD R21, R31, 0x1, R21 ;  /* 0x000000011f157824 */ /* 0x000fe200078e0215 */
[----:B------:R-:W-:-:S04]  /*6520*/  @!P2 LEA R34, P0, R30, c[0x0][0x168], 0x1 ;  /* 0x00005a001e22aa11 */ /* 0x000fc800078008ff */
[C-C-:B------:R-:W-:Y:S02]  /*6530*/  @!P4 LEA.HI.X R33, R30.reuse, c[0x0][0x16c], R21.reuse, 0x1, P5 ;  /* 0x00005b001e21ca11 */ /* 0x140fe400028f0c15 */
[C---:B------:R-:W-:Y:S02]  /*6540*/  IADD3 R24, P5, R30.reuse, UR20, RZ ;  /* 0x000000141e187c10 */ /* 0x040fe4000ffbe0ff */
        /* <DEDUP_REMOVED lines=8> */
[----:B------:R-:W-:-:S02]  /*65d0*/  IADD3.X R21, R21, UR19, RZ, P5, !PT ;  /* 0x0000001315157c10 */ /* 0x000fc4000affe4ff */
        /* <DEDUP_REMOVED lines=30> */
.L_x_847:
[----:B------:R-:W-:Y:S05]  /*67c0*/  BSYNC B0 ;  /* 0x0000000000007941 */ /* 0x000fea0003800000 */
.L_x_846:
[----:B------:R-:W0:Y:S02]  /*67d0*/  LDGDEPBAR ;  /* 0x00000000000079af */ /* 0x000e240000000000 */
.L_x_845:
[----:B-1----:R-:W-:Y:S02]  /*67e0*/  FMNMX.FTZ R32, R2, R125, !PT ;  /* 0x0000007d02207209 */ /* 0x002fe40007810000 */
[----:B------:R-:W-:Y:S02]  /*67f0*/  @P6 IADD3 R179, R85, -0x3, RZ ;  /* 0xfffffffd55b36810 */ /* 0x000fe40007ffe0ff */
[----:B------:R-:W-:-:S04]  /*6800*/  FMNMX.FTZ R32, R15, R32, !PT ;  /* 0x000000200f207209 */ /* 0x000fc80007810000 */
        /* <DEDUP_REMOVED lines=15> */
[----:B------:R-:W-:Y:S01]  /*6900*/  IMAD.SHL.U32 R27, R3, 0x2, RZ ;  /* 0x00000002031b7824 */ /* 0x000fe200078e00ff */
[----:B------:R-:W-:Y:S02]  /*6910*/  FMNMX.FTZ R32, R17, R32, !PT ;  /* 0x0000002011207209 */ /* 0x000fe40007810000 */
[----:B------:R-:W-:Y:S01]  /*6920*/  FMNMX.FTZ R31, R99, R92, !PT ;  /* 0x0000005c631f7209 */ /* 0x000fe20007810000 */
[----:B------:R-:W-:Y:S01]  /*6930*/  IMAD.WIDE.U32 R92, R122, -0x326172a9, RZ ;  /* 0xcd9e8d577a5c7825 */ /* 0x000fe200078e00ff */
[----:B------:R-:W-:-:S02]  /*6940*/  FMNMX.FTZ R32, R19, R32, !PT ;  /* 0x0000002013207209 */ /* 0x000fc40007810000 */
[----:B------:R-:W-:Y:S02]  /*6950*/  FMNMX.FTZ R31, R94, R31, !PT ;  /* 0x0000001f5e1f7209 */ /* 0x000fe40007810000 */
[----:B------:R-:W-:Y:S02]  /*6960*/  FMNMX.FTZ R32, R11, R32, !PT ;  /* 0x000000200b207209 */ /* 0x000fe40007810000 */
[----:B------:R-:W-:Y:S02]  /*6970*/  FMNMX.FTZ R31, R4, R31, !PT ;  /* 0x0000001f041f7209 */ /* 0x000fe40007810000 */
[----:B------:R-:W-:Y:S02]  /*6980*/  FMNMX.FTZ R32, R25, R32, !PT ;  /* 0x0000002019207209 */ /* 0x000fe40007810000 */
[----:B------:R-:W-:Y:S02]  /*6990*/  FMNMX.FTZ R92, R6, R31, !PT ;  /* 0x0000001f065c7209 */ /* 0x000fe40007810000 */
[----:B------:R-:W-:Y:S01]  /*69a0*/  LOP3.LUT R27, R141, UR29, R27, 0x96, !PT ;  /* 0x0000001d8d1b7c12 */ /* 0x000fe2000f8e961b */
[----:B------:R-:W1:Y:S01]  /*69b0*/  SHFL.BFLY PT, R33, R32, 0x2, 0x1f ;  /* 0x0c401f0020217f89 */ /* 0x000e6200000e0000 */
[----:B------:R-:W-:-:S03]  /*69c0*/  FMNMX.FTZ R95, R5, R92, !PT ;  /* 0x0000005c055f7209 */ /* 0x000fc60007810000 */
[----:B------:R-:W-:Y:S01]  /*69d0*/  IMAD.WIDE.U32 R152, R27, -0x326172a9, RZ ;  /* 0xcd9e8d571b987825 */ /* 0x000fe200078e00ff */
[----:B------:R-:W-:Y:S02]  /*69e0*/  FMNMX.FTZ R95, R16, R95, !PT ;  /* 0x0000005f105f7209 */ /* 0x000fe40007810000 */
[----:B------:R-:W-:Y:S02]  /*69f0*/  LOP3.LUT R27, R93, R123, RZ, 0x3c, !PT ;  /* 0x0000007b5d1b7212 */ /* 0x000fe400078e3cff */
[----:B------:R-:W-:Y:S02]  /*6a00*/  FMNMX.FTZ R95, R18, R95, !PT ;  /* 0x0000005f125f7209 */ /* 0x000fe40007810000 */
[----:B------:R-:W-:Y:S01]  /*6a10*/  LOP3.LUT R154, R153, UR16, R134, 0x96, !PT ;  /* 0x00000010999a7c12 */ /* 0x000fe2000f8e9686 */
[C---:B------:R-:W-:Y:S01]  /*6a20*/  IMAD R111, R27.reuse, -0x2daee0ad, RZ ;  /* 0xd2511f531b6f7824 */ /* 0x040fe200078e02ff */
[----:B------:R-:W-:Y:S01]  /*6a30*/  FMNMX.FTZ R95, R20, R95, !PT ;  /* 0x0000005f145f7209 */ /* 0x000fe20007810000 */
[----:B------:R-:W-:Y:S01]  /*6a40*/  IMAD R27, R27, -0x2daee0ad, RZ ;  /* 0xd2511f531b1b7824 */ /* 0x000fe200078e02ff */
[----:B------:R-:W-:Y:S01]  /*6a50*/  LOP3.LUT R152, R133, UR14, R152, 0x96, !PT ;  /* 0x0000000e85987c12 */ /* 0x000fe2000f8e9698 */
[----:B------:R-:W-:Y:S01]  /*6a60*/  IMAD.WIDE.U32 R154, R154, -0x2daee0ad, RZ ;  /* 0xd2511f539a9a7825 */ /* 0x000fe200078e00ff */
[----:B------:R-:W-:-:S02]  /*6a70*/  FMNMX.FTZ R95, R22, R95, !PT ;  /* 0x0000005f165f7209 */ /* 0x000fc40007810000 */
[----:B------:R-:W-:Y:S01]  /*6a80*/  LEA R93, R3, 0x1, 0x1 ;  /* 0x00000001035d7811 */ /* 0x000fe200078e08ff */
[----:B------:R-:W-:Y:S01]  /*6a90*/  IMAD.WIDE.U32 R152, R152, -0x2daee0ad, RZ ;  /* 0xd2511f5398987825 */ /* 0x000fe200078e00ff */
[----:B------:R-:W-:Y:S02]  /*6aa0*/  FMNMX.FTZ R95, R26, R95, !PT ;  /* 0x0000005f1a5f7209 */ /* 0x000fe40007810000 */
[----:B------:R-:W-:Y:S02]  /*6ab0*/  LOP3.LUT R31, R155, UR13, R111, 0x96, !PT ;  /* 0x0000000d9b1f7c12 */ /* 0x000fe4000f8e966f */
[----:B------:R-:W-:Y:S02]  /*6ac0*/  FMNMX.FTZ R95, R8, R95, !PT ;  /* 0x0000005f085f7209 */ /* 0x000fe40007810000 */
[----:B-1----:R-:W-:Y:S01]  /*6ad0*/  FMNMX.FTZ R33, R32, R33, !PT ;  /* 0x0000002120217209 */ /* 0x002fe20007810000 */
[----:B------:R-:W-:Y:S01]  /*6ae0*/  IMAD.WIDE.U32 R108, R31, -0x326172a9, RZ ;  /* 0xcd9e8d571f6c7825 */ /* 0x000fe200078e00ff */
[----:B------:R-:W-:Y:S01]  /*6af0*/  LOP3.LUT R100, R153, UR11, R154, 0x96, !PT ;  /* 0x0000000b99647c12 */ /* 0x000fe2000f8e969a */
[----:B------:R-:W1:Y:S01]  /*6b00*/  SHFL.BFLY PT, R104, R95, 0x2, 0x1f ;  /* 0x0c401f005f687f89 */ /* 0x000e6200000e0000 */
[----:B------:R-:W-:-:S02]  /*6b10*/  LOP3.LUT R93, R93, UR29, RZ, 0x3c, !PT ;  /* 0x0000001d5d5d7c12 */ /* 0x000fc4000f8e3cff */
[----:B------:R-:W-:Y:S01]  /*6b20*/  LOP3.LUT R31, R109, UR12, R132, 0x96, !PT ;  /* 0x0000000c6d1f7c12 */ /* 0x000fe2000f8e9684 */
[----:B------:R-:W2:Y:S01]  /*6b30*/  SHFL.BFLY PT, R32, R33, 0x1, 0x1f ;  /* 0x0c201f0021207f89 */ /* 0x000ea200000e0000 */
[----:B------:R-:W-:Y:S01]  /*6b40*/  IMAD.WIDE.U32 R100, R100, -0x326172a9, RZ ;  /* 0xcd9e8d5764647825 */ /* 0x000fe200078e00ff */
[----:B------:R-:W-:Y:S02]  /*6b50*/  LOP3.LUT R110, R141, R93, RZ, 0x3c, !PT ;  /* 0x0000005d8d6e7212 */ /* 0x000fe400078e3cff */
[----:B------:R-:W-:Y:S01]  /*6b60*/  LOP3.LUT R154, R153, UR11, R154, 0x96, !PT ;  /* 0x0000000b999a7c12 */ /* 0x000fe2000f8e969a */
[----:B------:R-:W-:Y:S01]  /*6b70*/  IMAD.WIDE.U32 R102, R31, -0x2daee0ad, RZ ;  /* 0xd2511f531f667825 */ /* 0x000fe200078e00ff */
[----:B------:R-:W-:-:S04]  /*6b80*/  LOP3.LUT R108, R101, UR10, R108, 0x96, !PT ;  /* 0x0000000a656c7c12 */ /* 0x000fc8000f8e966c */
[----:B------:R-:W-:Y:S01]  /*6b90*/  LOP3.LUT R92, R103, UR9, R152, 0x96, !PT ;  /* 0x00000009675c7c12 */ /* 0x000fe2000f8e9698 */
[----:B------:R-:W-:-:S05]  /*6ba0*/  IMAD.WIDE.U32 R108, R108, -0x2daee0ad, RZ ;  /* 0xd2511f536c6c7825 */ /* 0x000fca00078e00ff */
[----:B------:R-:W-:Y:S01]  /*6bb0*/  LOP3.LUT R31, R109, UR7, R102, 0x96, !PT ;  /* 0x000000076d1f7c12 */ /* 0x000fe2000f8e9666 */
[----:B------:R-:W-:Y:S01]  /*6bc0*/  IMAD.WIDE.U32 R102, R92, -0x326172a9, RZ ;  /* 0xcd9e8d575c667825 */ /* 0x000fe200078e00ff */
[----:B-1----:R-:W-:-:S03]  /*6bd0*/  FMNMX.FTZ R104, R95, R104, !PT ;  /* 0x000000685f687209 */ /* 0x002fc60007810000 */
[----:B------:R-:W-:Y:S01]  /*6be0*/  IMAD.WIDE.U32 R106, R31, -0x326172a9, RZ ;  /* 0xcd9e8d571f6a7825 */ /* 0x000fe200078e00ff */
[----:B------:R-:W-:Y:S02]  /*6bf0*/  LOP3.LUT R92, R103, UR8, R100, 0x96, !PT ;  /* 0x00000008675c7c12 */ /* 0x000fe4000f8e9664 */
[----:B--2---:R-:W-:Y:S02]  /*6c00*/  FMNMX.FTZ R32, R33, R32, !PT ;  /* 0x0000002021207209 */ /* 0x004fe40007810000 */
[----:B------:R-:W1:Y:S01]  /*6c10*/  SHFL.BFLY PT, R33, R104, 0x1, 0x1f ;  /* 0x0c201f0068217f89 */ /* 0x000e6200000e0000 */
[--C-:B------:R-:W-:Y:S02]  /*6c20*/  SHF.R.U32.HI R100, RZ, 0x18, R106.reuse ;  /* 0x00000018ff647819 */ /* 0x100fe4000001166a */
[----:B------:R-:W-:Y:S02]  /*6c30*/  SHF.R.U32.HI R93, RZ, 0x10, R106 ;  /* 0x00000010ff5d7819 */ /* 0x000fe4000001166a */
[----:B------:R-:W-:-:S02]  /*6c40*/  ISETP.GE.U32.AND P0, PT, R163, R100, PT ;  /* 0x00000064a300720c */ /* 0x000fc40003f06070 */
[----:B------:R-:W-:Y:S01]  /*6c50*/  LOP3.LUT R100, R93, 0xff, RZ, 0xc0, !PT ;  /* 0x000000ff5d647812 */ /* 0x000fe200078ec0ff */
[----:B------:R-:W-:Y:S01]  /*6c60*/  IMAD.WIDE.U32 R92, R92, -0x2daee0ad, RZ ;  /* 0xd2511f535c5c7825 */ /* 0x000fe200078e00ff */
[C---:B------:R-:W-:Y:S02]  /*6c70*/  FSETP.NEU.FTZ.AND P4, PT, R32.reuse, -INF , PT ;  /* 0xff8000002000780b */ /* 0x040fe40003f9d000 */
[----:B------:R-:W-:Y:S01]  /*6c80*/  ISETP.GE.U32.AND P2, PT, R163, R100, PT ;  /* 0x00000064a300720c */ /* 0x000fe20003f46070 */
[----:B------:R-:W-:Y:S01]  /*6c90*/  FMUL.FTZ R100, R32, c[0x0][0x23c] ;  /* 0x00008f0020647a20 */ /* 0x000fe20000410000 */
[----:B------:R-:W-:Y:S02]  /*6ca0*/  LOP3.LUT R31, R107, UR17, R102, 0x96, !PT ;  /* 0x000000116b1f7c12 */ /* 0x000fe4000f8e9666 */
[----:B------:R-:W-:Y:S02]  /*6cb0*/  LOP3.LUT R103, R106, 0xffff, RZ, 0xc0, !PT ;  /* 0x0000ffff6a677812 */ /* 0x000fe400078ec0ff */
[----:B------:R-:W-:-:S02]  /*6cc0*/  FSEL R100, R100, RZ, P4 ;  /* 0x000000ff64647208 */ /* 0x000fc40002000000 */
[----:B------:R-:W-:Y:S02]  /*6cd0*/  LOP3.LUT R112, R31, 0xff, RZ, 0xc0, !PT ;  /* 0x000000ff1f707812 */ /* 0x000fe400078ec0ff */
[----:B------:R-:W-:Y:S01]  /*6ce0*/  FSEL R95, R32, RZ, P4 ;  /* 0x000000ff205f7208 */ /* 0x000fe20002000000 */
[--C-:B------:R-:W-:Y:S01]  /*6cf0*/  FFMA.FTZ R125, R125, c[0x0][0x23c], -R100.reuse ;  /* 0x00008f007d7d7a23 */ /* 0x100fe20000010864 */
[----:B------:R-:W-:Y:S01]  /*6d00*/  ISETP.GE.U32.AND P5, PT, R163, R112, PT ;  /* 0x00000070a300720c */ /* 0x000fe20003fa6070 */
[--C-:B------:R-:W-:Y:S01]  /*6d10*/  FFMA.FTZ R114, R15, c[0x0][0x23c], -R100.reuse ;  /* 0x00008f000f727a23 */ /* 0x100fe20000010864 */
[----:B-1----:R-:W-:Y:S01]  /*6d20*/  FMNMX.FTZ R33, R104, R33, !PT ;  /* 0x0000002168217209 */ /* 0x002fe20007810000 */
[----:B------:R-:W-:Y:S01]  /*6d30*/  FFMA.FTZ R115, R13, c[0x0][0x23c], -R100 ;  /* 0x00008f000d737a23 */ /* 0x000fe20000010864 */
[----:B------:R-:W-:Y:S01]  /*6d40*/  LOP3.LUT R104, R31, 0xffff, RZ, 0xc0, !PT ;  /* 0x0000ffff1f687812 */ /* 0x000fe200078ec0ff */
[----:B------:R-:W-:Y:S01]  /*6d50*/  MUFU.EX2 R125, R125 ;  /* 0x0000007d007d7308 */ /* 0x000fe20000000800 */
[C---:B------:R-:W-:Y:S01]  /*6d60*/  FSETP.NEU.FTZ.AND P3, PT, R33.reuse, -INF , PT ;  /* 0xff8000002100780b */ /* 0x040fe20003f7d000 */
[----:B------:R-:W-:Y:S01]  /*6d70*/  FMUL.FTZ R107, R33, c[0x0][0x23c] ;  /* 0x00008f00216b7a20 */ /* 0x000fe20000410000 */
[----:B------:R-:W-:Y:S01]  /*6d80*/  SHF.R.U32.HI R104, RZ, 0x8, R104 ;  /* 0x00000008ff687819 */ /* 0x000fe20000011668 */
[----:B------:R-:W-:Y:S01]  /*6d90*/  FADD.FTZ R95, R2, -R95 ;  /* 0x8000005f025f7221 */ /* 0x000fe20000010000 */
[----:B------:R-:W-:Y:S01]  /*6da0*/  LOP3.LUT R108, R93, UR18, R108, 0x96, !PT ;  /* 0x000000125d6c7c12 */ /* 0x000fe2000f8e966c */
[--C-:B------:R-:W-:Y:S01]  /*6db0*/  FFMA.FTZ R135, R97, c[0x0][0x23c], -R100.reuse ;  /* 0x00008f0061877a23 */ /* 0x100fe20000010864 */
[----:B------:R-:W-:Y:S01]  /*6dc0*/  FSEL R107, R107, RZ, P3 ;  /* 0x000000ff6b6b7208 */ /* 0x000fe20001800000 */
[----:B------:R-:W1:Y:S01]  /*6dd0*/  MUFU.EX2 R114, R114 ;  /* 0x0000007200727308 */ /* 0x000e620000000800 */
[----:B------:R-:W-:Y:S01]  /*6de0*/  LOP3.LUT R104, R104, 0xffff, RZ, 0xc0, !PT ;  /* 0x0000ffff68687812 */ /* 0x000fe200078ec0ff */
[----:B------:R-:W-:Y:S01]  /*6df0*/  FMUL.FTZ R109, R95, c[0x0][0x23c] ;  /* 0x00008f005f6d7a20 */ /* 0x000fe20000410000 */
[----:B------:R-:W-:Y:S01]  /*6e00*/  LOP3.LUT R101, R92, 0xffff, RZ, 0xc0, !PT ;  /* 0x0000ffff5c657812 */ /* 0x000fe200078ec0ff */
[--C-:B------:R-:W-:Y:S01]  /*6e10*/  FFMA.FTZ R112, R10, c[0x0][0x23c], -R107.reuse ;  /* 0x00008f000a707a23 */ /* 0x100fe2000001086b */
[----:B------:R-:W-:Y:S01]  /*6e20*/  ISETP.GE.U32.AND P4, PT, R163, R104, PT ;  /* 0x00000068a300720c */ /* 0x000fe20003f86070 */
[----:B------:R-:W-:Y:S01]  /*6e30*/  FFMA.FTZ R105, R28, c[0x0][0x23c], -R107 ;  /* 0x00008f001c697a23 */ /* 0x000fe2000001086b */
[----:B------:R-:W-:Y:S01]  /*6e40*/  SHF.R.U32.HI R104, RZ, 0x18, R31 ;  /* 0x00000018ff687819 */ /* 0x000fe2000001161f */
[----:B------:R-:W-:Y:S01]  /*6e50*/  MUFU.EX2 R115, R115 ;  /* 0x0000007300737308 */ /* 0x000fe20000000800 */
[----:B------:R-:W-:Y:S01]  /*6e60*/  FSEL R93, R33, RZ, P3 ;  /* 0x000000ff215d7208 */ /* 0x000fe20001800000 */
[----:B------:R-:W-:Y:S01]  /*6e70*/  FFMA.FTZ R113, R12, c[0x0][0x23c], -R107 ;  /* 0x00008f000c717a23 */ /* 0x000fe2000001086b */
[----:B------:R-:W-:Y:S01]  /*6e80*/  ISETP.GE.U32.AND P3, PT, R163, R104, PT ;  /* 0x00000068a300720c */ /* 0x000fe20003f66070 */
[--C-:B------:R-:W-:Y:S01]  /*6e90*/  FFMA.FTZ R126, R126, c[0x0][0x23c], -R100.reuse ;  /* 0x00008f007e7e7a23 */ /* 0x100fe20000010864 */
[----:B------:R-:W-:Y:S01]  /*6ea0*/  SHF.R.U32.HI R104, RZ, 0x10, R31 ;  /* 0x00000010ff687819 */ /* 0x000fe2000001161f */
[--C-:B------:R-:W-:Y:S01]  /*6eb0*/  FFMA.FTZ R124, R124, c[0x0][0x23c], -R100.reuse ;  /* 0x00008f007c7c7a23 */ /* 0x100fe20000010864 */
[----:B------:R-:W-:Y:S01]  /*6ec0*/  LOP3.LUT R102, R106, 0xff, RZ, 0xc0, !PT ;  /* 0x000000ff6a667812 */ /* 0x000fe200078ec0ff */
[----:B------:R-:W-:Y:S01]  /*6ed0*/  MUFU.EX2 R112, R112 ;  /* 0x0000007000707308 */ /* 0x000fe20000000800 */
[----:B-1----:R-:W-:Y:S01]  /*6ee0*/  F2FP.PACK_AB R148, R114, R125 ;  /* 0x0000007d7294723e */ /* 0x002fe200000000ff */
[--C-:B------:R-:W-:Y:S01]  /*6ef0*/  FFMA.FTZ R127, R127, c[0x0][0x23c], -R100.reuse ;  /* 0x00008f007f7f7a23 */ /* 0x100fe20000010864 */
[----:B------:R-:W-:Y:S01]  /*6f00*/  ISETP.GE.U32.AND P1, PT, R163, R102, PT ;  /* 0x00000066a300720c */ /* 0x000fe20003f26070 */
[--C-:B------:R-:W-:Y:S01]  /*6f10*/  FFMA.FTZ R146, R89, c[0x0][0x23c], -R100.reuse ;  /* 0x00008f0059927a23 */ /* 0x100fe20000010864 */
[----:B------:R-:W-:Y:S01]  /*6f20*/  PRMT R151, R148, 0x7632, R151 ;  /* 0x0000763294977816 */ /* 0x000fe20000000097 */
[----:B------:R-:W-:Y:S01]  /*6f30*/  @!P5 HADD2 R34, -R148.H0_H0, -RZ.H0_H0 ;  /* 0xa00000ff9422d230 */ /* 0x000fe20000000900 */
[----:B------:R-:W-:Y:S01]  /*6f40*/  LOP3.LUT R102, R92, 0xff, RZ, 0xc0, !PT ;  /* 0x000000ff5c667812 */ /* 0x000fe200078ec0ff */
[----:B------:R-:W1:Y:S01]  /*6f50*/  MUFU.EX2 R105, R105 ;  /* 0x0000006900697308 */ /* 0x000e620000000800 */
[----:B------:R-:W-:Y:S01]  /*6f60*/  PRMT R31, R148, 0x5410, R151 ;  /* 0x00005410941f7816 */ /* 0x000fe20000000097 */
[----:B------:R-:W-:Y:S01]  /*6f70*/  @!P4 HADD2 R29, -R151.H0_H0, -RZ.H0_H0 ;  /* 0xa00000ff971dc230 */ /* 0x000fe20000000900 */
[----:B------:R-:W-:Y:S01]  /*6f80*/  @!P5 PRMT R148, R34, 0x5410, RZ ;  /* 0x000054102294d816 */ /* 0x000fe200000000ff */
[--C-:B------:R-:W-:Y:S01]  /*6f90*/  FFMA.FTZ R144, R7, c[0x0][0x23c], -R100.reuse ;  /* 0x00008f0007907a23 */ /* 0x100fe20000010864 */
[----:B------:R-:W-:Y:S01]  /*6fa0*/  LOP3.LUT R104, R104, 0xff, RZ, 0xc0, !PT ;  /* 0x000000ff68687812 */ /* 0x000fe200078ec0ff */
[--C-:B------:R-:W-:Y:S01]  /*6fb0*/  FFMA.FTZ R143, R143, c[0x0][0x23c], -R100.reuse ;  /* 0x00008f008f8f7a23 */ /* 0x100fe20000010864 */
[----:B------:R-:W-:Y:S01]  /*6fc0*/  @!P4 PRMT R151, R29, 0x5410, RZ ;  /* 0x000054101d97c816 */ /* 0x000fe200000000ff */
[----:B------:R-:W-:Y:S01]  /*6fd0*/  MUFU.EX2 R113, R113 ;  /* 0x0000007100717308 */ /* 0x000fe20000000800 */
[----:B------:R-:W-:Y:S01]  /*6fe0*/  ISETP.GE.U32.AND P5, PT, R163, R104, PT ;  /* 0x00000068a300720c */ /* 0x000fe20003fa6070 */
[--C-:B------:R-:W-:Y:S01]  /*6ff0*/  FFMA.FTZ R142, R17, c[0x0][0x23c], -R100.reuse ;  /* 0x00008f00118e7a23 */ /* 0x100fe20000010864 */
[----:B------:R-:W-:Y:S01]  /*7000*/  SHF.R.U32.HI R103, RZ, 0x8, R103 ;  /* 0x00000008ff677819 */ /* 0x000fe20000011667 */
[----:B------:R-:W-:Y:S01]  /*7010*/  FFMA.FTZ R95, R19, c[0x0][0x23c], -R100 ;  /* 0x00008f00135f7a23 */ /* 0x000fe20000010864 */
[----:B------:R-:W-:Y:S01]  /*7020*/  SHF.R.U32.HI R2, RZ, 0x10, R108 ;  /* 0x00000010ff027819 */ /* 0x000fe2000001166c */
[--C-:B------:R-:W-:Y:S01]  /*7030*/  FFMA.FTZ R97, R11, c[0x0][0x23c], -R100.reuse ;  /* 0x00008f000b617a23 */ /* 0x100fe20000010864 */
[----:B------:R-:W-:Y:S01]  /*7040*/  LOP3.LUT R104, R103, 0xffff, RZ, 0xc0, !PT ;  /* 0x0000ffff67687812 */ /* 0x000fe200078ec0ff */
[--C-:B------:R-:W-:Y:S01]  /*7050*/  FFMA.FTZ R103, R96, c[0x0][0x23c], -R100.reuse ;  /* 0x00008f0060677a23 */ /* 0x100fe20000010864 */
[----:B-1----:R-:W-:Y:S01]  /*7060*/  F2FP.PACK_AB R149, R105, R112 ;  /* 0x000000706995723e */ /* 0x002fe200000000ff */
[----:B------:R-:W-:Y:S01]  /*7070*/  FFMA.FTZ R96, R25, c[0x0][0x23c], -R100 ;  /* 0x00008f0019607a23 */ /* 0x000fe20000010864 */
[----:B------:R-:W-:Y:S01]  /*7080*/  ISETP.GE.U32.AND P4, PT, R163, R104, PT ;  /* 0x00000068a300720c */ /* 0x000fe20003f86070 */
[--C-:B------:R-:W-:Y:S01]  /*7090*/  FFMA.FTZ R104, R14, c[0x0][0x23c], -R107.reuse ;  /* 0x00008f000e687a23 */ /* 0x100fe2000001086b */
[C---:B------:R-:W-:Y:S01]  /*70a0*/  PRMT R34, R149.reuse, 0x7632, R34 ;  /* 0x0000763295227816 */ /* 0x040fe20000000022 */
[----:B------:R-:W-:Y:S01]  /*70b0*/  @!P5 HADD2 R35, -R149.H0_H0, -RZ.H0_H0 ;  /* 0xa00000ff9523d230 */ /* 0x000fe20000000900 */
[----:B------:R-:W-:Y:S01]  /*70c0*/  LOP3.LUT R2, R2, 0xff, RZ, 0xc0, !PT ;  /* 0x000000ff02027812 */ /* 0x000fe200078ec0ff */
[----:B------:R-:W-:Y:S01]  /*70d0*/  MUFU.EX2 R103, R103 ;  /* 0x0000006700677308 */ /* 0x000fe20000000800 */
[----:B------:R-:W-:Y:S01]  /*70e0*/  PRMT R29, R149, 0x5410, R34 ;  /* 0x00005410951d7816 */ /* 0x000fe20000000022 */
[----:B------:R-:W-:Y:S01]  /*70f0*/  @!P3 HADD2 R30, -R34.H0_H0, -RZ.H0_H0 ;  /* 0xa00000ff221eb230 */ /* 0x000fe20000000900 */
[----:B------:R-:W-:Y:S01]  /*7100*/  @!P5 PRMT R149, R35, 0x5410, RZ ;  /* 0x000054102395d816 */ /* 0x000fe200000000ff */
[--C-:B------:R-:W-:Y:S01]  /*7110*/  FFMA.FTZ R141, R6, c[0x0][0x23c], -R107.reuse ;  /* 0x00008f00068d7a23 */ /* 0x100fe2000001086b */
[----:B------:R-:W-:Y:S01]  /*7120*/  ISETP.GE.U32.AND P5, PT, R163, R2, PT ;  /* 0x00000002a300720c */ /* 0x000fe20003fa6070 */
[--C-:B------:R-:W-:Y:S01]  /*7130*/  FFMA.FTZ R140, R5, c[0x0][0x23c], -R107.reuse ;  /* 0x00008f00058c7a23 */ /* 0x100fe2000001086b */
[----:B------:R-:W-:Y:S01]  /*7140*/  @!P3 PRMT R34, R30, 0x5410, RZ ;  /* 0x000054101e22b816 */ /* 0x000fe200000000ff */
[----:B------:R-:W1:Y:S01]  /*7150*/  MUFU.EX2 R104, R104 ;  /* 0x0000006800687308 */ /* 0x000e620000000800 */
[----:B------:R-:W-:Y:S01]  /*7160*/  ISETP.GE.U32.AND P3, PT, R163, R102, PT ;  /* 0x00000066a300720c */ /* 0x000fe20003f66070 */
[----:B------:R-:W-:Y:S01]  /*7170*/  FFMA.FTZ R102, R9, c[0x0][0x23c], -R100 ;  /* 0x00008f0009667a23 */ /* 0x000fe20000010864 */
[----:B------:R-:W-:Y:S01]  /*7180*/  LOP3.LUT R100, R108, 0xff, RZ, 0xc0, !PT ;  /* 0x000000ff6c647812 */ /* 0x000fe200078ec0ff */
[--C-:B------:R-:W-:Y:S01]  /*7190*/  FFMA.FTZ R139, R16, c[0x0][0x23c], -R107.reuse ;  /* 0x00008f00108b7a23 */ /* 0x100fe2000001086b */
[--C-:B------:R-:W-:Y:S01]  /*71a0*/  SHF.R.U32.HI R106, RZ, 0x10, R92.reuse ;  /* 0x00000010ff6a7819 */ /* 0x100fe2000001165c */
[----:B------:R-:W-:Y:S01]  /*71b0*/  FFMA.FTZ R138, R18, c[0x0][0x23c], -R107 ;  /* 0x00008f00128a7a23 */ /* 0x000fe2000001086b */
[----:B------:R-:W-:Y:S01]  /*71c0*/  SHF.R.U32.HI R92, RZ, 0x18, R92 ;  /* 0x00000018ff5c7819 */ /* 0x000fe2000001165c */
[----:B------:R-:W2:Y:S01]  /*71d0*/  MUFU.EX2 R102, R102 ;  /* 0x0000006600667308 */ /* 0x000ea20000000800 */
[----:B------:R-:W-:Y:S01]  /*71e0*/  SHF.R.U32.HI R101, RZ, 0x8, R101 ;  /* 0x00000008ff657819 */ /* 0x000fe20000011665 */
[----:B------:R-:W-:Y:S01]  /*71f0*/  STG.E.U16 [R136.64+-0x80], R148 ;  /* 0xffff809488007986 */ /* 0x000fe2000c10151a */
[----:B------:R-:W-:-:S03]  /*7200*/  LOP3.LUT R106, R106, 0xff, RZ, 0xc0, !PT ;  /* 0x000000ff6a6a7812 */ /* 0x000fc600078ec0ff */
[----:B------:R-:W-:Y:S01]  /*7210*/  STG.E.U16 [R136.64+-0x7e], R151 ;  /* 0xffff829788007986 */ /* 0x000fe2000c10151a */
[----:B-1----:R-:W-:Y:S01]  /*7220*/  F2FP.PACK_AB R89, R104, R113 ;  /* 0x000000716859723e */ /* 0x002fe200000000ff */
[----:B------:R-:W1:Y:S04]  /*7230*/  MUFU.EX2 R109, R109 ;  /* 0x0000006d006d7308 */ /* 0x000e680000000800 */
[----:B------:R-:W-:Y:S01]  /*7240*/  @!P2 HADD2 R15, -R89.H0_H0, -RZ.H0_H0 ;  /* 0xa00000ff590fa230 */ /* 0x000fe20000000900 */
[----:B--2---:R-:W-:-:S03]  /*7250*/  F2FP.PACK_AB R2, R102, R115 ;  /* 0x000000736602723e */ /* 0x004fc600000000ff */
[----:B------:R-:W-:Y:S01]  /*7260*/  MUFU.EX2 R141, R141 ;  /* 0x0000008d008d7308 */ /* 0x000fe20000000800 */
[----:B------:R-:W-:Y:S01]  /*7270*/  PRMT R35, R2, 0x7632, R35 ;  /* 0x0000763202237816 */ /* 0x000fe20000000023 */
[----:B------:R-:W-:-:S03]  /*7280*/  @!P1 HADD2 R88, -R2.H0_H0, -RZ.H0_H0 ;  /* 0xa00000ff02589230 */ /* 0x000fc60000000900 */
[----:B------:R-:W-:Y:S01]  /*7290*/  PRMT R30, R2, 0x5410, R35 ;  /* 0x00005410021e7816 */ /* 0x000fe20000000023 */
[----:B------:R-:W-:Y:S01]  /*72a0*/  @!P4 HADD2 R28, -R35.H0_H0, -RZ.H0_H0 ;  /* 0xa00000ff231cc230 */ /* 0x000fe20000000900 */
[----:B------:R-:W-:Y:S01]  /*72b0*/  @!P1 PRMT R2, R88, 0x5410, RZ ;  /* 0x0000541058029816 */ /* 0x000fe200000000ff */
[-C--:B-1----:R-:W-:Y:S01]  /*72c0*/  FFMA.FTZ R125, R120, R109.reuse, R125 ;  /* 0x0000006d787d7223 */ /* 0x082fe2000001007d */
[C---:B------:R-:W-:Y:S01]  /*72d0*/  ISETP.GE.U32.AND P1, PT, R163.reuse, R100, PT ;  /* 0x00000064a300720c */ /* 0x040fe20003f26070 */
[----:B------:R-:W-:Y:S01]  /*72e0*/  MUFU.EX2 R140, R140 ;  /* 0x0000008c008c7308 */ /* 0x000fe20000000800 */
[----:B------:R-:W-:Y:S01]  /*72f0*/  SHF.R.U32.HI R100, RZ, 0x18, R108 ;  /* 0x00000018ff647819 */ /* 0x000fe2000001166c */
[----:B------:R-:W-:Y:S01]  /*7300*/  FADD.FTZ R114, R114, R125 ;  /* 0x0000007d72727221 */ /* 0x000fe20000010000 */
[----:B------:R-:W-:Y:S01]  /*7310*/  @!P4 PRMT R35, R28, 0x5410, RZ ;  /* 0x000054101c23c816 */ /* 0x000fe200000000ff */
[-C--:B------:R-:W-:Y:S01]  /*7320*/  FMUL.FTZ R72, R72, R109.reuse ;  /* 0x0000006d48487220 */ /* 0x080fe20000410000 */
[----:B------:R-:W-:Y:S01]  /*7330*/  ISETP.GE.U32.AND P4, PT, R163, R100, PT ;  /* 0x00000064a300720c */ /* 0x000fe20003f86070 */
[-C--:B------:R-:W-:Y:S01]  /*7340*/  FMUL.FTZ R73, R73, R109.reuse ;  /* 0x0000006d49497220 */ /* 0x080fe20000410000 */
[----:B------:R-:W-:Y:S01]  /*7350*/  LOP3.LUT R108, R108, 0xffff, RZ, 0xc0, !PT ;  /* 0x0000ffff6c6c7812 */ /* 0x000fe200078ec0ff */
[----:B------:R-:W1:Y:S01]  /*7360*/  MUFU.EX2 R100, R135 ;  /* 0x0000008700647308 */ /* 0x000e620000000800 */
[----:B------:R-:W-:Y:S01]  /*7370*/  PRMT R88, R89, 0x7632, R88 ;  /* 0x0000763259587816 */ /* 0x000fe20000000058 */
[-C--:B------:R-:W-:Y:S01]  /*7380*/  FMUL.FTZ R76, R76, R109.reuse ;  /* 0x0000006d4c4c7220 */ /* 0x080fe20000410000 */
[----:B------:R-:W-:Y:S01]  /*7390*/  SHF.R.U32.HI R108, RZ, 0x8, R108 ;  /* 0x00000008ff6c7819 */ /* 0x000fe2000001166c */
[-C--:B------:R-:W-:Y:S01]  /*73a0*/  FMUL.FTZ R77, R77, R109.reuse ;  /* 0x0000006d4d4d7220 */ /* 0x080fe20000410000 */
[----:B------:R-:W-:Y:S01]  /*73b0*/  PRMT R28, R89, 0x5410, R88 ;  /* 0x00005410591c7816 */ /* 0x000fe20000000058 */
[----:B------:R-:W-:Y:S01]  /*73c0*/  @!P0 HADD2 R91, -R88.H0_H0, -RZ.H0_H0 ;  /* 0xa00000ff585b8230 */ /* 0x000fe20000000900 */
[----:B------:R-:W-:Y:S01]  /*73d0*/  LOP3.LUT R108, R108, 0xffff, RZ, 0xc0, !PT ;  /* 0x0000ffff6c6c7812 */ /* 0x000fe200078ec0ff */
[----:B------:R-:W-:Y:S01]  /*73e0*/  MUFU.EX2 R127, R127 ;  /* 0x0000007f007f7308 */ /* 0x000fe20000000800 */
[----:B------:R-:W-:Y:S01]  /*73f0*/  @!P2 PRMT R89, R15, 0x5410, RZ ;  /* 0x000054100f59a816 */ /* 0x000fe200000000ff */
[----:B------:R-:W-:Y:S01]  /*7400*/  FADD.FTZ R15, R0, -R93 ;  /* 0x8000005d000f7221 */ /* 0x000fe20000010000 */
[----:B------:R-:W-:Y:S01]  /*7410*/  ISETP.GE.U32.AND P2, PT, R163, R108, PT ;  /* 0x0000006ca300720c */ /* 0x000fe20003f46070 */
[----:B------:R-:W-:Y:S01]  /*7420*/  FMUL.FTZ R80, R80, R109 ;  /* 0x0000006d50507220 */ /* 0x000fe20000410000 */
[----:B------:R-:W-:Y:S01]  /*7430*/  @!P0 PRMT R88, R91, 0x5410, RZ ;  /* 0x000054105b588816 */ /* 0x000fe200000000ff */
[----:B------:R-:W-:Y:S01]  /*7440*/  FMUL.FTZ R15, R15, c[0x0][0x23c] ;  /* 0x00008f000f0f7a20 */ /* 0x000fe20000410000 */
[----:B------:R-:W-:Y:S01]  /*7450*/  ISETP.GE.U32.AND P0, PT, R163, R92, PT ;  /* 0x0000005ca300720c */ /* 0x000fe20003f06070 */
[----:B------:R2:W-:Y:S01]  /*7460*/  MUFU.EX2 R91, R126 ;  /* 0x0000007e005b7308 */ /* 0x0005e20000000800 */
[----:B-1----:R-:W-:Y:S01]  /*7470*/  F2FP.PACK_AB R92, R100, R103 ;  /* 0x00000067645c723e */ /* 0x002fe200000000ff */
[----:B------:R-:W-:-:S02]  /*7480*/  FFMA.FTZ R135, R20, c[0x0][0x23c], -R107 ;  /* 0x00008f0014877a23 */ /* 0x000fc4000001086b */
[-C--:B------:R-:W-:Y:S01]  /*7490*/  FMUL.FTZ R81, R81, R109.reuse ;  /* 0x0000006d51517220 */ /* 0x080fe20000410000 */
[----:B------:R-:W-:Y:S01]  /*74a0*/  PRMT R93, R92, 0x7632, R93 ;  /* 0x000076325c5d7816 */ /* 0x000fe2000000005d */
[----:B------:R-:W-:Y:S01]  /*74b0*/  @!P1 HADD2 R90, -R92.H0_H0, -RZ.H0_H0 ;  /* 0xa00000ff5c5a9230 */ /* 0x000fe20000000900 */
[-C--:B------:R-:W-:Y:S01]  /*74c0*/  FMUL.FTZ R36, R36, R109.reuse ;  /* 0x0000006d24247220 */ /* 0x080fe20000410000 */
[----:B------:R1:W3:Y:S01]  /*74d0*/  MUFU.EX2 R108, R15 ;  /* 0x0000000f006c7308 */ /* 0x0002e20000000800 */
[-C--:B------:R-:W-:Y:S01]  /*74e0*/  FMUL.FTZ R37, R37, R109.reuse ;  /* 0x0000006d25257220 */ /* 0x080fe20000410000 */
[----:B------:R-:W-:Y:S01]  /*74f0*/  @!P2 HADD2 R14, -R93.H0_H0, -RZ.H0_H0 ;  /* 0xa00000ff5d0ea230 */ /* 0x000fe20000000900 */
[-C--:B------:R-:W-:Y:S02]  /*7500*/  FMUL.FTZ R40, R40, R109.reuse ;  /* 0x0000006d28287220 */ /* 0x080fe40000410000 */
[-C--:B------:R-:W-:Y:S02]  /*7510*/  FMUL.FTZ R41, R41, R109.reuse ;  /* 0x0000006d29297220 */ /* 0x080fe40000410000 */
[----:B------:R-:W-:Y:S01]  /*7520*/  FMUL.FTZ R44, R44, R109 ;  /* 0x0000006d2c2c7220 */ /* 0x000fe20000410000 */
[----:B------:R-:W-:Y:S01]  /*7530*/  MUFU.EX2 R146, R146 ;  /* 0x0000009200927308 */ /* 0x000fe20000000800 */
[----:B--2---:R-:W-:-:S02]  /*7540*/  FFMA.FTZ R126, R4, c[0x0][0x23c], -R107 ;  /* 0x00008f00047e7a23 */ /* 0x004fc4000001086b */
[-C--:B------:R-:W-:Y:S02]  /*7550*/  FMUL.FTZ R45, R45, R109.reuse ;  /* 0x0000006d2d2d7220 */ /* 0x080fe40000410000 */
[-C--:B------:R-:W-:Y:S02]  /*7560*/  FMUL.FTZ R48, R48, R109.reuse ;  /* 0x0000006d30307220 */ /* 0x080fe40000410000 */
[----:B------:R-:W-:Y:S01]  /*7570*/  FMUL.FTZ R49, R49, R109 ;  /* 0x0000006d31317220 */ /* 0x000fe20000410000 */
[----:B-1----:R-:W-:Y:S01]  /*7580*/  PRMT R15, R92, 0x5410, R93 ;  /* 0x000054105c0f7816 */ /* 0x002fe2000000005d */
[----:B------:R-:W-:Y:S01]  /*7590*/  MUFU.EX2 R126, R126 ;  /* 0x0000007e007e7308 */ /* 0x000fe20000000800 */
[----:B------:R-:W-:Y:S01]  /*75a0*/  @!P2 PRMT R93, R14, 0x5410, RZ ;  /* 0x000054100e5da816 */ /* 0x000fe200000000ff */
[----:B---3--:R-:W-:Y:S01]  /*75b0*/  FFMA.FTZ R112, R121, R108, R112 ;  /* 0x0000006c79707223 */ /* 0x008fe20000010070 */
[----:B------:R-:W-:Y:S01]  /*75c0*/  @!P1 PRMT R92, R90, 0x5410, RZ ;  /* 0x000054105a5c9816 */ /* 0x000fe200000000ff */
[--C-:B------:R-:W-:Y:S01]  /*75d0*/  FFMA.FTZ R90, R26, c[0x0][0x23c], -R107.reuse ;  /* 0x00008f001a5a7a23 */ /* 0x100fe2000001086b */
[----:B------:R-:W-:Y:S01]  /*75e0*/  LOP3.LUT R14, R101, 0xffff, RZ, 0xc0, !PT ;  /* 0x0000ffff650e7812 */ /* 0x000fe200078ec0ff */
[--C-:B------:R-:W-:Y:S01]  /*75f0*/  FFMA.FTZ R101, R99, c[0x0][0x23c], -R107.reuse ;  /* 0x00008f0063657a23 */ /* 0x100fe2000001086b */
[C---:B------:R-:W-:Y:S01]  /*7600*/  ISETP.GE.U32.AND P1, PT, R163.reuse, R106, PT ;  /* 0x0000006aa300720c */ /* 0x040fe20003f26070 */
[--C-:B------:R-:W-:Y:S01]  /*7610*/  FFMA.FTZ R106, R98, c[0x0][0x23c], -R107.reuse ;  /* 0x00008f00626a7a23 */ /* 0x100fe2000001086b */
[----:B------:R-:W-:Y:S01]  /*7620*/  ISETP.GE.U32.AND P2, PT, R163, R14, PT ;  /* 0x0000000ea300720c */ /* 0x000fe20003f46070 */
[----:B------:R-:W-:Y:S01]  /*7630*/  FFMA.FTZ R99, R94, c[0x0][0x23c], -R107 ;  /* 0x00008f005e637a23 */ /* 0x000fe2000001086b */
[----:B------:R-:W1:Y:S01]  /*7640*/  MUFU.EX2 R98, R124 ;  /* 0x0000007c00627308 */ /* 0x000e620000000800 */
[----:B------:R-:W-:-:S02]  /*7650*/  FADD.FTZ R112, R105, R112 ;  /* 0x0000007069707221 */ /* 0x000fc40000010000 */
[--C-:B------:R-:W-:Y:S02]  /*7660*/  FFMA.FTZ R94, R22, c[0x0][0x23c], -R107.reuse ;  /* 0x00008f00165e7a23 */ /* 0x100fe4000001086b */
[----:B------:R-:W-:Y:S02]  /*7670*/  FFMA.FTZ R121, R8, c[0x0][0x23c], -R107 ;  /* 0x00008f0008797a23 */ /* 0x000fe4000001086b */
[----:B------:R-:W-:Y:S01]  /*7680*/  FADD.FTZ R107, R113, R112 ;  /* 0x00000070716b7221 */ /* 0x000fe20000010000 */
[----:B------:R-:W-:Y:S01]  /*7690*/  MUFU.EX2 R106, R106 ;  /* 0x0000006a006a7308 */ /* 0x000fe20000000800 */
[----:B------:R-:W-:Y:S02]  /*76a0*/  FADD.FTZ R105, R115, R114 ;  /* 0x0000007273697221 */ /* 0x000fe40000010000 */
[-C--:B------:R-:W-:Y:S02]  /*76b0*/  FMUL.FTZ R74, R74, R108.reuse ;  /* 0x0000006c4a4a7220 */ /* 0x080fe40000410000 */
[----:B------:R-:W-:-:S02]  /*76c0*/  FMUL.FTZ R75, R75, R108 ;  /* 0x0000006c4b4b7220 */ /* 0x000fc40000410000 */
[-C--:B------:R-:W-:Y:S01]  /*76d0*/  FMUL.FTZ R78, R78, R108.reuse ;  /* 0x0000006c4e4e7220 */ /* 0x080fe20000410000 */
[----:B------:R-:W2:Y:S01]  /*76e0*/  MUFU.EX2 R101, R101 ;  /* 0x0000006500657308 */ /* 0x000ea20000000800 */
[----:B-1----:R-:W-:Y:S01]  /*76f0*/  F2FP.PACK_AB R112, R98, R91 ;  /* 0x0000005b6270723e */ /* 0x002fe200000000ff */
[-C--:B------:R-:W-:Y:S02]  /*7700*/  FMUL.FTZ R79, R79, R108.reuse ;  /* 0x0000006c4f4f7220 */ /* 0x080fe40000410000 */
[-C--:B------:R-:W-:Y:S01]  /*7710*/  FMUL.FTZ R82, R82, R108.reuse ;  /* 0x0000006c52527220 */ /* 0x080fe20000410000 */
[----:B------:R-:W-:Y:S01]  /*7720*/  PRMT R113, R112, 0x7632, R113 ;  /* 0x0000763270717816 */ /* 0x000fe20000000071 */
[----:B------:R-:W-:Y:S01]  /*7730*/  @!P3 HADD2 R25, -R112.H0_H0, -RZ.H0_H0 ;  /* 0xa00000ff7019b230 */ /* 0x000fe20000000900 */
[-C--:B------:R-:W-:Y:S01]  /*7740*/  FMUL.FTZ R83, R83, R108.reuse ;  /* 0x0000006c53537220 */ /* 0x080fe20000410000 */
[----:B------:R-:W1:Y:S01]  /*7750*/  MUFU.EX2 R99, R99 ;  /* 0x0000006300637308 */ /* 0x000e620000000800 */
[-C--:B------:R-:W-:Y:S01]  /*7760*/  FMUL.FTZ R38, R38, R108.reuse ;  /* 0x0000006c26267220 */ /* 0x080fe20000410000 */
[----:B------:R-:W-:Y:S01]  /*7770*/  @!P2 HADD2 R12, -R113.H0_H0, -RZ.H0_H0 ;  /* 0xa00000ff710ca230 */ /* 0x000fe20000000900 */
[----:B------:R-:W-:-:S02]  /*7780*/  FMUL.FTZ R39, R39, R108 ;  /* 0x0000006c27277220 */ /* 0x000fc40000410000 */
[-C--:B------:R-:W-:Y:S02]  /*7790*/  FMUL.FTZ R42, R42, R108.reuse ;  /* 0x0000006c2a2a7220 */ /* 0x080fe40000410000 */
[----:B------:R-:W-:Y:S01]  /*77a0*/  FMUL.FTZ R43, R43, R108 ;  /* 0x0000006c2b2b7220 */ /* 0x000fe20000410000 */
[----:B--2---:R-:W-:Y:S01]  /*77b0*/  F2FP.PACK_AB R125, R101, R106 ;  /* 0x0000006a657d723e */ /* 0x004fe200000000ff */
[-C--:B------:R-:W-:Y:S01]  /*77c0*/  FMUL.FTZ R46, R46, R108.reuse ;  /* 0x0000006c2e2e7220 */ /* 0x080fe20000410000 */
[----:B------:R-:W-:Y:S01]  /*77d0*/  MUFU.EX2 R139, R139 ;  /* 0x0000008b008b7308 */ /* 0x000fe20000000800 */
[-C--:B------:R-:W-:Y:S01]  /*77e0*/  FMUL.FTZ R47, R47, R108.reuse ;  /* 0x0000006c2f2f7220 */ /* 0x080fe20000410000 */
[----:B------:R-:W-:Y:S01]  /*77f0*/  PRMT R124, R125, 0x7632, R124 ;  /* 0x000076327d7c7816 */ /* 0x000fe2000000007c */
[----:B------:R-:W-:Y:S01]  /*7800*/  @!P5 HADD2 R13, -R125.H0_H0, -RZ.H0_H0 ;  /* 0xa00000ff7d0dd230 */ /* 0x000fe20000000900 */
[----:B------:R-:W-:Y:S01]  /*7810*/  FMUL.FTZ R50, R50, R108 ;  /* 0x0000006c32327220 */ /* 0x000fe20000410000 */
[----:B-1----:R-:W-:-:S02]  /*7820*/  F2FP.PACK_AB R115, R126, R99 ;  /* 0x000000637e73723e */ /* 0x002fc400000000ff */
[----:B------:R-:W-:Y:S01]  /*7830*/  @!P4 HADD2 R26, -R124.H0_H0, -RZ.H0_H0 ;  /* 0xa00000ff7c1ac230 */ /* 0x000fe20000000900 */
[----:B------:R-:W-:Y:S01]  /*7840*/  PRMT R14, R125, 0x5410, R124 ;  /* 0x000054107d0e7816 */ /* 0x000fe2000000007c */
[-C--:B------:R-:W-:Y:S01]  /*7850*/  FMUL.FTZ R51, R51, R108.reuse ;  /* 0x0000006c33337220 */ /* 0x080fe20000410000 */
[----:B------:R-:W-:Y:S01]  /*7860*/  PRMT R114, R115, 0x7632, R114 ;  /* 0x0000763273727816 */ /* 0x000fe20000000072 */
[----:B------:R-:W-:Y:S01]  /*7870*/  @!P1 HADD2 R23, -R115.H0_H0, -RZ.H0_H0 ;  /* 0xa00000ff73179230 */ /* 0x000fe20000000900 */
[----:B------:R-:W-:Y:S01]  /*7880*/  @!P5 PRMT R125, R13, 0x5410, RZ ;  /* 0x000054100d7dd816 */ /* 0x000fe200000000ff */
[-C--:B------:R-:W-:Y:S01]  /*7890*/  FMUL.FTZ R54, R54, R108.reuse ;  /* 0x0000006c36367220 */ /* 0x080fe20000410000 */
[----:B------:R-:W-:Y:S01]  /*78a0*/  PRMT R13, R112, 0x5410, R113 ;  /* 0x00005410700d7816 */ /* 0x000fe20000000071 */
[----:B------:R-:W-:Y:S01]  /*78b0*/  @!P0 HADD2 R22, -R114.H0_H0, -RZ.H0_H0 ;  /* 0xa00000ff72168230 */ /* 0x000fe20000000900 */
[----:B------:R-:W-:Y:S01]  /*78c0*/  @!P2 PRMT R113, R12, 0x5410, RZ ;  /* 0x000054100c71a816 */ /* 0x000fe200000000ff */
[-C--:B------:R-:W-:Y:S01]  /*78d0*/  FMUL.FTZ R55, R55, R108.reuse ;  /* 0x0000006c37377220 */ /* 0x080fe20000410000 */
[----:B------:R-:W-:Y:S01]  /*78e0*/  PRMT R12, R115, 0x5410, R114 ;  /* 0x00005410730c7816 */ /* 0x000fe20000000072 */
[-C--:B------:R-:W-:Y:S01]  /*78f0*/  FMUL.FTZ R58, R58, R108.reuse ;  /* 0x0000006c3a3a7220 */ /* 0x080fe20000410000 */
[----:B------:R-:W-:Y:S01]  /*7900*/  @!P1 PRMT R115, R23, 0x5410, RZ ;  /* 0x0000541017739816 */ /* 0x000fe200000000ff */
[-C--:B------:R-:W-:Y:S01]  /*7910*/  FMUL.FTZ R59, R59, R108.reuse ;  /* 0x0000006c3b3b7220 */ /* 0x080fe20000410000 */
[----:B------:R-:W-:Y:S01]  /*7920*/  @!P0 PRMT R114, R22, 0x5410, RZ ;  /* 0x0000541016728816 */ /* 0x000fe200000000ff */
[----:B------:R-:W-:Y:S01]  /*7930*/  IMAD.WIDE.U32 R22, R110, -0x326172a9, RZ ;  /* 0xcd9e8d576e167825 */ /* 0x000fe200078e00ff */
[----:B------:R-:W-:Y:S01]  /*7940*/  @!P3 PRMT R112, R25, 0x5410, RZ ;  /* 0x000054101970b816 */ /* 0x000fe200000000ff */
[----:B------:R-:W-:Y:S01]  /*7950*/  MUFU.EX2 R138, R138 ;  /* 0x0000008a008a7308 */ /* 0x000fe20000000800 */
[----:B------:R-:W-:Y:S01]  /*7960*/  @!P4 PRMT R124, R26, 0x5410, RZ ;  /* 0x000054101a7cc816 */ /* 0x000fe200000000ff */
[-C--:B------:R-:W-:Y:S01]  /*7970*/  FMUL.FTZ R62, R62, R108.reuse ;  /* 0x0000006c3e3e7220 */ /* 0x080fe20000410000 */
[----:B------:R-:W-:Y:S01]  /*7980*/  LOP3.LUT R156, R23, UR16, R134, 0x96, !PT ;  /* 0x00000010179c7c12 */ /* 0x000fe2000f8e9686 */
[-C--:B------:R-:W-:Y:S01]  /*7990*/  FMUL.FTZ R63, R63, R108.reuse ;  /* 0x0000006c3f3f7220 */ /* 0x080fe20000410000 */
[----:B------:R-:W-:Y:S01]  /*79a0*/  LOP3.LUT R25, R133, UR14, R22, 0x96, !PT ;  /* 0x0000000e85197c12 */ /* 0x000fe2000f8e9616 */
[----:B------:R-:W-:Y:S01]  /*79b0*/  FMUL.FTZ R66, R66, R108 ;  /* 0x0000006c42427220 */ /* 0x000fe20000410000 */
[----:B------:R-:W-:Y:S01]  /*79c0*/  LOP3.LUT R134, R23, UR16, R134, 0x96, !PT ;  /* 0x0000001017867c12 */ /* 0x000fe2000f8e9686 */
[----:B------:R-:W-:Y:S01]  /*79d0*/  IMAD.WIDE.U32 R156, R156, -0x2daee0ad, RZ ;  /* 0xd2511f539c9c7825 */ /* 0x000fe200078e00ff */
[----:B------:R-:W-:Y:S01]  /*79e0*/  MUFU.EX2 R144, R144 ;  /* 0x0000009000907308 */ /* 0x000fe20000000800 */
[----:B------:R-:W-:-:S02]  /*79f0*/  LOP3.LUT R22, R133, UR14, R22, 0x96, !PT ;  /* 0x0000000e85167c12 */ /* 0x000fc4000f8e9616 */
[----:B------:R-:W-:Y:S01]  /*7a00*/  IMAD.WIDE.U32 R158, R25, -0x2daee0ad, RZ ;  /* 0xd2511f53199e7825 */ /* 0x000fe200078e00ff */
[----:B------:R-:W-:-:S03]  /*7a10*/  LOP3.LUT R111, R157, UR13, R111, 0x96, !PT ;  /* 0x0000000d9d6f7c12 */ /* 0x000fc6000f8e966f */
[-C--:B------:R-:W-:Y:S01]  /*7a20*/  FMUL.FTZ R67, R67, R108.reuse ;  /* 0x0000006c43437220 */ /* 0x080fe20000410000 */
[----:B------:R-:W-:Y:S01]  /*7a30*/  LOP3.LUT R156, R159, UR11, R156, 0x96, !PT ;  /* 0x0000000b9f9c7c12 */ /* 0x000fe2000f8e969c */
[----:B------:R-:W-:Y:S01]  /*7a40*/  IMAD.WIDE.U32 R110, R111, -0x326172a9, RZ ;  /* 0xcd9e8d576f6e7825 */ /* 0x000fe200078e00ff */
[----:B------:R-:W-:Y:S03]  /*7a50*/  MUFU.EX2 R143, R143 ;  /* 0x0000008f008f7308 */ /* 0x000fe60000000800 */
[-C--:B------:R-:W-:Y:S01]  /*7a60*/  FMUL.FTZ R70, R70, R108.reuse ;  /* 0x0000006c46467220 */ /* 0x080fe20000410000 */
[----:B------:R-:W-:Y:S01]  /*7a70*/  LOP3.LUT R25, R111, UR12, R132, 0x96, !PT ;  /* 0x0000000c6f197c12 */ /* 0x000fe2000f8e9684 */
[----:B------:R-:W-:Y:S01]  /*7a80*/  FMUL.FTZ R71, R71, R108 ;  /* 0x0000006c47477220 */ /* 0x000fe20000410000 */
[----:B------:R-:W-:Y:S01]  /*7a90*/  F2FP.PACK_AB R111, R140, R141 ;  /* 0x0000008d8c6f723e */ /* 0x000fe200000000ff */
[----:B------:R-:W-:Y:S01]  /*7aa0*/  FMUL.FTZ R52, R52, R109 ;  /* 0x0000006d34347220 */ /* 0x000fe20000410000 */
[----:B------:R-:W-:Y:S01]  /*7ab0*/  F2FP.PACK_AB R108, R146, R127 ;  /* 0x0000007f926c723e */ /* 0x000fe200000000ff */
[----:B------:R-:W-:Y:S01]  /*7ac0*/  IMAD.WIDE.U32 R160, R25, -0x2daee0ad, RZ ;  /* 0xd2511f5319a07825 */ /* 0x000fe200078e00ff */
[----:B------:R-:W-:Y:S03]  /*7ad0*/  MUFU.EX2 R135, R135 ;  /* 0x0000008700877308 */ /* 0x000fe60000000800 */
[----:B------:R-:W-:Y:S01]  /*7ae0*/  FMUL.FTZ R53, R53, R109 ;  /* 0x0000006d35357220 */ /* 0x000fe20000410000 */
[----:B------:R-:W-:Y:S01]  /*7af0*/  LOP3.LUT R26, R161, UR9, R158, 0x96, !PT ;  /* 0x00000009a11a7c12 */ /* 0x000fe2000f8e969e */
[----:B------:R-:W-:-:S03]  /*7b00*/  IMAD.WIDE.U32 R158, R156, -0x326172a9, RZ ;  /* 0xcd9e8d579c9e7825 */ /* 0x000fc600078e00ff */
[----:B------:R-:W1:Y:S01]  /*7b10*/  MUFU.EX2 R94, R94 ;  /* 0x0000005e005e7308 */ /* 0x000e620000000800 */
[-C--:B------:R-:W-:Y:S01]  /*7b20*/  FMUL.FTZ R56, R56, R109.reuse ;  /* 0x0000006d38387220 */ /* 0x080fe20000410000 */
[----:B------:R-:W-:Y:S01]  /*7b30*/  LOP3.LUT R156, R159, UR10, R110, 0x96, !PT ;  /* 0x0000000a9f9c7c12 */ /* 0x000fe2000f8e966e */
[-C--:B------:R-:W-:Y:S02]  /*7b40*/  FMUL.FTZ R57, R57, R109.reuse ;  /* 0x0000006d39397220 */ /* 0x080fe40000410000 */
[-C--:B------:R-:W-:Y:S02]  /*7b50*/  FMUL.FTZ R60, R60, R109.reuse ;  /* 0x0000006d3c3c7220 */ /* 0x080fe40000410000 */
[----:B------:R-:W-:Y:S01]  /*7b60*/  IMAD.WIDE.U32 R156, R156, -0x2daee0ad, RZ ;  /* 0xd2511f539c9c7825 */ /* 0x000fe200078e00ff */
[----:B------:R-:W-:Y:S03]  /*7b70*/  MUFU.EX2 R142, R142 ;  /* 0x0000008e008e7308 */ /* 0x000fe60000000800 */
[----:B------:R-:W-:Y:S01]  /*7b80*/  FMUL.FTZ R61, R61, R109 ;  /* 0x0000006d3d3d7220 */ /* 0x000fe20000410000 */
[----:B------:R-:W-:Y:S01]  /*7b90*/  LOP3.LUT R25, R157, UR7, R160, 0x96, !PT ;  /* 0x000000079d197c12 */ /* 0x000fe2000f8e96a0 */
[----:B------:R-:W-:-:S03]  /*7ba0*/  IMAD.WIDE.U32 R160, R26, -0x326172a9, RZ ;  /* 0xcd9e8d571aa07825 */ /* 0x000fc600078e00ff */
[----:B------:R-:W2:Y:S01]  /*7bb0*/  MUFU.EX2 R95, R95 ;  /* 0x0000005f005f7308 */ /* 0x000ea20000000800 */
[----:B------:R-:W-:Y:S01]  /*7bc0*/  FMUL.FTZ R64, R64, R109 ;  /* 0x0000006d40407220 */ /* 0x000fe20000410000 */
[----:B------:R-:W-:Y:S01]  /*7bd0*/  LOP3.LUT R110, R161, UR8, R158, 0x96, !PT ;  /* 0x00000008a16e7c12 */ /* 0x000fe2000f8e969e */
[----:B------:R-:W-:-:S04]  /*7be0*/  IMAD.WIDE.U32 R158, R25, -0x326172a9, RZ ;  /* 0xcd9e8d57199e7825 */ /* 0x000fc800078e00ff */
[-C--:B------:R-:W-:Y:S01]  /*7bf0*/  FMUL.FTZ R65, R65, R109.reuse ;  /* 0x0000006d41417220 */ /* 0x080fe20000410000 */
[----:B------:R-:W-:Y:S01]  /*7c00*/  LOP3.LUT R25, R159, UR17, R160, 0x96, !PT ;  /* 0x000000119f197c12 */ /* 0x000fe2000f8e96a0 */
[-C--:B------:R-:W-:Y:S01]  /*7c10*/  FMUL.FTZ R68, R68, R109.reuse ;  /* 0x0000006d44447220 */ /* 0x080fe20000410000 */
[----:B------:R-:W-:Y:S01]  /*7c20*/  MUFU.EX2 R90, R90 ;  /* 0x0000005a005a7308 */ /* 0x000fe20000000800 */
[----:B------:R-:W-:Y:S01]  /*7c30*/  FMUL.FTZ R69, R69, R109 ;  /* 0x0000006d45457220 */ /* 0x000fe20000410000 */
[----:B------:R-:W-:Y:S01]  /*7c40*/  LOP3.LUT R26, R25, 0xff, RZ, 0xc0, !PT ;  /* 0x000000ff191a7812 */ /* 0x000fe200078ec0ff */
[----:B------:R-:W-:Y:S01]  /*7c50*/  FADD.FTZ R107, R104, R107 ;  /* 0x0000006b686b7221 */ /* 0x000fe20000010000 */
[----:B------:R-:W-:Y:S01]  /*7c60*/  SHF.R.U32.HI R120, RZ, 0x18, R25 ;  /* 0x00000018ff787819 */ /* 0x000fe20000011619 */
[----:B------:R-:W-:Y:S01]  /*7c70*/  FADD.FTZ R102, R102, R105 ;  /* 0x0000006966667221 */ /* 0x000fe20000010000 */
[----:B------:R-:W-:Y:S02]  /*7c80*/  ISETP.GE.U32.AND P0, PT, R163, R26, PT ;  /* 0x0000001aa300720c */ /* 0x000fe40003f06070 */
[----:B------:R-:W-:Y:S01]  /*7c90*/  LOP3.LUT R26, R25, 0xffff, RZ, 0xc0, !PT ;  /* 0x0000ffff191a7812 */ /* 0x000fe200078ec0ff */
[----:B------:R-:W-:Y:S01]  /*7ca0*/  FADD.FTZ R103, R103, R102 ;  /* 0x0000006667677221 */ /* 0x000fe20000010000 */
[----:B------:R-:W-:Y:S01]  /*7cb0*/  ISETP.GE.U32.AND P3, PT, R163, R120, PT ;  /* 0x00000078a300720c */ /* 0x000fe20003f66070 */
[----:B------:R-:W-:Y:S01]  /*7cc0*/  MUFU.EX2 R121, R121 ;  /* 0x0000007900797308 */ /* 0x000fe20000000800 */
[----:B------:R-:W-:Y:S01]  /*7cd0*/  SHF.R.U32.HI R26, RZ, 0x8, R26 ;  /* 0x00000008ff1a7819 */ /* 0x000fe2000001161a */
[----:B------:R-:W-:Y:S01]  /*7ce0*/  FADD.FTZ R100, R100, R103 ;  /* 0x0000006764647221 */ /* 0x000fe20000010000 */
[----:B------:R-:W-:-:S02]  /*7cf0*/  SHF.R.U32.HI R120, RZ, 0x18, R158 ;  /* 0x00000018ff787819 */ /* 0x000fc4000001169e */
[----:B------:R-:W-:Y:S02]  /*7d00*/  LOP3.LUT R26, R26, 0xffff, RZ, 0xc0, !PT ;  /* 0x0000ffff1a1a7812 */ /* 0x000fe400078ec0ff */
[----:B------:R-:W-:Y:S01]  /*7d10*/  PRMT R109, R108, 0x7632, R109 ;  /* 0x000076326c6d7816 */ /* 0x000fe2000000006d */
[----:B------:R-:W-:Y:S01]  /*7d20*/  @!P0 HADD2 R24, -R108.H0_H0, -RZ.H0_H0 ;  /* 0xa00000ff6c188230 */ /* 0x000fe20000000900 */
[----:B------:R-:W-:Y:S02]  /*7d30*/  ISETP.GE.U32.AND P4, PT, R163, R26, PT ;  /* 0x0000001aa300720c */ /* 0x000fe40003f86070 */
[----:B------:R-:W-:Y:S02]  /*7d40*/  SHF.R.U32.HI R26, RZ, 0x10, R25 ;  /* 0x00000010ff1a7819 */ /* 0x000fe40000011619 */
[----:B------:R-:W-:Y:S02]  /*7d50*/  LOP3.LUT R25, R158, 0xffff, RZ, 0xc0, !PT ;  /* 0x0000ffff9e197812 */ /* 0x000fe400078ec0ff */
[----:B------:R-:W-:-:S02]  /*7d60*/  LOP3.LUT R26, R26, 0xff, RZ, 0xc0, !PT ;  /* 0x000000ff1a1a7812 */ /* 0x000fc400078ec0ff */
[C---:B------:R-:W-:Y:S02]  /*7d70*/  ISETP.GE.U32.AND P5, PT, R163.reuse, R120, PT ;  /* 0x00000078a300720c */ /* 0x040fe40003fa6070 */
[C---:B------:R-:W-:Y:S01]  /*7d80*/  ISETP.GE.U32.AND P1, PT, R163.reuse, R26, PT ;  /* 0x0000001aa300720c */ /* 0x040fe20003f26070 */
[----:B------:R-:W-:Y:S01]  /*7d90*/  MUFU.EX2 R120, R96 ;  /* 0x0000006000787308 */ /* 0x000fe20000000800 */
[----:B------:R-:W-:Y:S01]  /*7da0*/  LOP3.LUT R26, R158, 0xff, RZ, 0xc0, !PT ;  /* 0x000000ff9e1a7812 */ /* 0x000fe200078ec0ff */
[----:B------:R-:W-:Y:S01]  /*7db0*/  @!P4 HADD2 R21, -R109.H0_H0, -RZ.H0_H0 ;  /* 0xa00000ff6d15c230 */ /* 0x000fe20000000900 */
[----:B-1----:R-:W-:Y:S02]  /*7dc0*/  F2FP.PACK_AB R103, R94, R135 ;  /* 0x000000875e67723e */ /* 0x002fe400000000ff */
[----:B------:R-:W-:Y:S02]  /*7dd0*/  ISETP.GE.U32.AND P2, PT, R163, R26, PT ;  /* 0x0000001aa300720c */ /* 0x000fe40003f46070 */
[----:B------:R-:W-:Y:S01]  /*7de0*/  SHF.R.U32.HI R26, RZ, 0x10, R158 ;  /* 0x00000010ff1a7819 */ /* 0x000fe2000001169e */
[----:B------:R-:W-:Y:S01]  /*7df0*/  IMAD.WIDE.U32 R158, R110, -0x2daee0ad, RZ ;  /* 0xd2511f536e9e7825 */ /* 0x000fe200078e00ff */
[----:B------:R-:W-:-:S02]  /*7e00*/  PRMT R110, R111, 0x7632, R110 ;  /* 0x000076326f6e7816 */ /* 0x000fc4000000006e */
[----:B------:R-:W-:Y:S01]  /*7e10*/  LOP3.LUT R104, R26, 0xff, RZ, 0xc0, !PT ;  /* 0x000000ff1a687812 */ /* 0x000fe200078ec0ff */
[----:B------:R-:W-:Y:S01]  /*7e20*/  @!P1 HADD2 R19, -R111.H0_H0, -RZ.H0_H0 ;  /* 0xa00000ff6f139230 */ /* 0x000fe20000000900 */
[----:B------:R-:W-:Y:S01]  /*7e30*/  PRMT R26, R108, 0x5410, R109 ;  /* 0x000054106c1a7816 */ /* 0x000fe2000000006d */
[----:B------:R-:W-:Y:S01]  /*7e40*/  @!P3 HADD2 R20, -R110.H0_H0, -RZ.H0_H0 ;  /* 0xa00000ff6e14b230 */ /* 0x000fe20000000900 */
[----:B------:R-:W-:Y:S02]  /*7e50*/  @!P0 PRMT R108, R24, 0x5410, RZ ;  /* 0x00005410186c8816 */ /* 0x000fe400000000ff */
[----:B------:R-:W-:Y:S02]  /*7e60*/  LOP3.LUT R156, R159, UR18, R156, 0x96, !PT ;  /* 0x000000129f9c7c12 */ /* 0x000fe4000f8e969c */
[----:B------:R-:W-:Y:S02]  /*7e70*/  SHF.R.U32.HI R24, RZ, 0x8, R25 ;  /* 0x00000008ff187819 */ /* 0x000fe40000011619 */
[----:B------:R-:W-:-:S02]  /*7e80*/  PRMT R25, R111, 0x5410, R110 ;  /* 0x000054106f197816 */ /* 0x000fc4000000006e */
[----:B------:R-:W-:Y:S02]  /*7e90*/  @!P3 PRMT R110, R20, 0x5410, RZ ;  /* 0x00005410146eb816 */ /* 0x000fe400000000ff */
[----:B------:R-:W-:Y:S02]  /*7ea0*/  LOP3.LUT R20, R156, 0xffff, RZ, 0xc0, !PT ;  /* 0x0000ffff9c147812 */ /* 0x000fe400078ec0ff */
[----:B------:R-:W-:Y:S02]  /*7eb0*/  ISETP.GE.U32.AND P0, PT, R163, R104, PT ;  /* 0x00000068a300720c */ /* 0x000fe40003f06070 */
[----:B------:R-:W-:Y:S02]  /*7ec0*/  SHF.R.U32.HI R20, RZ, 0x8, R20 ;  /* 0x00000008ff147819 */ /* 0x000fe40000011614 */
[----:B------:R-:W-:Y:S02]  /*7ed0*/  @!P1 PRMT R111, R19, 0x5410, RZ ;  /* 0x00005410136f9816 */ /* 0x000fe400000000ff */
[----:B------:R-:W-:-:S02]  /*7ee0*/  LOP3.LUT R20, R20, 0xffff, RZ, 0xc0, !PT ;  /* 0x0000ffff14147812 */ /* 0x000fc400078ec0ff */
[----:B------:R-:W-:Y:S02]  /*7ef0*/  @!P4 PRMT R109, R21, 0x5410, RZ ;  /* 0x00005410156dc816 */ /* 0x000fe400000000ff */
[----:B------:R-:W-:Y:S01]  /*7f00*/  ISETP.GE.U32.AND P1, PT, R163, R20, PT ;  /* 0x00000014a300720c */ /* 0x000fe20003f26070 */
[----:B------:R-:W-:Y:S01]  /*7f10*/  FADD.FTZ R20, R106, R107 ;  /* 0x0000006b6a147221 */ /* 0x000fe20000010000 */
[----:B------:R-:W-:Y:S02]  /*7f20*/  F2FP.PACK_AB R107, R138, R139 ;  /* 0x0000008b8a6b723e */ /* 0x000fe400000000ff */
[----:B------:R-:W-:Y:S01]  /*7f30*/  LOP3.LUT R104, R158, 0xff, RZ, 0xc0, !PT ;  /* 0x000000ff9e687812 */ /* 0x000fe200078ec0ff */
[----:B------:R-:W-:Y:S01]  /*7f40*/  FADD.FTZ R20, R101, R20 ;  /* 0x0000001465147221 */ /* 0x000fe20000010000 */
[----:B------:R-:W-:Y:S01]  /*7f50*/  PRMT R106, R107, 0x7632, R106 ;  /* 0x000076326b6a7816 */ /* 0x000fe2000000006a */
[----:B------:R-:W-:Y:S01]  /*7f60*/  @!P0 HADD2 R16, -R107.H0_H0, -RZ.H0_H0 ;  /* 0xa00000ff6b108230 */ /* 0x000fe20000000900 */
[----:B------:R-:W-:Y:S01]  /*7f70*/  ISETP.GE.U32.AND P3, PT, R163, R104, PT ;  /* 0x00000068a300720c */ /* 0x000fe20003f66070 */
[----:B------:R-:W-:Y:S01]  /*7f80*/  FADD.FTZ R99, R99, R20 ;  /* 0x0000001463637221 */ /* 0x000fe20000010000 */
[----:B------:R-:W-:Y:S01]  /*7f90*/  PRMT R21, R107, 0x5410, R106 ;  /* 0x000054106b157816 */ /* 0x000fe2000000006a */
[----:B------:R-:W-:Y:S01]  /*7fa0*/  @!P5 HADD2 R11, -R106.H0_H0, -RZ.H0_H0 ;  /* 0xa00000ff6a0bd230 */ /* 0x000fe20000000900 */
[----:B------:R-:W-:Y:S01]  /*7fb0*/  @!P0 PRMT R107, R16, 0x5410, RZ ;  /* 0x00005410106b8816 */ /* 0x000fe200000000ff */
[----:B------:R-:W-:Y:S01]  /*7fc0*/  FADD.FTZ R126, R126, R99 ;  /* 0x000000637e7e7221 */ /* 0x000fe20000010000 */
[----:B------:R-:W-:-:S02]  /*7fd0*/  SHF.R.U32.HI R16, RZ, 0x10, R156 ;  /* 0x00000010ff107819 */ /* 0x000fc4000001169c */
[----:B------:R-:W-:Y:S01]  /*7fe0*/  F2FP.PACK_AB R104, R143, R144 ;  /* 0x000000908f68723e */ /* 0x000fe200000000ff */
[----:B------:R-:W-:Y:S01]  /*7ff0*/  FADD.FTZ R141, R141, R126 ;  /* 0x0000007e8d8d7221 */ /* 0x000fe20000010000 */
[----:B------:R-:W-:Y:S02]  /*8000*/  LOP3.LUT R16, R16, 0xff, RZ, 0xc0, !PT ;  /* 0x000000ff10107812 */ /* 0x000fe400078ec0ff */
[----:B------:R-:W-:Y:S01]  /*8010*/  LOP3.LUT R24, R24, 0xffff, RZ, 0xc0, !PT ;  /* 0x0000ffff18187812 */ /* 0x000fe200078ec0ff */
[----:B------:R-:W-:Y:S01]  /*8020*/  @!P2 HADD2 R18, -R104.H0_H0, -RZ.H0_H0 ;  /* 0xa00000ff6812a230 */ /* 0x000fe20000000900 */
[----:B------:R-:W-:Y:S01]  /*8030*/  PRMT R105, R104, 0x7632, R105 ;  /* 0x0000763268697816 */ /* 0x000fe20000000069 */
[----:B------:R-:W-:Y:S01]  /*8040*/  FADD.FTZ R140, R140, R141 ;  /* 0x0000008d8c8c7221 */ /* 0x000fe20000010000 */
[----:B------:R-:W-:Y:S01]  /*8050*/  @!P5 PRMT R106, R11, 0x5410, RZ ;  /* 0x000054100b6ad816 */ /* 0x000fe200000000ff */
[----:B------:R-:W-:Y:S01]  /*8060*/  FADD.FTZ R11, R91, R100 ;  /* 0x000000645b0b7221 */ /* 0x000fe20000010000 */
[C---:B------:R-:W-:Y:S01]  /*8070*/  ISETP.GE.U32.AND P5, PT, R163.reuse, R16, PT ;  /* 0x00000010a300720c */ /* 0x040fe20003fa6070 */
[----:B------:R-:W1:Y:S01]  /*8080*/  MUFU.EX2 R91, R97 ;  /* 0x00000061005b7308 */ /* 0x000e620000000800 */
[----:B------:R-:W-:Y:S01]  /*8090*/  ISETP.GE.U32.AND P4, PT, R163, R24, PT ;  /* 0x00000018a300720c */ /* 0x000fe20003f86070 */
[----:B------:R-:W-:Y:S01]  /*80a0*/  FADD.FTZ R139, R139, R140 ;  /* 0x0000008c8b8b7221 */ /* 0x000fe20000010000 */
[----:B------:R-:W-:-:S02]  /*80b0*/  PRMT R24, R104, 0x5410, R105 ;  /* 0x0000541068187816 */ /* 0x000fc40000000069 */
[----:B------:R-:W-:Y:S01]  /*80c0*/  @!P2 PRMT R104, R18, 0x5410, RZ ;  /* 0x000054101268a816 */ /* 0x000fe200000000ff */
[----:B------:R-:W-:Y:S01]  /*80d0*/  FADD.FTZ R138, R138, R139 ;  /* 0x0000008b8a8a7221 */ /* 0x000fe20000010000 */
[----:B------:R-:W-:Y:S02]  /*80e0*/  LOP3.LUT R18, R156, 0xff, RZ, 0xc0, !PT ;  /* 0x000000ff9c127812 */ /* 0x000fe400078ec0ff */
[----:B------:R-:W-:Y:S01]  /*80f0*/  LOP3.LUT R147, R158, 0xffff, RZ, 0xc0, !PT ;  /* 0x0000ffff9e937812 */ /* 0x000fe200078ec0ff */
[----:B------:R-:W-:Y:S01]  /*8100*/  FADD.FTZ R135, R135, R138 ;  /* 0x0000008a87877221 */ /* 0x000fe20000010000 */
[----:B------:R-:W-:Y:S01]  /*8110*/  SHF.R.U32.HI R102, RZ, 0x18, R158 ;  /* 0x00000018ff667819 */ /* 0x000fe2000001169e */
[----:B------:R-:W-:Y:S01]  /*8120*/  @!P5 HADD2 R8, -R103.H0_H0, -RZ.H0_H0 ;  /* 0xa00000ff6708d230 */ /* 0x000fe20000000900 */
[C---:B------:R-:W-:Y:S01]  /*8130*/  ISETP.GE.U32.AND P2, PT, R163.reuse, R18, PT ;  /* 0x00000012a300720c */ /* 0x040fe20003f46070 */
[----:B------:R-:W-:Y:S01]  /*8140*/  @!P4 HADD2 R17, -R105.H0_H0, -RZ.H0_H0 ;  /* 0xa00000ff6911c230 */ /* 0x000fe20000000900 */
[----:B------:R-:W-:Y:S01]  /*8150*/  ISETP.GE.U32.AND P0, PT, R163, R102, PT ;  /* 0x00000066a300720c */ /* 0x000fe20003f06070 */
[----:B------:R-:W-:Y:S01]  /*8160*/  FADD.FTZ R135, R94, R135 ;  /* 0x000000875e877221 */ /* 0x000fe20000010000 */
[----:B------:R-:W-:-:S02]  /*8170*/  SHF.R.U32.HI R147, RZ, 0x8, R147 ;  /* 0x00000008ff937819 */ /* 0x000fc40000011693 */
[----:B------:R-:W-:Y:S02]  /*8180*/  PRMT R102, R103, 0x7632, R102 ;  /* 0x0000763267667816 */ /* 0x000fe40000000066 */
[----:B------:R-:W-:Y:S02]  /*8190*/  LOP3.LUT R16, R147, 0xffff, RZ, 0xc0, !PT ;  /* 0x0000ffff93107812 */ /* 0x000fe400078ec0ff */
[----:B--2---:R-:W-:Y:S02]  /*81a0*/  F2FP.PACK_AB R100, R95, R142 ;  /* 0x0000008e5f64723e */ /* 0x004fe400000000ff */
[----:B------:R-:W-:Y:S02]  /*81b0*/  PRMT R147, R103, 0x5410, R102 ;  /* 0x0000541067937816 */ /* 0x000fe40000000066 */
[----:B------:R-:W-:Y:S01]  /*81c0*/  @!P5 PRMT R103, R8, 0x5410, RZ ;  /* 0x000054100867d816 */ /* 0x000fe200000000ff */
[----:B------:R-:W-:Y:S01]  /*81d0*/  FADD.FTZ R8, R98, R11 ;  /* 0x0000000b62087221 */ /* 0x000fe20000010000 */
[----:B------:R-:W-:Y:S01]  /*81e0*/  SHF.R.U32.HI R18, RZ, 0x18, R156 ;  /* 0x00000018ff127819 */ /* 0x000fe2000001169c */
[----:B------:R-:W-:Y:S01]  /*81f0*/  @!P2 HADD2 R10, -R100.H0_H0, -RZ.H0_H0 ;  /* 0xa00000ff640aa230 */ /* 0x000fe20000000900 */
[----:B-1----:R-:W-:Y:S01]  /*8200*/  F2FP.PACK_AB R98, R120, R91 ;  /* 0x0000005b7862723e */ /* 0x002fe200000000ff */
[----:B------:R-:W-:Y:S01]  /*8210*/  FADD.FTZ R127, R127, R8 ;  /* 0x000000087f7f7221 */ /* 0x000fe20000010000 */
[----:B------:R-:W-:-:S02]  /*8220*/  PRMT R101, R100, 0x7632, R101 ;  /* 0x0000763264657816 */ /* 0x000fc40000000065 */
[----:B------:R-:W-:Y:S01]  /*8230*/  @!P4 PRMT R105, R17, 0x5410, RZ ;  /* 0x000054101169c816 */ /* 0x000fe200000000ff */
[----:B------:R-:W-:Y:S01]  /*8240*/  @!P3 HADD2 R5, -R98.H0_H0, -RZ.H0_H0 ;  /* 0xa00000ff6205b230 */ /* 0x000fe20000000900 */
[----:B------:R-:W-:Y:S01]  /*8250*/  SHF.R.U32.HI R145, RZ, 0x10, R158 ;  /* 0x00000010ff917819 */ /* 0x000fe2000001169e */
[----:B------:R-:W-:Y:S01]  /*8260*/  @!P1 HADD2 R9, -R101.H0_H0, -RZ.H0_H0 ;  /* 0xa00000ff65099230 */ /* 0x000fe20000000900 */
[----:B------:R-:W-:Y:S01]  /*8270*/  ISETP.GE.U32.AND P4, PT, R163, R18, PT ;  /* 0x00000012a300720c */ /* 0x000fe20003f86070 */
[----:B------:R-:W-:Y:S01]  /*8280*/  FADD.FTZ R127, R146, R127 ;  /* 0x0000007f927f7221 */ /* 0x000fe20000010000 */
[----:B------:R-:W-:Y:S02]  /*8290*/  PRMT R99, R98, 0x7632, R99 ;  /* 0x0000763262637816 */ /* 0x000fe40000000063 */
[----:B------:R-:W-:Y:S01]  /*82a0*/  PRMT R150, R100, 0x5410, R101 ;  /* 0x0000541064967816 */ /* 0x000fe20000000065 */
[----:B------:R-:W-:Y:S01]  /*82b0*/  FADD.FTZ R144, R144, R127 ;  /* 0x0000007f90907221 */ /* 0x000fe20000010000 */
[----:B------:R-:W-:-:S02]  /*82c0*/  @!P2 PRMT R100, R10, 0x5410, RZ ;  /* 0x000054100a64a816 */ /* 0x000fc400000000ff */
[----:B------:R-:W-:Y:S01]  /*82d0*/  LOP3.LUT R10, R145, 0xff, RZ, 0xc0, !PT ;  /* 0x000000ff910a7812 */ /* 0x000fe200078ec0ff */
[----:B------:R-:W-:Y:S01]  /*82e0*/  FADD.FTZ R143, R143, R144 ;  /* 0x000000908f8f7221 */ /* 0x000fe20000010000 */
[----:B------:R-:W-:Y:S02]  /*82f0*/  PRMT R145, R98, 0x5410, R99 ;  /* 0x0000541062917816 */ /* 0x000fe40000000063 */
[----:B------:R-:W-:Y:S01]  /*8300*/  @!P3 PRMT R98, R5, 0x5410, RZ ;  /* 0x000054100562b816 */ /* 0x000fe200000000ff */
[----:B------:R-:W-:Y:S01]  /*8310*/  @!P4 HADD2 R0, -R102.H0_H0, -RZ.H0_H0 ;  /* 0xa00000ff6600c230 */ /* 0x000fe20000000900 */
[----:B------:R-:W-:Y:S01]  /*8320*/  ISETP.GE.U32.AND P2, PT, R163, R16, PT ;  /* 0x00000010a300720c */ /* 0x000fe20003f46070 */
[----:B------:R-:W-:Y:S01]  /*8330*/  FADD.FTZ R142, R142, R143 ;  /* 0x0000008f8e8e7221 */ /* 0x000fe20000010000 */
[----:B------:R-:W-:Y:S01]  /*8340*/  LOP3.LUT R5, R155, UR13, R27, 0x96, !PT ;  /* 0x0000000d9b057c12 */ /* 0x000fe2000f8e961b */
[----:B------:R-:W-:Y:S01]  /*8350*/  IMAD.WIDE.U32 R154, R154, -0x326172a9, RZ ;  /* 0xcd9e8d579a9a7825 */ /* 0x000fe200078e00ff */
[----:B------:R-:W-:-:S02]  /*8360*/  @!P1 PRMT R101, R9, 0x5410, RZ ;  /* 0x0000541009659816 */ /* 0x000fc400000000ff */
[----:B------:R-:W-:Y:S01]  /*8370*/  ISETP.GE.U32.AND P1, PT, R163, R10, PT ;  /* 0x0000000aa300720c */ /* 0x000fe20003f26070 */
[----:B------:R-:W-:Y:S01]  /*8380*/  IMAD.WIDE.U32 R18, R5, -0x326172a9, RZ ;  /* 0xcd9e8d5705127825 */ /* 0x000fe200078e00ff */
[----:B------:R-:W-:Y:S02]  /*8390*/  @!P4 PRMT R102, R0, 0x5410, RZ ;  /* 0x000054100066c816 */ /* 0x000fe400000000ff */
[----:B------:R-:W-:Y:S01]  /*83a0*/  F2FP.PACK_AB R0, R121, R90 ;  /* 0x0000005a7900723e */ /* 0x000fe200000000ff */
[----:B------:R-:W-:Y:S01]  /*83b0*/  FADD.FTZ R142, R95, R142 ;  /* 0x0000008e5f8e7221 */ /* 0x000fe20000010000 */
[----:B------:R-:W-:Y:S01]  /*83c0*/  LOP3.LUT R5, R19, UR12, R132, 0x96, !PT ;  /* 0x0000000c13057c12 */ /* 0x000fe2000f8e9684 */
[----:B------:R-:W-:Y:S01]  /*83d0*/  @!P2 HADD2 R4, -R99.H0_H0, -RZ.H0_H0 ;  /* 0xa00000ff6304a230 */ /* 0x000fe20000000900 */
[----:B------:R-:W-:Y:S01]  /*83e0*/  LOP3.LUT R18, R155, UR10, R18, 0x96, !PT ;  /* 0x0000000a9b127c12 */ /* 0x000fe2000f8e9612 */
[C---:B------:R-:W-:Y:S01]  /*83f0*/  @!P0 HADD2 R6, -R0.reuse.H1_H1, -RZ.H0_H0 ;  /* 0xa00000ff00068230 */ /* 0x040fe20000000d00 */
[----:B------:R-:W-:Y:S01]  /*8400*/  @P0 PRMT R96, R0, 0x7632, R96 ;  /* 0x0000763200600816 */ /* 0x000fe20000000060 */
[----:B------:R-:W-:Y:S01]  /*8410*/  IMAD.WIDE.U32 R10, R5, -0x2daee0ad, RZ ;  /* 0xd2511f53050a7825 */ /* 0x000fe200078e00ff */
[----:B------:R-:W-:Y:S01]  /*8420*/  @!P2 PRMT R99, R4, 0x5410, RZ ;  /* 0x000054100463a816 */ /* 0x000fe200000000ff */
[----:B------:R-:W-:Y:S01]  /*8430*/  @!P1 HADD2 R7, -R0.H0_H0, -RZ.H0_H0 ;  /* 0xa00000ff00079230 */ /* 0x000fe20000000900 */
[----:B------:R-:W-:Y:S01]  /*8440*/  @P1 PRMT R97, R0, 0x7610, R97 ;  /* 0x0000761000611816 */ /* 0x000fe20000000061 */
[----:B------:R-:W-:Y:S01]  /*8450*/  IMAD.WIDE.U32 R18, R18, -0x2daee0ad, RZ ;  /* 0xd2511f5312127825 */ /* 0x000fe200078e00ff */
[----:B------:R-:W-:-:S02]  /*8460*/  LOP3.LUT R152, R11, UR9, R152, 0x96, !PT ;  /* 0x000000090b987c12 */ /* 0x000fc4000f8e9698 */
[----:B------:R-:W-:Y:S01]  /*8470*/  @!P1 PRMT R97, R7, 0x5410, RZ ;  /* 0x0000541007619816 */ /* 0x000fe200000000ff */
[----:B------:R-:W-:Y:S01]  /*8480*/  IMAD.MOV.U32 R4, RZ, RZ, c[0x0][0x228] ;  /* 0x00008a00ff047624 */ /* 0x000fe200078e00ff */
[----:B------:R-:W-:Y:S01]  /*8490*/  LOP3.LUT R10, R19, UR7, R10, 0x96, !PT ;  /* 0x00000007130a7c12 */ /* 0x000fe2000f8e960a */
[----:B------:R-:W-:Y:S01]  /*84a0*/  IMAD.MOV.U32 R7, RZ, RZ, R137 ;  /* 0x000000ffff077224 */ /* 0x000fe200078e0089 */
[----:B------:R-:W-:Y:S01]  /*84b0*/  @!P0 PRMT R96, R6, 0x5410, RZ ;  /* 0x0000541006608816 */ /* 0x000fe200000000ff */
[----:B------:R-:W-:Y:S01]  /*84c0*/  IMAD.SHL.U32 R4, R4, 0x8, RZ ;  /* 0x0000000804047824 */ /* 0x000fe200078e00ff */
[----:B------:R-:W-:Y:S01]  /*84d0*/  PRMT R20, R163, 0x7054, R163 ;  /* 0x00007054a3147816 */ /* 0x000fe200000000a3 */
[----:B------:R-:W-:Y:S01]  /*84e0*/  IMAD.MOV.U32 R6, RZ, RZ, R136 ;  /* 0x000000ffff067224 */ /* 0x000fe200078e0088 */
[----:B------:R-:W-:Y:S01]  /*84f0*/  IADD3 R188, P0, R136, -0x100, RZ ;  /* 0xffffff0088bc7810 */ /* 0x000fe20007f1e0ff */
[----:B------:R-:W-:-:S03]  /*8500*/  IMAD.WIDE.U32 R152, R152, -0x326172a9, RZ ;  /* 0xcd9e8d5798987825 */ /* 0x000fc600078e00ff */
[----:B------:R-:W-:Y:S01]  /*8510*/  IADD3.X R189, R137, -0x1, RZ, P0, !PT ;  /* 0xffffffff89bd7810 */ /* 0x000fe200007fe4ff */
[----:B------:R-:W-:Y:S01]  /*8520*/  IMAD.WIDE.U32 R10, R10, -0x326172a9, RZ ;  /* 0xcd9e8d570a0a7825 */ /* 0x000fe200078e00ff */
[----:B------:R-:W-:-:S03]  /*8530*/  LOP3.LUT R16, R153, UR8, R154, 0x96, !PT ;  /* 0x0000000899107c12 */ /* 0x000fc6000f8e969a */
[----:B------:R-:W-:Y:S01]  /*8540*/  IMAD.WIDE R8, R4, 0x2, R6 ;  /* 0x0000000204087825 */ /* 0x000fe200078e0206 */
[----:B------:R-:W-:-:S03]  /*8550*/  LOP3.LUT R5, R11, UR17, R152, 0x96, !PT ;  /* 0x000000110b057c12 */ /* 0x000fc6000f8e9698 */
[----:B------:R-:W-:Y:S01]  /*8560*/  IMAD.WIDE.U32 R16, R16, -0x2daee0ad, RZ ;  /* 0xd2511f5310107825 */ /* 0x000fe200078e00ff */
[----:B------:R1:W-:Y:S03]  /*8570*/  STG.E.U16 [R8.64+-0x80], R149 ;  /* 0xffff809508007986 */ /* 0x0003e6000c10151a */
[----:B------:R-:W-:Y:S02]  /*8580*/  FADD.FTZ R91, R91, R142 ;  /* 0x0000008e5b5b7221 */ /* 0x000fe40000010000 */
[----:B------:R-:W-:Y:S02]  /*8590*/  FADD.FTZ R90, R90, R135 ;  /* 0x000000875a5a7221 */ /* 0x000fe40000010000 */
[----:B------:R-:W-:Y:S02]  /*85a0*/  FADD.FTZ R120, R120, R91 ;  /* 0x0000005b78787221 */ /* 0x000fe40000010000 */
[----:B------:R-:W-:-:S02]  /*85b0*/  FADD.FTZ R121, R121, R90 ;  /* 0x0000005a79797221 */ /* 0x000fc40000010000 */
[----:B-1----:R-:W-:Y:S01]  /*85c0*/  IMAD.WIDE R148, R4, 0x2, R6 ;  /* 0x0000000204947825 */ /* 0x002fe200078e0206 */
[--C-:B------:R-:W-:Y:S02]  /*85d0*/  SHF.R.U32.HI R6, RZ, 0x10, R5.reuse ;  /* 0x00000010ff067819 */ /* 0x100fe40000011605 */
[C---:B------:R-:W-:Y:S02]  /*85e0*/  LOP3.LUT R4, R5.reuse, 0xffff, RZ, 0xc0, !PT ;  /* 0x0000ffff05047812 */ /* 0x040fe400078ec0ff */
[----:B------:R-:W-:Y:S01]  /*85f0*/  LOP3.LUT R7, R5, 0xff, RZ, 0xc0, !PT ;  /* 0x000000ff05077812 */ /* 0x000fe200078ec0ff */
[----:B------:R-:W-:Y:S01]  /*8600*/  STG.E.U16 [R148.64+-0x7e], R34 ;  /* 0xffff822294007986 */ /* 0x000fe2000c10151a */
[----:B------:R-:W-:Y:S02]  /*8610*/  SHF.R.U32.HI R5, RZ, 0x18, R5 ;  /* 0x00000018ff057819 */ /* 0x000fe40000011605 */
[----:B------:R-:W-:Y:S01]  /*8620*/  LOP3.LUT R6, R6, 0xff, RZ, 0xc0, !PT ;  /* 0x000000ff06067812 */ /* 0x000fe200078ec0ff */
[----:B------:R1:W-:Y:S01]  /*8630*/  STG.E.U16 [R136.64+-0x70], R2 ;  /* 0xffff900288007986 */ /* 0x0003e2000c10151a */
[----:B------:R-:W-:-:S02]  /*8640*/  SHF.R.U32.HI R4, RZ, 0x8, R4 ;  /* 0x00000008ff047819 */ /* 0x000fc40000011604 */
[----:B------:R-:W-:Y:S01]  /*8650*/  PRMT R5, R6, 0x5410, R5 ;  /* 0x0000541006057816 */ /* 0x000fe20000000005 */
[----:B------:R-:W-:Y:S01]  /*8660*/  STG.E.U16 [R136.64+-0x6e], R35 ;  /* 0xffff922388007986 */ /* 0x000fe2000c10151a */
[----:B------:R-:W-:Y:S02]  /*8670*/  LOP3.LUT R9, R10, 0xff, RZ, 0xc0, !PT ;  /* 0x000000ff0a097812 */ /* 0x000fe400078ec0ff */
[----:B------:R-:W-:Y:S01]  /*8680*/  PRMT R7, R7, 0x5410, R4 ;  /* 0x0000541007077816 */ /* 0x000fe20000000004 */
[--C-:B------:R-:W-:Y:S01]  /*8690*/  HSET2.LE.AND R6, R5, R20.reuse, PT ;  /* 0x0000001405067233 */ /* 0x100fe20003803000 */
[----:B------:R-:W-:Y:S01]  /*86a0*/  SHF.R.U32.HI R8, RZ, 0x10, R10 ;  /* 0x00000010ff087819 */ /* 0x000fe2000001160a */
[----:B------:R-:W-:Y:S02]  /*86b0*/  STG.E.U16 [R148.64+-0x70], R89 ;  /* 0xffff905994007986 */ /* 0x000fe4000c10151a */
[----:B------:R-:W-:Y:S01]  /*86c0*/  HSET2.LE.AND R4, R7, R20, PT ;  /* 0x0000001407047233 */ /* 0x000fe20003803000 */
[----:B------:R-:W-:Y:S01]  /*86d0*/  LOP3.LUT R5, R6, R29, RZ, 0xc0, !PT ;  /* 0x0000001d06057212 */ /* 0x000fe200078ec0ff */
[----:B------:R-:W-:Y:S01]  /*86e0*/  STG.E.U16 [R148.64+-0x6e], R88 ;  /* 0xffff925894007986 */ /* 0x000fe2000c10151a */
[----:B------:R-:W-:-:S02]  /*86f0*/  LOP3.LUT R6, R10, 0xffff, RZ, 0xc0, !PT ;  /* 0x0000ffff0a067812 */ /* 0x000fc400078ec0ff */
[----:B------:R-:W-:Y:S01]  /*8700*/  LOP3.LUT R8, R8, 0xff, RZ, 0xc0, !PT ;  /* 0x000000ff08087812 */ /* 0x000fe200078ec0ff */
[----:B------:R2:W-:Y:S01]  /*8710*/  STG.E.U16 [R136.64+-0x60], R92 ;  /* 0xffffa05c88007986 */ /* 0x0005e2000c10151a */
[----:B------:R-:W-:Y:S02]  /*8720*/  SHF.R.U32.HI R6, RZ, 0x8, R6 ;  /* 0x00000008ff067819 */ /* 0x000fe40000011606 */
[----:B------:R-:W-:Y:S01]  /*8730*/  SHF.R.U32.HI R7, RZ, 0x18, R10 ;  /* 0x00000018ff077819 */ /* 0x000fe2000001160a */
[----:B------:R-:W-:Y:S01]  /*8740*/  STG.E.U16 [R136.64+-0x5e], R93 ;  /* 0xffffa25d88007986 */ /* 0x000fe2000c10151a */
[----:B------:R-:W-:Y:S02]  /*8750*/  PRMT R9, R9, 0x5410, R6 ;  /* 0x0000541009097816 */ /* 0x000fe40000000006 */
[----:B------:R-:W-:Y:S01]  /*8760*/  PRMT R7, R8, 0x5410, R7 ;  /* 0x0000541008077816 */ /* 0x000fe20000000007 */
[----:B------:R-:W-:Y:S01]  /*8770*/  STG.E.U16 [R148.64+-0x60], R125 ;  /* 0xffffa07d94007986 */ /* 0x000fe2000c10151a */
[----:B------:R-:W-:Y:S01]  /*8780*/  LOP3.LUT R4, R4, R31, RZ, 0xc0, !PT ;  /* 0x0000001f04047212 */ /* 0x000fe200078ec0ff */
[--C-:B------:R-:W-:Y:S01]  /*8790*/  HSET2.LE.AND R9, R9, R20.reuse, PT ;  /* 0x0000001409097233 */ /* 0x100fe20003803000 */
[----:B------:R-:W-:Y:S01]  /*87a0*/  LOP3.LUT R29, R16, 0xff, RZ, 0xc0, !PT ;  /* 0x000000ff101d7812 */ /* 0x000fe200078ec0ff */
[----:B------:R-:W-:Y:S01]  /*87b0*/  HSET2.LE.AND R7, R7, R20, PT ;  /* 0x0000001407077233 */ /* 0x000fe20003803000 */
[----:B------:R-:W-:Y:S01]  /*87c0*/  STG.E.U16 [R148.64+-0x5e], R124 ;  /* 0xffffa27c94007986 */ /* 0x000fe2000c10151a */
[--C-:B-1----:R-:W-:Y:S01]  /*87d0*/  IMAD.MOV.U32 R2, RZ, RZ, R32.reuse ;  /* 0x000000ffff027224 */ /* 0x102fe200078e0020 */
[----:B------:R-:W-:Y:S01]  /*87e0*/  LOP3.LUT R6, R9, R30, RZ, 0xc0, !PT ;  /* 0x0000001e09067212 */ /* 0x000fe200078ec0ff */
[----:B------:R-:W-:Y:S01]  /*87f0*/  @P6 IMAD.MOV.U32 R2, RZ, RZ, R32 ;  /* 0x000000ffff026224 */ /* 0x000fe200078e0020 */
[----:B------:R-:W1:Y:S01]  /*8800*/  LDSM.16.MT88.4 R8, [R116+0x6000] ;  /* 0x006000007408783b */ /* 0x000e620000004200 */
[----:B------:R-:W-:-:S03]  /*8810*/  LOP3.LUT R7, R7, R28, RZ, 0xc0, !PT ;  /* 0x0000001c07077212 */ /* 0x000fc600078ec0ff */
[----:B------:R-:W-:Y:S04]  /*8820*/  STG.E.U16 [R136.64+-0x50], R112 ;  /* 0xffffb07088007986 */ /* 0x000fe8000c10151a */
[----:B------:R-:W-:Y:S01]  /*8830*/  STG.E.U16 [R136.64+-0x4e], R113 ;  /* 0xffffb27188007986 */ /* 0x000fe2000c10151a */
[----:B--2---:R-:W-:-:S03]  /*8840*/  IMAD.MOV.U32 R92, RZ, RZ, R3 ;  /* 0x000000ffff5c7224 */ /* 0x004fc600078e0003 */
[----:B------:R-:W-:Y:S04]  /*8850*/  STG.E.U16 [R148.64+-0x50], R115 ;  /* 0xffffb07394007986 */ /* 0x000fe8000c10151a */
[----:B------:R-:W-:Y:S04]  /*8860*/  STG.E.U16 [R148.64+-0x4e], R114 ;  /* 0xffffb27294007986 */ /* 0x000fe8000c10151a */
[----:B------:R-:W-:Y:S04]  /*8870*/  STG.E.U16 [R136.64+-0x40], R108 ;  /* 0xffffc06c88007986 */ /* 0x000fe8000c10151a */
[----:B------:R-:W-:Y:S04]  /*8880*/  STG.E.U16 [R136.64+-0x3e], R109 ;  /* 0xffffc26d88007986 */ /* 0x000fe8000c10151a */
[----:B------:R-:W-:Y:S04]  /*8890*/  STG.E.U16 [R148.64+-0x40], R111 ;  /* 0xffffc06f94007986 */ /* 0x000fe8000c10151a */
[----:B------:R-:W-:Y:S04]  /*88a0*/  STG.E.U16 [R148.64+-0x3e], R110 ;  /* 0xffffc26e94007986 */ /* 0x000fe8000c10151a */
[----:B------:R-:W-:Y:S01]  /*88b0*/  STG.E.U16 [R136.64+-0x30], R104 ;  /* 0xffffd06888007986 */ /* 0x000fe2000c10151a */
[C---:B-1----:R-:W-:Y:S03]  /*88c0*/  HMMA.16816.F32 R72, R4.reuse, R8, R72 ;  /* 0x000000080448723c */ /* 0x042fe60000001848 */
[----:B------:R-:W-:Y:S04]  /*88d0*/  STG.E.U16 [R136.64+-0x2e], R105 ;  /* 0xffffd26988007986 */ /* 0x000fe8000c10151a */
[----:B------:R-:W-:Y:S01]  /*88e0*/  STG.E.U16 [R148.64+-0x30], R107 ;  /* 0xffffd06b94007986 */ /* 0x000fe2000c10151a */
[C---:B------:R-:W-:Y:S03]  /*88f0*/  HMMA.16816.F32 R76, R4.reuse, R10, R76 ;  /* 0x0000000a044c723c */ /* 0x040fe6000000184c */
[----:B------:R-:W1:Y:S04]  /*8900*/  LDSM.16.MT88.4 R8, [R86+0x6000] ;  /* 0x006000005608783b */ /* 0x000e680000004200 */
        /* <DEDUP_REMOVED lines=8> */
[----:B------:R-:W-:Y:S01]  /*8990*/  STG.E.U16 [R148.64+-0xe], R96 ;  /* 0xfffff26094007986 */ /* 0x000fe2000c10151a */
        /* <DEDUP_REMOVED lines=15> */
[----:B------:R-:W-:-:S02]  /*8a90*/  LOP3.LUT R4, R16, 0xffff, RZ, 0xc0, !PT ;  /* 0x0000ffff10047812 */ /* 0x000fc400078ec0ff */
[----:B------:R-:W-:Y:S02]  /*8aa0*/  LOP3.LUT R6, R17, UR18, R18, 0x96, !PT ;  /* 0x0000001211067c12 */ /* 0x000fe4000f8e9612 */
[----:B------:R-:W-:Y:S02]  /*8ab0*/  SHF.R.U32.HI R4, RZ, 0x8, R4 ;  /* 0x00000008ff047819 */ /* 0x000fe40000011604 */
[----:B------:R-:W-:Y:S02]  /*8ac0*/  SHF.R.U32.HI R7, RZ, 0x10, R16 ;  /* 0x00000010ff077819 */ /* 0x000fe40000011610 */
[----:B------:R-:W-:Y:S02]  /*8ad0*/  PRMT R29, R29, 0x5410, R4 ;  /* 0x000054101d1d7816 */ /* 0x000fe40000000004 */
[----:B------:R-:W-:Y:S02]  /*8ae0*/  LOP3.LUT R4, R6, 0xffff, RZ, 0xc0, !PT ;  /* 0x0000ffff06047812 */ /* 0x000fe400078ec0ff */
[----:B------:R-:W-:-:S02]  /*8af0*/  SHF.R.U32.HI R5, RZ, 0x10, R6 ;  /* 0x00000010ff057819 */ /* 0x000fc40000011606 */
[----:B------:R-:W-:Y:S02]  /*8b00*/  LOP3.LUT R17, R6, 0xff, RZ, 0xc0, !PT ;  /* 0x000000ff06117812 */ /* 0x000fe400078ec0ff */
[----:B------:R-:W-:Y:S02]  /*8b10*/  SHF.R.U32.HI R16, RZ, 0x18, R16 ;  /* 0x00000018ff107819 */ /* 0x000fe40000011610 */
[----:B------:R-:W-:Y:S02]  /*8b20*/  SHF.R.U32.HI R4, RZ, 0x8, R4 ;  /* 0x00000008ff047819 */ /* 0x000fe40000011604 */
[----:B------:R-:W-:Y:S02]  /*8b30*/  SHF.R.U32.HI R6, RZ, 0x18, R6 ;  /* 0x00000018ff067819 */ /* 0x000fe40000011606 */
[----:B------:R-:W-:Y:S02]  /*8b40*/  LOP3.LUT R7, R7, 0xff, RZ, 0xc0, !PT ;  /* 0x000000ff07077812 */ /* 0x000fe400078ec0ff */
[----:B------:R-:W-:-:S02]  /*8b50*/  LOP3.LUT R5, R5, 0xff, RZ, 0xc0, !PT ;  /* 0x000000ff05057812 */ /* 0x000fc400078ec0ff */
[----:B------:R-:W-:Y:S02]  /*8b60*/  PRMT R17, R17, 0x5410, R4 ;  /* 0x0000541011117816 */ /* 0x000fe40000000004 */
[----:B------:R-:W-:Y:S02]  /*8b70*/  PRMT R7, R7, 0x5410, R16 ;  /* 0x0000541007077816 */ /* 0x000fe40000000010 */
[----:B------:R-:W-:Y:S01]  /*8b80*/  PRMT R5, R5, 0x5410, R6 ;  /* 0x0000541005057816 */ /* 0x000fe20000000006 */
[--C-:B------:R-:W-:Y:S02]  /*8b90*/  HSET2.LE.AND R4, R17, R20.reuse, PT ;  /* 0x0000001411047233 */ /* 0x100fe40003803000 */
[--C-:B------:R-:W-:Y:S01]  /*8ba0*/  HSET2.LE.AND R6, R29, R20.reuse, PT ;  /* 0x000000141d067233 */ /* 0x100fe20003803000 */
[----:B------:R-:W2:Y:S01]  /*8bb0*/  LDSM.16.MT88.4 R16, [R86+0x6400] ;  /* 0x006400005610783b */ /* 0x000ea20000004200 */
[--C-:B------:R-:W-:Y:S01]  /*8bc0*/  HSET2.LE.AND R5, R5, R20.reuse, PT ;  /* 0x0000001405057233 */ /* 0x100fe20003803000 */
[----:B------:R-:W-:Y:S01]  /*8bd0*/  LOP3.LUT R4, R4, R15, RZ, 0xc0, !PT ;  /* 0x0000000f04047212 */ /* 0x000fe200078ec0ff */
[----:B------:R-:W-:Y:S01]  /*8be0*/  HSET2.LE.AND R7, R7, R20, PT ;  /* 0x0000001407077233 */ /* 0x000fe20003803000 */
[----:B------:R-:W-:Y:S01]  /*8bf0*/  LOP3.LUT R6, R6, R13, RZ, 0xc0, !PT ;  /* 0x0000000d06067212 */ /* 0x000fe200078ec0ff */
[----:B------:R-:W-:Y:S01]  /*8c00*/  IMAD.WIDE.U32 R28, R134, -0x2daee0ad, RZ ;  /* 0xd2511f53861c7825 */ /* 0x000fe200078e00ff */
[----:B------:R-:W-:-:S02]  /*8c10*/  LOP3.LUT R5, R5, R14, RZ, 0xc0, !PT ;  /* 0x0000000e05057212 */ /* 0x000fc400078ec0ff */
[----:B------:R-:W-:Y:S02]  /*8c20*/  LOP3.LUT R7, R7, R12, RZ, 0xc0, !PT ;  /* 0x0000000c07077212 */ /* 0x000fe400078ec0ff */
[----:B------:R-:W3:Y:S01]  /*8c30*/  LDSM.16.MT88.4 R12, [R86+0x7400] ;  /* 0x00740000560c783b */ /* 0x000ee20000004200 */
[----:B------:R-:W-:-:S04]  /*8c40*/  LOP3.LUT R27, R29, UR13, R27, 0x96, !PT ;  /* 0x0000000d1d1b7c12 */ /* 0x000fc8000f8e961b */
[C---:B-1----:R-:W-:Y:S08]  /*8c50*/  HMMA.16816.F32 R72, R4.reuse, R8, R72 ;  /* 0x000000080448723c */ /* 0x042ff00000001848 */
[C---:B------:R-:W-:Y:S01]  /*8c60*/  HMMA.16816.F32 R76, R4.reuse, R10, R76 ;  /* 0x0000000a044c723c */ /* 0x040fe2000000184c */
[----:B------:R-:W1:Y:S07]  /*8c70*/  LDSM.16.MT88.4 R8, [R116+0x7400] ;  /* 0x007400007408783b */ /* 0x000e6e0000004200 */
[C---:B--2---:R-:W-:Y:S08]  /*8c80*/  HMMA.16816.F32 R80, R4.reuse, R16, R80 ;  /* 0x000000100450723c */ /* 0x044ff00000001850 */
[C---:B------:R-:W-:Y:S01]  /*8c90*/  HMMA.16816.F32 R36, R4.reuse, R18, R36 ;  /* 0x000000120424723c */ /* 0x040fe20000001824 */
[----:B------:R-:W2:Y:S07]  /*8ca0*/  LDSM.16.MT88.4 R16, [R116+0x8400] ;  /* 0x008400007410783b */ /* 0x000eae0000004200 */
[C---:B---3--:R-:W-:Y:S07]  /*8cb0*/  HMMA.16816.F32 R48, R4.reuse, R12, R48 ;  /* 0x0000000c0430723c */ /* 0x048fee0000001830 */
[----:B------:R-:W-:Y:S01]  /*8cc0*/  IMAD.WIDE.U32 R12, R22, -0x2daee0ad, RZ ;  /* 0xd2511f53160c7825 */ /* 0x000fe200078e00ff */
[----:B-1----:R-:W-:Y:S03]  /*8cd0*/  HMMA.16816.F32 R40, R4, R8, R40 ;  /* 0x000000080428723c */ /* 0x002fe60000001828 */
[----:B------:R-:W-:Y:S01]  /*8ce0*/  IMAD.WIDE.U32 R22, R27, -0x326172a9, RZ ;  /* 0xcd9e8d571b167825 */ /* 0x000fe200078e00ff */
[----:B------:R-:W-:-:S04]  /*8cf0*/  LOP3.LUT R28, R13, UR11, R28, 0x96, !PT ;  /* 0x0000000b0d1c7c12 */ /* 0x000fc8000f8e961c */
[----:B------:R-:W-:Y:S01]  /*8d00*/  HMMA.16816.F32 R44, R4, R10, R44 ;  /* 0x0000000a042c723c */ /* 0x000fe2000000182c */
[----:B------:R-:W1:Y:S01]  /*8d10*/  LDSM.16.MT88.4 R8, [R86+0x8400] ;  /* 0x008400005608783b */ /* 0x000e620000004200 */
[----:B------:R-:W-:Y:S01]  /*8d20*/  IMAD.WIDE.U32 R28, R28, -0x326172a9, RZ ;  /* 0xcd9e8d571c1c7825 */ /* 0x000fe200078e00ff */
[----:B------:R-:W-:-:S04]  /*8d30*/  LOP3.LUT R132, R23, UR12, R132, 0x96, !PT ;  /* 0x0000000c17847c12 */ /* 0x000fc8000f8e9684 */
[----:B------:R-:W-:Y:S01]  /*8d40*/  LOP3.LUT R22, R29, UR10, R22, 0x96, !PT ;  /* 0x0000000a1d167c12 */ /* 0x000fe2000f8e9616 */
[----:B------:R-:W-:Y:S01]  /*8d50*/  IMAD.WIDE.U32 R132, R132, -0x2daee0ad, RZ ;  /* 0xd2511f5384847825 */ /* 0x000fe200078e00ff */
[----:B------:R-:W-:Y:S03]  /*8d60*/  HMMA.16816.F32 R52, R4, R14, R52 ;  /* 0x0000000e0434723c */ /* 0x000fe60000001834 */
[----:B------:R-:W-:Y:S01]  /*8d70*/  IMAD.WIDE.U32 R22, R22, -0x2daee0ad, RZ ;  /* 0xd2511f5316167825 */ /* 0x000fe200078e00ff */
[----:B------:R-:W-:-:S04]  /*8d80*/  LOP3.LUT R30, R133, UR9, R12, 0x96, !PT ;  /* 0x00000009851e7c12 */ /* 0x000fc8000f8e960c */
[----:B--2---:R-:W-:Y:S01]  /*8d90*/  HMMA.16816.F32 R56, R4, R16, R56 ;  /* 0x000000100438723c */ /* 0x004fe20000001838 */
[----:B------:R-:W-:-:S05]  /*8da0*/  IMAD.WIDE.U32 R30, R30, -0x326172a9, RZ ;  /* 0xcd9e8d571e1e7825 */ /* 0x000fca00078e00ff */
[----:B------:R-:W-:Y:S02]  /*8db0*/  LOP3.LUT R28, R31, UR8, R28, 0x96, !PT ;  /* 0x000000081f1c7c12 */ /* 0x000fe4000f8e961c */
[----:B------:R-:W-:Y:S01]  /*8dc0*/  HMMA.16816.F32 R60, R4, R18, R60 ;  /* 0x00000012043c723c */ /* 0x000fe2000000183c */
[----:B------:R-:W2:Y:S02]  /*8dd0*/  LDSM.16.MT88.4 R16, [R86+0x6800] ;  /* 0x006800005610783b */ /* 0x000ea40000004200 */
[----:B------:R-:W-:-:S05]  /*8de0*/  IMAD.WIDE.U32 R28, R28, -0x2daee0ad, RZ ;  /* 0xd2511f531c1c7825 */ /* 0x000fca00078e00ff */
[C---:B-1----:R-:W-:Y:S08]  /*8df0*/  HMMA.16816.F32 R64, R4.reuse, R8, R64 ;  /* 0x000000080440723c */ /* 0x042ff00000001840 */
[----:B------:R-:W-:Y:S07]  /*8e00*/  HMMA.16816.F32 R68, R4, R10, R68 ;  /* 0x0000000a0444723c */ /* 0x000fee0000001844 */
[----:B------:R-:W-:-:S05]  /*8e10*/  LOP3.LUT R4, R23, UR7, R132, 0x96, !PT ;  /* 0x0000000717047c12 */ /* 0x000fca000f8e9684 */
[----:B------:R-:W-:-:S05]  /*8e20*/  IMAD.WIDE.U32 R8, R4, -0x326172a9, RZ ;  /* 0xcd9e8d5704087825 */ /* 0x000fca00078e00ff */
[C---:B------:R-:W-:Y:S02]  /*8e30*/  LOP3.LUT R4, R8.reuse, 0xffff, RZ, 0xc0, !PT ;  /* 0x0000ffff08047812 */ /* 0x040fe400078ec0ff */
[----:B------:R-:W-:Y:S02]  /*8e40*/  LOP3.LUT R7, R8, 0xff, RZ, 0xc0, !PT ;  /* 0x000000ff08077812 */ /* 0x000fe400078ec0ff */
[----:B------:R-:W-:Y:S02]  /*8e50*/  SHF.R.U32.HI R4, RZ, 0x8, R4 ;  /* 0x00000008ff047819 */ /* 0x000fe40000011604 */
[----:B------:R-:W-:Y:S02]  /*8e60*/  LOP3.LUT R15, R9, UR17, R30, 0x96, !PT ;  /* 0x00000011090f7c12 */ /* 0x000fe4000f8e961e */
[----:B------:R-:W-:Y:S02]  /*8e70*/  PRMT R7, R7, 0x5410, R4 ;  /* 0x0000541007077816 */ /* 0x000fe40000000004 */
[----:B------:R-:W-:-:S02]  /*8e80*/  LOP3.LUT R4, R15, 0xffff, RZ, 0xc0, !PT ;  /* 0x0000ffff0f047812 */ /* 0x000fc400078ec0ff */
[----:B------:R-:W-:Y:S01]  /*8e90*/  LOP3.LUT R13, R15, 0xff, RZ, 0xc0, !PT ;  /* 0x000000ff0f0d7812 */ /* 0x000fe200078ec0ff */
[--C-:B------:R-:W-:Y:S01]  /*8ea0*/  HSET2.LE.AND R7, R7, R20.reuse, PT ;  /* 0x0000001407077233 */ /* 0x100fe20003803000 */
[----:B------:R-:W-:Y:S02]  /*8eb0*/  SHF.R.U32.HI R4, RZ, 0x8, R4 ;  /* 0x00000008ff047819 */ /* 0x000fe40000011604 */
[----:B------:R-:W-:Y:S02]  /*8ec0*/  SHF.R.U32.HI R5, RZ, 0x10, R8 ;  /* 0x00000010ff057819 */ /* 0x000fe40000011608 */
[----:B------:R-:W-:Y:S02]  /*8ed0*/  PRMT R13, R13, 0x5410, R4 ;  /* 0x000054100d0d7816 */ /* 0x000fe40000000004 */
[--C-:B------:R-:W-:Y:S02]  /*8ee0*/  SHF.R.U32.HI R4, RZ, 0x10, R15.reuse ;  /* 0x00000010ff047819 */ /* 0x100fe4000001160f */
[----:B------:R-:W-:Y:S01]  /*8ef0*/  SHF.R.U32.HI R6, RZ, 0x18, R8 ;  /* 0x00000018ff067819 */ /* 0x000fe20000011608 */
[----:B------:R-:W-:Y:S01]  /*8f00*/  HSET2.LE.AND R13, R13, R20, PT ;  /* 0x000000140d0d7233 */ /* 0x000fe20003803000 */
[----:B------:R-:W1:Y:S01]  /*8f10*/  LDSM.16.MT88.4 R8, [R116+0x6800] ;  /* 0x006800007408783b */ /* 0x000e620000004200 */
[----:B------:R-:W-:-:S02]  /*8f20*/  SHF.R.U32.HI R15, RZ, 0x18, R15 ;  /* 0x00000018ff0f7819 */ /* 0x000fc4000001160f */
[----:B------:R-:W-:Y:S02]  /*8f30*/  LOP3.LUT R4, R4, 0xff, RZ, 0xc0, !PT ;  /* 0x000000ff04047812 */ /* 0x000fe400078ec0ff */
[----:B------:R-:W-:Y:S02]  /*8f40*/  LOP3.LUT R5, R5, 0xff, RZ, 0xc0, !PT ;  /* 0x000000ff05057812 */ /* 0x000fe400078ec0ff */
[----:B------:R-:W-:Y:S02]  /*8f50*/  PRMT R15, R4, 0x5410, R15 ;  /* 0x00005410040f7816 */ /* 0x000fe4000000000f */
[----:B------:R-:W-:Y:S02]  /*8f60*/  PRMT R5, R5, 0x5410, R6 ;  /* 0x0000541005057816 */ /* 0x000fe40000000006 */
[----:B------:R-:W-:Y:S01]  /*8f70*/  LOP3.LUT R4, R13, R26, RZ, 0xc0, !PT ;  /* 0x0000001a0d047212 */ /* 0x000fe200078ec0ff */
[--C-:B------:R-:W-:Y:S02]  /*8f80*/  HSET2.LE.AND R6, R15, R20.reuse, PT ;  /* 0x000000140f067233 */ /* 0x100fe40003803000 */
[----:B------:R-:W-:-:S03]  /*8f90*/  HSET2.LE.AND R12, R5, R20, PT ;  /* 0x00000014050c7233 */ /* 0x000fc60003803000 */
[----:B------:R-:W-:Y:S02]  /*8fa0*/  LOP3.LUT R5, R6, R25, RZ, 0xc0, !PT ;  /* 0x0000001906057212 */ /* 0x000fe400078ec0ff */
[----:B------:R-:W-:Y:S02]  /*8fb0*/  LOP3.LUT R6, R7, R24, RZ, 0xc0, !PT ;  /* 0x0000001807067212 */ /* 0x000fe400078ec0ff */
[----:B------:R-:W-:Y:S01]  /*8fc0*/  LOP3.LUT R7, R12, R21, RZ, 0xc0, !PT ;  /* 0x000000150c077212 */ /* 0x000fe200078ec0ff */
[----:B------:R-:W-:Y:S04]  /*8fd0*/  LDSM.16.MT88.4 R24, [R86+0x6c00] ;  /* 0x006c00005618783b */ /* 0x000fe80000004200 */
[----:B------:R-:W3:Y:S02]  /*8fe0*/  LDSM.16.MT88.4 R12, [R116+0x7800] ;  /* 0x00780000740c783b */ /* 0x000ee40000004200 */
[C---:B--2---:R-:W-:Y:S08]  /*8ff0*/  HMMA.16816.F32 R80, R4.reuse, R16, R80 ;  /* 0x000000100450723c */ /* 0x044ff00000001850 */
[C---:B------:R-:W-:Y:S01]  /*9000*/  HMMA.16816.F32 R36, R4.reuse, R18, R36 ;  /* 0x000000120424723c */ /* 0x040fe20000001824 */
[----:B------:R-:W2:Y:S07]  /*9010*/  LDSM.16.MT88.4 R16, [R116+0x8800] ;  /* 0x008800007410783b */ /* 0x000eae0000004200 */
[C---:B-1----:R-:W-:Y:S08]  /*9020*/  HMMA.16816.F32 R72, R4.reuse, R8, R72 ;  /* 0x000000080448723c */ /* 0x042ff00000001848 */
[C---:B------:R-:W-:Y:S01]  /*9030*/  HMMA.16816.F32 R76, R4.reuse, R10, R76 ;  /* 0x0000000a044c723c */ /* 0x040fe2000000184c */
[----:B------:R-:W1:Y:S07]  /*9040*/  LDSM.16.MT88.4 R8, [R86+0x7800] ;  /* 0x007800005608783b */ /* 0x000e6e0000004200 */
[C---:B---3--:R-:W-:Y:S08]  /*9050*/  HMMA.16816.F32 R40, R4.reuse, R12, R40 ;  /* 0x0000000c0428723c */ /* 0x048ff00000001828 */
[C---:B------:R-:W-:Y:S01]  /*9060*/  HMMA.16816.F32 R44, R4.reuse, R14, R44 ;  /* 0x0000000e042c723c */ /* 0x040fe2000000182c */
[----:B------:R-:W3:Y:S07]  /*9070*/  LDSM.16.MT88.4 R12, [R86+0x8800] ;  /* 0x00880000560c783b */ /* 0x000eee0000004200 */
[C---:B--2---:R-:W-:Y:S07]  /*9080*/  HMMA.16816.F32 R56, R4.reuse, R16, R56 ;  /* 0x000000100438723c */ /* 0x044fee0000001838 */
[----:B------:R-:W-:Y:S01]  /*9090*/  LOP3.LUT R17, R29, UR18, R22, 0x96, !PT ;  /* 0x000000121d117c12 */ /* 0x000fe2000f8e9616 */
[C---:B------:R-:W-:Y:S07]  /*90a0*/  HMMA.16816.F32 R60, R4.reuse, R18, R60 ;  /* 0x00000012043c723c */ /* 0x040fee000000183c */
[----:B------:R-:W-:Y:S01]  /*90b0*/  LOP3.LUT R19, R17, 0xffff, RZ, 0xc0, !PT ;  /* 0x0000ffff11137812 */ /* 0x000fe200078ec0ff */
[----:B-1----:R-:W-:Y:S03]  /*90c0*/  HMMA.16816.F32 R48, R4, R8, R48 ;  /* 0x000000080430723c */ /* 0x002fe60000001830 */
[----:B------:R-:W-:-:S04]  /*90d0*/  SHF.R.U32.HI R19, RZ, 0x8, R19 ;  /* 0x00000008ff137819 */ /* 0x000fc80000011613 */
[C---:B------:R-:W-:Y:S01]  /*90e0*/  LOP3.LUT R8, R28.reuse, 0xffff, RZ, 0xc0, !PT ;  /* 0x0000ffff1c087812 */ /* 0x040fe200078ec0ff */
[C---:B------:R-:W-:Y:S01]  /*90f0*/  HMMA.16816.F32 R52, R4.reuse, R10, R52 ;  /* 0x0000000a0434723c */ /* 0x040fe20000001834 */
[----:B------:R-:W-:Y:S02]  /*9100*/  LOP3.LUT R9, R28, 0xff, RZ, 0xc0, !PT ;  /* 0x000000ff1c097812 */ /* 0x000fe400078ec0ff */
[----:B------:R-:W-:Y:S02]  /*9110*/  SHF.R.U32.HI R16, RZ, 0x8, R8 ;  /* 0x00000008ff107819 */ /* 0x000fe40000011608 */
[--C-:B------:R-:W-:Y:S02]  /*9120*/  SHF.R.U32.HI R8, RZ, 0x18, R28.reuse ;  /* 0x00000018ff087819 */ /* 0x100fe4000001161c */
[----:B------:R-:W-:Y:S02]  /*9130*/  SHF.R.U32.HI R10, RZ, 0x10, R28 ;  /* 0x00000010ff0a7819 */ /* 0x000fe4000001161c */
[----:B------:R-:W-:Y:S01]  /*9140*/  PRMT R9, R9, 0x5410, R16 ;  /* 0x0000541009097816 */ /* 0x000fe20000000010 */
[----:B---3--:R-:W-:Y:S01]  /*9150*/  HMMA.16816.F32 R64, R4, R12, R64 ;  /* 0x0000000c0440723c */ /* 0x008fe20000001840 */
[----:B------:R-:W-:Y:S01]  /*9160*/  LOP3.LUT R11, R10, 0xff, RZ, 0xc0, !PT ;  /* 0x000000ff0a0b7812 */ /* 0x000fe200078ec0ff */
[----:B------:R-:W1:Y:S01]  /*9170*/  LDSM.16.MT88.4 R28, [R116+0x6c00] ;  /* 0x006c0000741c783b */ /* 0x000e620000004200 */
[----:B------:R-:W-:Y:S01]  /*9180*/  SHF.R.U32.HI R10, RZ, 0x10, R17 ;  /* 0x00000010ff0a7819 */ /* 0x000fe20000011611 */
[----:B------:R-:W-:Y:S01]  /*9190*/  HSET2.LE.AND R132, R9, R20, PT ;  /* 0x0000001409847233 */ /* 0x000fe20003803000 */
[----:B------:R-:W-:-:S02]  /*91a0*/  LOP3.LUT R16, R17, 0xff, RZ, 0xc0, !PT ;  /* 0x000000ff11107812 */ /* 0x000fc400078ec0ff */
[----:B------:R-:W-:Y:S01]  /*91b0*/  PRMT R11, R11, 0x5410, R8 ;  /* 0x000054100b0b7816 */ /* 0x000fe20000000008 */
[----:B------:R-:W-:Y:S01]  /*91c0*/  HMMA.16816.F32 R68, R4, R14, R68 ;  /* 0x0000000e0444723c */ /* 0x000fe20000001844 */
[----:B------:R-:W-:Y:S01]  /*91d0*/  SHF.R.U32.HI R17, RZ, 0x18, R17 ;  /* 0x00000018ff117819 */ /* 0x000fe20000011611 */
[----:B------:R-:W-:Y:S01]  /*91e0*/  LDSM.16.MT88.4 R12, [R116+0x8c00] ;  /* 0x008c0000740c783b */ /* 0x000fe20000004200 */
[----:B------:R-:W-:Y:S01]  /*91f0*/  LOP3.LUT R10, R10, 0xff, RZ, 0xc0, !PT ;  /* 0x000000ff0a0a7812 */ /* 0x000fe200078ec0ff */
[--C-:B------:R-:W-:Y:S01]  /*9200*/  HSET2.LE.AND R8, R11, R20.reuse, PT ;  /* 0x000000140b087233 */ /* 0x100fe20003803000 */
[----:B------:R-:W-:Y:S02]  /*9210*/  PRMT R19, R16, 0x5410, R19 ;  /* 0x0000541010137816 */ /* 0x000fe40000000013 */
[----:B------:R-:W-:Y:S02]  /*9220*/  PRMT R17, R10, 0x5410, R17 ;  /* 0x000054100a117816 */ /* 0x000fe40000000011 */
[----:B------:R-:W-:Y:S01]  /*9230*/  LOP3.LUT R7, R8, R0, RZ, 0xc0, !PT ;  /* 0x0000000008077212 */ /* 0x000fe200078ec0ff */
[--C-:B------:R-:W-:Y:S01]  /*9240*/  HSET2.LE.AND R133, R19, R20.reuse, PT ;  /* 0x0000001413857233 */ /* 0x100fe20003803000 */
[----:B------:R-:W-:Y:S01]  /*9250*/  LDSM.16.MT88.4 R8, [R86+0x8c00] ;  /* 0x008c00005608783b */ /* 0x000fe20000004200 */
[----:B------:R-:W-:Y:S01]  /*9260*/  HSET2.LE.AND R134, R17, R20, PT ;  /* 0x0000001411867233 */ /* 0x000fe20003803000 */
[----:B------:R-:W-:Y:S01]  /*9270*/  LOP3.LUT R6, R132, R145, RZ, 0xc0, !PT ;  /* 0x0000009184067212 */ /* 0x000fe200078ec0ff */
[--C-:B------:R-:W-:Y:S01]  /*9280*/  IMAD.MOV.U32 R0, RZ, RZ, R33.reuse ;  /* 0x000000ffff007224 */ /* 0x100fe200078e0021 */
[----:B------:R-:W2:Y:S01]  /*9290*/  LDSM.16.MT88.4 R20, [R116+0x7c00] ;  /* 0x007c00007414783b */ /* 0x000ea20000004200 */
[----:B------:R-:W-:Y:S01]  /*92a0*/  LOP3.LUT R4, R133, R150, RZ, 0xc0, !PT ;  /* 0x0000009685047212 */ /* 0x000fe200078ec0ff */
[----:B------:R-:W-:Y:S01]  /*92b0*/  @P6 IMAD.MOV.U32 R0, RZ, RZ, R33 ;  /* 0x000000ffff006224 */ /* 0x000fe200078e0021 */
[----:B------:R-:W-:Y:S01]  /*92c0*/  LOP3.LUT R5, R134, R147, RZ, 0xc0, !PT ;  /* 0x0000009386057212 */ /* 0x000fe200078ec0ff */
[----:B------:R-:W3:Y:S06]  /*92d0*/  LDSM.16.MT88.4 R16, [R86+0x7c00] ;  /* 0x007c00005610783b */ /* 0x000eec0000004200 */
[C---:B------:R-:W-:Y:S08]  /*92e0*/  HMMA.16816.F32 R80, R4.reuse, R24, R80 ;  /* 0x000000180450723c */ /* 0x040ff00000001850 */
[C---:B------:R-:W-:Y:S08]  /*92f0*/  HMMA.16816.F32 R36, R4.reuse, R26, R36 ;  /* 0x0000001a0424723c */ /* 0x040ff00000001824 */
[C---:B-1----:R-:W-:Y:S08]  /*9300*/  HMMA.16816.F32 R72, R4.reuse, R28, R72 ;  /* 0x0000001c0448723c */ /* 0x042ff00000001848 */
[C---:B------:R-:W-:Y:S08]  /*9310*/  HMMA.16816.F32 R76, R4.reuse, R30, R76 ;  /* 0x0000001e044c723c */ /* 0x040ff0000000184c */
[C---:B--2---:R-:W-:Y:S08]  /*9320*/  HMMA.16816.F32 R40, R4.reuse, R20, R40 ;  /* 0x000000140428723c */ /* 0x044ff00000001828 */
[C---:B------:R-:W-:Y:S08]  /*9330*/  HMMA.16816.F32 R44, R4.reuse, R22, R44 ;  /* 0x00000016042c723c */ /* 0x040ff0000000182c */
[C---:B---3--:R-:W-:Y:S08]  /*9340*/  HMMA.16816.F32 R48, R4.reuse, R16, R48 ;  /* 0x000000100430723c */ /* 0x048ff00000001830 */
[C---:B------:R-:W-:Y:S08]  /*9350*/  HMMA.16816.F32 R52, R4.reuse, R18, R52 ;  /* 0x000000120434723c */ /* 0x040ff00000001834 */
[C---:B------:R-:W-:Y:S08]  /*9360*/  HMMA.16816.F32 R56, R4.reuse, R12, R56 ;  /* 0x0000000c0438723c */ /* 0x040ff00000001838 */
[C---:B------:R-:W-:Y:S08]  /*9370*/  HMMA.16816.F32 R60, R4.reuse, R14, R60 ;  /* 0x0000000e043c723c */ /* 0x040ff0000000183c */
[C---:B------:R-:W-:Y:S08]  /*9380*/  HMMA.16816.F32 R64, R4.reuse, R8, R64 ;  /* 0x000000080440723c */ /* 0x040ff00000001840 */
[----:B------:R-:W-:Y:S01]  /*9390*/  HMMA.16816.F32 R68, R4, R10, R68 ;  /* 0x0000000a0444723c */ /* 0x000fe20000001844 */
[----:B------:R-:W-:Y:S05]  /*93a0*/  @!UPT UIADD3 URZ, URZ, URZ, URZ ;  /* 0x0000003f3f3ff290 */ /* 0x000fea000fffe03f */
[----:B------:R-:W-:Y:S11]  /*93b0*/  @P6 BRA `(.L_x_848) ;  /* 0x0000001000006947 */ /* 0x000ff60003800000 */
.L_x_844:
[----:B------:R-:W-:-:S07]  /*93c0*/  IADD3 R179, R92, -0x1, RZ ;  /* 0xffffffff5cb37810 */ /* 0x000fce0007ffe0ff */
.L_x_848:
[----:B------:R-:W-:-:S13]  /*93d0*/  ISETP.GE.AND P0, PT, R179, RZ, PT ;  /* 0x000000ffb300720c */ /* 0x000fda0003f06270 */
[----:B------:R-:W-:Y:S05]  /*93e0*/  @!P0 BRA `(.L_x_849) ;  /* 0x0000365000008947 */ /* 0x000fea0003800000 */
[----:B------:R-:W-:Y:S01]  /*93f0*/  IMAD.WIDE.U32 R182, R122, -0x326172a9, RZ ;  /* 0xcd9e8d577ab67825 */ /* 0x000fe200078e00ff */
[----:B------:R-:W-:Y:S01]  /*9400*/  ULDC UR4, c[0x0][0x228] ;  /* 0x00008a0000047ab9 */ /* 0x000fe20000000800 */
[----:B------:R-:W-:Y:S01]  /*9410*/  PRMT R178, R163, 0x7054, R163 ;  /* 0x00007054a3b27816 */ /* 0x000fe200000000a3 */
[----:B------:R-:W-:Y:S01]  /*9420*/  USHF.L.U32 UR4, UR4, 0x3, URZ ;  /* 0x0000000304047899 */ /* 0x000fe2000800063f */
[----:B------:R-:W-:Y:S01]  /*9430*/  IMAD.MOV.U32 R85, RZ, RZ, R0 ;  /* 0x000000ffff557224 */ /* 0x000fe200078e0000 */
[----:B------:R-:W-:Y:S01]  /*9440*/  LOP3.LUT R180, R183, R123, RZ, 0x3c, !PT ;  /* 0x0000007bb7b47212 */ /* 0x000fe200078e3cff */
[----:B------:R-:W-:Y:S01]  /*9450*/  IMAD.MOV.U32 R3, RZ, RZ, R2 ;  /* 0x000000ffff037224 */ /* 0x000fe200078e0002 */
[----:B------:R-:W-:Y:S01]  /*9460*/  USHF.R.S32.HI UR6, URZ, 0x1f, UR4 ;  /* 0x0000001f3f067899 */ /* 0x000fe20008011404 */
[----:B------:R-:W-:Y:S01]  /*9470*/  ISETP.GE.AND P5, PT, R174, c[0x0][0x220], PT ;  /* 0x00008800ae007a0c */ /* 0x000fe20003fa6270 */
[----:B------:R-:W-:Y:S01]  /*9480*/  IMAD.WIDE.U32 R184, R84, -0x2daee0ad, RZ ;  /* 0xd2511f5354b87825 */ /* 0x000fe200078e00ff */
[----:B------:R-:W-:Y:S01]  /*9490*/  ISETP.GE.AND P4, PT, R167, c[0x0][0x220], PT ;  /* 0x00008800a7007a0c */ /* 0x000fe20003f86270 */
[----:B------:R-:W-:Y:S01]  /*94a0*/  USHF.L.U32 UR5, UR4, 0x1, URZ ;  /* 0x0000000104057899 */ /* 0x000fe2000800063f */
[----:B------:R-:W-:Y:S01]  /*94b0*/  ISETP.GE.AND P3, PT, R166, c[0x0][0x220], PT ;  /* 0x00008800a6007a0c */ /* 0x000fe20003f66270 */
[----:B------:R-:W-:Y:S01]  /*94c0*/  IMAD.WIDE.U32 R180, R180, -0x2daee0ad, RZ ;  /* 0xd2511f53b4b47825 */ /* 0x000fe200078e00ff */
[----:B------:R-:W-:Y:S01]  /*94d0*/  MOV R186, R128 ;  /* 0x0000008000ba7202 */ /* 0x000fe20000000f00 */
[----:B------:R-:W-:-:S02]  /*94e0*/  USHF.L.U64.HI UR6, UR4, 0x1, UR6 ;  /* 0x0000000104067899 */ /* 0x000fc40008010206 */
[----:B------:R-:W-:Y:S01]  /*94f0*/  IMAD.MOV.U32 R187, RZ, RZ, R131 ;  /* 0x000000ffffbb7224 */ /* 0x000fe200078e0083 */
[----:B------:R-:W-:Y:S05]  /*9500*/  BRA `(.L_x_850) ;  /* 0x0000038000007947 */ /* 0x000fea0003800000 */
.L_x_852:
        /* <DEDUP_REMOVED lines=11> */
[----:B------:R-:W-:Y:S01]  /*95c0*/  IMAD.IADD R93, R89, 0x1, R93 ;  /* 0x00000001595d7824 */ /* 0x000fe200078e025d */
[C---:B------:R-:W-:Y:S04]  /*95d0*/  IADD3 R89, P6, R91.reuse, UR20, RZ ;  /* 0x000000145b597c10 */ /* 0x040fe8000ffde0ff */
[----:B------:R-:W-:Y:S02]  /*95e0*/  LEA.HI.X R2, R88, R173, R93, 0x6, P0 ;  /* 0x000000ad58027211 */ /* 0x000fe400000f345d */
[C---:B------:R-:W-:Y:S02]  /*95f0*/  @!P4 LEA R94, P0, R91.reuse, c[0x0][0x168], 0x1 ;  /* 0x00005a005b5eca11 */ /* 0x040fe400078008ff */
        /* <DEDUP_REMOVED lines=17> */
[C-C-:B------:R-:W-:Y:S01]  /*9710*/  @!P5 LEA.HI.X R97, R89.reuse, c[0x0][0x16c], R0.reuse, 0x1, P6 ;  /* 0x00005b005961da11 */ /* 0x140fe200030f0c00 */
        /* <DEDUP_REMOVED lines=23> */
.L_x_850:
        /* <DEDUP_REMOVED lines=22> */
[C---:B------:R-:W-:Y:S03]  /*99f0*/  @!P3 LEA R122, P0, R123.reuse, c[0x0][0x170], 0x1 ;  /* 0x00005c007b7aba11 */ /* 0x040fe600078008ff */
[----:B------:R-:W-:Y:S01]  /*9a00*/  @!PT LDS RZ, [RZ] ;  /* 0x00000000fffff984 */ /* 0x000fe20000000800 */
[----:B------:R-:W-:Y:S01]  /*9a10*/  @!PT LDS RZ, [RZ] ;  /* 0x00000000fffff984 */ /* 0x000fe20000000800 */
[----:B------:R-:W-:Y:S01]  /*9a20*/  @!PT LDS RZ, [RZ] ;  /* 0x00000000fffff984 */ /* 0x000fe20000000800 */
[----:B------:R2:W-:Y:S01]  /*9a30*/  @!P5 LDGSTS.E.BYPASS.LTC128B.128 [R165+0x6000], [R194.64] ;  /* 0x06000000c2a5dfae */ /* 0x0005e2000b901d5a */
[----:B------:R-:W-:Y:S02]  /*9a40*/  @!P3 LEA.HI.X R123, R123, c[0x0][0x174], R0, 0x1, P0 ;  /* 0x00005d007b7bba11 */ /* 0x000fe400000f0c00 */
[----:B------:R-:W-:Y:S01]  /*9a50*/  ISETP.GE.AND P0, PT, R179, 0x1, PT ;  /* 0x00000001b300780c */ /* 0x000fe20003f06270 */
        /* <DEDUP_REMOVED lines=26> */
[----:B-1----:R-:W1:Y:S04]  /*9c00*/  LDSM.16.M88.4 R92, [R118+0x3000] ;  /* 0x00300000765c783b */ /* 0x002e680000000200 */
[----:B------:R-:W3:Y:S04]  /*9c10*/  LDSM.16.M88.4 R96, [R118+0x3400] ;  /* 0x003400007660783b */ /* 0x000ee80000000200 */
[----:B------:R-:W4:Y:S04]  /*9c20*/  LDSM.16.M88.4 R100, [R118+0x3800] ;  /* 0x003800007664783b */ /* 0x000f280000000200 */
[----:B------:R-:W0:Y:S04]  /*9c30*/  LDGDEPBAR ;  /* 0x00000000000079af */ /* 0x000e280000000000 */
[----:B------:R-:W5:Y:S04]  /*9c40*/  LDSM.16.M88.4 R104, [R118+0x3c00] ;  /* 0x003c00007668783b */ /* 0x000f680000000200 */
[----:B------:R-:W-:Y:S04]  /*9c50*/  LDSM.16.M88.4 R108, [R117] ;  /* 0x00000000756c783b */ /* 0x000fe80000000200 */
[----:B------:R-:W2:Y:S01]  /*9c60*/  LDSM.16.M88.4 R112, [R87+0x3000] ;  /* 0x003000005770783b */ /* 0x000ea20000000200 */
[C---:B-1----:R-:W-:Y:S08]  /*9c70*/  HMMA.16816.F32 R4, R88.reuse, R92, RZ ;  /* 0x0000005c5804723c */ /* 0x042ff000000018ff */
[C---:B------:R-:W-:Y:S01]  /*9c80*/  HMMA.16816.F32 R8, R88.reuse, R94, RZ ;  /* 0x0000005e5808723c */ /* 0x040fe200000018ff */
[----:B------:R-:W1:Y:S07]  /*9c90*/  LDSM.16.M88.4 R92, [R87+0x3400] ;  /* 0x00340000575c783b */ /* 0x000e6e0000000200 */
[C---:B---3--:R-:W-:Y:S08]  /*9ca0*/  HMMA.16816.F32 R12, R88.reuse, R96, RZ ;  /* 0x00000060580c723c */ /* 0x048ff000000018ff */
[C---:B------:R-:W-:Y:S01]  /*9cb0*/  HMMA.16816.F32 R16, R88.reuse, R98, RZ ;  /* 0x000000625810723c */ /* 0x040fe200000018ff */
[----:B------:R-:W3:Y:S07]  /*9cc0*/  LDSM.16.M88.4 R96, [R87+0x3800] ;  /* 0x003800005760783b */ /* 0x000eee0000000200 */
[C---:B----4-:R-:W-:Y:S08]  /*9cd0*/  HMMA.16816.F32 R20, R88.reuse, R100, RZ ;  /* 0x000000645814723c */ /* 0x050ff000000018ff */
[C---:B------:R-:W-:Y:S01]  /*9ce0*/  HMMA.16816.F32 R24, R88.reuse, R102, RZ ;  /* 0x000000665818723c */ /* 0x040fe200000018ff */
[----:B------:R-:W-:Y:S07]  /*9cf0*/  LDSM.16.M88.4 R100, [R119+0x1000] ;  /* 0x001000007764783b */ /* 0x000fee0000000200 */
[C---:B-----5:R-:W-:Y:S08]  /*9d00*/  HMMA.16816.F32 R28, R88.reuse, R104, RZ ;  /* 0x00000068581c723c */ /* 0x060ff000000018ff */
[----:B------:R-:W-:Y:S01]  /*9d10*/  HMMA.16816.F32 R32, R88, R106, RZ ;  /* 0x0000006a5820723c */ /* 0x000fe200000018ff */
[----:B------:R-:W4:Y:S04]  /*9d20*/  LDSM.16.M88.4 R88, [R87+0x3c00] ;  /* 0x003c00005758783b */ /* 0x000f280000000200 */
[----:B------:R-:W5:Y:S03]  /*9d30*/  LDSM.16.M88.4 R104, [R118+0x4000] ;  /* 0x004000007668783b */ /* 0x000f660000000200 */
        /* <DEDUP_REMOVED lines=8> */
[----:B------:R-:W-:Y:S07]  /*9dc0*/  LDSM.16.M88.4 R96, [R117+0x1000] ;  /* 0x001000007560783b */ /* 0x000fee0000000200 */
[C---:B----4-:R-:W-:Y:S08]  /*9dd0*/  HMMA.16816.F32 R28, R108.reuse, R88, R28 ;  /* 0x000000586c1c723c */ /* 0x050ff0000000181c */
[----:B------:R-:W-:Y:S01]  /*9de0*/  HMMA.16816.F32 R32, R108, R90, R32 ;  /* 0x0000005a6c20723c */ /* 0x000fe20000001820 */
[----:B------:R-:W1:Y:S04]  /*9df0*/  LDSM.16.M88.4 R88, [R118+0x4800] ;  /* 0x004800007658783b */ /* 0x000e680000000200 */
[----:B------:R-:W3:Y:S03]  /*9e00*/  LDSM.16.M88.4 R108, [R87+0x4000] ;  /* 0x00400000576c783b */ /* 0x000ee60000000200 */
[C---:B-----5:R-:W-:Y:S08]  /*9e10*/  HMMA.16816.F32 R4, R100.reuse, R104, R4 ;  /* 0x000000686404723c */ /* 0x060ff00000001804 */
[C---:B------:R-:W-:Y:S01]  /*9e20*/  HMMA.16816.F32 R8, R100.reuse, R106, R8 ;  /* 0x0000006a6408723c */ /* 0x040fe20000001808 */
[----:B------:R-:W4:Y:S07]  /*9e30*/  LDSM.16.M88.4 R104, [R87+0x4400] ;  /* 0x004400005768783b */ /* 0x000f2e0000000200 */
[C---:B--2---:R-:W-:Y:S08]  /*9e40*/  HMMA.16816.F32 R12, R100.reuse, R112, R12 ;  /* 0x00000070640c723c */ /* 0x044ff0000000180c */
[C---:B------:R-:W-:Y:S01]  /*9e50*/  HMMA.16816.F32 R16, R100.reuse, R114, R16 ;  /* 0x000000726410723c */ /* 0x040fe20000001810 */
[----:B------:R-:W2:Y:S07]  /*9e60*/  LDSM.16.M88.4 R112, [R87+0x4800] ;  /* 0x004800005770783b */ /* 0x000eae0000000200 */
[C---:B-1----:R-:W-:Y:S08]  /*9e70*/  HMMA.16816.F32 R20, R100.reuse, R88, R20 ;  /* 0x000000586414723c */ /* 0x042ff00000001814 */
[C---:B------:R-:W-:Y:S01]  /*9e80*/  HMMA.16816.F32 R24, R100.reuse, R90, R24 ;  /* 0x0000005a6418723c */ /* 0x040fe20000001818 */
[----:B------:R-:W1:Y:S07]  /*9e90*/  LDSM.16.M88.4 R88, [R87+0x4c00] ;  /* 0x004c00005758783b */ /* 0x000e6e0000000200 */
[C---:B------:R-:W-:Y:S08]  /*9ea0*/  HMMA.16816.F32 R28, R100.reuse, R92, R28 ;  /* 0x0000005c641c723c */ /* 0x040ff0000000181c */
[----:B------:R-:W-:Y:S01]  /*9eb0*/  HMMA.16816.F32 R32, R100, R94, R32 ;  /* 0x0000005e6420723c */ /* 0x000fe20000001820 */
[----:B------:R-:W-:Y:S04]  /*9ec0*/  LDSM.16.M88.4 R92, [R119+0x2000] ;  /* 0x00200000775c783b */ /* 0x000fe80000000200 */
[----:B------:R-:W5:Y:S03]  /*9ed0*/  LDSM.16.M88.4 R100, [R118+0x5000] ;  /* 0x005000007664783b */ /* 0x000f660000000200 */
[C---:B---3--:R-:W-:Y:S08]  /*9ee0*/  HMMA.16816.F32 R4, R96.reuse, R108, R4 ;  /* 0x0000006c6004723c */ /* 0x048ff00000001804 */
[C---:B------:R-:W-:Y:S01]  /*9ef0*/  HMMA.16816.F32 R8, R96.reuse, R110, R8 ;  /* 0x0000006e6008723c */ /* 0x040fe20000001808 */
[----:B------:R-:W3:Y:S07]  /*9f00*/  LDSM.16.M88.4 R108, [R118+0x5400] ;  /* 0x00540000766c783b */ /* 0x000eee0000000200 */
[C---:B----4-:R-:W-:Y:S08]  /*9f10*/  HMMA.16816.F32 R12, R96.reuse, R104, R12 ;  /* 0x00000068600c723c */ /* 0x050ff0000000180c */
[C---:B------:R-:W-:Y:S01]  /*9f20*/  HMMA.16816.F32 R16, R96.reuse, R106, R16 ;  /* 0x0000006a6010723c */ /* 0x040fe20000001810 */
[----:B------:R-:W4:Y:S07]  /*9f30*/  LDSM.16.M88.4 R104, [R118+0x5800] ;  /* 0x005800007668783b */ /* 0x000f2e0000000200 */
[C---:B--2---:R-:W-:Y:S08]  /*9f40*/  HMMA.16816.F32 R20, R96.reuse, R112, R20 ;  /* 0x000000706014723c */ /* 0x044ff00000001814 */
[C---:B------:R-:W-:Y:S01]  /*9f50*/  HMMA.16816.F32 R24, R96.reuse, R114, R24 ;  /* 0x000000726018723c */ /* 0x040fe20000001818 */
[----:B------:R-:W2:Y:S07]  /*9f60*/  LDSM.16.M88.4 R112, [R118+0x5c00] ;  /* 0x005c00007670783b */ /* 0x000eae0000000200 */
[C---:B-1----:R-:W-:Y:S08]  /*9f70*/  HMMA.16816.F32 R28, R96.reuse, R88, R28 ;  /* 0x00000058601c723c */ /* 0x042ff0000000181c */
[----:B------:R-:W-:Y:S01]  /*9f80*/  HMMA.16816.F32 R32, R96, R90, R32 ;  /* 0x0000005a6020723c */ /* 0x000fe20000001820 */
[----:B------:R-:W-:Y:S04]  /*9f90*/  LDSM.16.M88.4 R88, [R117+0x2000] ;  /* 0x002000007558783b */ /* 0x000fe80000000200 */
[----:B------:R-:W1:Y:S03]  /*9fa0*/  LDSM.16.M88.4 R96, [R87+0x5000] ;  /* 0x005000005760783b */ /* 0x000e660000000200 */
[C---:B-----5:R-:W-:Y:S08]  /*9fb0*/  HMMA.16816.F32 R4, R92.reuse, R100, R4 ;  /* 0x000000645c04723c */ /* 0x060ff00000001804 */
[C---:B------:R-:W-:Y:S01]  /*9fc0*/  HMMA.16816.F32 R8, R92.reuse, R102, R8 ;  /* 0x000000665c08723c */ /* 0x040fe20000001808 */
[----:B------:R-:W5:Y:S07]  /*9fd0*/  LDSM.16.M88.4 R100, [R87+0x5400] ;  /* 0x005400005764783b */ /* 0x000f6e0000000200 */
[C---:B---3--:R-:W-:Y:S08]  /*9fe0*/  HMMA.16816.F32 R12, R92.reuse, R108, R12 ;  /* 0x0000006c5c0c723c */ /* 0x048ff0000000180c */
[C---:B------:R-:W-:Y:S01]  /*9ff0*/  HMMA.16816.F32 R16, R92.reuse, R110, R16 ;  /* 0x0000006e5c10723c */ /* 0x040fe20000001810 */
[----:B------:R-:W3:Y:S07]  /*a000*/  LDSM.16.M88.4 R108, [R87+0x5800] ;  /* 0x00580000576c783b */ /* 0x000eee0000000200 */
[C---:B----4-:R-:W-:Y:S08]  /*a010*/  HMMA.16816.F32 R20, R92.reuse, R104, R20 ;  /* 0x000000685c14723c */ /* 0x050ff00000001814 */
[C---:B------:R-:W-:Y:S01]  /*a020*/  HMMA.16816.F32 R24, R92.reuse, R106, R24 ;  /* 0x0000006a5c18723c */ /* 0x040fe20000001818 */
[----:B------:R-:W4:Y:S01]  /*a030*/  LDSM.16.M88.4 R104, [R87+0x5c00] ;  /* 0x005c00005768783b */ /* 0x000f220000000200 */
[----:B------:R-:W-:Y:S04]  /*a040*/  DEPBAR.LE SB0, 0x0 ;  /* 0x000080000000791a */ /* 0x000fe80000000000 */
[----:B------:R-:W-:Y:S02]  /*a050*/  BAR.SYNC.DEFER_BLOCKING 0x0 ;  /* 0x0000000000007b1d */ /* 0x000fe40000010000 */
[C---:B--2---:R-:W-:Y:S08]  /*a060*/  HMMA.16816.F32 R28, R92.reuse, R112, R28 ;  /* 0x000000705c1c723c */ /* 0x044ff0000000181c */
[----:B------:R-:W-:Y:S08]  /*a070*/  HMMA.16816.F32 R32, R92, R114, R32 ;  /* 0x000000725c20723c */ /* 0x000ff00000001820 */
[C---:B-1----:R-:W-:Y:S08]  /*a080*/  HMMA.16816.F32 R4, R88.reuse, R96, R4 ;  /* 0x000000605804723c */ /* 0x042ff00000001804 */
[C---:B------:R-:W-:Y:S08]  /*a090*/  HMMA.16816.F32 R8, R88.reuse, R98, R8 ;  /* 0x000000625808723c */ /* 0x040ff00000001808 */
[C---:B-----5:R-:W-:Y:S08]  /*a0a0*/  HMMA.16816.F32 R12, R88.reuse, R100, R12 ;  /* 0x00000064580c723c */ /* 0x060ff0000000180c */
[C---:B------:R-:W-:Y:S08]  /*a0b0*/  HMMA.16816.F32 R16, R88.reuse, R102, R16 ;  /* 0x000000665810723c */ /* 0x040ff00000001810 */
[C---:B---3--:R-:W-:Y:S08]  /*a0c0*/  HMMA.16816.F32 R20, R88.reuse, R108, R20 ;  /* 0x0000006c5814723c */ /* 0x048ff00000001814 */
[C---:B------:R-:W-:Y:S08]  /*a0d0*/  HMMA.16816.F32 R24, R88.reuse, R110, R24 ;  /* 0x0000006e5818723c */ /* 0x040ff00000001818 */
[C---:B----4-:R-:W-:Y:S08]  /*a0e0*/  HMMA.16816.F32 R28, R88.reuse, R104, R28 ;  /* 0x00000068581c723c */ /* 0x050ff0000000181c */
[----:B------:R-:W-:Y:S01]  /*a0f0*/  HMMA.16816.F32 R32, R88, R106, R32 ;  /* 0x0000006a5820723c */ /* 0x000fe20000001820 */
[----:B------:R-:W-:-:S07]  /*a100*/  @P0 BRA `(.L_x_852) ;  /* 0xfffff40000000947 */ /* 0x000fce000383ffff */
.L_x_851:
        /* <DEDUP_REMOVED lines=24> */
[----:B------:R-:W-:Y:S02]  /*a290*/  LOP3.LUT R95, R126, UR29, RZ, 0x3c, !PT ;  /* 0x0000001d7e5f7c12 */ /* 0x000fe4000f8e3cff */
[----:B------:R-:W-:Y:S02]  /*a2a0*/  FMNMX.FTZ R0, R28, R89, !PT ;  /* 0x000000591c007209 */ /* 0x000fe40007810000 */
[----:B------:R-:W-:Y:S02]  /*a2b0*/  LOP3.LUT R204, R181, UR15, R184, 0x96, !PT ;  /* 0x0000000fb5cc7c12 */ /* 0x000fe4000f8e96b8 */
[----:B------:R-:W-:Y:S02]  /*a2c0*/  FMNMX.FTZ R89, R29, R0, !PT ;  /* 0x000000001d597209 */ /* 0x000fe40007810000 */
[----:B------:R-:W-:Y:S01]  /*a2d0*/  IADD3 R126, R126, 0x1, RZ ;  /* 0x000000017e7e7810 */ /* 0x000fe20007ffe0ff */
[----:B------:R-:W-:Y:S01]  /*a2e0*/  IMAD.WIDE.U32 R204, R204, -0x326172a9, RZ ;  /* 0xcd9e8d57cccc7825 */ /* 0x000fe200078e00ff */
[----:B------:R-:W-:Y:S02]  /*a2f0*/  FMNMX.FTZ R0, R32, R89, !PT ;  /* 0x0000005920007209 */ /* 0x000fe40007810000 */
[----:B------:R-:W-:Y:S02]  /*a300*/  FMNMX.FTZ R89, R27, R2, !PT ;  /* 0x000000021b597209 */ /* 0x000fe40007810000 */
[----:B------:R-:W-:Y:S02]  /*a310*/  FMNMX.FTZ R97, R33, R0, !PT ;  /* 0x0000000021617209 */ /* 0x000fe40007810000 */
[----:B------:R-:W-:Y:S03]  /*a320*/  FMNMX.FTZ R2, R30, R89, !PT ;  /* 0x000000591e027209 */ /* 0x000fe60007810000 */
[----:B------:R-:W1:Y:S01]  /*a330*/  SHFL.BFLY PT, R0, R97, 0x2, 0x1f ;  /* 0x0c401f0061007f89 */ /* 0x000e6200000e0000 */
[----:B------:R-:W-:Y:S04]  /*a340*/  FMNMX.FTZ R89, R31, R2, !PT ;  /* 0x000000021f597209 */ /* 0x000fe80007810000 */
[----:B------:R-:W-:Y:S04]  /*a350*/  FMNMX.FTZ R2, R34, R89, !PT ;  /* 0x0000005922027209 */ /* 0x000fe80007810000 */
[----:B------:R-:W-:Y:S05]  /*a360*/  FMNMX.FTZ R93, R35, R2, !PT ;  /* 0x00000002235d7209 */ /* 0x000fea0007810000 */
[----:B------:R-:W2:Y:S01]  /*a370*/  SHFL.BFLY PT, R84, R93, 0x2, 0x1f ;  /* 0x0c401f005d547f89 */ /* 0x000ea200000e0000 */
[----:B-1----:R-:W-:Y:S02]  /*a380*/  FMNMX.FTZ R91, R97, R0, !PT ;  /* 0x00000000615b7209 */ /* 0x002fe40007810000 */
[----:B------:R-:W-:Y:S05]  /*a390*/  LOP3.LUT R0, R185, R95, RZ, 0x3c, !PT ;  /* 0x0000005fb9007212 */ /* 0x000fea00078e3cff */
[----:B------:R-:W1:Y:S01]  /*a3a0*/  SHFL.BFLY PT, R2, R91, 0x1, 0x1f ;  /* 0x0c201f005b027f89 */ /* 0x000e6200000e0000 */
[----:B------:R-:W-:Y:S05]  /*a3b0*/  IMAD.WIDE.U32 R208, R0, -0x326172a9, RZ ;  /* 0xcd9e8d5700d07825 */ /* 0x000fea00078e00ff */
[----:B------:R-:W-:Y:S02]  /*a3c0*/  LOP3.LUT R208, R205, UR14, R208, 0x96, !PT ;  /* 0x0000000ecdd07c12 */ /* 0x000fe4000f8e96d0 */
[----:B--2---:R-:W-:Y:S02]  /*a3d0*/  FMNMX.FTZ R89, R93, R84, !PT ;  /* 0x000000545d597209 */ /* 0x004fe40007810000 */
[----:B------:R-:W-:Y:S01]  /*a3e0*/  LOP3.LUT R84, R209, UR16, R182, 0x96, !PT ;  /* 0x00000010d1547c12 */ /* 0x000fe2000f8e96b6 */
[----:B------:R-:W-:Y:S02]  /*a3f0*/  IMAD.WIDE.U32 R208, R208, -0x2daee0ad, RZ ;  /* 0xd2511f53d0d07825 */ /* 0x000fe400078e00ff */
[----:B------:R-:W2:Y:S02]  /*a400*/  SHFL.BFLY PT, R0, R89, 0x1, 0x1f ;  /* 0x0c201f0059007f89 */ /* 0x000ea400000e0000 */
[----:B------:R-:W-:Y:S05]  /*a410*/  IMAD.WIDE.U32 R200, R84, -0x2daee0ad, RZ ;  /* 0xd2511f5354c87825 */ /* 0x000fea00078e00ff */
[----:B------:R-:W-:Y:S02]  /*a420*/  LOP3.LUT R84, R201, UR13, R180, 0x96, !PT ;  /* 0x0000000dc9547c12 */ /* 0x000fe4000f8e96b4 */
[----:B------:R-:W-:Y:S02]  /*a430*/  LOP3.LUT R200, R209, UR11, R200, 0x96, !PT ;  /* 0x0000000bd1c87c12 */ /* 0x000fe4000f8e96c8 */
[----:B-1----:R-:W-:Y:S01]  /*a440*/  FMNMX.FTZ R2, R91, R2, !PT ;  /* 0x000000025b027209 */ /* 0x002fe20007810000 */
[----:B------:R-:W-:Y:S03]  /*a450*/  IMAD.WIDE.U32 R114, R84, -0x326172a9, RZ ;  /* 0xcd9e8d5754727825 */ /* 0x000fe600078e00ff */
[----:B------:R-:W-:Y:S01]  /*a460*/  FSETP.NEU.FTZ.AND P0, PT, R2, -INF , PT ;  /* 0xff8000000200780b */ /* 0x000fe20003f1d000 */
[----:B------:R-:W-:Y:S01]  /*a470*/  IMAD.WIDE.U32 R200, R200, -0x326172a9, RZ ;  /* 0xcd9e8d57c8c87825 */ /* 0x000fe200078e00ff */
[----:B------:R-:W-:Y:S03]  /*a480*/  LOP3.LUT R84, R115, UR12, R204, 0x96, !PT ;  /* 0x0000000c73547c12 */ /* 0x000fe6000f8e96cc */
[----:B------:R-:W-:Y:S01]  /*a490*/  FMUL.FTZ R104, R2, c[0x0][0x23c] ;  /* 0x00008f0002687a20 */ /* 0x000fe20000410000 */
[----:B------:R-:W-:Y:S01]  /*a4a0*/  LOP3.LUT R114, R201, UR10, R114, 0x96, !PT ;  /* 0x0000000ac9727c12 */ /* 0x000fe2000f8e9672 */
[----:B------:R-:W-:Y:S01]  /*a4b0*/  IMAD.WIDE.U32 R206, R84, -0x2daee0ad, RZ ;  /* 0xd2511f5354ce7825 */ /* 0x000fe200078e00ff */
[----:B--2---:R-:W-:Y:S02]  /*a4c0*/  FMNMX.FTZ R0, R89, R0, !PT ;  /* 0x0000000059007209 */ /* 0x004fe40007810000 */
[----:B------:R-:W-:Y:S01]  /*a4d0*/  FSEL R104, R104, RZ, P0 ;  /* 0x000000ff68687208 */ /* 0x000fe20000000000 */
[----:B------:R-:W-:Y:S01]  /*a4e0*/  IMAD.WIDE.U32 R114, R114, -0x2daee0ad, RZ ;  /* 0xd2511f5372727825 */ /* 0x000fe200078e00ff */
[----:B------:R-:W-:Y:S02]  /*a4f0*/  LOP3.LUT R208, R207, UR9, R208, 0x96, !PT ;  /* 0x00000009cfd07c12 */ /* 0x000fe4000f8e96d0 */
[----:B------:R-:W-:Y:S01]  /*a500*/  FSETP.NEU.FTZ.AND P0, PT, R0, -INF , PT ;  /* 0xff8000000000780b */ /* 0x000fe20003f1d000 */
[----:B------:R-:W-:Y:S01]  /*a510*/  FFMA.FTZ R96, R4, c[0x0][0x23c], -R104 ;  /* 0x00008f0004607a23 */ /* 0x000fe20000010868 */
[----:B------:R-:W-:Y:S01]  /*a520*/  LOP3.LUT R206, R115, UR7, R206, 0x96, !PT ;  /* 0x0000000773ce7c12 */ /* 0x000fe2000f8e96ce */
[----:B------:R-:W-:Y:S02]  /*a530*/  FFMA.FTZ R127, R5, c[0x0][0x23c], -R104 ;  /* 0x00008f00057f7a23 */ /* 0x000fe40000010868 */
[----:B------:R-:W-:Y:S02]  /*a540*/  FMUL.FTZ R106, R0, c[0x0][0x23c] ;  /* 0x00008f00006a7a20 */ /* 0x000fe40000410000 */
[----:B------:R-:W-:Y:S01]  /*a550*/  MUFU.EX2 R96, R96 ;  /* 0x0000006000607308 */ /* 0x000fe20000000800 */
[----:B------:R-:W-:Y:S02]  /*a560*/  IMAD.WIDE.U32 R206, R206, -0x326172a9, RZ ;  /* 0xcd9e8d57cece7825 */ /* 0x000fe400078e00ff */
[----:B------:R-:W-:Y:S02]  /*a570*/  FSEL R106, R106, RZ, P0 ;  /* 0x000000ff6a6a7208 */ /* 0x000fe40000000000 */
[----:B------:R-:W-:Y:S01]  /*a580*/  IADD3 R190, P0, R188, UR5, RZ ;  /* 0x00000005bcbe7c10 */ /* 0x000fe2000ff1e0ff */
[----:B------:R-:W-:Y:S01]  /*a590*/  IMAD.WIDE.U32 R208, R208, -0x326172a9, RZ ;  /* 0xcd9e8d57d0d07825 */ /* 0x000fe200078e00ff */
[----:B------:R-:W-:Y:S02]  /*a5a0*/  SHF.R.U32.HI R98, RZ, 0x18, R206 ;  /* 0x00000018ff627819 */ /* 0x000fe400000116ce */
[----:B------:R-:W-:Y:S01]  /*a5b0*/  IADD3.X R191, R189, UR6, RZ, P0, !PT ;  /* 0x00000006bdbf7c10 */ /* 0x000fe200087fe4ff */
[----:B------:R-:W1:Y:S01]  /*a5c0*/  MUFU.EX2 R127, R127 ;  /* 0x0000007f007f7308 */ /* 0x000e620000000800 */
[----:B------:R-:W-:Y:S01]  /*a5d0*/  LOP3.LUT R84, R207, UR17, R208, 0x96, !PT ;  /* 0x00000011cf547c12 */ /* 0x000fe2000f8e96d0 */
[----:B------:R-:W-:Y:S01]  /*a5e0*/  FFMA.FTZ R210, R6, c[0x0][0x23c], -R106 ;  /* 0x00008f0006d27a23 */ /* 0x000fe2000001086a */
[----:B------:R-:W-:Y:S01]  /*a5f0*/  LOP3.LUT R200, R209, UR8, R200, 0x96, !PT ;  /* 0x00000008d1c87c12 */ /* 0x000fe2000f8e96c8 */
[----:B------:R-:W-:Y:S01]  /*a600*/  FFMA.FTZ R197, R7, c[0x0][0x23c], -R106 ;  /* 0x00008f0007c57a23 */ /* 0x000fe2000001086a */
[C---:B------:R-:W-:Y:S01]  /*a610*/  LOP3.LUT R92, R84.reuse, 0xff, RZ, 0xc0, !PT ;  /* 0x000000ff545c7812 */ /* 0x040fe200078ec0ff */
[----:B------:R-:W-:Y:S01]  /*a620*/  FFMA.FTZ R110, R29, c[0x0][0x23c], -R104 ;  /* 0x00008f001d6e7a23 */ /* 0x000fe20000010868 */
[----:B------:R-:W-:Y:S01]  /*a630*/  LOP3.LUT R88, R84, 0xffff, RZ, 0xc0, !PT ;  /* 0x0000ffff54587812 */ /* 0x000fe200078ec0ff */
[----:B------:R-:W-:Y:S01]  /*a640*/  FFMA.FTZ R199, R10, c[0x0][0x23c], -R106 ;  /* 0x00008f000ac77a23 */ /* 0x000fe2000001086a */
[----:B------:R-:W-:Y:S01]  /*a650*/  ISETP.GE.U32.AND P6, PT, R163, R92, PT ;  /* 0x0000005ca300720c */ /* 0x000fe20003fc6070 */
[----:B------:R-:W-:Y:S01]  /*a660*/  MUFU.EX2 R210, R210 ;  /* 0x000000d200d27308 */ /* 0x000fe20000000800 */
[----:B------:R-:W-:Y:S01]  /*a670*/  SHF.R.U32.HI R90, RZ, 0x10, R84 ;  /* 0x00000010ff5a7819 */ /* 0x000fe20000011654 */
[----:B------:R-:W-:Y:S01]  /*a680*/  FFMA.FTZ R194, R11, c[0x0][0x23c], -R106 ;  /* 0x00008f000bc27a23 */ /* 0x000fe2000001086a */
[----:B------:R-:W-:Y:S01]  /*a690*/  SHF.R.U32.HI R88, RZ, 0x8, R88 ;  /* 0x00000008ff587819 */ /* 0x000fe20000011658 */
[----:B------:R-:W-:Y:S01]  /*a6a0*/  IMAD.WIDE.U32 R200, R200, -0x2daee0ad, RZ ;  /* 0xd2511f53c8c87825 */ /* 0x000fe200078e00ff */
[----:B------:R-:W-:Y:S02]  /*a6b0*/  LOP3.LUT R90, R90, 0xff, RZ, 0xc0, !PT ;  /* 0x000000ff5a5a7812 */ /* 0x000fe400078ec0ff */
[----:B------:R-:W-:Y:S01]  /*a6c0*/  LOP3.LUT R88, R88, 0xffff, RZ, 0xc0, !PT ;  /* 0x0000ffff58587812 */ /* 0x000fe200078ec0ff */
[--C-:B------:R-:W-:Y:S01]  /*a6d0*/  FFMA.FTZ R202, R14, c[0x0][0x23c], -R106.reuse ;  /* 0x00008f000eca7a23 */ /* 0x100fe2000001086a */
[C---:B------:R-:W-:Y:S01]  /*a6e0*/  ISETP.GE.U32.AND P1, PT, R163.reuse, R90, PT ;  /* 0x0000005aa300720c */ /* 0x040fe20003f26070 */
[----:B------:R-:W2:Y:S01]  /*a6f0*/  MUFU.EX2 R197, R197 ;  /* 0x000000c500c57308 */ /* 0x000ea20000000800 */
[----:B------:R-:W-:Y:S01]  /*a700*/  ISETP.GE.U32.AND P2, PT, R163, R88, PT ;  /* 0x00000058a300720c */ /* 0x000fe20003f46070 */
[--C-:B------:R-:W-:Y:S01]  /*a710*/  FFMA.FTZ R192, R19, c[0x0][0x23c], -R106.reuse ;  /* 0x00008f0013c07a23 */ /* 0x100fe2000001086a */
[----:B------:R-:W-:Y:S01]  /*a720*/  LOP3.LUT R90, R206, 0xff, RZ, 0xc0, !PT ;  /* 0x000000ffce5a7812 */ /* 0x000fe200078ec0ff */
[----:B------:R-:W-:Y:S01]  /*a730*/  FFMA.FTZ R113, R22, c[0x0][0x23c], -R106 ;  /* 0x00008f0016717a23 */ /* 0x000fe2000001086a */
[----:B-1----:R-:W-:Y:S01]  /*a740*/  F2FP.PACK_AB R89, R127, R96 ;  /* 0x000000607f59723e */ /* 0x002fe200000000ff */
[----:B------:R-:W-:Y:S01]  /*a750*/  FFMA.FTZ R196, R8, c[0x0][0x23c], -R104 ;  /* 0x00008f0008c47a23 */ /* 0x000fe20000010868 */
[----:B------:R-:W-:Y:S01]  /*a760*/  SHF.R.U32.HI R84, RZ, 0x18, R84 ;  /* 0x00000018ff547819 */ /* 0x000fe20000011654 */
[----:B------:R-:W-:Y:S01]  /*a770*/  FFMA.FTZ R105, R9, c[0x0][0x23c], -R104 ;  /* 0x00008f0009697a23 */ /* 0x000fe20000010868 */
[----:B------:R-:W-:Y:S01]  /*a780*/  PRMT R88, R89, 0x7632, R88 ;  /* 0x0000763259587816 */ /* 0x000fe20000000058 */
[----:B------:R-:W-:Y:S01]  /*a790*/  @!P6 HADD2 R146, -R89.H0_H0, -RZ.H0_H0 ;  /* 0xa00000ff5992e230 */ /* 0x000fe20000000900 */
[----:B------:R-:W-:Y:S01]  /*a7a0*/  ISETP.GE.U32.AND P0, PT, R163, R90, PT ;  /* 0x0000005aa300720c */ /* 0x000fe20003f06070 */
[----:B------:R-:W-:Y:S01]  /*a7b0*/  MUFU.EX2 R196, R196 ;  /* 0x000000c400c47308 */ /* 0x000fe20000000800 */
[----:B------:R-:W-:Y:S01]  /*a7c0*/  PRMT R90, R89, 0x5410, R88 ;  /* 0x00005410595a7816 */ /* 0x000fe20000000058 */
[----:B------:R-:W-:Y:S01]  /*a7d0*/  FADD.FTZ R85, -R0, R85 ;  /* 0x0000005500557221 */ /* 0x000fe20000010100 */
[----:B------:R-:W-:Y:S01]  /*a7e0*/  @!P6 PRMT R89, R146, 0x5410, RZ ;  /* 0x000054109259e816 */ /* 0x000fe200000000ff */
[----:B------:R-:W-:Y:S01]  /*a7f0*/  @!P2 HADD2 R136, -R88.H0_H0, -RZ.H0_H0 ;  /* 0xa00000ff5888a230 */ /* 0x000fe20000000900 */
[----:B------:R-:W-:Y:S01]  /*a800*/  ISETP.GE.U32.AND P6, PT, R163, R84, PT ;  /* 0x00000054a300720c */ /* 0x000fe20003fc6070 */
[----:B------:R-:W-:Y:S01]  /*a810*/  FMUL.FTZ R84, R85, c[0x0][0x23c] ;  /* 0x00008f0055547a20 */ /* 0x000fe20000410000 */
[----:B------:R-:W-:Y:S01]  /*a820*/  LOP3.LUT R92, R206, 0xffff, RZ, 0xc0, !PT ;  /* 0x0000ffffce5c7812 */ /* 0x000fe200078ec0ff */
[----:B------:R-:W-:Y:S01]  /*a830*/  STG.E.U16 [R188.64], R89 ;  /* 0x00000059bc007986 */ /* 0x000fe2000c10151a */
[----:B------:R-:W-:Y:S01]  /*a840*/  @!P2 PRMT R88, R136, 0x5410, RZ ;  /* 0x000054108858a816 */ /* 0x000fe200000000ff */
[----:B------:R-:W1:Y:S01]  /*a850*/  MUFU.EX2 R105, R105 ;  /* 0x0000006900697308 */ /* 0x000e620000000800 */
[----:B------:R-:W-:Y:S01]  /*a860*/  SHF.R.U32.HI R92, RZ, 0x8, R92 ;  /* 0x00000008ff5c7819 */ /* 0x000fe2000001165c */
[----:B------:R-:W-:Y:S01]  /*a870*/  FFMA.FTZ R112, R23, c[0x0][0x23c], -R106 ;  /* 0x00008f0017707a23 */ /* 0x000fe2000001086a */
[----:B--2---:R-:W-:Y:S01]  /*a880*/  F2FP.PACK_AB R95, R197, R210 ;  /* 0x000000d2c55f723e */ /* 0x004fe200000000ff */
[----:B------:R-:W-:Y:S01]  /*a890*/  STG.E.U16 [R188.64+0x2], R88 ;  /* 0x00000258bc007986 */ /* 0x000fe2000c10151a */
[----:B------:R-:W-:Y:S01]  /*a8a0*/  LOP3.LUT R92, R92, 0xffff, RZ, 0xc0, !PT ;  /* 0x0000ffff5c5c7812 */ /* 0x000fe200078ec0ff */
[----:B------:R-:W-:Y:S01]  /*a8b0*/  FFMA.FTZ R103, R25, c[0x0][0x23c], -R104 ;  /* 0x00008f0019677a23 */ /* 0x000fe20000010868 */
[----:B------:R-:W-:Y:S01]  /*a8c0*/  PRMT R94, R95, 0x7632, R94 ;  /* 0x000076325f5e7816 */ /* 0x000fe2000000005e */
[----:B------:R-:W-:Y:S01]  /*a8d0*/  @!P1 HADD2 R135, -R95.H0_H0, -RZ.H0_H0 ;  /* 0xa00000ff5f879230 */ /* 0x000fe20000000900 */
[----:B------:R-:W-:Y:S01]  /*a8e0*/  ISETP.GE.U32.AND P2, PT, R163, R98, PT ;  /* 0x00000062a300720c */ /* 0x000fe20003f46070 */
[----:B------:R-:W2:Y:S01]  /*a8f0*/  MUFU.EX2 R84, R84 ;  /* 0x0000005400547308 */ /* 0x000ea20000000800 */
[----:B------:R-:W-:Y:S01]  /*a900*/  PRMT R91, R95, 0x5410, R94 ;  /* 0x000054105f5b7816 */ /* 0x000fe2000000005e */
[----:B------:R-:W-:Y:S01]  /*a910*/  @!P6 HADD2 R134, -R94.H0_H0, -RZ.H0_H0 ;  /* 0xa00000ff5e86e230 */ /* 0x000fe20000000900 */
[----:B------:R-:W-:Y:S01]  /*a920*/  @!P1 PRMT R95, R135, 0x5410, RZ ;  /* 0x00005410875f9816 */ /* 0x000fe200000000ff */
[----:B------:R-:W-:Y:S01]  /*a930*/  FFMA.FTZ R124, R26, c[0x0][0x23c], -R106 ;  /* 0x00008f001a7c7a23 */ /* 0x000fe2000001086a */
[----:B------:R-:W-:Y:S01]  /*a940*/  ISETP.GE.U32.AND P1, PT, R163, R92, PT ;  /* 0x0000005ca300720c */ /* 0x000fe20003f26070 */
[----:B------:R-:W-:Y:S01]  /*a950*/  FADD.FTZ R85, -R2, R3 ;  /* 0x0000000302557221 */ /* 0x000fe20000010100 */
[----:B------:R-:W-:Y:S01]  /*a960*/  LOP3.LUT R98, R201, UR18, R114, 0x96, !PT ;  /* 0x00000012c9627c12 */ /* 0x000fe2000f8e9672 */
[----:B------:R-:W-:Y:S01]  /*a970*/  FFMA.FTZ R198, R12, c[0x0][0x23c], -R104 ;  /* 0x00008f000cc67a23 */ /* 0x000fe20000010868 */
[----:B------:R-:W-:Y:S01]  /*a980*/  SHF.R.U32.HI R97, RZ, 0x10, R206 ;  /* 0x00000010ff617819 */ /* 0x000fe200000116ce */
[----:B------:R-:W-:Y:S01]  /*a990*/  MUFU.EX2 R199, R199 ;  /* 0x000000c700c77308 */ /* 0x000fe20000000800 */
[----:B------:R-:W-:Y:S01]  /*a9a0*/  LOP3.LUT R100, R98, 0xffff, RZ, 0xc0, !PT ;  /* 0x0000ffff62647812 */ /* 0x000fe200078ec0ff */
[----:B------:R-:W-:Y:S01]  /*a9b0*/  FFMA.FTZ R129, R13, c[0x0][0x23c], -R104 ;  /* 0x00008f000d817a23 */ /* 0x000fe20000010868 */
[----:B------:R-:W-:Y:S01]  /*a9c0*/  LOP3.LUT R102, R97, 0xff, RZ, 0xc0, !PT ;  /* 0x000000ff61667812 */ /* 0x000fe200078ec0ff */
[----:B------:R-:W-:Y:S01]  /*a9d0*/  STG.E.U16 [R190.64], R95 ;  /* 0x0000005fbe007986 */ /* 0x000fe2000c10151a */
[----:B-1----:R-:W-:Y:S01]  /*a9e0*/  F2FP.PACK_AB R93, R105, R196 ;  /* 0x000000c4695d723e */ /* 0x002fe200000000ff */
[----:B------:R-:W-:Y:S01]  /*a9f0*/  FMUL.FTZ R3, R85, c[0x0][0x23c] ;  /* 0x00008f0055037a20 */ /* 0x000fe20000410000 */
[----:B------:R-:W-:Y:S01]  /*aa00*/  SHF.R.U32.HI R100, RZ, 0x8, R100 ;  /* 0x00000008ff647819 */ /* 0x000fe20000011664 */
[----:B------:R-:W-:Y:S01]  /*aa10*/  FFMA.FTZ R97, R15, c[0x0][0x23c], -R106 ;  /* 0x00008f000f617a23 */ /* 0x000fe2000001086a */
[----:B------:R-:W-:Y:S01]  /*aa20*/  PRMT R92, R93, 0x7632, R92 ;  /* 0x000076325d5c7816 */ /* 0x000fe2000000005c */
[----:B------:R-:W1:Y:S01]  /*aa30*/  MUFU.EX2 R194, R194 ;  /* 0x000000c200c27308 */ /* 0x000e620000000800 */
[----:B------:R-:W-:Y:S01]  /*aa40*/  LOP3.LUT R100, R100, 0xffff, RZ, 0xc0, !PT ;  /* 0x0000ffff64647812 */ /* 0x000fe200078ec0ff */
[----:B------:R-:W-:Y:S01]  /*aa50*/  @!P0 HADD2 R133, -R93.H0_H0, -RZ.H0_H0 ;  /* 0xa00000ff5d858230 */ /* 0x000fe20000000900 */
[----:B------:R-:W-:Y:S01]  /*aa60*/  @!P6 PRMT R94, R134, 0x5410, RZ ;  /* 0x00005410865ee816 */ /* 0x000fe200000000ff */
[----:B------:R-:W-:Y:S01]  /*aa70*/  @!P1 HADD2 R132, -R92.H0_H0, -RZ.H0_H0 ;  /* 0xa00000ff5c849230 */ /* 0x000fe20000000900 */
[----:B------:R-:W-:Y:S01]  /*aa80*/  ISETP.GE.U32.AND P6, PT, R163, R102, PT ;  /* 0x00000066a300720c */ /* 0x000fe20003fc6070 */
[----:B--2---:R-:W-:Y:S01]  /*aa90*/  FFMA.FTZ R210, R84, R121, R210 ;  /* 0x0000007954d27223 */ /* 0x004fe200000100d2 */
[----:B------:R-:W-:Y:S01]  /*aaa0*/  PRMT R102, R93, 0x5410, R92 ;  /* 0x000054105d667816 */ /* 0x000fe2000000005c */
[----:B------:R-:W-:Y:S01]  /*aab0*/  STG.E.U16 [R190.64+0x2], R94 ;  /* 0x0000025ebe007986 */ /* 0x000fe2000c10151a */
[----:B------:R-:W-:Y:S01]  /*aac0*/  @!P1 PRMT R92, R132, 0x5410, RZ ;  /* 0x00005410845c9816 */ /* 0x000fe200000000ff */
[----:B------:R-:W-:Y:S01]  /*aad0*/  MUFU.EX2 R198, R198 ;  /* 0x000000c600c67308 */ /* 0x000fe20000000800 */
[----:B------:R-:W-:Y:S01]  /*aae0*/  ISETP.GE.U32.AND P1, PT, R163, R100, PT ;  /* 0x00000064a300720c */ /* 0x000fe20003f26070 */
[----:B------:R-:W-:Y:S01]  /*aaf0*/  FMUL.FTZ R26, R84, R74 ;  /* 0x0000004a541a7220 */ /* 0x000fe20000410000 */
[----:B------:R-:W-:Y:S01]  /*ab00*/  SHF.R.U32.HI R19, RZ, 0x10, R98 ;  /* 0x00000010ff137819 */ /* 0x000fe20000011662 */
[----:B------:R-:W-:Y:S01]  /*ab10*/  STG.E.U16 [R188.64+0x12], R92 ;  /* 0x0000125cbc007986 */ /* 0x000fe2000c10151a */
[----:B------:R-:W-:Y:S01]  /*ab20*/  LOP3.LUT R108, R98, 0xff, RZ, 0xc0, !PT ;  /* 0x000000ff626c7812 */ /* 0x000fe200078ec0ff */
[----:B------:R-:W-:Y:S01]  /*ab30*/  FFMA.FTZ R122, R27, c[0x0][0x23c], -R106 ;  /* 0x00008f001b7a7a23 */ /* 0x000fe2000001086a */
[----:B------:R-:W-:Y:S01]  /*ab40*/  LOP3.LUT R22, R19, 0xff, RZ, 0xc0, !PT ;  /* 0x000000ff13167812 */ /* 0x000fe200078ec0ff */
[----:B------:R-:W-:Y:S01]  /*ab50*/  FMUL.FTZ R27, R84, R75 ;  /* 0x0000004b541b7220 */ /* 0x000fe20000410000 */
[----:B------:R-:W-:Y:S01]  /*ab60*/  SHF.R.U32.HI R98, RZ, 0x18, R98 ;  /* 0x00000018ff627819 */ /* 0x000fe20000011662 */
[----:B------:R-:W2:Y:S01]  /*ab70*/  MUFU.EX2 R129, R129 ;  /* 0x0000008100817308 */ /* 0x000ea20000000800 */
[----:B------:R-:W-:Y:S01]  /*ab80*/  SHF.R.U32.HI R19, RZ, 0x10, R200 ;  /* 0x00000010ff137819 */ /* 0x000fe200000116c8 */
[--C-:B------:R-:W-:Y:S01]  /*ab90*/  FFMA.FTZ R107, R34, c[0x0][0x23c], -R106.reuse ;  /* 0x00008f00226b7a23 */ /* 0x100fe2000001086a */
[----:B------:R-:W-:Y:S01]  /*aba0*/  @!P0 PRMT R93, R133, 0x5410, RZ ;  /* 0x00005410855d8816 */ /* 0x000fe200000000ff */
[----:B------:R-:W-:Y:S01]  /*abb0*/  FMUL.FTZ R34, R84, R82 ;  /* 0x0000005254227220 */ /* 0x000fe20000410000 */
[----:B-1----:R-:W-:Y:S01]  /*abc0*/  F2FP.PACK_AB R100, R194, R199 ;  /* 0x000000c7c264723e */ /* 0x002fe200000000ff */
[----:B------:R-:W-:Y:S01]  /*abd0*/  FFMA.FTZ R111, R30, c[0x0][0x23c], -R106 ;  /* 0x00008f001e6f7a23 */ /* 0x000fe2000001086a */
[----:B------:R-:W-:Y:S01]  /*abe0*/  ISETP.GE.U32.AND P0, PT, R163, R108, PT ;  /* 0x0000006ca300720c */ /* 0x000fe20003f06070 */
[----:B------:R-:W-:Y:S01]  /*abf0*/  STG.E.U16 [R188.64+0x10], R93 ;  /* 0x0000105dbc007986 */ /* 0x000fe2000c10151a */
[----:B------:R-:W-:Y:S01]  /*ac00*/  PRMT R99, R100, 0x7632, R99 ;  /* 0x0000763264637816 */ /* 0x000fe20000000063 */
[----:B------:R-:W1:Y:S01]  /*ac10*/  MUFU.EX2 R3, R3 ;  /* 0x0000000300037308 */ /* 0x000e620000000800 */
[----:B------:R-:W-:Y:S01]  /*ac20*/  LOP3.LUT R74, R200, 0xff, RZ, 0xc0, !PT ;  /* 0x000000ffc84a7812 */ /* 0x000fe200078ec0ff */
[----:B------:R-:W-:Y:S01]  /*ac30*/  @!P6 HADD2 R162, -R100.H0_H0, -RZ.H0_H0 ;  /* 0xa00000ff64a2e230 */ /* 0x000fe20000000900 */
[----:B------:R-:W-:Y:S01]  /*ac40*/  PRMT R23, R100, 0x5410, R99 ;  /* 0x0000541064177816 */ /* 0x000fe20000000063 */
[----:B------:R-:W-:Y:S01]  /*ac50*/  @!P2 HADD2 R161, -R99.H0_H0, -RZ.H0_H0 ;  /* 0xa00000ff63a1a230 */ /* 0x000fe20000000900 */
[----:B------:R-:W-:Y:S02]  /*ac60*/  FFMA.FTZ R108, R32, c[0x0][0x23c], -R104 ;  /* 0x00008f00206c7a23 */ /* 0x000fe40000010868 */
[----:B------:R-:W-:Y:S01]  /*ac70*/  @!P6 PRMT R100, R162, 0x5410, RZ ;  /* 0x00005410a264e816 */ /* 0x000fe200000000ff */
[----:B------:R-:W-:Y:S01]  /*ac80*/  FMUL.FTZ R30, R84, R78 ;  /* 0x0000004e541e7220 */ /* 0x000fe20000410000 */
[----:B------:R-:W-:Y:S01]  /*ac90*/  @!P2 PRMT R99, R161, 0x5410, RZ ;  /* 0x00005410a163a816 */ /* 0x000fe200000000ff */
[----:B------:R-:W-:Y:S01]  /*aca0*/  MUFU.EX2 R202, R202 ;  /* 0x000000ca00ca7308 */ /* 0x000fe20000000800 */
[C---:B------:R-:W-:Y:S01]  /*acb0*/  ISETP.GE.U32.AND P2, PT, R163.reuse, R22, PT ;  /* 0x00000016a300720c */ /* 0x040fe20003f46070 */
[----:B------:R-:W-:Y:S01]  /*acc0*/  STG.E.U16 [R190.64+0x10], R100 ;  /* 0x00001064be007986 */ /* 0x000fe2000c10151a */
[----:B------:R-:W-:Y:S01]  /*acd0*/  ISETP.GE.U32.AND P6, PT, R163, R98, PT ;  /* 0x00000062a300720c */ /* 0x000fe20003fc6070 */
[----:B------:R-:W-:Y:S01]  /*ace0*/  FFMA.FTZ R109, R31, c[0x0][0x23c], -R106 ;  /* 0x00008f001f6d7a23 */ /* 0x000fe2000001086a */
[----:B--2---:R-:W-:Y:S01]  /*acf0*/  F2FP.PACK_AB R101, R129, R198 ;  /* 0x000000c68165723e */ /* 0x004fe200000000ff */
[----:B------:R-:W-:Y:S01]  /*ad00*/  FFMA.FTZ R115, R24, c[0x0][0x23c], -R104 ;  /* 0x00008f0018737a23 */ /* 0x000fe20000010868 */
[----:B------:R-:W-:Y:S01]  /*ad10*/  STG.E.U16 [R190.64+0x12], R99 ;  /* 0x00001263be007986 */ /* 0x000fe2000c10151a */
[----:B------:R-:W-:Y:S01]  /*ad20*/  FMUL.FTZ R31, R84, R79 ;  /* 0x0000004f541f7220 */ /* 0x000fe20000410000 */
[C---:B------:R-:W-:Y:S01]  /*ad30*/  PRMT R98, R101.reuse, 0x7632, R98 ;  /* 0x0000763265627816 */ /* 0x040fe20000000062 */
[----:B------:R-:W2:Y:S01]  /*ad40*/  MUFU.EX2 R121, R97 ;  /* 0x0000006100797308 */ /* 0x000ea20000000800 */
[----:B------:R-:W-:Y:S01]  /*ad50*/  @!P0 HADD2 R160, -R101.H0_H0, -RZ.H0_H0 ;  /* 0xa00000ff65a08230 */ /* 0x000fe20000000900 */
[----:B------:R-:W-:Y:S01]  /*ad60*/  FFMA.FTZ R130, R18, c[0x0][0x23c], -R106 ;  /* 0x00008f0012827a23 */ /* 0x000fe2000001086a */
[----:B------:R-:W-:Y:S01]  /*ad70*/  PRMT R22, R101, 0x5410, R98 ;  /* 0x0000541065167816 */ /* 0x000fe20000000062 */
[----:B-1----:R-:W-:Y:S01]  /*ad80*/  FMUL.FTZ R24, R3, R72 ;  /* 0x0000004803187220 */ /* 0x002fe20000410000 */
[----:B------:R-:W-:Y:S01]  /*ad90*/  LOP3.LUT R72, R200, 0xffff, RZ, 0xc0, !PT ;  /* 0x0000ffffc8487812 */ /* 0x000fe200078ec0ff */
[----:B------:R-:W-:Y:S01]  /*ada0*/  FFMA.FTZ R106, R35, c[0x0][0x23c], -R106 ;  /* 0x00008f00236a7a23 */ /* 0x000fe2000001086a */
[----:B------:R-:W-:Y:S01]  /*adb0*/  @!P0 PRMT R101, R160, 0x5410, RZ ;  /* 0x00005410a0658816 */ /* 0x000fe200000000ff */
[----:B------:R-:W-:Y:S01]  /*adc0*/  FMUL.FTZ R35, R84, R83 ;  /* 0x0000005354237220 */ /* 0x000fe20000410000 */
[----:B------:R-:W-:Y:S01]  /*add0*/  SHF.R.U32.HI R72, RZ, 0x8, R72 ;  /* 0x00000008ff487819 */ /* 0x000fe20000011648 */
[----:B------:R-:W-:Y:S01]  /*ade0*/  @!P1 HADD2 R159, -R98.H0_H0, -RZ.H0_H0 ;  /* 0xa00000ff629f9230 */ /* 0x000fe20000000900 */
[----:B------:R-:W-:Y:S01]  /*adf0*/  ISETP.GE.U32.AND P0, PT, R163, R74, PT ;  /* 0x0000004aa300720c */ /* 0x000fe20003f06070 */
[----:B------:R-:W-:Y:S01]  /*ae00*/  STG.E.U16 [R188.64+0x20], R101 ;  /* 0x00002065bc007986 */ /* 0x000fe2000c10151a */
[----:B------:R-:W-:Y:S01]  /*ae10*/  LOP3.LUT R72, R72, 0xffff, RZ, 0xc0, !PT ;  /* 0x0000ffff48487812 */ /* 0x000fe200078ec0ff */
[C---:B------:R-:W-:Y:S01]  /*ae20*/  FMUL.FTZ R25, R3.reuse, R73 ;  /* 0x0000004903197220 */ /* 0x040fe20000410000 */
[----:B------:R-:W-:Y:S01]  /*ae30*/  LOP3.LUT R73, R126, UR29, RZ, 0x3c, !PT ;  /* 0x0000001d7e497c12 */ /* 0x000fe2000f8e3cff */
[----:B------:R-:W-:Y:S01]  /*ae40*/  FMUL.FTZ R29, R3, R77 ;  /* 0x0000004d031d7220 */ /* 0x000fe20000410000 */
[----:B------:R-:W-:Y:S01]  /*ae50*/  @!P1 PRMT R98, R159, 0x5410, RZ ;  /* 0x000054109f629816 */ /* 0x000fe200000000ff */
[----:B------:R-:W-:Y:S01]  /*ae60*/  FMUL.FTZ R32, R3, R80 ;  /* 0x0000005003207220 */ /* 0x000fe20000410000 */
[----:B------:R-:W-:Y:S01]  /*ae70*/  ISETP.GE.U32.AND P1, PT, R163, R72, PT ;  /* 0x00000048a300720c */ /* 0x000fe20003f26070 */
[C---:B------:R-:W-:Y:S01]  /*ae80*/  FMUL.FTZ R38, R84.reuse, R38 ;  /* 0x0000002654267220 */ /* 0x040fe20000410000 */
[----:B------:R-:W-:Y:S01]  /*ae90*/  LOP3.LUT R72, R19, 0xff, RZ, 0xc0, !PT ;  /* 0x000000ff13487812 */ /* 0x000fe200078ec0ff */
[----:B------:R-:W-:Y:S01]  /*aea0*/  STG.E.U16 [R188.64+0x22], R98 ;  /* 0x00002262bc007986 */ /* 0x000fe2000c10151a */
[----:B------:R-:W-:Y:S01]  /*aeb0*/  LOP3.LUT R73, R185, R73, RZ, 0x3c, !PT ;  /* 0x00000049b9497212 */ /* 0x000fe200078e3cff */
[----:B------:R-:W-:Y:S01]  /*aec0*/  FMUL.FTZ R39, R84, R39 ;  /* 0x0000002754277220 */ /* 0x000fe20000410000 */
[----:B--2---:R-:W-:Y:S01]  /*aed0*/  F2FP.PACK_AB R97, R121, R202 ;  /* 0x000000ca7961723e */ /* 0x004fe200000000ff */
[C-C-:B------:R-:W-:Y:S02]  /*aee0*/  FFMA.FTZ R120, R3.reuse, R120, R96.reuse ;  /* 0x0000007803787223 */ /* 0x140fe40000010060 */
[----:B------:R-:W-:Y:S01]  /*aef0*/  FMUL.FTZ R36, R3, R36 ;  /* 0x0000002403247220 */ /* 0x000fe20000410000 */
[----:B------:R-:W-:Y:S01]  /*af00*/  PRMT R96, R97, 0x7632, R96 ;  /* 0x0000763261607816 */ /* 0x000fe20000000060 */
[----:B------:R-:W-:Y:S01]  /*af10*/  @!P2 HADD2 R158, -R97.H0_H0, -RZ.H0_H0 ;  /* 0xa00000ff619ea230 */ /* 0x000fe20000000900 */
[----:B------:R-:W-:Y:S02]  /*af20*/  FADD.FTZ R127, R127, R120 ;  /* 0x000000787f7f7221 */ /* 0x000fe40000010000 */
[----:B------:R-:W-:Y:S01]  /*af30*/  PRMT R19, R97, 0x5410, R96 ;  /* 0x0000541061137816 */ /* 0x000fe20000000060 */
[----:B------:R-:W-:Y:S01]  /*af40*/  @!P6 HADD2 R157, -R96.H0_H0, -RZ.H0_H0 ;  /* 0xa00000ff609de230 */ /* 0x000fe20000000900 */
[----:B------:R-:W-:Y:S01]  /*af50*/  @!P2 PRMT R97, R158, 0x5410, RZ ;  /* 0x000054109e61a816 */ /* 0x000fe200000000ff */
[----:B------:R-:W-:Y:S01]  /*af60*/  FADD.FTZ R82, R196, R127 ;  /* 0x0000007fc4527221 */ /* 0x000fe20000010000 */
[----:B------:R-:W-:Y:S01]  /*af70*/  ISETP.GE.U32.AND P2, PT, R163, R72, PT ;  /* 0x00000048a300720c */ /* 0x000fe20003f46070 */
[----:B------:R-:W-:Y:S01]  /*af80*/  FMUL.FTZ R37, R3, R37 ;  /* 0x0000002503257220 */ /* 0x000fe20000410000 */
[----:B------:R-:W-:Y:S01]  /*af90*/  SHF.R.U32.HI R72, RZ, 0x18, R200 ;  /* 0x00000018ff487819 */ /* 0x000fe200000116c8 */
[----:B------:R-:W-:Y:S01]  /*afa0*/  STG.E.U16 [R190.64+0x20], R97 ;  /* 0x00002061be007986 */ /* 0x000fe2000c10151a */
[----:B------:R-:W-:Y:S01]  /*afb0*/  @!P6 PRMT R96, R157, 0x5410, RZ ;  /* 0x000054109d60e816 */ /* 0x000fe200000000ff */
[C---:B------:R-:W-:Y:S01]  /*afc0*/  FMUL.FTZ R42, R84.reuse, R42 ;  /* 0x0000002a542a7220 */ /* 0x040fe20000410000 */
[----:B------:R-:W-:Y:S01]  /*afd0*/  ISETP.GE.U32.AND P6, PT, R163, R72, PT ;  /* 0x00000048a300720c */ /* 0x000fe20003fc6070 */
[----:B------:R-:W-:Y:S01]  /*afe0*/  IMAD.WIDE.U32 R72, R73, -0x326172a9, RZ ;  /* 0xcd9e8d5749487825 */ /* 0x000fe200078e00ff */
[----:B------:R-:W-:Y:S01]  /*aff0*/  MUFU.EX2 R120, R192 ;  /* 0x000000c000787308 */ /* 0x000fe20000000800 */
[----:B------:R-:W-:Y:S02]  /*b000*/  STG.E.U16 [R190.64+0x22], R96 ;  /* 0x00002260be007986 */ /* 0x000fe4000c10151a */
[----:B------:R-:W-:Y:S01]  /*b010*/  FMUL.FTZ R43, R84, R43 ;  /* 0x0000002b542b7220 */ /* 0x000fe20000410000 */
[----:B------:R-:W-:Y:S01]  /*b020*/  LOP3.LUT R73, R73, UR16, R182, 0x96, !PT ;  /* 0x0000001049497c12 */ /* 0x000fe2000f8e96b6 */
[----:B------:R-:W-:Y:S01]  /*b030*/  FFMA.FTZ R123, R28, c[0x0][0x23c], -R104 ;  /* 0x00008f001c7b7a23 */ /* 0x000fe20000010868 */
[----:B------:R-:W-:Y:S01]  /*b040*/  LOP3.LUT R72, R205, UR14, R72, 0x96, !PT ;  /* 0x0000000ecd487c12 */ /* 0x000fe2000f8e9648 */
[----:B------:R-:W-:Y:S01]  /*b050*/  FMUL.FTZ R28, R3, R76 ;  /* 0x0000004c031c7220 */ /* 0x000fe20000410000 */
[----:B------:R-:W-:Y:S01]  /*b060*/  LDSM.16.MT88.4 R96, [R86+0x6c00] ;  /* 0x006c00005660783b */ /* 0x000fe20000004200 */
[----:B------:R-:W-:Y:S04]  /*b070*/  IMAD.WIDE.U32 R74, R73, -0x2daee0ad, RZ ;  /* 0xd2511f53494a7825 */ /* 0x000fe800078e00ff */
[----:B------:R-:W-:Y:S01]  /*b080*/  IMAD.WIDE.U32 R76, R72, -0x2daee0ad, RZ ;  /* 0xd2511f53484c7825 */ /* 0x000fe200078e00ff */
[----:B------:R-:W-:Y:S03]  /*b090*/  LOP3.LUT R73, R75, UR13, R180, 0x96, !PT ;  /* 0x0000000d4b497c12 */ /* 0x000fe6000f8e96b4 */
[----:B------:R-:W-:Y:S01]  /*b0a0*/  FADD.FTZ R210, R197, R210 ;  /* 0x000000d2c5d27221 */ /* 0x000fe20000010000 */
[----:B------:R-:W-:Y:S01]  /*b0b0*/  LOP3.LUT R72, R77, UR11, R74, 0x96, !PT ;  /* 0x0000000b4d487c12 */ /* 0x000fe2000f8e964a */
[----:B------:R-:W-:Y:S04]  /*b0c0*/  IMAD.WIDE.U32 R126, R73, -0x326172a9, RZ ;  /* 0xcd9e8d57497e7825 */ /* 0x000fe800078e00ff */
[----:B------:R-:W-:Y:S01]  /*b0d0*/  IMAD.WIDE.U32 R196, R72, -0x326172a9, RZ ;  /* 0xcd9e8d5748c47825 */ /* 0x000fe200078e00ff */
[----:B------:R-:W-:Y:S02]  /*b0e0*/  LOP3.LUT R204, R127, UR12, R204, 0x96, !PT ;  /* 0x0000000c7fcc7c12 */ /* 0x000fe4000f8e96cc */
[----:B------:R-:W-:Y:S01]  /*b0f0*/  LOP3.LUT R72, R207, UR17, R208, 0x96, !PT ;  /* 0x00000011cf487c12 */ /* 0x000fe2000f8e96d0 */
[----:B------:R-:W-:Y:S01]  /*b100*/  FFMA.FTZ R195, R16, c[0x0][0x23c], -R104 ;  /* 0x00008f0010c37a23 */ /* 0x000fe20000010868 */
[----:B------:R-:W-:Y:S01]  /*b110*/  LOP3.LUT R126, R197, UR10, R126, 0x96, !PT ;  /* 0x0000000ac57e7c12 */ /* 0x000fe2000f8e967e */
[----:B------:R-:W-:Y:S01]  /*b120*/  IMAD.WIDE.U32 R74, R204, -0x2daee0ad, RZ ;  /* 0xd2511f53cc4a7825 */ /* 0x000fe200078e00ff */
[----:B------:R-:W-:Y:S02]  /*b130*/  LOP3.LUT R73, R72, 0xffff, RZ, 0xc0, !PT ;  /* 0x0000ffff48497812 */ /* 0x000fe400078ec0ff */
[----:B------:R-:W-:Y:S01]  /*b140*/  SHF.R.U32.HI R77, RZ, 0x10, R72 ;  /* 0x00000010ff4d7819 */ /* 0x000fe20000011648 */
[----:B------:R-:W-:Y:S01]  /*b150*/  IMAD.WIDE.U32 R126, R126, -0x2daee0ad, RZ ;  /* 0xd2511f537e7e7825 */ /* 0x000fe200078e00ff */
[----:B------:R-:W-:Y:S02]  /*b160*/  SHF.R.U32.HI R73, RZ, 0x8, R73 ;  /* 0x00000008ff497819 */ /* 0x000fe40000011649 */
[----:B------:R-:W-:Y:S01]  /*b170*/  LOP3.LUT R77, R77, 0xff, RZ, 0xc0, !PT ;  /* 0x000000ff4d4d7812 */ /* 0x000fe200078ec0ff */
[----:B------:R-:W-:Y:S01]  /*b180*/  FFMA.FTZ R193, R17, c[0x0][0x23c], -R104 ;  /* 0x00008f0011c17a23 */ /* 0x000fe20000010868 */
[----:B------:R-:W-:Y:S01]  /*b190*/  LOP3.LUT R203, R127, UR7, R74, 0x96, !PT ;  /* 0x000000077fcb7c12 */ /* 0x000fe2000f8e964a */
[--C-:B------:R-:W-:Y:S01]  /*b1a0*/  FFMA.FTZ R128, R20, c[0x0][0x23c], -R104.reuse ;  /* 0x00008f0014807a23 */ /* 0x100fe20000010868 */
[----:B------:R-:W-:Y:S01]  /*b1b0*/  LOP3.LUT R74, R72, 0xff, RZ, 0xc0, !PT ;  /* 0x000000ff484a7812 */ /* 0x000fe200078ec0ff */
[----:B------:R-:W-:Y:S01]  /*b1c0*/  FFMA.FTZ R125, R21, c[0x0][0x23c], -R104 ;  /* 0x00008f00157d7a23 */ /* 0x000fe20000010868 */
[----:B------:R-:W-:Y:S01]  /*b1d0*/  SHF.R.U32.HI R72, RZ, 0x18, R72 ;  /* 0x00000018ff487819 */ /* 0x000fe20000011648 */
[----:B------:R-:W-:Y:S01]  /*b1e0*/  FFMA.FTZ R104, R33, c[0x0][0x23c], -R104 ;  /* 0x00008f0021687a23 */ /* 0x000fe20000010868 */
[----:B------:R-:W-:Y:S01]  /*b1f0*/  PRMT R73, R74, 0x5410, R73 ;  /* 0x000054104a497816 */ /* 0x000fe20000000049 */
[C---:B------:R-:W-:Y:S01]  /*b200*/  FMUL.FTZ R33, R3.reuse, R81 ;  /* 0x0000005103217220 */ /* 0x040fe20000410000 */
[----:B------:R-:W-:Y:S01]  /*b210*/  SHF.R.U32.HI R74, RZ, 0x10, R206 ;  /* 0x00000010ff4a7819 */ /* 0x000fe200000116ce */
[----:B------:R-:W-:Y:S01]  /*b220*/  FMUL.FTZ R40, R3, R40 ;  /* 0x0000002803287220 */ /* 0x000fe20000410000 */
[----:B------:R-:W-:Y:S01]  /*b230*/  PRMT R77, R77, 0x5410, R72 ;  /* 0x000054104d4d7816 */ /* 0x000fe20000000048 */
[--C-:B------:R-:W-:Y:S01]  /*b240*/  HSET2.LE.AND R73, R73, R178.reuse, PT ;  /* 0x000000b249497233 */ /* 0x100fe20003803000 */
[----:B------:R-:W-:Y:S01]  /*b250*/  LOP3.LUT R204, R75, UR9, R76, 0x96, !PT ;  /* 0x000000094bcc7c12 */ /* 0x000fe2000f8e964c */
[C---:B------:R-:W-:Y:S01]  /*b260*/  FMUL.FTZ R41, R3.reuse, R41 ;  /* 0x0000002903297220 */ /* 0x040fe20000410000 */
[----:B------:R-:W-:Y:S01]  /*b270*/  LOP3.LUT R76, R74, 0xff, RZ, 0xc0, !PT ;  /* 0x000000ff4a4c7812 */ /* 0x000fe200078ec0ff */
[--C-:B------:R-:W-:Y:S01]  /*b280*/  HSET2.LE.AND R74, R77, R178.reuse, PT ;  /* 0x000000b24d4a7233 */ /* 0x100fe20003803000 */
[----:B------:R-:W-:Y:S01]  /*b290*/  SHF.R.U32.HI R81, RZ, 0x18, R206 ;  /* 0x00000018ff517819 */ /* 0x000fe200000116ce */
[----:B------:R-:W-:Y:S01]  /*b2a0*/  FMUL.FTZ R46, R84, R46 ;  /* 0x0000002e542e7220 */ /* 0x000fe20000410000 */
[----:B------:R-:W-:Y:S01]  /*b2b0*/  LOP3.LUT R72, R206, 0xffff, RZ, 0xc0, !PT ;  /* 0x0000ffffce487812 */ /* 0x000fe200078ec0ff */
[----:B------:R-:W-:Y:S01]  /*b2c0*/  FMUL.FTZ R47, R84, R47 ;  /* 0x0000002f542f7220 */ /* 0x000fe20000410000 */
[----:B------:R-:W-:Y:S01]  /*b2d0*/  PRMT R81, R76, 0x5410, R81 ;  /* 0x000054104c517816 */ /* 0x000fe20000000051 */
[C---:B------:R-:W-:Y:S01]  /*b2e0*/  FMUL.FTZ R44, R3.reuse, R44 ;  /* 0x0000002c032c7220 */ /* 0x040fe20000410000 */
[----:B------:R-:W1:Y:S01]  /*b2f0*/  LDSM.16.MT88.4 R76, [R116+0x6000] ;  /* 0x00600000744c783b */ /* 0x000e620000004200 */
[----:B------:R-:W-:Y:S01]  /*b300*/  SHF.R.U32.HI R72, RZ, 0x8, R72 ;  /* 0x00000008ff487819 */ /* 0x000fe20000011648 */
[----:B------:R-:W-:Y:S01]  /*b310*/  FMUL.FTZ R45, R3, R45 ;  /* 0x0000002d032d7220 */ /* 0x000fe20000410000 */
[----:B------:R-:W-:Y:S01]  /*b320*/  LOP3.LUT R75, R206, 0xff, RZ, 0xc0, !PT ;  /* 0x000000ffce4b7812 */ /* 0x000fe200078ec0ff */
[--C-:B------:R-:W-:Y:S01]  /*b330*/  HSET2.LE.AND R80, R81, R178.reuse, PT ;  /* 0x000000b251507233 */ /* 0x100fe20003803000 */
[C---:B------:R-:W-:Y:S01]  /*b340*/  FMUL.FTZ R50, R84.reuse, R50 ;  /* 0x0000003254327220 */ /* 0x040fe20000410000 */
[----:B------:R-:W-:Y:S01]  /*b350*/  MUFU.EX2 R193, R193 ;  /* 0x000000c100c17308 */ /* 0x000fe20000000800 */
[----:B------:R-:W-:Y:S01]  /*b360*/  PRMT R75, R75, 0x5410, R72 ;  /* 0x000054104b4b7816 */ /* 0x000fe20000000048 */
[C---:B------:R-:W-:Y:S01]  /*b370*/  FMUL.FTZ R51, R84.reuse, R51 ;  /* 0x0000003354337220 */ /* 0x040fe20000410000 */
[----:B------:R-:W-:Y:S01]  /*b380*/  LOP3.LUT R72, R73, R90, RZ, 0xc0, !PT ;  /* 0x0000005a49487212 */ /* 0x000fe200078ec0ff */
[----:B------:R-:W-:Y:S01]  /*b390*/  FMUL.FTZ R54, R84, R54 ;  /* 0x0000003654367220 */ /* 0x000fe20000410000 */
[----:B------:R-:W-:Y:S01]  /*b3a0*/  LOP3.LUT R73, R74, R91, RZ, 0xc0, !PT ;  /* 0x0000005b4a497212 */ /* 0x000fe200078ec0ff */
[--C-:B------:R-:W-:Y:S01]  /*b3b0*/  HSET2.LE.AND R75, R75, R178.reuse, PT ;  /* 0x000000b24b4b7233 */ /* 0x100fe20003803000 */
[----:B------:R-:W-:Y:S01]  /*b3c0*/  LOP3.LUT R90, R200, 0xffff, RZ, 0xc0, !PT ;  /* 0x0000ffffc85a7812 */ /* 0x000fe200078ec0ff */
[C---:B------:R-:W-:Y:S01]  /*b3d0*/  FMUL.FTZ R55, R84.reuse, R55 ;  /* 0x0000003754377220 */ /* 0x040fe20000410000 */
[----:B------:R-:W-:Y:S01]  /*b3e0*/  SHF.R.U32.HI R91, RZ, 0x10, R200 ;  /* 0x00000010ff5b7819 */ /* 0x000fe200000116c8 */
[C---:B------:R-:W-:Y:S01]  /*b3f0*/  FMUL.FTZ R62, R84.reuse, R62 ;  /* 0x0000003e543e7220 */ /* 0x040fe20000410000 */
[----:B------:R-:W-:Y:S01]  /*b400*/  LOP3.LUT R74, R75, R102, RZ, 0xc0, !PT ;  /* 0x000000664b4a7212 */ /* 0x000fe200078ec0ff */
[----:B------:R-:W-:Y:S01]  /*b410*/  FMUL.FTZ R63, R84, R63 ;  /* 0x0000003f543f7220 */ /* 0x000fe20000410000 */
[----:B------:R-:W-:Y:S01]  /*b420*/  LOP3.LUT R75, R80, R23, RZ, 0xc0, !PT ;  /* 0x00000017504b7212 */ /* 0x000fe200078ec0ff */
[----:B------:R-:W-:Y:S01]  /*b430*/  FADD.FTZ R127, R105, R82 ;  /* 0x00000052697f7221 */ /* 0x000fe20000010000 */
[----:B------:R-:W-:Y:S01]  /*b440*/  LOP3.LUT R23, R201, UR18, R114, 0x96, !PT ;  /* 0x00000012c9177c12 */ /* 0x000fe2000f8e9672 */
[----:B------:R-:W-:Y:S01]  /*b450*/  LDSM.16.MT88.4 R80, [R116+0x8000] ;  /* 0x008000007450783b */ /* 0x000fe20000004200 */
[C---:B------:R-:W-:Y:S01]  /*b460*/  FMUL.FTZ R66, R84.reuse, R66 ;  /* 0x0000004254427220 */ /* 0x040fe20000410000 */
[----:B------:R-:W-:Y:S01]  /*b470*/  SHF.R.U32.HI R201, RZ, 0x18, R200 ;  /* 0x00000018ffc97819 */ /* 0x000fe200000116c8 */
[C---:B------:R-:W-:Y:S01]  /*b480*/  FMUL.FTZ R67, R84.reuse, R67 ;  /* 0x0000004354437220 */ /* 0x040fe20000410000 */
[----:B------:R-:W-:Y:S01]  /*b490*/  MUFU.EX2 R125, R125 ;  /* 0x0000007d007d7308 */ /* 0x000fe20000000800 */
[C---:B------:R-:W-:Y:S02]  /*b4a0*/  FMUL.FTZ R70, R84.reuse, R70 ;  /* 0x0000004654467220 */ /* 0x040fe40000410000 */
[C---:B------:R-:W-:Y:S02]  /*b4b0*/  FMUL.FTZ R71, R84.reuse, R71 ;  /* 0x0000004754477220 */ /* 0x040fe40000410000 */
[C---:B------:R-:W-:Y:S02]  /*b4c0*/  FMUL.FTZ R48, R3.reuse, R48 ;  /* 0x0000003003307220 */ /* 0x040fe40000410000 */
[C---:B------:R-:W-:Y:S02]  /*b4d0*/  FMUL.FTZ R49, R3.reuse, R49 ;  /* 0x0000003103317220 */ /* 0x040fe40000410000 */
[C---:B------:R-:W-:Y:S02]  /*b4e0*/  FMUL.FTZ R52, R3.reuse, R52 ;  /* 0x0000003403347220 */ /* 0x040fe40000410000 */
[C---:B------:R-:W-:Y:S02]  /*b4f0*/  FMUL.FTZ R53, R3.reuse, R53 ;  /* 0x0000003503357220 */ /* 0x040fe40000410000 */
[C---:B------:R-:W-:Y:S01]  /*b500*/  FMUL.FTZ R60, R3.reuse, R60 ;  /* 0x0000003c033c7220 */ /* 0x040fe20000410000 */
[C---:B-1----:R-:W-:Y:S01]  /*b510*/  HMMA.16816.F32 R24, R72.reuse, R76, R24 ;  /* 0x0000004c4818723c */ /* 0x042fe20000001818 */
[C---:B------:R-:W-:Y:S02]  /*b520*/  FMUL.FTZ R61, R3.reuse, R61 ;  /* 0x0000003d033d7220 */ /* 0x040fe40000410000 */
[C---:B------:R-:W-:Y:S02]  /*b530*/  FMUL.FTZ R64, R3.reuse, R64 ;  /* 0x0000004003407220 */ /* 0x040fe40000410000 */
[C---:B------:R-:W-:Y:S02]  /*b540*/  FMUL.FTZ R65, R3.reuse, R65 ;  /* 0x0000004103417220 */ /* 0x040fe40000410000 */
[C---:B------:R-:W-:Y:S01]  /*b550*/  FMUL.FTZ R68, R3.reuse, R68 ;  /* 0x0000004403447220 */ /* 0x040fe20000410000 */
[C---:B------:R-:W-:Y:S01]  /*b560*/  HMMA.16816.F32 R28, R72.reuse, R78, R28 ;  /* 0x0000004e481c723c */ /* 0x040fe2000000181c */
[----:B------:R-:W1:Y:S03]  /*b570*/  LDSM.16.MT88.4 R76, [R86+0x6000] ;  /* 0x00600000564c783b */ /* 0x000e660000004200 */
[C---:B------:R-:W-:Y:S02]  /*b580*/  FMUL.FTZ R69, R3.reuse, R69 ;  /* 0x0000004503457220 */ /* 0x040fe40000410000 */
[C---:B------:R-:W-:Y:S02]  /*b590*/  FMUL.FTZ R58, R84.reuse, R58 ;  /* 0x0000003a543a7220 */ /* 0x040fe40000410000 */
[----:B------:R-:W-:Y:S01]  /*b5a0*/  FMUL.FTZ R59, R84, R59 ;  /* 0x0000003b543b7220 */ /* 0x000fe20000410000 */
[----:B------:R-:W-:Y:S02]  /*b5b0*/  LOP3.LUT R84, R200, 0xff, RZ, 0xc0, !PT ;  /* 0x000000ffc8547812 */ /* 0x000fe400078ec0ff */
[----:B------:R-:W2:Y:S01]  /*b5c0*/  MUFU.EX2 R200, R195 ;  /* 0x000000c300c87308 */ /* 0x000ea20000000800 */
[----:B------:R-:W-:Y:S04]  /*b5d0*/  IMAD.WIDE.U32 R204, R204, -0x326172a9, RZ ;  /* 0xcd9e8d57cccc7825 */ /* 0x000fe800078e00ff */
[----:B------:R-:W-:Y:S01]  /*b5e0*/  FMUL.FTZ R56, R3, R56 ;  /* 0x0000003803387220 */ /* 0x000fe20000410000 */
[----:B------:R-:W-:Y:S01]  /*b5f0*/  LOP3.LUT R196, R205, UR8, R196, 0x96, !PT ;  /* 0x00000008cdc47c12 */ /* 0x000fe2000f8e96c4 */
[----:B------:R-:W-:Y:S02]  /*b600*/  FMUL.FTZ R57, R3, R57 ;  /* 0x0000003903397220 */ /* 0x000fe40000410000 */
[----:B------:R-:W-:Y:S02]  /*b610*/  FADD.FTZ R198, R198, R127 ;  /* 0x0000007fc6c67221 */ /* 0x000fe40000010000 */
[----:B------:R-:W3:Y:S01]  /*b620*/  MUFU.EX2 R127, R130 ;  /* 0x00000082007f7308 */ /* 0x000ee20000000800 */
[----:B------:R-:W-:Y:S04]  /*b630*/  IMAD.WIDE.U32 R196, R196, -0x2daee0ad, RZ ;  /* 0xd2511f53c4c47825 */ /* 0x000fe800078e00ff */
[----:B------:R-:W-:Y:S01]  /*b640*/  FADD.FTZ R199, R199, R210 ;  /* 0x000000d2c7c77221 */ /* 0x000fe20000010000 */
[----:B------:R-:W-:Y:S01]  /*b650*/  SHF.R.U32.HI R205, RZ, 0x10, R196 ;  /* 0x00000010ffcd7819 */ /* 0x000fe200000116c4 */
[----:B------:R-:W-:Y:S02]  /*b660*/  IMAD.MOV.U32 R85, RZ, RZ, R0 ;  /* 0x000000ffff557224 */ /* 0x000fe400078e0000 */
[----:B------:R-:W-:Y:S01]  /*b670*/  FADD.FTZ R199, R194, R199 ;  /* 0x000000c7c2c77221 */ /* 0x000fe20000010000 */
[----:B------:R-:W-:Y:S01]  /*b680*/  LOP3.LUT R205, R205, 0xff, RZ, 0xc0, !PT ;  /* 0x000000ffcdcd7812 */ /* 0x000fe200078ec0ff */
[----:B------:R4:W-:Y:S01]  /*b690*/  MUFU.EX2 R130, R128 ;  /* 0x0000008000827308 */ /* 0x0009e20000000800 */
[----:B------:R-:W-:Y:S01]  /*b6a0*/  IMAD.MOV.U32 R3, RZ, RZ, R2 ;  /* 0x000000ffff037224 */ /* 0x000fe200078e0002 */
[----:B--2---:R-:W-:Y:S01]  /*b6b0*/  F2FP.PACK_AB R105, R193, R200 ;  /* 0x000000c8c169723e */ /* 0x004fe200000000ff */
[----:B------:R-:W-:Y:S02]  /*b6c0*/  FADD.FTZ R194, R202, R199 ;  /* 0x000000c7cac27221 */ /* 0x000fe40000010000 */
[----:B------:R-:W-:Y:S01]  /*b6d0*/  IMAD.WIDE.U32 R202, R203, -0x326172a9, RZ ;  /* 0xcd9e8d57cbca7825 */ /* 0x000fe200078e00ff */
[C---:B------:R-:W-:Y:S01]  /*b6e0*/  PRMT R114, R105.reuse, 0x7632, R114 ;  /* 0x0000763269727816 */ /* 0x040fe20000000072 */
[----:B------:R-:W-:Y:S01]  /*b6f0*/  @!P0 HADD2 R154, -R105.H0_H0, -RZ.H0_H0 ;  /* 0xa00000ff699a8230 */ /* 0x000fe20000000900 */
[C---:B-1----:R-:W-:Y:S02]  /*b700*/  HMMA.16816.F32 R32, R72.reuse, R76, R32 ;  /* 0x0000004c4820723c */ /* 0x042fe40000001820 */
[----:B------:R-:W-:Y:S01]  /*b710*/  PRMT R89, R105, 0x5410, R114 ;  /* 0x0000541069597816 */ /* 0x000fe20000000072 */
[----:B------:R-:W-:Y:S01]  /*b720*/  @!P1 HADD2 R155, -R114.H0_H0, -RZ.H0_H0 ;  /* 0xa00000ff729b9230 */ /* 0x000fe20000000900 */
[----:B------:R-:W-:Y:S02]  /*b730*/  @!P0 PRMT R105, R154, 0x5410, RZ ;  /* 0x000054109a698816 */ /* 0x000fe400000000ff */
[--C-:B------:R-:W-:Y:S02]  /*b740*/  LOP3.LUT R102, R203, UR17, R204.reuse, 0x96, !PT ;  /* 0x00000011cb667c12 */ /* 0x100fe4000f8e96cc */
[C---:B------:R-:W-:Y:S01]  /*b750*/  HMMA.16816.F32 R36, R72.reuse, R78, R36 ;  /* 0x0000004e4824723c */ /* 0x040fe20000001824 */
[----:B------:R-:W1:Y:S03]  /*b760*/  LDSM.16.MT88.4 R76, [R116+0x7000] ;  /* 0x00700000744c783b */ /* 0x000e660000004200 */
[----:B------:R-:W-:Y:S02]  /*b770*/  @!P1 PRMT R114, R155, 0x5410, RZ ;  /* 0x000054109b729816 */ /* 0x000fe400000000ff */
[----:B------:R-:W-:Y:S01]  /*b780*/  LOP3.LUT R204, R203, UR17, R204, 0x96, !PT ;  /* 0x00000011cbcc7c12 */ /* 0x000fe2000f8e96cc */
[----:B----4-:R-:W-:Y:S02]  /*b790*/  FADD.FTZ R128, R121, R194 ;  /* 0x000000c279807221 */ /* 0x010fe40000010000 */
[----:B------:R-:W-:Y:S01]  /*b7a0*/  STG.E.U16 [R188.64+0x32], R114 ;  /* 0x00003272bc007986 */ /* 0x000fe2000c10151a */
[----:B------:R-:W-:Y:S02]  /*b7b0*/  MUFU.EX2 R194, R113 ;  /* 0x0000007100c27308 */ /* 0x000fe40000000800 */
[----:B---3--:R-:W-:Y:S01]  /*b7c0*/  FADD.FTZ R95, R127, R128 ;  /* 0x000000807f5f7221 */ /* 0x008fe20000010000 */
[----:B------:R-:W-:Y:S01]  /*b7d0*/  STG.E.U16 [R188.64+0x30], R105 ;  /* 0x00003069bc007986 */ /* 0x000fe2000c10151a */
[----:B------:R-:W-:Y:S01]  /*b7e0*/  SHF.R.U32.HI R93, RZ, 0x18, R204 ;  /* 0x00000018ff5d7819 */ /* 0x000fe200000116cc */
[----:B------:R-:W-:Y:S01]  /*b7f0*/  FADD.FTZ R121, R129, R198 ;  /* 0x000000c681797221 */ /* 0x000fe20000010000 */
[C---:B------:R-:W-:Y:S02]  /*b800*/  LOP3.LUT R94, R202.reuse, 0xffff, RZ, 0xc0, !PT ;  /* 0x0000ffffca5e7812 */ /* 0x040fe400078ec0ff */
[----:B------:R-:W-:Y:S01]  /*b810*/  LOP3.LUT R195, R202, 0xffff, RZ, 0xc0, !PT ;  /* 0x0000ffffcac37812 */ /* 0x000fe200078ec0ff */
[----:B------:R-:W-:Y:S01]  /*b820*/  FADD.FTZ R200, R200, R121 ;  /* 0x00000079c8c87221 */ /* 0x000fe20000010000 */
[----:B------:R-:W-:Y:S01]  /*b830*/  MUFU.EX2 R203, R106 ;  /* 0x0000006a00cb7308 */ /* 0x000fe20000000800 */
[----:B------:R-:W-:Y:S02]  /*b840*/  SHF.R.U32.HI R121, RZ, 0x10, R202 ;  /* 0x00000010ff797819 */ /* 0x000fe400000116ca */
[----:B------:R-:W-:Y:S01]  /*b850*/  SHF.R.U32.HI R94, RZ, 0x8, R94 ;  /* 0x00000008ff5e7819 */ /* 0x000fe2000001165e */
[----:B------:R-:W-:Y:S01]  /*b860*/  FADD.FTZ R193, R193, R200 ;  /* 0x000000c8c1c17221 */ /* 0x000fe20000010000 */
[----:B------:R-:W-:Y:S02]  /*b870*/  LOP3.LUT R92, R121, 0xff, RZ, 0xc0, !PT ;  /* 0x000000ff795c7812 */ /* 0x000fe400078ec0ff */
[----:B------:R-:W-:Y:S02]  /*b880*/  LOP3.LUT R94, R94, 0xffff, RZ, 0xc0, !PT ;  /* 0x0000ffff5e5e7812 */ /* 0x000fe400078ec0ff */
[----:B------:R-:W-:Y:S01]  /*b890*/  LOP3.LUT R121, R204, 0xff, RZ, 0xc0, !PT ;  /* 0x000000ffcc797812 */ /* 0x000fe200078ec0ff */
[----:B------:R-:W-:Y:S01]  /*b8a0*/  MUFU.EX2 R200, R108 ;  /* 0x0000006c00c87308 */ /* 0x000fe20000000800 */
[C---:B------:R-:W-:Y:S02]  /*b8b0*/  LOP3.LUT R192, R202.reuse, 0xff, RZ, 0xc0, !PT ;  /* 0x000000ffcac07812 */ /* 0x040fe400078ec0ff */
[----:B------:R-:W-:Y:S02]  /*b8c0*/  SHF.R.U32.HI R128, RZ, 0x18, R202 ;  /* 0x00000018ff807819 */ /* 0x000fe400000116ca */
[----:B------:R-:W-:Y:S02]  /*b8d0*/  SHF.R.U32.HI R198, RZ, 0x8, R195 ;  /* 0x00000008ffc67819 */ /* 0x000fe400000116c3 */
[----:B------:R-:W-:Y:S03]  /*b8e0*/  LOP3.LUT R199, R202, 0xff, RZ, 0xc0, !PT ;  /* 0x000000ffcac77812 */ /* 0x000fe600078ec0ff */
[----:B------:R-:W2:Y:S01]  /*b8f0*/  MUFU.EX2 R129, R112 ;  /* 0x0000007000817308 */ /* 0x000ea20000000800 */
[C---:B-1----:R-:W-:Y:S01]  /*b900*/  HMMA.16816.F32 R40, R72.reuse, R76, R40 ;  /* 0x0000004c4828723c */ /* 0x042fe20000001828 */
[----:B------:R-:W-:Y:S07]  /*b910*/  PRMT R199, R199, 0x5410, R198 ;  /* 0x00005410c7c77816 */ /* 0x000fee00000000c6 */
[C---:B------:R-:W-:Y:S01]  /*b920*/  HMMA.16816.F32 R44, R72.reuse, R78, R44 ;  /* 0x0000004e482c723c */ /* 0x040fe2000000182c */
[----:B------:R-:W1:Y:S01]  /*b930*/  LDSM.16.MT88.4 R76, [R86+0x7000] ;  /* 0x00700000564c783b */ /* 0x000e620000004200 */
[----:B------:R-:W-:Y:S10]  /*b940*/  MUFU.EX2 R198, R109 ;  /* 0x0000006d00c67308 */ /* 0x000ff40000000800 */
[----:B------:R-:W-:Y:S01]  /*b950*/  MUFU.EX2 R195, R122 ;  /* 0x0000007a00c37308 */ /* 0x000fe20000000800 */
[----:B--2---:R-:W-:Y:S04]  /*b960*/  F2FP.PACK_AB R112, R129, R194 ;  /* 0x000000c28170723e */ /* 0x004fe800000000ff */
[----:B------:R-:W-:Y:S01]  /*b970*/  PRMT R113, R112, 0x7632, R113 ;  /* 0x0000763270717816 */ /* 0x000fe20000000071 */
[C---:B-1----:R-:W-:Y:S07]  /*b980*/  HMMA.16816.F32 R48, R72.reuse, R76, R48 ;  /* 0x0000004c4830723c */ /* 0x042fee0000001830 */
[----:B------:R-:W-:Y:S01]  /*b990*/  LOP3.LUT R76, R102, 0xff, RZ, 0xc0, !PT ;  /* 0x000000ff664c7812 */ /* 0x000fe200078ec0ff */
[C---:B------:R-:W-:Y:S03]  /*b9a0*/  HMMA.16816.F32 R52, R72.reuse, R78, R52 ;  /* 0x0000004e4834723c */ /* 0x040fe60000001834 */
[----:B------:R-:W-:Y:S02]  /*b9b0*/  ISETP.GE.U32.AND P0, PT, R163, R76, PT ;  /* 0x0000004ca300720c */ /* 0x000fe40003f06070 */
[----:B------:R-:W1:Y:S03]  /*b9c0*/  LDSM.16.MT88.4 R76, [R86+0x8000] ;  /* 0x00800000564c783b */ /* 0x000e660000004200 */
[C---:B------:R-:W-:Y:S07]  /*b9d0*/  HMMA.16816.F32 R56, R72.reuse, R80, R56 ;  /* 0x000000504838723c */ /* 0x040fee0000001838 */
[----:B------:R-:W-:Y:S01]  /*b9e0*/  SHF.R.U32.HI R81, RZ, 0x8, R90 ;  /* 0x00000008ff517819 */ /* 0x000fe2000001165a */
[C---:B------:R-:W-:Y:S01]  /*b9f0*/  HMMA.16816.F32 R60, R72.reuse, R82, R60 ;  /* 0x00000052483c723c */ /* 0x040fe2000000183c */
[----:B------:R-:W-:Y:S04]  /*ba00*/  SHF.R.U32.HI R80, RZ, 0x10, R102 ;  /* 0x00000010ff507819 */ /* 0x000fe80000011666 */
[----:B------:R-:W-:Y:S02]  /*ba10*/  LOP3.LUT R80, R80, 0xff, RZ, 0xc0, !PT ;  /* 0x000000ff50507812 */ /* 0x000fe400078ec0ff */
[----:B------:R-:W-:Y:S02]  /*ba20*/  LOP3.LUT R82, R91, 0xff, RZ, 0xc0, !PT ;  /* 0x000000ff5b527812 */ /* 0x000fe400078ec0ff */
[----:B------:R-:W-:Y:S02]  /*ba30*/  PRMT R91, R84, 0x5410, R81 ;  /* 0x00005410545b7816 */ /* 0x000fe40000000051 */
[----:B------:R-:W-:Y:S02]  /*ba40*/  ISETP.GE.U32.AND P1, PT, R163, R80, PT ;  /* 0x00000050a300720c */ /* 0x000fe40003f26070 */
[----:B------:R-:W-:Y:S02]  /*ba50*/  PRMT R201, R82, 0x5410, R201 ;  /* 0x0000541052c97816 */ /* 0x000fe400000000c9 */
[C---:B------:R-:W-:Y:S02]  /*ba60*/  LOP3.LUT R80, R23.reuse, 0xffff, RZ, 0xc0, !PT ;  /* 0x0000ffff17507812 */ /* 0x040fe400078ec0ff */
[----:B------:R-:W-:Y:S01]  /*ba70*/  F2FP.PACK_AB R84, R120, R127 ;  /* 0x0000007f7854723e */ /* 0x000fe200000000ff */
[--C-:B------:R-:W-:Y:S01]  /*ba80*/  HSET2.LE.AND R88, R201, R178.reuse, PT ;  /* 0x000000b2c9587233 */ /* 0x100fe20003803000 */
[----:B------:R-:W-:Y:S01]  /*ba90*/  SHF.R.U32.HI R80, RZ, 0x8, R80 ;  /* 0x00000008ff507819 */ /* 0x000fe20000011650 */
[----:B------:R-:W-:Y:S01]  /*baa0*/  MUFU.EX2 R127, R115 ;  /* 0x00000073007f7308 */ /* 0x000fe20000000800 */
[----:B------:R-:W-:Y:S01]  /*bab0*/  SHF.R.U32.HI R201, RZ, 0x18, R202 ;  /* 0x00000018ffc97819 */ /* 0x000fe200000116ca */
[----:B------:R-:W-:Y:S02]  /*bac0*/  @!P2 HADD2 R156, -R84.H0_H0, -RZ.H0_H0 ;  /* 0xa00000ff549ca230 */ /* 0x000fe40000000900 */
[----:B------:R-:W-:Y:S01]  /*bad0*/  @!P1 HADD2 R150, -R112.H0_H0, -RZ.H0_H0 ;  /* 0xa00000ff70969230 */ /* 0x000fe20000000900 */
[----:B------:R-:W-:Y:S01]  /*bae0*/  PRMT R201, R92, 0x5410, R201 ;  /* 0x000054105cc97816 */ /* 0x000fe200000000c9 */
[C---:B-1----:R-:W-:Y:S08]  /*baf0*/  HMMA.16816.F32 R64, R72.reuse, R76, R64 ;  /* 0x0000004c4840723c */ /* 0x042ff00000001840 */
[----:B------:R-:W-:Y:S01]  /*bb00*/  HMMA.16816.F32 R68, R72, R78, R68 ;  /* 0x0000004e4844723c */ /* 0x000fe20000001844 */
[----:B------:R-:W1:Y:S06]  /*bb10*/  LDSM.16.MT88.4 R76, [R116+0x6400] ;  /* 0x00640000744c783b */ /* 0x000e6c0000004200 */
[--C-:B------:R-:W-:Y:S02]  /*bb20*/  SHF.R.U32.HI R75, RZ, 0x10, R23.reuse ;  /* 0x00000010ff4b7819 */ /* 0x100fe40000011617 */
[----:B------:R-:W-:Y:S03]  /*bb30*/  LOP3.LUT R73, R23, 0xff, RZ, 0xc0, !PT ;  /* 0x000000ff17497812 */ /* 0x000fe600078ec0ff */
[--C-:B------:R-:W-:Y:S02]  /*bb40*/  SHF.R.U32.HI R72, RZ, 0x18, R23.reuse ;  /* 0x00000018ff487819 */ /* 0x100fe40000011617 */
[----:B------:R-:W-:Y:S02]  /*bb50*/  LOP3.LUT R75, R75, 0xff, RZ, 0xc0, !PT ;  /* 0x000000ff4b4b7812 */ /* 0x000fe400078ec0ff */
[----:B------:R-:W-:Y:S02]  /*bb60*/  LOP3.LUT R74, R102, 0xffff, RZ, 0xc0, !PT ;  /* 0x0000ffff664a7812 */ /* 0x000fe400078ec0ff */
[----:B------:R-:W-:Y:S02]  /*bb70*/  PRMT R73, R73, 0x5410, R80 ;  /* 0x0000541049497816 */ /* 0x000fe40000000050 */
[----:B------:R-:W-:Y:S01]  /*bb80*/  PRMT R75, R75, 0x5410, R72 ;  /* 0x000054104b4b7816 */ /* 0x000fe20000000048 */
[----:B------:R-:W2:Y:S01]  /*bb90*/  LDSM.16.MT88.4 R80, [R86+0x6400] ;  /* 0x006400005650783b */ /* 0x000ea20000004200 */
[----:B------:R-:W-:Y:S01]  /*bba0*/  SHF.R.U32.HI R72, RZ, 0x8, R74 ;  /* 0x00000008ff487819 */ /* 0x000fe2000001164a */
[--C-:B------:R-:W-:Y:S01]  /*bbb0*/  HSET2.LE.AND R73, R73, R178.reuse, PT ;  /* 0x000000b249497233 */ /* 0x100fe20003803000 */
[----:B------:R-:W-:Y:S01]  /*bbc0*/  PRMT R23, R84, 0x7632, R23 ;  /* 0x0000763254177816 */ /* 0x000fe20000000017 */
[--C-:B------:R-:W-:Y:S01]  /*bbd0*/  HSET2.LE.AND R74, R75, R178.reuse, PT ;  /* 0x000000b24b4a7233 */ /* 0x100fe20003803000 */
[----:B------:R-:W-:Y:S02]  /*bbe0*/  LOP3.LUT R72, R72, 0xffff, RZ, 0xc0, !PT ;  /* 0x0000ffff48487812 */ /* 0x000fe400078ec0ff */
[----:B------:R-:W-:Y:S01]  /*bbf0*/  PRMT R75, R84, 0x5410, R23 ;  /* 0x00005410544b7816 */ /* 0x000fe20000000017 */
[----:B------:R-:W-:Y:S01]  /*bc00*/  @!P6 HADD2 R153, -R23.H0_H0, -RZ.H0_H0 ;  /* 0xa00000ff1799e230 */ /* 0x000fe20000000900 */
[----:B------:R-:W-:Y:S02]  /*bc10*/  @!P2 PRMT R84, R156, 0x5410, RZ ;  /* 0x000054109c54a816 */ /* 0x000fe400000000ff */
[----:B------:R-:W-:Y:S02]  /*bc20*/  ISETP.GE.U32.AND P2, PT, R163, R72, PT ;  /* 0x00000048a300720c */ /* 0x000fe40003f46070 */
[----:B------:R-:W-:Y:S01]  /*bc30*/  LOP3.LUT R72, R73, R22, RZ, 0xc0, !PT ;  /* 0x0000001649487212 */ /* 0x000fe200078ec0ff */
[----:B------:R-:W-:Y:S01]  /*bc40*/  STG.E.U16 [R190.64+0x30], R84 ;  /* 0x00003054be007986 */ /* 0x000fe2000c10151a */
[----:B------:R-:W-:Y:S01]  /*bc50*/  LOP3.LUT R73, R74, R19, RZ, 0xc0, !PT ;  /* 0x000000134a497212 */ /* 0x000fe200078ec0ff */
[--C-:B------:R-:W-:Y:S01]  /*bc60*/  HSET2.LE.AND R74, R91, R178.reuse, PT ;  /* 0x000000b25b4a7233 */ /* 0x100fe20003803000 */
[----:B------:R-:W-:Y:S02]  /*bc70*/  LOP3.LUT R75, R88, R75, RZ, 0xc0, !PT ;  /* 0x0000004b584b7212 */ /* 0x000fe400078ec0ff */
[----:B------:R-:W-:Y:S01]  /*bc80*/  F2FP.PACK_AB R22, R125, R130 ;  /* 0x000000827d16723e */ /* 0x000fe200000000ff */
[----:B------:R-:W-:Y:S01]  /*bc90*/  FADD.FTZ R130, R130, R193 ;  /* 0x000000c182827221 */ /* 0x000fe20000010000 */
[----:B------:R-:W-:Y:S01]  /*bca0*/  LOP3.LUT R74, R74, R89, RZ, 0xc0, !PT ;  /* 0x000000594a4a7212 */ /* 0x000fe200078ec0ff */
[----:B------:R-:W-:Y:S01]  /*bcb0*/  MUFU.EX2 R193, R123 ;  /* 0x0000007b00c17308 */ /* 0x000fe20000000800 */
[----:B------:R-:W3:Y:S01]  /*bcc0*/  LDSM.16.MT88.4 R88, [R116+0x7400] ;  /* 0x007400007458783b */ /* 0x000ee20000004200 */
[----:B------:R-:W-:Y:S01]  /*bcd0*/  @!P6 PRMT R23, R153, 0x5410, RZ ;  /* 0x000054109917e816 */ /* 0x000fe200000000ff */
[----:B------:R-:W-:Y:S01]  /*bce0*/  @!P0 HADD2 R152, -R22.H0_H0, -RZ.H0_H0 ;  /* 0xa00000ff16988230 */ /* 0x000fe20000000900 */
[----:B------:R-:W-:Y:S01]  /*bcf0*/  PRMT R19, R22, 0x7632, R19 ;  /* 0x0000763216137816 */ /* 0x000fe20000000013 */
[----:B------:R-:W-:Y:S01]  /*bd00*/  FADD.FTZ R130, R125, R130 ;  /* 0x000000827d827221 */ /* 0x000fe20000010000 */
[C---:B-1----:R-:W-:Y:S01]  /*bd10*/  HMMA.16816.F32 R24, R72.reuse, R76, R24 ;  /* 0x0000004c4818723c */ /* 0x042fe20000001818 */
[----:B------:R-:W-:Y:S02]  /*bd20*/  ISETP.GE.U32.AND P6, PT, R163, R192, PT ;  /* 0x000000c0a300720c */ /* 0x000fe40003fc6070 */
[----:B------:R-:W-:Y:S01]  /*bd30*/  STG.E.U16 [R190.64+0x32], R23 ;  /* 0x00003217be007986 */ /* 0x000fe2000c10151a */
[----:B------:R-:W-:Y:S01]  /*bd40*/  @!P2 HADD2 R151, -R19.H0_H0, -RZ.H0_H0 ;  /* 0xa00000ff1397a230 */ /* 0x000fe20000000900 */
[----:B------:R1:W4:Y:S02]  /*bd50*/  MUFU.EX2 R192, R103 ;  /* 0x0000006700c07308 */ /* 0x0003240000000800 */
[----:B------:R-:W-:Y:S01]  /*bd60*/  SHF.R.U32.HI R76, RZ, 0x10, R202 ;  /* 0x00000010ff4c7819 */ /* 0x000fe200000116ca */
[C---:B------:R-:W-:Y:S01]  /*bd70*/  HMMA.16816.F32 R28, R72.reuse, R78, R28 ;  /* 0x0000004e481c723c */ /* 0x040fe2000000181c */
[C-C-:B------:R-:W-:Y:S03]  /*bd80*/  LOP3.LUT R202, R197.reuse, UR18, R126.reuse, 0x96, !PT ;  /* 0x00000012c5ca7c12 */ /* 0x140fe6000f8e967e */
[----:B------:R-:W-:Y:S02]  /*bd90*/  LOP3.LUT R76, R76, 0xff, RZ, 0xc0, !PT ;  /* 0x000000ff4c4c7812 */ /* 0x000fe400078ec0ff */
[----:B------:R-:W-:Y:S02]  /*bda0*/  LOP3.LUT R126, R197, UR18, R126, 0x96, !PT ;  /* 0x00000012c57e7c12 */ /* 0x000fe4000f8e967e */
[C---:B--2---:R-:W-:Y:S01]  /*bdb0*/  HMMA.16816.F32 R32, R72.reuse, R80, R32 ;  /* 0x000000504820723c */ /* 0x044fe20000001820 */
[----:B------:R-:W-:Y:S03]  /*bdc0*/  SHF.R.U32.HI R78, RZ, 0x18, R102 ;  /* 0x00000018ff4e7819 */ /* 0x000fe60000011666 */
[----:B------:R-:W-:Y:S02]  /*bdd0*/  PRMT R102, R22, 0x5410, R19 ;  /* 0x0000541016667816 */ /* 0x000fe40000000013 */
[----:B------:R-:W-:Y:S02]  /*bde0*/  @!P0 PRMT R22, R152, 0x5410, RZ ;  /* 0x0000541098168816 */ /* 0x000fe400000000ff */
[C---:B------:R-:W-:Y:S01]  /*bdf0*/  HMMA.16816.F32 R36, R72.reuse, R82, R36 ;  /* 0x000000524824723c */ /* 0x040fe20000001824 */
[----:B------:R-:W-:Y:S01]  /*be00*/  ISETP.GE.U32.AND P0, PT, R163, R78, PT ;  /* 0x0000004ea300720c */ /* 0x000fe20003f06070 */
[----:B------:R-:W-:Y:S02]  /*be10*/  LDSM.16.MT88.4 R80, [R116+0x8400] ;  /* 0x008400007450783b */ /* 0x000fe40000004200 */
[----:B------:R-:W-:Y:S02]  /*be20*/  @!P2 PRMT R19, R151, 0x5410, RZ ;  /* 0x000054109713a816 */ /* 0x000fe400000000ff */
[C---:B------:R-:W-:Y:S02]  /*be30*/  ISETP.GE.U32.AND P2, PT, R163.reuse, R76, PT ;  /* 0x0000004ca300720c */ /* 0x040fe40003f46070 */
[----:B-1----:R-:W-:Y:S02]  /*be40*/  PRMT R103, R112, 0x5410, R113 ;  /* 0x0000541070677816 */ /* 0x002fe40000000071 */
[----:B------:R-:W1:Y:S01]  /*be50*/  LDSM.16.MT88.4 R76, [R86+0x7400] ;  /* 0x00740000564c783b */ /* 0x000e620000004200 */
[C---:B---3--:R-:W-:Y:S01]  /*be60*/  HMMA.16816.F32 R40, R72.reuse, R88, R40 ;  /* 0x000000584828723c */ /* 0x048fe20000001828 */
[----:B------:R-:W-:Y:S02]  /*be70*/  @!P1 PRMT R112, R150, 0x5410, RZ ;  /* 0x0000541096709816 */ /* 0x000fe400000000ff */
[----:B------:R-:W-:Y:S01]  /*be80*/  @!P0 HADD2 R145, -R113.H0_H0, -RZ.H0_H0 ;  /* 0xa00000ff71918230 */ /* 0x000fe20000000900 */
[----:B------:R-:W-:Y:S02]  /*be90*/  ISETP.GE.U32.AND P1, PT, R163, R128, PT ;  /* 0x00000080a300720c */ /* 0x000fe40003f26070 */
[----:B----4-:R-:W-:Y:S01]  /*bea0*/  F2FP.PACK_AB R115, R192, R127 ;  /* 0x0000007fc073723e */ /* 0x010fe200000000ff */
[----:B------:R-:W-:Y:S01]  /*beb0*/  STG.E.U16 [R188.64+0x40], R22 ;  /* 0x00004016bc007986 */ /* 0x000fe2000c10151a */
[C---:B------:R-:W-:Y:S01]  /*bec0*/  HMMA.16816.F32 R44, R72.reuse, R90, R44 ;  /* 0x0000005a482c723c */ /* 0x040fe2000000182c */
[----:B------:R-:W-:Y:S01]  /*bed0*/  LOP3.LUT R88, R204, 0xffff, RZ, 0xc0, !PT ;  /* 0x0000ffffcc587812 */ /* 0x000fe200078ec0ff */
[----:B------:R-:W2:Y:S01]  /*bee0*/  MUFU.EX2 R128, R124 ;  /* 0x0000007c00807308 */ /* 0x000ea20000000800 */
[----:B------:R-:W-:Y:S01]  /*bef0*/  STG.E.U16 [R188.64+0x42], R19 ;  /* 0x00004213bc007986 */ /* 0x000fe2000c10151a */
[----:B------:R-:W-:Y:S01]  /*bf00*/  @!P0 PRMT R113, R145, 0x5410, RZ ;  /* 0x0000541091718816 */ /* 0x000fe200000000ff */
[----:B------:R-:W-:Y:S01]  /*bf10*/  @!P6 HADD2 R144, -R115.H0_H0, -RZ.H0_H0 ;  /* 0xa00000ff7390e230 */ /* 0x000fe20000000900 */
[----:B------:R-:W-:Y:S01]  /*bf20*/  SHF.R.U32.HI R88, RZ, 0x8, R88 ;  /* 0x00000008ff587819 */ /* 0x000fe20000011658 */
[----:B------:R-:W-:Y:S01]  /*bf30*/  STG.E.U16 [R190.64+0x40], R112 ;  /* 0x00004070be007986 */ /* 0x000fe2000c10151a */
[----:B------:R-:W-:Y:S03]  /*bf40*/  ISETP.GE.U32.AND P0, PT, R163, R94, PT ;  /* 0x0000005ea300720c */ /* 0x000fe60003f06070 */
[----:B------:R-:W-:Y:S01]  /*bf50*/  STG.E.U16 [R190.64+0x42], R113 ;  /* 0x00004271be007986 */ /* 0x000fe2000c10151a */
[----:B------:R-:W-:Y:S03]  /*bf60*/  PRMT R121, R121, 0x5410, R88 ;  /* 0x0000541079797816 */ /* 0x000fe60000000058 */
[----:B------:R-:W3:Y:S01]  /*bf70*/  LDSM.16.MT88.4 R88, [R86+0x8400] ;  /* 0x008400005658783b */ /* 0x000ee20000004200 */
[----:B--2---:R-:W-:Y:S01]  /*bf80*/  F2FP.PACK_AB R122, R195, R128 ;  /* 0x00000080c37a723e */ /* 0x004fe200000000ff */
[C---:B-1----:R-:W-:Y:S04]  /*bf90*/  HMMA.16816.F32 R48, R72.reuse, R76, R48 ;  /* 0x0000004c4830723c */ /* 0x042fe80000001830 */
[----:B------:R-:W-:Y:S03]  /*bfa0*/  @!P2 HADD2 R138, -R122.H0_H0, -RZ.H0_H0 ;  /* 0xa00000ff7a8aa230 */ /* 0x000fe60000000900 */
[----:B------:R-:W-:Y:S01]  /*bfb0*/  SHF.R.U32.HI R76, RZ, 0x10, R204 ;  /* 0x00000010ff4c7819 */ /* 0x000fe200000116cc */
[C---:B------:R-:W-:Y:S01]  /*bfc0*/  HMMA.16816.F32 R52, R72.reuse, R78, R52 ;  /* 0x0000004e4834723c */ /* 0x040fe20000001834 */
[----:B------:R-:W-:Y:S03]  /*bfd0*/  FADD.FTZ R77, R120, R95 ;  /* 0x0000005f784d7221 */ /* 0x000fe60000010000 */
[----:B------:R-:W-:Y:S01]  /*bfe0*/  LOP3.LUT R76, R76, 0xff, RZ, 0xc0, !PT ;  /* 0x000000ff4c4c7812 */ /* 0x000fe200078ec0ff */
[----:B------:R-:W-:Y:S01]  /*bff0*/  FADD.FTZ R124, R194, R77 ;  /* 0x0000004dc27c7221 */ /* 0x000fe20000010000 */
[C---:B------:R-:W-:Y:S01]  /*c000*/  PRMT R120, R115.reuse, 0x7632, R120 ;  /* 0x0000763273787816 */ /* 0x040fe20000000078 */
[----:B------:R-:W1:Y:S01]  /*c010*/  MUFU.EX2 R194, R110 ;  /* 0x0000006e00c27308 */ /* 0x000e620000000800 */
[C---:B------:R-:W-:Y:S01]  /*c020*/  HMMA.16816.F32 R56, R72.reuse, R80, R56 ;  /* 0x000000504838723c */ /* 0x040fe20000001838 */
[----:B------:R-:W-:Y:S02]  /*c030*/  PRMT R79, R76, 0x5410, R93 ;  /* 0x000054104c4f7816 */ /* 0x000fe4000000005d */
[----:B------:R-:W2:Y:S01]  /*c040*/  LDSM.16.MT88.4 R92, [R116+0x6800] ;  /* 0x00680000745c783b */ /* 0x000ea20000004200 */
[----:B------:R-:W-:Y:S01]  /*c050*/  PRMT R78, R115, 0x5410, R120 ;  /* 0x00005410734e7816 */ /* 0x000fe20000000078 */
[--C-:B------:R-:W-:Y:S01]  /*c060*/  HSET2.LE.AND R77, R121, R178.reuse, PT ;  /* 0x000000b2794d7233 */ /* 0x100fe20003803000 */
[----:B------:R-:W-:Y:S01]  /*c070*/  @!P6 PRMT R115, R144, 0x5410, RZ ;  /* 0x000054109073e816 */ /* 0x000fe200000000ff */
[--C-:B------:R-:W-:Y:S01]  /*c080*/  HSET2.LE.AND R100, R79, R178.reuse, PT ;  /* 0x000000b24f647233 */ /* 0x100fe20003803000 */
[C---:B------:R-:W-:Y:S01]  /*c090*/  HMMA.16816.F32 R60, R72.reuse, R82, R60 ;  /* 0x00000052483c723c */ /* 0x040fe2000000183c */
[----:B------:R-:W-:Y:S02]  /*c0a0*/  PRMT R121, R122, 0x7632, R121 ;  /* 0x000076327a797816 */ /* 0x000fe40000000079 */
[----:B------:R-:W4:Y:S01]  /*c0b0*/  LDSM.16.MT88.4 R80, [R86+0x6800] ;  /* 0x006800005650783b */ /* 0x000f220000004200 */
[----:B------:R-:W-:Y:S01]  /*c0c0*/  @!P0 HADD2 R139, -R120.H0_H0, -RZ.H0_H0 ;  /* 0xa00000ff788b8230 */ /* 0x000fe20000000900 */
[----:B------:R-:W-:Y:S01]  /*c0d0*/  LOP3.LUT R76, R202, 0xff, RZ, 0xc0, !PT ;  /* 0x000000ffca4c7812 */ /* 0x000fe200078ec0ff */
[----:B------:R-:W-:Y:S01]  /*c0e0*/  @!P1 HADD2 R147, -R121.H0_H0, -RZ.H0_H0 ;  /* 0xa00000ff79939230 */ /* 0x000fe20000000900 */
[----:B------:R-:W-:Y:S01]  /*c0f0*/  FADD.FTZ R129, R129, R124 ;  /* 0x0000007c81817221 */ /* 0x000fe20000010000 */
[C---:B---3--:R-:W-:Y:S01]  /*c100*/  HMMA.16816.F32 R64, R72.reuse, R88, R64 ;  /* 0x000000584840723c */ /* 0x048fe20000001840 */
[--C-:B------:R-:W-:Y:S01]  /*c110*/  HSET2.LE.AND R79, R199, R178.reuse, PT ;  /* 0x000000b2c74f7233 */ /* 0x100fe20003803000 */
[----:B------:R-:W-:Y:S01]  /*c120*/  ISETP.GE.U32.AND P6, PT, R163, R76, PT ;  /* 0x0000004ca300720c */ /* 0x000fe20003fc6070 */
[----:B------:R-:W-:Y:S01]  /*c130*/  STG.E.U16 [R188.64+0x50], R115 ;  /* 0x00005073bc007986 */ /* 0x000fe2000c10151a */
[----:B------:R-:W-:Y:S01]  /*c140*/  SHF.R.U32.HI R76, RZ, 0x10, R202 ;  /* 0x00000010ff4c7819 */ /* 0x000fe200000116ca */
[----:B------:R-:W3:Y:S01]  /*c150*/  MUFU.EX2 R199, R111 ;  /* 0x0000006f00c77308 */ /* 0x000ee20000000800 */
[----:B------:R-:W-:Y:S01]  /*c160*/  LOP3.LUT R78, R79, R78, RZ, 0xc0, !PT ;  /* 0x0000004e4f4e7212 */ /* 0x000fe200078ec0ff */
[--C-:B------:R-:W-:Y:S01]  /*c170*/  HSET2.LE.AND R88, R201, R178.reuse, PT ;  /* 0x000000b2c9587233 */ /* 0x100fe20003803000 */
[----:B------:R-:W-:Y:S01]  /*c180*/  HMMA.16816.F32 R68, R72, R90, R68 ;  /* 0x0000005a4844723c */ /* 0x000fe20000001844 */
[----:B------:R-:W-:Y:S01]  /*c190*/  LOP3.LUT R76, R76, 0xff, RZ, 0xc0, !PT ;  /* 0x000000ff4c4c7812 */ /* 0x000fe200078ec0ff */
[----:B------:R-:W5:Y:S02]  /*c1a0*/  LDSM.16.MT88.4 R72, [R116+0x7800] ;  /* 0x007800007448783b */ /* 0x000f640000004200 */
[----:B------:R-:W-:Y:S01]  /*c1b0*/  PRMT R79, R122, 0x5410, R121 ;  /* 0x000054107a4f7816 */ /* 0x000fe20000000079 */
[----:B------:R-:W-:Y:S01]  /*c1c0*/  FADD.FTZ R204, R128, R129 ;  /* 0x0000008180cc7221 */ /* 0x000fe20000010000 */
[----:B------:R-:W-:Y:S01]  /*c1d0*/  @!P0 PRMT R120, R139, 0x5410, RZ ;  /* 0x000054108b788816 */ /* 0x000fe200000000ff */
[----:B------:R3:W3:Y:S01]  /*c1e0*/  MUFU.EX2 R201, R104 ;  /* 0x0000006800c97308 */ /* 0x0006e20000000800 */
[----:B------:R-:W-:Y:S01]  /*c1f0*/  ISETP.GE.U32.AND P0, PT, R163, R76, PT ;  /* 0x0000004ca300720c */ /* 0x000fe20003f06070 */
[----:B------:R-:W-:Y:S02]  /*c200*/  FADD.FTZ R204, R195, R204 ;  /* 0x000000ccc3cc7221 */ /* 0x000fe40000010000 */
[----:B------:R-:W-:Y:S01]  /*c210*/  STG.E.U16 [R188.64+0x52], R120 ;  /* 0x00005278bc007986 */ /* 0x000fe2000c10151a */
[----:B------:R-:W-:Y:S02]  /*c220*/  LOP3.LUT R76, R77, R102, RZ, 0xc0, !PT ;  /* 0x000000664d4c7212 */ /* 0x000fe400078ec0ff */
[----:B------:R-:W-:Y:S02]  /*c230*/  LOP3.LUT R77, R100, R103, RZ, 0xc0, !PT ;  /* 0x00000067644d7212 */ /* 0x000fe400078ec0ff */
[----:B------:R-:W-:Y:S01]  /*c240*/  LOP3.LUT R79, R88, R79, RZ, 0xc0, !PT ;  /* 0x0000004f584f7212 */ /* 0x000fe200078ec0ff */
[----:B------:R-:W-:Y:S01]  /*c250*/  LDSM.16.MT88.4 R100, [R116+0x7c00] ;  /* 0x007c00007464783b */ /* 0x000fe20000004200 */
[----:B------:R-:W-:Y:S02]  /*c260*/  LOP3.LUT R88, R202, 0xffff, RZ, 0xc0, !PT ;  /* 0x0000ffffca587812 */ /* 0x000fe400078ec0ff */
[----:B------:R-:W-:Y:S02]  /*c270*/  @!P2 PRMT R122, R138, 0x5410, RZ ;  /* 0x000054108a7aa816 */ /* 0x000fe400000000ff */
[----:B------:R-:W-:Y:S01]  /*c280*/  @!P1 PRMT R121, R147, 0x5410, RZ ;  /* 0x0000541093799816 */ /* 0x000fe200000000ff */
[C---:B--2---:R-:W-:Y:S01]  /*c290*/  HMMA.16816.F32 R24, R76.reuse, R92, R24 ;  /* 0x0000005c4c18723c */ /* 0x044fe20000001818 */
[----:B------:R-:W-:Y:S01]  /*c2a0*/  SHF.R.U32.HI R88, RZ, 0x8, R88 ;  /* 0x00000008ff587819 */ /* 0x000fe20000011658 */
[----:B------:R-:W-:Y:S01]  /*c2b0*/  STG.E.U16 [R190.64+0x50], R122 ;  /* 0x0000507abe007986 */ /* 0x000fe2000c10151a */
[----:B-1----:R-:W-:Y:S02]  /*c2c0*/  F2FP.PACK_AB R124, R194, R193 ;  /* 0x000000c1c27c723e */ /* 0x002fe400000000ff */
[----:B------:R-:W-:Y:S01]  /*c2d0*/  LOP3.LUT R88, R88, 0xffff, RZ, 0xc0, !PT ;  /* 0x0000ffff58587812 */ /* 0x000fe200078ec0ff */
[----:B------:R-:W-:Y:S01]  /*c2e0*/  STG.E.U16 [R190.64+0x52], R121 ;  /* 0x00005279be007986 */ /* 0x000fe2000c10151a */
[----:B------:R-:W-:Y:S01]  /*c2f0*/  PRMT R123, R124, 0x7632, R123 ;  /* 0x000076327c7b7816 */ /* 0x000fe2000000007b */
[C---:B------:R-:W-:Y:S01]  /*c300*/  HMMA.16816.F32 R28, R76.reuse, R94, R28 ;  /* 0x0000005e4c1c723c */ /* 0x040fe2000000181c */
[C---:B------:R-:W-:Y:S03]  /*c310*/  ISETP.GE.U32.AND P2, PT, R163.reuse, R88, PT ;  /* 0x00000058a300720c */ /* 0x040fe60003f46070 */
[----:B------:R-:W-:Y:S01]  /*c320*/  LOP3.LUT R88, R196, 0xff, RZ, 0xc0, !PT ;  /* 0x000000ffc4587812 */ /* 0x000fe200078ec0ff */
[----:B------:R-:W-:Y:S01]  /*c330*/  @!P6 HADD2 R149, -R124.H0_H0, -RZ.H0_H0 ;  /* 0xa00000ff7c95e230 */ /* 0x000fe20000000900 */
[----:B---3--:R-:W-:Y:S02]  /*c340*/  PRMT R104, R124, 0x5410, R123 ;  /* 0x000054107c687816 */ /* 0x008fe4000000007b */
[C---:B----4-:R-:W-:Y:S01]  /*c350*/  HMMA.16816.F32 R32, R76.reuse, R80, R32 ;  /* 0x000000504c20723c */ /* 0x050fe20000001820 */
[----:B------:R-:W-:Y:S02]  /*c360*/  ISETP.GE.U32.AND P1, PT, R163, R88, PT ;  /* 0x00000058a300720c */ /* 0x000fe40003f26070 */
[----:B------:R-:W1:Y:S01]  /*c370*/  LDSM.16.MT88.4 R88, [R86+0x7800] ;  /* 0x007800005658783b */ /* 0x000e620000004200 */
[----:B------:R-:W-:Y:S02]  /*c380*/  SHF.R.U32.HI R202, RZ, 0x18, R202 ;  /* 0x00000018ffca7819 */ /* 0x000fe400000116ca */
[----:B------:R-:W-:Y:S01]  /*c390*/  @!P6 PRMT R124, R149, 0x5410, RZ ;  /* 0x00005410957ce816 */ /* 0x000fe200000000ff */
[----:B------:R-:W-:Y:S01]  /*c3a0*/  @!P2 HADD2 R148, -R123.H0_H0, -RZ.H0_H0 ;  /* 0xa00000ff7b94a230 */ /* 0x000fe20000000900 */
[C---:B------:R-:W-:Y:S01]  /*c3b0*/  HMMA.16816.F32 R36, R76.reuse, R82, R36 ;  /* 0x000000524c24723c */ /* 0x040fe20000001824 */
[----:B------:R-:W-:Y:S02]  /*c3c0*/  ISETP.GE.U32.AND P6, PT, R163, R202, PT ;  /* 0x000000caa300720c */ /* 0x000fe40003fc6070 */
[----:B------:R2:W3:Y:S01]  /*c3d0*/  MUFU.EX2 R202, R107 ;  /* 0x0000006b00ca7308 */ /* 0x0004e20000000800 */
[C---:B------:R-:W-:Y:S01]  /*c3e0*/  LOP3.LUT R92, R196.reuse, 0xffff, RZ, 0xc0, !PT ;  /* 0x0000ffffc45c7812 */ /* 0x040fe200078ec0ff */
[----:B------:R-:W-:Y:S01]  /*c3f0*/  STG.E.U16 [R188.64+0x60], R124 ;  /* 0x0000607cbc007986 */ /* 0x000fe2000c10151a */
[----:B------:R-:W-:Y:S02]  /*c400*/  LOP3.LUT R81, R196, 0xff, RZ, 0xc0, !PT ;  /* 0x000000ffc4517812 */ /* 0x000fe400078ec0ff */
[C---:B-----5:R-:W-:Y:S01]  /*c410*/  HMMA.16816.F32 R40, R76.reuse, R72, R40 ;  /* 0x000000484c28723c */ /* 0x060fe20000001828 */
[----:B------:R-:W-:Y:S03]  /*c420*/  SHF.R.U32.HI R80, RZ, 0x18, R196 ;  /* 0x00000018ff507819 */ /* 0x000fe600000116c4 */
[----:B------:R-:W-:Y:S02]  /*c430*/  SHF.R.U32.HI R92, RZ, 0x8, R92 ;  /* 0x00000008ff5c7819 */ /* 0x000fe4000001165c */
[----:B------:R-:W-:Y:S02]  /*c440*/  PRMT R205, R205, 0x5410, R80 ;  /* 0x00005410cdcd7816 */ /* 0x000fe40000000050 */
[C---:B------:R-:W-:Y:S01]  /*c450*/  HMMA.16816.F32 R44, R76.reuse, R74, R44 ;  /* 0x0000004a4c2c723c */ /* 0x040fe2000000182c */
[----:B------:R-:W-:Y:S02]  /*c460*/  PRMT R109, R81, 0x5410, R92 ;  /* 0x00005410516d7816 */ /* 0x000fe4000000005c */
[----:B------:R-:W4:Y:S01]  /*c470*/  LDSM.16.MT88.4 R80, [R116+0x8800] ;  /* 0x008800007450783b */ /* 0x000f220000004200 */
[C---:B------:R-:W-:Y:S02]  /*c480*/  LOP3.LUT R72, R126.reuse, 0xffff, RZ, 0xc0, !PT ;  /* 0x0000ffff7e487812 */ /* 0x040fe400078ec0ff */
[----:B------:R-:W-:Y:S02]  /*c490*/  LOP3.LUT R73, R126, 0xff, RZ, 0xc0, !PT ;  /* 0x000000ff7e497812 */ /* 0x000fe400078ec0ff */
[----:B------:R-:W-:Y:S04]  /*c4a0*/  SHF.R.U32.HI R72, RZ, 0x8, R72 ;  /* 0x00000008ff487819 */ /* 0x000fe80000011648 */
[----:B--2---:R-:W-:Y:S02]  /*c4b0*/  PRMT R107, R73, 0x5410, R72 ;  /* 0x00005410496b7816 */ /* 0x004fe40000000048 */
[----:B------:R-:W2:Y:S01]  /*c4c0*/  LDSM.16.MT88.4 R72, [R86+0x8800] ;  /* 0x008800005648783b */ /* 0x000ea20000004200 */
[----:B------:R-:W-:Y:S02]  /*c4d0*/  @!P2 PRMT R123, R148, 0x5410, RZ ;  /* 0x00005410947ba816 */ /* 0x000fe400000000ff */
[----:B------:R-:W-:Y:S01]  /*c4e0*/  SHF.R.U32.HI R92, RZ, 0x10, R196 ;  /* 0x00000010ff5c7819 */ /* 0x000fe200000116c4 */
[C---:B-1----:R-:W-:Y:S01]  /*c4f0*/  HMMA.16816.F32 R48, R76.reuse, R88, R48 ;  /* 0x000000584c30723c */ /* 0x042fe20000001830 */
[----:B------:R-:W-:Y:S01]  /*c500*/  F2FP.PACK_AB R125, R198, R199 ;  /* 0x000000c7c67d723e */ /* 0x000fe200000000ff */
[----:B------:R-:W-:Y:S01]  /*c510*/  FADD.FTZ R199, R199, R204 ;  /* 0x000000ccc7c77221 */ /* 0x000fe20000010000 */
[----:B------:R-:W-:Y:S01]  /*c520*/  LOP3.LUT R92, R92, 0xff, RZ, 0xc0, !PT ;  /* 0x000000ff5c5c7812 */ /* 0x000fe200078ec0ff */
[----:B------:R-:W-:Y:S01]  /*c530*/  STG.E.U16 [R188.64+0x62], R123 ;  /* 0x0000627bbc007986 */ /* 0x000fe2000c10151a */
[----:B------:R-:W-:Y:S01]  /*c540*/  F2FP.PACK_AB R128, R201, R200 ;  /* 0x000000c8c980723e */ /* 0x000fe200000000ff */
[----:B------:R-:W-:Y:S01]  /*c550*/  @!P0 HADD2 R137, -R125.H0_H0, -RZ.H0_H0 ;  /* 0xa00000ff7d898230 */ /* 0x000fe20000000900 */
[----:B------:R-:W-:Y:S01]  /*c560*/  ISETP.GE.U32.AND P2, PT, R163, R92, PT ;  /* 0x0000005ca300720c */ /* 0x000fe20003f46070 */
[C---:B------:R-:W-:Y:S01]  /*c570*/  HMMA.16816.F32 R52, R76.reuse, R90, R52 ;  /* 0x0000005a4c34723c */ /* 0x040fe20000001834 */
[----:B------:R-:W1:Y:S03]  /*c580*/  LDSM.16.MT88.4 R92, [R116+0x6c00] ;  /* 0x006c0000745c783b */ /* 0x000e660000004200 */
[----:B------:R-:W-:Y:S01]  /*c590*/  @!P1 HADD2 R143, -R128.H0_H0, -RZ.H0_H0 ;  /* 0xa00000ff808f9230 */ /* 0x000fe20000000900 */
[--C-:B------:R-:W-:Y:S01]  /*c5a0*/  SHF.R.U32.HI R111, RZ, 0x10, R126.reuse ;  /* 0x00000010ff6f7819 */ /* 0x100fe2000001167e */
[----:B------:R-:W-:Y:S01]  /*c5b0*/  FADD.FTZ R199, R198, R199 ;  /* 0x000000c7c6c77221 */ /* 0x000fe20000010000 */
[--C-:B------:R-:W-:Y:S01]  /*c5c0*/  HSET2.LE.AND R90, R109, R178.reuse, PT ;  /* 0x000000b26d5a7233 */ /* 0x100fe20003803000 */
[----:B------:R-:W-:Y:S01]  /*c5d0*/  SHF.R.U32.HI R126, RZ, 0x18, R126 ;  /* 0x00000018ff7e7819 */ /* 0x000fe2000001167e */
[--C-:B------:R-:W-:Y:S03]  /*c5e0*/  HSET2.LE.AND R91, R205, R178.reuse, PT ;  /* 0x000000b2cd5b7233 */ /* 0x100fe60003803000 */
[----:B------:R-:W-:Y:S02]  /*c5f0*/  LOP3.LUT R111, R111, 0xff, RZ, 0xc0, !PT ;  /* 0x000000ff6f6f7812 */ /* 0x000fe400078ec0ff */
[----:B------:R-:W-:Y:S01]  /*c600*/  LOP3.LUT R88, R196, 0xffff, RZ, 0xc0, !PT ;  /* 0x0000ffffc4587812 */ /* 0x000fe200078ec0ff */
[----:B------:R-:W-:Y:S01]  /*c610*/  FADD.FTZ R197, R127, R130 ;  /* 0x000000827fc57221 */ /* 0x000fe20000010000 */
[C---:B----4-:R-:W-:Y:S01]  /*c620*/  HMMA.16816.F32 R56, R76.reuse, R80, R56 ;  /* 0x000000504c38723c */ /* 0x050fe20000001838 */
[--C-:B------:R-:W-:Y:S02]  /*c630*/  PRMT R111, R111, 0x5410, R126.reuse ;  /* 0x000054106f6f7816 */ /* 0x100fe4000000007e */
[----:B---3--:R-:W-:Y:S01]  /*c640*/  F2FP.PACK_AB R130, R203, R202 ;  /* 0x000000cacb82723e */ /* 0x008fe200000000ff */
[----:B------:R-:W-:Y:S01]  /*c650*/  FADD.FTZ R192, R192, R197 ;  /* 0x000000c5c0c07221 */ /* 0x000fe20000010000 */
[C---:B------:R-:W-:Y:S01]  /*c660*/  PRMT R126, R125.reuse, 0x7632, R126 ;  /* 0x000076327d7e7816 */ /* 0x040fe2000000007e */
[----:B------:R-:W-:Y:S01]  /*c670*/  FADD.FTZ R202, R202, R199 ;  /* 0x000000c7caca7221 */ /* 0x000fe20000010000 */
[--C-:B------:R-:W-:Y:S01]  /*c680*/  HSET2.LE.AND R81, R107, R178.reuse, PT ;  /* 0x000000b26b517233 */ /* 0x100fe20003803000 */
[C---:B------:R-:W-:Y:S01]  /*c690*/  HMMA.16816.F32 R60, R76.reuse, R82, R60 ;  /* 0x000000524c3c723c */ /* 0x040fe2000000183c */
[----:B------:R-:W-:Y:S02]  /*c6a0*/  HSET2.LE.AND R80, R111, R178, PT ;  /* 0x000000b26f507233 */ /* 0x000fe40003803000 */
[----:B------:R-:W-:Y:S01]  /*c6b0*/  LDSM.16.MT88.4 R108, [R116+0x8c00] ;  /* 0x008c0000746c783b */ /* 0x000fe20000004200 */
[----:B------:R-:W-:Y:S01]  /*c6c0*/  PRMT R127, R128, 0x7632, R127 ;  /* 0x00007632807f7816 */ /* 0x000fe2000000007f */
[----:B------:R-:W-:Y:S01]  /*c6d0*/  @!P6 HADD2 R131, -R126.H0_H0, -RZ.H0_H0 ;  /* 0xa00000ff7e83e230 */ /* 0x000fe20000000900 */
[----:B------:R-:W-:Y:S01]  /*c6e0*/  PRMT R129, R130, 0x7632, R129 ;  /* 0x0000763282817816 */ /* 0x000fe20000000081 */
[----:B------:R-:W-:Y:S01]  /*c6f0*/  @!P2 HADD2 R141, -R130.H0_H0, -RZ.H0_H0 ;  /* 0xa00000ff828da230 */ /* 0x000fe20000000900 */
[C---:B--2---:R-:W-:Y:S01]  /*c700*/  HMMA.16816.F32 R64, R76.reuse, R72, R64 ;  /* 0x000000484c40723c */ /* 0x044fe20000001840 */
[----:B------:R-:W-:Y:S03]  /*c710*/  SHF.R.U32.HI R88, RZ, 0x8, R88 ;  /* 0x00000008ff587819 */ /* 0x000fe60000011658 */
[----:B------:R-:W-:Y:S01]  /*c720*/  PRMT R89, R125, 0x5410, R126 ;  /* 0x000054107d597816 */ /* 0x000fe2000000007e */
[----:B------:R-:W-:Y:S01]  /*c730*/  FADD.FTZ R193, R193, R192 ;  /* 0x000000c0c1c17221 */ /* 0x000fe20000010000 */
[----:B------:R-:W-:Y:S01]  /*c740*/  LOP3.LUT R88, R88, 0xffff, RZ, 0xc0, !PT ;  /* 0x0000ffff58587812 */ /* 0x000fe200078ec0ff */
[----:B------:R-:W-:Y:S01]  /*c750*/  FADD.FTZ R121, R203, R202 ;  /* 0x000000cacb797221 */ /* 0x000fe20000010000 */
[----:B------:R-:W-:Y:S01]  /*c760*/  HMMA.16816.F32 R68, R76, R74, R68 ;  /* 0x0000004a4c44723c */ /* 0x000fe20000001844 */
[----:B------:R-:W-:Y:S03]  /*c770*/  PRMT R73, R128, 0x5410, R127 ;  /* 0x0000541080497816 */ /* 0x000fe6000000007f */
[----:B------:R-:W-:Y:S01]  /*c780*/  PRMT R72, R130, 0x5410, R129 ;  /* 0x0000541082487816 */ /* 0x000fe20000000081 */
[----:B------:R-:W-:Y:S01]  /*c790*/  FADD.FTZ R193, R194, R193 ;  /* 0x000000c1c2c17221 */ /* 0x000fe20000010000 */
[----:B------:R-:W-:Y:S02]  /*c7a0*/  @!P0 PRMT R125, R137, 0x5410, RZ ;  /* 0x00005410897d8816 */ /* 0x000fe400000000ff */
[----:B------:R-:W-:Y:S01]  /*c7b0*/  ISETP.GE.U32.AND P0, PT, R163, R88, PT ;  /* 0x00000058a300720c */ /* 0x000fe20003f06070 */
[----:B------:R-:W-:Y:S02]  /*c7c0*/  FADD.FTZ R120, R200, R193 ;  /* 0x000000c1c8787221 */ /* 0x000fe40000010000 */
[----:B------:R-:W-:Y:S01]  /*c7d0*/  STG.E.U16 [R190.64+0x60], R125 ;  /* 0x0000607dbe007986 */ /* 0x000fe2000c10151a */
[----:B------:R-:W-:Y:S01]  /*c7e0*/  LOP3.LUT R88, R81, R104, RZ, 0xc0, !PT ;  /* 0x0000006851587212 */ /* 0x000fe200078ec0ff */
[----:B------:R-:W-:Y:S01]  /*c7f0*/  FADD.FTZ R120, R201, R120 ;  /* 0x00000078c9787221 */ /* 0x000fe20000010000 */
[----:B------:R-:W-:Y:S01]  /*c800*/  LOP3.LUT R89, R80, R89, RZ, 0xc0, !PT ;  /* 0x0000005950597212 */ /* 0x000fe200078ec0ff */
[----:B------:R-:W2:Y:S01]  /*c810*/  LDSM.16.MT88.4 R104, [R86+0x7c00] ;  /* 0x007c00005668783b */ /* 0x000ea20000004200 */
[----:B------:R-:W-:Y:S02]  /*c820*/  LOP3.LUT R90, R90, R73, RZ, 0xc0, !PT ;  /* 0x000000495a5a7212 */ /* 0x000fe400078ec0ff */
[----:B------:R-:W-:Y:S02]  /*c830*/  LOP3.LUT R91, R91, R72, RZ, 0xc0, !PT ;  /* 0x000000485b5b7212 */ /* 0x000fe400078ec0ff */
[----:B------:R-:W-:Y:S01]  /*c840*/  @!P6 PRMT R126, R131, 0x5410, RZ ;  /* 0x00005410837ee816 */ /* 0x000fe200000000ff */
[----:B------:R-:W-:Y:S01]  /*c850*/  @!P0 HADD2 R142, -R127.H0_H0, -RZ.H0_H0 ;  /* 0xa00000ff7f8e8230 */ /* 0x000fe20000000900 */
[----:B------:R-:W-:Y:S02]  /*c860*/  @!P1 PRMT R128, R143, 0x5410, RZ ;  /* 0x000054108f809816 */ /* 0x000fe400000000ff */
[----:B------:R-:W-:Y:S01]  /*c870*/  @!P2 PRMT R130, R141, 0x5410, RZ ;  /* 0x000054108d82a816 */ /* 0x000fe200000000ff */
[C---:B-1----:R-:W-:Y:S01]  /*c880*/  HMMA.16816.F32 R72, R88.reuse, R92, R24 ;  /* 0x0000005c5848723c */ /* 0x042fe20000001818 */
[----:B------:R-:W1:Y:S01]  /*c890*/  LDSM.16.MT88.4 R24, [R86+0x8c00] ;  /* 0x008c00005618783b */ /* 0x000e620000004200 */
[----:B------:R-:W-:Y:S02]  /*c8a0*/  @!P0 PRMT R127, R142, 0x5410, RZ ;  /* 0x000054108e7f8816 */ /* 0x000fe400000000ff */
[----:B------:R-:W-:Y:S02]  /*c8b0*/  SHF.R.U32.HI R196, RZ, 0x18, R196 ;  /* 0x00000018ffc47819 */ /* 0x000fe400000116c4 */
[----:B------:R-:W-:Y:S02]  /*c8c0*/  ISETP.GT.AND P1, PT, R179, RZ, PT ;  /* 0x000000ffb300720c */ /* 0x000fe40003f24270 */
[C---:B------:R-:W-:Y:S01]  /*c8d0*/  HMMA.16816.F32 R76, R88.reuse, R94, R28 ;  /* 0x0000005e584c723c */ /* 0x040fe2000000181c */
[----:B------:R-:W-:Y:S01]  /*c8e0*/  STG.E.U16 [R190.64+0x62], R126 ;  /* 0x0000627ebe007986 */ /* 0x000fe2000c10151a */
[----:B------:R-:W-:Y:S02]  /*c8f0*/  ISETP.GE.U32.AND P6, PT, R163, R196, PT ;  /* 0x000000c4a300720c */ /* 0x000fe40003fc6070 */
[----:B------:R-:W-:Y:S01]  /*c900*/  IADD3 R179, R179, -0x1, RZ ;  /* 0xffffffffb3b37810 */ /* 0x000fe20007ffe0ff */
[----:B------:R-:W-:Y:S03]  /*c910*/  STG.E.U16 [R188.64+0x70], R128 ;  /* 0x00007080bc007986 */ /* 0x000fe6000c10151a */
[C---:B------:R-:W-:Y:S01]  /*c920*/  HMMA.16816.F32 R80, R88.reuse, R96, R32 ;  /* 0x000000605850723c */ /* 0x040fe20000001820 */
[----:B------:R3:W-:Y:S04]  /*c930*/  STG.E.U16 [R188.64+0x72], R127 ;  /* 0x0000727fbc007986 */ /* 0x0007e8000c10151a */
[----:B------:R4:W-:Y:S02]  /*c940*/  STG.E.U16 [R190.64+0x70], R130 ;  /* 0x00007082be007986 */ /* 0x0009e4000c10151a */
[----:B------:R-:W-:Y:S01]  /*c950*/  @!P6 HADD2 R140, -R129.H0_H0, -RZ.H0_H0 ;  /* 0xa00000ff818ce230 */ /* 0x000fe20000000900 */
[C---:B------:R-:W-:Y:S04]  /*c960*/  HMMA.16816.F32 R36, R88.reuse, R98, R36 ;  /* 0x000000625824723c */ /* 0x040fe80000001824 */
[----:B------:R-:W-:Y:S04]  /*c970*/  @!P6 PRMT R129, R140, 0x5410, RZ ;  /* 0x000054108c81e816 */ /* 0x000fe800000000ff */
[C---:B------:R-:W-:Y:S01]  /*c980*/  HMMA.16816.F32 R40, R88.reuse, R100, R40 ;  /* 0x000000645828723c */ /* 0x040fe20000001828 */
[----:B------:R4:W-:Y:S07]  /*c990*/  STG.E.U16 [R190.64+0x72], R129 ;  /* 0x00007281be007986 */ /* 0x0009ee000c10151a */
[C---:B------:R-:W-:Y:S01]  /*c9a0*/  HMMA.16816.F32 R44, R88.reuse, R102, R44 ;  /* 0x00000066582c723c */ /* 0x040fe2000000182c */
[----:B---3--:R-:W-:Y:S07]  /*c9b0*/  IADD3 R188, P0, R188, -0x80, RZ ;  /* 0xffffff80bcbc7810 */ /* 0x008fee0007f1e0ff */
[C---:B--2---:R-:W-:Y:S01]  /*c9c0*/  HMMA.16816.F32 R48, R88.reuse, R104, R48 ;  /* 0x000000685830723c */ /* 0x044fe20000001830 */
[----:B------:R-:W-:Y:S07]  /*c9d0*/  IADD3.X R189, R189, -0x1, RZ, P0, !PT ;  /* 0xffffffffbdbd7810 */ /* 0x000fee00007fe4ff */
[C---:B------:R-:W-:Y:S08]  /*c9e0*/  HMMA.16816.F32 R52, R88.reuse, R106, R52 ;  /* 0x0000006a5834723c */ /* 0x040ff00000001834 */
[C---:B------:R-:W-:Y:S08]  /*c9f0*/  HMMA.16816.F32 R56, R88.reuse, R108, R56 ;  /* 0x0000006c5838723c */ /* 0x040ff00000001838 */
[C---:B------:R-:W-:Y:S08]  /*ca00*/  HMMA.16816.F32 R60, R88.reuse, R110, R60 ;  /* 0x0000006e583c723c */ /* 0x040ff0000000183c */
[C---:B-1----:R-:W-:Y:S08]  /*ca10*/  HMMA.16816.F32 R64, R88.reuse, R24, R64 ;  /* 0x000000185840723c */ /* 0x042ff00000001840 */
[----:B------:R-:W-:Y:S01]  /*ca20*/  HMMA.16816.F32 R68, R88, R26, R68 ;  /* 0x0000001a5844723c */ /* 0x000fe20000001844 */
[----:B----4-:R-:W-:-:S07]  /*ca30*/  @P1 BRA `(.L_x_850) ;  /* 0xffffce5000001947 */ /* 0x010fce000383ffff */
.L_x_849:
[----:B------:R-:W2:Y:S01]  /*ca40*/  SHFL.BFLY PT, R5, R120, 0x2, 0x1f ;  /* 0x0c401f0078057f89 */ /* 0x000ea200000e0000 */
[----:B------:R-:W-:Y:S01]  /*ca50*/  MOV R10, 0x3f800000 ;  /* 0x3f800000000a7802 */ /* 0x000fe20000000f00 */
[----:B------:R-:W-:Y:S01]  /*ca60*/  IMAD.MOV.U32 R11, RZ, RZ, 0x3f800000 ;  /* 0x3f800000ff0b7424 */ /* 0x000fe200078e00ff */
[----:B------:R-:W-:Y:S01]  /*ca70*/  BSSY B0, `(.L_x_853) ;  /* 0x00000d9000007945 */ /* 0x000fe20003800000 */
[----:B------:R-:W3:Y:S04]  /*ca80*/  SHFL.BFLY PT, R4, R121, 0x2, 0x1f ;  /* 0x0c401f0079047f89 */ /* 0x000ee800000e0000 */
[----:B------:R-:W4:Y:S01]  /*ca90*/  S2R R7, SR_TID.X ;  /* 0x0000000000077919 */ /* 0x000f220000002100 */
[----:B--2---:R-:W-:-:S02]  /*caa0*/  FADD.FTZ R5, R5, R120 ;  /* 0x0000007805057221 */ /* 0x004fc40000010000 */
[----:B---3--:R-:W-:-:S03]  /*cab0*/  FADD.FTZ R3, R4, R121 ;  /* 0x0000007904037221 */ /* 0x008fc60000010000 */
[----:B------:R-:W2:Y:S04]  /*cac0*/  SHFL.BFLY PT, R4, R5, 0x1, 0x1f ;  /* 0x0c201f0005047f89 */ /* 0x000ea800000e0000 */
[----:B-1----:R-:W1:Y:S01]  /*cad0*/  SHFL.BFLY PT, R8, R3, 0x1, 0x1f ;  /* 0x0c201f0003087f89 */ /* 0x002e6200000e0000 */
[----:B--2---:R-:W-:Y:S01]  /*cae0*/  FADD.FTZ R9, R5, R4 ;  /* 0x0000000405097221 */ /* 0x004fe20000010000 */
[----:B----4-:R-:W-:Y:S01]  /*caf0*/  SHF.R.S32.HI R4, RZ, 0x1f, R7 ;  /* 0x0000001fff047819 */ /* 0x010fe20000011407 */
[----:B-1----:R-:W-:-:S03]  /*cb00*/  FADD.FTZ R8, R3, R8 ;  /* 0x0000000803087221 */ /* 0x002fc60000010000 */
[----:B------:R-:W-:Y:S02]  /*cb10*/  FSETP.NE.FTZ.AND P4, PT, R9, RZ, PT ;  /* 0x000000ff0900720b */ /* 0x000fe40003f95000 */
[CC--:B------:R-:W-:Y:S02]  /*cb20*/  LEA.HI R5, R4.reuse, R7.reuse, RZ, 0x2 ;  /* 0x0000000704057211 */ /* 0x0c0fe400078f10ff */
[-C--:B------:R-:W-:Y:S02]  /*cb30*/  LEA.HI R4, R4, R7.reuse, RZ, 0x5 ;  /* 0x0000000704047211 */ /* 0x080fe400078f28ff */
[----:B------:R-:W-:Y:S02]  /*cb40*/  LOP3.LUT R6, R5, 0xfffffffc, RZ, 0xc0, !PT ;  /* 0xfffffffc05067812 */ /* 0x000fe400078ec0ff */
[----:B------:R-:W-:Y:S02]  /*cb50*/  SHF.R.S32.HI R3, RZ, 0x5, R4 ;  /* 0x00000005ff037819 */ /* 0x000fe40000011404 */
[----:B------:R-:W-:-:S02]  /*cb60*/  IADD3 R6, -R6, R7, RZ ;  /* 0x0000000706067210 */ /* 0x000fc40007ffe1ff */
[----:B------:R-:W-:Y:S01]  /*cb70*/  FSETP.NE.FTZ.AND P3, PT, R8, RZ, PT ;  /* 0x000000ff0800720b */ /* 0x000fe20003f75000 */
[----:B------:R-:W1:Y:S01]  /*cb80*/  @P4 MUFU.RCP R10, R9 ;  /* 0x00000009000a4308 */ /* 0x000e620000001000 */
[----:B------:R-:W-:Y:S01]  /*cb90*/  LOP3.LUT R4, R4, 0xffffffe0, RZ, 0xc0, !PT ;  /* 0xffffffe004047812 */ /* 0x000fe200078ec0ff */
[----:B------:R-:W-:Y:S01]  /*cba0*/  IMAD R3, R3, 0x100, R6 ;  /* 0x0000010003037824 */ /* 0x000fe200078e0206 */
[----:B------:R-:W-:-:S03]  /*cbb0*/  SHF.R.S32.HI R6, RZ, 0x2, R5 ;  /* 0x00000002ff067819 */ /* 0x000fc60000011405 */
[----:B------:R-:W-:Y:S01]  /*cbc0*/  IMAD.IADD R4, R7, 0x1, -R4 ;  /* 0x0000000107047824 */ /* 0x000fe200078e0a04 */
[----:B------:R-:W-:Y:S01]  /*cbd0*/  SHF.R.S32.HI R13, RZ, 0x1f, R6 ;  /* 0x0000001fff0d7819 */ /* 0x000fe20000011406 */
[----:B------:R-:W-:Y:S03]  /*cbe0*/  @P4 MUFU.LG2 R9, R9 ;  /* 0x0000000900094308 */ /* 0x000fe60000000c00 */
[----:B------:R-:W-:-:S04]  /*cbf0*/  LEA.HI R13, R13, R6, RZ, 0x3 ;  /* 0x000000060d0d7211 */ /* 0x000fc800078f18ff */
[----:B------:R-:W-:Y:S01]  /*cc00*/  LOP3.LUT R13, R13, 0xfffffff8, RZ, 0xc0, !PT ;  /* 0xfffffff80d0d7812 */ /* 0x000fe200078ec0ff */
[----:B-1----:R-:W-:Y:S01]  /*cc10*/  FMUL.FTZ R10, R10, c[0x0][0x2dc] ;  /* 0x0000b7000a0a7a20 */ /* 0x002fe20000410000 */
[----:B------:R-:W1:Y:S02]  /*cc20*/  @P3 MUFU.RCP R11, R8 ;  /* 0x00000008000b3308 */ /* 0x000e640000001000 */
[----:B------:R-:W-:Y:S01]  /*cc30*/  IADD3 R13, R6, -R13, RZ ;  /* 0x8000000d060d7210 */ /* 0x000fe20007ffe0ff */
        /* <DEDUP_REMOVED lines=35> */
[----:B------:R-:W-:Y:S01]  /*ce70*/  LEA.HI R10, R13, R13, RZ, 0x1 ;  /* 0x0000000d0d0a7211 */ /* 0x000fe200078f08ff */
[----:B-1----:R-:W-:Y:S01]  /*ce80*/  FMUL.FTZ R11, R11, c[0x0][0x2dc] ;  /* 0x0000b7000b0b7a20 */ /* 0x002fe20000410000 */
[----:B------:R-:W-:Y:S01]  /*ce90*/  F2FP.PACK_AB R64, R65, R64 ;  /* 0x000000404140723e */ /* 0x000fe200000000ff */
[----:B------:R-:W-:Y:S01]  /*cea0*/  @P4 FMUL.FTZ R9, R9, 0.69314718246459960938 ;  /* 0x3f31721809094820 */ /* 0x000fe20000410000 */
[----:B------:R-:W-:Y:S01]  /*ceb0*/  SHF.R.S32.HI R12, RZ, 0x1, R10 ;  /* 0x00000001ff0c7819 */ /* 0x000fe2000001140a */
[C---:B------:R-:W-:Y:S01]  /*cec0*/  FMUL.FTZ R74, R11.reuse, R74 ;  /* 0x0000004a0b4a7220 */ /* 0x040fe20000410000 */
[----:B------:R-:W-:Y:S01]  /*ced0*/  LOP3.LUT R10, R10, 0x3fffffe, RZ, 0xc0, !PT ;  /* 0x03fffffe0a0a7812 */ /* 0x000fe200078ec0ff */
[----:B------:R-:W-:Y:S01]  /*cee0*/  FMUL.FTZ R75, R11, R75 ;  /* 0x0000004b0b4b7220 */ /* 0x000fe20000410000 */
[C---:B------:R-:W-:Y:S01]  /*cef0*/  LOP3.LUT P0, RZ, R12.reuse, 0x2, RZ, 0xc0, !PT ;  /* 0x000000020cff7812 */ /* 0x040fe2000780c0ff */
[----:B------:R-:W-:Y:S01]  /*cf00*/  IMAD.SHL.U32 R14, R12, 0x40, RZ ;  /* 0x000000400c0e7824 */ /* 0x000fe200078e00ff */
[----:B------:R-:W-:Y:S01]  /*cf10*/  IADD3 R10, R13, -R10, RZ ;  /* 0x8000000a0d0a7210 */ /* 0x000fe20007ffe0ff */
[----:B------:R-:W-:Y:S01]  /*cf20*/  FMUL.FTZ R78, R11, R78 ;  /* 0x0000004e0b4e7220 */ /* 0x000fe20000410000 */
[----:B------:R-:W-:Y:S01]  /*cf30*/  F2FP.PACK_AB R74, R75, R74 ;  /* 0x0000004a4b4a723e */ /* 0x000fe200000000ff */
[C---:B------:R-:W-:Y:S01]  /*cf40*/  FMUL.FTZ R79, R11.reuse, R79 ;  /* 0x0000004f0b4f7220 */ /* 0x040fe20000410000 */
[----:B------:R-:W-:Y:S01]  /*cf50*/  LOP3.LUT R14, R14, 0xc0, RZ, 0xc0, !PT ;  /* 0x000000c00e0e7812 */ /* 0x000fe200078ec0ff */
[C---:B------:R-:W-:Y:S01]  /*cf60*/  FMUL.FTZ R82, R11.reuse, R82 ;  /* 0x000000520b527220 */ /* 0x040fe20000410000 */
[----:B------:R-:W-:Y:S01]  /*cf70*/  LEA R3, R10, R3, 0x4 ;  /* 0x000000030a037211 */ /* 0x000fe200078e20ff */
[C---:B------:R-:W-:Y:S01]  /*cf80*/  FMUL.FTZ R83, R11.reuse, R83 ;  /* 0x000000530b537220 */ /* 0x040fe20000410000 */
[----:B------:R-:W-:Y:S01]  /*cf90*/  LOP3.LUT R10, R12, 0x1, RZ, 0xc0, !PT ;  /* 0x000000010c0a7812 */ /* 0x000fe200078ec0ff */
[C---:B------:R-:W-:Y:S01]  /*cfa0*/  FMUL.FTZ R38, R11.reuse, R38 ;  /* 0x000000260b267220 */ /* 0x040fe20000410000 */
[----:B------:R-:W-:Y:S01]  /*cfb0*/  LEA.HI R14, R14, R14, RZ, 0x1d ;  /* 0x0000000e0e0e7211 */ /* 0x000fe200078fe8ff */
[C---:B------:R-:W-:Y:S01]  /*cfc0*/  FMUL.FTZ R39, R11.reuse, R39 ;  /* 0x000000270b277220 */ /* 0x040fe20000410000 */
        /* <DEDUP_REMOVED lines=34> */
[----:B------:R-:W-:Y:S01]  /*d1f0*/  STS [R15], R76 ;  /* 0x0000004c0f007388 */ /* 0x000fe20000000800 */
[----:B------:R-:W-:Y:S01]  /*d200*/  IMAD.IADD R19, R13, 0x1, R12 ;  /* 0x000000010d137824 */ /* 0x000fe200078e020c */
[----:B------:R-:W-:-:S02]  /*d210*/  F2FP.PACK_AB R58, R59, R58 ;  /* 0x0000003a3b3a723e */ /* 0x000fc400000000ff */
[----:B------:R-:W-:Y:S01]  /*d220*/  F2FP.PACK_AB R70, R11, R70 ;  /* 0x000000460b46723e */ /* 0x000fe200000000ff */
[----:B------:R-:W-:Y:S01]  /*d230*/  STS [R15+0x200], R78 ;  /* 0x0002004e0f007388 */ /* 0x000fe20000000800 */
[----:B------:R-:W3:Y:S01]  /*d240*/  LDC.U8 R11, c[0x0][0x328] ;  /* 0x0000ca00ff0b7b82 */ /* 0x000ee20000000000 */
[----:B------:R-:W-:Y:S02]  /*d250*/  F2FP.PACK_AB R62, R63, R62 ;  /* 0x0000003e3f3e723e */ /* 0x000fe400000000ff */
[----:B------:R-:W-:Y:S01]  /*d260*/  STS [R19], R80 ;  /* 0x0000005013007388 */ /* 0x000fe20000000800 */
[----:B------:R-:W-:Y:S02]  /*d270*/  F2FP.PACK_AB R66, R67, R66 ;  /* 0x000000424342723e */ /* 0x000fe400000000ff */
[----:B------:R-:W-:Y:S01]  /*d280*/  F2FP.PACK_AB R68, R69, R68 ;  /* 0x000000444544723e */ /* 0x000fe200000000ff */
[----:B------:R-:W-:Y:S01]  /*d290*/  STS [R19+0x200], R82 ;  /* 0x0002005213007388 */ /* 0x000fe20000000800 */
[----:B-1----:R-:W-:-:S02]  /*d2a0*/  ISETP.NE.AND P2, PT, R10, RZ, PT ;  /* 0x000000ff0a00720c */ /* 0x002fc40003f45270 */
[----:B------:R-:W-:Y:S01]  /*d2b0*/  ISETP.NE.AND P0, PT, R164, -0x1, PT ;  /* 0xffffffffa400780c */ /* 0x000fe20003f05270 */
[----:B------:R-:W-:Y:S04]  /*d2c0*/  STS [R17], R36 ;  /* 0x0000002411007388 */ /* 0x000fe80000000800 */
[----:B------:R1:W-:Y:S04]  /*d2d0*/  STS [R17+0x200], R38 ;  /* 0x0002002611007388 */ /* 0x0003e80000000800 */
[----:B------:R4:W-:Y:S04]  /*d2e0*/  STS [R13+0x1000], R40 ;  /* 0x001000280d007388 */ /* 0x0009e80000000800 */
[----:B------:R5:W-:Y:S01]  /*d2f0*/  STS [R13+0x1200], R42 ;  /* 0x0012002a0d007388 */ /* 0x000be20000000800 */
[----:B---3--:R-:W-:-:S03]  /*d300*/  ISETP.NE.AND P5, PT, R11, RZ, PT ;  /* 0x000000ff0b00720c */ /* 0x008fc60003fa5270 */
[----:B------:R3:W-:Y:S01]  /*d310*/  STS [R15+0x1000], R44 ;  /* 0x0010002c0f007388 */ /* 0x0007e20000000800 */
[----:B------:R-:W-:Y:S01]  /*d320*/  ISETP.NE.OR P1, PT, R10, RZ, !P5 ;  /* 0x000000ff0a00720c */ /* 0x000fe20006f25670 */
[----:B------:R-:W-:Y:S02]  /*d330*/  @!P2 IMAD.MOV.U32 R10, RZ, RZ, c[0x0][0x214] ;  /* 0x00008500ff0aa624 */ /* 0x000fe400078e00ff */
[----:B------:R2:W-:Y:S04]  /*d340*/  STS [R15+0x1200], R46 ;  /* 0x0012002e0f007388 */ /* 0x0005e80000000800 */
[----:B------:R2:W-:Y:S04]  /*d350*/  STS [R19+0x1000], R48 ;  /* 0x0010003013007388 */ /* 0x0005e80000000800 */
[----:B------:R2:W-:Y:S01]  /*d360*/  STS [R19+0x1200], R50 ;  /* 0x0012003213007388 */ /* 0x0005e20000000800 */
[----:B-1----:R-:W-:-:S03]  /*d370*/  @P2 MOV R38, c[0x0][0x210] ;  /* 0x0000840000262a02 */ /* 0x002fc60000000f00 */
[----:B------:R1:W-:Y:S01]  /*d380*/  STS [R17+0x1000], R52 ;  /* 0x0010003411007388 */ /* 0x0003e20000000800 */
[----:B----4-:R-:W-:Y:S01]  /*d390*/  @P2 MOV R40, 0x1 ;  /* 0x0000000100282802 */ /* 0x010fe20000000f00 */
[----:B------:R-:W-:Y:S01]  /*d3a0*/  @P2 IMAD R38, R38, c[0x0][0x214], RZ ;  /* 0x0000850026262a24 */ /* 0x000fe200078e02ff */
[----:B------:R-:W-:Y:S01]  /*d3b0*/  @!P2 SEL R38, R10, c[0x0][0x234], !P5 ;  /* 0x00008d000a26aa07 */ /* 0x000fe20006800000 */
[----:B------:R1:W-:Y:S01]  /*d3c0*/  STS [R17+0x1200], R54 ;  /* 0x0012003611007388 */ /* 0x0003e20000000800 */
[----:B-----5:R-:W-:Y:S01]  /*d3d0*/  @P0 IMAD.WIDE.U32 R42, R164, c[0x0][0x1e8], RZ ;  /* 0x00007a00a42a0a25 */ /* 0x020fe200078e00ff */
[----:B------:R-:W-:Y:S02]  /*d3e0*/  LOP3.LUT P5, RZ, R4, 0x3, RZ, 0xc0, !PT ;  /* 0x0000000304ff7812 */ /* 0x000fe400078ac0ff */
[----:B------:R1:W-:Y:S01]  /*d3f0*/  STS [R13+0x2000], R56 ;  /* 0x002000380d007388 */ /* 0x0003e20000000800 */
[----:B------:R-:W-:Y:S01]  /*d400*/  @!P2 IMAD R40, R38, c[0x0][0x1c0], RZ ;  /* 0x000070002628aa24 */ /* 0x000fe200078e02ff */
[----:B---3--:R-:W-:Y:S01]  /*d410*/  CS2R R44, SRZ ;  /* 0x00000000002c7805 */ /* 0x008fe2000001ff00 */
[----:B------:R-:W-:Y:S01]  /*d420*/  @P0 IMAD R36, R164, c[0x0][0x1ec], R43 ;  /* 0x00007b00a4240a24 */ /* 0x000fe200078e022b */
[----:B------:R1:W-:Y:S01]  /*d430*/  STS [R13+0x2200], R58 ;  /* 0x0022003a0d007388 */ /* 0x0003e20000000800 */
[----:B------:R-:W-:Y:S01]  /*d440*/  @P0 MOV R39, R42 ;  /* 0x0000002a00270202 */ /* 0x000fe20000000f00 */
[----:B--2---:R-:W-:-:S02]  /*d450*/  @P3 FMUL.FTZ R43, R8, 0.69314718246459960938 ;  /* 0x3f317218082b3820 */ /* 0x004fc40000410000 */
[----:B------:R1:W-:Y:S04]  /*d460*/  STS [R15+0x2000], R60 ;  /* 0x0020003c0f007388 */ /* 0x0003e80000000800 */
[----:B------:R1:W-:Y:S04]  /*d470*/  STS [R15+0x2200], R62 ;  /* 0x0022003e0f007388 */ /* 0x0003e80000000800 */
[----:B------:R1:W-:Y:S04]  /*d480*/  STS [R19+0x2000], R64 ;  /* 0x0020004013007388 */ /* 0x0003e80000000800 */
[----:B------:R1:W-:Y:S04]  /*d490*/  STS [R19+0x2200], R66 ;  /* 0x0022004213007388 */ /* 0x0003e80000000800 */
[----:B------:R1:W-:Y:S04]  /*d4a0*/  STS [R17+0x2000], R68 ;  /* 0x0020004411007388 */ /* 0x0003e80000000800 */
[----:B------:R1:W-:Y:S04]  /*d4b0*/  STS [R17+0x2200], R70 ;  /* 0x0022004611007388 */ /* 0x0003e80000000800 */
[----:B------:R-:W-:Y:S06]  /*d4c0*/  BAR.SYNC.DEFER_BLOCKING 0x0 ;  /* 0x0000000000007b1d */ /* 0x000fec0000010000 */
[----:B------:R-:W2:Y:S04]  /*d4d0*/  S2R R3, SR_CTAID.Y ;  /* 0x0000000000037919 */ /* 0x000ea80000002600 */
[----:B------:R-:W3:Y:S04]  /*d4e0*/  S2R R10, SR_CTAID.X ;  /* 0x00000000000a7919 */ /* 0x000ee80000002500 */
[----:B------:R-:W4:Y:S04]  /*d4f0*/  S2R R11, SR_CTAID.Z ;  /* 0x00000000000b7919 */ /* 0x000f280000002700 */
[----:B------:R1:W1:Y:S04]  /*d500*/  LDS.128 R28, [R165] ;  /* 0x00000000a51c7984 */ /* 0x0002680000000c00 */
[----:B------:R1:W1:Y:S01]  /*d510*/  LDS.128 R24, [R165+0x800] ;  /* 0x00080000a5187984 */ /* 0x0002620000000c00 */
[----:B--2---:R-:W-:Y:S01]  /*d520*/  @!P1 IMAD R37, R3, c[0x0][0x214], RZ ;  /* 0x0000850003259a24 */ /* 0x004fe200078e02ff */
        /* <DEDUP_REMOVED lines=13> */
[----:B---3--:R-:W-:Y:S01]  /*d600*/  IMAD R4, R10, R37, RZ ;  /* 0x000000250a047224 */ /* 0x008fe200078e02ff */
        /* <DEDUP_REMOVED lines=15> */
[----:B--2---:R-:W-:Y:S01]  /*d700*/  IMAD R9, R10, -0x40, R169 ;  /* 0xffffffc00a097824 */ /* 0x004fe200078e02a9 */
        /* <DEDUP_REMOVED lines=15> */
.L_x_854:
[----:B--2---:R-:W-:Y:S05]  /*d800*/  BSYNC B0 ;  /* 0x0000000000007941 */ /* 0x004fea0003800000 */
.L_x_853:
[----:B------:R-:W-:Y:S01]  /*d810*/  IADD3 R2, P0, R174, R39, RZ ;  /* 0x00000027ae027210 */ /* 0x000fe20007f1e0ff */
        /* <DEDUP_REMOVED lines=24> */
.L_x_856:
[----:B------:R-:W-:Y:S05]  /*d9a0*/  BSYNC B0 ;  /* 0x0000000000007941 */ /* 0x000fea0003800000 */
.L_x_855:
[----:B------:R-:W-:-:S04]  /*d9b0*/  LEA.HI.SX32 R0, R5, 0x20, 0x1e ;  /* 0x0000002005007811 */ /* 0x000fc800078ff2ff */
[----:B------:R-:W-:-:S13]  /*d9c0*/  ISETP.GE.AND P0, PT, R0, R169, PT ;  /* 0x000000a90000720c */ /* 0x000fda0003f06270 */
        /* <DEDUP_REMOVED lines=8> */
[----:B-1----:R-:W-:Y:S01]  /*da50*/  IMAD R3, R176, c[0x0][0x1e8], RZ ;  /* 0x00007a00b0037a24 */ /* 0x002fe200078e02ff */
        /* <DEDUP_REMOVED lines=10> */
.L_x_826:
[----:B------:R-:W1:Y:S01]  /*db00*/  LDC.U8 R2, c[0x0][0x329] ;  /* 0x0000ca40ff027b82 */ /* 0x000e620000000000 */
[----:B------:R-:W-:Y:S01]  /*db10*/  ISETP.NE.AND P2, PT, R164, -0x1, PT ;  /* 0xffffffffa400780c */ /* 0x000fe20003f45270 */
[----:B------:R-:W-:Y:S01]  /*db20*/  BSSY B0, `(.L_x_857) ;  /* 0x0000043000007945 */ /* 0x000fe20003800000 */
[----:B------:R-:W-:-:S02]  /*db30*/  LEA.HI R17, R17, R6, RZ, 0x2 ;  /* 0x0000000611117211 */ /* 0x000fc400078f10ff */
[----:B------:R-:W-:Y:S02]  /*db40*/  IADD3 R169, -R20, R169, RZ ;  /* 0x000000a914a97210 */ /* 0x000fe40007ffe1ff */
[----:B------:R-:W-:Y:S01]  /*db50*/  LOP3.LUT R7, R17, 0xfffffffc, RZ, 0xc0, !PT ;  /* 0xfffffffc11077812 */ /* 0x000fe200078ec0ff */
[----:B------:R-:W2:Y:S04]  /*db60*/  LDC.U8 R0, c[0x0][0x328] ;  /* 0x0000ca00ff007b82 */ /* 0x000ea80000000000 */
[----:B------:R-:W-:Y:S02]  /*db70*/  IMAD.IADD R6, R6, 0x1, -R7 ;  /* 0x0000000106067824 */ /* 0x000fe400078e0a07 */
[----:B------:R-:W-:-:S04]  /*db80*/  @!P2 IMAD.WIDE.U32 R10, R5, c[0x0][0x1e0], RZ ;  /* 0x00007800050aaa25 */ /* 0x000fc800078e00ff */
[----:B------:R-:W-:Y:S01]  /*db90*/  @P2 IMAD.WIDE.U32 R8, R164, c[0x0][0x1e8], RZ ;  /* 0x00007a00a4082a25 */ /* 0x000fe200078e00ff */
[----:B------:R-:W-:Y:S02]  /*dba0*/  @!P2 MOV R8, R10 ;  /* 0x0000000a0008a202 */ /* 0x000fe40000000f00 */
[----:B------:R-:W-:Y:S02]  /*dbb0*/  SHF.R.S32.HI R10, RZ, 0x2, R17 ;  /* 0x00000002ff0a7819 */ /* 0x000fe40000011411 */
        /* <DEDUP_REMOVED lines=11> */
[C---:B------:R-:W-:Y:S01]  /*dc70*/  ISETP.NE.OR P0, PT, R164.reuse, -0x1, !P3 ;  /* 0xffffffffa400780c */ /* 0x040fe20005f05670 */
[----:B------:R-:W-:-:S02]  /*dc80*/  @P2 IMAD R0, R164, c[0x0][0x1ec], R9 ;  /* 0x00007b00a4002a24 */ /* 0x000fc400078e0209 */
[----:B------:R-:W-:Y:S01]  /*dc90*/  @!P1 IMAD R4, R3, c[0x0][0x1c0], RZ ;  /* 0x0000700003049a24 */ /* 0x000fe200078e02ff */
[----:B------:R-:W-:Y:S01]  /*dca0*/  @!P3 CS2R R16, SRZ ;  /* 0x000000000010b805 */ /* 0x000fe2000001ff00 */
[C---:B------:R-:W-:Y:S02]  /*dcb0*/  @!P2 IMAD R2, R5.reuse, c[0x0][0x1e4], R2 ;  /* 0x000079000502aa24 */ /* 0x040fe400078e0202 */
[----:B------:R-:W-:Y:S02]  /*dcc0*/  IMAD R4, R5, R4, RZ ;  /* 0x0000000405047224 */ /* 0x000fe400078e02ff */
[----:B------:R-:W-:Y:S01]  /*dcd0*/  @!P2 IMAD.IADD R0, R11, 0x1, R2 ;  /* 0x000000010b00a824 */ /* 0x000fe200078e0202 */
[----:B------:R-:W-:Y:S02]  /*dce0*/  SHF.R.S32.HI R2, RZ, 0x1f, R24 ;  /* 0x0000001fff027819 */ /* 0x000fe40000011418 */
[----:B------:R-:W-:Y:S01]  /*dcf0*/  SEL R4, R4, RZ, !P3 ;  /* 0x000000ff04047207 */ /* 0x000fe20005800000 */
[----:B------:R-:W-:Y:S01]  /*dd00*/  @!P0 IMAD R164, R5, c[0x0][0x214], RZ ;  /* 0x0000850005a48a24 */ /* 0x000fe200078e02ff */
[----:B------:R-:W-:Y:S01]  /*dd10*/  ISETP.GE.AND P2, PT, R10, R169, PT ;  /* 0x000000a90a00720c */ /* 0x000fe20003f46270 */
[----:B------:R-:W-:Y:S01]  /*dd20*/  @P1 IMAD.MOV.U32 R5, RZ, RZ, c[0x0][0x210] ;  /* 0x00008400ff051624 */ /* 0x000fe200078e00ff */
[----:B------:R-:W-:Y:S01]  /*dd30*/  SHF.R.S32.HI R11, RZ, 0x1f, R10 ;  /* 0x0000001fff0b7819 */ /* 0x000fe2000001140a */
[----:B------:R-:W-:Y:S01]  /*dd40*/  IMAD R4, R24, R3, R4 ;  /* 0x0000000318047224 */ /* 0x000fe200078e0204 */
[----:B------:R-:W-:Y:S01]  /*dd50*/  @P3 MOV R16, R164 ;  /* 0x000000a400103202 */ /* 0x000fe20000000f00 */
[----:B------:R-:W-:Y:S01]  /*dd60*/  IMAD.SHL.U32 R3, R6, 0x8, RZ ;  /* 0x0000000806037824 */ /* 0x000fe200078e00ff */
[----:B------:R-:W-:Y:S01]  /*dd70*/  @P3 SHF.R.S32.HI R17, RZ, 0x1f, R164 ;  /* 0x0000001fff113819 */ /* 0x000fe200000114a4 */
[----:B------:R-:W-:-:S02]  /*dd80*/  @!P1 IMAD.MOV.U32 R5, RZ, RZ, 0x1 ;  /* 0x00000001ff059424 */ /* 0x000fc400078e00ff */
[----:B------:R-:W-:Y:S01]  /*dd90*/  IMAD R7, R2, c[0x0][0x1f0], RZ ;  /* 0x00007c0002077a24 */ /* 0x000fe200078e02ff */
[C---:B------:R-:W-:Y:S01]  /*dda0*/  IADD3 R8, P0, R3.reuse, R8, RZ ;  /* 0x0000000803087210 */ /* 0x040fe20007f1e0ff */
[----:B------:R-:W-:Y:S01]  /*ddb0*/  IMAD R15, R20, R5, RZ ;  /* 0x00000005140f7224 */ /* 0x000fe200078e02ff */
[C---:B------:R-:W-:Y:S01]  /*ddc0*/  IADD3 R2, R3.reuse, 0x20, RZ ;  /* 0x0000002003027810 */ /* 0x040fe20007ffe0ff */
[----:B------:R-:W-:Y:S01]  /*ddd0*/  IMAD R7, R24, c[0x0][0x1f4], R7 ;  /* 0x00007d0018077a24 */ /* 0x000fe200078e0207 */
[----:B------:R-:W-:Y:S01]  /*dde0*/  LEA.HI.X.SX32 R9, R3, R0, 0x1, P0 ;  /* 0x0000000003097211 */ /* 0x000fe200000f0eff */
        /* <DEDUP_REMOVED lines=22> */
.L_x_858:
[----:B------:R-:W-:Y:S05]  /*df50*/  BSYNC B0 ;  /* 0x0000000000007941 */ /* 0x000fea0003800000 */
.L_x_857:
        /* <DEDUP_REMOVED lines=9> */
[----:B------:R-:W-:Y:S02]  /*dff0*/  MOV R13, R17 ;  /* 0x00000011000d7202 */ /* 0x000fe40000000f00 */
[----:B------:R-:W-:Y:S01]  /*e000*/  ISETP.GE.AND P0, PT, R0, c[0x0][0x220], PT ;  /* 0x0000880000007a0c */ /* 0x000fe20003f06270 */
[----:B------:R-:W-:Y:S02]  /*e010*/  IMAD R8, R8, c[0x0][0x1e8], RZ ;  /* 0x00007a0008087a24 */ /* 0x000fe400078e02ff */
[----:B------:R-:W-:-:S04]  /*e020*/  IMAD.WIDE.U32 R12, R7, c[0x0][0x1e8], R12 ;  /* 0x00007a00070c7a25 */ /* 0x000fc800078e000c */
[----:B------:R-:W-:Y:S01]  /*e030*/  IMAD R8, R7, c[0x0][0x1ec], R8 ;  /* 0x00007b0007087a24 */ /* 0x000fe200078e0208 */
[----:B------:R-:W-:-:S03]  /*e040*/  LEA R2, P3, R12, c[0x0][0x1d0], 0x1 ;  /* 0x000074000c027a11 */ /* 0x000fc600078608ff */
[----:B------:R-:W-:-:S05]  /*e050*/  IMAD.IADD R3, R13, 0x1, R8 ;  /* 0x000000010d037824 */ /* 0x000fca00078e0208 */
[----:B------:R-:W-:-:S05]  /*e060*/  LEA.HI.X R3, R12, c[0x0][0x1d4], R3, 0x1, P3 ;  /* 0x000075000c037a11 */ /* 0x000fca00018f0c03 */
[----:B------:R2:W-:Y:S04]  /*e070*/  @!P2 STG.E.128 [R2.64], RZ ;  /* 0x000000ff0200a986 */ /* 0x0005e8000c101d1a */
[----:B------:R2:W-:Y:S04]  /*e080*/  @!P1 STG.E.128 [R2.64+0x40], RZ ;  /* 0x000040ff02009986 */ /* 0x0005e8000c101d1a */
[----:B------:R2:W-:Y:S02]  /*e090*/  @!P0 STG.E.128 [R2.64+0x80], RZ ;  /* 0x000080ff02008986 */ /* 0x0005e4000c101d1a */
.L_x_860:
[----:B------:R-:W-:Y:S05]  /*e0a0*/  BSYNC B0 ;  /* 0x0000000000007941 */ /* 0x000fea0003800000 */
.L_x_859:
[----:B------:R-:W-:-:S04]  /*e0b0*/  ISETP.NE.AND P2, PT, R6, RZ, PT ;  /* 0x000000ff0600720c */ /* 0x000fc80003f45270 */
[-C--:B------:R-:W-:Y:S02]  /*e0c0*/  ISETP.GE.OR P1, PT, R10, R169.reuse, P2 ;  /* 0x000000a90a00720c */ /* 0x080fe40001726670 */
[----:B------:R-:W-:-:S11]  /*e0d0*/  ISETP.GE.OR P2, PT, R4, R169, P2 ;  /* 0x000000a90400720c */ /* 0x000fd60001746670 */
[----:B------:R-:W-:Y:S02]  /*e0e0*/  @!P1 IMAD R0, R10, R5, RZ ;  /* 0x000000050a009224 */ /* 0x000fe400078e02ff */
[----:B------:R-:W-:-:S03]  /*e0f0*/  @!P1 IMAD.MOV.U32 R7, RZ, RZ, 0x7f800000 ;  /* 0x7f800000ff079424 */ /* 0x000fc600078e00ff */
[----:B--2---:R-:W-:-:S04]  /*e100*/  @!P1 IADD3 R3, P0, R0, R15, RZ ;  /* 0x0000000f00039210 */ /* 0x004fc80007f1e0ff */
[----:B------:R-:W-:Y:S02]  /*e110*/  @!P1 LEA.HI.X.SX32 R0, R0, R9, 0x1, P0 ;  /* 0x0000000900009211 */ /* 0x000fe400000f0eff */
[----:B------:R-:W-:-:S04]  /*e120*/  @!P1 LEA R2, P0, R3, c[0x0][0x200], 0x2 ;  /* 0x0000800003029a11 */ /* 0x000fc800078010ff */
[----:B------:R-:W-:-:S05]  /*e130*/  @!P1 LEA.HI.X R3, R3, c[0x0][0x204], R0, 0x2, P0 ;  /* 0x0000810003039a11 */ /* 0x000fca00000f1400 */
[----:B------:R2:W-:Y:S01]  /*e140*/  @!P1 STG.E [R2.64], R7 ;  /* 0x0000000702009986 */ /* 0x0005e2000c10191a */
[----:B------:R-:W-:Y:S05]  /*e150*/  @P2 EXIT ;  /* 0x000000000000294d */ /* 0x000fea0003800000 */
[----:B------:R-:W-:Y:S02]  /*e160*/  IMAD R4, R4, R5, RZ ;  /* 0x0000000504047224 */ /* 0x000fe400078e02ff */
[----:B------:R-:W-:-:S03]  /*e170*/  IMAD.MOV.U32 R5, RZ, RZ, 0x7f800000 ;  /* 0x7f800000ff057424 */ /* 0x000fc600078e00ff */
[----:B------:R-:W-:-:S04]  /*e180*/  IADD3 R15, P0, R4, R15, RZ ;  /* 0x0000000f040f7210 */ /* 0x000fc80007f1e0ff */
[----:B------:R-:W-:Y:S02]  /*e190*/  LEA.HI.X.SX32 R4, R4, R9, 0x1, P0 ;  /* 0x0000000904047211 */ /* 0x000fe400000f0eff */
[----:B--2---:R-:W-:-:S04]  /*e1a0*/  LEA R2, P0, R15, c[0x0][0x200], 0x2 ;  /* 0x000080000f027a11 */ /* 0x004fc800078010ff */
[----:B------:R-:W-:-:S05]  /*e1b0*/  LEA.HI.X R3, R15, c[0x0][0x204], R4, 0x2, P0 ;  /* 0x000081000f037a11 */ /* 0x000fca00000f1404 */
[----:B------:R-:W-:Y:S01]  /*e1c0*/  STG.E [R2.64], R5 ;  /* 0x0000000502007986 */ /* 0x000fe2000c10191a */
[----:B------:R-:W-:Y:S05]  /*e1d0*/  EXIT ;  /* 0x000000000000794d */ /* 0x000fea0003800000 */
.L_x_861:
        /* <DEDUP_REMOVED lines=10> */
.L_x_1002:


//--------------------- .text._ZN5flash16flash_fwd_kernelI23Flash_fwd_kernel_traitsILi96ELi64ELi64ELi4ELb0ELb0EN7cutlass6half_tE19Flash_kernel_traitsILi96ELi64ELi64ELi4ES3_EELb0ELb1ELb0ELb0ELb0ELb0ELb1ELb0EEEvNS_16Flash_fwd_paramsE --------------------------
	.section	.text._ZN5flash16flash_fwd_kernelI23Flash_fwd_kernel_traitsILi96ELi64ELi64ELi4ELb0ELb0EN7cutlass6half_tE19Flash_kernel_traitsILi96ELi64ELi64ELi4ES3_EELb0ELb1ELb0ELb0ELb0ELb0ELb1ELb0EEEvNS_16Flash_fwd_paramsE,"ax",@progbits
	.sectioninfo	@"SHI_REGISTERS=168"
	.align	128
        .global         _ZN5flash16flash_fwd_kernelI23Flash_fwd_kernel_traitsILi96ELi64ELi64ELi4ELb0ELb0EN7cutlass6half_tE19Flash_kernel_traitsILi96ELi64ELi64ELi4ES3_EELb0ELb1ELb0ELb0ELb0ELb0ELb1ELb0EEEvNS_16Flash_fwd_paramsE
        .type           _ZN5flash16flash_fwd_kernelI23Flash_fwd_kernel_traitsILi96ELi64ELi64ELi4ELb0ELb0EN7cutlass6half_tE19Flash_kernel_traitsILi96ELi64ELi64ELi4ES3_EELb0ELb1ELb0ELb0ELb0ELb0ELb1ELb0EEEvNS_16Flash_fwd_paramsE,@function
        .size           _ZN5flash16flash_fwd_kernelI23Flash_fwd_kernel_traitsILi96ELi64ELi64ELi4ELb0ELb0EN7cutlass6half_tE19Flash_kernel_traitsILi96ELi64ELi64ELi4ES3_EELb0ELb1ELb0ELb0ELb0ELb0ELb1ELb0EEEvNS_16Flash_fwd_paramsE,(.L_x_1003 - _ZN5flash16flash_fwd_kernelI23Flash_fwd_kernel_traitsILi96ELi64ELi64ELi4ELb0ELb0EN7cutlass6half_tE19Flash_kernel_traitsILi96ELi64ELi64ELi4ES3_EELb0ELb1ELb0ELb0ELb0ELb0ELb1ELb0EEEvNS_16Flash_fwd_paramsE)
        .other          _ZN5flash16flash_fwd_kernelI23Flash_fwd_kernel_traitsILi96ELi64ELi64ELi4ELb0ELb0EN7cutlass6half_tE19Flash_kernel_traitsILi96ELi64ELi64ELi4ES3_EELb0ELb1ELb0ELb0ELb0ELb0ELb1ELb0EEEvNS_16Flash_fwd_paramsE,@"STO_CUDA_ENTRY STV_DEFAULT"
_ZN5flash16flash_fwd_kernelI23Flash_fwd_kernel_traitsILi96ELi64ELi64ELi4ELb0ELb0EN7cutlass6half_tE19Flash_kernel_traitsILi96ELi64ELi64ELi4ES3_EELb0ELb1ELb0ELb0ELb0ELb0ELb1ELb0EEEvNS_16Flash_fwd_paramsE:
.text._ZN5flash16flash_fwd_kernelI23Flash_fwd_kernel_traitsILi96ELi64ELi64ELi4ELb0ELb0EN7cutlass6half_tE19Flash_kernel_traitsILi96ELi64ELi64ELi4ES3_EELb0ELb1ELb0ELb0ELb0ELb0ELb1ELb0EEEvNS_16Flash_fwd_paramsE:
        /* <DEDUP_REMOVED lines=33> */
.L_x_862:
[----:B-1-34-:R-:W-:Y:S02]  /*0210*/  MOV R4, c[0x0][0x218] ;  /* 0x0000860000047a02 */ /* 0x01afe40000000f00 */
.L_x_863:
        /* <DEDUP_REMOVED lines=49> */
.L_x_865:
        /* <DEDUP_REMOVED lines=40> */
.L_x_866:
        /* <DEDUP_REMOVED lines=101> */
.L_x_868:
[----:B------:R-:W-:Y:S05]  /*0e00*/  BSYNC B0 ;  /* 0x0000000000007941 */ /* 0x000fea0003800000 */
.L_x_867:
        /* <DEDUP_REMOVED lines=40> */
.L_x_870:
[----:B------:R-:W-:Y:S05]  /*1090*/  BSYNC B0 ;  /* 0x0000000000007941 */ /* 0x000fea0003800000 */
.L_x_869:
        /* <DEDUP_REMOVED lines=38> */
.L_x_872:
[----:B------:R-:W-:Y:S05]  /*1300*/  BSYNC B0 ;  /* 0x0000000000007941 */ /* 0x000fea0003800000 */
.L_x_871:
        /* <DEDUP_REMOVED lines=37> */
.L_x_874:
[----:B------:R-:W-:Y:S05]  /*1560*/  BSYNC B0 ;  /* 0x0000000000007941 */ /* 0x000fea0003800000 */
.L_x_873:
        /* <DEDUP_REMOVED lines=90> */
.L_x_876:
[----:B------:R-:W-:Y:S05]  /*1b10*/  BSYNC B0 ;  /* 0x0000000000007941 */ /* 0x000fea0003800000 */
.L_x_875:
        /* <DEDUP_REMOVED lines=36> */
.L_x_878:
[----:B------:R-:W-:Y:S05]  /*1d60*/  BSYNC B0 ;  /* 0x0000000000007941 */ /* 0x000fea0003800000 */
.L_x_877:
[----:B------:R-:W-:Y:S01]  /*1d70*/  IMAD.SHL.U32 R120, R120, 0x2, RZ ;  /* 0x0000000278787824 */ /* 0x000fe200078e00ff */
[----:B------:R-:W-:Y:S01]  /*1d80*/  LDSM.16.M88.4 R60, [R121] ;  /* 0x00000000793c783b */ /* 0x000fe20000000200 */
[----:B------:R-:W-:Y:S01]  /*1d90*/  IMAD R119, R3, 0x2, R121 ;  /* 0x0000000203777824 */ /* 0x000fe200078e0279 */
[----:B------:R-:W-:Y:S01]  /*1da0*/  IADD3 R97, R7, 0x8, RZ ;  /* 0x0000000807617810 */ /* 0x000fe20007ffe0ff */
[----:B------:R-:W-:Y:S01]  /*1db0*/  IMAD R117, R5, 0x2, R120 ;  /* 0x0000000205757824 */ /* 0x000fe200078e0278 */
[----:B-1----:R-:W1:Y:S01]  /*1dc0*/  LDSM.16.M88.4 R20, [R120+0x3000] ;  /* 0x003000007814783b */ /* 0x002e620000000200 */
[----:B------:R-:W-:Y:S01]  /*1dd0*/  IMAD R2, R88, 0x40, R2 ;  /* 0x0000004058027824 */ /* 0x000fe200078e0202 */
[-C--:B------:R-:W-:Y:S02]  /*1de0*/  IMNMX R102, R7, R0.reuse, PT ;  /* 0x0000000007667217 */ /* 0x080fe40003800200 */
[----:B------:R-:W5:Y:S01]  /*1df0*/  LDSM.16.M88.4 R40, [R120+0x3400] ;  /* 0x003400007828783b */ /* 0x000f620000000200 */
[----:B------:R-:W-:-:S02]  /*1e00*/  IMNMX R97, R97, R0, PT ;  /* 0x0000000061617217 */ /* 0x000fc40003800200 */
[C---:B------:R-:W-:Y:S01]  /*1e10*/  IADD3 R7, R2.reuse, 0x1, RZ ;  /* 0x0000000102077810 */ /* 0x040fe20007ffe0ff */
[----:B------:R-:W-:Y:S01]  /*1e20*/  LDSM.16.M88.4 R72, [R119] ;  /* 0x000000007748783b */ /* 0x000fe20000000200 */
[C---:B------:R-:W-:Y:S02]  /*1e30*/  IADD3 R0, R2.reuse, 0x8, RZ ;  /* 0x0000000802007810 */ /* 0x040fe40007ffe0ff */
[CC--:B------:R-:W-:Y:S01]  /*1e40*/  ISETP.GE.AND P6, PT, R7.reuse, R102.reuse, PT ;  /* 0x000000660700720c */ /* 0x0c0fe20003fc6270 */
[----:B----4-:R-:W4:Y:S01]  /*1e50*/  LDSM.16.M88.4 R12, [R117+0x3000] ;  /* 0x00300000750c783b */ /* 0x010f220000000200 */
[----:B------:R-:W-:Y:S02]  /*1e60*/  ISETP.GE.AND P2, PT, R7, R97, PT ;  /* 0x000000610700720c */ /* 0x000fe40003f46270 */
[----:B------:R-:W-:Y:S01]  /*1e70*/  IADD3 R7, R2, 0x9, RZ ;  /* 0x0000000902077810 */ /* 0x000fe20007ffe0ff */
[----:B--2---:R-:W2:Y:S01]  /*1e80*/  LDSM.16.M88.4 R24, [R117+0x3400] ;  /* 0x003400007518783b */ /* 0x004ea20000000200 */
[----:B------:R-:W-:-:S02]  /*1e90*/  ISETP.GE.AND P3, PT, R0, R102, PT ;  /* 0x000000660000720c */ /* 0x000fc40003f66270 */
[-C--:B------:R-:W-:Y:S01]  /*1ea0*/  ISETP.GE.AND P0, PT, R0, R97.reuse, PT ;  /* 0x000000610000720c */ /* 0x080fe20003f06270 */
[----:B------:R-:W-:Y:S01]  /*1eb0*/  LDSM.16.M88.4 R56, [R121+0x1000] ;  /* 0x001000007938783b */ /* 0x000fe20000000200 */
[C---:B------:R-:W-:Y:S02]  /*1ec0*/  IADD3 R0, R2.reuse, 0x10, RZ ;  /* 0x0000001002007810 */ /* 0x040fe40007ffe0ff */
[CC--:B------:R-:W-:Y:S01]  /*1ed0*/  ISETP.GE.AND P5, PT, R7.reuse, R102.reuse, PT ;  /* 0x000000660700720c */ /* 0x0c0fe20003fa6270 */
[----:B------:R-:W3:Y:S01]  /*1ee0*/  LDSM.16.M88.4 R32, [R120+0x4000] ;  /* 0x004000007820783b */ /* 0x000ee20000000200 */
[----:B------:R-:W-:Y:S02]  /*1ef0*/  ISETP.GE.AND P4, PT, R7, R97, PT ;  /* 0x000000610700720c */ /* 0x000fe40003f86270 */
[----:B------:R-:W-:Y:S01]  /*1f00*/  IADD3 R7, R2, 0x11, RZ ;  /* 0x0000001102077810 */ /* 0x000fe20007ffe0ff */
[----:B------:R-:W2:Y:S01]  /*1f10*/  LDSM.16.M88.4 R52, [R120+0x3800] ;  /* 0x003800007834783b */ /* 0x000ea20000000200 */
[----:B------:R-:W-:-:S03]  /*1f20*/  ISETP.GE.AND P1, PT, R0, R102, PT ;  /* 0x000000660000720c */ /* 0x000fc60003f26270 */
[----:B------:R-:W-:Y:S04]  /*1f30*/  LDSM.16.M88.4 R48, [R119+0x1000] ;  /* 0x001000007730783b */ /* 0x000fe80000000200 */
[----:B------:R-:W2:Y:S01]  /*1f40*/  LDSM.16.M88.4 R8, [R117+0x4000] ;  /* 0x004000007508783b */ /* 0x000ea20000000200 */
[C---:B-1----:R-:W-:Y:S03]  /*1f50*/  HMMA.16816.F32 R16, R60.reuse, R20, RZ ;  /* 0x000000143c10723c */ /* 0x042fe600000018ff */
[----:B------:R-:W1:Y:S04]  /*1f60*/  LDSM.16.M88.4 R68, [R120+0x4400] ;  /* 0x004400007844783b */ /* 0x000e680000000200 */
[----:B------:R-:W-:Y:S01]  /*1f70*/  LDSM.16.M88.4 R44, [R120+0x5000] ;  /* 0x00500000782c783b */ /* 0x000fe20000000200 */
[C---:B------:R-:W-:Y:S03]  /*1f80*/  HMMA.16816.F32 R20, R60.reuse, R22, RZ ;  /* 0x000000163c14723c */ /* 0x040fe600000018ff */
[----:B------:R-:W-:Y:S04]  /*1f90*/  LDSM.16.M88.4 R84, [R117+0x4400] ;  /* 0x004400007554783b */ /* 0x000fe80000000200 */
[----:B------:R-:W-:Y:S01]  /*1fa0*/  LDSM.16.M88.4 R76, [R120+0x4800] ;  /* 0x00480000784c783b */ /* 0x000fe20000000200 */
[C---:B-----5:R-:W-:Y:S03]  /*1fb0*/  HMMA.16816.F32 R28, R60.reuse, R40, RZ ;  /* 0x000000283c1c723c */ /* 0x060fe600000018ff */
[----:B------:R-:W-:Y:S04]  /*1fc0*/  LDSM.16.M88.4 R80, [R117+0x5000] ;  /* 0x005000007550783b */ /* 0x000fe80000000200 */
[----:B------:R-:W0:Y:S01]  /*1fd0*/  LDGDEPBAR ;  /* 0x00000000000079af */ /* 0x000e220000000000 */
[----:B------:R-:W-:Y:S08]  /*1fe0*/  HMMA.16816.F32 R40, R60, R42, RZ ;  /* 0x0000002a3c28723c */ /* 0x000ff000000018ff */
[C---:B----4-:R-:W-:Y:S08]  /*1ff0*/  HMMA.16816.F32 R16, R72.reuse, R12, R16 ;  /* 0x0000000c4810723c */ /* 0x050ff00000001810 */
[C---:B------:R-:W-:Y:S01]  /*2000*/  HMMA.16816.F32 R20, R72.reuse, R14, R20 ;  /* 0x0000000e4814723c */ /* 0x040fe20000001814 */
[----:B------:R-:W-:Y:S07]  /*2010*/  LDSM.16.M88.4 R12, [R121+0x2000] ;  /* 0x00200000790c783b */ /* 0x000fee0000000200 */
[C---:B--2---:R-:W-:Y:S08]  /*2020*/  HMMA.16816.F32 R28, R72.reuse, R24, R28 ;  /* 0x00000018481c723c */ /* 0x044ff0000000181c */
[----:B------:R-:W-:Y:S01]  /*2030*/  HMMA.16816.F32 R40, R72, R26, R40 ;  /* 0x0000001a4828723c */ /* 0x000fe20000001828 */
[----:B------:R-:W2:Y:S07]  /*2040*/  LDSM.16.M88.4 R24, [R117+0x3800] ;  /* 0x003800007518783b */ /* 0x000eae0000000200 */
[C---:B---3--:R-:W-:Y:S08]  /*2050*/  HMMA.16816.F32 R16, R56.reuse, R32, R16 ;  /* 0x000000203810723c */ /* 0x048ff00000001810 */
[----:B------:R-:W-:Y:S01]  /*2060*/  HMMA.16816.F32 R20, R56, R34, R20 ;  /* 0x000000223814723c */ /* 0x000fe20000001814 */
[----:B------:R-:W3:Y:S07]  /*2070*/  LDSM.16.M88.4 R32, [R120+0x3c00] ;  /* 0x003c00007820783b */ /* 0x000eee0000000200 */
[C---:B------:R-:W-:Y:S08]  /*2080*/  HMMA.16816.F32 R36, R60.reuse, R52, RZ ;  /* 0x000000343c24723c */ /* 0x040ff000000018ff */
[----:B------:R-:W-:Y:S08]  /*2090*/  HMMA.16816.F32 R52, R60, R54, RZ ;  /* 0x000000363c34723c */ /* 0x000ff000000018ff */
[----:B------:R-:W-:Y:S08]  /*20a0*/  HMMA.16816.F32 R20, R48, R10, R20 ;  /* 0x0000000a3014723c */ /* 0x000ff00000001814 */
[----:B-1----:R-:W-:Y:S08]  /*20b0*/  HMMA.16816.F32 R28, R56, R68, R28 ;  /* 0x00000044381c723c */ /* 0x002ff0000000181c */
[----:B--2---:R-:W-:Y:S08]  /*20c0*/  HMMA.16816.F32 R36, R72, R24, R36 ;  /* 0x000000184824723c */ /* 0x004ff00000001824 */
[----:B------:R-:W-:Y:S01]  /*20d0*/  HMMA.16816.F32 R40, R56, R70, R40 ;  /* 0x000000463828723c */ /* 0x000fe20000001828 */
[----:B------:R-:W1:Y:S07]  /*20e0*/  LDSM.16.M88.4 R68, [R117+0x3c00] ;  /* 0x003c00007544783b */ /* 0x000e6e0000000200 */
[----:B------:R-:W-:Y:S01]  /*20f0*/  HMMA.16816.F32 R52, R72, R26, R52 ;  /* 0x0000001a4834723c */ /* 0x000fe20000001834 */
[----:B------:R-:W-:Y:S07]  /*2100*/  LDSM.16.M88.4 R24, [R117+0x5400] ;  /* 0x005400007518783b */ /* 0x000fee0000000200 */
[----:B------:R-:W-:Y:S01]  /*2110*/  HMMA.16816.F32 R16, R48, R8, R16 ;  /* 0x000000083010723c */ /* 0x000fe20000001810 */
[----:B------:R-:W2:Y:S07]  /*2120*/  LDSM.16.M88.4 R8, [R119+0x2000] ;  /* 0x002000007708783b */ /* 0x000eae0000000200 */
[C---:B---3--:R-:W-:Y:S08]  /*2130*/  HMMA.16816.F32 R64, R60.reuse, R32, RZ ;  /* 0x000000203c40723c */ /* 0x048ff000000018ff */
[----:B------:R-:W-:Y:S01]  /*2140*/  HMMA.16816.F32 R60, R60, R34, RZ ;  /* 0x000000223c3c723c */ /* 0x000fe200000018ff */
[----:B------:R-:W3:Y:S07]  /*2150*/  LDSM.16.M88.4 R32, [R120+0x5400] ;  /* 0x005400007820783b */ /* 0x000eee0000000200 */
[----:B------:R-:W-:Y:S08]  /*2160*/  HMMA.16816.F32 R20, R12, R46, R20 ;  /* 0x0000002e0c14723c */ /* 0x000ff00000001814 */
[----:B------:R-:W-:Y:S08]  /*2170*/  HMMA.16816.F32 R28, R48, R84, R28 ;  /* 0x00000054301c723c */ /* 0x000ff0000000181c */
[----:B------:R-:W-:Y:S08]  /*2180*/  HMMA.16816.F32 R36, R56, R76, R36 ;  /* 0x0000004c3824723c */ /* 0x000ff00000001824 */
[----:B------:R-:W-:Y:S08]  /*2190*/  HMMA.16816.F32 R40, R48, R86, R40 ;  /* 0x000000563028723c */ /* 0x000ff00000001828 */
[----:B------:R-:W-:Y:S01]  /*21a0*/  HMMA.16816.F32 R52, R56, R78, R52 ;  /* 0x0000004e3834723c */ /* 0x000fe20000001834 */
[----:B------:R-:W4:Y:S07]  /*21b0*/  LDSM.16.M88.4 R76, [R120+0x4c00] ;  /* 0x004c0000784c783b */ /* 0x000f2e0000000200 */
[----:B------:R-:W-:Y:S01]  /*21c0*/  HMMA.16816.F32 R16, R12, R44, R16 ;  /* 0x0000002c0c10723c */ /* 0x000fe20000001810 */
[----:B------:R-:W5:Y:S07]  /*21d0*/  LDSM.16.M88.4 R44, [R117+0x4800] ;  /* 0x00480000752c783b */ /* 0x000f6e0000000200 */
[----:B-1----:R-:W-:Y:S08]  /*21e0*/  HMMA.16816.F32 R64, R72, R68, R64 ;  /* 0x000000444840723c */ /* 0x002ff00000001840 */
[----:B--2---:R-:W-:Y:S08]  /*21f0*/  HMMA.16816.F32 R20, R8, R82, R20 ;  /* 0x000000520814723c */ /* 0x004ff00000001814 */
[C---:B---3--:R-:W-:Y:S08]  /*2200*/  HMMA.16816.F32 R28, R12.reuse, R32, R28 ;  /* 0x000000200c1c723c */ /* 0x048ff0000000181c */
[----:B------:R-:W-:Y:S01]  /*2210*/  HMMA.16816.F32 R40, R12, R34, R40 ;  /* 0x000000220c28723c */ /* 0x000fe20000001828 */
[----:B------:R-:W1:Y:S07]  /*2220*/  LDSM.16.M88.4 R32, [R117+0x4c00] ;  /* 0x004c00007520783b */ /* 0x000e6e0000000200 */
[----:B------:R-:W-:Y:S01]  /*2230*/  HMMA.16816.F32 R60, R72, R70, R60 ;  /* 0x00000046483c723c */ /* 0x000fe2000000183c */
[----:B------:R-:W-:-:S02]  /*2240*/  FMUL.FTZ R20, R20, c[0x0][0x2ec] ;  /* 0x0000bb0014147a20 */ /* 0x000fc40000410000 */
[----:B------:R-:W-:Y:S02]  /*2250*/  FMUL.FTZ R21, R21, c[0x0][0x2ec] ;  /* 0x0000bb0015157a20 */ /* 0x000fe40000410000 */
[----:B------:R-:W-:Y:S02]  /*2260*/  FMUL.FTZ R22, R22, c[0x0][0x2ec] ;  /* 0x0000bb0016167a20 */ /* 0x000fe40000410000 */
[----:B------:R-:W2:Y:S01]  /*2270*/  MUFU.TANH R68, R21 ;  /* 0x0000001500447308 */ /* 0x000ea20000002400 */
[----:B------:R-:W-:Y:S01]  /*2280*/  HMMA.16816.F32 R16, R8, R80, R16 ;  /* 0x000000500810723c */ /* 0x000fe20000001810 */
[----:B------:R-:W3:Y:S07]  /*2290*/  LDSM.16.M88.4 R80, [R120+0x5800] ;  /* 0x005800007850783b */ /* 0x000eee0000000200 */
[----:B----4-:R-:W-:Y:S01]  /*22a0*/  HMMA.16816.F32 R64, R56, R76, R64 ;  /* 0x0000004c3840723c */ /* 0x010fe20000001840 */
[----:B--2---:R-:W-:-:S07]  /*22b0*/  FSEL R68, R68, -INF , !P5 ;  /* 0xff80000044447808 */ /* 0x004fce0006800000 */
[C---:B-----5:R-:W-:Y:S01]  /*22c0*/  HMMA.16816.F32 R36, R48.reuse, R44, R36 ;  /* 0x0000002c3024723c */ /* 0x060fe20000001824 */
[----:B------:R-:W-:Y:S07]  /*22d0*/  MUFU.TANH R45, R20 ;  /* 0x00000014002d7308 */ /* 0x000fee0000002400 */
[----:B------:R-:W-:Y:S01]  /*22e0*/  HMMA.16816.F32 R52, R48, R46, R52 ;  /* 0x0000002e3034723c */ /* 0x000fe20000001834 */
[----:B------:R2:W-:Y:S01]  /*22f0*/  MUFU.TANH R46, R22 ;  /* 0x00000016002e7308 */ /* 0x0005e20000002400 */
[----:B------:R-:W-:-:S02]  /*2300*/  FMUL.FTZ R17, R17, c[0x0][0x2ec] ;  /* 0x0000bb0011117a20 */ /* 0x000fc40000410000 */
[----:B------:R-:W-:Y:S02]  /*2310*/  FMUL.FTZ R5, R16, c[0x0][0x2ec] ;  /* 0x0000bb0010057a20 */ /* 0x000fe40000410000 */
[----:B------:R-:W-:Y:S02]  /*2320*/  FMUL.FTZ R6, R18, c[0x0][0x2ec] ;  /* 0x0000bb0012067a20 */ /* 0x000fe40000410000 */
[----:B------:R-:W-:Y:S01]  /*2330*/  FMUL.FTZ R47, R23, c[0x0][0x2ec] ;  /* 0x0000bb00172f7a20 */ /* 0x000fe20000410000 */
[----:B------:R-:W-:Y:S01]  /*2340*/  HMMA.16816.F32 R60, R56, R78, R60 ;  /* 0x0000004e383c723c */ /* 0x000fe2000000183c */
[----:B------:R4:W5:Y:S01]  /*2350*/  MUFU.TANH R84, R17 ;  /* 0x0000001100547308 */ /* 0x0009620000002400 */
[----:B------:R-:W-:Y:S01]  /*2360*/  FMUL.FTZ R44, R19, c[0x0][0x2ec] ;  /* 0x0000bb00132c7a20 */ /* 0x000fe20000410000 */
[----:B--2---:R-:W2:Y:S05]  /*2370*/  LDSM.16.M88.4 R20, [R120+0x5c00] ;  /* 0x005c00007814783b */ /* 0x004eaa0000000200 */
[----:B-1----:R-:W-:Y:S01]  /*2380*/  HMMA.16816.F32 R64, R48, R32, R64 ;  /* 0x000000203040723c */ /* 0x002fe20000001840 */
[----:B------:R-:W-:Y:S01]  /*2390*/  MUFU.TANH R44, R44 ;  /* 0x0000002c002c7308 */ /* 0x000fe20000002400 */
[----:B----4-:R-:W1:Y:S06]  /*23a0*/  LDSM.16.M88.4 R16, [R117+0x5800] ;  /* 0x005800007510783b */ /* 0x010e6c0000000200 */
[----:B------:R-:W-:Y:S01]  /*23b0*/  HMMA.16816.F32 R28, R8, R24, R28 ;  /* 0x00000018081c723c */ /* 0x000fe2000000181c */
[----:B------:R-:W4:Y:S01]  /*23c0*/  MUFU.TANH R47, R47 ;  /* 0x0000002f002f7308 */ /* 0x000f220000002400 */
[----:B-----5:R-:W-:-:S02]  /*23d0*/  FSEL R84, R84, -INF , !P6 ;  /* 0xff80000054547808 */ /* 0x020fc40007000000 */
[-C--:B------:R-:W-:Y:S02]  /*23e0*/  ISETP.GE.AND P6, PT, R0, R97.reuse, PT ;  /* 0x000000610000720c */ /* 0x080fe40003fc6270 */
[----:B------:R-:W-:Y:S02]  /*23f0*/  FSEL R0, R45, -INF , !P3 ;  /* 0xff8000002d007808 */ /* 0x000fe40005800000 */
[----:B------:R-:W-:Y:S01]  /*2400*/  HMMA.16816.F32 R40, R8, R26, R40 ;  /* 0x0000001a0828723c */ /* 0x000fe20000001828 */
[----:B------:R-:W5:Y:S01]  /*2410*/  LDSM.16.M88.4 R24, [R117+0x5c00] ;  /* 0x005c00007518783b */ /* 0x000f620000000200 */
[----:B------:R-:W-:Y:S01]  /*2420*/  ISETP.GE.AND P3, PT, R7, R97, PT ;  /* 0x000000610700720c */ /* 0x000fe20003f66270 */
[----:B------:R-:W-:Y:S01]  /*2430*/  MUFU.TANH R5, R5 ;  /* 0x0000000500057308 */ /* 0x000fe20000002400 */
[----:B------:R-:W-:-:S04]  /*2440*/  DEPBAR.LE SB0, 0x0 ;  /* 0x000080000000791a */ /* 0x000fc80000000000 */
[----:B------:R-:W-:Y:S01]  /*2450*/  HMMA.16816.F32 R60, R48, R34, R60 ;  /* 0x00000022303c723c */ /* 0x000fe2000000183c */
[----:B----4-:R-:W-:Y:S02]  /*2460*/  FSEL R47, R47, -INF , !P4 ;  /* 0xff8000002f2f7808 */ /* 0x010fe40006000000 */
[----:B------:R-:W-:Y:S05]  /*2470*/  MUFU.TANH R6, R6 ;  /* 0x0000000600067308 */ /* 0x000fea0000002400 */
[----:B---3--:R-:W-:Y:S01]  /*2480*/  HMMA.16816.F32 R52, R12, R82, R52 ;  /* 0x000000520c34723c */ /* 0x008fe20000001834 */
[----:B------:R-:W-:Y:S02]  /*2490*/  FMUL.FTZ R31, R31, c[0x0][0x2ec] ;  /* 0x0000bb001f1f7a20 */ /* 0x000fe40000410000 */
[----:B------:R-:W-:-:S02]  /*24a0*/  FMUL.FTZ R28, R28, c[0x0][0x2ec] ;  /* 0x0000bb001c1c7a20 */ /* 0x000fc40000410000 */
[----:B------:R-:W-:Y:S02]  /*24b0*/  FMUL.FTZ R30, R30, c[0x0][0x2ec] ;  /* 0x0000bb001e1e7a20 */ /* 0x000fe40000410000 */
[----:B------:R-:W-:Y:S01]  /*24c0*/  MUFU.TANH R31, R31 ;  /* 0x0000001f001f7308 */ /* 0x000fe20000002400 */
[C---:B------:R-:W-:Y:S01]  /*24d0*/  HMMA.16816.F32 R36, R12.reuse, R80, R36 ;  /* 0x000000500c24723c */ /* 0x040fe20000001824 */
[----:B------:R-:W-:Y:S02]  /*24e0*/  FMUL.FTZ R32, R42, c[0x0][0x2ec] ;  /* 0x0000bb002a207a20 */ /* 0x000fe40000410000 */
[----:B------:R-:W-:Y:S02]  /*24f0*/  FMUL.FTZ R29, R29, c[0x0][0x2ec] ;  /* 0x0000bb001d1d7a20 */ /* 0x000fe40000410000 */
[----:B------:R-:W-:Y:S02]  /*2500*/  FMUL.FTZ R33, R43, c[0x0][0x2ec] ;  /* 0x0000bb002b217a20 */ /* 0x000fe40000410000 */
[----:B------:R-:W3:Y:S01]  /*2510*/  MUFU.TANH R28, R28 ;  /* 0x0000001c001c7308 */ /* 0x000ee20000002400 */
[C---:B--2---:R-:W-:Y:S07]  /*2520*/  HMMA.16816.F32 R64, R12.reuse, R20, R64 ;  /* 0x000000140c40723c */ /* 0x044fee0000001840 */
[----:B------:R-:W-:Y:S01]  /*2530*/  MUFU.TANH R32, R32 ;  /* 0x0000002000207308 */ /* 0x000fe20000002400 */
[----:B------:R-:W-:Y:S07]  /*2540*/  HMMA.16816.F32 R60, R12, R22, R60 ;  /* 0x000000160c3c723c */ /* 0x000fee000000183c */
[----:B------:R-:W2:Y:S01]  /*2550*/  MUFU.TANH R30, R30 ;  /* 0x0000001e001e7308 */ /* 0x000ea20000002400 */
[----:B-1----:R-:W-:Y:S01]  /*2560*/  HMMA.16816.F32 R52, R8, R18, R52 ;  /* 0x000000120834723c */ /* 0x002fe20000001834 */
[----:B------:R-:W-:-:S02]  /*2570*/  FSEL R13, R44, -INF , !P2 ;  /* 0xff8000002c0d7808 */ /* 0x000fc40005000000 */
[----:B------:R-:W-:Y:S02]  /*2580*/  ISETP.GE.AND P2, PT, R7, R102, PT ;  /* 0x000000660700720c */ /* 0x000fe40003f46270 */
[C---:B------:R-:W-:Y:S02]  /*2590*/  IADD3 R12, R2.reuse, 0x18, RZ ;  /* 0x00000018020c7810 */ /* 0x040fe40007ffe0ff */
[----:B------:R-:W-:Y:S01]  /*25a0*/  MUFU.TANH R29, R29 ;  /* 0x0000001d001d7308 */ /* 0x000fe20000002400 */
[----:B------:R-:W-:Y:S01]  /*25b0*/  HMMA.16816.F32 R36, R8, R16, R36 ;  /* 0x000000100824723c */ /* 0x000fe20000001824 */
[----:B------:R-:W-:Y:S02]  /*25c0*/  IADD3 R7, R2, 0x19, RZ ;  /* 0x0000001902077810 */ /* 0x000fe40007ffe0ff */
[----:B------:R-:W-:Y:S02]  /*25d0*/  FSEL R15, R46, -INF , !P0 ;  /* 0xff8000002e0f7808 */ /* 0x000fe40004000000 */
[----:B---3--:R-:W-:-:S02]  /*25e0*/  FSEL R28, R28, -INF , !P1 ;  /* 0xff8000001c1c7808 */ /* 0x008fc40004800000 */
[----:B------:R-:W-:Y:S01]  /*25f0*/  FMUL.FTZ R16, R40, c[0x0][0x2ec] ;  /* 0x0000bb0028107a20 */ /* 0x000fe20000410000 */
[C---:B-----5:R-:W-:Y:S01]  /*2600*/  HMMA.16816.F32 R64, R8.reuse, R24, R64 ;  /* 0x000000180840723c */ /* 0x060fe20000001840 */
[----:B------:R-:W-:Y:S01]  /*2610*/  FMUL.FTZ R17, R41, c[0x0][0x2ec] ;  /* 0x0000bb0029117a20 */ /* 0x000fe20000410000 */
[----:B------:R-:W-:Y:S01]  /*2620*/  MUFU.TANH R33, R33 ;  /* 0x0000002100217308 */ /* 0x000fe20000002400 */
[-C--:B------:R-:W-:Y:S02]  /*2630*/  ISETP.GE.AND P0, PT, R12, R102.reuse, PT ;  /* 0x000000660c00720c */ /* 0x080fe40003f06270 */
[CC--:B------:R-:W-:Y:S02]  /*2640*/  ISETP.GE.AND P4, PT, R7.reuse, R102.reuse, PT ;  /* 0x000000660700720c */ /* 0x0c0fe40003f86270 */
[-C--:B------:R-:W-:Y:S01]  /*2650*/  ISETP.GE.AND P1, PT, R7, R97.reuse, PT ;  /* 0x000000610700720c */ /* 0x080fe20003f26270 */
[----:B------:R-:W-:Y:S01]  /*2660*/  HMMA.16816.F32 R60, R8, R26, R60 ;  /* 0x0000001a083c723c */ /* 0x000fe2000000183c */
[----:B------:R-:W-:Y:S01]  /*2670*/  FMUL.FTZ R52, R52, c[0x0][0x2ec] ;  /* 0x0000bb0034347a20 */ /* 0x000fe20000410000 */
[----:B------:R-:W1:Y:S01]  /*2680*/  MUFU.TANH R16, R16 ;  /* 0x0000001000107308 */ /* 0x000e620000002400 */
[----:B------:R-:W-:Y:S01]  /*2690*/  IADD3 R7, R2, 0x21, RZ ;  /* 0x0000002102077810 */ /* 0x000fe20007ffe0ff */
[----:B------:R-:W-:Y:S01]  /*26a0*/  FMUL.FTZ R53, R53, c[0x0][0x2ec] ;  /* 0x0000bb0035357a20 */ /* 0x000fe20000410000 */
[-C--:B------:R-:W-:Y:S01]  /*26b0*/  ISETP.GE.AND P5, PT, R12, R97.reuse, PT ;  /* 0x000000610c00720c */ /* 0x080fe20003fa6270 */
[----:B------:R-:W-:Y:S01]  /*26c0*/  FMUL.FTZ R54, R54, c[0x0][0x2ec] ;  /* 0x0000bb0036367a20 */ /* 0x000fe20000410000 */
[----:B------:R-:W-:Y:S01]  /*26d0*/  FSEL R9, R31, -INF , !P3 ;  /* 0xff8000001f097808 */ /* 0x000fe20005800000 */
[----:B------:R-:W-:Y:S01]  /*26e0*/  FMUL.FTZ R36, R36, c[0x0][0x2ec] ;  /* 0x0000bb0024247a20 */ /* 0x000fe20000410000 */
[-C--:B------:R-:W-:Y:S01]  /*26f0*/  ISETP.GE.AND P3, PT, R7, R102.reuse, PT ;  /* 0x000000660700720c */ /* 0x080fe20003f66270 */
[----:B------:R-:W3:Y:S01]  /*2700*/  MUFU.TANH R17, R17 ;  /* 0x0000001100117308 */ /* 0x000ee20000002400 */
[----:B------:R-:W-:Y:S01]  /*2710*/  FMUL.FTZ R37, R37, c[0x0][0x2ec] ;  /* 0x0000bb0025257a20 */ /* 0x000fe20000410000 */
[----:B------:R-:W-:Y:S01]  /*2720*/  IADD3 R8, R2, 0x20, RZ ;  /* 0x0000002002087810 */ /* 0x000fe20007ffe0ff */
[----:B------:R-:W-:Y:S01]  /*2730*/  FMUL.FTZ R38, R38, c[0x0][0x2ec] ;  /* 0x0000bb0026267a20 */ /* 0x000fe20000410000 */
[----:B--2---:R-:W-:Y:S01]  /*2740*/  FSEL R11, R30, -INF , !P6 ;  /* 0xff8000001e0b7808 */ /* 0x004fe20007000000 */
[----:B------:R-:W-:Y:S01]  /*2750*/  FMUL.FTZ R39, R39, c[0x0][0x2ec] ;  /* 0x0000bb0027277a20 */ /* 0x000fe20000410000 */
[----:B------:R-:W-:Y:S01]  /*2760*/  ISETP.GE.AND P6, PT, R8, R102, PT ;  /* 0x000000660800720c */ /* 0x000fe20003fc6270 */
[----:B------:R-:W-:Y:S01]  /*2770*/  FMUL.FTZ R31, R67, c[0x0][0x2ec] ;  /* 0x0000bb00431f7a20 */ /* 0x000fe20000410000 */
[----:B------:R-:W-:Y:S01]  /*2780*/  MUFU.TANH R104, R52 ;  /* 0x0000003400687308 */ /* 0x000fe20000002400 */
[----:B-1----:R-:W-:Y:S01]  /*2790*/  FSEL R16, R16, -INF , !P0 ;  /* 0xff80000010107808 */ /* 0x002fe20004000000 */
[----:B------:R-:W-:Y:S01]  /*27a0*/  FMUL.FTZ R55, R55, c[0x0][0x2ec] ;  /* 0x0000bb0037377a20 */ /* 0x000fe20000410000 */
[-C--:B------:R-:W-:Y:S01]  /*27b0*/  ISETP.GE.AND P0, PT, R7, R97.reuse, PT ;  /* 0x000000610700720c */ /* 0x080fe20003f06270 */
[----:B------:R-:W-:Y:S01]  /*27c0*/  FMUL.FTZ R64, R64, c[0x0][0x2ec] ;  /* 0x0000bb0040407a20 */ /* 0x000fe20000410000 */
[----:B------:R-:W-:Y:S01]  /*27d0*/  IADD3 R7, R2, 0x28, RZ ;  /* 0x0000002802077810 */ /* 0x000fe20007ffe0ff */
[----:B------:R-:W-:Y:S01]  /*27e0*/  FMUL.FTZ R65, R65, c[0x0][0x2ec] ;  /* 0x0000bb0041417a20 */ /* 0x000fe20000410000 */
[----:B------:R-:W-:Y:S01]  /*27f0*/  FSEL R10, R29, -INF , !P2 ;  /* 0xff8000001d0a7808 */ /* 0x000fe20005000000 */
[----:B------:R-:W1:Y:S01]  /*2800*/  MUFU.TANH R108, R36 ;  /* 0x00000024006c7308 */ /* 0x000e620000002400 */
[----:B------:R-:W-:Y:S01]  /*2810*/  FMUL.FTZ R66, R66, c[0x0][0x2ec] ;  /* 0x0000bb0042427a20 */ /* 0x000fe20000410000 */
[----:B------:R-:W-:Y:S01]  /*2820*/  IADD3 R14, R2, 0x31, RZ ;  /* 0x00000031020e7810 */ /* 0x000fe20007ffe0ff */
[----:B------:R-:W-:Y:S01]  /*2830*/  FMUL.FTZ R30, R62, c[0x0][0x2ec] ;  /* 0x0000bb003e1e7a20 */ /* 0x000fe20000410000 */
[-C--:B------:R-:W-:Y:S01]  /*2840*/  ISETP.GE.AND P2, PT, R8, R97.reuse, PT ;  /* 0x000000610800720c */ /* 0x080fe20003f46270 */
[----:B------:R-:W-:Y:S01]  /*2850*/  FMUL.FTZ R29, R63, c[0x0][0x2ec] ;  /* 0x0000bb003f1d7a20 */ /* 0x000fe20000410000 */
[----:B------:R-:W-:Y:S01]  /*2860*/  IADD3 R12, R2, 0x29, RZ ;  /* 0x00000029020c7810 */ /* 0x000fe20007ffe0ff */
[----:B------:R-:W-:Y:S01]  /*2870*/  FMUL.FTZ R60, R60, c[0x0][0x2ec] ;  /* 0x0000bb003c3c7a20 */ /* 0x000fe20000410000 */
[----:B------:R-:W2:Y:S01]  /*2880*/  MUFU.TANH R31, R31 ;  /* 0x0000001f001f7308 */ /* 0x000ea20000002400 */
[----:B---3--:R-:W-:Y:S01]  /*2890*/  FSEL R8, R17, -INF , !P4 ;  /* 0xff80000011087808 */ /* 0x008fe20006000000 */
[----:B------:R-:W-:Y:S01]  /*28a0*/  FMUL.FTZ R61, R61, c[0x0][0x2ec] ;  /* 0x0000bb003d3d7a20 */ /* 0x000fe20000410000 */
[----:B------:R-:W-:-:S05]  /*28b0*/  ISETP.GE.AND P4, PT, R7, R97, PT ;  /* 0x000000610700720c */ /* 0x000fca0003f86270 */
[----:B------:R3:W-:Y:S01]  /*28c0*/  MUFU.TANH R106, R37 ;  /* 0x00000025006a7308 */ /* 0x0007e20000002400 */
[----:B-1----:R-:W-:Y:S02]  /*28d0*/  FSEL R108, R108, -INF , !P6 ;  /* 0xff8000006c6c7808 */ /* 0x002fe40007000000 */
[----:B------:R-:W-:-:S05]  /*28e0*/  ISETP.GE.AND P6, PT, R12, R97, PT ;  /* 0x000000610c00720c */ /* 0x000fca0003fc6270 */
[----:B------:R-:W1:Y:S08]  /*28f0*/  MUFU.TANH R107, R38 ;  /* 0x00000026006b7308 */ /* 0x000e700000002400 */
[----:B------:R-:W4:Y:S01]  /*2900*/  MUFU.TANH R111, R39 ;  /* 0x00000027006f7308 */ /* 0x000f220000002400 */
[----:B---3--:R-:W-:Y:S02]  /*2910*/  FSEL R37, R32, -INF , !P5 ;  /* 0xff80000020257808 */ /* 0x008fe40006800000 */
[----:B------:R-:W-:-:S02]  /*2920*/  ISETP.GE.AND P5, PT, R7, R102, PT ;  /* 0x000000660700720c */ /* 0x000fc40003fa6270 */
[----:B------:R-:W-:Y:S02]  /*2930*/  FSEL R7, R33, -INF , !P1 ;  /* 0xff80000021077808 */ /* 0x000fe40004800000 */
[----:B------:R-:W-:Y:S01]  /*2940*/  FSEL R104, R104, -INF , !P5 ;  /* 0xff80000068687808 */ /* 0x000fe20006800000 */
[----:B------:R-:W3:Y:S01]  /*2950*/  MUFU.TANH R94, R53 ;  /* 0x00000035005e7308 */ /* 0x000ee20000002400 */
[----:B------:R-:W-:Y:S02]  /*2960*/  ISETP.GE.AND P5, PT, R14, R97, PT ;  /* 0x000000610e00720c */ /* 0x000fe40003fa6270 */
[----:B------:R-:W-:Y:S02]  /*2970*/  ISETP.GE.AND P1, PT, R12, R102, PT ;  /* 0x000000660c00720c */ /* 0x000fe40003f26270 */
[----:B------:R-:W-:Y:S02]  /*2980*/  IADD3 R12, R2, 0x30, RZ ;  /* 0x00000030020c7810 */ /* 0x000fe40007ffe0ff */
[----:B--2---:R-:W-:Y:S01]  /*2990*/  FSEL R31, R31, -INF , !P5 ;  /* 0xff8000001f1f7808 */ /* 0x004fe20006800000 */
[----:B------:R-:W2:Y:S01]  /*29a0*/  MUFU.TANH R103, R54 ;  /* 0x0000003600677308 */ /* 0x000ea20000002400 */
[----:B-1----:R-:W-:-:S02]  /*29b0*/  FSEL R107, R107, -INF , !P2 ;  /* 0xff8000006b6b7808 */ /* 0x002fc40005000000 */
[----:B------:R-:W-:Y:S02]  /*29c0*/  FSEL R106, R106, -INF , !P3 ;  /* 0xff8000006a6a7808 */ /* 0x000fe40005800000 */
[----:B------:R-:W-:Y:S02]  /*29d0*/  ISETP.GE.AND P5, PT, R96, 0x2, PT ;  /* 0x000000026000780c */ /* 0x000fe40003fa6270 */
[C---:B------:R-:W-:Y:S01]  /*29e0*/  ISETP.GE.AND P2, PT, R12.reuse, R102, PT ;  /* 0x000000660c00720c */ /* 0x040fe20003f46270 */
[----:B------:R-:W1:Y:S01]  /*29f0*/  MUFU.TANH R109, R55 ;  /* 0x00000037006d7308 */ /* 0x000e620000002400 */
[----:B------:R-:W-:Y:S02]  /*2a00*/  ISETP.GE.AND P3, PT, R12, R97, PT ;  /* 0x000000610c00720c */ /* 0x000fe40003f66270 */
[----:B------:R-:W-:Y:S02]  /*2a10*/  IADD3 R12, R2, 0x38, RZ ;  /* 0x00000038020c7810 */ /* 0x000fe40007ffe0ff */
[----:B----4-:R-:W-:-:S02]  /*2a20*/  FSEL R111, R111, -INF , !P0 ;  /* 0xff8000006f6f7808 */ /* 0x010fc40004000000 */
[----:B---3--:R-:W-:Y:S01]  /*2a30*/  FSEL R94, R94, -INF , !P1 ;  /* 0xff8000005e5e7808 */ /* 0x008fe20004800000 */
[----:B------:R-:W3:Y:S01]  /*2a40*/  MUFU.TANH R92, R64 ;  /* 0x00000040005c7308 */ /* 0x000ee20000002400 */
[----:B--2---:R-:W-:Y:S02]  /*2a50*/  FSEL R103, R103, -INF , !P4 ;  /* 0xff80000067677808 */ /* 0x004fe40006000000 */
[-C--:B------:R-:W-:Y:S02]  /*2a60*/  ISETP.GE.AND P0, PT, R14, R102.reuse, PT ;  /* 0x000000660e00720c */ /* 0x080fe40003f06270 */
[C---:B------:R-:W-:Y:S02]  /*2a70*/  ISETP.GE.AND P4, PT, R12.reuse, R102, PT ;  /* 0x000000660c00720c */ /* 0x040fe40003f86270 */
[----:B------:R-:W-:Y:S01]  /*2a80*/  ISETP.GE.AND P1, PT, R12, R97, PT ;  /* 0x000000610c00720c */ /* 0x000fe20003f26270 */
[----:B------:R-:W2:Y:S01]  /*2a90*/  MUFU.TANH R91, R65 ;  /* 0x00000041005b7308 */ /* 0x000ea20000002400 */
[----:B------:R-:W-:-:S02]  /*2aa0*/  IADD3 R12, R2, 0x39, RZ ;  /* 0x00000039020c7810 */ /* 0x000fc40007ffe0ff */
[----:B-1----:R-:W-:Y:S02]  /*2ab0*/  FSEL R109, R109, -INF , !P6 ;  /* 0xff8000006d6d7808 */ /* 0x002fe40007000000 */
[----:B------:R-:W-:-:S03]  /*2ac0*/  ISETP.GE.AND P6, PT, R2, R102, PT ;  /* 0x000000660200720c */ /* 0x000fc60003fc6270 */
[----:B------:R-:W1:Y:S01]  /*2ad0*/  MUFU.TANH R87, R66 ;  /* 0x0000004200577308 */ /* 0x000e620000002400 */
[----:B---3--:R-:W-:Y:S02]  /*2ae0*/  FSEL R92, R92, -INF , !P2 ;  /* 0xff8000005c5c7808 */ /* 0x008fe40005000000 */
[-C--:B------:R-:W-:Y:S02]  /*2af0*/  ISETP.GE.AND P2, PT, R2, R97.reuse, PT ;  /* 0x000000610200720c */ /* 0x080fe40003f46270 */
[----:B------:R-:W-:Y:S02]  /*2b00*/  FSEL R5, R5, -INF , !P6 ;  /* 0xff80000005057808 */ /* 0x000fe40007000000 */
[----:B------:R-:W-:Y:S01]  /*2b10*/  FSEL R6, R6, -INF , !P2 ;  /* 0xff80000006067808 */ /* 0x000fe20005000000 */
[----:B------:R-:W3:Y:S01]  /*2b20*/  MUFU.TANH R90, R60 ;  /* 0x0000003c005a7308 */ /* 0x000ee20000002400 */
[----:B--2---:R-:W-:Y:S01]  /*2b30*/  FSEL R91, R91, -INF , !P0 ;  /* 0xff8000005b5b7808 */ /* 0x004fe20004000000 */
[----:B------:R-:W-:Y:S01]  /*2b40*/  BAR.SYNC.DEFER_BLOCKING 0x0 ;  /* 0x0000000000007b1d */ /* 0x000fe20000010000 */
[----:B------:R-:W-:-:S05]  /*2b50*/  ISETP.GE.AND P0, PT, R12, R97, PT ;  /* 0x000000610c00720c */ /* 0x000fca0003f06270 */
[----:B------:R-:W2:Y:S01]  /*2b60*/  MUFU.TANH R89, R61 ;  /* 0x0000003d00597308 */ /* 0x000ea20000002400 */
[----:B-1----:R-:W-:Y:S02]  /*2b70*/  FSEL R87, R87, -INF , !P3 ;  /* 0xff80000057577808 */ /* 0x002fe40005800000 */
[----:B------:R-:W-:-:S05]  /*2b80*/  ISETP.GE.AND P3, PT, R12, R102, PT ;  /* 0x000000660c00720c */ /* 0x000fca0003f66270 */
[----:B------:R-:W1:Y:S01]  /*2b90*/  MUFU.TANH R30, R30 ;  /* 0x0000001e001e7308 */ /* 0x000e620000002400 */
[----:B---3--:R-:W-:-:S07]  /*2ba0*/  FSEL R90, R90, -INF , !P4 ;  /* 0xff8000005a5a7808 */ /* 0x008fce0006000000 */
[----:B------:R-:W3:Y:S01]  /*2bb0*/  MUFU.TANH R29, R29 ;  /* 0x0000001d001d7308 */ /* 0x000ee20000002400 */
[----:B--2---:R-:W-:Y:S02]  /*2bc0*/  FSEL R89, R89, -INF , !P3 ;  /* 0xff80000059597808 */ /* 0x004fe40005800000 */
[----:B-1----:R-:W-:Y:S02]  /*2bd0*/  FSEL R30, R30, -INF , !P1 ;  /* 0xff8000001e1e7808 */ /* 0x002fe40004800000 */
[----:B---3--:R-:W-:Y:S01]  /*2be0*/  FSEL R29, R29, -INF , !P0 ;  /* 0xff8000001d1d7808 */ /* 0x008fe20004000000 */
        /* <DEDUP_REMOVED lines=58> */
.L_x_881:
[----:B------:R-:W-:Y:S05]  /*2f90*/  BSYNC B0 ;  /* 0x0000000000007941 */ /* 0x000fea0003800000 */
.L_x_880:
[----:B------:R-:W0:Y:S02]  /*2fa0*/  LDGDEPBAR ;  /* 0x00000000000079af */ /* 0x000e240000000000 */
.L_x_879:
        /* <DEDUP_REMOVED lines=32> */
[----:B------:R-:W-:-:S02]  /*31b0*/  LEA R116, R3, R118, 0x1 ;  /* 0x0000007603747211 */ /* 0x000fc400078e08ff */
[----:B------:R-:W-:Y:S01]  /*31c0*/  FMNMX.FTZ R14, R29, R14, !PT ;  /* 0x0000000e1d0e7209 */ /* 0x000fe20007810000 */
[----:B-1----:R-:W1:Y:S04]  /*31d0*/  SHFL.BFLY PT, R19, R12, 0x2, 0x1f ;  /* 0x0c401f000c137f89 */ /* 0x002e6800000e0000 */
[----:B------:R-:W2:Y:S04]  /*31e0*/  SHFL.BFLY PT, R17, R14, 0x2, 0x1f ;  /* 0x0c401f000e117f89 */ /* 0x000ea800000e0000 */
        /* <DEDUP_REMOVED lines=12> */
[--C-:B------:R-:W-:Y:S02]  /*32b0*/  FFMA.FTZ R26, R68, c[0x0][0x23c], -R93.reuse ;  /* 0x00008f00441a7a23 */ /* 0x100fe4000001085d */
[----:B------:R-:W1:Y:S01]  /*32c0*/  LDSM.16.MT88.4 R68, [R116+0x6000] ;  /* 0x006000007444783b */ /* 0x000e620000004200 */
        /* <DEDUP_REMOVED lines=8> */
[----:B------:R-:W-:Y:S01]  /*3350*/  MUFU.EX2 R34, R34 ;  /* 0x0000002200227308 */ /* 0x000fe20000000800 */
[--C-:B------:R-:W-:Y:S02]  /*3360*/  FFMA.FTZ R85, R6, c[0x0][0x23c], -R32.reuse ;  /* 0x00008f0006557a23 */ /* 0x100fe40000010820 */
[--C-:B------:R-:W-:Y:S02]  /*3370*/  FFMA.FTZ R84, R13, c[0x0][0x23c], -R32.reuse ;  /* 0x00008f000d547a23 */ /* 0x100fe40000010820 */
[--C-:B------:R-:W-:Y:S02]  /*3380*/  FFMA.FTZ R86, R15, c[0x0][0x23c], -R32.reuse ;  /* 0x00008f000f567a23 */ /* 0x100fe40000010820 */
[--C-:B------:R-:W-:Y:S01]  /*3390*/  FFMA.FTZ R27, R47, c[0x0][0x23c], -R32.reuse ;  /* 0x00008f002f1b7a23 */ /* 0x100fe20000010820 */
[----:B------:R-:W2:Y:S01]  /*33a0*/  MUFU.EX2 R35, R35 ;  /* 0x0000002300237308 */ /* 0x000ea20000000800 */
[----:B------:R-:W-:Y:S01]  /*33b0*/  FFMA.FTZ R20, R8, c[0x0][0x23c], -R93 ;  /* 0x00008f0008147a23 */ /* 0x000fe2000001085d */
[----:B------:R-:W-:Y:S01]  /*33c0*/  LDSM.16.MT88.4 R12, [R118+0x7400] ;  /* 0x00740000760c783b */ /* 0x000fe20000004200 */
[----:B------:R-:W-:-:S02]  /*33d0*/  FFMA.FTZ R28, R11, c[0x0][0x23c], -R32 ;  /* 0x00008f000b1c7a23 */ /* 0x000fc40000010820 */
[--C-:B------:R-:W-:Y:S02]  /*33e0*/  FFMA.FTZ R21, R9, c[0x0][0x23c], -R32.reuse ;  /* 0x00008f0009157a23 */ /* 0x100fe40000010820 */
[----:B------:R-:W3:Y:S01]  /*33f0*/  LDSM.16.MT88.4 R8, [R116+0x6400] ;  /* 0x006400007408783b */ /* 0x000ee20000004200 */
[----:B------:R-:W4:Y:S01]  /*3400*/  MUFU.EX2 R26, R26 ;  /* 0x0000001a001a7308 */ /* 0x000f220000000800 */
[--C-:B------:R-:W-:Y:S02]  /*3410*/  FFMA.FTZ R23, R16, c[0x0][0x23c], -R93.reuse ;  /* 0x00008f0010177a23 */ /* 0x100fe4000001085d */
[--C-:B------:R-:W-:Y:S01]  /*3420*/  FFMA.FTZ R22, R37, c[0x0][0x23c], -R32.reuse ;  /* 0x00008f0025167a23 */ /* 0x100fe20000010820 */
[----:B------:R-:W5:Y:S01]  /*3430*/  LDSM.16.MT88.4 R16, [R118+0x6400] ;  /* 0x006400007610783b */ /* 0x000f620000004200 */
[----:B------:R-:W-:Y:S02]  /*3440*/  FFMA.FTZ R3, R7, c[0x0][0x23c], -R32 ;  /* 0x00008f0007037a23 */ /* 0x000fe40000010820 */
[--C-:B------:R-:W-:Y:S01]  /*3450*/  FFMA.FTZ R105, R106, c[0x0][0x23c], -R93.reuse ;  /* 0x00008f006a697a23 */ /* 0x100fe2000001085d */
[----:B------:R-:W-:Y:S01]  /*3460*/  MUFU.EX2 R85, R85 ;  /* 0x0000005500557308 */ /* 0x000fe20000000800 */
[----:B--2---:R-:W-:Y:S01]  /*3470*/  F2FP.PACK_AB R48, R34, R35 ;  /* 0x000000232230723e */ /* 0x004fe200000000ff */
[----:B------:R-:W-:-:S02]  /*3480*/  FFMA.FTZ R106, R104, c[0x0][0x23c], -R93 ;  /* 0x00008f00686a7a23 */ /* 0x000fc4000001085d */
[--C-:B------:R-:W-:Y:S02]  /*3490*/  FFMA.FTZ R95, R94, c[0x0][0x23c], -R93.reuse ;  /* 0x00008f005e5f7a23 */ /* 0x100fe4000001085d */
[----:B------:R-:W-:Y:S02]  /*34a0*/  FFMA.FTZ R108, R108, c[0x0][0x23c], -R93 ;  /* 0x00008f006c6c7a23 */ /* 0x000fe4000001085d */
[----:B------:R-:W2:Y:S01]  /*34b0*/  MUFU.EX2 R84, R84 ;  /* 0x0000005400547308 */ /* 0x000ea20000000800 */
[----:B----4-:R-:W-:Y:S01]  /*34c0*/  F2FP.PACK_AB R50, R26, R33 ;  /* 0x000000211a32723e */ /* 0x010fe200000000ff */
[--C-:B------:R-:W-:Y:S02]  /*34d0*/  FFMA.FTZ R107, R107, c[0x0][0x23c], -R32.reuse ;  /* 0x00008f006b6b7a23 */ /* 0x100fe40000010820 */
[--C-:B------:R-:W-:Y:S02]  /*34e0*/  FFMA.FTZ R104, R111, c[0x0][0x23c], -R32.reuse ;  /* 0x00008f006f687a23 */ /* 0x100fe40000010820 */
[----:B------:R-:W-:-:S02]  /*34f0*/  FFMA.FTZ R103, R103, c[0x0][0x23c], -R32 ;  /* 0x00008f0067677a23 */ /* 0x000fc40000010820 */
[----:B------:R-:W-:Y:S01]  /*3500*/  MUFU.EX2 R86, R86 ;  /* 0x0000005600567308 */ /* 0x000fe20000000800 */
[----:B------:R-:W-:Y:S02]  /*3510*/  FFMA.FTZ R94, R109, c[0x0][0x23c], -R32 ;  /* 0x00008f006d5e7a23 */ /* 0x000fe40000010820 */
[--C-:B------:R-:W-:Y:S02]  /*3520*/  FFMA.FTZ R92, R92, c[0x0][0x23c], -R93.reuse ;  /* 0x00008f005c5c7a23 */ /* 0x100fe4000001085d */
[--C-:B------:R-:W-:Y:S02]  /*3530*/  FFMA.FTZ R91, R91, c[0x0][0x23c], -R93.reuse ;  /* 0x00008f005b5b7a23 */ /* 0x100fe4000001085d */
        /* <DEDUP_REMOVED lines=8> */
[----:B------:R-:W-:Y:S02]  /*35c0*/  FFMA.FTZ R29, R29, c[0x0][0x23c], -R32 ;  /* 0x00008f001d1d7a23 */ /* 0x000fe40000010820 */
[----:B------:R-:W-:Y:S02]  /*35d0*/  FADD.FTZ R34, R35, R34 ;  /* 0x0000002223227221 */ /* 0x000fe40000010000 */
[----:B------:R-:W-:Y:S01]  /*35e0*/  FADD.FTZ R85, R85, R84 ;  /* 0x0000005455557221 */ /* 0x000fe20000010000 */
[----:B----4-:R-:W-:Y:S01]  /*35f0*/  F2FP.PACK_AB R51, R27, R86 ;  /* 0x000000561b33723e */ /* 0x010fe200000000ff */
[----:B------:R-:W2:Y:S01]  /*3600*/  MUFU.EX2 R24, R24 ;  /* 0x0000001800187308 */ /* 0x000ea20000000800 */
[----:B------:R-:W-:-:S02]  /*3610*/  FADD.FTZ R33, R33, R34 ;  /* 0x0000002221217221 */ /* 0x000fc40000010000 */
[----:B------:R-:W-:Y:S02]  /*3620*/  FADD.FTZ R86, R86, R85 ;  /* 0x0000005556567221 */ /* 0x000fe40000010000 */
[----:B------:R-:W-:Y:S01]  /*3630*/  FADD.FTZ R26, R26, R33 ;  /* 0x000000211a1a7221 */ /* 0x000fe20000010000 */
[C---:B-1----:R-:W-:Y:S01]  /*3640*/  HMMA.16816.F32 R72, R48.reuse, R68, RZ ;  /* 0x000000443048723c */ /* 0x042fe200000018ff */
[----:B------:R-:W-:Y:S01]  /*3650*/  FADD.FTZ R27, R27, R86 ;  /* 0x000000561b1b7221 */ /* 0x000fe20000010000 */
[----:B------:R-:W-:Y:S06]  /*3660*/  MUFU.EX2 R23, R23 ;  /* 0x0000001700177308 */ /* 0x000fec0000000800 */
[----:B------:R-:W-:Y:S02]  /*3670*/  HMMA.16816.F32 R68, R48, R70, RZ ;  /* 0x000000463044723c */ /* 0x000fe400000018ff */
[----:B------:R-:W1:Y:S01]  /*3680*/  MUFU.EX2 R20, R20 ;  /* 0x0000001400147308 */ /* 0x000e620000000800 */
[----:B--2---:R-:W-:Y:S01]  /*3690*/  F2FP.PACK_AB R4, R24, R25 ;  /* 0x000000191804723e */ /* 0x004fe200000000ff */
[----:B------:R-:W-:-:S04]  /*36a0*/  FADD.FTZ R25, R25, R26 ;  /* 0x0000001a19197221 */ /* 0x000fc80000010000 */
[C---:B------:R-:W-:Y:S01]  /*36b0*/  HMMA.16816.F32 R64, R48.reuse, R60, RZ ;  /* 0x0000003c3040723c */ /* 0x040fe200000018ff */
[----:B------:R-:W-:Y:S01]  /*36c0*/  FADD.FTZ R24, R24, R25 ;  /* 0x0000001918187221 */ /* 0x000fe20000010000 */
[----:B------:R-:W-:Y:S06]  /*36d0*/  MUFU.EX2 R28, R28 ;  /* 0x0000001c001c7308 */ /* 0x000fec0000000800 */
[----:B------:R-:W-:Y:S02]  /*36e0*/  HMMA.16816.F32 R60, R48, R62, RZ ;  /* 0x0000003e303c723c */ /* 0x000fe400000018ff */
[----:B------:R-:W2:Y:S01]  /*36f0*/  MUFU.EX2 R21, R21 ;  /* 0x0000001500157308 */ /* 0x000ea20000000800 */
[----:B-1----:R-:W-:Y:S01]  /*3700*/  F2FP.PACK_AB R6, R20, R23 ;  /* 0x000000171406723e */ /* 0x002fe200000000ff */
[----:B------:R-:W-:-:S04]  /*3710*/  FADD.FTZ R23, R23, R24 ;  /* 0x0000001817177221 */ /* 0x000fc80000010000 */
[C---:B------:R-:W-:Y:S01]  /*3720*/  HMMA.16816.F32 R80, R48.reuse, R76, RZ ;  /* 0x0000004c3050723c */ /* 0x040fe200000018ff */
        /* <DEDUP_REMOVED lines=16> */
[C---:B---3--:R-:W-:Y:S02]  /*3830*/  HMMA.16816.F32 R72, R4.reuse, R8, R72 ;  /* 0x000000080448723c */ /* 0x048fe40000001848 */
        /* <DEDUP_REMOVED lines=10> */
[----:B------:R-:W1:Y:S06]  /*38e0*/  MUFU.EX2 R94, R94 ;  /* 0x0000005e005e7308 */ /* 0x000e6c0000000800 */
[C---:B-----5:R-:W-:Y:S02]  /*38f0*/  HMMA.16816.F32 R80, R4.reuse, R16, R80 ;  /* 0x000000100450723c */ /* 0x060fe40000001850 */
[----:B------:R-:W-:Y:S06]  /*3900*/  MUFU.EX2 R92, R92 ;  /* 0x0000005c005c7308 */ /* 0x000fec0000000800 */
[----:B------:R-:W-:Y:S01]  /*3910*/  HMMA.16816.F32 R76, R4, R18, R76 ;  /* 0x00000012044c723c */ /* 0x000fe2000000184c */
[----:B------:R-:W5:Y:S01]  /*3920*/  LDSM.16.MT88.4 R16, [R116+0x7400] ;  /* 0x007400007410783b */ /* 0x000f620000004200 */
        /* <DEDUP_REMOVED lines=10> */
[----:B------:R-:W1:Y:S06]  /*39d0*/  MUFU.EX2 R110, R110 ;  /* 0x0000006e006e7308 */ /* 0x000e6c0000000800 */
[C---:B-----5:R-:W-:Y:S02]  /*39e0*/  HMMA.16816.F32 R56, R4.reuse, R16, R56 ;  /* 0x000000100438723c */ /* 0x060fe40000001838 */
[----:B------:R-:W-:Y:S06]  /*39f0*/  MUFU.EX2 R30, R30 ;  /* 0x0000001e001e7308 */ /* 0x000fec0000000800 */
[C---:B------:R-:W-:Y:S01]  /*3a00*/  HMMA.16816.F32 R52, R4.reuse, R18, R52 ;  /* 0x000000120434723c */ /* 0x040fe20000001834 */
[----:B------:R-:W-:Y:S01]  /*3a10*/  LDSM.16.MT88.4 R16, [R118+0x6c00] ;  /* 0x006c00007610783b */ /* 0x000fe20000004200 */
[----:B------:R-:W5:Y:S06]  /*3a20*/  MUFU.EX2 R29, R29 ;  /* 0x0000001d001d7308 */ /* 0x000f6c0000000800 */
[C---:B--2---:R-:W-:Y:S08]  /*3a30*/  HMMA.16816.F32 R44, R4.reuse, R8, R44 ;  /* 0x00000008042c723c */ /* 0x044ff0000000182c */
[----:B------:R-:W-:Y:S01]  /*3a40*/  HMMA.16816.F32 R48, R4, R10, R48 ;  /* 0x0000000a0430723c */ /* 0x000fe20000001830 */
[----:B------:R-:W2:Y:S06]  /*3a50*/  LDSM.16.MT88.4 R8, [R116+0x6800] ;  /* 0x006800007408783b */ /* 0x000eac0000004200 */
        /* <DEDUP_REMOVED lines=32> */
[C---:B------:R-:W-:Y:S01]  /*3c60*/  F2FP.PACK_AB R5, R110.reuse, R87 ;  /* 0x000000576e05723e */ /* 0x040fe200000000ff */
        /* <DEDUP_REMOVED lines=86> */
[----:B--2---:R-:W3:Y:S04]  /*41d0*/  LDSM.16.M88.4 R12, [R120+0x3800] ;  /* 0x00380000780c783b */ /* 0x004ee80000000200 */
[----:B------:R-:W1:Y:S04]  /*41e0*/  LDSM.16.M88.4 R92, [R120+0x3c00] ;  /* 0x003c0000785c783b */ /* 0x000e680000000200 */
[----:B------:R-:W-:Y:S04]  /*41f0*/  LDSM.16.M88.4 R84, [R119] ;  /* 0x000000007754783b */ /* 0x000fe80000000200 */
[----:B------:R-:W2:Y:S04]  /*4200*/  LDSM.16.M88.4 R88, [R117+0x3400] ;  /* 0x003400007558783b */ /* 0x000ea80000000200 */
[----:B------:R-:W1:Y:S04]  /*4210*/  LDSM.16.M88.4 R104, [R117+0x3000] ;  /* 0x003000007568783b */ /* 0x000e680000000200 */
[----:B------:R-:W1:Y:S04]  /*4220*/  S2R R3, SR_TID.X ;  /* 0x0000000000037919 */ /* 0x000e680000002100 */
[----:B------:R-:W0:Y:S01]  /*4230*/  LDGDEPBAR ;  /* 0x00000000000079af */ /* 0x000e220000000000 */
[C---:B----4-:R-:W-:Y:S08]  /*4240*/  HMMA.16816.F32 R24, R4.reuse, R20, RZ ;  /* 0x000000140418723c */ /* 0x050ff000000018ff */
[C---:B------:R-:W-:Y:S08]  /*4250*/  HMMA.16816.F32 R20, R4.reuse, R22, RZ ;  /* 0x000000160414723c */ /* 0x040ff000000018ff */
[C---:B-----5:R-:W-:Y:S08]  /*4260*/  HMMA.16816.F32 R32, R4.reuse, R28, RZ ;  /* 0x0000001c0420723c */ /* 0x060ff000000018ff */
[C---:B---3--:R-:W-:Y:S08]  /*4270*/  HMMA.16816.F32 R16, R4.reuse, R12, RZ ;  /* 0x0000000c0410723c */ /* 0x048ff000000018ff */
[C---:B------:R-:W-:Y:S08]  /*4280*/  HMMA.16816.F32 R28, R4.reuse, R30, RZ ;  /* 0x0000001e041c723c */ /* 0x040ff000000018ff */
[C---:B------:R-:W-:Y:S08]  /*4290*/  HMMA.16816.F32 R12, R4.reuse, R14, RZ ;  /* 0x0000000e040c723c */ /* 0x040ff000000018ff */
[C---:B-1----:R-:W-:Y:S08]  /*42a0*/  HMMA.16816.F32 R8, R4.reuse, R92, RZ ;  /* 0x0000005c0408723c */ /* 0x042ff000000018ff */
[----:B------:R-:W-:Y:S01]  /*42b0*/  HMMA.16816.F32 R4, R4, R94, RZ ;  /* 0x0000005e0404723c */ /* 0x000fe200000018ff */
[----:B------:R-:W1:Y:S07]  /*42c0*/  LDSM.16.M88.4 R92, [R117+0x3800] ;  /* 0x00380000755c783b */ /* 0x000e6e0000000200 */
[C---:B--2---:R-:W-:Y:S08]  /*42d0*/  HMMA.16816.F32 R24, R84.reuse, R88, R24 ;  /* 0x000000585418723c */ /* 0x044ff00000001818 */
        /* <DEDUP_REMOVED lines=56> */
[----:B------:R-:W-:Y:S01]  /*4660*/  FMUL.FTZ R35, R35, c[0x0][0x2ec] ;  /* 0x0000bb0023237a20 */ /* 0x000fe20000410000 */
[----:B------:R-:W-:-:S04]  /*4670*/  DEPBAR.LE SB0, 0x0 ;  /* 0x000080000000791a */ /* 0x000fc80000000000 */
[----:B------:R-:W-:Y:S01]  /*4680*/  FMUL.FTZ R32, R32, c[0x0][0x2ec] ;  /* 0x0000bb0020207a20 */ /* 0x000fe20000410000 */
[----:B------:R-:W-:Y:S01]  /*4690*/  MUFU.TANH R35, R35 ;  /* 0x0000002300237308 */ /* 0x000fe20000002400 */
[----:B------:R-:W-:-:S07]  /*46a0*/  FMUL.FTZ R30, R30, c[0x0][0x2ec] ;  /* 0x0000bb001e1e7a20 */ /* 0x000fce0000410000 */
[----:B------:R-:W3:Y:S01]  /*46b0*/  MUFU.TANH R30, R30 ;  /* 0x0000001e001e7308 */ /* 0x000ee20000002400 */
[----:B------:R-:W-:Y:S02]  /*46c0*/  FMUL.FTZ R25, R25, c[0x0][0x2ec] ;  /* 0x0000bb0019197a20 */ /* 0x000fe40000410000 */
[----:B------:R-:W-:Y:S02]  /*46d0*/  FMUL.FTZ R27, R27, c[0x0][0x2ec] ;  /* 0x0000bb001b1b7a20 */ /* 0x000fe40000410000 */
[----:B------:R-:W-:Y:S02]  /*46e0*/  FMUL.FTZ R24, R24, c[0x0][0x2ec] ;  /* 0x0000bb0018187a20 */ /* 0x000fe40000410000 */
[----:B------:R-:W-:Y:S01]  /*46f0*/  FMUL.FTZ R26, R26, c[0x0][0x2ec] ;  /* 0x0000bb001a1a7a20 */ /* 0x000fe20000410000 */
[----:B------:R-:W-:Y:S01]  /*4700*/  MUFU.TANH R111, R25 ;  /* 0x00000019006f7308 */ /* 0x000fe20000002400 */
[----:B-1----:R-:W-:Y:S01]  /*4710*/  HMMA.16816.F32 R16, R92, R88, R16 ;  /* 0x000000585c10723c */ /* 0x002fe20000001810 */
[----:B------:R-:W-:-:S02]  /*4720*/  FMUL.FTZ R21, R21, c[0x0][0x2ec] ;  /* 0x0000bb0015157a20 */ /* 0x000fc40000410000 */
[----:B------:R-:W-:Y:S02]  /*4730*/  FMUL.FTZ R23, R23, c[0x0][0x2ec] ;  /* 0x0000bb0017177a20 */ /* 0x000fe40000410000 */
[----:B------:R-:W-:Y:S02]  /*4740*/  FMUL.FTZ R20, R20, c[0x0][0x2ec] ;  /* 0x0000bb0014147a20 */ /* 0x000fe40000410000 */
[----:B------:R-:W-:Y:S01]  /*4750*/  MUFU.TANH R148, R27 ;  /* 0x0000001b00947308 */ /* 0x000fe20000002400 */
[----:B------:R-:W-:Y:S01]  /*4760*/  HMMA.16816.F32 R12, R92, R90, R12 ;  /* 0x0000005a5c0c723c */ /* 0x000fe2000000180c */
[----:B------:R-:W-:-:S06]  /*4770*/  FMUL.FTZ R22, R22, c[0x0][0x2ec] ;  /* 0x0000bb0016167a20 */ /* 0x000fcc0000410000 */
[----:B------:R-:W-:Y:S01]  /*4780*/  MUFU.TANH R149, R24 ;  /* 0x0000001800957308 */ /* 0x000fe20000002400 */
[C---:B--2---:R-:W-:Y:S07]  /*4790*/  HMMA.16816.F32 R8, R92.reuse, R84, R8 ;  /* 0x000000545c08723c */ /* 0x044fee0000001808 */
[----:B------:R-:W-:Y:S01]  /*47a0*/  FMUL.FTZ R84, R33, c[0x0][0x2ec] ;  /* 0x0000bb0021547a20 */ /* 0x000fe20000410000 */
[----:B------:R-:W-:Y:S01]  /*47b0*/  HMMA.16816.F32 R4, R92, R86, R4 ;  /* 0x000000565c04723c */ /* 0x000fe20000001804 */
[----:B------:R-:W-:Y:S01]  /*47c0*/  FMUL.FTZ R138, R18, c[0x0][0x2ec] ;  /* 0x0000bb00128a7a20 */ /* 0x000fe20000410000 */
[----:B------:R-:W-:Y:S01]  /*47d0*/  MUFU.TANH R95, R21 ;  /* 0x00000015005f7308 */ /* 0x000fe20000002400 */
[----:B------:R-:W-:Y:S01]  /*47e0*/  IMAD.SHL.U32 R18, R3, 0x2, RZ ;  /* 0x0000000203127824 */ /* 0x000fe200078e00ff */
[----:B------:R-:W-:Y:S01]  /*47f0*/  IADD3 R3, R96, -0x2, RZ ;  /* 0xfffffffe60037810 */ /* 0x000fe20007ffe0ff */
[----:B------:R-:W-:-:S02]  /*4800*/  FMUL.FTZ R33, R34, c[0x0][0x2ec] ;  /* 0x0000bb0022217a20 */ /* 0x000fc40000410000 */
[----:B------:R-:W-:Y:S01]  /*4810*/  FMUL.FTZ R34, R28, c[0x0][0x2ec] ;  /* 0x0000bb001c227a20 */ /* 0x000fe20000410000 */
[----:B------:R-:W-:Y:S01]  /*4820*/  LOP3.LUT R18, R18, 0x6, RZ, 0xc0, !PT ;  /* 0x0000000612127812 */ /* 0x000fe200078ec0ff */
[----:B------:R-:W-:Y:S01]  /*4830*/  FMUL.FTZ R28, R29, c[0x0][0x2ec] ;  /* 0x0000bb001d1c7a20 */ /* 0x000fe20000410000 */
[----:B------:R-:W-:Y:S01]  /*4840*/  MUFU.TANH R84, R84 ;  /* 0x0000005400547308 */ /* 0x000fe20000002400 */
[----:B------:R-:W-:Y:S02]  /*4850*/  FMUL.FTZ R29, R31, c[0x0][0x2ec] ;  /* 0x0000bb001f1d7a20 */ /* 0x000fe40000410000 */
[----:B------:R-:W-:Y:S02]  /*4860*/  FMUL.FTZ R16, R16, c[0x0][0x2ec] ;  /* 0x0000bb0010107a20 */ /* 0x000fe40000410000 */
[----:B------:R-:W-:Y:S02]  /*4870*/  IMAD R18, R3, 0x40, R18 ;  /* 0x0000004003127824 */ /* 0x000fe400078e0212 */
[----:B------:R-:W-:Y:S01]  /*4880*/  FMUL.FTZ R145, R12, c[0x0][0x2ec] ;  /* 0x0000bb000c917a20 */ /* 0x000fe20000410000 */
[----:B------:R-:W1:Y:S01]  /*4890*/  MUFU.TANH R34, R34 ;  /* 0x0000002200227308 */ /* 0x000e620000002400 */
[----:B------:R-:W-:Y:S01]  /*48a0*/  FMUL.FTZ R17, R17, c[0x0][0x2ec] ;  /* 0x0000bb0011117a20 */ /* 0x000fe20000410000 */
[C---:B------:R-:W-:Y:S01]  /*48b0*/  IADD3 R12, R18.reuse, 0x8, RZ ;  /* 0x00000008120c7810 */ /* 0x040fe20007ffe0ff */
[----:B------:R-:W-:Y:S01]  /*48c0*/  FMUL.FTZ R142, R19, c[0x0][0x2ec] ;  /* 0x0000bb00138e7a20 */ /* 0x000fe20000410000 */
[----:B------:R-:W-:Y:S01]  /*48d0*/  IADD3 R19, R18, 0x9, RZ ;  /* 0x0000000912137810 */ /* 0x000fe20007ffe0ff */
[----:B------:R-:W-:Y:S01]  /*48e0*/  FMUL.FTZ R147, R13, c[0x0][0x2ec] ;  /* 0x0000bb000d937a20 */ /* 0x000fe20000410000 */
[-C--:B------:R-:W-:Y:S01]  /*48f0*/  ISETP.GE.AND P6, PT, R12, R102.reuse, PT ;  /* 0x000000660c00720c */ /* 0x080fe20003fc6270 */
[----:B------:R-:W-:Y:S01]  /*4900*/  FMUL.FTZ R144, R14, c[0x0][0x2ec] ;  /* 0x0000bb000e907a20 */ /* 0x000fe20000410000 */
[----:B------:R-:W-:Y:S01]  /*4910*/  MUFU.TANH R28, R28 ;  /* 0x0000001c001c7308 */ /* 0x000fe20000002400 */
[-C--:B------:R-:W-:Y:S01]  /*4920*/  ISETP.GE.AND P0, PT, R12, R97.reuse, PT ;  /* 0x000000610c00720c */ /* 0x080fe20003f06270 */
[----:B------:R-:W-:Y:S01]  /*4930*/  FMUL.FTZ R104, R15, c[0x0][0x2ec] ;  /* 0x0000bb000f687a20 */ /* 0x000fe20000410000 */
[----:B------:R-:W-:Y:S01]  /*4940*/  IADD3 R12, R18, 0x10, RZ ;  /* 0x00000010120c7810 */ /* 0x000fe20007ffe0ff */
[----:B------:R-:W-:Y:S01]  /*4950*/  FMUL.FTZ R108, R9, c[0x0][0x2ec] ;  /* 0x0000bb00096c7a20 */ /* 0x000fe20000410000 */
[----:B---3--:R-:W-:Y:S01]  /*4960*/  FSEL R14, R30, -INF , !P0 ;  /* 0xff8000001e0e7808 */ /* 0x008fe20004000000 */
[----:B------:R-:W-:Y:S01]  /*4970*/  FMUL.FTZ R105, R8, c[0x0][0x2ec] ;  /* 0x0000bb0008697a20 */ /* 0x000fe20000410000 */
[----:B------:R-:W-:Y:S01]  /*4980*/  ISETP.GE.AND P0, PT, R12, R97, PT ;  /* 0x000000610c00720c */ /* 0x000fe20003f06270 */
[----:B------:R-:W2:Y:S01]  /*4990*/  MUFU.TANH R29, R29 ;  /* 0x0000001d001d7308 */ /* 0x000ea20000002400 */
[----:B-1----:R-:W-:Y:S01]  /*49a0*/  FSEL R13, R34, -INF , !P6 ;  /* 0xff800000220d7808 */ /* 0x002fe20007000000 */
[----:B------:R-:W-:Y:S01]  /*49b0*/  FMUL.FTZ R10, R10, c[0x0][0x2ec] ;  /* 0x0000bb000a0a7a20 */ /* 0x000fe20000410000 */
[----:B------:R-:W-:Y:S01]  /*49c0*/  ISETP.GE.AND P6, PT, R12, R102, PT ;  /* 0x000000660c00720c */ /* 0x000fe20003fc6270 */
[----:B------:R-:W-:Y:S01]  /*49d0*/  FMUL.FTZ R115, R5, c[0x0][0x2ec] ;  /* 0x0000bb0005737a20 */ /* 0x000fe20000410000 */
[----:B------:R-:W-:Y:S01]  /*49e0*/  IADD3 R8, R18, 0x21, RZ ;  /* 0x0000002112087810 */ /* 0x000fe20007ffe0ff */
[----:B------:R-:W-:Y:S01]  /*49f0*/  FMUL.FTZ R107, R4, c[0x0][0x2ec] ;  /* 0x0000bb00046b7a20 */ /* 0x000fe20000410000 */
[----:B------:R-:W-:Y:S01]  /*4a00*/  FSEL R149, R149, -INF , !P6 ;  /* 0xff80000095957808 */ /* 0x000fe20007000000 */
[----:B------:R1:W-:Y:S01]  /*4a10*/  MUFU.TANH R143, R16 ;  /* 0x00000010008f7308 */ /* 0x0003e20000002400 */
[C---:B------:R-:W-:Y:S01]  /*4a20*/  IADD3 R5, R18.reuse, 0x31, RZ ;  /* 0x0000003112057810 */ /* 0x040fe20007ffe0ff */
[----:B------:R-:W-:Y:S01]  /*4a30*/  FMUL.FTZ R11, R11, c[0x0][0x2ec] ;  /* 0x0000bb000b0b7a20 */ /* 0x000fe20000410000 */
[----:B------:R-:W-:Y:S01]  /*4a40*/  IADD3 R9, R18, 0x28, RZ ;  /* 0x0000002812097810 */ /* 0x000fe20007ffe0ff */
[----:B------:R-:W-:Y:S01]  /*4a50*/  FMUL.FTZ R6, R6, c[0x0][0x2ec] ;  /* 0x0000bb0006067a20 */ /* 0x000fe20000410000 */
[----:B------:R-:W-:Y:S01]  /*4a60*/  IADD3 R4, R18, 0x30, RZ ;  /* 0x0000003012047810 */ /* 0x000fe20007ffe0ff */
[----:B------:R-:W-:-:S02]  /*4a70*/  FMUL.FTZ R7, R7, c[0x0][0x2ec] ;  /* 0x0000bb0007077a20 */ /* 0x000fc40000410000 */
[----:B------:R-:W3:Y:S01]  /*4a80*/  MUFU.TANH R94, R23 ;  /* 0x00000017005e7308 */ /* 0x000ee20000002400 */
[----:B-1----:R-:W-:-:S07]  /*4a90*/  IADD3 R16, R18, 0x1, RZ ;  /* 0x0000000112107810 */ /* 0x002fce0007ffe0ff */
[----:B------:R1:W4:Y:S01]  /*4aa0*/  MUFU.TANH R141, R17 ;  /* 0x00000011008d7308 */ /* 0x0003220000002400 */
[C---:B------:R-:W-:Y:S02]  /*4ab0*/  ISETP.GE.AND P4, PT, R16.reuse, R102, PT ;  /* 0x000000661000720c */ /* 0x040fe40003f86270 */
[----:B------:R-:W-:-:S05]  /*4ac0*/  ISETP.GE.AND P5, PT, R16, R97, PT ;  /* 0x000000611000720c */ /* 0x000fca0003fa6270 */
[----:B------:R-:W5:Y:S01]  /*4ad0*/  MUFU.TANH R110, R26 ;  /* 0x0000001a006e7308 */ /* 0x000f620000002400 */
[----:B------:R-:W-:Y:S02]  /*4ae0*/  FSEL R16, R35, -INF , !P5 ;  /* 0xff80000023107808 */ /* 0x000fe40006800000 */
[----:B------:R-:W-:-:S04]  /*4af0*/  ISETP.GE.AND P5, PT, R19, R97, PT ;  /* 0x000000611300720c */ /* 0x000fc80003fa6270 */
[----:B--2---:R-:W-:Y:S01]  /*4b00*/  FSEL R12, R29, -INF , !P5 ;  /* 0xff8000001d0c7808 */ /* 0x004fe20006800000 */
[----:B------:R-:W2:Y:S01]  /*4b10*/  MUFU.TANH R147, R147 ;  /* 0x0000009300937308 */ /* 0x000ea20000002400 */
[----:B-1----:R-:W-:Y:S02]  /*4b20*/  FSEL R17, R84, -INF , !P4 ;  /* 0xff80000054117808 */ /* 0x002fe40006000000 */
[-C--:B------:R-:W-:Y:S02]  /*4b30*/  ISETP.GE.AND P4, PT, R19, R102.reuse, PT ;  /* 0x000000661300720c */ /* 0x080fe40003f86270 */
[----:B------:R-:W-:Y:S02]  /*4b40*/  IADD3 R19, R18, 0x11, RZ ;  /* 0x0000001112137810 */ /* 0x000fe40007ffe0ff */
[----:B------:R-:W-:Y:S01]  /*4b50*/  FSEL R15, R28, -INF , !P4 ;  /* 0xff8000001c0f7808 */ /* 0x000fe20006000000 */
[----:B------:R1:W1:Y:S01]  /*4b60*/  MUFU.TANH R109, R20 ;  /* 0x00000014006d7308 */ /* 0x0002620000002400 */
[----:B------:R-:W-:-:S02]  /*4b70*/  ISETP.GE.AND P4, PT, R19, R102, PT ;  /* 0x000000661300720c */ /* 0x000fc40003f86270 */
[-C--:B------:R-:W-:Y:S02]  /*4b80*/  ISETP.GE.AND P5, PT, R19, R97.reuse, PT ;  /* 0x000000611300720c */ /* 0x080fe40003fa6270 */
[----:B------:R-:W-:Y:S02]  /*4b90*/  IADD3 R19, R18, 0x19, RZ ;  /* 0x0000001912137810 */ /* 0x000fe40007ffe0ff */
[----:B------:R-:W-:Y:S01]  /*4ba0*/  FSEL R111, R111, -INF , !P4 ;  /* 0xff8000006f6f7808 */ /* 0x000fe20006000000 */
[----:B------:R-:W1:Y:S01]  /*4bb0*/  MUFU.TANH R146, R22 ;  /* 0x0000001600927308 */ /* 0x000e620000002400 */
[----:B------:R-:W-:Y:S02]  /*4bc0*/  FSEL R148, R148, -INF , !P5 ;  /* 0xff80000094947808 */ /* 0x000fe40006800000 */
[C---:B------:R-:W-:Y:S02]  /*4bd0*/  ISETP.GE.AND P4, PT, R19.reuse, R102, PT ;  /* 0x000000661300720c */ /* 0x040fe40003f86270 */
[----:B------:R-:W-:-:S02]  /*4be0*/  ISETP.GE.AND P5, PT, R19, R97, PT ;  /* 0x000000611300720c */ /* 0x000fc40003fa6270 */
[----:B------:R-:W-:Y:S01]  /*4bf0*/  FSEL R95, R95, -INF , !P4 ;  /* 0xff8000005f5f7808 */ /* 0x000fe20006000000 */
[----:B------:R-:W2:Y:S01]  /*4c00*/  MUFU.TANH R142, R142 ;  /* 0x0000008e008e7308 */ /* 0x000ea20000002400 */
[----:B---3--:R-:W-:Y:S02]  /*4c10*/  FSEL R94, R94, -INF , !P5 ;  /* 0xff8000005e5e7808 */ /* 0x008fe40006800000 */
[C---:B------:R-:W-:Y:S02]  /*4c20*/  ISETP.GE.AND P4, PT, R8.reuse, R102, PT ;  /* 0x000000660800720c */ /* 0x040fe40003f86270 */
[----:B------:R-:W-:Y:S02]  /*4c30*/  ISETP.GE.AND P5, PT, R8, R97, PT ;  /* 0x000000610800720c */ /* 0x000fe40003fa6270 */
[C---:B------:R-:W-:Y:S01]  /*4c40*/  IADD3 R8, R18.reuse, 0x29, RZ ;  /* 0x0000002912087810 */ /* 0x040fe20007ffe0ff */
[----:B------:R-:W3:Y:S01]  /*4c50*/  MUFU.TANH R108, R108 ;  /* 0x0000006c006c7308 */ /* 0x000ee20000002400 */
[----:B-1----:R-:W-:-:S02]  /*4c60*/  IADD3 R20, R18, 0x18, RZ ;  /* 0x0000001812147810 */ /* 0x002fc40007ffe0ff */
[----:B----4-:R-:W-:Y:S02]  /*4c70*/  FSEL R141, R141, -INF , !P4 ;  /* 0xff8000008d8d7808 */ /* 0x010fe40006000000 */
[----:B-----5:R-:W-:Y:S02]  /*4c80*/  FSEL R110, R110, -INF , !P0 ;  /* 0xff8000006e6e7808 */ /* 0x020fe40004000000 */
[-C--:B------:R-:W-:Y:S01]  /*4c90*/  ISETP.GE.AND P4, PT, R8, R102.reuse, PT ;  /* 0x000000660800720c */ /* 0x080fe20003f86270 */
[----:B------:R-:W1:Y:S01]  /*4ca0*/  MUFU.TANH R138, R138 ;  /* 0x0000008a008a7308 */ /* 0x000e620000002400 */
[C---:B------:R-:W-:Y:S02]  /*4cb0*/  ISETP.GE.AND P6, PT, R20.reuse, R102, PT ;  /* 0x000000661400720c */ /* 0x040fe40003fc6270 */
[----:B------:R-:W-:Y:S02]  /*4cc0*/  ISETP.GE.AND P0, PT, R20, R97, PT ;  /* 0x000000611400720c */ /* 0x000fe40003f06270 */
[----:B------:R-:W-:-:S02]  /*4cd0*/  IADD3 R19, R18, 0x20, RZ ;  /* 0x0000002012137810 */ /* 0x000fc40007ffe0ff */
[----:B--2---:R-:W-:Y:S01]  /*4ce0*/  FSEL R147, R147, -INF , !P4 ;  /* 0xff80000093937808 */ /* 0x004fe20006000000 */
[----:B------:R-:W2:Y:S01]  /*4cf0*/  MUFU.TANH R104, R104 ;  /* 0x0000006800687308 */ /* 0x000ea20000002400 */
[----:B------:R-:W-:Y:S02]  /*4d00*/  FSEL R109, R109, -INF , !P6 ;  /* 0xff8000006d6d7808 */ /* 0x000fe40007000000 */
[----:B------:R-:W-:Y:S02]  /*4d10*/  FSEL R146, R146, -INF , !P0 ;  /* 0xff80000092927808 */ /* 0x000fe40004000000 */
[-C--:B------:R-:W-:Y:S02]  /*4d20*/  ISETP.GE.AND P4, PT, R5, R102.reuse, PT ;  /* 0x000000660500720c */ /* 0x080fe40003f86270 */
[C---:B------:R-:W-:Y:S01]  /*4d30*/  ISETP.GE.AND P6, PT, R19.reuse, R102, PT ;  /* 0x000000661300720c */ /* 0x040fe20003fc6270 */
[----:B------:R-:W4:Y:S01]  /*4d40*/  MUFU.TANH R32, R32 ;  /* 0x0000002000207308 */ /* 0x000f220000002400 */
[----:B------:R-:W-:-:S02]  /*4d50*/  ISETP.GE.AND P0, PT, R19, R97, PT ;  /* 0x000000611300720c */ /* 0x000fc40003f06270 */
[----:B------:R-:W-:Y:S02]  /*4d60*/  FSEL R142, R142, -INF , !P5 ;  /* 0xff8000008e8e7808 */ /* 0x000fe40006800000 */
[----:B------:R-:W-:Y:S02]  /*4d70*/  ISETP.GE.AND P5, PT, R8, R97, PT ;  /* 0x000000610800720c */ /* 0x000fe40003fa6270 */
[----:B---3--:R-:W-:Y:S01]  /*4d80*/  FSEL R108, R108, -INF , !P4 ;  /* 0xff8000006c6c7808 */ /* 0x008fe20006000000 */
[----:B------:R-:W3:Y:S01]  /*4d90*/  MUFU.TANH R145, R145 ;  /* 0x0000009100917308 */ /* 0x000ee20000002400 */
[----:B------:R-:W-:Y:S02]  /*4da0*/  FSEL R143, R143, -INF , !P6 ;  /* 0xff8000008f8f7808 */ /* 0x000fe40007000000 */
[----:B-1----:R-:W-:Y:S02]  /*4db0*/  FSEL R138, R138, -INF , !P0 ;  /* 0xff8000008a8a7808 */ /* 0x002fe40004000000 */
[----:B------:R-:W-:-:S02]  /*4dc0*/  ISETP.GE.AND P4, PT, R18, R102, PT ;  /* 0x000000661200720c */ /* 0x000fc40003f86270 */
[C---:B------:R-:W-:Y:S01]  /*4dd0*/  ISETP.GE.AND P6, PT, R9.reuse, R102, PT ;  /* 0x000000660900720c */ /* 0x040fe20003fc6270 */
[----:B------:R-:W1:Y:S01]  /*4de0*/  MUFU.TANH R144, R144 ;  /* 0x0000009000907308 */ /* 0x000e620000002400 */
[-C--:B------:R-:W-:Y:S02]  /*4df0*/  ISETP.GE.AND P0, PT, R9, R97.reuse, PT ;  /* 0x000000610900720c */ /* 0x080fe40003f06270 */
[----:B--2---:R-:W-:Y:S02]  /*4e00*/  FSEL R104, R104, -INF , !P5 ;  /* 0xff80000068687808 */ /* 0x004fe40006800000 */
[----:B------:R-:W-:Y:S02]  /*4e10*/  ISETP.GE.AND P5, PT, R5, R97, PT ;  /* 0x000000610500720c */ /* 0x000fe40003fa6270 */
[----:B----4-:R-:W-:Y:S01]  /*4e20*/  FSEL R5, R32, -INF , !P4 ;  /* 0xff80000020057808 */ /* 0x010fe20006000000 */
[----:B------:R-:W2:Y:S01]  /*4e30*/  MUFU.TANH R105, R105 ;  /* 0x0000006900697308 */ /* 0x000ea20000002400 */
[----:B---3--:R-:W-:-:S02]  /*4e40*/  FSEL R145, R145, -INF , !P6 ;  /* 0xff80000091917808 */ /* 0x008fc40007000000 */
[----:B------:R-:W-:Y:S02]  /*4e50*/  ISETP.GE.AND P4, PT, R96, 0x3, PT ;  /* 0x000000036000780c */ /* 0x000fe40003f86270 */
[----:B------:R-:W-:-:S03]  /*4e60*/  ISETP.GE.AND P6, PT, R4, R102, PT ;  /* 0x000000660400720c */ /* 0x000fc60003fc6270 */
[----:B------:R-:W3:Y:S01]  /*4e70*/  MUFU.TANH R103, R10 ;  /* 0x0000000a00677308 */ /* 0x000ee20000002400 */
[----:B-1----:R-:W-:Y:S02]  /*4e80*/  FSEL R144, R144, -INF , !P0 ;  /* 0xff80000090907808 */ /* 0x002fe40004000000 */
[----:B------:R-:W-:Y:S02]  /*4e90*/  ISETP.GE.AND P0, PT, R4, R97, PT ;  /* 0x000000610400720c */ /* 0x000fe40003f06270 */
[----:B------:R-:W-:-:S03]  /*4ea0*/  IADD3 R4, R18, 0x38, RZ ;  /* 0x0000003812047810 */ /* 0x000fc60007ffe0ff */
[----:B------:R-:W1:Y:S01]  /*4eb0*/  MUFU.TANH R106, R11 ;  /* 0x0000000b006a7308 */ /* 0x000e620000002400 */
[----:B--2---:R-:W-:Y:S02]  /*4ec0*/  FSEL R105, R105, -INF , !P6 ;  /* 0xff80000069697808 */ /* 0x004fe40007000000 */
[----:B------:R-:W-:-:S05]  /*4ed0*/  ISETP.GE.AND P6, PT, R4, R102, PT ;  /* 0x000000660400720c */ /* 0x000fca0003fc6270 */
[----:B------:R-:W2:Y:S01]  /*4ee0*/  MUFU.TANH R107, R107 ;  /* 0x0000006b006b7308 */ /* 0x000ea20000002400 */
[----:B---3--:R-:W-:Y:S01]  /*4ef0*/  FSEL R103, R103, -INF , !P0 ;  /* 0xff80000067677808 */ /* 0x008fe20004000000 */
[----:B------:R-:W-:Y:S01]  /*4f00*/  BAR.SYNC.DEFER_BLOCKING 0x0 ;  /* 0x0000000000007b1d */ /* 0x000fe20000010000 */
[----:B------:R-:W-:Y:S02]  /*4f10*/  ISETP.GE.AND P0, PT, R4, R97, PT ;  /* 0x000000610400720c */ /* 0x000fe40003f06270 */
[----:B------:R-:W-:-:S03]  /*4f20*/  IADD3 R4, R18, 0x39, RZ ;  /* 0x0000003912047810 */ /* 0x000fc60007ffe0ff */
[----:B------:R-:W3:Y:S01]  /*4f30*/  MUFU.TANH R113, R6 ;  /* 0x0000000600717308 */ /* 0x000ee20000002400 */
[----:B-1----:R-:W-:Y:S02]  /*4f40*/  FSEL R106, R106, -INF , !P5 ;  /* 0xff8000006a6a7808 */ /* 0x002fe40006800000 */
[----:B------:R-:W-:-:S05]  /*4f50*/  ISETP.GE.AND P5, PT, R18, R97, PT ;  /* 0x000000611200720c */ /* 0x000fca0003fa6270 */
[----:B------:R-:W1:Y:S01]  /*4f60*/  MUFU.TANH R33, R33 ;  /* 0x0000002100217308 */ /* 0x000e620000002400 */
[----:B--2---:R-:W-:Y:S02]  /*4f70*/  FSEL R107, R107, -INF , !P6 ;  /* 0xff8000006b6b7808 */ /* 0x004fe40007000000 */
[----:B------:R-:W-:-:S05]  /*4f80*/  ISETP.GE.AND P6, PT, R4, R102, PT ;  /* 0x000000660400720c */ /* 0x000fca0003fc6270 */
[----:B------:R-:W2:Y:S01]  /*4f90*/  MUFU.TANH R115, R115 ;  /* 0x0000007300737308 */ /* 0x000ea20000002400 */
[----:B---3--:R-:W-:Y:S02]  /*4fa0*/  FSEL R113, R113, -INF , !P0 ;  /* 0xff80000071717808 */ /* 0x008fe40004000000 */
[----:B------:R-:W-:-:S05]  /*4fb0*/  ISETP.GE.AND P0, PT, R4, R97, PT ;  /* 0x000000610400720c */ /* 0x000fca0003f06270 */
[----:B------:R-:W3:Y:S01]  /*4fc0*/  MUFU.TANH R114, R7 ;  /* 0x0000000700727308 */ /* 0x000ee20000002400 */
[----:B-1----:R-:W-:Y:S02]  /*4fd0*/  FSEL R33, R33, -INF , !P5 ;  /* 0xff80000021217808 */ /* 0x002fe40006800000 */
[----:B--2---:R-:W-:Y:S02]  /*4fe0*/  FSEL R115, R115, -INF , !P6 ;  /* 0xff80000073737808 */ /* 0x004fe40007000000 */
[----:B---3--:R-:W-:Y:S01]  /*4ff0*/  FSEL R114, R114, -INF , !P0 ;  /* 0xff80000072727808 */ /* 0x008fe20004000000 */
        /* <DEDUP_REMOVED lines=11> */
[----:B------:R-:W-:Y:S01]  /*50b0*/  IMAD.IADD R9, R9, 0x1, R4 ;  /* 0x0000000109097824 */ /* 0x000fe200078e0204 */
[C---:B------:R-:W-:Y:S02]  /*50c0*/  @!P3 LEA R10, P0, R7.reuse, c[0x0][0x168], 0x1 ;  /* 0x00005a00070aba11 */ /* 0x040fe400078008ff */
[C---:B------:R-:W-:Y:S02]  /*50d0*/  IADD3 R4, P6, R7.reuse, UR11, RZ ;  /* 0x0000000b07047c10 */ /* 0x040fe4000ffde0ff */
[----:B------:R-:W-:Y:S02]  /*50e0*/  LEA.HI.X R6, R8, R131, R9, 0x6, P5 ;  /* 0x0000008308067211 */ /* 0x000fe400028f3409 */
[C---:B------:R-:W-:Y:S02]  /*50f0*/  @!P2 LEA R18, P5, R7.reuse, c[0x0][0x168], 0x1 ;  /* 0x00005a000712aa11 */ /* 0x040fe400078a08ff */
[C---:B------:R-:W-:Y:S02]  /*5100*/  @!P3 LEA.HI.X R11, R7.reuse, c[0x0][0x16c], R6, 0x1, P0 ;  /* 0x00005b00070bba11 */ /* 0x040fe400000f0c06 */
[----:B------:R-:W-:-:S02]  /*5110*/  @!P1 LEA R8, P0, R7, c[0x0][0x168], 0x1 ;  /* 0x00005a0007089a11 */ /* 0x000fc400078008ff */
        /* <DEDUP_REMOVED lines=39> */
.L_x_885:
[----:B------:R-:W-:Y:S05]  /*5390*/  BSYNC B0 ;  /* 0x0000000000007941 */ /* 0x000fea0003800000 */
.L_x_884:
[----:B------:R-:W0:Y:S02]  /*53a0*/  LDGDEPBAR ;  /* 0x00000000000079af */ /* 0x000e240000000000 */
.L_x_883:
[----:B------:R-:W-:Y:S01]  /*53b0*/  FMNMX.FTZ R4, R2, R5, !PT ;  /* 0x0000000502047209 */ /* 0x000fe20007810000 */
[----:B------:R-:W-:Y:S01]  /*53c0*/  LDSM.16.MT88.4 R24, [R118+0x7000] ;  /* 0x007000007618783b */ /* 0x000fe20000004200 */
[----:B--2---:R-:W-:Y:S02]  /*53d0*/  FMNMX.FTZ R7, R0, R33, !PT ;  /* 0x0000002100077209 */ /* 0x004fe40007810000 */
        /* <DEDUP_REMOVED lines=32> */
[----:B-1----:R-:W-:-:S03]  /*55e0*/  FMNMX.FTZ R4, R9, R4, !PT ;  /* 0x0000000409047209 */ /* 0x002fc60007810000 */
[----:B------:R-:W-:Y:S01]  /*55f0*/  LDSM.16.MT88.4 R8, [R118+0x6000] ;  /* 0x006000007608783b */ /* 0x000fe20000004200 */
[----:B--2---:R-:W-:-:S03]  /*5600*/  FMNMX.FTZ R7, R6, R7, !PT ;  /* 0x0000000706077209 */ /* 0x004fc60007810000 */
[----:B------:R-:W1:Y:S04]  /*5610*/  SHFL.BFLY PT, R89, R4, 0x1, 0x1f ;  /* 0x0c201f0004597f89 */ /* 0x000e6800000e0000 */
[----:B------:R-:W2:Y:S01]  /*5620*/  SHFL.BFLY PT, R88, R7, 0x1, 0x1f ;  /* 0x0c201f0007587f89 */ /* 0x000ea200000e0000 */
[----:B-1----:R-:W-:-:S04]  /*5630*/  FMNMX.FTZ R89, R4, R89, !PT ;  /* 0x0000005904597209 */ /* 0x002fc80007810000 */
[C---:B------:R-:W-:Y:S01]  /*5640*/  FSETP.NEU.FTZ.AND P1, PT, R89.reuse, -INF , PT ;  /* 0xff8000005900780b */ /* 0x040fe20003f3d000 */
[----:B------:R-:W-:Y:S01]  /*5650*/  FMUL.FTZ R136, R89, c[0x0][0x23c] ;  /* 0x00008f0059887a20 */ /* 0x000fe20000410000 */
[----:B--2---:R-:W-:-:S04]  /*5660*/  FMNMX.FTZ R88, R7, R88, !PT ;  /* 0x0000005807587209 */ /* 0x004fc80007810000 */
[----:B------:R-:W-:Y:S01]  /*5670*/  FSEL R136, R136, RZ, P1 ;  /* 0x000000ff88887208 */ /* 0x000fe20000800000 */
[C---:B------:R-:W-:Y:S01]  /*5680*/  FMUL.FTZ R139, R88.reuse, c[0x0][0x23c] ;  /* 0x00008f00588b7a20 */ /* 0x040fe20000410000 */
[----:B------:R-:W-:-:S03]  /*5690*/  FSETP.NEU.FTZ.AND P0, PT, R88, -INF , PT ;  /* 0xff8000005800780b */ /* 0x000fc60003f1d000 */
[--C-:B------:R-:W-:Y:S01]  /*56a0*/  FFMA.FTZ R92, R5, c[0x0][0x23c], -R136.reuse ;  /* 0x00008f00055c7a23 */ /* 0x100fe20000010888 */
[----:B------:R-:W-:Y:S01]  /*56b0*/  FSEL R5, R89, RZ, P1 ;  /* 0x000000ff59057208 */ /* 0x000fe20000800000 */
[--C-:B------:R-:W-:Y:S01]  /*56c0*/  FFMA.FTZ R84, R17, c[0x0][0x23c], -R136.reuse ;  /* 0x00008f0011547a23 */ /* 0x100fe20000010888 */
[----:B------:R-:W-:Y:S01]  /*56d0*/  FSEL R7, R88, RZ, P0 ;  /* 0x000000ff58077208 */ /* 0x000fe20000000000 */
[----:B------:R-:W-:Y:S01]  /*56e0*/  FFMA.FTZ R87, R13, c[0x0][0x23c], -R136 ;  /* 0x00008f000d577a23 */ /* 0x000fe20000010888 */
[----:B------:R-:W-:Y:S01]  /*56f0*/  FSEL R139, R139, RZ, P0 ;  /* 0x000000ff8b8b7208 */ /* 0x000fe20000000000 */
[----:B------:R-:W-:Y:S01]  /*5700*/  FADD.FTZ R5, R2, -R5 ;  /* 0x8000000502057221 */ /* 0x000fe20000010000 */
[----:B------:R-:W-:Y:S01]  /*5710*/  MUFU.EX2 R92, R92 ;  /* 0x0000005c005c7308 */ /* 0x000fe20000000800 */
[----:B------:R-:W-:Y:S02]  /*5720*/  FADD.FTZ R7, R0, -R7 ;  /* 0x8000000700077221 */ /* 0x000fe40000010000 */
[----:B------:R-:W-:-:S02]  /*5730*/  FMUL.FTZ R93, R5, c[0x0][0x23c] ;  /* 0x00008f00055d7a20 */ /* 0x000fc40000410000 */
[----:B------:R-:W-:Y:S02]  /*5740*/  FMUL.FTZ R86, R7, c[0x0][0x23c] ;  /* 0x00008f0007567a20 */ /* 0x000fe40000410000 */
[--C-:B------:R-:W-:Y:S01]  /*5750*/  FFMA.FTZ R85, R33, c[0x0][0x23c], -R139.reuse ;  /* 0x00008f0021557a23 */ /* 0x100fe2000001088b */
[----:B------:R-:W-:Y:S01]  /*5760*/  MUFU.EX2 R84, R84 ;  /* 0x0000005400547308 */ /* 0x000fe20000000800 */
[----:B------:R-:W1:Y:S01]  /*5770*/  LDSM.16.MT88.4 R32, [R116+0x7000] ;  /* 0x007000007420783b */ /* 0x000e620000004200 */
[----:B------:R-:W-:Y:S02]  /*5780*/  FFMA.FTZ R90, R15, c[0x0][0x23c], -R136 ;  /* 0x00008f000f5a7a23 */ /* 0x000fe40000010888 */
[--C-:B------:R-:W-:Y:S02]  /*5790*/  FFMA.FTZ R2, R16, c[0x0][0x23c], -R139.reuse ;  /* 0x00008f0010027a23 */ /* 0x100fe4000001088b */
[--C-:B------:R-:W-:Y:S01]  /*57a0*/  FFMA.FTZ R91, R14, c[0x0][0x23c], -R139.reuse ;  /* 0x00008f000e5b7a23 */ /* 0x100fe2000001088b */
[----:B------:R-:W-:Y:S01]  /*57b0*/  LDSM.16.MT88.4 R16, [R116+0x6000] ;  /* 0x006000007410783b */ /* 0x000fe20000004200 */
[----:B------:R-:W2:Y:S01]  /*57c0*/  MUFU.EX2 R93, R93 ;  /* 0x0000005d005d7308 */ /* 0x000ea20000000800 */
[----:B------:R-:W-:-:S02]  /*57d0*/  FFMA.FTZ R0, R12, c[0x0][0x23c], -R139 ;  /* 0x00008f000c007a23 */ /* 0x000fc4000001088b */
[--C-:B------:R-:W-:Y:S02]  /*57e0*/  FFMA.FTZ R102, R109, c[0x0][0x23c], -R136.reuse ;  /* 0x00008f006d667a23 */ /* 0x100fe40000010888 */
[--C-:B------:R-:W-:Y:S02]  /*57f0*/  FFMA.FTZ R97, R95, c[0x0][0x23c], -R136.reuse ;  /* 0x00008f005f617a23 */ /* 0x100fe40000010888 */
[--C-:B------:R-:W-:Y:S01]  /*5800*/  FFMA.FTZ R112, R149, c[0x0][0x23c], -R136.reuse ;  /* 0x00008f0095707a23 */ /* 0x100fe20000010888 */
[----:B------:R-:W3:Y:S01]  /*5810*/  MUFU.EX2 R86, R86 ;  /* 0x0000005600567308 */ /* 0x000ee20000000800 */
[----:B------:R-:W-:Y:S02]  /*5820*/  FFMA.FTZ R111, R111, c[0x0][0x23c], -R136 ;  /* 0x00008f006f6f7a23 */ /* 0x000fe40000010888 */
[--C-:B------:R-:W-:Y:S02]  /*5830*/  FFMA.FTZ R110, R110, c[0x0][0x23c], -R139.reuse ;  /* 0x00008f006e6e7a23 */ /* 0x100fe4000001088b */
[----:B------:R-:W-:-:S02]  /*5840*/  FFMA.FTZ R109, R148, c[0x0][0x23c], -R139 ;  /* 0x00008f00946d7a23 */ /* 0x000fc4000001088b */
[----:B------:R-:W-:Y:S01]  /*5850*/  FFMA.FTZ R95, R146, c[0x0][0x23c], -R139 ;  /* 0x00008f00925f7a23 */ /* 0x000fe2000001088b */
[----:B------:R-:W-:Y:S01]  /*5860*/  MUFU.EX2 R87, R87 ;  /* 0x0000005700577308 */ /* 0x000fe20000000800 */
[-C--:B--2---:R-:W-:Y:S02]  /*5870*/  FMUL.FTZ R28, R56, R93.reuse ;  /* 0x0000005d381c7220 */ /* 0x084fe40000410000 */
[-C--:B------:R-:W-:Y:S02]  /*5880*/  FMUL.FTZ R29, R57, R93.reuse ;  /* 0x0000005d391d7220 */ /* 0x080fe40000410000 */
[-C--:B------:R-:W-:Y:S01]  /*5890*/  FMUL.FTZ R4, R80, R93.reuse ;  /* 0x0000005d50047220 */ /* 0x080fe20000410000 */
[----:B------:R-:W-:Y:S01]  /*58a0*/  F2FP.PACK_AB R80, R84, R92 ;  /* 0x0000005c5450723e */ /* 0x000fe200000000ff */
[----:B------:R-:W-:Y:S01]  /*58b0*/  FMUL.FTZ R5, R81, R93 ;  /* 0x0000005d51057220 */ /* 0x000fe20000410000 */
[----:B------:R-:W2:Y:S01]  /*58c0*/  MUFU.EX2 R90, R90 ;  /* 0x0000005a005a7308 */ /* 0x000ea20000000800 */
[----:B---3--:R-:W-:-:S02]  /*58d0*/  FMUL.FTZ R30, R58, R86 ;  /* 0x000000563a1e7220 */ /* 0x008fc40000410000 */
[-C--:B------:R-:W-:Y:S02]  /*58e0*/  FMUL.FTZ R31, R59, R86.reuse ;  /* 0x000000563b1f7220 */ /* 0x080fe40000410000 */
[----:B------:R-:W3:Y:S01]  /*58f0*/  LDSM.16.MT88.4 R56, [R118+0x8000] ;  /* 0x008000007638783b */ /* 0x000ee20000004200 */
[-C--:B------:R-:W-:Y:S02]  /*5900*/  FMUL.FTZ R6, R82, R86.reuse ;  /* 0x0000005652067220 */ /* 0x080fe40000410000 */
[----:B------:R-:W-:Y:S01]  /*5910*/  MUFU.EX2 R85, R85 ;  /* 0x0000005500557308 */ /* 0x000fe20000000800 */
[----:B------:R-:W-:Y:S02]  /*5920*/  FMUL.FTZ R7, R83, R86 ;  /* 0x0000005653077220 */ /* 0x000fe40000410000 */
[-C--:B------:R-:W-:Y:S02]  /*5930*/  FMUL.FTZ R52, R52, R93.reuse ;  /* 0x0000005d34347220 */ /* 0x080fe40000410000 */
[----:B------:R-:W-:-:S02]  /*5940*/  FMUL.FTZ R53, R53, R93 ;  /* 0x0000005d35357220 */ /* 0x000fc40000410000 */
[-C--:B------:R-:W-:Y:S01]  /*5950*/  FMUL.FTZ R54, R54, R86.reuse ;  /* 0x0000005636367220 */ /* 0x080fe20000410000 */
[----:B------:R-:W4:Y:S01]  /*5960*/  MUFU.EX2 R2, R2 ;  /* 0x0000000200027308 */ /* 0x000f220000000800 */
[----:B--2---:R-:W-:Y:S01]  /*5970*/  F2FP.PACK_AB R82, R90, R87 ;  /* 0x000000575a52723e */ /* 0x004fe200000000ff */
[-C--:B------:R-:W-:Y:S02]  /*5980*/  FMUL.FTZ R55, R55, R86.reuse ;  /* 0x0000005637377220 */ /* 0x080fe40000410000 */
[-C--:B------:R-:W-:Y:S02]  /*5990*/  FMUL.FTZ R20, R64, R93.reuse ;  /* 0x0000005d40147220 */ /* 0x080fe40000410000 */
[----:B------:R-:W-:Y:S02]  /*59a0*/  FMUL.FTZ R21, R65, R93 ;  /* 0x0000005d41157220 */ /* 0x000fe40000410000 */
[----:B------:R-:W-:Y:S01]  /*59b0*/  MUFU.EX2 R91, R91 ;  /* 0x0000005b005b7308 */ /* 0x000fe20000000800 */
[----:B------:R-:W-:-:S02]  /*59c0*/  FMUL.FTZ R22, R66, R86 ;  /* 0x0000005642167220 */ /* 0x000fc40000410000 */
[-C--:B------:R-:W-:Y:S02]  /*59d0*/  FMUL.FTZ R23, R67, R86.reuse ;  /* 0x0000005643177220 */ /* 0x080fe40000410000 */
[-C--:B------:R-:W-:Y:S02]  /*59e0*/  FMUL.FTZ R60, R60, R93.reuse ;  /* 0x0000005d3c3c7220 */ /* 0x080fe40000410000 */
[----:B------:R-:W-:Y:S01]  /*59f0*/  FMUL.FTZ R61, R61, R93 ;  /* 0x0000005d3d3d7220 */ /* 0x000fe20000410000 */
[----:B------:R-:W2:Y:S01]  /*5a00*/  MUFU.EX2 R0, R0 ;  /* 0x0000000000007308 */ /* 0x000ea20000000800 */
[----:B----4-:R-:W-:Y:S01]  /*5a10*/  F2FP.PACK_AB R81, R2, R85 ;  /* 0x000000550251723e */ /* 0x010fe200000000ff */
[-C--:B------:R-:W-:Y:S02]  /*5a20*/  FMUL.FTZ R62, R62, R86.reuse ;  /* 0x000000563e3e7220 */ /* 0x080fe40000410000 */
[----:B------:R-:W-:Y:S02]  /*5a30*/  FMUL.FTZ R63, R63, R86 ;  /* 0x000000563f3f7220 */ /* 0x000fe40000410000 */
[----:B------:R-:W-:-:S02]  /*5a40*/  FMUL.FTZ R36, R36, R93 ;  /* 0x0000005d24247220 */ /* 0x000fc40000410000 */
[-C--:B------:R-:W-:Y:S01]  /*5a50*/  FMUL.FTZ R37, R37, R93.reuse ;  /* 0x0000005d25257220 */ /* 0x080fe20000410000 */
[----:B------:R-:W-:Y:S01]  /*5a60*/  MUFU.EX2 R112, R112 ;  /* 0x0000007000707308 */ /* 0x000fe20000000800 */
[-C--:B------:R-:W-:Y:S02]  /*5a70*/  FMUL.FTZ R38, R38, R86.reuse ;  /* 0x0000005626267220 */ /* 0x080fe40000410000 */
[-C--:B------:R-:W-:Y:S02]  /*5a80*/  FMUL.FTZ R39, R39, R86.reuse ;  /* 0x0000005627277220 */ /* 0x080fe40000410000 */
[----:B------:R-:W-:Y:S01]  /*5a90*/  FMUL.FTZ R40, R40, R93 ;  /* 0x0000005d28287220 */ /* 0x000fe20000410000 */
[----:B--2---:R-:W-:Y:S01]  /*5aa0*/  F2FP.PACK_AB R83, R0, R91 ;  /* 0x0000005b0053723e */ /* 0x004fe200000000ff */
[----:B------:R-:W-:Y:S01]  /*5ab0*/  FMUL.FTZ R41, R41, R93 ;  /* 0x0000005d29297220 */ /* 0x000fe20000410000 */
[----:B------:R-:W2:Y:S01]  /*5ac0*/  MUFU.EX2 R111, R111 ;  /* 0x0000006f006f7308 */ /* 0x000ea20000000800 */
[----:B------:R-:W-:-:S02]  /*5ad0*/  FMUL.FTZ R42, R42, R86 ;  /* 0x000000562a2a7220 */ /* 0x000fc40000410000 */
[-C--:B------:R-:W-:Y:S02]  /*5ae0*/  FMUL.FTZ R43, R43, R86.reuse ;  /* 0x000000562b2b7220 */ /* 0x080fe40000410000 */
[C---:B-1----:R-:W-:Y:S01]  /*5af0*/  HMMA.16816.F32 R28, R80.reuse, R32, R28 ;  /* 0x00000020501c723c */ /* 0x042fe2000000181c */
[-C--:B------:R-:W-:Y:S02]  /*5b00*/  FMUL.FTZ R76, R76, R93.reuse ;  /* 0x0000005d4c4c7220 */ /* 0x080fe40000410000 */
[----:B------:R-:W-:Y:S01]  /*5b10*/  FMUL.FTZ R77, R77, R93 ;  /* 0x0000005d4d4d7220 */ /* 0x000fe20000410000 */
[----:B------:R-:W-:Y:S01]  /*5b20*/  MUFU.EX2 R102, R102 ;  /* 0x0000006600667308 */ /* 0x000fe20000000800 */
[-C--:B------:R-:W-:Y:S02]  /*5b30*/  FMUL.FTZ R78, R78, R86.reuse ;  /* 0x000000564e4e7220 */ /* 0x080fe40000410000 */
[----:B------:R-:W-:Y:S01]  /*5b40*/  FMUL.FTZ R79, R79, R86 ;  /* 0x000000564f4f7220 */ /* 0x000fe20000410000 */
[----:B------:R-:W-:Y:S01]  /*5b50*/  HMMA.16816.F32 R32, R80, R34, R52 ;  /* 0x000000225020723c */ /* 0x000fe20000001834 */
[----:B------:R-:W1:Y:S01]  /*5b60*/  LDSM.16.MT88.4 R52, [R116+0x8000] ;  /* 0x008000007434783b */ /* 0x000e620000004200 */
[----:B------:R-:W-:-:S02]  /*5b70*/  FFMA.FTZ R94, R94, c[0x0][0x23c], -R139 ;  /* 0x00008f005e5e7a23 */ /* 0x000fc4000001088b */
[-C--:B------:R-:W-:Y:S01]  /*5b80*/  FMUL.FTZ R12, R72, R93.reuse ;  /* 0x0000005d480c7220 */ /* 0x080fe20000410000 */
[----:B------:R-:W-:Y:S01]  /*5b90*/  MUFU.EX2 R97, R97 ;  /* 0x0000006100617308 */ /* 0x000fe20000000800 */
[-C--:B------:R-:W-:Y:S02]  /*5ba0*/  FMUL.FTZ R13, R73, R93.reuse ;  /* 0x0000005d490d7220 */ /* 0x080fe40000410000 */
[C---:B------:R-:W-:Y:S01]  /*5bb0*/  HMMA.16816.F32 R20, R80.reuse, R24, R20 ;  /* 0x000000185014723c */ /* 0x040fe20000001814 */
[-C--:B------:R-:W-:Y:S02]  /*5bc0*/  FMUL.FTZ R14, R74, R86.reuse ;  /* 0x000000564a0e7220 */ /* 0x080fe40000410000 */
[-C--:B------:R-:W-:Y:S02]  /*5bd0*/  FMUL.FTZ R15, R75, R86.reuse ;  /* 0x000000564b0f7220 */ /* 0x080fe40000410000 */
[-C--:B------:R-:W-:Y:S01]  /*5be0*/  FMUL.FTZ R68, R68, R93.reuse ;  /* 0x0000005d44447220 */ /* 0x080fe20000410000 */
[----:B------:R-:W-:Y:S01]  /*5bf0*/  MUFU.EX2 R110, R110 ;  /* 0x0000006e006e7308 */ /* 0x000fe20000000800 */
[----:B------:R-:W-:Y:S01]  /*5c00*/  FMUL.FTZ R69, R69, R93 ;  /* 0x0000005d45457220 */ /* 0x000fe20000410000 */
[----:B------:R-:W-:Y:S01]  /*5c10*/  HMMA.16816.F32 R24, R80, R26, R60 ;  /* 0x0000001a5018723c */ /* 0x000fe2000000183c */
[----:B------:R-:W4:Y:S01]  /*5c20*/  LDSM.16.MT88.4 R60, [R118+0x6400] ;  /* 0x00640000763c783b */ /* 0x000f220000004200 */
[----:B------:R-:W-:-:S02]  /*5c30*/  FMUL.FTZ R70, R70, R86 ;  /* 0x0000005646467220 */ /* 0x000fc40000410000 */
[-C--:B------:R-:W-:Y:S02]  /*5c40*/  FMUL.FTZ R71, R71, R86.reuse ;  /* 0x0000005647477220 */ /* 0x080fe40000410000 */
[----:B------:R-:W5:Y:S01]  /*5c50*/  MUFU.EX2 R109, R109 ;  /* 0x0000006d006d7308 */ /* 0x000f620000000800 */
[-C--:B------:R-:W-:Y:S01]  /*5c60*/  FMUL.FTZ R44, R44, R93.reuse ;  /* 0x0000005d2c2c7220 */ /* 0x080fe20000410000 */
[C---:B---3--:R-:W-:Y:S01]  /*5c70*/  HMMA.16816.F32 R36, R80.reuse, R56, R36 ;  /* 0x000000385024723c */ /* 0x048fe20000001824 */
[-C--:B------:R-:W-:Y:S02]  /*5c80*/  FMUL.FTZ R45, R45, R93.reuse ;  /* 0x0000005d2d2d7220 */ /* 0x080fe40000410000 */
[-C--:B------:R-:W-:Y:S02]  /*5c90*/  FMUL.FTZ R46, R46, R86.reuse ;  /* 0x000000562e2e7220 */ /* 0x080fe40000410000 */
[----:B------:R-:W-:Y:S01]  /*5ca0*/  FMUL.FTZ R47, R47, R86 ;  /* 0x000000562f2f7220 */ /* 0x000fe20000410000 */
[----:B------:R-:W-:Y:S01]  /*5cb0*/  MUFU.EX2 R95, R95 ;  /* 0x0000005f005f7308 */ /* 0x000fe20000000800 */
[-C--:B------:R-:W-:Y:S01]  /*5cc0*/  FMUL.FTZ R48, R48, R93.reuse ;  /* 0x0000005d30307220 */ /* 0x080fe20000410000 */
[----:B------:R-:W-:Y:S01]  /*5cd0*/  HMMA.16816.F32 R40, R80, R58, R40 ;  /* 0x0000003a5028723c */ /* 0x000fe20000001828 */
[----:B------:R-:W3:Y:S01]  /*5ce0*/  LDSM.16.MT88.4 R56, [R116+0x6400] ;  /* 0x006400007438783b */ /* 0x000ee20000004200 */
[----:B------:R-:W-:-:S02]  /*5cf0*/  FMUL.FTZ R49, R49, R93 ;  /* 0x0000005d31317220 */ /* 0x000fc40000410000 */
[-C--:B------:R-:W-:Y:S02]  /*5d00*/  FMUL.FTZ R50, R50, R86.reuse ;  /* 0x0000005632327220 */ /* 0x080fe40000410000 */
[----:B------:R-:W1:Y:S01]  /*5d10*/  MUFU.EX2 R94, R94 ;  /* 0x0000005e005e7308 */ /* 0x000e620000000800 */
[----:B------:R-:W-:Y:S01]  /*5d20*/  FMUL.FTZ R51, R51, R86 ;  /* 0x0000005633337220 */ /* 0x000fe20000410000 */
[C---:B------:R-:W-:Y:S01]  /*5d30*/  HMMA.16816.F32 R4, R80.reuse, R8, R4 ;  /* 0x000000085004723c */ /* 0x040fe20000001804 */
[--C-:B------:R-:W-:Y:S02]  /*5d40*/  FFMA.FTZ R148, R141, c[0x0][0x23c], -R136.reuse ;  /* 0x00008f008d947a23 */ /* 0x100fe40000010888 */
[--C-:B------:R-:W-:Y:S02]  /*5d50*/  FFMA.FTZ R146, R147, c[0x0][0x23c], -R136.reuse ;  /* 0x00008f0093927a23 */ /* 0x100fe40000010888 */
[--C-:B------:R-:W-:Y:S02]  /*5d60*/  FFMA.FTZ R141, R145, c[0x0][0x23c], -R136.reuse ;  /* 0x00008f00918d7a23 */ /* 0x100fe40000010888 */
[--C-:B------:R-:W-:Y:S01]  /*5d70*/  FFMA.FTZ R147, R138, c[0x0][0x23c], -R139.reuse ;  /* 0x00008f008a937a23 */ /* 0x100fe2000001088b */
[----:B------:R-:W-:Y:S01]  /*5d80*/  HMMA.16816.F32 R8, R80, R10, R76 ;  /* 0x0000000a5008723c */ /* 0x000fe2000000184c */
[----:B------:R-:W-:Y:S01]  /*5d90*/  FFMA.FTZ R143, R143, c[0x0][0x23c], -R136 ;  /* 0x00008f008f8f7a23 */ /* 0x000fe20000010888 */
[----:B------:R-:W-:Y:S01]  /*5da0*/  MUFU.EX2 R148, R148 ;  /* 0x0000009400947308 */ /* 0x000fe20000000800 */
[--C-:B------:R-:W-:Y:S01]  /*5db0*/  FFMA.FTZ R142, R142, c[0x0][0x23c], -R139.reuse ;  /* 0x00008f008e8e7a23 */ /* 0x100fe2000001088b */
[----:B------:R-:W-:Y:S01]  /*5dc0*/  LDSM.16.MT88.4 R76, [R118+0x6c00] ;  /* 0x006c0000764c783b */ /* 0x000fe20000004200 */
[----:B------:R-:W-:-:S02]  /*5dd0*/  FFMA.FTZ R138, R144, c[0x0][0x23c], -R139 ;  /* 0x00008f00908a7a23 */ /* 0x000fc4000001088b */
[--C-:B------:R-:W-:Y:S01]  /*5de0*/  FFMA.FTZ R145, R104, c[0x0][0x23c], -R139.reuse ;  /* 0x00008f0068917a23 */ /* 0x100fe2000001088b */
[C---:B------:R-:W-:Y:S01]  /*5df0*/  HMMA.16816.F32 R12, R80.reuse, R16, R12 ;  /* 0x00000010500c723c */ /* 0x040fe2000000180c */
[--C-:B------:R-:W-:Y:S01]  /*5e00*/  FFMA.FTZ R105, R105, c[0x0][0x23c], -R136.reuse ;  /* 0x00008f0069697a23 */ /* 0x100fe20000010888 */
[----:B------:R-:W-:Y:S01]  /*5e10*/  MUFU.EX2 R143, R143 ;  /* 0x0000008f008f7308 */ /* 0x000fe20000000800 */
[--C-:B------:R-:W-:Y:S02]  /*5e20*/  FFMA.FTZ R108, R108, c[0x0][0x23c], -R136.reuse ;  /* 0x00008f006c6c7a23 */ /* 0x100fe40000010888 */
[----:B------:R-:W-:Y:S02]  /*5e30*/  FFMA.FTZ R107, R107, c[0x0][0x23c], -R136 ;  /* 0x00008f006b6b7a23 */ /* 0x000fe40000010888 */
[--C-:B------:R-:W-:Y:S01]  /*5e40*/  FFMA.FTZ R103, R103, c[0x0][0x23c], -R139.reuse ;  /* 0x00008f0067677a23 */ /* 0x100fe2000001088b */
[----:B------:R-:W-:Y:S01]  /*5e50*/  HMMA.16816.F32 R16, R80, R18, R68 ;  /* 0x000000125010723c */ /* 0x000fe20000001844 */
[--C-:B------:R-:W-:Y:S01]  /*5e60*/  FFMA.FTZ R106, R106, c[0x0][0x23c], -R139.reuse ;  /* 0x00008f006a6a7a23 */ /* 0x100fe2000001088b */
[----:B------:R-:W-:Y:S01]  /*5e70*/  MUFU.EX2 R141, R141 ;  /* 0x0000008d008d7308 */ /* 0x000fe20000000800 */
[--C-:B------:R-:W-:Y:S01]  /*5e80*/  FFMA.FTZ R113, R113, c[0x0][0x23c], -R139.reuse ;  /* 0x00008f0071717a23 */ /* 0x100fe2000001088b */
[----:B------:R-:W-:Y:S01]  /*5e90*/  LDSM.16.MT88.4 R68, [R116+0x6c00] ;  /* 0x006c00007444783b */ /* 0x000fe20000004200 */
[----:B------:R-:W-:-:S02]  /*5ea0*/  FFMA.FTZ R114, R114, c[0x0][0x23c], -R139 ;  /* 0x00008f0072727a23 */ /* 0x000fc4000001088b */
[----:B------:R-:W-:Y:S01]  /*5eb0*/  FFMA.FTZ R115, R115, c[0x0][0x23c], -R136 ;  /* 0x00008f0073737a23 */ /* 0x000fe20000010888 */
[C---:B-1----:R-:W-:Y:S01]  /*5ec0*/  HMMA.16816.F32 R44, R80.reuse, R52, R44 ;  /* 0x00000034502c723c */ /* 0x042fe2000000182c */
[----:B------:R-:W-:Y:S01]  /*5ed0*/  FFMA.FTZ R93, R137, R93, R92 ;  /* 0x0000005d895d7223 */ /* 0x000fe2000001005c */
[----:B------:R-:W-:Y:S01]  /*5ee0*/  MUFU.EX2 R146, R146 ;  /* 0x0000009200927308 */ /* 0x000fe20000000800 */
[----:B------:R-:W-:Y:S01]  /*5ef0*/  FFMA.FTZ R85, R140, R86, R85 ;  /* 0x000000568c557223 */ /* 0x000fe20000010055 */
[----:B------:R-:W-:Y:S01]  /*5f00*/  @P4 IADD3 R136, R96, -0x3, RZ ;  /* 0xfffffffd60884810 */ /* 0x000fe20007ffe0ff */
[----:B------:R-:W-:Y:S02]  /*5f10*/  FADD.FTZ R84, R84, R93 ;  /* 0x0000005d54547221 */ /* 0x000fe40000010000 */
[----:B--2---:R-:W-:Y:S01]  /*5f20*/  F2FP.PACK_AB R52, R111, R112 ;  /* 0x000000706f34723e */ /* 0x004fe200000000ff */
[----:B------:R-:W-:Y:S01]  /*5f30*/  HMMA.16816.F32 R48, R80, R54, R48 ;  /* 0x000000365030723c */ /* 0x000fe20000001830 */
[----:B-----5:R-:W-:Y:S01]  /*5f40*/  F2FP.PACK_AB R53, R109, R110 ;  /* 0x0000006e6d35723e */ /* 0x020fe200000000ff */
[----:B------:R-:W-:Y:S01]  /*5f50*/  MUFU.EX2 R147, R147 ;  /* 0x0000009300937308 */ /* 0x000fe20000000800 */
[----:B------:R-:W-:-:S02]  /*5f60*/  FADD.FTZ R2, R2, R85 ;  /* 0x0000005502027221 */ /* 0x000fc40000010000 */
[----:B------:R-:W-:Y:S02]  /*5f70*/  FADD.FTZ R93, R87, R84 ;  /* 0x00000054575d7221 */ /* 0x000fe40000010000 */
[----:B------:R-:W-:Y:S01]  /*5f80*/  F2FP.PACK_AB R54, R97, R102 ;  /* 0x000000666136723e */ /* 0x000fe200000000ff */
[----:B------:R-:W-:Y:S01]  /*5f90*/  FADD.FTZ R91, R91, R2 ;  /* 0x000000025b5b7221 */ /* 0x000fe20000010000 */
[----:B------:R-:W-:Y:S01]  /*5fa0*/  F2FP.PACK_AB R55, R94, R95 ;  /* 0x0000005f5e37723e */ /* 0x000fe200000000ff */
[----:B------:R-:W-:Y:S01]  /*5fb0*/  MUFU.EX2 R142, R142 ;  /* 0x0000008e008e7308 */ /* 0x000fe20000000800 */
[----:B------:R-:W-:Y:S01]  /*5fc0*/  FADD.FTZ R93, R90, R93 ;  /* 0x0000005d5a5d7221 */ /* 0x000fe20000010000 */
[-C--:B------:R-:W-:Y:S01]  /*5fd0*/  MOV R2, R89.reuse ;  /* 0x0000005900027202 */ /* 0x080fe20000000f00 */
[----:B------:R-:W-:Y:S01]  /*5fe0*/  FADD.FTZ R91, R0, R91 ;  /* 0x0000005b005b7221 */ /* 0x000fe20000010000 */
[----:B------:R-:W-:Y:S01]  /*5ff0*/  @P4 MOV R2, R89 ;  /* 0x0000005900024202 */ /* 0x000fe20000000f00 */
[----:B------:R-:W-:Y:S01]  /*6000*/  FADD.FTZ R112, R112, R93 ;  /* 0x0000005d70707221 */ /* 0x000fe20000010000 */
[----:B----4-:R-:W-:Y:S01]  /*6010*/  HMMA.16816.F32 R4, R52, R60, R4 ;  /* 0x0000003c3404723c */ /* 0x010fe20000001804 */
[----:B------:R-:W-:Y:S01]  /*6020*/  FADD.FTZ R0, R110, R91 ;  /* 0x0000005b6e007221 */ /* 0x000fe20000010000 */
[----:B------:R-:W-:Y:S01]  /*6030*/  MUFU.EX2 R138, R138 ;  /* 0x0000008a008a7308 */ /* 0x000fe20000000800 */
[----:B------:R-:W-:-:S02]  /*6040*/  FADD.FTZ R111, R111, R112 ;  /* 0x000000706f6f7221 */ /* 0x000fc40000010000 */
[----:B------:R-:W-:Y:S02]  /*6050*/  FADD.FTZ R0, R109, R0 ;  /* 0x000000006d007221 */ /* 0x000fe40000010000 */
[----:B------:R-:W-:Y:S01]  /*6060*/  FADD.FTZ R102, R102, R111 ;  /* 0x0000006f66667221 */ /* 0x000fe20000010000 */
[C---:B------:R-:W-:Y:S01]  /*6070*/  HMMA.16816.F32 R8, R52.reuse, R62, R8 ;  /* 0x0000003e3408723c */ /* 0x040fe20000001808 */
[----:B------:R-:W1:Y:S01]  /*6080*/  LDSM.16.MT88.4 R60, [R118+0x7400] ;  /* 0x00740000763c783b */ /* 0x000e620000004200 */
[----:B------:R-:W-:Y:S01]  /*6090*/  MUFU.EX2 R145, R145 ;  /* 0x0000009100917308 */ /* 0x000fe20000000800 */
[----:B------:R-:W-:Y:S02]  /*60a0*/  FADD.FTZ R95, R95, R0 ;  /* 0x000000005f5f7221 */ /* 0x000fe40000010000 */
[----:B------:R-:W-:Y:S02]  /*60b0*/  FADD.FTZ R0, R97, R102 ;  /* 0x0000006661007221 */ /* 0x000fe40000010000 */
[----:B------:R-:W-:Y:S01]  /*60c0*/  FADD.FTZ R94, R94, R95 ;  /* 0x0000005f5e5e7221 */ /* 0x000fe20000010000 */
[C---:B---3--:R-:W-:Y:S02]  /*60d0*/  HMMA.16816.F32 R12, R52.reuse, R56, R12 ;  /* 0x00000038340c723c */ /* 0x048fe4000000180c */
[----:B------:R-:W-:Y:S06]  /*60e0*/  MUFU.EX2 R105, R105 ;  /* 0x0000006900697308 */ /* 0x000fec0000000800 */
[C---:B------:R-:W-:Y:S01]  /*60f0*/  HMMA.16816.F32 R16, R52.reuse, R58, R16 ;  /* 0x0000003a3410723c */ /* 0x040fe20000001810 */
[----:B------:R-:W2:Y:S01]  /*6100*/  LDSM.16.MT88.4 R56, [R116+0x7400] ;  /* 0x007400007438783b */ /* 0x000ea20000004200 */
[----:B------:R-:W3:Y:S08]  /*6110*/  MUFU.EX2 R108, R108 ;  /* 0x0000006c006c7308 */ /* 0x000ef00000000800 */
[----:B------:R-:W-:Y:S08]  /*6120*/  MUFU.EX2 R107, R107 ;  /* 0x0000006b006b7308 */ /* 0x000ff00000000800 */
[----:B------:R-:W4:Y:S01]  /*6130*/  MUFU.EX2 R104, R115 ;  /* 0x0000007300687308 */ /* 0x000f220000000800 */
[----:B---3--:R-:W-:Y:S01]  /*6140*/  F2FP.PACK_AB R84, R108, R105 ;  /* 0x000000696c54723e */ /* 0x008fe200000000ff */
[C---:B-1----:R-:W-:Y:S06]  /*6150*/  HMMA.16816.F32 R20, R52.reuse, R60, R20 ;  /* 0x0000003c3414723c */ /* 0x042fec0000001814 */
[----:B------:R-:W-:Y:S02]  /*6160*/  MUFU.EX2 R103, R103 ;  /* 0x0000006700677308 */ /* 0x000fe40000000800 */
[C---:B------:R-:W-:Y:S01]  /*6170*/  HMMA.16816.F32 R24, R52.reuse, R62, R24 ;  /* 0x0000003e3418723c */ /* 0x040fe20000001818 */
[----:B------:R-:W1:Y:S05]  /*6180*/  LDSM.16.MT88.4 R60, [R118+0x8400] ;  /* 0x00840000763c783b */ /* 0x000e6a0000004200 */
[----:B------:R-:W3:Y:S01]  /*6190*/  MUFU.EX2 R106, R106 ;  /* 0x0000006a006a7308 */ /* 0x000ee20000000800 */
[----:B----4-:R-:W-:Y:S01]  /*61a0*/  F2FP.PACK_AB R86, R104, R107 ;  /* 0x0000006b6856723e */ /* 0x010fe200000000ff */
[C---:B--2---:R-:W-:Y:S06]  /*61b0*/  HMMA.16816.F32 R28, R52.reuse, R56, R28 ;  /* 0x00000038341c723c */ /* 0x044fec000000181c */
[----:B------:R-:W-:Y:S02]  /*61c0*/  MUFU.EX2 R113, R113 ;  /* 0x0000007100717308 */ /* 0x000fe40000000800 */
[----:B------:R-:W-:Y:S01]  /*61d0*/  HMMA.16816.F32 R32, R52, R58, R32 ;  /* 0x0000003a3420723c */ /* 0x000fe20000001820 */
[----:B------:R-:W2:Y:S05]  /*61e0*/  LDSM.16.MT88.4 R56, [R116+0x8400] ;  /* 0x008400007438783b */ /* 0x000eaa0000004200 */
[----:B------:R-:W4:Y:S01]  /*61f0*/  MUFU.EX2 R114, R114 ;  /* 0x0000007200727308 */ /* 0x000f220000000800 */
[----:B---3--:R-:W-:-:S02]  /*6200*/  F2FP.PACK_AB R85, R106, R103 ;  /* 0x000000676a55723e */ /* 0x008fc400000000ff */
[----:B----4-:R-:W-:Y:S01]  /*6210*/  F2FP.PACK_AB R87, R114, R113 ;  /* 0x000000717257723e */ /* 0x010fe200000000ff */
        /* <DEDUP_REMOVED lines=11> */
[----:B------:R-:W-:-:S03]  /*62d0*/  F2FP.PACK_AB R55, R145, R138 ;  /* 0x0000008a9137723e */ /* 0x000fc600000000ff */
[----:B------:R-:W-:-:S04]  /*62e0*/  FADD.FTZ R141, R141, R148 ;  /* 0x000000948d8d7221 */ /* 0x000fc80000010000 */
[----:B------:R-:W-:-:S04]  /*62f0*/  FADD.FTZ R146, R146, R141 ;  /* 0x0000008d92927221 */ /* 0x000fc80000010000 */
[----:B------:R-:W-:Y:S01]  /*6300*/  FADD.FTZ R105, R105, R146 ;  /* 0x0000009269697221 */ /* 0x000fe20000010000 */
[----:B-1----:R-:W-:Y:S03]  /*6310*/  HMMA.16816.F32 R4, R52, R60, R4 ;  /* 0x0000003c3404723c */ /* 0x002fe60000001804 */
[----:B------:R-:W-:-:S04]  /*6320*/  FADD.FTZ R108, R108, R105 ;  /* 0x000000696c6c7221 */ /* 0x000fc80000010000 */
[----:B------:R-:W-:Y:S01]  /*6330*/  FADD.FTZ R107, R107, R108 ;  /* 0x0000006c6b6b7221 */ /* 0x000fe20000010000 */
[----:B------:R-:W-:Y:S01]  /*6340*/  HMMA.16816.F32 R8, R52, R62, R8 ;  /* 0x0000003e3408723c */ /* 0x000fe20000001808 */
[----:B------:R-:W1:Y:S02]  /*6350*/  LDSM.16.MT88.4 R60, [R118+0x7800] ;  /* 0x00780000763c783b */ /* 0x000e640000004200 */
[----:B------:R-:W-:-:S05]  /*6360*/  FADD.FTZ R137, R104, R107 ;  /* 0x0000006b68897221 */ /* 0x000fca0000010000 */
[C---:B--2---:R-:W-:Y:S08]  /*6370*/  HMMA.16816.F32 R12, R52.reuse, R56, R12 ;  /* 0x00000038340c723c */ /* 0x044ff0000000180c */
[----:B------:R-:W-:Y:S01]  /*6380*/  HMMA.16816.F32 R16, R52, R58, R16 ;  /* 0x0000003a3410723c */ /* 0x000fe20000001810 */
[----:B------:R-:W2:Y:S07]  /*6390*/  LDSM.16.MT88.4 R56, [R116+0x7800] ;  /* 0x007800007438783b */ /* 0x000eae0000004200 */
[C---:B------:R-:W-:Y:S01]  /*63a0*/  HMMA.16816.F32 R80, R84.reuse, R76, R4 ;  /* 0x0000004c5450723c */ /* 0x040fe20000001804 */
[----:B------:R-:W-:Y:S07]  /*63b0*/  LDSM.16.MT88.4 R4, [R116+0x8c00] ;  /* 0x008c00007404783b */ /* 0x000fee0000004200 */
[C---:B------:R-:W-:Y:S01]  /*63c0*/  HMMA.16816.F32 R76, R84.reuse, R78, R8 ;  /* 0x0000004e544c723c */ /* 0x040fe20000001808 */
[----:B------:R-:W-:Y:S07]  /*63d0*/  LDSM.16.MT88.4 R8, [R118+0x8c00] ;  /* 0x008c00007608783b */ /* 0x000fee0000004200 */
[----:B------:R-:W-:Y:S08]  /*63e0*/  HMMA.16816.F32 R72, R84, R68, R12 ;  /* 0x000000445448723c */ /* 0x000ff0000000180c */
[C---:B-1----:R-:W-:Y:S08]  /*63f0*/  HMMA.16816.F32 R20, R52.reuse, R60, R20 ;  /* 0x0000003c3414723c */ /* 0x042ff00000001814 */
[C---:B------:R-:W-:Y:S01]  /*6400*/  HMMA.16816.F32 R24, R52.reuse, R62, R24 ;  /* 0x0000003e3418723c */ /* 0x040fe20000001818 */
[----:B------:R-:W1:Y:S07]  /*6410*/  LDSM.16.MT88.4 R60, [R118+0x8800] ;  /* 0x00880000763c783b */ /* 0x000e6e0000004200 */
[C---:B--2---:R-:W-:Y:S08]  /*6420*/  HMMA.16816.F32 R28, R52.reuse, R56, R28 ;  /* 0x00000038341c723c */ /* 0x044ff0000000181c */
[----:B------:R-:W-:Y:S01]  /*6430*/  HMMA.16816.F32 R32, R52, R58, R32 ;  /* 0x0000003a3420723c */ /* 0x000fe20000001820 */
[----:B------:R-:W2:Y:S07]  /*6440*/  LDSM.16.MT88.4 R56, [R116+0x8800] ;  /* 0x008800007438783b */ /* 0x000eae0000004200 */
[----:B------:R-:W-:Y:S08]  /*6450*/  HMMA.16816.F32 R68, R84, R70, R16 ;  /* 0x000000465444723c */ /* 0x000ff00000001810 */
[C---:B-1----:R-:W-:Y:S08]  /*6460*/  HMMA.16816.F32 R36, R52.reuse, R60, R36 ;  /* 0x0000003c3424723c */ /* 0x042ff00000001824 */
[C---:B------:R-:W-:Y:S01]  /*6470*/  HMMA.16816.F32 R40, R52.reuse, R62, R40 ;  /* 0x0000003e3428723c */ /* 0x040fe20000001828 */
[----:B------:R-:W1:Y:S07]  /*6480*/  LDSM.16.MT88.4 R60, [R118+0x7c00] ;  /* 0x007c0000763c783b */ /* 0x000e6e0000004200 */
[C---:B--2---:R-:W-:Y:S08]  /*6490*/  HMMA.16816.F32 R44, R52.reuse, R56, R44 ;  /* 0x00000038342c723c */ /* 0x044ff0000000182c */
[----:B------:R-:W-:Y:S01]  /*64a0*/  HMMA.16816.F32 R48, R52, R58, R48 ;  /* 0x0000003a3430723c */ /* 0x000fe20000001830 */
[----:B------:R-:W2:Y:S07]  /*64b0*/  LDSM.16.MT88.4 R52, [R116+0x7c00] ;  /* 0x007c00007434783b */ /* 0x000eae0000004200 */
[C---:B------:R-:W-:Y:S07]  /*64c0*/  HMMA.16816.F32 R36, R84.reuse, R8, R36 ;  /* 0x000000085424723c */ /* 0x040fee0000001824 */
[----:B------:R-:W-:Y:S01]  /*64d0*/  FADD.FTZ R9, R147, R94 ;  /* 0x0000005e93097221 */ /* 0x000fe20000010000 */
[----:B------:R-:W-:Y:S03]  /*64e0*/  HMMA.16816.F32 R40, R84, R10, R40 ;  /* 0x0000000a5428723c */ /* 0x000fe60000001828 */
[----:B------:R-:W-:-:S04]  /*64f0*/  FADD.FTZ R9, R142, R9 ;  /* 0x000000098e097221 */ /* 0x000fc80000010000 */
[----:B------:R-:W-:Y:S01]  /*6500*/  FADD.FTZ R0, R138, R9 ;  /* 0x000000098a007221 */ /* 0x000fe20000010000 */
[----:B------:R-:W-:Y:S03]  /*6510*/  HMMA.16816.F32 R44, R84, R4, R44 ;  /* 0x00000004542c723c */ /* 0x000fe6000000182c */
[----:B------:R-:W-:-:S04]  /*6520*/  FADD.FTZ R0, R145, R0 ;  /* 0x0000000091007221 */ /* 0x000fc80000010000 */
[----:B------:R-:W-:Y:S01]  /*6530*/  FADD.FTZ R103, R103, R0 ;  /* 0x0000000067677221 */ /* 0x000fe20000010000 */
[C---:B-1----:R-:W-:Y:S01]  /*6540*/  HMMA.16816.F32 R64, R84.reuse, R60, R20 ;  /* 0x0000003c5440723c */ /* 0x042fe20000001814 */
[-C--:B------:R-:W-:Y:S02]  /*6550*/  MOV R0, R88.reuse ;  /* 0x0000005800007202 */ /* 0x080fe40000000f00 */
[----:B------:R-:W-:Y:S01]  /*6560*/  FADD.FTZ R106, R106, R103 ;  /* 0x000000676a6a7221 */ /* 0x000fe20000010000 */
[----:B------:R-:W-:Y:S02]  /*6570*/  @P4 MOV R0, R88 ;  /* 0x0000005800004202 */ /* 0x000fe40000000f00 */
[----:B------:R-:W-:Y:S01]  /*6580*/  MOV R88, R3 ;  /* 0x0000000300587202 */ /* 0x000fe20000000f00 */
[----:B------:R-:W-:Y:S01]  /*6590*/  FADD.FTZ R113, R113, R106 ;  /* 0x0000006a71717221 */ /* 0x000fe20000010000 */
[----:B------:R-:W-:Y:S03]  /*65a0*/  HMMA.16816.F32 R60, R84, R62, R24 ;  /* 0x0000003e543c723c */ /* 0x000fe60000001818 */
[----:B------:R-:W-:-:S05]  /*65b0*/  FADD.FTZ R140, R114, R113 ;  /* 0x00000071728c7221 */ /* 0x000fca0000010000 */
[C---:B--2---:R-:W-:Y:S08]  /*65c0*/  HMMA.16816.F32 R56, R84.reuse, R52, R28 ;  /* 0x000000345438723c */ /* 0x044ff0000000181c */
[C---:B------:R-:W-:Y:S08]  /*65d0*/  HMMA.16816.F32 R52, R84.reuse, R54, R32 ;  /* 0x000000365434723c */ /* 0x040ff00000001820 */
[----:B------:R-:W-:Y:S01]  /*65e0*/  HMMA.16816.F32 R48, R84, R6, R48 ;  /* 0x000000065430723c */ /* 0x000fe20000001830 */
[----:B------:R-:W-:Y:S05]  /*65f0*/  @!UPT UIADD3 URZ, URZ, URZ, URZ ;  /* 0x0000003f3f3ff290 */ /* 0x000fea000fffe03f */
[----:B------:R-:W-:Y:S11]  /*6600*/  @P4 BRA `(.L_x_886) ;  /* 0x0000001000004947 */ /* 0x000ff60003800000 */
.L_x_882:
[----:B------:R-:W-:-:S07]  /*6610*/  IADD3 R136, R88, -0x1, RZ ;  /* 0xffffffff58887810 */ /* 0x000fce0007ffe0ff */
.L_x_886:
        /* <DEDUP_REMOVED lines=10> */
.L_x_890:
        /* <DEDUP_REMOVED lines=56> */
.L_x_888:
[----:B------:R-:W-:Y:S04]  /*6a40*/  DEPBAR.LE SB0, 0x0 ;  /* 0x000080000000791a */ /* 0x000fe80000000000 */
[----:B------:R-:W-:Y:S01]  /*6a50*/  BAR.SYNC.DEFER_BLOCKING 0x0 ;  /* 0x0000000000007b1d */ /* 0x000fe20000010000 */
[----:B------:R-:W-:Y:S01]  /*6a60*/  SHF.R.S32.HI R0, RZ, 0x1f, R136 ;  /* 0x0000001fff007819 */ /* 0x000fe20000011488 */
[C---:B------:R-:W-:Y:S02]  /*6a70*/  IMAD R141, R136.reuse, UR8, RZ ;  /* 0x00000008888d7c24 */ /* 0x040fe4000f8e02ff */
[----:B------:R-:W-:Y:S04]  /*6a80*/  IMAD.WIDE.U32 R148, R136, UR14, R138 ;  /* 0x0000000e88947c25 */ /* 0x000fe8000f8e008a */
[----:B------:R-:W-:Y:S01]  /*6a90*/  IMAD R141, R0, UR14, R141 ;  /* 0x0000000e008d7c24 */ /* 0x000fe2000f8e028d */
[C---:B------:R-:W-:Y:S02]  /*6aa0*/  @!P4 LEA R152, P1, R148.reuse, c[0x0][0x170], 0x1 ;  /* 0x00005c009498ca11 */ /* 0x040fe400078208ff */
[C---:B------:R-:W-:Y:S02]  /*6ab0*/  @!P3 LEA R146, P0, R148.reuse, c[0x0][0x170], 0x1 ;  /* 0x00005c009492ba11 */ /* 0x040fe400078008ff */
[----:B------:R-:W-:Y:S02]  /*6ac0*/  IADD3 R2, R149, R141, RZ ;  /* 0x0000008d95027210 */ /* 0x000fe40007ffe0ff */
[C---:B------:R-:W-:Y:S02]  /*6ad0*/  @!P2 LEA R144, P5, R148.reuse, c[0x0][0x170], 0x1 ;  /* 0x00005c009490aa11 */ /* 0x040fe400078a08ff */
[C-C-:B------:R-:W-:Y:S02]  /*6ae0*/  @!P4 LEA.HI.X R153, R148.reuse, c[0x0][0x174], R2.reuse, 0x1, P1 ;  /* 0x00005d009499ca11 */ /* 0x140fe400008f0c02 */
[C-C-:B------:R-:W-:Y:S02]  /*6af0*/  @!P3 LEA.HI.X R147, R148.reuse, c[0x0][0x174], R2.reuse, 0x1, P0 ;  /* 0x00005d009493ba11 */ /* 0x140fe400000f0c02 */
[C---:B------:R-:W-:Y:S02]  /*6b00*/  @!P2 LEA.HI.X R145, R148.reuse, c[0x0][0x174], R2, 0x1, P5 ;  /* 0x00005d009491aa11 */ /* 0x040fe400028f0c02 */
[----:B------:R-:W-:Y:S01]  /*6b10*/  IADD3 R85, P6, R148, UR15, RZ ;  /* 0x0000000f94557c10 */ /* 0x000fe2000ffde0ff */
[----:B------:R-:W-:Y:S01]  /*6b20*/  @P4 STS [R124+0x6000], RZ ;  /* 0x006000ff7c004388 */ /* 0x000fe20000000800 */
[----:B------:R-:W-:Y:S02]  /*6b30*/  ISETP.GT.AND P5, PT, R136, RZ, PT ;  /* 0x000000ff8800720c */ /* 0x000fe40003fa4270 */
[----:B------:R-:W-:Y:S02]  /*6b40*/  IADD3.X R0, R2, UR5, RZ, P6, !PT ;  /* 0x0000000502007c10 */ /* 0x000fe4000b7fe4ff */
[C---:B------:R-:W-:Y:S01]  /*6b50*/  @!P4 LEA R150, P6, R85.reuse, c[0x0][0x170], 0x1 ;  /* 0x00005c005596ca11 */ /* 0x040fe200078c08ff */
[----:B------:R-:W-:Y:S01]  /*6b60*/  @P4 STS [R124+0x6004], RZ ;  /* 0x006004ff7c004388 */ /* 0x000fe20000000800 */
[C---:B------:R-:W-:Y:S02]  /*6b70*/  @!P3 LEA R142, P1, R85.reuse, c[0x0][0x170], 0x1 ;  /* 0x00005c00558eba11 */ /* 0x040fe400078208ff */
[C-C-:B------:R-:W-:Y:S02]  /*6b80*/  @!P4 LEA.HI.X R151, R85.reuse, c[0x0][0x174], R0.reuse, 0x1, P6 ;  /* 0x00005d005597ca11 */ /* 0x140fe400030f0c00 */
[C-C-:B------:R-:W-:Y:S01]  /*6b90*/  @!P3 LEA.HI.X R143, R85.reuse, c[0x0][0x174], R0.reuse, 0x1, P1 ;  /* 0x00005d00558fba11 */ /* 0x140fe200008f0c00 */
[----:B------:R-:W-:Y:S01]  /*6ba0*/  @P4 STS.64 [R124+0x6008], RZ ;  /* 0x006008ff7c004388 */ /* 0x000fe20000000a00 */
[C---:B------:R-:W-:Y:S04]  /*6bb0*/  @!P2 LEA R84, P0, R85.reuse, c[0x0][0x170], 0x1 ;  /* 0x00005c005554aa11 */ /* 0x040fe800078008ff */
[----:B------:R-:W-:Y:S01]  /*6bc0*/  @!P2 LEA.HI.X R85, R85, c[0x0][0x174], R0, 0x1, P0 ;  /* 0x00005d005555aa11 */ /* 0x000fe200000f0c00 */
        /* <DEDUP_REMOVED lines=31> */
[----:B------:R-:W2:Y:S06]  /*6dc0*/  LDSM.16.M88.4 R96, [R120+0x3400] ;  /* 0x003400007860783b */ /* 0x000eac0000000200 */
[----:B------:R-:W2:Y:S06]  /*6dd0*/  LDSM.16.M88.4 R100, [R120+0x3800] ;  /* 0x003800007864783b */ /* 0x000eac0000000200 */
[----:B------:R-:W0:Y:S06]  /*6de0*/  LDGDEPBAR ;  /* 0x00000000000079af */ /* 0x000e2c0000000000 */
[----:B------:R-:W3:Y:S06]  /*6df0*/  LDSM.16.M88.4 R104, [R120+0x3c00] ;  /* 0x003c00007868783b */ /* 0x000eec0000000200 */
[----:B------:R-:W-:Y:S06]  /*6e00*/  LDSM.16.M88.4 R108, [R119] ;  /* 0x00000000776c783b */ /* 0x000fec0000000200 */
[----:B------:R-:W3:Y:S01]  /*6e10*/  LDSM.16.M88.4 R112, [R117+0x3000] ;  /* 0x003000007570783b */ /* 0x000ee20000000200 */
[C---:B-1----:R-:W-:Y:S08]  /*6e20*/  HMMA.16816.F32 R4, R88.reuse, R92, RZ ;  /* 0x0000005c5804723c */ /* 0x042ff000000018ff */
[C---:B------:R-:W-:Y:S01]  /*6e30*/  HMMA.16816.F32 R8, R88.reuse, R94, RZ ;  /* 0x0000005e5808723c */ /* 0x040fe200000018ff */
[----:B------:R-:W-:Y:S07]  /*6e40*/  LDSM.16.M88.4 R92, [R117+0x3800] ;  /* 0x00380000755c783b */ /* 0x000fee0000000200 */
[C---:B--2---:R-:W-:Y:S08]  /*6e50*/  HMMA.16816.F32 R12, R88.reuse, R96, RZ ;  /* 0x00000060580c723c */ /* 0x044ff000000018ff */
[C---:B------:R-:W-:Y:S01]  /*6e60*/  HMMA.16816.F32 R16, R88.reuse, R98, RZ ;  /* 0x000000625810723c */ /* 0x040fe200000018ff */
[----:B------:R-:W-:Y:S07]  /*6e70*/  LDSM.16.M88.4 R96, [R117+0x3c00] ;  /* 0x003c00007560783b */ /* 0x000fee0000000200 */
[C---:B------:R-:W-:Y:S08]  /*6e80*/  HMMA.16816.F32 R20, R88.reuse, R100, RZ ;  /* 0x000000645814723c */ /* 0x040ff000000018ff */
[C---:B------:R-:W-:Y:S01]  /*6e90*/  HMMA.16816.F32 R24, R88.reuse, R102, RZ ;  /* 0x000000665818723c */ /* 0x040fe200000018ff */
[----:B------:R-:W-:Y:S07]  /*6ea0*/  LDSM.16.M88.4 R100, [R120+0x4800] ;  /* 0x004800007864783b */ /* 0x000fee0000000200 */
[C---:B---3--:R-:W-:Y:S08]  /*6eb0*/  HMMA.16816.F32 R28, R88.reuse, R104, RZ ;  /* 0x00000068581c723c */ /* 0x048ff000000018ff */
[----:B------:R-:W-:Y:S01]  /*6ec0*/  HMMA.16816.F32 R32, R88, R106, RZ ;  /* 0x0000006a5820723c */ /* 0x000fe200000018ff */
[----:B------:R-:W1:Y:S07]  /*6ed0*/  LDSM.16.M88.4 R88, [R117+0x3400] ;  /* 0x003400007558783b */ /* 0x000e6e0000000200 */
[C---:B------:R-:W-:Y:S08]  /*6ee0*/  HMMA.16816.F32 R4, R108.reuse, R112, R4 ;  /* 0x000000706c04723c */ /* 0x040ff00000001804 */
[C---:B------:R-:W-:Y:S08]  /*6ef0*/  HMMA.16816.F32 R8, R108.reuse, R114, R8 ;  /* 0x000000726c08723c */ /* 0x040ff00000001808 */
[C---:B-1----:R-:W-:Y:S08]  /*6f00*/  HMMA.16816.F32 R12, R108.reuse, R88, R12 ;  /* 0x000000586c0c723c */ /* 0x042ff0000000180c */
        /* <DEDUP_REMOVED lines=19> */
[----:B------:R-:W1:Y:S06]  /*7040*/  LDSM.16.M88.4 R88, [R117+0x4400] ;  /* 0x004400007558783b */ /* 0x000e6c0000000200 */
[----:B------:R-:W3:Y:S01]  /*7050*/  LDSM.16.M88.4 R92, [R117+0x4800] ;  /* 0x00480000755c783b */ /* 0x000ee20000000200 */
        /* <DEDUP_REMOVED lines=11> */
[----:B------:R-:W2:Y:S06]  /*7110*/  LDSM.16.M88.4 R96, [R120+0x5400] ;  /* 0x005400007860783b */ /* 0x000eac0000000200 */
[----:B------:R-:W3:Y:S01]  /*7120*/  LDSM.16.M88.4 R100, [R120+0x5800] ;  /* 0x005800007864783b */ /* 0x000ee20000000200 */
        /* <DEDUP_REMOVED lines=11> */
[----:B------:R-:W1:Y:S06]  /*71e0*/  LDSM.16.M88.4 R88, [R117+0x5400] ;  /* 0x005400007558783b */ /* 0x000e6c0000000200 */
[----:B------:R-:W3:Y:S01]  /*71f0*/  LDSM.16.M88.4 R92, [R117+0x5800] ;  /* 0x00580000755c783b */ /* 0x000ee20000000200 */
[C---:B--2---:R-:W-:Y:S08]  /*7200*/  HMMA.16816.F32 R4, R96.reuse, R100, R4 ;  /* 0x000000646004723c */ /* 0x044ff00000001804 */
[C---:B------:R-:W-:Y:S08]  /*7210*/  HMMA.16816.F32 R8, R96.reuse, R102, R8 ;  /* 0x000000666008723c */ /* 0x040ff00000001808 */
[C---:B-1----:R-:W-:Y:S08]  /*7220*/  HMMA.16816.F32 R12, R96.reuse, R88, R12 ;  /* 0x00000058600c723c */ /* 0x042ff0000000180c */
[----:B------:R-:W-:Y:S01]  /*7230*/  FMUL.FTZ R2, R4, c[0x0][0x2ec] ;  /* 0x0000bb0004027a20 */ /* 0x000fe20000410000 */
[C---:B------:R-:W-:Y:S01]  /*7240*/  HMMA.16816.F32 R16, R96.reuse, R90, R16 ;  /* 0x0000005a6010723c */ /* 0x040fe20000001810 */
[----:B------:R-:W1:Y:S01]  /*7250*/  LDSM.16.M88.4 R88, [R117+0x5c00] ;  /* 0x005c00007558783b */ /* 0x000e620000000200 */
[----:B------:R-:W-:Y:S04]  /*7260*/  DEPBAR.LE SB0, 0x0 ;  /* 0x000080000000791a */ /* 0x000fe80000000000 */
[----:B------:R2:W1:Y:S01]  /*7270*/  MUFU.TANH R114, R2 ;  /* 0x0000000200727308 */ /* 0x0004620000002400 */
[----:B------:R-:W-:Y:S01]  /*7280*/  BAR.SYNC.DEFER_BLOCKING 0x0 ;  /* 0x0000000000007b1d */ /* 0x000fe20000010000 */
[C---:B---3--:R-:W-:Y:S05]  /*7290*/  HMMA.16816.F32 R20, R96.reuse, R92, R20 ;  /* 0x0000005c6014723c */ /* 0x048fea0000001814 */
[----:B------:R-:W-:Y:S02]  /*72a0*/  FMUL.FTZ R0, R5, c[0x0][0x2ec] ;  /* 0x0000bb0005007a20 */ /* 0x000fe40000410000 */
[----:B------:R-:W-:Y:S01]  /*72b0*/  FMUL.FTZ R165, R6, c[0x0][0x2ec] ;  /* 0x0000bb0006a57a20 */ /* 0x000fe20000410000 */
[C---:B------:R-:W-:Y:S01]  /*72c0*/  HMMA.16816.F32 R24, R96.reuse, R94, R24 ;  /* 0x0000005e6018723c */ /* 0x040fe20000001818 */
[----:B------:R3:W1:Y:S03]  /*72d0*/  MUFU.TANH R106, R0 ;  /* 0x00000000006a7308 */ /* 0x0006660000002400 */
[----:B------:R-:W-:Y:S02]  /*72e0*/  FMUL.FTZ R163, R7, c[0x0][0x2ec] ;  /* 0x0000bb0007a37a20 */ /* 0x000fe40000410000 */
[----:B------:R-:W-:Y:S02]  /*72f0*/  FMUL.FTZ R164, R8, c[0x0][0x2ec] ;  /* 0x0000bb0008a47a20 */ /* 0x000fe40000410000 */
[----:B------:R-:W-:Y:S03]  /*7300*/  FMUL.FTZ R162, R12, c[0x0][0x2ec] ;  /* 0x0000bb000ca27a20 */ /* 0x000fe60000410000 */
[----:B------:R-:W2:Y:S01]  /*7310*/  MUFU.TANH R165, R165 ;  /* 0x000000a500a57308 */ /* 0x000ea20000002400 */
[----:B------:R-:W-:Y:S02]  /*7320*/  FMUL.FTZ R160, R13, c[0x0][0x2ec] ;  /* 0x0000bb000da07a20 */ /* 0x000fe40000410000 */
[----:B------:R-:W-:Y:S02]  /*7330*/  FMUL.FTZ R161, R14, c[0x0][0x2ec] ;  /* 0x0000bb000ea17a20 */ /* 0x000fe40000410000 */
[----:B------:R-:W-:Y:S02]  /*7340*/  FMUL.FTZ R159, R15, c[0x0][0x2ec] ;  /* 0x0000bb000f9f7a20 */ /* 0x000fe40000410000 */
[----:B------:R-:W-:Y:S02]  /*7350*/  FMUL.FTZ R158, R16, c[0x0][0x2ec] ;  /* 0x0000bb00109e7a20 */ /* 0x000fe40000410000 */
[----:B------:R-:W-:Y:S01]  /*7360*/  FMUL.FTZ R156, R17, c[0x0][0x2ec] ;  /* 0x0000bb00119c7a20 */ /* 0x000fe20000410000 */
[----:B------:R-:W2:Y:S01]  /*7370*/  MUFU.TANH R163, R163 ;  /* 0x000000a300a37308 */ /* 0x000ea20000002400 */
[----:B------:R-:W-:Y:S02]  /*7380*/  FMUL.FTZ R157, R18, c[0x0][0x2ec] ;  /* 0x0000bb00129d7a20 */ /* 0x000fe40000410000 */
[----:B------:R-:W-:Y:S01]  /*7390*/  FMUL.FTZ R155, R19, c[0x0][0x2ec] ;  /* 0x0000bb00139b7a20 */ /* 0x000fe20000410000 */
[C---:B-1----:R-:W-:Y:S03]  /*73a0*/  HMMA.16816.F32 R28, R96.reuse, R88, R28 ;  /* 0x00000058601c723c */ /* 0x042fe6000000181c */
[----:B----4-:R-:W-:Y:S02]  /*73b0*/  FMUL.FTZ R150, R20, c[0x0][0x2ec] ;  /* 0x0000bb0014967a20 */ /* 0x010fe40000410000 */
[----:B------:R-:W-:Y:S01]  /*73c0*/  FMUL.FTZ R148, R21, c[0x0][0x2ec] ;  /* 0x0000bb0015947a20 */ /* 0x000fe20000410000 */
[----:B------:R-:W1:Y:S01]  /*73d0*/  MUFU.TANH R164, R164 ;  /* 0x000000a400a47308 */ /* 0x000e620000002400 */
[----:B------:R-:W-:Y:S01]  /*73e0*/  FMUL.FTZ R149, R22, c[0x0][0x2ec] ;  /* 0x0000bb0016957a20 */ /* 0x000fe20000410000 */
[----:B------:R-:W-:Y:S04]  /*73f0*/  HMMA.16816.F32 R32, R96, R90, R32 ;  /* 0x0000005a6020723c */ /* 0x000fe80000001820 */
[----:B------:R-:W-:Y:S02]  /*7400*/  FMUL.FTZ R151, R23, c[0x0][0x2ec] ;  /* 0x0000bb0017977a20 */ /* 0x000fe40000410000 */
[----:B------:R-:W-:Y:S02]  /*7410*/  FMUL.FTZ R152, R24, c[0x0][0x2ec] ;  /* 0x0000bb0018987a20 */ /* 0x000fe40000410000 */
[----:B------:R-:W4:Y:S01]  /*7420*/  MUFU.TANH R162, R162 ;  /* 0x000000a200a27308 */ /* 0x000f220000002400 */
[----:B------:R-:W-:Y:S03]  /*7430*/  FMUL.FTZ R154, R25, c[0x0][0x2ec] ;  /* 0x0000bb00199a7a20 */ /* 0x000fe60000410000 */
[----:B------:R-:W-:Y:S02]  /*7440*/  FMUL.FTZ R153, R26, c[0x0][0x2ec] ;  /* 0x0000bb001a997a20 */ /* 0x000fe40000410000 */
[----:B------:R-:W-:Y:S02]  /*7450*/  FMUL.FTZ R147, R27, c[0x0][0x2ec] ;  /* 0x0000bb001b937a20 */ /* 0x000fe40000410000 */
[----:B------:R-:W-:Y:S02]  /*7460*/  FMUL.FTZ R141, R28, c[0x0][0x2ec] ;  /* 0x0000bb001c8d7a20 */ /* 0x000fe40000410000 */
[----:B------:R-:W1:Y:S01]  /*7470*/  MUFU.TANH R160, R160 ;  /* 0x000000a000a07308 */ /* 0x000e620000002400 */
[----:B------:R-:W-:Y:S02]  /*7480*/  FMUL.FTZ R146, R29, c[0x0][0x2ec] ;  /* 0x0000bb001d927a20 */ /* 0x000fe40000410000 */
[----:B------:R-:W-:Y:S02]  /*7490*/  FMUL.FTZ R145, R30, c[0x0][0x2ec] ;  /* 0x0000bb001e917a20 */ /* 0x000fe40000410000 */
[----:B-----5:R-:W-:Y:S02]  /*74a0*/  FMUL.FTZ R142, R31, c[0x0][0x2ec] ;  /* 0x0000bb001f8e7a20 */ /* 0x020fe40000410000 */
[----:B------:R-:W-:Y:S02]  /*74b0*/  FMUL.FTZ R143, R32, c[0x0][0x2ec] ;  /* 0x0000bb00208f7a20 */ /* 0x000fe40000410000 */
[----:B------:R-:W-:Y:S01]  /*74c0*/  FMUL.FTZ R144, R33, c[0x0][0x2ec] ;  /* 0x0000bb0021907a20 */ /* 0x000fe20000410000 */
[----:B------:R-:W1:Y:S01]  /*74d0*/  MUFU.TANH R161, R161 ;  /* 0x000000a100a17308 */ /* 0x000e620000002400 */
[----:B------:R-:W-:Y:S02]  /*74e0*/  FMUL.FTZ R86, R34, c[0x0][0x2ec] ;  /* 0x0000bb0022567a20 */ /* 0x000fe40000410000 */
[----:B------:R-:W-:Y:S02]  /*74f0*/  FMUL.FTZ R84, R9, c[0x0][0x2ec] ;  /* 0x0000bb0009547a20 */ /* 0x000fe40000410000 */
[----:B--2---:R-:W-:Y:S02]  /*7500*/  FMUL.FTZ R2, R10, c[0x0][0x2ec] ;  /* 0x0000bb000a027a20 */ /* 0x004fe40000410000 */
[----:B---3--:R-:W-:Y:S02]  /*7510*/  FMUL.FTZ R0, R11, c[0x0][0x2ec] ;  /* 0x0000bb000b007a20 */ /* 0x008fe40000410000 */
[----:B------:R-:W-:Y:S01]  /*7520*/  FMUL.FTZ R35, R35, c[0x0][0x2ec] ;  /* 0x0000bb0023237a20 */ /* 0x000fe20000410000 */
[----:B------:R2:W3:Y:S10]  /*7530*/  MUFU.TANH R113, R84 ;  /* 0x0000005400717308 */ /* 0x0004f40000002400 */
        /* <DEDUP_REMOVED lines=24> */
.L_x_889:
[----:B-1----:R-:W-:Y:S01]  /*76c0*/  FMNMX.FTZ R5, R114, R87, !PT ;  /* 0x0000005772057209 */ /* 0x002fe20007810000 */
        /* <DEDUP_REMOVED lines=33> */
[----:B------:R-:W-:Y:S01]  /*78e0*/  LDSM.16.MT88.4 R12, [R118+0x6000] ;  /* 0x00600000760c783b */ /* 0x000fe20000004200 */
[----:B------:R-:W-:Y:S07]  /*78f0*/  IADD3 R136, R136, -0x1, RZ ;  /* 0xffffffff88887810 */ /* 0x000fee0007ffe0ff */
        /* <DEDUP_REMOVED lines=10> */
[C---:B------:R-:W-:Y:S02]  /*79a0*/  FMUL.FTZ R97, R2.reuse, c[0x0][0x23c] ;  /* 0x00008f0002617a20 */ /* 0x040fe40000410000 */
[----:B------:R-:W-:Y:S01]  /*79b0*/  FADD.FTZ R4, -R2, R87 ;  /* 0x0000005702047221 */ /* 0x000fe20000010100 */
[----:B------:R-:W-:Y:S02]  /*79c0*/  MOV R87, R2 ;  /* 0x0000000200577202 */ /* 0x000fe40000000f00 */
[----:B------:R-:W-:Y:S01]  /*79d0*/  FSEL R97, R97, RZ, P0 ;  /* 0x000000ff61617208 */ /* 0x000fe20000000000 */
[----:B------:R-:W-:Y:S01]  /*79e0*/  FMUL.FTZ R84, R4, c[0x0][0x23c] ;  /* 0x00008f0004547a20 */ /* 0x000fe20000410000 */
[C---:B------:R-:W-:Y:S01]  /*79f0*/  FSETP.NEU.FTZ.AND P0, PT, R0.reuse, -INF , PT ;  /* 0xff8000000000780b */ /* 0x040fe20003f1d000 */
        /* <DEDUP_REMOVED lines=36> */
[C---:B------:R-:W-:Y:S01]  /*7c40*/  FMUL.FTZ R25, R84.reuse, R61 ;  /* 0x0000003d54197220 */ /* 0x040fe20000410000 */
[----:B------:R-:W3:Y:S01]  /*7c50*/  LDSM.16.MT88.4 R68, [R116+0x7000] ;  /* 0x007000007444783b */ /* 0x000ee20000004200 */
[----:B------:R-:W-:Y:S01]  /*7c60*/  FMUL.FTZ R26, R3, R62 ;  /* 0x0000003e031a7220 */ /* 0x000fe20000410000 */
[----:B-1----:R-:W-:Y:S01]  /*7c70*/  F2FP.PACK_AB R80, R89, R90 ;  /* 0x0000005a5950723e */ /* 0x002fe200000000ff */
[C---:B------:R-:W-:Y:S02]  /*7c80*/  FMUL.FTZ R27, R3.reuse, R63 ;  /* 0x0000003f031b7220 */ /* 0x040fe40000410000 */
[C---:B------:R-:W-:Y:S02]  /*7c90*/  FMUL.FTZ R32, R84.reuse, R52 ;  /* 0x0000003454207220 */ /* 0x040fe40000410000 */
[C---:B------:R-:W-:Y:S01]  /*7ca0*/  FMUL.FTZ R33, R84.reuse, R53 ;  /* 0x0000003554217220 */ /* 0x040fe20000410000 */
[----:B------:R-:W-:Y:S01]  /*7cb0*/  MUFU.EX2 R95, R95 ;  /* 0x0000005f005f7308 */ /* 0x000fe20000000800 */
[----:B------:R-:W1:Y:S01]  /*7cc0*/  LDSM.16.MT88.4 R60, [R118+0x8000] ;  /* 0x00800000763c783b */ /* 0x000e620000004200 */
[C---:B------:R-:W-:Y:S02]  /*7cd0*/  FMUL.FTZ R34, R3.reuse, R54 ;  /* 0x0000003603227220 */ /* 0x040fe40000410000 */
[C---:B------:R-:W-:Y:S02]  /*7ce0*/  FMUL.FTZ R35, R3.reuse, R55 ;  /* 0x0000003703237220 */ /* 0x040fe40000410000 */
[C---:B------:R-:W-:Y:S02]  /*7cf0*/  FMUL.FTZ R36, R84.reuse, R36 ;  /* 0x0000002454247220 */ /* 0x040fe40000410000 */
[----:B------:R-:W-:Y:S01]  /*7d00*/  FMUL.FTZ R37, R84, R37 ;  /* 0x0000002554257220 */ /* 0x000fe20000410000 */
[----:B------:R-:W4:Y:S01]  /*7d10*/  LDSM.16.MT88.4 R52, [R116+0x8000] ;  /* 0x008000007434783b */ /* 0x000f220000004200 */
[----:B------:R-:W5:Y:S01]  /*7d20*/  MUFU.EX2 R94, R94 ;  /* 0x0000005e005e7308 */ /* 0x000f620000000800 */
[C---:B------:R-:W-:Y:S02]  /*7d30*/  FMUL.FTZ R38, R3.reuse, R38 ;  /* 0x0000002603267220 */ /* 0x040fe40000410000 */
[C---:B------:R-:W-:Y:S01]  /*7d40*/  FMUL.FTZ R39, R3.reuse, R39 ;  /* 0x0000002703277220 */ /* 0x040fe20000410000 */
[----:B--2---:R-:W-:Y:S01]  /*7d50*/  F2FP.PACK_AB R81, R88, R91 ;  /* 0x0000005b5851723e */ /* 0x004fe200000000ff */
[C---:B------:R-:W-:Y:S02]  /*7d60*/  FMUL.FTZ R40, R84.reuse, R40 ;  /* 0x0000002854287220 */ /* 0x040fe40000410000 */
[----:B------:R-:W-:Y:S02]  /*7d70*/  FMUL.FTZ R41, R84, R41 ;  /* 0x0000002954297220 */ /* 0x000fe40000410000 */
[C---:B------:R-:W-:Y:S01]  /*7d80*/  FMUL.FTZ R42, R3.reuse, R42 ;  /* 0x0000002a032a7220 */ /* 0x040fe20000410000 */
[----:B------:R-:W-:Y:S01]  /*7d90*/  MUFU.EX2 R93, R93 ;  /* 0x0000005d005d7308 */ /* 0x000fe20000000800 */
[----:B------:R-:W-:Y:S02]  /*7da0*/  FMUL.FTZ R43, R3, R43 ;  /* 0x0000002b032b7220 */ /* 0x000fe40000410000 */
[--C-:B------:R-:W-:Y:S02]  /*7db0*/  FFMA.FTZ R102, R156, c[0x0][0x23c], -R97.reuse ;  /* 0x00008f009c667a23 */ /* 0x100fe40000010861 */
[--C-:B------:R-:W-:Y:S02]  /*7dc0*/  FFMA.FTZ R104, R157, c[0x0][0x23c], -R96.reuse ;  /* 0x00008f009d687a23 */ /* 0x100fe40000010860 */
[--C-:B------:R-:W-:Y:S02]  /*7dd0*/  FFMA.FTZ R105, R155, c[0x0][0x23c], -R96.reuse ;  /* 0x00008f009b697a23 */ /* 0x100fe40000010860 */
[C---:B------:R-:W-:Y:S01]  /*7de0*/  FMUL.FTZ R44, R84.reuse, R44 ;  /* 0x0000002c542c7220 */ /* 0x040fe20000410000 */
[----:B------:R-:W2:Y:S01]  /*7df0*/  MUFU.EX2 R92, R92 ;  /* 0x0000005c005c7308 */ /* 0x000ea20000000800 */
[----:B------:R-:W-:Y:S02]  /*7e00*/  FMUL.FTZ R45, R84, R45 ;  /* 0x0000002d542d7220 */ /* 0x000fe40000410000 */
[C---:B------:R-:W-:Y:S01]  /*7e10*/  FMUL.FTZ R46, R3.reuse, R46 ;  /* 0x0000002e032e7220 */ /* 0x040fe20000410000 */
[----:B-----5:R-:W-:Y:S01]  /*7e20*/  F2FP.PACK_AB R82, R94, R95 ;  /* 0x0000005f5e52723e */ /* 0x020fe200000000ff */
        /* <DEDUP_REMOVED lines=9> */
[----:B------:R-:W5:Y:S01]  /*7ec0*/  MUFU.EX2 R99, R99 ;  /* 0x0000006300637308 */ /* 0x000f620000000800 */
[--C-:B------:R-:W-:Y:S02]  /*7ed0*/  FFMA.FTZ R111, R151, c[0x0][0x23c], -R96.reuse ;  /* 0x00008f00976f7a23 */ /* 0x100fe40000010860 */
[--C-:B------:R-:W-:Y:S01]  /*7ee0*/  FFMA.FTZ R110, R152, c[0x0][0x23c], -R97.reuse ;  /* 0x00008f00986e7a23 */ /* 0x100fe20000010861 */
[----:B--2---:R-:W-:Y:S01]  /*7ef0*/  F2FP.PACK_AB R83, R92, R93 ;  /* 0x0000005d5c53723e */ /* 0x004fe200000000ff */
[----:B------:R-:W-:Y:S02]  /*7f00*/  FFMA.FTZ R107, R154, c[0x0][0x23c], -R97 ;  /* 0x00008f009a6b7a23 */ /* 0x000fe40000010861 */
[--C-:B------:R-:W-:Y:S02]  /*7f10*/  FFMA.FTZ R112, R153, c[0x0][0x23c], -R96.reuse ;  /* 0x00008f0099707a23 */ /* 0x100fe40000010860 */
[----:B------:R-:W-:Y:S01]  /*7f20*/  FFMA.FTZ R113, R147, c[0x0][0x23c], -R96 ;  /* 0x00008f0093717a23 */ /* 0x000fe20000010860 */
[----:B------:R-:W-:Y:S01]  /*7f30*/  MUFU.EX2 R106, R106 ;  /* 0x0000006a006a7308 */ /* 0x000fe20000000800 */
[C---:B------:R-:W-:Y:S05]  /*7f40*/  HMMA.16816.F32 R4, R80.reuse, R12, R4 ;  /* 0x0000000c5004723c */ /* 0x040fea0000001804 */
[C---:B------:R-:W-:Y:S02]  /*7f50*/  FFMA.FTZ R90, R84.reuse, R137, R90 ;  /* 0x00000089545a7223 */ /* 0x040fe4000001005a */
[C---:B------:R-:W-:Y:S01]  /*7f60*/  FMUL.FTZ R12, R84.reuse, R72 ;  /* 0x00000048540c7220 */ /* 0x040fe20000410000 */
[C---:B------:R-:W-:Y:S01]  /*7f70*/  HMMA.16816.F32 R8, R80.reuse, R14, R8 ;  /* 0x0000000e5008723c */ /* 0x040fe20000001808 */
[----:B------:R-:W-:Y:S03]  /*7f80*/  MUFU.EX2 R100, R100 ;  /* 0x0000006400647308 */ /* 0x000fe60000000800 */
[----:B------:R-:W-:Y:S02]  /*7f90*/  FMUL.FTZ R13, R84, R73 ;  /* 0x00000049540d7220 */ /* 0x000fe40000410000 */
[C---:B------:R-:W-:Y:S02]  /*7fa0*/  FFMA.FTZ R91, R3.reuse, R140, R91 ;  /* 0x0000008c035b7223 */ /* 0x040fe4000001005b */
        /* <DEDUP_REMOVED lines=8> */
[--C-:B------:R-:W-:Y:S02]  /*8030*/  FFMA.FTZ R142, R142, c[0x0][0x23c], -R96.reuse ;  /* 0x00008f008e8e7a23 */ /* 0x100fe40000010860 */
        /* <DEDUP_REMOVED lines=10> */
[----:B------:R-:W-:Y:S03]  /*80e0*/  FFMA.FTZ R97, R144, c[0x0][0x23c], -R97 ;  /* 0x00008f0090617a23 */ /* 0x000fe60000010861 */
[C---:B------:R-:W-:Y:S06]  /*80f0*/  HMMA.16816.F32 R20, R80.reuse, R28, R20 ;  /* 0x0000001c5014723c */ /* 0x040fec0000001814 */
[----:B------:R-:W-:Y:S01]  /*8100*/  MUFU.EX2 R111, R111 ;  /* 0x0000006f006f7308 */ /* 0x000fe20000000800 */
[C---:B------:R-:W-:Y:S01]  /*8110*/  FMUL.FTZ R28, R84.reuse, R56 ;  /* 0x00000038541c7220 */ /* 0x040fe20000410000 */
[C---:B------:R-:W-:Y:S04]  /*8120*/  HMMA.16816.F32 R24, R80.reuse, R30, R24 ;  /* 0x0000001e5018723c */ /* 0x040fe80000001818 */
[----:B------:R-:W-:Y:S02]  /*8130*/  FMUL.FTZ R29, R84, R57 ;  /* 0x00000039541d7220 */ /* 0x000fe40000410000 */
[----:B------:R-:W-:Y:S02]  /*8140*/  FADD.FTZ R84, R88, R91 ;  /* 0x0000005b58547221 */ /* 0x000fe40000010000 */
[C---:B------:R-:W-:Y:S01]  /*8150*/  FMUL.FTZ R30, R3.reuse, R58 ;  /* 0x0000003a031e7220 */ /* 0x040fe20000410000 */
[----:B------:R-:W1:Y:S03]  /*8160*/  MUFU.EX2 R102, R102 ;  /* 0x0000006600667308 */ /* 0x000e660000000800 */
[----:B------:R-:W-:Y:S02]  /*8170*/  FMUL.FTZ R31, R3, R59 ;  /* 0x0000003b031f7220 */ /* 0x000fe40000410000 */
[----:B------:R-:W2:Y:S01]  /*8180*/  LDSM.16.MT88.4 R56, [R118+0x6400] ;  /* 0x006400007638783b */ /* 0x000ea20000004200 */
[----:B------:R-:W-:Y:S04]  /*8190*/  FADD.FTZ R3, R93, R84 ;  /* 0x000000545d037221 */ /* 0x000fe80000010000 */
[C---:B---3--:R-:W-:Y:S01]  /*81a0*/  HMMA.16816.F32 R28, R80.reuse, R68, R28 ;  /* 0x00000044501c723c */ /* 0x048fe2000000181c */
[----:B------:R-:W-:Y:S02]  /*81b0*/  MUFU.EX2 R110, R110 ;  /* 0x0000006e006e7308 */ /* 0x000fe40000000800 */
[----:B------:R-:W-:Y:S05]  /*81c0*/  FADD.FTZ R3, R92, R3 ;  /* 0x000000035c037221 */ /* 0x000fea0000010000 */
[C---:B------:R-:W-:Y:S01]  /*81d0*/  HMMA.16816.F32 R32, R80.reuse, R70, R32 ;  /* 0x000000465020723c */ /* 0x040fe20000001820 */
[----:B------:R-:W-:Y:S02]  /*81e0*/  LDSM.16.MT88.4 R68, [R116+0x6c00] ;  /* 0x006c00007444783b */ /* 0x000fe40000004200 */
[----:B------:R-:W-:Y:S05]  /*81f0*/  MUFU.EX2 R107, R107 ;  /* 0x0000006b006b7308 */ /* 0x000fea0000000800 */
[C---:B-1----:R-:W-:Y:S05]  /*8200*/  HMMA.16816.F32 R36, R80.reuse, R60, R36 ;  /* 0x0000003c5024723c */ /* 0x042fea0000001824 */
[----:B------:R-:W-:Y:S03]  /*8210*/  MUFU.EX2 R104, R104 ;  /* 0x0000006800687308 */ /* 0x000fe60000000800 */
[C---:B------:R-:W-:Y:S01]  /*8220*/  HMMA.16816.F32 R40, R80.reuse, R62, R40 ;  /* 0x0000003e5028723c */ /* 0x040fe20000001828 */
[----:B------:R-:W1:Y:S06]  /*8230*/  LDSM.16.MT88.4 R60, [R116+0x6400] ;  /* 0x00640000743c783b */ /* 0x000e6c0000004200 */
[----:B------:R-:W3:Y:S01]  /*8240*/  MUFU.EX2 R105, R105 ;  /* 0x0000006900697308 */ /* 0x000ee20000000800 */
[C---:B----4-:R-:W-:Y:S07]  /*8250*/  HMMA.16816.F32 R44, R80.reuse, R52, R44 ;  /* 0x00000034502c723c */ /* 0x050fee000000182c */
[----:B-----5:R-:W-:Y:S01]  /*8260*/  F2FP.PACK_AB R52, R99, R98 ;  /* 0x000000626334723e */ /* 0x020fe200000000ff */
[----:B------:R-:W-:Y:S01]  /*8270*/  HMMA.16816.F32 R48, R80, R54, R48 ;  /* 0x000000365030723c */ /* 0x000fe20000001830 */
[----:B------:R-:W-:Y:S03]  /*8280*/  MUFU.EX2 R112, R112 ;  /* 0x0000007000707308 */ /* 0x000fe60000000800 */
[C---:B--2---:R-:W-:Y:S01]  /*8290*/  F2FP.PACK_AB R53, R101.reuse, R100 ;  /* 0x000000646535723e */ /* 0x044fe200000000ff */
[----:B------:R-:W-:Y:S01]  /*82a0*/  FADD.FTZ R100, R100, R3 ;  /* 0x0000000364647221 */ /* 0x000fe20000010000 */
[----:B------:R-:W-:Y:S02]  /*82b0*/  MOV R3, R0 ;  /* 0x0000000000037202 */ /* 0x000fe40000000f00 */
[----:B------:R-:W-:Y:S01]  /*82c0*/  F2FP.PACK_AB R54, R102, R103 ;  /* 0x000000676636723e */ /* 0x000fe200000000ff */
[----:B------:R-:W-:Y:S02]  /*82d0*/  FADD.FTZ R101, R101, R100 ;  /* 0x0000006465657221 */ /* 0x000fe40000010000 */
[----:B------:R-:W-:Y:S01]  /*82e0*/  MUFU.EX2 R113, R113 ;  /* 0x0000007100717308 */ /* 0x000fe20000000800 */
[C---:B---3--:R-:W-:Y:S01]  /*82f0*/  F2FP.PACK_AB R55, R105.reuse, R104 ;  /* 0x000000686937723e */ /* 0x048fe200000000ff */
[----:B------:R-:W-:Y:S04]  /*8300*/  FADD.FTZ R104, R104, R101 ;  /* 0x0000006568687221 */ /* 0x000fe80000010000 */
[----:B------:R-:W-:Y:S04]  /*8310*/  FADD.FTZ R105, R105, R104 ;  /* 0x0000006869697221 */ /* 0x000fe80000010000 */
[----:B------:R-:W-:Y:S01]  /*8320*/  MUFU.EX2 R115, R115 ;  /* 0x0000007300737308 */ /* 0x000fe20000000800 */
[C---:B------:R-:W-:Y:S08]  /*8330*/  HMMA.16816.F32 R4, R52.reuse, R56, R4 ;  /* 0x000000383404723c */ /* 0x040ff00000001804 */
[C---:B------:R-:W-:Y:S01]  /*8340*/  HMMA.16816.F32 R8, R52.reuse, R58, R8 ;  /* 0x0000003a3408723c */ /* 0x040fe20000001808 */
[----:B------:R-:W2:Y:S01]  /*8350*/  LDSM.16.MT88.4 R56, [R118+0x7400] ;  /* 0x007400007638783b */ /* 0x000ea20000004200 */
[----:B------:R-:W3:Y:S06]  /*8360*/  MUFU.EX2 R114, R114 ;  /* 0x0000007200727308 */ /* 0x000eec0000000800 */
[C---:B-1----:R-:W-:Y:S04]  /*8370*/  HMMA.16816.F32 R12, R52.reuse, R60, R12 ;  /* 0x0000003c340c723c */ /* 0x042fe8000000180c */
[----:B------:R-:W-:Y:S04]  /*8380*/  MUFU.EX2 R141, R141 ;  /* 0x0000008d008d7308 */ /* 0x000fe80000000800 */
[C---:B------:R-:W-:Y:S01]  /*8390*/  HMMA.16816.F32 R16, R52.reuse, R62, R16 ;  /* 0x0000003e3410723c */ /* 0x040fe20000001810 */
[----:B------:R-:W1:Y:S05]  /*83a0*/  LDSM.16.MT88.4 R60, [R116+0x7400] ;  /* 0x00740000743c783b */ /* 0x000e6a0000004200 */
[----:B------:R-:W4:Y:S01]  /*83b0*/  MUFU.EX2 R142, R142 ;  /* 0x0000008e008e7308 */ /* 0x000f220000000800 */
[----:B---3--:R-:W-:Y:S09]  /*83c0*/  F2FP.PACK_AB R88, R114, R115 ;  /* 0x000000737258723e */ /* 0x008ff200000000ff */
[----:B------:R-:W-:Y:S01]  /*83d0*/  MUFU.EX2 R143, R143 ;  /* 0x0000008f008f7308 */ /* 0x000fe20000000800 */
[C---:B--2---:R-:W-:Y:S09]  /*83e0*/  HMMA.16816.F32 R20, R52.reuse, R56, R20 ;  /* 0x000000383414723c */ /* 0x044ff20000001814 */
[----:B------:R-:W2:Y:S01]  /*83f0*/  MUFU.EX2 R144, R97 ;  /* 0x0000006100907308 */ /* 0x000ea20000000800 */
[C---:B------:R-:W-:Y:S01]  /*8400*/  HMMA.16816.F32 R24, R52.reuse, R58, R24 ;  /* 0x0000003a3418723c */ /* 0x040fe20000001818 */
[----:B------:R-:W3:Y:S08]  /*8410*/  LDSM.16.MT88.4 R56, [R118+0x8400] ;  /* 0x008400007638783b */ /* 0x000ef00000004200 */
[----:B------:R5:W-:Y:S01]  /*8420*/  MUFU.EX2 R85, R86 ;  /* 0x0000005600557308 */ /* 0x000be20000000800 */
[C---:B-1----:R-:W-:Y:S09]  /*8430*/  HMMA.16816.F32 R28, R52.reuse, R60, R28 ;  /* 0x0000003c341c723c */ /* 0x042ff2000000181c */
[----:B------:R-:W1:Y:S01]  /*8440*/  MUFU.EX2 R96, R96 ;  /* 0x0000006000607308 */ /* 0x000e620000000800 */
[C---:B------:R-:W-:Y:S01]  /*8450*/  HMMA.16816.F32 R32, R52.reuse, R62, R32 ;  /* 0x0000003e3420723c */ /* 0x040fe20000001820 */
[----:B------:R-:W3:Y:S02]  /*8460*/  LDSM.16.MT88.4 R60, [R116+0x8400] ;  /* 0x00840000743c783b */ /* 0x000ee40000004200 */
[----:B-----5:R-:W-:Y:S01]  /*8470*/  FADD.FTZ R86, R89, R90 ;  /* 0x0000005a59567221 */ /* 0x020fe20000010000 */
[----:B----4-:R-:W-:Y:S02]  /*8480*/  F2FP.PACK_AB R89, R142, R141 ;  /* 0x0000008d8e59723e */ /* 0x010fe400000000ff */
[----:B--2---:R-:W-:Y:S01]  /*8490*/  F2FP.PACK_AB R90, R144, R143 ;  /* 0x0000008f905a723e */ /* 0x004fe200000000ff */
[----:B------:R-:W-:Y:S05]  /*84a0*/  FADD.FTZ R95, R95, R86 ;  /* 0x000000565f5f7221 */ /* 0x000fea0000010000 */
[----:B------:R-:W-:Y:S01]  /*84b0*/  FADD.FTZ R95, R94, R95 ;  /* 0x0000005f5e5f7221 */ /* 0x000fe20000010000 */
[----:B-1----:R-:W-:Y:S03]  /*84c0*/  F2FP.PACK_AB R91, R96, R85 ;  /* 0x00000055605b723e */ /* 0x002fe600000000ff */
[----:B------:R-:W-:Y:S01]  /*84d0*/  FADD.FTZ R98, R98, R95 ;  /* 0x0000005f62627221 */ /* 0x000fe20000010000 */
[C---:B---3--:R-:W-:Y:S03]  /*84e0*/  HMMA.16816.F32 R36, R52.reuse, R56, R36 ;  /* 0x000000383424723c */ /* 0x048fe60000001824 */
[----:B------:R-:W-:Y:S04]  /*84f0*/  FADD.FTZ R98, R99, R98 ;  /* 0x0000006263627221 */ /* 0x000fe80000010000 */
[----:B------:R-:W-:Y:S01]  /*8500*/  FADD.FTZ R103, R103, R98 ;  /* 0x0000006267677221 */ /* 0x000fe20000010000 */
[C---:B------:R-:W-:Y:S01]  /*8510*/  HMMA.16816.F32 R40, R52.reuse, R58, R40 ;  /* 0x0000003a3428723c */ /* 0x040fe20000001828 */
[----:B------:R-:W1:Y:S03]  /*8520*/  LDSM.16.MT88.4 R56, [R118+0x6800] ;  /* 0x006800007638783b */ /* 0x000e660000004200 */
[----:B------:R-:W-:Y:S04]  /*8530*/  FADD.FTZ R103, R102, R103 ;  /* 0x0000006766677221 */ /* 0x000fe80000010000 */
[C---:B------:R-:W-:Y:S08]  /*8540*/  HMMA.16816.F32 R44, R52.reuse, R60, R44 ;  /* 0x0000003c342c723c */ /* 0x040ff0000000182c */
[----:B------:R-:W-:Y:S01]  /*8550*/  HMMA.16816.F32 R48, R52, R62, R48 ;  /* 0x0000003e3430723c */ /* 0x000fe20000001830 */
[----:B------:R-:W2:Y:S06]  /*8560*/  LDSM.16.MT88.4 R60, [R116+0x6800] ;  /* 0x00680000743c783b */ /* 0x000eac0000004200 */
        /* <DEDUP_REMOVED lines=10> */
[C---:B-1----:R-:W-:Y:S03]  /*8610*/  HMMA.16816.F32 R4, R52.reuse, R56, R4 ;  /* 0x000000383404723c */ /* 0x042fe60000001804 */
[----:B------:R-:W-:Y:S04]  /*8620*/  FADD.FTZ R115, R115, R110 ;  /* 0x0000006e73737221 */ /* 0x000fe80000010000 */
[----:B------:R-:W-:Y:S01]  /*8630*/  FADD.FTZ R114, R114, R115 ;  /* 0x0000007372727221 */ /* 0x000fe20000010000 */
[C---:B------:R-:W-:Y:S01]  /*8640*/  HMMA.16816.F32 R8, R52.reuse, R58, R8 ;  /* 0x0000003a3408723c */ /* 0x040fe20000001808 */
[----:B------:R-:W1:Y:S03]  /*8650*/  LDSM.16.MT88.4 R56, [R118+0x7800] ;  /* 0x007800007638783b */ /* 0x000e660000004200 */
[----:B------:R-:W-:Y:S04]  /*8660*/  FADD.FTZ R137, R143, R114 ;  /* 0x000000728f897221 */ /* 0x000fe80000010000 */
[C---:B--2---:R-:W-:Y:S04]  /*8670*/  HMMA.16816.F32 R12, R52.reuse, R60, R12 ;  /* 0x0000003c340c723c */ /* 0x044fe8000000180c */
[----:B------:R-:W-:Y:S04]  /*8680*/  FADD.FTZ R137, R144, R137 ;  /* 0x0000008990897221 */ /* 0x000fe80000010000 */
        /* <DEDUP_REMOVED lines=13> */
[----:B------:R-:W2:Y:S07]  /*8760*/  LDSM.16.MT88.4 R52, [R116+0x7c00] ;  /* 0x007c00007434783b */ /* 0x000eae0000004200 */
[C---:B------:R-:W-:Y:S01]  /*8770*/  HMMA.16816.F32 R80, R88.reuse, R76, R4 ;  /* 0x0000004c5850723c */ /* 0x040fe20000001804 */
[----:B------:R-:W3:Y:S07]  /*8780*/  LDSM.16.MT88.4 R4, [R118+0x8c00] ;  /* 0x008c00007604783b */ /* 0x000eee0000004200 */
[C---:B------:R-:W-:Y:S01]  /*8790*/  HMMA.16816.F32 R76, R88.reuse, R78, R8 ;  /* 0x0000004e584c723c */ /* 0x040fe20000001808 */
[----:B------:R-:W4:Y:S07]  /*87a0*/  LDSM.16.MT88.4 R8, [R116+0x8c00] ;  /* 0x008c00007408783b */ /* 0x000f2e0000004200 */
[C---:B------:R-:W-:Y:S08]  /*87b0*/  HMMA.16816.F32 R72, R88.reuse, R68, R12 ;  /* 0x000000445848723c */ /* 0x040ff0000000180c */
        /* <DEDUP_REMOVED lines=16> */
.L_x_887:
        /* <DEDUP_REMOVED lines=132> */
[----:B------:R-:W-:Y:S04]  /*9100*/  STS [R15], R76 ;  /* 0x0000004c0f007388 */ /* 0x000fe80000000800 */
[----:B------:R-:W-:Y:S01]  /*9110*/  STS [R15+0x200], R78 ;  /* 0x0002004e0f007388 */ /* 0x000fe20000000800 */
[----:B-1----:R-:W-:-:S03]  /*9120*/  ISETP.NE.AND P1, PT, R12, RZ, PT ;  /* 0x000000ff0c00720c */ /* 0x002fc60003f25270 */
[----:B------:R-:W1:Y:S04]  /*9130*/  S2R R9, SR_CTAID.Y ;  /* 0x0000000000097919 */ /* 0x000e680000002600 */
[----:B------:R-:W-:Y:S01]  /*9140*/  STS [R19], R72 ;  /* 0x0000004813007388 */ /* 0x000fe20000000800 */
        /* <DEDUP_REMOVED lines=11> */
[----:B------:R-:W-:Y:S04]  /*9200*/  STS [R17+0x1000], R64 ;  /* 0x0010004011007388 */ /* 0x000fe80000000800 */
[----:B------:R-:W-:Y:S01]  /*9210*/  STS [R17+0x1200], R66 ;  /* 0x0012004211007388 */ /* 0x000fe20000000800 */
[----:B-1----:R-:W-:Y:S01]  /*9220*/  @!P0 SHF.R.S32.HI R16, RZ, 0x1f, R9 ;  /* 0x0000001fff108819 */ /* 0x002fe20000011409 */
[----:B------:R-:W-:Y:S02]  /*9230*/  @!P5 IMAD R43, R9, c[0x0][0x214], RZ ;  /* 0x00008500092bda24 */ /* 0x000fe400078e02ff */
[----:B------:R-:W-:Y:S02]  /*9240*/  STS [R15+0x1000], R60 ;  /* 0x0010003c0f007388 */ /* 0x000fe40000000800 */
[----:B------:R-:W-:Y:S01]  /*9250*/  @!P0 IMAD R16, R16, c[0x0][0x1e0], RZ ;  /* 0x0000780010108a24 */ /* 0x000fe200078e02ff */
[----:B------:R-:W-:Y:S01]  /*9260*/  @!P5 SEL R43, R43, R122, !P0 ;  /* 0x0000007a2b2bd207 */ /* 0x000fe20004000000 */
[----:B------:R-:W-:Y:S02]  /*9270*/  STS [R15+0x1200], R62 ;  /* 0x0012003e0f007388 */ /* 0x000fe40000000800 */
[----:B------:R-:W-:-:S02]  /*9280*/  @!P0 IMAD R41, R9, c[0x0][0x1e4], R16 ;  /* 0x0000790009298a24 */ /* 0x000fc400078e0210 */
        /* <DEDUP_REMOVED lines=12> */
[----:B------:R-:W-:Y:S01]  /*9350*/  BAR.SYNC.DEFER_BLOCKING 0x0 ;  /* 0x0000000000007b1d */ /* 0x000fe20000010000 */
[----:B-1----:R-:W-:Y:S01]  /*9360*/  @P1 MOV R40, 0x1 ;  /* 0x0000000100281802 */ /* 0x002fe20000000f00 */
[----:B------:R-:W-:Y:S01]  /*9370*/  @!P1 IMAD R40, R14, c[0x0][0x1c0], RZ ;  /* 0x000070000e289a24 */ /* 0x000fe200078e02ff */
[----:B--2---:R-:W-:-:S03]  /*9380*/  SHF.R.S32.HI R42, RZ, 0x1f, R13 ;  /* 0x0000001fff2a7819 */ /* 0x004fc6000001140d */
[----:B------:R-:W1:Y:S01]  /*9390*/  S2R R12, SR_CTAID.X ;  /* 0x00000000000c7919 */ /* 0x000e620000002500 */
[C---:B------:R-:W-:Y:S02]  /*93a0*/  IMAD R40, R9.reuse, R40, RZ ;  /* 0x0000002809287224 */ /* 0x040fe400078e02ff */
[----:B---3--:R-:W-:Y:S01]  /*93b0*/  @!P0 IMAD.WIDE.U32 R44, R9, c[0x0][0x1e0], RZ ;  /* 0x00007800092c8a25 */ /* 0x008fe200078e00ff */
[----:B------:R-:W2:Y:S01]  /*93c0*/  S2R R15, SR_CTAID.Z ;  /* 0x00000000000f7919 */ /* 0x000ea20000002700 */
[----:B------:R-:W-:Y:S02]  /*93d0*/  LEA.HI R42, R42, R13, RZ, 0x2 ;  /* 0x0000000d2a2a7211 */ /* 0x000fe400078f10ff */
[----:B------:R-:W-:Y:S01]  /*93e0*/  @!P0 IMAD.MOV.U32 R7, RZ, RZ, R44 ;  /* 0x000000ffff078224 */ /* 0x000fe200078e002c */
[----:B------:R-:W-:Y:S01]  /*93f0*/  @!P0 IADD3 R6, R45, R41, RZ ;  /* 0x000000292d068210 */ /* 0x000fe20007ffe0ff */
[----:B------:R-:W-:Y:S01]  /*9400*/  @P3 FMUL.FTZ R41, R4, 0.69314718246459960938 ;  /* 0x3f31721804293820 */ /* 0x000fe20000410000 */
[----:B------:R-:W-:Y:S01]  /*9410*/  LOP3.LUT R42, R42, 0xffffffc, RZ, 0xc0, !PT ;  /* 0x0ffffffc2a2a7812 */ /* 0x000fe200078ec0ff */
[----:B------:R-:W-:Y:S01]  /*9420*/  CS2R R44, SRZ ;  /* 0x00000000002c7805 */ /* 0x000fe2000001ff00 */
[----:B------:R-:W-:-:S02]  /*9430*/  SEL R40, R40, RZ, P5 ;  /* 0x000000ff28287207 */ /* 0x000fc40002800000 */
[----:B------:R-:W-:Y:S01]  /*9440*/  LOP3.LUT P0, RZ, R8, 0x3, RZ, 0xc0, !PT ;  /* 0x0000000308ff7812 */ /* 0x000fe2000780c0ff */
[----:B------:R-:W-:Y:S01]  /*9450*/  IMAD.IADD R42, R13, 0x1, -R42 ;  /* 0x000000010d2a7824 */ /* 0x000fe200078e0a2a */
[----:B------:R-:W-:Y:S01]  /*9460*/  @!P5 MOV R44, R43 ;  /* 0x0000002b002cd202 */ /* 0x000fe20000000f00 */
[----:B------:R4:W3:Y:S01]  /*9470*/  LDS.128 R32, [R124] ;  /* 0x000000007c207984 */ /* 0x0008e20000000c00 */
[----:B------:R-:W-:Y:S02]  /*9480*/  @!P5 SHF.R.S32.HI R45, RZ, 0x1f, R43 ;  /* 0x0000001fff2dd819 */ /* 0x000fe4000001142b */
[----:B------:R-:W-:Y:S01]  /*9490*/  MOV R9, 0x7f800000 ;  /* 0x7f80000000097802 */ /* 0x000fe20000000f00 */
[----:B------:R4:W3:Y:S01]  /*94a0*/  LDS.128 R28, [R124+0x800] ;  /* 0x000800007c1c7984 */ /* 0x0008e20000000c00 */
[----:B------:R-:W-:Y:S01]  /*94b0*/  @P4 FFMA.FTZ R9, R2, c[0x0][0x238], R5 ;  /* 0x00008e0002094a23 */ /* 0x000fe20000010005 */
[----:B------:R-:W-:Y:S01]  /*94c0*/  LEA R42, R42, R123, 0x4 ;  /* 0x0000007b2a2a7211 */ /* 0x000fe200078e20ff */
[----:B-1----:R-:W-:Y:S01]  /*94d0*/  IMAD R8, R12, R3, RZ ;  /* 0x000000030c087224 */ /* 0x002fe200078e02ff */
[----:B------:R4:W1:Y:S01]  /*94e0*/  LDS.128 R24, [R124+0x1000] ;  /* 0x001000007c187984 */ /* 0x0008620000000c00 */
[----:B--2---:R-:W-:-:S03]  /*94f0*/  IMAD R40, R15, R14, R40 ;  /* 0x0000000e0f287224 */ /* 0x004fc600078e0228 */
[----:B------:R4:W2:Y:S01]  /*9500*/  LDS.128 R20, [R124+0x1800] ;  /* 0x001800007c147984 */ /* 0x0008a20000000c00 */
        /* <DEDUP_REMOVED lines=26> */
.L_x_892:
[----:B------:R-:W-:Y:S05]  /*96b0*/  BSYNC B0 ;  /* 0x0000000000007941 */ /* 0x000fea0003800000 */
.L_x_891:
[----:B----4-:R-:W-:Y:S01]  /*96c0*/  IADD3 R2, P0, R132, R7, RZ ;  /* 0x0000000784027210 */ /* 0x010fe20007f1e0ff */
        /* <DEDUP_REMOVED lines=21> */
[----:B---3--:R3:W-:Y:S04]  /*9820*/  @!P3 STG.E.128 [R2.64], R32 ;  /* 0x000000200200b986 */ /* 0x0087e8000c101d0c */
[----:B-1----:R3:W-:Y:S04]  /*9830*/  @!P2 STG.E.128 [R2.64+0x40], R24 ;  /* 0x000040180200a986 */ /* 0x0027e8000c101d0c */
[----:B------:R3:W-:Y:S02]  /*9840*/  @!P1 STG.E.128 [R2.64+0x80], R16 ;  /* 0x0000801002009986 */ /* 0x0007e4000c101d0c */
.L_x_894:
[----:B------:R-:W-:Y:S05]  /*9850*/  BSYNC B0 ;  /* 0x0000000000007941 */ /* 0x000fea0003800000 */
.L_x_893:
        /* <DEDUP_REMOVED lines=18> */
[----:B-1----:R-:W-:Y:S01]  /*9980*/  STG.E.128 [R2.64+0x80], R36 ;  /* 0x0000802402007986 */ /* 0x002fe2000c101d0c */
[----:B------:R-:W-:Y:S05]  /*9990*/  EXIT ;  /* 0x000000000000794d */ /* 0x000fea0003800000 */
.L_x_864:
        /* <DEDUP_REMOVED lines=69> */
.L_x_896:
[----:B------:R-:W-:Y:S05]  /*9df0*/  BSYNC B0 ;  /* 0x0000000000007941 */ /* 0x000fea0003800000 */
.L_x_895:
        /* <DEDUP_REMOVED lines=19> */
.L_x_898:
[----:B------:R-:W-:Y:S05]  /*9f30*/  BSYNC B0 ;  /* 0x0000000000007941 */ /* 0x000fea0003800000 */
.L_x_897:
        /* <DEDUP_REMOVED lines=19> */
.L_x_899:
        /* <DEDUP_REMOVED lines=9> */
.L_x_1003:


//--------------------- .text._ZN5flash16flash_fwd_kernelI23Flash_fwd_kernel_traitsILi96ELi64ELi64ELi4ELb0ELb0EN7cutlass6half_tE19Flash_kernel_traitsILi96ELi64ELi64ELi4ES3_EELb1ELb1ELb0ELb1ELb0ELb0ELb0ELb1EEEvNS_16Flash_fwd_paramsE --------------------------
	.section	.text._ZN5flash16flash_fwd_kernelI23Flash_fwd_kernel_traitsILi96ELi64ELi64ELi4ELb0ELb0EN7cutlass6half_tE19Flash_kernel_traitsILi96ELi64ELi64ELi4ES3_EELb1ELb1ELb0ELb1ELb0ELb0ELb0ELb1EEEvNS_16Flash_fwd_paramsE,"ax",@progbits
	.sectioninfo	@"SHI_REGISTERS=211"
	.align	128
        .global         _ZN5flash16flash_fwd_kernelI23Flash_fwd_kernel_traitsILi96ELi64ELi64ELi4ELb0ELb0EN7cutlass6half_tE19Flash_kernel_traitsILi96ELi64ELi64ELi4ES3_EELb1ELb1ELb0ELb1ELb0ELb0ELb0ELb1EEEvNS_16Flash_fwd_paramsE
        .type           _ZN5flash16flash_fwd_kernelI23Flash_fwd_kernel_traitsILi96ELi64ELi64ELi4ELb0ELb0EN7cutlass6half_tE19Flash_kernel_traitsILi96ELi64ELi64ELi4ES3_EELb1ELb1ELb0ELb1ELb0ELb0ELb0ELb1EEEvNS_16Flash_fwd_paramsE,@function
        .size           _ZN5flash16flash_fwd_kernelI23Flash_fwd_kernel_traitsILi96ELi64ELi64ELi4ELb0ELb0EN7cutlass6half_tE19Flash_kernel_traitsILi96ELi64ELi64ELi4ES3_EELb1ELb1ELb0ELb1ELb0ELb0ELb0ELb1EEEvNS_16Flash_fwd_paramsE,(.L_x_1004 - _ZN5flash16flash_fwd_kernelI23Flash_fwd_kernel_traitsILi96ELi64ELi64ELi4ELb0ELb0EN7cutlass6half_tE19Flash_kernel_traitsILi96ELi64ELi64ELi4ES3_EELb1ELb1ELb0ELb1ELb0ELb0ELb0ELb1EEEvNS_16Flash_fwd_paramsE)
        .other          _ZN5flash16flash_fwd_kernelI23Flash_fwd_kernel_traitsILi96ELi64ELi64ELi4ELb0ELb0EN7cutlass6half_tE19Flash_kernel_traitsILi96ELi64ELi64ELi4ES3_EELb1ELb1ELb0ELb1ELb0ELb0ELb0ELb1EEEvNS_16Flash_fwd_paramsE,@"STO_CUDA_ENTRY STV_DEFAULT"
_ZN5flash16flash_fwd_kernelI23Flash_fwd_kernel_traitsILi96ELi64ELi64ELi4ELb0ELb0EN7cutlass6half_tE19Flash_kernel_traitsILi96ELi64ELi64ELi4ES3_EELb1ELb1ELb0ELb1ELb0ELb0ELb0ELb1EEEvNS_16Flash_fwd_paramsE:
.text._ZN5flash16flash_fwd_kernelI23Flash_fwd_kernel_traitsILi96ELi64ELi64ELi4ELb0ELb0EN7cutlass6half_tE19Flash_kernel_traitsILi96ELi64ELi64ELi4ES3_EELb1ELb1ELb0ELb1ELb0ELb0ELb0ELb1EEEvNS_16Flash_fwd_paramsE:
        /* <DEDUP_REMOVED lines=11> */
[----:B------:R-:W1:Y:S01]  /*00b0*/  LDC.U8 R0, c[0x0][0x312] ;  /* 0x0000c480ff007b82 */ /* 0x000e620000000000 */
[----:B------:R-:W-:Y:S01]  /*00c0*/  ISETP.NE.U32.AND P2, PT, RZ, c[0x0][0x240], PT ;  /* 0x00009000ff007a0c */ /* 0x000fe20003f45070 */
[----:B------:R-:W-:Y:S01]  /*00d0*/  IMAD.MOV.U32 R162, RZ, RZ, -0x1 ;  /* 0xffffffffffa27424 */ /* 0x000fe200078e00ff */
[----:B------:R-:W4:Y:S02]  /*00e0*/  S2R R13, SR_CTAID.X ;  /* 0x00000000000d7919 */ /* 0x000f240000002500 */
[----:B------:R-:W-:Y:S02]  /*00f0*/  ISETP.NE.AND.EX P2, PT, RZ, c[0x0][0x244], PT, P2 ;  /* 0x00009100ff007a0c */ /* 0x000fe40003f45320 */
[----:B------:R-:W4:Y:S04]  /*0100*/  S2R R22, SR_CTAID.Y ;  /* 0x0000000000167919 */ /* 0x000f280000002600 */
[----:B------:R-:W4:Y:S04]  /*0110*/  S2R R26, SR_CTAID.Z ;  /* 0x00000000001a7919 */ /* 0x000f280000002700 */
[----:B------:R-:W4:Y:S01]  /*0120*/  S2R R7, SR_TID.X ;  /* 0x0000000000077919 */ /* 0x000f220000002100 */
[----:B-1----:R-:W-:-:S02]  /*0130*/  ISETP.NE.AND P3, PT, R0, RZ, PT ;  /* 0x000000ff0000720c */ /* 0x002fc40003f65270 */
[----:B----4-:R-:W-:-:S04]  /*0140*/  LOP3.LUT R2, R26, R13, R22, 0xfe, !PT ;  /* 0x0000000d1a027212 */ /* 0x010fc800078efe16 */
[----:B------:R-:W-:Y:S01]  /*0150*/  LOP3.LUT P4, RZ, R2, R7, RZ, 0xfc, !PT ;  /* 0x0000000702ff7212 */ /* 0x000fe2000788fcff */
[----:B------:R-:W-:-:S12]  /*0160*/  IMAD.MOV.U32 R10, RZ, RZ, -0x1 ;  /* 0xffffffffff0a7424 */ /* 0x000fd800078e00ff */
[----:B------:R-:W-:Y:S02]  /*0170*/  @!P4 IMAD.MOV.U32 R24, RZ, RZ, c[0x0][0x308] ;  /* 0x0000c200ff18c624 */ /* 0x000fe400078e00ff */
[----:B------:R-:W-:Y:S01]  /*0180*/  @!P4 IMAD.MOV.U32 R25, RZ, RZ, c[0x0][0x30c] ;  /* 0x0000c300ff19c624 */ /* 0x000fe200078e00ff */
[----:B--2---:R-:W1:Y:S08]  /*0190*/  @P1 R2UR UR28, R8 ;  /* 0x00000000081c13c2 */ /* 0x004e7000000e0000 */
[----:B------:R-:W2:Y:S01]  /*01a0*/  @P1 R2UR UR29, R9 ;  /* 0x00000000091d13c2 */ /* 0x000ea200000e0000 */
[----:B---3--:R-:W-:-:S05]  /*01b0*/  @P1 IADD3 R14, P0, R4, c[0x0][0x300], RZ ;  /* 0x0000c000040e1a10 */ /* 0x008fca0007f1e0ff */
[----:B------:R-:W-:Y:S01]  /*01c0*/  @P1 IMAD.X R15, RZ, RZ, R5, P0 ;  /* 0x000000ffff0f1224 */ /* 0x000fe200000e0605 */
[----:B------:R-:W-:Y:S02]  /*01d0*/  ISETP.EQ.U32.AND P1, PT, RZ, c[0x0][0x248], PT ;  /* 0x00009200ff007a0c */ /* 0x000fe40003f22070 */
[----:B------:R-:W-:Y:S02]  /*01e0*/  MOV R5, 0x4 ;  /* 0x0000000400057802 */ /* 0x000fe40000000f00 */
[----:B------:R-:W-:Y:S01]  /*01f0*/  ISETP.EQ.OR.EX P1, PT, RZ, c[0x0][0x24c], !P3, P1 ;  /* 0x00009300ff007a0c */ /* 0x000fe20005f22710 */
[----:B------:R-:W-:Y:S01]  /*0200*/  @!P4 STG.E.64 [R24.64+0x8], R14 ;  /* 0x0000080e1800c986 */ /* 0x000fe2000c101b1a */
[----:B------:R-:W-:Y:S01]  /*0210*/  ISETP.NE.U32.AND P0, PT, RZ, c[0x0][0x250], PT ;  /* 0x00009400ff007a0c */ /* 0x000fe20003f05070 */
[----:B------:R-:W-:-:S03]  /*0220*/  IMAD.WIDE R20, R22, R5, c[0x0][0x240] ;  /* 0x0000900016147625 */ /* 0x000fc600078e0205 */
[----:B------:R-:W-:Y:S01]  /*0230*/  ISETP.NE.AND.EX P0, PT, RZ, c[0x0][0x254], PT, P0 ;  /* 0x00009500ff007a0c */ /* 0x000fe20003f05300 */
[----:B-1----:R-:W-:Y:S01]  /*0240*/  IMAD.U32 R16, RZ, RZ, UR28 ;  /* 0x0000001cff107e24 */ /* 0x002fe2000f8e00ff */
[----:B--2---:R-:W-:Y:S01]  /*0250*/  MOV R17, UR29 ;  /* 0x0000001d00117c02 */ /* 0x004fe20008000f00 */
[----:B------:R-:W-:-:S04]  /*0260*/  IMAD.WIDE R18, R22, R5, c[0x0][0x248] ;  /* 0x0000920016127625 */ /* 0x000fc800078e0205 */
        /* <DEDUP_REMOVED lines=19> */
.L_x_900:
[----:B---34-:R-:W-:Y:S02]  /*03a0*/  MOV R4, c[0x0][0x218] ;  /* 0x0000860000047a02 */ /* 0x018fe40000000f00 */
.L_x_901:
        /* <DEDUP_REMOVED lines=27> */
[----:B------:R-:W-:Y:S01]  /*0560*/  LOP3.LUT R0, R17, 0xffffffe0, RZ, 0xc0, !PT ;  /* 0xffffffe011007812 */ /* 0x000fe200078ec0ff */
[----:B------:R-:W-:Y:S01]  /*0570*/  IMAD R28, R5, c[0x0][0x224], R20 ;  /* 0x00008900051c7a24 */ /* 0x000fe200078e0214 */
[----:B------:R-:W-:Y:S02]  /*0580*/  SHF.R.S32.HI R27, RZ, 0x1f, R26 ;  /* 0x0000001fff1b7819 */ /* 0x000fe4000001141a */
[----:B------:R-:W-:Y:S01]  /*0590*/  IADD3 R9, R7, -R0, RZ ;  /* 0x8000000007097210 */ /* 0x000fe20007ffe0ff */
[----:B------:R-:W-:Y:S01]  /*05a0*/  IMAD R28, R28, c[0x0][0x228], RZ ;  /* 0x00008a001c1c7a24 */ /* 0x000fe200078e02ff */
[----:B------:R-:W-:-:S02]  /*05b0*/  SHF.L.U32 R0, R5, 0x5, RZ ;  /* 0x0000000505007819 */ /* 0x000fc400000006ff */
[--C-:B------:R-:W-:Y:S01]  /*05c0*/  SHF.R.S32.HI R4, RZ, 0x1f, R9.reuse ;  /* 0x0000001fff047819 */ /* 0x100fe20000011409 */
[----:B------:R-:W-:Y:S01]  /*05d0*/  @P3 IMAD.WIDE.U32 R30, R162, c[0x0][0x190], RZ ;  /* 0x00006400a21e3a25 */ /* 0x000fe200078e00ff */
[----:B-1----:R-:W-:Y:S02]  /*05e0*/  @!P3 SHF.R.S32.HI R19, RZ, 0x1f, R22 ;  /* 0x0000001fff13b819 */ /* 0x002fe40000011416 */
[----:B------:R-:W-:Y:S01]  /*05f0*/  IADD3 R84, P2, P1, R0, R14, R9 ;  /* 0x0000000e00547210 */ /* 0x000fe2000795e009 */
[----:B------:R-:W-:Y:S01]  /*0600*/  @P0 IMAD.IADD R6, R3, 0x1, R10 ;  /* 0x0000000103060824 */ /* 0x000fe200078e020a */
[----:B------:R-:W-:Y:S01]  /*0610*/  SHF.R.S32.HI R0, RZ, 0x1f, R0 ;  /* 0x0000001fff007819 */ /* 0x000fe20000011400 */
[----:B------:R-:W-:Y:S02]  /*0620*/  @!P3 IMAD R19, R19, c[0x0][0x178], RZ ;  /* 0x00005e001313ba24 */ /* 0x000fe400078e02ff */
[----:B------:R-:W-:Y:S01]  /*0630*/  @P0 IMAD.WIDE.U32 R170, R6, c[0x0][0x198], RZ ;  /* 0x0000660006aa0a25 */ /* 0x000fe200078e00ff */
[----:B------:R-:W-:-:S03]  /*0640*/  IADD3.X R0, R0, R15, R4, P2, P1 ;  /* 0x0000000f00007210 */ /* 0x000fc600017e2404 */
[----:B------:R-:W-:-:S04]  /*0650*/  @!P3 IMAD.WIDE.U32 R14, R22, c[0x0][0x178], RZ ;  /* 0x00005e00160eba25 */ /* 0x000fc800078e00ff */
[----:B------:R-:W-:Y:S01]  /*0660*/  @!P3 IMAD R4, R22, c[0x0][0x17c], R19 ;  /* 0x00005f001604ba24 */ /* 0x000fe200078e0213 */
[----:B------:R-:W-:Y:S01]  /*0670*/  @!P3 MOV R30, R14 ;  /* 0x0000000e001eb202 */ /* 0x000fe20000000f00 */
[----:B------:R-:W-:Y:S02]  /*0680*/  @P3 IMAD R11, R162, c[0x0][0x194], R31 ;  /* 0x00006500a20b3a24 */ /* 0x000fe400078e021f */
[----:B------:R-:W-:Y:S02]  /*0690*/  @P0 IMAD R6, R6, c[0x0][0x19c], R171 ;  /* 0x0000670006060a24 */ /* 0x000fe400078e02ab */
[----:B------:R-:W-:Y:S01]  /*06a0*/  @!P3 IMAD.IADD R11, R15, 0x1, R4 ;  /* 0x000000010f0bb824 */ /* 0x000fe200078e0204 */
        /* <DEDUP_REMOVED lines=11> */
.L_x_903:
        /* <DEDUP_REMOVED lines=22> */
[----:B------:R-:W-:-:S04]  /*08c0*/  @P0 IMAD R8, R8, c[0x0][0x1a4], R33 ;  /* 0x0000690008080a24 */ /* 0x000fc800078e0221 */
        /* <DEDUP_REMOVED lines=14> */
.L_x_904:
[CC--:B------:R-:W-:Y:S01]  /*09b0*/  LEA.HI R165, R16.reuse, R7.reuse, RZ, 0x2 ;  /* 0x0000000710a57211 */ /* 0x0c0fe200078f10ff */
[----:B------:R-:W-:Y:S01]  /*09c0*/  BSSY B0, `(.L_x_905) ;  /* 0x0000068000007945 */ /* 0x000fe20003800000 */
[CC--:B------:R-:W-:Y:S02]  /*09d0*/  LEA.HI R18, R16.reuse, R7.reuse, RZ, 0x3 ;  /* 0x0000000710127211 */ /* 0x0c0fe400078f18ff */
[----:B------:R-:W-:Y:S02]  /*09e0*/  LOP3.LUT R174, R165, 0xfffffffc, RZ, 0xc0, !PT ;  /* 0xfffffffca5ae7812 */ /* 0x000fe400078ec0ff */
        /* <DEDUP_REMOVED lines=11> */
[----:B------:R-:W-:Y:S02]  /*0aa0*/  LOP3.LUT R165, R165, 0x7fffffe, RZ, 0xc0, !PT ;  /* 0x07fffffea5a57812 */ /* 0x000fe400078ec0ff */
[--C-:B------:R-:W-:Y:S01]  /*0ab0*/  LOP3.LUT R3, R5, 0x18, R174.reuse, 0xf8, !PT ;  /* 0x0000001805037812 */ /* 0x100fe200078ef8ae */
[----:B------:R-:W-:Y:S01]  /*0ac0*/  IMAD.WIDE.U32 R36, R24, c[0x0][0x198], R174 ;  /* 0x0000660018247a25 */ /* 0x000fe200078e00ae */
[----:B------:R-:W-:Y:S02]  /*0ad0*/  SHF.R.U32.HI R12, RZ, 0x3, R5 ;  /* 0x00000003ff0c7819 */ /* 0x000fe40000011605 */
[----:B------:R-:W-:Y:S01]  /*0ae0*/  LOP3.LUT R14, R16, 0xfffffff0, RZ, 0xc0, !PT ;  /* 0xfffffff0100e7812 */ /* 0x000fe200078ec0ff */
[----:B------:R-:W-:Y:S01]  /*0af0*/  IMAD R5, R25, c[0x0][0x198], RZ ;  /* 0x0000660019057a24 */ /* 0x000fe200078e02ff */
[----:B------:R-:W-:Y:S01]  /*0b00*/  IADD3 R30, P0, R174, R30, RZ ;  /* 0x0000001eae1e7210 */ /* 0x000fe20007f1e0ff */
[----:B------:R-:W-:Y:S01]  /*0b10*/  IMAD.IADD R165, R24, 0x1, -R165 ;  /* 0x0000000118a57824 */ /* 0x000fe200078e0aa5 */
[----:B------:R-:W-:Y:S01]  /*0b20*/  SHF.R.S32.HI R4, RZ, 0x5, R17 ;  /* 0x00000005ff047819 */ /* 0x000fe20000011411 */
[----:B------:R-:W-:Y:S01]  /*0b30*/  IMAD.IADD R15, R7, 0x1, -R14 ;  /* 0x00000001070f7824 */ /* 0x000fe200078e0a0e */
[----:B------:R-:W-:Y:S01]  /*0b40*/  IADD3 R170, P1, R170, R36, RZ ;  /* 0x00000024aaaa7210 */ /* 0x000fe20007f3e0ff */
[----:B------:R-:W-:Y:S01]  /*0b50*/  IMAD R5, R24, c[0x0][0x19c], R5 ;  /* 0x0000670018057a24 */ /* 0x000fe200078e0205 */
[----:B------:R-:W-:Y:S01]  /*0b60*/  LOP3.LUT R12, R3, R12, RZ, 0x3c, !PT ;  /* 0x0000000c030c7212 */ /* 0x000fe200078e3cff */
[----:B------:R-:W-:Y:S01]  /*0b70*/  IMAD.X R31, R175, 0x1, R11, P0 ;  /* 0x00000001af1f7824 */ /* 0x000fe200000e060b */
[----:B------:R-:W-:Y:S01]  /*0b80*/  SHF.R.S32.HI R11, RZ, 0x1f, R132 ;  /* 0x0000001fff0b7819 */ /* 0x000fe20000011484 */
[----:B------:R-:W-:Y:S01]  /*0b90*/  IMAD R165, R4, 0x8, R165 ;  /* 0x0000000804a57824 */ /* 0x000fe200078e02a5 */
[----:B------:R-:W-:Y:S01]  /*0ba0*/  LEA.HI R14, R15, R15, RZ, 0x1 ;  /* 0x0000000f0f0e7211 */ /* 0x000fe200078f08ff */
[----:B------:R-:W-:Y:S01]  /*0bb0*/  IMAD R3, R25, c[0x0][0x1a0], RZ ;  /* 0x0000680019037a24 */ /* 0x000fe200078e02ff */
[----:B------:R-:W-:Y:S01]  /*0bc0*/  IADD3.X R171, R6, R37, R5, P1, !PT ;  /* 0x0000002506ab7210 */ /* 0x000fe20000ffe405 */
[----:B------:R-:W-:Y:S01]  /*0bd0*/  IMAD.WIDE.U32 R34, R24, c[0x0][0x1a0], R174 ;  /* 0x0000680018227a25 */ /* 0x000fe200078e00ae */
[----:B------:R-:W-:-:S02]  /*0be0*/  SHF.R.S32.HI R6, RZ, 0x1f, R9 ;  /* 0x0000001fff067819 */ /* 0x000fc40000011409 */
[----:B------:R-:W-:Y:S01]  /*0bf0*/  SHF.R.S32.HI R19, RZ, 0x1, R14 ;  /* 0x00000001ff137819 */ /* 0x000fe2000001140e */
[----:B------:R-:W-:Y:S01]  /*0c00*/  IMAD.U32 R165, R165, 0x20, R12 ;  /* 0x00000020a5a57824 */ /* 0x000fe200078e000c */
[----:B------:R-:W-:Y:S01]  /*0c10*/  SHF.R.S32.HI R12, RZ, 0x1f, R14 ;  /* 0x0000001fff0c7819 */ /* 0x000fe2000001140e */
[----:B------:R-:W-:Y:S01]  /*0c20*/  IMAD R3, R24, c[0x0][0x1a4], R3 ;  /* 0x0000690018037a24 */ /* 0x000fe200078e0203 */
[----:B------:R-:W-:Y:S01]  /*0c30*/  IADD3 R32, P0, R32, R34, RZ ;  /* 0x0000002220207210 */ /* 0x000fe20007f1e0ff */
[C---:B------:R-:W-:Y:S01]  /*0c40*/  IMAD R173, R11.reuse, c[0x0][0x1b0], RZ ;  /* 0x00006c000bad7a24 */ /* 0x040fe200078e02ff */
[----:B------:R-:W-:Y:S01]  /*0c50*/  LEA.HI R12, R12, R19, RZ, 0x2 ;  /* 0x000000130c0c7211 */ /* 0x000fe200078f10ff */
[----:B------:R-:W-:Y:S01]  /*0c60*/  IMAD R135, R11, c[0x0][0x1b8], RZ ;  /* 0x00006e000b877a24 */ /* 0x000fe200078e02ff */
[----:B------:R-:W-:Y:S01]  /*0c70*/  LEA.HI R11, R6, R9, RZ, 0x2 ;  /* 0x00000009060b7211 */ /* 0x000fe200078f10ff */
[----:B------:R-:W-:Y:S01]  /*0c80*/  IMAD.IADD R6, R169, 0x1, -R20 ;  /* 0x00000001a9067824 */ /* 0x000fe200078e0a14 */
[----:B------:R-:W-:Y:S01]  /*0c90*/  IADD3.X R33, R8, R35, R3, P0, !PT ;  /* 0x0000002308217210 */ /* 0x000fe200007fe403 */
[C---:B------:R-:W-:Y:S01]  /*0ca0*/  IMAD R173, R132.reuse, c[0x0][0x1b4], R173 ;  /* 0x00006d0084ad7a24 */ /* 0x040fe200078e02ad */
[----:B------:R-:W-:Y:S01]  /*0cb0*/  SHF.R.S32.HI R3, RZ, 0x1f, R17 ;  /* 0x0000001fff037819 */ /* 0x000fe20000011411 */
[----:B------:R-:W-:Y:S01]  /*0cc0*/  IMAD R135, R132, c[0x0][0x1bc], R135 ;  /* 0x00006f0084877a24 */ /* 0x000fe200078e0287 */
[----:B------:R-:W-:Y:S01]  /*0cd0*/  ISETP.GE.AND P0, PT, R24, R6, PT ;  /* 0x000000061800720c */ /* 0x000fe20003f06270 */
[----:B------:R-:W-:Y:S01]  /*0ce0*/  IMAD.WIDE.U32 R170, R132, c[0x0][0x1b0], R170 ;  /* 0x00006c0084aa7a25 */ /* 0x000fe200078e00aa */
[----:B------:R-:W-:-:S02]  /*0cf0*/  LOP3.LUT R12, R12, 0xfffffffc, RZ, 0xc0, !PT ;  /* 0xfffffffc0c0c7812 */ /* 0x000fc400078ec0ff */
[----:B------:R-:W-:Y:S01]  /*0d00*/  LEA.HI R3, R3, R4, RZ, 0x2 ;  /* 0x0000000403037211 */ /* 0x000fe200078f10ff */
[----:B------:R-:W-:Y:S01]  /*0d10*/  IMAD.WIDE.U32 R132, R132, c[0x0][0x1b8], R32 ;  /* 0x00006e0084847a25 */ /* 0x000fe200078e0020 */
[----:B------:R-:W-:Y:S02]  /*0d20*/  SHF.R.S32.HI R17, RZ, 0x2, R11 ;  /* 0x00000002ff117819 */ /* 0x000fe4000001140b */
[----:B------:R-:W-:Y:S01]  /*0d30*/  LOP3.LUT R3, R3, 0xffffffc, RZ, 0xc0, !PT ;  /* 0x0ffffffc03037812 */ /* 0x000fe200078ec0ff */
[----:B------:R-:W-:Y:S01]  /*0d40*/  IMAD.IADD R12, R19, 0x1, -R12 ;  /* 0x00000001130c7824 */ /* 0x000fe200078e0a0c */
[C---:B------:R-:W-:Y:S01]  /*0d50*/  IADD3 R167, R174.reuse, 0x20, RZ ;  /* 0x00000020aea77810 */ /* 0x040fe20007ffe0ff */
[----:B------:R-:W-:Y:S01]  /*0d60*/  IMAD R33, R27, c[0x0][0x1a8], RZ ;  /* 0x00006a001b217a24 */ /* 0x000fe200078e02ff */
[----:B------:R-:W-:Y:S01]  /*0d70*/  IADD3 R166, R174, 0x40, RZ ;  /* 0x00000040aea67810 */ /* 0x000fe20007ffe0ff */
[----:B------:R-:W-:Y:S01]  /*0d80*/  IMAD.MOV.U32 R5, RZ, RZ, 0x10 ;  /* 0x00000010ff057424 */ /* 0x000fe200078e00ff */
[----:B------:R-:W-:Y:S01]  /*0d90*/  LOP3.LUT P1, RZ, R12, 0x2, RZ, 0xc0, !PT ;  /* 0x000000020cff7812 */ /* 0x000fe2000782c0ff */
[----:B------:R-:W-:-:S02]  /*0da0*/  IMAD.IADD R168, R4, 0x1, -R3 ;  /* 0x0000000104a87824 */ /* 0x000fc400078e0a03 */
[C---:B------:R-:W-:Y:S01]  /*0db0*/  IMAD R33, R26.reuse, c[0x0][0x1ac], R33 ;  /* 0x00006b001a217a24 */ /* 0x040fe200078e0221 */
[----:B------:R-:W-:Y:S01]  /*0dc0*/  SEL R3, R5, 0xfffffff0, !P1 ;  /* 0xfffffff005037807 */ /* 0x000fe20004800000 */
[----:B------:R-:W-:-:S04]  /*0dd0*/  IMAD.WIDE.U32 R30, R26, c[0x0][0x1a8], R30 ;  /* 0x00006a001a1e7a25 */ /* 0x000fc800078e001e */
[----:B------:R-:W-:Y:S02]  /*0de0*/  IMAD R168, R168, 0x10, R17 ;  /* 0x00000010a8a87824 */ /* 0x000fe400078e0211 */
        /* <DEDUP_REMOVED lines=37> */
.L_x_906:
[----:B------:R-:W-:Y:S05]  /*1040*/  BSYNC B0 ;  /* 0x0000000000007941 */ /* 0x000fea0003800000 */
.L_x_905:
[----:B------:R-:W-:Y:S01]  /*1050*/  LOP3.LUT R8, R11, 0x7ffffffc, RZ, 0xc0, !PT ;  /* 0x7ffffffc0b087812 */ /* 0x000fe200078ec0ff */
[----:B------:R-:W-:Y:S01]  /*1060*/  IMAD R28, R85, 0x40, R28 ;  /* 0x00000040551c7824 */ /* 0x000fe200078e021c */
[----:B------:R-:W-:Y:S01]  /*1070*/  UMOV UR21, 0x6 ;  /* 0x0000000600157882 */ /* 0x000fe20000000000 */
[----:B------:R-:W-:Y:S01]  /*1080*/  BSSY B0, `(.L_x_907) ;  /* 0x000002f000007945 */ /* 0x000fe20003800000 */
[----:B------:R-:W-:Y:S01]  /*1090*/  ULDC.64 UR4, c[0x0][0x198] ;  /* 0x0000660000047ab9 */ /* 0x000fe20000000a00 */
[----:B------:R-:W-:Y:S01]  /*10a0*/  IMAD.IADD R8, R9, 0x1, -R8 ;  /* 0x0000000109087824 */ /* 0x000fe200078e0a08 */
[----:B------:R-:W-:Y:S01]  /*10b0*/  IADD3 R9, R24, 0x20, RZ ;  /* 0x0000002018097810 */ /* 0x000fe20007ffe0ff */
[----:B------:R-:W-:Y:S01]  /*10c0*/  USHF.L.U64.HI UR6, UR4, UR21, UR5 ;  /* 0x0000001504067299 */ /* 0x000fe20008010205 */
[----:B------:R-:W-:Y:S01]  /*10d0*/  IADD3 R93, R28, -0x40, RZ ;  /* 0xffffffc01c5d7810 */ /* 0x000fe20007ffe0ff */
[----:B------:R-:W-:Y:S01]  /*10e0*/  IMAD.SHL.U32 R11, R8, 0x2, RZ ;  /* 0x00000002080b7824 */ /* 0x000fe200078e00ff */
[----:B------:R-:W-:Y:S01]  /*10f0*/  ISETP.GE.AND P1, PT, R9, R6, PT ;  /* 0x000000060900720c */ /* 0x000fe20003f26270 */
[----:B------:R-:W-:-:S02]  /*1100*/  USHF.L.U32 UR7, UR4, 0x6, URZ ;  /* 0x0000000604077899 */ /* 0x000fc4000800063f */
[----:B------:R-:W-:-:S05]  /*1110*/  IMAD R8, R168, c[0x0][0x228], R11 ;  /* 0x00008a00a8087a24 */ /* 0x000fca00078e020b */
[----:B------:R-:W-:Y:S02]  /*1120*/  IADD3 R94, P0, R93, R8, RZ ;  /* 0x000000085d5e7210 */ /* 0x000fe40007f1e0ff */
[----:B------:R-:W-:-:S04]  /*1130*/  SHF.R.S32.HI R8, RZ, 0x1f, R8 ;  /* 0x0000001fff087819 */ /* 0x000fc80000011408 */
[----:B------:R-:W-:Y:S01]  /*1140*/  LEA.HI.X.SX32 R93, R93, R8, 0x1, P0 ;  /* 0x000000085d5d7211 */ /* 0x000fe200000f0eff */
[----:B------:R-:W-:Y:S05]  /*1150*/  @P1 BRA `(.L_x_908) ;  /* 0x0000021000001947 */ /* 0x000fea0003800000 */
[----:B------:R-:W-:Y:S01]  /*1160*/  IADD3 R11, P0, R176, 0x20, RZ ;  /* 0x00000020b00b7810 */ /* 0x000fe20007f1e0ff */
        /* <DEDUP_REMOVED lines=32> */
.L_x_908:
[----:B------:R-:W-:Y:S05]  /*1370*/  BSYNC B0 ;  /* 0x0000000000007941 */ /* 0x000fea0003800000 */
.L_x_907:
        /* <DEDUP_REMOVED lines=38> */
.L_x_910:
[----:B------:R-:W-:Y:S05]  /*15e0*/  BSYNC B0 ;  /* 0x0000000000007941 */ /* 0x000fea0003800000 */
.L_x_909:
        /* <DEDUP_REMOVED lines=34> */
.L_x_912:
[----:B------:R-:W-:Y:S05]  /*1810*/  BSYNC B0 ;  /* 0x0000000000007941 */ /* 0x000fea0003800000 */
.L_x_911:
[----:B------:R-:W-:Y:S01]  /*1820*/  ISETP.NE.U32.AND P2, PT, RZ, c[0x0][0x318], PT ;  /* 0x0000c600ff007a0c */ /* 0x000fe20003f45070 */
[----:B------:R-:W0:Y:S01]  /*1830*/  LDGDEPBAR ;  /* 0x00000000000079af */ /* 0x000e220000000000 */
[----:B------:R-:W-:Y:S01]  /*1840*/  IMAD R20, R4, 0x10, R20 ;  /* 0x0000001004147824 */ /* 0x000fe200078e0214 */
[----:B------:R-:W-:Y:S01]  /*1850*/  LOP3.LUT R14, R14, 0x7fffffe, RZ, 0xc0, !PT ;  /* 0x07fffffe0e0e7812 */ /* 0x000fe200078ec0ff */
[----:B------:R-:W-:Y:S01]  /*1860*/  ULDC.64 UR4, c[0x0][0x1a0] ;  /* 0x0000680000047ab9 */ /* 0x000fe20000000a00 */
[----:B------:R-:W-:-:S13]  /*1870*/  ISETP.NE.AND.EX P2, PT, RZ, c[0x0][0x31c], PT, P2 ;  /* 0x0000c700ff007a0c */ /* 0x000fda0003f45320 */
[----:B------:R-:W-:Y:S01]  /*1880*/  @P2 SHF.R.S32.HI R8, RZ, 0x1f, R22 ;  /* 0x0000001fff082819 */ /* 0x000fe20000011416 */
[----:B------:R-:W-:-:S04]  /*1890*/  @P2 IMAD.WIDE.U32 R26, R22, c[0x0][0x320], R26 ;  /* 0x0000c800161a2a25 */ /* 0x000fc800078e001a */
[----:B------:R-:W-:Y:S01]  /*18a0*/  @P2 IMAD R19, R8, c[0x0][0x320], RZ ;  /* 0x0000c80008132a24 */ /* 0x000fe200078e02ff */
[----:B--2---:R-:W-:Y:S01]  /*18b0*/  @P2 LEA R28, P0, R26, c[0x0][0x318], 0x2 ;  /* 0x0000c6001a1c2a11 */ /* 0x004fe200078010ff */
[----:B------:R-:W-:-:S04]  /*18c0*/  DEPBAR.LE SB0, 0x0 ;  /* 0x000080000000791a */ /* 0x000fc80000000000 */
[----:B------:R-:W-:-:S04]  /*18d0*/  @P2 IMAD R19, R22, c[0x0][0x324], R19 ;  /* 0x0000c90016132a24 */ /* 0x000fc800078e0213 */
[----:B------:R-:W-:-:S05]  /*18e0*/  @P2 IMAD.IADD R19, R27, 0x1, R19 ;  /* 0x000000011b132824 */ /* 0x000fca00078e0213 */
[----:B------:R-:W-:-:S05]  /*18f0*/  @P2 LEA.HI.X R29, R26, c[0x0][0x31c], R19, 0x2, P0 ;  /* 0x0000c7001a1d2a11 */ /* 0x000fca00000f1413 */
[----:B------:R-:W2:Y:S01]  /*1900*/  @P2 LDG.E R8, [R28.64] ;  /* 0x0000001a1c082981 */ /* 0x000ea2000c1e1900 */
[----:B------:R-:W-:Y:S01]  /*1910*/  SHF.R.S32.HI R19, RZ, 0x4, R16 ;  /* 0x00000004ff137819 */ /* 0x000fe20000011410 */
[----:B------:R-:W-:Y:S01]  /*1920*/  IMAD.SHL.U32 R21, R12, 0x40, RZ ;  /* 0x000000400c157824 */ /* 0x000fe200078e00ff */
[----:B------:R-:W-:Y:S01]  /*1930*/  IADD3 R17, R20, 0x1, R17 ;  /* 0x0000000114117810 */ /* 0x000fe20007ffe011 */
[----:B------:R-:W-:Y:S01]  /*1940*/  IMAD.IADD R14, R15, 0x1, -R14 ;  /* 0x000000010f0e7824 */ /* 0x000fe200078e0a0e */
[----:B------:R-:W-:Y:S01]  /*1950*/  SHF.R.S32.HI R22, RZ, 0x1f, R15 ;  /* 0x0000001fff167819 */ /* 0x000fe2000001140f */
[----:B------:R-:W-:Y:S01]  /*1960*/  IMAD R126, R13, 0x4, R4 ;  /* 0x000000040d7e7824 */ /* 0x000fe200078e0204 */
[----:B------:R-:W-:Y:S01]  /*1970*/  LOP3.LUT R20, R18, 0xfffffff8, RZ, 0xc0, !PT ;  /* 0xfffffff812147812 */ /* 0x000fe200078ec0ff */
[----:B------:R-:W-:Y:S01]  /*1980*/  IMAD.SHL.U32 R10, R10, 0x8, RZ ;  /* 0x000000080a0a7824 */ /* 0x000fe200078e00ff */
[----:B------:R-:W-:Y:S01]  /*1990*/  LEA.HI R18, R16, R19, RZ, 0x1 ;  /* 0x0000001310127211 */ /* 0x000fe200078f08ff */
[----:B------:R-:W-:Y:S01]  /*19a0*/  USHF.L.U64.HI UR21, UR4, UR21, UR5 ;  /* 0x0000001504157299 */ /* 0x000fe20008010205 */
[----:B------:R-:W-:Y:S01]  /*19b0*/  LEA.HI R22, R22, R15, RZ, 0x3 ;  /* 0x0000000f16167211 */ /* 0x000fe200078f18ff */
[----:B------:R-:W-:Y:S01]  /*19c0*/  IMAD.IADD R16, R7, 0x1, -R20 ;  /* 0x0000000107107824 */ /* 0x000fe200078e0a14 */
[----:B------:R-:W-:Y:S01]  /*19d0*/  LOP3.LUT R18, R18, 0xfffffffe, RZ, 0xc0, !PT ;  /* 0xfffffffe12127812 */ /* 0x000fe200078ec0ff */
[----:B------:R-:W-:Y:S01]  /*19e0*/  USHF.L.U32 UR22, UR4, 0x6, URZ ;  /* 0x0000000604167899 */ /* 0x000fe2000800063f */
[----:B------:R-:W-:Y:S01]  /*19f0*/  ISETP.GE.AND P0, PT, R24, R6, PT ;  /* 0x000000061800720c */ /* 0x000fe20003f06270 */
[----:B------:R-:W-:Y:S01]  /*1a00*/  BAR.SYNC.DEFER_BLOCKING 0x0 ;  /* 0x0000000000007b1d */ /* 0x000fe20000010000 */
[----:B------:R-:W-:Y:S01]  /*1a10*/  IMAD.SHL.U32 R12, R22, 0x20, RZ ;  /* 0x00000020160c7824 */ /* 0x000fe200078e00ff */
[----:B------:R-:W-:Y:S01]  /*1a20*/  LEA.HI R15, R16, R16, RZ, 0x1 ;  /* 0x00000010100f7211 */ /* 0x000fe200078f08ff */
[----:B------:R-:W-:Y:S01]  /*1a30*/  IMAD.IADD R18, R19, 0x1, -R18 ;  /* 0x0000000113127824 */ /* 0x000fe200078e0a12 */
[----:B------:R-:W-:Y:S01]  /*1a40*/  LOP3.LUT R21, R21, 0xc0, RZ, 0xc0, !PT ;  /* 0x000000c015157812 */ /* 0x000fe200078ec0ff */
[----:B------:R-:W-:Y:S01]  /*1a50*/  IMAD R20, R92, UR21, RZ ;  /* 0x000000155c147c24 */ /* 0x000fe2000f8e02ff */
[----:B------:R-:W-:Y:S01]  /*1a60*/  LOP3.LUT R23, R12, 0xffffff00, RZ, 0xc0, !PT ;  /* 0xffffff000c177812 */ /* 0x000fe200078ec0ff */
[----:B------:R-:W-:Y:S01]  /*1a70*/  IMAD.SHL.U32 R12, R18, 0x8, RZ ;  /* 0x00000008120c7824 */ /* 0x000fe200078e00ff */
[----:B------:R-:W-:Y:S01]  /*1a80*/  LOP3.LUT R19, R15, 0x7fffffe, RZ, 0xc0, !PT ;  /* 0x07fffffe0f137812 */ /* 0x000fe200078ec0ff */
[----:B------:R-:W-:Y:S01]  /*1a90*/  IMAD.MOV.U32 R134, RZ, RZ, R132 ;  /* 0x000000ffff867224 */ /* 0x000fe200078e0084 */
[----:B------:R-:W-:Y:S01]  /*1aa0*/  SHF.R.S32.HI R15, RZ, 0x1, R15 ;  /* 0x00000001ff0f7819 */ /* 0x000fe2000001140f */
[--C-:B------:R-:W-:Y:S01]  /*1ab0*/  IMAD R13, R4, 0x200, R23.reuse ;  /* 0x00000200040d7824 */ /* 0x100fe200078e0217 */
[----:B------:R-:W-:Y:S01]  /*1ac0*/  LOP3.LUT R12, R21, 0x8, R12, 0xf8, !PT ;  /* 0x00000008150c7812 */ /* 0x000fe200078ef80c */
[C---:B------:R-:W-:Y:S01]  /*1ad0*/  IMAD R4, R14.reuse, 0x20, R23 ;  /* 0x000000200e047824 */ /* 0x040fe200078e0217 */
[----:B------:R-:W-:Y:S01]  /*1ae0*/  SHF.R.U32.HI R21, RZ, 0x3, R21 ;  /* 0x00000003ff157819 */ /* 0x000fe20000011615 */
[----:B------:R-:W-:Y:S01]  /*1af0*/  IMAD R13, R14, 0x20, R13 ;  /* 0x000000200e0d7824 */ /* 0x000fe200078e020d */
[C---:B------:R-:W-:Y:S01]  /*1b00*/  LOP3.LUT P1, RZ, R15.reuse, 0x2, RZ, 0xc0, !PT ;  /* 0x000000020fff7812 */ /* 0x040fe2000782c0ff */
[----:B------:R-:W-:Y:S01]  /*1b10*/  IMAD.SHL.U32 R14, R15, 0x40, RZ ;  /* 0x000000400f0e7824 */ /* 0x000fe200078e00ff */
[----:B------:R-:W-:Y:S01]  /*1b20*/  LOP3.LUT R12, R12, R21, RZ, 0x3c, !PT ;  /* 0x000000150c0c7212 */ /* 0x000fe200078e3cff */
[----:B------:R-:W-:Y:S01]  /*1b30*/  IMAD.IADD R19, R16, 0x1, -R19 ;  /* 0x0000000110137824 */ /* 0x000fe200078e0a13 */
[----:B------:R-:W2:Y:S01]  /*1b40*/  @P2 MUFU.RCP R21, c[0x0][0x238] ;  /* 0x00008e0000152b08 */ /* 0x000ea20000001000 */
[----:B------:R-:W-:Y:S01]  /*1b50*/  IMAD.SHL.U32 R163, R7, 0x2, RZ ;  /* 0x0000000207a37824 */ /* 0x000fe200078e00ff */
[----:B------:R-:W-:Y:S01]  /*1b60*/  LOP3.LUT R23, R14, 0xc0, RZ, 0xc0, !PT ;  /* 0x000000c00e177812 */ /* 0x000fe200078ec0ff */
[C---:B------:R-:W-:Y:S01]  /*1b70*/  IMAD.IADD R123, R12.reuse, 0x1, R13 ;  /* 0x000000010c7b7824 */ /* 0x040fe200078e020d */
[----:B------:R3:W-:Y:S01]  /*1b80*/  @P0 STS [R165+0x6000], RZ ;  /* 0x006000ffa5000388 */ /* 0x0007e20000000800 */
[----:B------:R-:W-:Y:S01]  /*1b90*/  IMAD.IADD R4, R12, 0x1, R4 ;  /* 0x000000010c047824 */ /* 0x000fe200078e0204 */
[----:B------:R-:W-:Y:S01]  /*1ba0*/  LOP3.LUT R10, R23, 0x8, R10, 0xf8, !PT ;  /* 0x00000008170a7812 */ /* 0x000fe200078ef80a */
[----:B------:R-:W-:Y:S01]  /*1bb0*/  IMAD R11, R11, UR22, R20 ;  /* 0x000000160b0b7c24 */ /* 0x000fe2000f8e0214 */
[----:B------:R3:W-:Y:S01]  /*1bc0*/  @P0 STS [R165+0x6004], RZ ;  /* 0x006004ffa5000388 */ /* 0x0007e20000000800 */
[----:B------:R-:W-:Y:S01]  /*1bd0*/  SHF.R.U32.HI R23, RZ, 0x3, R23 ;  /* 0x00000003ff177819 */ /* 0x000fe20000011617 */
[----:B------:R-:W-:Y:S01]  /*1be0*/  IMAD R19, R18, 0x8, R19 ;  /* 0x0000000812137824 */ /* 0x000fe200078e0213 */
[----:B------:R-:W-:Y:S01]  /*1bf0*/  IADD3 R7, R2, R17, -R169 ;  /* 0x0000001102077210 */ /* 0x000fe20007ffe8a9 */
[----:B------:R3:W-:Y:S01]  /*1c00*/  @P0 STS.64 [R165+0x6008], RZ ;  /* 0x006008ffa5000388 */ /* 0x0007e20000000a00 */
[----:B------:R-:W-:Y:S01]  /*1c10*/  LOP3.LUT R122, R10, R23, RZ, 0x3c, !PT ;  /* 0x000000170a7a7212 */ /* 0x000fe200078e3cff */
[----:B------:R-:W-:Y:S01]  /*1c20*/  IMAD.WIDE.U32 R12, R92, UR22, R134 ;  /* 0x000000165c0c7c25 */ /* 0x000fe2000f8e0086 */
[----:B------:R-:W-:Y:S01]  /*1c30*/  UIADD3 UR18, UR29, 0x646e171e, URZ ;  /* 0x646e171e1d127890 */ /* 0x000fe2000fffe03f */
[----:B------:R3:W-:Y:S01]  /*1c40*/  @P0 STS.128 [R165+0x7000], RZ ;  /* 0x007000ffa5000388 */ /* 0x0007e20000000c00 */
[----:B------:R-:W-:Y:S01]  /*1c50*/  BSSY B0, `(.L_x_913) ;  /* 0x0000026000007945 */ /* 0x000fe20003800000 */
[----:B------:R-:W-:Y:S01]  /*1c60*/  IMAD.MOV.U32 R164, RZ, RZ, RZ ;  /* 0x000000ffffa47224 */ /* 0x000fe200078e00ff */
[----:B------:R-:W-:Y:S01]  /*1c70*/  LOP3.LUT R163, R163, 0x6, RZ, 0xc0, !PT ;  /* 0x00000006a3a37812 */ /* 0x000fe200078ec0ff */
[----:B------:R3:W-:Y:S01]  /*1c80*/  @P0 STS.128 [R165+0x8000], RZ ;  /* 0x008000ffa5000388 */ /* 0x0007e20000000c00 */
[----:B------:R-:W-:Y:S01]  /*1c90*/  IMAD.U32 R122, R19, 0x20, R122 ;  /* 0x00000020137a7824 */ /* 0x000fe200078e007a */
[----:B------:R-:W-:Y:S01]  /*1ca0*/  IADD3 R7, R7, c[0x0][0x2e8], RZ ;  /* 0x0000ba0007077a10 */ /* 0x000fe20007ffe0ff */
[----:B------:R-:W-:Y:S01]  /*1cb0*/  IMAD.IADD R11, R13, 0x1, R11 ;  /* 0x000000010d0b7824 */ /* 0x000fe200078e020b */
[----:B------:R-:W-:Y:S01]  /*1cc0*/  SEL R5, R5, 0xfffffff0, !P1 ;  /* 0xfffffff005057807 */ /* 0x000fe20004800000 */
[----:B------:R-:W-:-:S02]  /*1cd0*/  IMAD.SHL.U32 R123, R123, 0x2, RZ ;  /* 0x000000027b7b7824 */ /* 0x000fc400078e00ff */
[----:B--2---:R-:W-:Y:S01]  /*1ce0*/  @P2 FMUL.FTZ R164, R8, R21 ;  /* 0x0000001508a42220 */ /* 0x004fe20000410000 */
        /* <DEDUP_REMOVED lines=28> */
.L_x_914:
[----:B---3--:R-:W-:Y:S05]  /*1eb0*/  BSYNC B0 ;  /* 0x0000000000007941 */ /* 0x008fea0003800000 */
.L_x_913:
        /* <DEDUP_REMOVED lines=36> */
.L_x_916:
[----:B------:R-:W-:Y:S05]  /*2100*/  BSYNC B0 ;  /* 0x0000000000007941 */ /* 0x000fea0003800000 */
.L_x_915:
[----:B------:R-:W-:Y:S01]  /*2110*/  IMAD.SHL.U32 R122, R122, 0x2, RZ ;  /* 0x000000027a7a7824 */ /* 0x000fe200078e00ff */
[----:B------:R-:W-:Y:S01]  /*2120*/  LDSM.16.M88.4 R72, [R123] ;  /* 0x000000007b48783b */ /* 0x000fe20000000200 */
[----:B------:R-:W-:Y:S01]  /*2130*/  IMAD R121, R3, 0x2, R123 ;  /* 0x0000000203797824 */ /* 0x000fe200078e027b */
[----:B------:R-:W-:Y:S01]  /*2140*/  IMNMX R141, R7, R2, PT ;  /* 0x00000002078d7217 */ /* 0x000fe20003800200 */
[----:B------:R-:W-:Y:S01]  /*2150*/  IMAD R87, R5, 0x2, R122 ;  /* 0x0000000205577824 */ /* 0x000fe200078e027a */
[----:B--2---:R-:W2:Y:S01]  /*2160*/  LDSM.16.M88.4 R16, [R122+0x3000] ;  /* 0x003000007a10783b */ /* 0x004ea20000000200 */
[----:B------:R-:W-:-:S03]  /*2170*/  IMAD R5, R92, 0x40, R163 ;  /* 0x000000405c057824 */ /* 0x000fc600078e02a3 */
[----:B------:R-:W-:Y:S04]  /*2180*/  LDSM.16.M88.4 R32, [R121] ;  /* 0x000000007920783b */ /* 0x000fe80000000200 */
[----:B------:R-:W-:Y:S04]  /*2190*/  LDSM.16.M88.4 R8, [R87+0x3000] ;  /* 0x003000005708783b */ /* 0x000fe80000000200 */
[----:B------:R-:W4:Y:S04]  /*21a0*/  LDSM.16.M88.4 R48, [R122+0x3400] ;  /* 0x003400007a30783b */ /* 0x000f280000000200 */
[----:B------:R-:W5:Y:S04]  /*21b0*/  LDSM.16.M88.4 R40, [R122+0x3800] ;  /* 0x003800007a28783b */ /* 0x000f680000000200 */
[----:B------:R-:W1:Y:S04]  /*21c0*/  LDSM.16.M88.4 R12, [R122+0x3c00] ;  /* 0x003c00007a0c783b */ /* 0x000e680000000200 */
[----:B------:R-:W-:Y:S04]  /*21d0*/  LDSM.16.M88.4 R88, [R123+0x1000] ;  /* 0x001000007b58783b */ /* 0x000fe80000000200 */
[----:B------:R-:W3:Y:S04]  /*21e0*/  LDSM.16.M88.4 R28, [R122+0x4000] ;  /* 0x004000007a1c783b */ /* 0x000ee80000000200 */
[----:B------:R-:W1:Y:S04]  /*21f0*/  LDSM.16.M88.4 R60, [R87+0x3400] ;  /* 0x00340000573c783b */ /* 0x000e680000000200 */
[----:B------:R-:W1:Y:S01]  /*2200*/  LDSM.16.M88.4 R56, [R87+0x3800] ;  /* 0x003800005738783b */ /* 0x000e620000000200 */
[C---:B--2---:R-:W-:Y:S03]  /*2210*/  HMMA.16816.F32 R20, R72.reuse, R16, RZ ;  /* 0x000000104814723c */ /* 0x044fe600000018ff */
[----:B-1----:R-:W1:Y:S04]  /*2220*/  LDSM.16.M88.4 R36, [R87+0x3c00] ;  /* 0x003c00005724783b */ /* 0x002e680000000200 */
[----:B------:R-:W-:Y:S01]  /*2230*/  LDSM.16.M88.4 R68, [R121+0x1000] ;  /* 0x001000007944783b */ /* 0x000fe20000000200 */
[C---:B------:R-:W-:Y:S03]  /*2240*/  HMMA.16816.F32 R16, R72.reuse, R18, RZ ;  /* 0x000000124810723c */ /* 0x040fe600000018ff */
[----:B------:R-:W-:Y:S04]  /*2250*/  LDSM.16.M88.4 R24, [R122+0x4400] ;  /* 0x004400007a18783b */ /* 0x000fe80000000200 */
[----:B------:R-:W-:Y:S01]  /*2260*/  LDSM.16.M88.4 R80, [R122+0x4c00] ;  /* 0x004c00007a50783b */ /* 0x000fe20000000200 */
[----:B----4-:R-:W-:Y:S03]  /*2270*/  HMMA.16816.F32 R52, R72, R48, RZ ;  /* 0x000000304834723c */ /* 0x010fe600000018ff */
[----:B------:R-:W-:Y:S04]  /*2280*/  LDSM.16.M88.4 R64, [R87+0x4400] ;  /* 0x004400005740783b */ /* 0x000fe80000000200 */
[----:B------:R-:W0:Y:S01]  /*2290*/  LDGDEPBAR ;  /* 0x00000000000079af */ /* 0x000e220000000000 */
[----:B------:R-:W-:Y:S08]  /*22a0*/  HMMA.16816.F32 R20, R32, R8, R20 ;  /* 0x000000082014723c */ /* 0x000ff00000001814 */
[C---:B-----5:R-:W-:Y:S08]  /*22b0*/  HMMA.16816.F32 R44, R72.reuse, R40, RZ ;  /* 0x00000028482c723c */ /* 0x060ff000000018ff */
[C---:B------:R-:W-:Y:S08]  /*22c0*/  HMMA.16816.F32 R48, R72.reuse, R50, RZ ;  /* 0x000000324830723c */ /* 0x040ff000000018ff */
[C---:B------:R-:W-:Y:S08]  /*22d0*/  HMMA.16816.F32 R40, R72.reuse, R42, RZ ;  /* 0x0000002a4828723c */ /* 0x040ff000000018ff */
[C---:B------:R-:W-:Y:S08]  /*22e0*/  HMMA.16816.F32 R76, R72.reuse, R12, RZ ;  /* 0x0000000c484c723c */ /* 0x040ff000000018ff */
[----:B------:R-:W-:Y:S01]  /*22f0*/  HMMA.16816.F32 R72, R72, R14, RZ ;  /* 0x0000000e4848723c */ /* 0x000fe200000018ff */
[----:B------:R-:W-:Y:S07]  /*2300*/  LDSM.16.M88.4 R12, [R122+0x4800] ;  /* 0x004800007a0c783b */ /* 0x000fee0000000200 */
[----:B------:R-:W-:Y:S01]  /*2310*/  HMMA.16816.F32 R16, R32, R10, R16 ;  /* 0x0000000a2010723c */ /* 0x000fe20000001810 */
[----:B------:R-:W2:Y:S07]  /*2320*/  LDSM.16.M88.4 R8, [R87+0x4000] ;  /* 0x004000005708783b */ /* 0x000eae0000000200 */
[----:B---3--:R-:W-:Y:S08]  /*2330*/  HMMA.16816.F32 R20, R88, R28, R20 ;  /* 0x0000001c5814723c */ /* 0x008ff00000001814 */
[C---:B------:R-:W-:Y:S08]  /*2340*/  HMMA.16816.F32 R52, R32.reuse, R60, R52 ;  /* 0x0000003c2034723c */ /* 0x040ff00000001834 */
[C---:B------:R-:W-:Y:S01]  /*2350*/  HMMA.16816.F32 R48, R32.reuse, R62, R48 ;  /* 0x0000003e2030723c */ /* 0x040fe20000001830 */
[----:B------:R-:W-:Y:S07]  /*2360*/  LDSM.16.M88.4 R60, [R87+0x4800] ;  /* 0x00480000573c783b */ /* 0x000fee0000000200 */
[C---:B------:R-:W-:Y:S08]  /*2370*/  HMMA.16816.F32 R44, R32.reuse, R56, R44 ;  /* 0x00000038202c723c */ /* 0x040ff0000000182c */
[C---:B------:R-:W-:Y:S01]  /*2380*/  HMMA.16816.F32 R40, R32.reuse, R58, R40 ;  /* 0x0000003a2028723c */ /* 0x040fe20000001828 */
[----:B------:R-:W-:Y:S07]  /*2390*/  LDSM.16.M88.4 R56, [R87+0x4c00] ;  /* 0x004c00005738783b */ /* 0x000fee0000000200 */
[C---:B-1----:R-:W-:Y:S08]  /*23a0*/  HMMA.16816.F32 R76, R32.reuse, R36, R76 ;  /* 0x00000024204c723c */ /* 0x042ff0000000184c */
[----:B------:R-:W-:Y:S01]  /*23b0*/  HMMA.16816.F32 R72, R32, R38, R72 ;  /* 0x000000262048723c */ /* 0x000fe20000001848 */
[----:B------:R-:W-:Y:S04]  /*23c0*/  LDSM.16.M88.4 R36, [R123+0x2000] ;  /* 0x002000007b24783b */ /* 0x000fe80000000200 */
[----:B------:R-:W1:Y:S03]  /*23d0*/  LDSM.16.M88.4 R32, [R122+0x5000] ;  /* 0x005000007a20783b */ /* 0x000e660000000200 */
[----:B------:R-:W-:Y:S01]  /*23e0*/  HMMA.16816.F32 R16, R88, R30, R16 ;  /* 0x0000001e5810723c */ /* 0x000fe20000001810 */
[----:B------:R-:W-:Y:S07]  /*23f0*/  LDSM.16.M88.4 R28, [R122+0x5400] ;  /* 0x005400007a1c783b */ /* 0x000fee0000000200 */
[----:B--2---:R-:W-:Y:S08]  /*2400*/  HMMA.16816.F32 R20, R68, R8, R20 ;  /* 0x000000084414723c */ /* 0x004ff00000001814 */
[C---:B------:R-:W-:Y:S08]  /*2410*/  HMMA.16816.F32 R52, R88.reuse, R24, R52 ;  /* 0x000000185834723c */ /* 0x040ff00000001834 */
[C---:B------:R-:W-:Y:S08]  /*2420*/  HMMA.16816.F32 R44, R88.reuse, R12, R44 ;  /* 0x0000000c582c723c */ /* 0x040ff0000000182c */
[----:B------:R-:W-:Y:S01]  /*2430*/  HMMA.16816.F32 R40, R88, R14, R40 ;  /* 0x0000000e5828723c */ /* 0x000fe20000001828 */
[----:B------:R-:W-:Y:S07]  /*2440*/  LDSM.16.M88.4 R12, [R121+0x2000] ;  /* 0x00200000790c783b */ /* 0x000fee0000000200 */
[----:B------:R-:W-:Y:S01]  /*2450*/  HMMA.16816.F32 R16, R68, R10, R16 ;  /* 0x0000000a4410723c */ /* 0x000fe20000001810 */
[----:B------:R-:W2:Y:S07]  /*2460*/  LDSM.16.M88.4 R8, [R87+0x5000] ;  /* 0x005000005708783b */ /* 0x000eae0000000200 */
[----:B------:R-:W-:Y:S01]  /*2470*/  HMMA.16816.F32 R48, R88, R26, R48 ;  /* 0x0000001a5830723c */ /* 0x000fe20000001830 */
[----:B------:R-:W3:Y:S07]  /*2480*/  LDSM.16.M88.4 R24, [R122+0x5800] ;  /* 0x005800007a18783b */ /* 0x000eee0000000200 */
[----:B-1----:R-:W-:Y:S08]  /*2490*/  HMMA.16816.F32 R20, R36, R32, R20 ;  /* 0x000000202414723c */ /* 0x002ff00000001814 */
[----:B------:R-:W-:Y:S08]  /*24a0*/  HMMA.16816.F32 R76, R88, R80, R76 ;  /* 0x00000050584c723c */ /* 0x000ff0000000184c */
[----:B------:R-:W-:Y:S08]  /*24b0*/  HMMA.16816.F32 R52, R68, R64, R52 ;  /* 0x000000404434723c */ /* 0x000ff00000001834 */
[----:B------:R-:W-:Y:S01]  /*24c0*/  HMMA.16816.F32 R32, R36, R34, R16 ;  /* 0x000000222420723c */ /* 0x000fe20000001810 */
[----:B------:R-:W1:Y:S07]  /*24d0*/  LDSM.16.M88.4 R16, [R122+0x5c00] ;  /* 0x005c00007a10783b */ /* 0x000e6e0000000200 */
[C---:B------:R-:W-:Y:S08]  /*24e0*/  HMMA.16816.F32 R44, R68.reuse, R60, R44 ;  /* 0x0000003c442c723c */ /* 0x040ff0000000182c */
[C---:B------:R-:W-:Y:S01]  /*24f0*/  HMMA.16816.F32 R40, R68.reuse, R62, R40 ;  /* 0x0000003e4428723c */ /* 0x040fe20000001828 */
[----:B------:R-:W4:Y:S07]  /*2500*/  LDSM.16.M88.4 R60, [R87+0x5400] ;  /* 0x00540000573c783b */ /* 0x000f2e0000000200 */
[----:B------:R-:W-:Y:S08]  /*2510*/  HMMA.16816.F32 R48, R68, R66, R48 ;  /* 0x000000424430723c */ /* 0x000ff00000001830 */
[----:B--2---:R-:W-:Y:S07]  /*2520*/  HMMA.16816.F32 R20, R12, R8, R20 ;  /* 0x000000080c14723c */ /* 0x004fee0000001814 */
[----:B------:R-:W-:Y:S01]  /*2530*/  IADD3 R9, R7, 0x8, RZ ;  /* 0x0000000807097810 */ /* 0x000fe20007ffe0ff */
[----:B------:R-:W-:Y:S01]  /*2540*/  HMMA.16816.F32 R72, R88, R82, R72 ;  /* 0x000000525848723c */ /* 0x000fe20000001848 */
[----:B------:R-:W-:-:S02]  /*2550*/  IADD3 R8, R5, 0x1, RZ ;  /* 0x0000000105087810 */ /* 0x000fc40007ffe0ff */
[----:B------:R-:W-:Y:S02]  /*2560*/  IMNMX R140, R9, R2, PT ;  /* 0x00000002098c7217 */ /* 0x000fe40003800200 */
[----:B------:R-:W2:Y:S01]  /*2570*/  I2F R6, R8 ;  /* 0x0000000800067306 */ /* 0x000ea20000201400 */
[C---:B------:R-:W-:Y:S02]  /*2580*/  ISETP.GE.AND P6, PT, R8.reuse, R141, PT ;  /* 0x0000008d0800720c */ /* 0x040fe40003fc6270 */
[----:B------:R-:W-:Y:S01]  /*2590*/  HMMA.16816.F32 R76, R68, R56, R76 ;  /* 0x00000038444c723c */ /* 0x000fe2000000184c */
[----:B------:R-:W-:Y:S02]  /*25a0*/  ISETP.GE.AND P2, PT, R8, R140, PT ;  /* 0x0000008c0800720c */ /* 0x000fe40003f46270 */
[----:B------:R-:W-:-:S04]  /*25b0*/  IADD3 R2, R5, 0x9, RZ ;  /* 0x0000000905027810 */ /* 0x000fc80007ffe0ff */
[----:B------:R-:W-:Y:S01]  /*25c0*/  IADD3 R56, R5, 0x11, RZ ;  /* 0x0000001105387810 */ /* 0x000fe20007ffe0ff */
[----:B------:R-:W-:Y:S01]  /*25d0*/  HMMA.16816.F32 R52, R36, R28, R52 ;  /* 0x0000001c2434723c */ /* 0x000fe20000001834 */
[C---:B------:R-:W-:Y:S02]  /*25e0*/  ISETP.GE.AND P5, PT, R2.reuse, R141, PT ;  /* 0x0000008d0200720c */ /* 0x040fe40003fa6270 */
[----:B------:R-:W-:Y:S01]  /*25f0*/  ISETP.GE.AND P4, PT, R2, R140, PT ;  /* 0x0000008c0200720c */ /* 0x000fe20003f86270 */
[CC--:B--2---:R-:W-:Y:S02]  /*2600*/  FFMA.FTZ R21, R6.reuse, R164.reuse, R21 ;  /* 0x000000a406157223 */ /* 0x0c4fe40000010015 */
[----:B------:R-:W-:Y:S02]  /*2610*/  FFMA.FTZ R7, R6, R164, R23 ;  /* 0x000000a406077223 */ /* 0x000fe40000010017 */
[----:B------:R-:W-:Y:S01]  /*2620*/  HMMA.16816.F32 R32, R12, R10, R32 ;  /* 0x0000000a0c20723c */ /* 0x000fe20000001820 */
[----:B------:R-:W2:Y:S01]  /*2630*/  LDSM.16.M88.4 R8, [R87+0x5800] ;  /* 0x005800005708783b */ /* 0x000ea20000000200 */
[----:B------:R-:W-:-:S02]  /*2640*/  FSEL R28, R21, -INF , !P6 ;  /* 0xff800000151c7808 */ /* 0x000fc40007000000 */
[----:B------:R-:W-:Y:S02]  /*2650*/  FSEL R7, R7, -INF , !P2 ;  /* 0xff80000007077808 */ /* 0x000fe40005000000 */
[----:B------:R-:W-:Y:S02]  /*2660*/  IADD3 R23, R5, 0x19, RZ ;  /* 0x0000001905177810 */ /* 0x000fe40007ffe0ff */
[----:B---3--:R-:W-:Y:S01]  /*2670*/  HMMA.16816.F32 R44, R36, R24, R44 ;  /* 0x00000018242c723c */ /* 0x008fe2000000182c */
[----:B------:R-:W-:-:S06]  /*2680*/  ISETP.GE.AND P2, PT, R56, R141, PT ;  /* 0x0000008d3800720c */ /* 0x000fcc0003f46270 */
[C---:B------:R-:W-:Y:S01]  /*2690*/  IADD3 R24, R5.reuse, 0x8, RZ ;  /* 0x0000000805187810 */ /* 0x040fe20007ffe0ff */
[----:B------:R-:W-:Y:S03]  /*26a0*/  HMMA.16816.F32 R48, R36, R30, R48 ;  /* 0x0000001e2430723c */ /* 0x000fe60000001830 */
[----:B------:R3:W5:Y:S01]  /*26b0*/  I2F R25, R24 ;  /* 0x0000001800197306 */ /* 0x0007620000201400 */
[C---:B------:R-:W-:Y:S02]  /*26c0*/  ISETP.GE.AND P3, PT, R24.reuse, R141, PT ;  /* 0x0000008d1800720c */ /* 0x040fe40003f66270 */
[----:B------:R-:W-:Y:S02]  /*26d0*/  ISETP.GE.AND P0, PT, R24, R140, PT ;  /* 0x0000008c1800720c */ /* 0x000fe40003f06270 */
[----:B------:R-:W-:Y:S08]  /*26e0*/  HMMA.16816.F32 R72, R68, R58, R72 ;  /* 0x0000003a4448723c */ /* 0x000ff00000001848 */
[----:B-1----:R-:W-:Y:S01]  /*26f0*/  HMMA.16816.F32 R76, R36, R16, R76 ;  /* 0x00000010244c723c */ /* 0x002fe2000000184c */
[----:B------:R-:W1:Y:S01]  /*2700*/  I2F R16, R2 ;  /* 0x0000000200107306 */ /* 0x000e620000201400 */
[----:B---3--:R-:W-:Y:S01]  /*2710*/  IADD3 R24, R5, 0x10, RZ ;  /* 0x0000001005187810 */ /* 0x008fe20007ffe0ff */
[----:B-----5:R-:W-:-:S02]  /*2720*/  FFMA.FTZ R6, R25, R164, R32 ;  /* 0x000000a419067223 */ /* 0x020fc40000010020 */
[----:B------:R-:W-:Y:S01]  /*2730*/  FFMA.FTZ R29, R25, R164, R34 ;  /* 0x000000a4191d7223 */ /* 0x000fe20000010022 */
[CC--:B------:R-:W-:Y:S02]  /*2740*/  ISETP.GE.AND P1, PT, R24.reuse, R141.reuse, PT ;  /* 0x0000008d1800720c */ /* 0x0c0fe40003f26270 */
[----:B----4-:R-:W-:Y:S01]  /*2750*/  HMMA.16816.F32 R52, R12, R60, R52 ;  /* 0x0000003c0c34723c */ /* 0x010fe20000001834 */
[----:B------:R3:W4:Y:S01]  /*2760*/  I2F R17, R24 ;  /* 0x0000001800117306 */ /* 0x0007220000201400 */
[----:B------:R-:W-:Y:S02]  /*2770*/  ISETP.GE.AND P6, PT, R24, R140, PT ;  /* 0x0000008c1800720c */ /* 0x000fe40003fc6270 */
[----:B------:R-:W-:Y:S02]  /*2780*/  IADD3 R34, R5, 0x18, RZ ;  /* 0x0000001805227810 */ /* 0x000fe40007ffe0ff */
[----:B------:R-:W-:Y:S02]  /*2790*/  FSEL R29, R29, -INF , !P0 ;  /* 0xff8000001d1d7808 */ /* 0x000fe40004000000 */
[----:B------:R-:W-:Y:S01]  /*27a0*/  HMMA.16816.F32 R40, R36, R26, R40 ;  /* 0x0000001a2428723c */ /* 0x000fe20000001828 */
[----:B------:R-:W5:Y:S01]  /*27b0*/  I2F R2, R56 ;  /* 0x0000003800027306 */ /* 0x000f620000201400 */
[-C--:B-1----:R-:W-:Y:S01]  /*27c0*/  FFMA.FTZ R30, R16, R164.reuse, R33 ;  /* 0x000000a4101e7223 */ /* 0x082fe20000010021 */
[----:B------:R-:W-:Y:S01]  /*27d0*/  ISETP.GE.AND P0, PT, R34, R141, PT ;  /* 0x0000008d2200720c */ /* 0x000fe20003f06270 */
[----:B------:R-:W-:Y:S01]  /*27e0*/  FFMA.FTZ R31, R16, R164, R35 ;  /* 0x000000a4101f7223 */ /* 0x000fe20000010023 */
[----:B------:R-:W-:-:S02]  /*27f0*/  FSEL R6, R6, -INF , !P3 ;  /* 0xff80000006067808 */ /* 0x000fc40005800000 */
[----:B------:R-:W-:Y:S01]  /*2800*/  FSEL R30, R30, -INF , !P5 ;  /* 0xff8000001e1e7808 */ /* 0x000fe20006800000 */
[----:B------:R-:W-:Y:S01]  /*2810*/  HMMA.16816.F32 R48, R12, R62, R48 ;  /* 0x0000003e0c30723c */ /* 0x000fe20000001830 */
[----:B---3--:R-:W1:Y:S01]  /*2820*/  LDSM.16.M88.4 R24, [R87+0x5c00] ;  /* 0x005c00005718783b */ /* 0x008e620000000200 */
[----:B------:R5:W3:Y:S01]  /*2830*/  I2F R21, R34 ;  /* 0x0000002200157306 */ /* 0x000ae20000201400 */
[----:B------:R-:W-:Y:S01]  /*2840*/  ISETP.GE.AND P5, PT, R34, R140, PT ;  /* 0x0000008c2200720c */ /* 0x000fe20003fa6270 */
[----:B------:R-:W-:-:S04]  /*2850*/  DEPBAR.LE SB0, 0x0 ;  /* 0x000080000000791a */ /* 0x000fc80000000000 */
[----:B--2---:R-:W-:Y:S01]  /*2860*/  HMMA.16816.F32 R44, R12, R8, R44 ;  /* 0x000000080c2c723c */ /* 0x004fe2000000182c */
[CC--:B----4-:R-:W-:Y:S01]  /*2870*/  FFMA.FTZ R54, R17.reuse, R164.reuse, R54 ;  /* 0x000000a411367223 */ /* 0x0d0fe20000010036 */
[----:B------:R-:W2:Y:S01]  /*2880*/  I2F R16, R23 ;  /* 0x0000001700107306 */ /* 0x000ea20000201400 */
[----:B------:R-:W-:Y:S01]  /*2890*/  FFMA.FTZ R32, R17, R164, R52 ;  /* 0x000000a411207223 */ /* 0x000fe20000010034 */
[----:B------:R-:W-:Y:S02]  /*28a0*/  ISETP.GE.AND P3, PT, R56, R140, PT ;  /* 0x0000008c3800720c */ /* 0x000fe40003f66270 */
[----:B------:R-:W-:Y:S02]  /*28b0*/  FSEL R31, R31, -INF , !P4 ;  /* 0xff8000001f1f7808 */ /* 0x000fe40006000000 */
[----:B------:R-:W-:Y:S01]  /*28c0*/  HMMA.16816.F32 R72, R36, R18, R72 ;  /* 0x000000122448723c */ /* 0x000fe20000001848 */
[----:B------:R-:W-:Y:S01]  /*28d0*/  FSEL R9, R54, -INF , !P6 ;  /* 0xff80000036097808 */ /* 0x000fe20007000000 */
[----:B-----5:R-:W-:Y:S01]  /*28e0*/  FFMA.FTZ R34, R2, R164, R53 ;  /* 0x000000a402227223 */ /* 0x020fe20000010035 */
[----:B------:R-:W-:-:S02]  /*28f0*/  IADD3 R8, R5, 0x21, RZ ;  /* 0x0000002105087810 */ /* 0x000fc40007ffe0ff */
[-C--:B------:R-:W-:Y:S02]  /*2900*/  ISETP.GE.AND P4, PT, R23, R141.reuse, PT ;  /* 0x0000008d1700720c */ /* 0x080fe40003f86270 */
[----:B------:R-:W-:Y:S01]  /*2910*/  IADD3 R18, R5, 0x20, RZ ;  /* 0x0000002005127810 */ /* 0x000fe20007ffe0ff */
[----:B------:R-:W-:Y:S01]  /*2920*/  HMMA.16816.F32 R40, R12, R10, R40 ;  /* 0x0000000a0c28723c */ /* 0x000fe20000001828 */
[----:B------:R-:W-:Y:S01]  /*2930*/  FSEL R34, R34, -INF , !P2 ;  /* 0xff80000022227808 */ /* 0x000fe20005000000 */
[CC--:B---3--:R-:W-:Y:S01]  /*2940*/  FFMA.FTZ R35, R21.reuse, R164.reuse, R50 ;  /* 0x000000a415237223 */ /* 0x0c8fe20000010032 */
[----:B------:R-:W3:Y:S01]  /*2950*/  I2F R17, R18 ;  /* 0x0000001200117306 */ /* 0x000ee20000201400 */
[----:B------:R-:W-:Y:S01]  /*2960*/  ISETP.GE.AND P6, PT, R18, R141, PT ;  /* 0x0000008d1200720c */ /* 0x000fe20003fc6270 */
[----:B--2---:R-:W-:Y:S01]  /*2970*/  FFMA.FTZ R49, R16, R164, R49 ;  /* 0x000000a410317223 */ /* 0x004fe20000010031 */
[----:B------:R-:W-:Y:S01]  /*2980*/  ISETP.GE.AND P2, PT, R18, R140, PT ;  /* 0x0000008c1200720c */ /* 0x000fe20003f46270 */
[-C--:B------:R-:W-:Y:S01]  /*2990*/  FFMA.FTZ R11, R2, R164.reuse, R55 ;  /* 0x000000a4020b7223 */ /* 0x080fe20000010037 */
[----:B------:R-:W-:Y:S01]  /*29a0*/  FSEL R32, R32, -INF , !P1 ;  /* 0xff80000020207808 */ /* 0x000fe20004800000 */
[----:B------:R-:W-:Y:S01]  /*29b0*/  FFMA.FTZ R10, R21, R164, R48 ;  /* 0x000000a4150a7223 */ /* 0x000fe20000010030 */
[----:B------:R-:W-:Y:S01]  /*29c0*/  ISETP.GE.AND P1, PT, R23, R140, PT ;  /* 0x0000008c1700720c */ /* 0x000fe20003f26270 */
[----:B------:R2:W-:Y:S01]  /*29d0*/  I2F R2, R8 ;  /* 0x0000000800027306 */ /* 0x0005e20000201400 */
[----:B------:R-:W-:Y:S01]  /*29e0*/  FFMA.FTZ R37, R16, R164, R51 ;  /* 0x000000a410257223 */ /* 0x000fe20000010033 */
[----:B------:R-:W-:-:S02]  /*29f0*/  IADD3 R16, R5, 0x29, RZ ;  /* 0x0000002905107810 */ /* 0x000fc40007ffe0ff */
[----:B------:R-:W-:Y:S01]  /*2a00*/  FSEL R11, R11, -INF , !P3 ;  /* 0xff8000000b0b7808 */ /* 0x000fe20005800000 */
[C---:B-1----:R-:W-:Y:S01]  /*2a10*/  HMMA.16816.F32 R76, R12.reuse, R24, R76 ;  /* 0x000000180c4c723c */ /* 0x042fe2000000184c */
[----:B------:R-:W-:Y:S01]  /*2a20*/  FSEL R10, R10, -INF , !P0 ;  /* 0xff8000000a0a7808 */ /* 0x000fe20004000000 */
[-C--:B---3--:R-:W-:Y:S01]  /*2a30*/  FFMA.FTZ R44, R17, R164.reuse, R44 ;  /* 0x000000a4112c7223 */ /* 0x088fe2000001002c */
[----:B------:R-:W-:Y:S01]  /*2a40*/  IADD3 R18, R5, 0x28, RZ ;  /* 0x0000002805127810 */ /* 0x000fe20007ffe0ff */
[----:B------:R-:W-:Y:S01]  /*2a50*/  FFMA.FTZ R46, R17, R164, R46 ;  /* 0x000000a4112e7223 */ /* 0x000fe2000001002e */
[C---:B------:R-:W-:Y:S01]  /*2a60*/  ISETP.GE.AND P3, PT, R8.reuse, R141, PT ;  /* 0x0000008d0800720c */ /* 0x040fe20003f66270 */
[----:B------:R-:W1:Y:S01]  /*2a70*/  I2F R23, R5 ;  /* 0x0000000500177306 */ /* 0x000e620000201400 */
[----:B------:R-:W-:Y:S01]  /*2a80*/  ISETP.GE.AND P0, PT, R8, R140, PT ;  /* 0x0000008c0800720c */ /* 0x000fe20003f06270 */
[----:B------:R-:W-:Y:S01]  /*2a90*/  HMMA.16816.F32 R72, R12, R26, R72 ;  /* 0x0000001a0c48723c */ /* 0x000fe20000001848 */
[----:B------:R-:W-:-:S02]  /*2aa0*/  IADD3 R21, R5, 0x30, RZ ;  /* 0x0000003005157810 */ /* 0x000fc40007ffe0ff */
[----:B------:R-:W-:Y:S02]  /*2ab0*/  FSEL R35, R35, -INF , !P5 ;  /* 0xff80000023237808 */ /* 0x000fe40006800000 */
[----:B--2---:R-:W-:Y:S01]  /*2ac0*/  FSEL R8, R49, -INF , !P4 ;  /* 0xff80000031087808 */ /* 0x004fe20006000000 */
[----:B------:R2:W3:Y:S01]  /*2ad0*/  I2F R19, R18 ;  /* 0x0000001200137306 */ /* 0x0004e20000201400 */
[CC--:B------:R-:W-:Y:S02]  /*2ae0*/  ISETP.GE.AND P5, PT, R18.reuse, R141.reuse, PT ;  /* 0x0000008d1200720c */ /* 0x0c0fe40003fa6270 */
[----:B------:R-:W-:Y:S02]  /*2af0*/  ISETP.GE.AND P4, PT, R18, R140, PT ;  /* 0x0000008c1200720c */ /* 0x000fe40003f86270 */
[----:B------:R-:W-:Y:S02]  /*2b00*/  FSEL R37, R37, -INF , !P1 ;  /* 0xff80000025257808 */ /* 0x000fe40004800000 */
[----:B------:R-:W-:Y:S01]  /*2b10*/  FSEL R44, R44, -INF , !P6 ;  /* 0xff8000002c2c7808 */ /* 0x000fe20007000000 */
[CC--:B-1----:R-:W-:Y:S01]  /*2b20*/  FFMA.FTZ R20, R23.reuse, R164.reuse, R20 ;  /* 0x000000a417147223 */ /* 0x0c2fe20000010014 */
[C---:B------:R-:W-:Y:S01]  /*2b30*/  ISETP.GE.AND P1, PT, R16.reuse, R141, PT ;  /* 0x0000008d1000720c */ /* 0x040fe20003f26270 */
[----:B------:R-:W-:Y:S01]  /*2b40*/  FFMA.FTZ R130, R23, R164, R22 ;  /* 0x000000a417827223 */ /* 0x000fe20000010016 */
[----:B------:R-:W-:Y:S01]  /*2b50*/  BAR.SYNC.DEFER_BLOCKING 0x0 ;  /* 0x0000000000007b1d */ /* 0x000fe20000010000 */
[----:B------:R-:W-:-:S02]  /*2b60*/  ISETP.GE.AND P6, PT, R16, R140, PT ;  /* 0x0000008c1000720c */ /* 0x000fc40003fc6270 */
[----:B------:R-:W-:Y:S01]  /*2b70*/  IADD3 R25, R5, 0x38, RZ ;  /* 0x0000003805197810 */ /* 0x000fe20007ffe0ff */
[-C--:B--2---:R-:W-:Y:S02]  /*2b80*/  FFMA.FTZ R18, R2, R164.reuse, R45 ;  /* 0x000000a402127223 */ /* 0x084fe4000001002d */
[----:B------:R-:W1:Y:S01]  /*2b90*/  I2F R16, R16 ;  /* 0x0000001000107306 */ /* 0x000e620000201400 */
[-C--:B---3--:R-:W-:Y:S01]  /*2ba0*/  FFMA.FTZ R24, R19, R164.reuse, R40 ;  /* 0x000000a413187223 */ /* 0x088fe20000010028 */
[----:B------:R-:W-:Y:S01]  /*2bb0*/  IADD3 R12, R5, 0x39, RZ ;  /* 0x00000039050c7810 */ /* 0x000fe20007ffe0ff */
[-C--:B------:R-:W-:Y:S01]  /*2bc0*/  FFMA.FTZ R17, R19, R164.reuse, R42 ;  /* 0x000000a413117223 */ /* 0x080fe2000001002a */
[----:B------:R-:W-:Y:S01]  /*2bd0*/  FSEL R42, R18, -INF , !P3 ;  /* 0xff800000122a7808 */ /* 0x000fe20005800000 */
[----:B------:R-:W-:Y:S01]  /*2be0*/  FFMA.FTZ R45, R2, R164, R47 ;  /* 0x000000a4022d7223 */ /* 0x000fe2000001002f */
[----:B------:R-:W-:Y:S02]  /*2bf0*/  IADD3 R2, R5, 0x31, RZ ;  /* 0x0000003105027810 */ /* 0x000fe40007ffe0ff */
[----:B------:R-:W2:Y:S01]  /*2c00*/  I2F R19, R21 ;  /* 0x0000001500137306 */ /* 0x000ea20000201400 */
[----:B------:R-:W-:-:S02]  /*2c10*/  FSEL R24, R24, -INF , !P5 ;  /* 0xff80000018187808 */ /* 0x000fc40006800000 */
[----:B------:R-:W-:Y:S02]  /*2c20*/  FSEL R45, R45, -INF , !P0 ;  /* 0xff8000002d2d7808 */ /* 0x000fe40004000000 */
[CC--:B------:R-:W-:Y:S02]  /*2c30*/  ISETP.GE.AND P0, PT, R2.reuse, R141.reuse, PT ;  /* 0x0000008d0200720c */ /* 0x0c0fe40003f06270 */
[----:B------:R-:W-:Y:S01]  /*2c40*/  ISETP.GE.AND P5, PT, R2, R140, PT ;  /* 0x0000008c0200720c */ /* 0x000fe20003fa6270 */
[-C--:B-1----:R-:W-:Y:S01]  /*2c50*/  FFMA.FTZ R40, R16, R164.reuse, R41 ;  /* 0x000000a410287223 */ /* 0x082fe20000010029 */
[----:B------:R-:W1:Y:S01]  /*2c60*/  I2F R2, R2 ;  /* 0x0000000200027306 */ /* 0x000e620000201400 */
[----:B------:R-:W-:Y:S01]  /*2c70*/  FSEL R47, R46, -INF , !P2 ;  /* 0xff8000002e2f7808 */ /* 0x000fe20005000000 */
[----:B------:R-:W-:Y:S01]  /*2c80*/  FFMA.FTZ R43, R16, R164, R43 ;  /* 0x000000a4102b7223 */ /* 0x000fe2000001002b */
[C---:B------:R-:W-:Y:S02]  /*2c90*/  ISETP.GE.AND P2, PT, R21.reuse, R141, PT ;  /* 0x0000008d1500720c */ /* 0x040fe40003f46270 */
[----:B------:R-:W-:Y:S01]  /*2ca0*/  ISETP.GE.AND P3, PT, R21, R140, PT ;  /* 0x0000008c1500720c */ /* 0x000fe20003f66270 */
[-C--:B--2---:R-:W-:Y:S01]  /*2cb0*/  FFMA.FTZ R18, R19, R164.reuse, R76 ;  /* 0x000000a413127223 */ /* 0x084fe2000001004c */
[----:B------:R-:W-:Y:S01]  /*2cc0*/  FSEL R17, R17, -INF , !P4 ;  /* 0xff80000011117808 */ /* 0x000fe20006000000 */
[----:B------:R-:W-:Y:S01]  /*2cd0*/  FFMA.FTZ R21, R19, R164, R78 ;  /* 0x000000a413157223 */ /* 0x000fe2000001004e */
[----:B------:R-:W-:-:S02]  /*2ce0*/  FSEL R40, R40, -INF , !P1 ;  /* 0xff80000028287808 */ /* 0x000fc40004800000 */
[----:B------:R-:W-:Y:S02]  /*2cf0*/  FSEL R19, R43, -INF , !P6 ;  /* 0xff8000002b137808 */ /* 0x000fe40007000000 */
[----:B------:R-:W-:Y:S02]  /*2d00*/  FSEL R18, R18, -INF , !P2 ;  /* 0xff80000012127808 */ /* 0x000fe40005000000 */
[CC--:B------:R-:W-:Y:S01]  /*2d10*/  ISETP.GE.AND P4, PT, R25.reuse, R141.reuse, PT ;  /* 0x0000008d1900720c */ /* 0x0c0fe20003f86270 */
[C---:B-1----:R-:W-:Y:S01]  /*2d20*/  FFMA.FTZ R79, R2.reuse, R164, R79 ;  /* 0x000000a4024f7223 */ /* 0x042fe2000001004f */
[----:B------:R-:W-:Y:S01]  /*2d30*/  ISETP.GE.AND P1, PT, R25, R140, PT ;  /* 0x0000008c1900720c */ /* 0x000fe20003f26270 */
[----:B------:R-:W-:Y:S01]  /*2d40*/  FFMA.FTZ R16, R2, R164, R77 ;  /* 0x000000a402107223 */ /* 0x000fe2000001004d */
[C---:B------:R-:W-:Y:S01]  /*2d50*/  ISETP.GE.AND P6, PT, R5.reuse, R141, PT ;  /* 0x0000008d0500720c */ /* 0x040fe20003fc6270 */
[----:B------:R-:W1:Y:S01]  /*2d60*/  I2F R25, R25 ;  /* 0x0000001900197306 */ /* 0x000e620000201400 */
[----:B------:R-:W-:-:S02]  /*2d70*/  ISETP.GE.AND P2, PT, R5, R140, PT ;  /* 0x0000008c0500720c */ /* 0x000fc40003f46270 */
[----:B------:R-:W-:Y:S02]  /*2d80*/  FSEL R145, R79, -INF , !P5 ;  /* 0xff8000004f917808 */ /* 0x000fe40006800000 */
[----:B------:R-:W-:Y:S02]  /*2d90*/  ISETP.GE.AND P5, PT, R85, 0x2, PT ;  /* 0x000000025500780c */ /* 0x000fe40003fa6270 */
[----:B------:R-:W-:Y:S01]  /*2da0*/  FSEL R21, R21, -INF , !P3 ;  /* 0xff80000015157808 */ /* 0x000fe20005800000 */
[----:B------:R-:W2:Y:S01]  /*2db0*/  I2F R5, R12 ;  /* 0x0000000c00057306 */ /* 0x000ea20000201400 */
[----:B------:R-:W-:Y:S02]  /*2dc0*/  FSEL R16, R16, -INF , !P0 ;  /* 0xff80000010107808 */ /* 0x000fe40004000000 */
[C---:B------:R-:W-:Y:S02]  /*2dd0*/  ISETP.GE.AND P3, PT, R12.reuse, R141, PT ;  /* 0x0000008d0c00720c */ /* 0x040fe40003f66270 */
[----:B------:R-:W-:-:S02]  /*2de0*/  ISETP.GE.AND P0, PT, R12, R140, PT ;  /* 0x0000008c0c00720c */ /* 0x000fc40003f06270 */
[----:B------:R-:W-:Y:S01]  /*2df0*/  FSEL R128, R20, -INF , !P6 ;  /* 0xff80000014807808 */ /* 0x000fe20007000000 */
[CC--:B-1----:R-:W-:Y:S01]  /*2e00*/  FFMA.FTZ R72, R25.reuse, R164.reuse, R72 ;  /* 0x000000a419487223 */ /* 0x0c2fe20000010048 */
[----:B------:R-:W-:Y:S01]  /*2e10*/  FSEL R130, R130, -INF , !P2 ;  /* 0xff80000082827808 */ /* 0x000fe20005000000 */
[----:B------:R-:W-:-:S03]  /*2e20*/  FFMA.FTZ R74, R25, R164, R74 ;  /* 0x000000a4194a7223 */ /* 0x000fc6000001004a */
[----:B------:R-:W-:Y:S02]  /*2e30*/  FSEL R22, R72, -INF , !P4 ;  /* 0xff80000048167808 */ /* 0x000fe40006000000 */
[----:B------:R-:W-:Y:S01]  /*2e40*/  FSEL R143, R74, -INF , !P1 ;  /* 0xff8000004a8f7808 */ /* 0x000fe20004800000 */
[CC--:B--2---:R-:W-:Y:S02]  /*2e50*/  FFMA.FTZ R73, R5.reuse, R164.reuse, R73 ;  /* 0x000000a405497223 */ /* 0x0c4fe40000010049 */
[----:B------:R-:W-:-:S03]  /*2e60*/  FFMA.FTZ R23, R5, R164, R75 ;  /* 0x000000a405177223 */ /* 0x000fc6000001004b */
[----:B------:R-:W-:Y:S02]  /*2e70*/  FSEL R20, R73, -INF , !P3 ;  /* 0xff80000049147808 */ /* 0x000fe40005800000 */
[----:B------:R-:W-:Y:S01]  /*2e80*/  FSEL R23, R23, -INF , !P0 ;  /* 0xff80000017177808 */ /* 0x000fe20004000000 */
[----:B------:R-:W-:Y:S05]  /*2e90*/  @!P5 BRA `(.L_x_917) ;  /* 0x000003b00000d947 */ /* 0x000fea0003800000 */
[----:B------:R-:W-:Y:S01]  /*2ea0*/  IADD3 R13, R85, -0x2, RZ ;  /* 0xfffffffe550d7810 */ /* 0x000fe20007ffe0ff */
[----:B------:R-:W-:Y:S01]  /*2eb0*/  BSSY B0, `(.L_x_918) ;  /* 0x0000038000007945 */ /* 0x000fe20003800000 */
[----:B------:R-:W-:Y:S02]  /*2ec0*/  ISETP.GE.AND P4, PT, R174, c[0x0][0x220], PT ;  /* 0x00008800ae007a0c */ /* 0x000fe40003f86270 */
        /* <DEDUP_REMOVED lines=54> */
.L_x_919:
[----:B------:R-:W-:Y:S05]  /*3230*/  BSYNC B0 ;  /* 0x0000000000007941 */ /* 0x000fea0003800000 */
.L_x_918:
[----:B------:R-:W0:Y:S02]  /*3240*/  LDGDEPBAR ;  /* 0x00000000000079af */ /* 0x000e240000000000 */
.L_x_917:
[----:B------:R-:W-:Y:S01]  /*3250*/  FMNMX.FTZ R2, R130, R7, !PT ;  /* 0x0000000782027209 */ /* 0x000fe20007810000 */
[----:B------:R-:W-:Y:S01]  /*3260*/  IMAD.WIDE.U32 R80, R126, -0x326172a9, RZ ;  /* 0xcd9e8d577e507825 */ /* 0x000fe200078e00ff */
[----:B------:R-:W-:Y:S01]  /*3270*/  FMNMX.FTZ R5, R128, R28, !PT ;  /* 0x0000001c80057209 */ /* 0x000fe20007810000 */
[----:B------:R-:W-:Y:S01]  /*3280*/  UIADD3 UR15, UR29, -0x4498517b, URZ ;  /* 0xbb67ae851d0f7890 */ /* 0x000fe2000fffe03f */
        /* <DEDUP_REMOVED lines=17> */
[----:B------:R-:W-:Y:S01]  /*33a0*/  UIADD3 UR17, UR28, -0x4ab325aa, URZ ;  /* 0xb54cda561c117890 */ /* 0x000fe2000fffe03f */
[----:B------:R-:W-:Y:S01]  /*33b0*/  FMNMX.FTZ R5, R10, R5, !PT ;  /* 0x000000050a057209 */ /* 0x000fe20007810000 */
[----:B------:R-:W-:Y:S01]  /*33c0*/  IMAD.SHL.U32 R120, R4, 0x2, RZ ;  /* 0x0000000204787824 */ /* 0x000fe200078e00ff */
[----:B------:R-:W-:Y:S01]  /*33d0*/  FMNMX.FTZ R2, R37, R2, !PT ;  /* 0x0000000225027209 */ /* 0x000fe20007810000 */
[----:B------:R-:W-:Y:S01]  /*33e0*/  UIADD3 UR8, UR28, 0x1715609d, URZ ;  /* 0x1715609d1c087890 */ /* 0x000fe2000fffe03f */
[----:B------:R-:W-:Y:S01]  /*33f0*/  FMNMX.FTZ R5, R8, R5, !PT ;  /* 0x0000000508057209 */ /* 0x000fe20007810000 */
[----:B------:R-:W-:Y:S01]  /*3400*/  IMAD R136, R161, 0x10000, R161 ;  /* 0x00010000a1887824 */ /* 0x000fe200078e02a1 */
[----:B------:R-:W-:Y:S01]  /*3410*/  FMNMX.FTZ R2, R47, R2, !PT ;  /* 0x000000022f027209 */ /* 0x000fe20007810000 */
[----:B------:R-:W-:Y:S01]  /*3420*/  LDSM.16.MT88.4 R76, [R120+0x6000] ;  /* 0x00600000784c783b */ /* 0x000fe20000004200 */
[----:B------:R-:W-:Y:S01]  /*3430*/  FMNMX.FTZ R5, R44, R5, !PT ;  /* 0x000000052c057209 */ /* 0x000fe20007810000 */
[----:B------:R-:W-:Y:S01]  /*3440*/  IMAD R86, R3, 0x2, R120 ;  /* 0x0000000203567824 */ /* 0x000fe200078e0278 */
        /* <DEDUP_REMOVED lines=10> */
[----:B------:R-:W-:Y:S01]  /*34f0*/  IMAD.SHL.U32 R5, R92, 0x2, RZ ;  /* 0x000000025c057824 */ /* 0x000fe200078e00ff */
[----:B------:R-:W-:Y:S02]  /*3500*/  FMNMX.FTZ R2, R143, R2, !PT ;  /* 0x000000028f027209 */ /* 0x000fe40007810000 */
[----:B------:R-:W-:Y:S02]  /*3510*/  FMNMX.FTZ R13, R22, R13, !PT ;  /* 0x0000000d160d7209 */ /* 0x000fe40007810000 */
[----:B------:R-:W-:-:S02]  /*3520*/  FMNMX.FTZ R15, R23, R2, !PT ;  /* 0x00000002170f7209 */ /* 0x000fc40007810000 */
[----:B------:R-:W-:Y:S01]  /*3530*/  FMNMX.FTZ R2, R20, R13, !PT ;  /* 0x0000000d14027209 */ /* 0x000fe20007810000 */
[----:B------:R-:W-:Y:S01]  /*3540*/  IMAD.WIDE.U32 R12, R84, -0x2daee0ad, RZ ;  /* 0xd2511f53540c7825 */ /* 0x000fe200078e00ff */
[----:B------:R-:W-:Y:S01]  /*3550*/  LOP3.LUT R127, R0, UR28, RZ, 0x3c, !PT ;  /* 0x0000001c007f7c12 */ /* 0x000fe2000f8e3cff */
[----:B------:R-:W1:Y:S01]  /*3560*/  SHFL.BFLY PT, R26, R15, 0x2, 0x1f ;  /* 0x0c401f000f1a7f89 */ /* 0x000e6200000e0000 */
[----:B------:R-:W-:Y:S02]  /*3570*/  LOP3.LUT R27, R5, UR29, RZ, 0x3c, !PT ;  /* 0x0000001d051b7c12 */ /* 0x000fe4000f8e3cff */
[----:B------:R-:W-:Y:S02]  /*3580*/  LOP3.LUT R106, R81, R127, RZ, 0x3c, !PT ;  /* 0x0000007f516a7212 */ /* 0x000fe400078e3cff */
[----:B------:R-:W-:-:S03]  /*3590*/  LOP3.LUT R14, R13, R27, RZ, 0x3c, !PT ;  /* 0x0000001b0d0e7212 */ /* 0x000fc600078e3cff */
        /* <DEDUP_REMOVED lines=14> */
[----:B------:R-:W-:-:S05]  /*3680*/  IMAD.WIDE.U32 R156, R156, -0x326172a9, RZ ;  /* 0xcd9e8d579c9c7825 */ /* 0x000fca00078e00ff */
[----:B------:R-:W-:Y:S02]  /*3690*/  LOP3.LUT R62, R157, UR10, R62, 0x96, !PT ;  /* 0x0000000a9d3e7c12 */ /* 0x000fe4000f8e963e */
[----:B-1----:R-:W-:Y:S02]  /*36a0*/  FMNMX.FTZ R15, R2, R15, !PT ;  /* 0x0000000f020f7209 */ /* 0x002fe40007810000 */
[----:B--2---:R-:W-:-:S03]  /*36b0*/  FMNMX.FTZ R0, R26, R25, !PT ;  /* 0x000000191a007209 */ /* 0x004fc60007810000 */
[----:B------:R-:W1:Y:S01]  /*36c0*/  SHFL.BFLY PT, R2, R15, 0x1, 0x1f ;  /* 0x0c201f000f027f89 */ /* 0x000e6200000e0000 */
[C---:B------:R-:W-:Y:S01]  /*36d0*/  FSETP.NEU.FTZ.AND P0, PT, R0.reuse, -INF , PT ;  /* 0xff8000000000780b */ /* 0x040fe20003f1d000 */
[----:B------:R-:W-:-:S05]  /*36e0*/  FMUL.FTZ R142, R0, c[0x0][0x23c] ;  /* 0x00008f00008e7a20 */ /* 0x000fca0000410000 */
[----:B------:R-:W-:-:S05]  /*36f0*/  FSEL R142, R142, RZ, P0 ;  /* 0x000000ff8e8e7208 */ /* 0x000fca0000000000 */
[----:B------:R-:W-:Y:S01]  /*3700*/  FFMA.FTZ R129, R7, c[0x0][0x23c], -R142 ;  /* 0x00008f0007817a23 */ /* 0x000fe2000001088e */
[----:B------:R-:W-:Y:S01]  /*3710*/  LOP3.LUT R7, R63, UR12, R138, 0x96, !PT ;  /* 0x0000000c3f077c12 */ /* 0x000fe2000f8e968a */
[----:B------:R-:W-:-:S04]  /*3720*/  IMAD.WIDE.U32 R62, R62, -0x2daee0ad, RZ ;  /* 0xd2511f533e3e7825 */ /* 0x000fc800078e00ff */
[----:B------:R-:W-:Y:S01]  /*3730*/  IMAD.WIDE.U32 R26, R7, -0x2daee0ad, RZ ;  /* 0xd2511f53071a7825 */ /* 0x000fe200078e00ff */
[----:B------:R-:W-:Y:S01]  /*3740*/  MUFU.EX2 R129, R129 ;  /* 0x0000008100817308 */ /* 0x000fe20000000800 */
[----:B-1----:R-:W-:Y:S02]  /*3750*/  FMNMX.FTZ R2, R15, R2, !PT ;  /* 0x000000020f027209 */ /* 0x002fe40007810000 */
[----:B------:R-:W-:Y:S01]  /*3760*/  FFMA.FTZ R130, R130, c[0x0][0x23c], -R142 ;  /* 0x00008f0082827a23 */ /* 0x000fe2000001088e */
[----:B------:R-:W-:Y:S01]  /*3770*/  LOP3.LUT R104, R63, UR7, R26, 0x96, !PT ;  /* 0x000000073f687c12 */ /* 0x000fe2000f8e961a */
[----:B------:R-:W-:Y:S01]  /*3780*/  FFMA.FTZ R64, R29, c[0x0][0x23c], -R142 ;  /* 0x00008f001d407a23 */ /* 0x000fe2000001088e */
[C---:B------:R-:W-:Y:S01]  /*3790*/  FSETP.NEU.FTZ.AND P0, PT, R2.reuse, -INF , PT ;  /* 0xff8000000200780b */ /* 0x040fe20003f1d000 */
[----:B------:R-:W-:Y:S01]  /*37a0*/  FMUL.FTZ R67, R2, c[0x0][0x23c] ;  /* 0x00008f0002437a20 */ /* 0x000fe20000410000 */
[----:B------:R-:W-:Y:S01]  /*37b0*/  LOP3.LUT R118, R27, UR9, R118, 0x96, !PT ;  /* 0x000000091b767c12 */ /* 0x000fe2000f8e9676 */
[----:B------:R-:W-:Y:S01]  /*37c0*/  IMAD.WIDE.U32 R104, R104, -0x326172a9, RZ ;  /* 0xcd9e8d5768687825 */ /* 0x000fe200078e00ff */
[----:B------:R-:W1:Y:S01]  /*37d0*/  MUFU.EX2 R130, R130 ;  /* 0x0000008200827308 */ /* 0x000e620000000800 */
[----:B------:R-:W-:-:S02]  /*37e0*/  IADD3 R15, R5, 0x1, RZ ;  /* 0x00000001050f7810 */ /* 0x000fc40007ffe0ff */
[----:B------:R-:W-:Y:S01]  /*37f0*/  FSEL R67, R67, RZ, P0 ;  /* 0x000000ff43437208 */ /* 0x000fe20000000000 */
[----:B------:R-:W-:Y:S01]  /*3800*/  IMAD.WIDE.U32 R118, R118, -0x326172a9, RZ ;  /* 0xcd9e8d5776767825 */ /* 0x000fe200078e00ff */
[----:B------:R-:W-:Y:S02]  /*3810*/  LOP3.LUT R12, R104, 0xffff, RZ, 0xc0, !PT ;  /* 0x0000ffff680c7812 */ /* 0x000fe400078ec0ff */
[--C-:B------:R-:W-:Y:S01]  /*3820*/  SHF.R.U32.HI R29, RZ, 0x18, R104.reuse ;  /* 0x00000018ff1d7819 */ /* 0x100fe20000011668 */
[--C-:B------:R-:W-:Y:S01]  /*3830*/  FFMA.FTZ R128, R128, c[0x0][0x23c], -R67.reuse ;  /* 0x00008f0080807a23 */ /* 0x100fe20000010843 */
[----:B------:R-:W-:Y:S01]  /*3840*/  MUFU.EX2 R64, R64 ;  /* 0x0000004000407308 */ /* 0x000fe20000000800 */
[--C-:B------:R-:W-:Y:S01]  /*3850*/  FFMA.FTZ R65, R28, c[0x0][0x23c], -R67.reuse ;  /* 0x00008f001c417a23 */ /* 0x100fe20000010843 */
[----:B------:R-:W-:Y:S01]  /*3860*/  SHF.R.U32.HI R28, RZ, 0x10, R104 ;  /* 0x00000010ff1c7819 */ /* 0x000fe20000011668 */
[--C-:B------:R-:W-:Y:S01]  /*3870*/  FFMA.FTZ R131, R31, c[0x0][0x23c], -R142.reuse ;  /* 0x00008f001f837a23 */ /* 0x100fe2000001088e */
[----:B------:R-:W-:Y:S01]  /*3880*/  LOP3.LUT R33, R104, 0xff, RZ, 0xc0, !PT ;  /* 0x000000ff68217812 */ /* 0x000fe200078ec0ff */
[--C-:B------:R-:W-:Y:S01]  /*3890*/  FFMA.FTZ R66, R6, c[0x0][0x23c], -R67.reuse ;  /* 0x00008f0006427a23 */ /* 0x100fe20000010843 */
[----:B------:R-:W-:Y:S01]  /*38a0*/  LOP3.LUT R28, R28, 0xff, RZ, 0xc0, !PT ;  /* 0x000000ff1c1c7812 */ /* 0x000fe200078ec0ff */
[--C-:B------:R-:W-:Y:S01]  /*38b0*/  FFMA.FTZ R137, R30, c[0x0][0x23c], -R67.reuse ;  /* 0x00008f001e897a23 */ /* 0x100fe20000010843 */
[----:B------:R-:W-:Y:S01]  /*38c0*/  MUFU.EX2 R128, R128 ;  /* 0x0000008000807308 */ /* 0x000fe20000000800 */
[----:B------:R-:W-:Y:S01]  /*38d0*/  FFMA.FTZ R150, R9, c[0x0][0x23c], -R142 ;  /* 0x00008f0009967a23 */ /* 0x000fe2000001088e */
[----:B------:R-:W-:Y:S01]  /*38e0*/  LOP3.LUT R9, R105, UR17, R118, 0x96, !PT ;  /* 0x0000001169097c12 */ /* 0x000fe2000f8e9676 */
[--C-:B------:R-:W-:Y:S01]  /*38f0*/  FFMA.FTZ R97, R11, c[0x0][0x23c], -R142.reuse ;  /* 0x00008f000b617a23 */ /* 0x100fe2000001088e */
[----:B-1----:R-:W-:Y:S01]  /*3900*/  F2FP.PACK_AB R90, R129, R130 ;  /* 0x00000082815a723e */ /* 0x002fe200000000ff */
[--C-:B------:R-:W-:Y:S01]  /*3910*/  FFMA.FTZ R151, R32, c[0x0][0x23c], -R67.reuse ;  /* 0x00008f0020977a23 */ /* 0x100fe20000010843 */
[C---:B------:R-:W-:Y:S01]  /*3920*/  LOP3.LUT R26, R9.reuse, 0xffff, RZ, 0xc0, !PT ;  /* 0x0000ffff091a7812 */ /* 0x040fe200078ec0ff */
[----:B------:R-:W-:Y:S01]  /*3930*/  FFMA.FTZ R98, R34, c[0x0][0x23c], -R67 ;  /* 0x00008f0022627a23 */ /* 0x000fe20000010843 */
[----:B------:R-:W1:Y:S01]  /*3940*/  MUFU.EX2 R65, R65 ;  /* 0x0000004100417308 */ /* 0x000e620000000800 */
[----:B------:R-:W-:Y:S01]  /*3950*/  LOP3.LUT R11, R9, 0xff, RZ, 0xc0, !PT ;  /* 0x000000ff090b7812 */ /* 0x000fe200078ec0ff */
[----:B------:R-:W-:Y:S01]  /*3960*/  FFMA.FTZ R102, R35, c[0x0][0x23c], -R142 ;  /* 0x00008f0023667a23 */ /* 0x000fe2000001088e */
[----:B------:R-:W-:Y:S01]  /*3970*/  SHF.R.U32.HI R14, RZ, 0x10, R9 ;  /* 0x00000010ff0e7819 */ /* 0x000fe20000011609 */
[--C-:B------:R-:W-:Y:S01]  /*3980*/  FFMA.FTZ R96, R10, c[0x0][0x23c], -R67.reuse ;  /* 0x00008f000a607a23 */ /* 0x100fe20000010843 */
[----:B------:R-:W-:Y:S01]  /*3990*/  SHF.R.U32.HI R26, RZ, 0x8, R26 ;  /* 0x00000008ff1a7819 */ /* 0x000fe2000001161a */
[----:B------:R-:W-:Y:S01]  /*39a0*/  FFMA.FTZ R95, R8, c[0x0][0x23c], -R67 ;  /* 0x00008f00085f7a23 */ /* 0x000fe20000010843 */
[----:B------:R-:W-:Y:S01]  /*39b0*/  SHF.R.U32.HI R9, RZ, 0x18, R9 ;  /* 0x00000018ff097819 */ /* 0x000fe20000011609 */
[----:B------:R-:W2:Y:S01]  /*39c0*/  MUFU.EX2 R131, R131 ;  /* 0x0000008300837308 */ /* 0x000ea20000000800 */
[----:B------:R-:W-:Y:S01]  /*39d0*/  LOP3.LUT R14, R14, 0xff, RZ, 0xc0, !PT ;  /* 0x000000ff0e0e7812 */ /* 0x000fe200078ec0ff */
[----:B------:R-:W-:Y:S01]  /*39e0*/  FFMA.FTZ R91, R37, c[0x0][0x23c], -R142 ;  /* 0x00008f00255b7a23 */ /* 0x000fe2000001088e */
[----:B------:R-:W-:Y:S01]  /*39f0*/  PRMT R11, R11, 0x5410, R26 ;  /* 0x000054100b0b7816 */ /* 0x000fe2000000001a */
[----:B------:R-:W-:Y:S01]  /*3a00*/  LDSM.16.MT88.4 R36, [R86+0x6000] ;  /* 0x006000005624783b */ /* 0x000fe20000004200 */
[----:B------:R-:W-:Y:S01]  /*3a10*/  PRMT R9, R14, 0x5410, R9 ;  /* 0x000054100e097816 */ /* 0x000fe20000000009 */
[----:B------:R-:W-:Y:S01]  /*3a20*/  FFMA.FTZ R117, R44, c[0x0][0x23c], -R67 ;  /* 0x00008f002c757a23 */ /* 0x000fe20000010843 */
[----:B------:R-:W-:Y:S01]  /*3a30*/  SHF.R.U32.HI R12, RZ, 0x8, R12 ;  /* 0x00000008ff0c7819 */ /* 0x000fe2000001160c */
[----:B------:R-:W-:Y:S01]  /*3a40*/  MUFU.EX2 R66, R66 ;  /* 0x0000004200427308 */ /* 0x000fe20000000800 */
[----:B-1----:R-:W-:Y:S01]  /*3a50*/  F2FP.PACK_AB R100, R65, R128 ;  /* 0x000000804164723e */ /* 0x002fe200000000ff */
[--C-:B------:R-:W-:Y:S01]  /*3a60*/  HSET2.LE.AND R11, R11, R136.reuse, PT ;  /* 0x000000880b0b7233 */ /* 0x100fe20003803000 */
[----:B------:R-:W-:Y:S01]  /*3a70*/  LOP3.LUT R156, R119, UR8, R156, 0x96, !PT ;  /* 0x00000008779c7c12 */ /* 0x000fe2000f8e969c */
[----:B------:R-:W-:Y:S01]  /*3a80*/  HSET2.LE.AND R69, R9, R136, PT ;  /* 0x0000008809457233 */ /* 0x000fe20003803000 */
[----:B------:R-:W-:Y:S01]  /*3a90*/  PRMT R99, R100, 0x7632, R99 ;  /* 0x0000763264637816 */ /* 0x000fe20000000063 */
[----:B------:R-:W-:Y:S01]  /*3aa0*/  FFMA.FTZ R116, R42, c[0x0][0x23c], -R67 ;  /* 0x00008f002a747a23 */ /* 0x000fe20000010843 */
[----:B------:R-:W-:Y:S01]  /*3ab0*/  PRMT R89, R90, 0x7632, R89 ;  /* 0x000076325a597816 */ /* 0x000fe20000000059 */
[----:B------:R-:W1:Y:S01]  /*3ac0*/  MUFU.EX2 R137, R137 ;  /* 0x0000008900897308 */ /* 0x000e620000000800 */
[----:B------:R-:W-:Y:S01]  /*3ad0*/  PRMT R68, R100, 0x5410, R99 ;  /* 0x0000541064447816 */ /* 0x000fe20000000063 */
[----:B------:R-:W-:Y:S01]  /*3ae0*/  IMAD.WIDE.U32 R156, R156, -0x2daee0ad, RZ ;  /* 0xd2511f539c9c7825 */ /* 0x000fe200078e00ff */
[----:B------:R-:W-:-:S02]  /*3af0*/  PRMT R29, R28, 0x5410, R29 ;  /* 0x000054101c1d7816 */ /* 0x000fc4000000001d */
[----:B--2---:R-:W-:Y:S01]  /*3b00*/  F2FP.PACK_AB R28, R131, R64 ;  /* 0x00000040831c723e */ /* 0x004fe200000000ff */
[----:B------:R-:W-:Y:S01]  /*3b10*/  FFMA.FTZ R113, R47, c[0x0][0x23c], -R142 ;  /* 0x00008f002f717a23 */ /* 0x000fe2000001088e */
[----:B------:R-:W-:Y:S01]  /*3b20*/  PRMT R33, R33, 0x5410, R12 ;  /* 0x0000541021217816 */ /* 0x000fe2000000000c */
[----:B------:R-:W-:Y:S01]  /*3b30*/  MUFU.EX2 R151, R151 ;  /* 0x0000009700977308 */ /* 0x000fe20000000800 */
[----:B------:R-:W-:Y:S01]  /*3b40*/  LOP3.LUT R68, R11, R68, RZ, 0xc0, !PT ;  /* 0x000000440b447212 */ /* 0x000fe200078ec0ff */
[----:B------:R-:W-:Y:S01]  /*3b50*/  FFMA.FTZ R112, R45, c[0x0][0x23c], -R142 ;  /* 0x00008f002d707a23 */ /* 0x000fe2000001088e */
[----:B------:R-:W-:Y:S01]  /*3b60*/  PRMT R4, R90, 0x5410, R89 ;  /* 0x000054105a047816 */ /* 0x000fe20000000059 */
[----:B------:R-:W2:Y:S01]  /*3b70*/  LDSM.16.MT88.4 R8, [R120+0x6400] ;  /* 0x006400007808783b */ /* 0x000ea20000004200 */
[----:B------:R-:W-:Y:S01]  /*3b80*/  PRMT R27, R28, 0x7632, R27 ;  /* 0x000076321c1b7816 */ /* 0x000fe2000000001b */
[--C-:B------:R-:W-:Y:S01]  /*3b90*/  HSET2.LE.AND R33, R33, R136.reuse, PT ;  /* 0x0000008821217233 */ /* 0x100fe20003803000 */
[----:B------:R-:W-:Y:S01]  /*3ba0*/  LOP3.LUT R69, R69, R4, RZ, 0xc0, !PT ;  /* 0x0000000445457212 */ /* 0x000fe200078ec0ff */
[----:B------:R-:W3:Y:S01]  /*3bb0*/  MUFU.EX2 R98, R98 ;  /* 0x0000006200627308 */ /* 0x000ee20000000800 */
[----:B-1----:R-:W-:Y:S01]  /*3bc0*/  F2FP.PACK_AB R88, R137, R66 ;  /* 0x000000428958723e */ /* 0x002fe200000000ff */
[----:B------:R-:W-:Y:S01]  /*3bd0*/  HSET2.LE.AND R4, R29, R136, PT ;  /* 0x000000881d047233 */ /* 0x000fe20003803000 */
[----:B------:R-:W-:Y:S01]  /*3be0*/  LOP3.LUT R6, R157, UR18, R62, 0x96, !PT ;  /* 0x000000129d067c12 */ /* 0x000fe2000f8e963e */
[----:B------:R-:W-:Y:S01]  /*3bf0*/  FFMA.FTZ R115, R24, c[0x0][0x23c], -R67 ;  /* 0x00008f0018737a23 */ /* 0x000fe20000010843 */
[----:B------:R-:W-:Y:S01]  /*3c00*/  PRMT R35, R88, 0x7632, R35 ;  /* 0x0000763258237816 */ /* 0x000fe20000000023 */
[----:B------:R-:W-:Y:S01]  /*3c10*/  FFMA.FTZ R114, R40, c[0x0][0x23c], -R67 ;  /* 0x00008f0028727a23 */ /* 0x000fe20000010843 */
[----:B------:R-:W-:Y:S01]  /*3c20*/  PRMT R71, R28, 0x5410, R27 ;  /* 0x000054101c477816 */ /* 0x000fe2000000001b */
[----:B------:R-:W-:Y:S01]  /*3c30*/  MUFU.EX2 R150, R150 ;  /* 0x0000009600967308 */ /* 0x000fe20000000800 */
[----:B------:R-:W-:Y:S01]  /*3c40*/  PRMT R70, R88, 0x5410, R35 ;  /* 0x0000541058467816 */ /* 0x000fe20000000023 */
[----:B------:R-:W-:Y:S01]  /*3c50*/  FADD.FTZ R129, R130, R129 ;  /* 0x0000008182817221 */ /* 0x000fe20000010000 */
[----:B------:R-:W-:Y:S01]  /*3c60*/  LOP3.LUT R12, R156, 0xffff, RZ, 0xc0, !PT ;  /* 0x0000ffff9c0c7812 */ /* 0x000fe200078ec0ff */
[----:B------:R-:W-:Y:S01]  /*3c70*/  FFMA.FTZ R145, R145, c[0x0][0x23c], -R142 ;  /* 0x00008f0091917a23 */ /* 0x000fe2000001088e */
[----:B------:R-:W-:Y:S01]  /*3c80*/  LOP3.LUT R14, R6, 0xffff, RZ, 0xc0, !PT ;  /* 0x0000ffff060e7812 */ /* 0x000fe200078ec0ff */
[----:B------:R-:W-:Y:S01]  /*3c90*/  FADD.FTZ R65, R128, R65 ;  /* 0x0000004180417221 */ /* 0x000fe20000010000 */
[----:B------:R-:W-:Y:S01]  /*3ca0*/  LOP3.LUT R70, R33, R70, RZ, 0xc0, !PT ;  /* 0x0000004621467212 */ /* 0x000fe200078ec0ff */
[----:B------:R-:W1:Y:S01]  /*3cb0*/  MUFU.EX2 R97, R97 ;  /* 0x0000006100617308 */ /* 0x000e620000000800 */
[----:B------:R-:W-:-:S02]  /*3cc0*/  LOP3.LUT R71, R4, R71, RZ, 0xc0, !PT ;  /* 0x0000004704477212 */ /* 0x000fc400078ec0ff */
[----:B------:R-:W-:Y:S02]  /*3cd0*/  LOP3.LUT R15, R15, UR29, RZ, 0x3c, !PT ;  /* 0x0000001d0f0f7c12 */ /* 0x000fe4000f8e3cff */
[----:B------:R-:W-:Y:S02]  /*3ce0*/  LOP3.LUT R7, R156, 0xff, RZ, 0xc0, !PT ;  /* 0x000000ff9c077812 */ /* 0x000fe400078ec0ff */
[----:B------:R-:W-:Y:S01]  /*3cf0*/  SHF.R.U32.HI R12, RZ, 0x8, R12 ;  /* 0x00000008ff0c7819 */ /* 0x000fe2000001160c */
[----:B------:R-:W-:Y:S01]  /*3d00*/  MUFU.EX2 R102, R102 ;  /* 0x0000006600667308 */ /* 0x000fe20000000800 */
[----:B------:R-:W-:Y:S01]  /*3d10*/  SHF.R.U32.HI R5, RZ, 0x10, R156 ;  /* 0x00000010ff057819 */ /* 0x000fe2000001169c */
[----:B------:R-:W-:Y:S01]  /*3d20*/  HMMA.16816.F32 R72, R68, R76, RZ ;  /* 0x0000004c4448723c */ /* 0x000fe200000018ff */
[----:B------:R-:W-:Y:S02]  /*3d30*/  LOP3.LUT R31, R6, 0xff, RZ, 0xc0, !PT ;  /* 0x000000ff061f7812 */ /* 0x000fe400078ec0ff */
[----:B------:R-:W-:-:S02]  /*3d40*/  SHF.R.U32.HI R14, RZ, 0x8, R14 ;  /* 0x00000008ff0e7819 */ /* 0x000fc4000001160e */
[----:B------:R-:W-:Y:S01]  /*3d50*/  LOP3.LUT R15, R13, R15, RZ, 0x3c, !PT ;  /* 0x0000000f0d0f7212 */ /* 0x000fe200078e3cff */
[----:B------:R-:W-:Y:S01]  /*3d60*/  MUFU.EX2 R96, R96 ;  /* 0x0000006000607308 */ /* 0x000fe20000000800 */
[----:B------:R-:W-:Y:S01]  /*3d70*/  SHF.R.U32.HI R13, RZ, 0x10, R6 ;  /* 0x00000010ff0d7819 */ /* 0x000fe20000011606 */
[----:B------:R-:W-:Y:S01]  /*3d80*/  HMMA.16816.F32 R76, R68, R78, RZ ;  /* 0x0000004e444c723c */ /* 0x000fe200000018ff */
[----:B---3--:R-:W-:Y:S01]  /*3d90*/  F2FP.PACK_AB R26, R98, R151 ;  /* 0x00000097621a723e */ /* 0x008fe200000000ff */
[----:B------:R-:W-:Y:S01]  /*3da0*/  IMAD.WIDE.U32 R108, R15, -0x326172a9, RZ ;  /* 0xcd9e8d570f6c7825 */ /* 0x000fe200078e00ff */
[----:B------:R-:W-:Y:S02]  /*3db0*/  PRMT R7, R7, 0x5410, R12 ;  /* 0x0000541007077816 */ /* 0x000fe4000000000c */
[----:B------:R-:W-:Y:S01]  /*3dc0*/  SHF.R.U32.HI R12, RZ, 0x18, R156 ;  /* 0x00000018ff0c7819 */ /* 0x000fe2000001169c */
[----:B------:R-:W3:Y:S01]  /*3dd0*/  MUFU.EX2 R95, R95 ;  /* 0x0000005f005f7308 */ /* 0x000ee20000000800 */
[----:B------:R-:W-:Y:S01]  /*3de0*/  LOP3.LUT R5, R5, 0xff, RZ, 0xc0, !PT ;  /* 0x000000ff05057812 */ /* 0x000fe200078ec0ff */
[----:B------:R-:W-:Y:S01]  /*3df0*/  HSET2.LE.AND R7, R7, R136, PT ;  /* 0x0000008807077233 */ /* 0x000fe20003803000 */
[----:B------:R-:W-:-:S02]  /*3e00*/  PRMT R31, R31, 0x5410, R14 ;  /* 0x000054101f1f7816 */ /* 0x000fc4000000000e */
[----:B------:R-:W-:Y:S02]  /*3e10*/  SHF.R.U32.HI R6, RZ, 0x18, R6 ;  /* 0x00000018ff067819 */ /* 0x000fe40000011606 */
[----:B------:R-:W-:Y:S01]  /*3e20*/  LOP3.LUT R13, R13, 0xff, RZ, 0xc0, !PT ;  /* 0x000000ff0d0d7812 */ /* 0x000fe200078ec0ff */
[----:B------:R-:W4:Y:S01]  /*3e30*/  MUFU.EX2 R91, R91 ;  /* 0x0000005b005b7308 */ /* 0x000f220000000800 */
[----:B------:R-:W-:Y:S02]  /*3e40*/  PRMT R25, R26, 0x7632, R25 ;  /* 0x000076321a197816 */ /* 0x000fe40000000019 */
[----:B-1----:R-:W-:Y:S02]  /*3e50*/  F2FP.PACK_AB R34, R97, R150 ;  /* 0x000000966122723e */ /* 0x002fe400000000ff */
[----:B------:R-:W-:Y:S01]  /*3e60*/  PRMT R5, R5, 0x5410, R12 ;  /* 0x0000541005057816 */ /* 0x000fe2000000000c */
[----:B------:R-:W-:Y:S01]  /*3e70*/  HSET2.LE.AND R12, R31, R136, PT ;  /* 0x000000881f0c7233 */ /* 0x000fe20003803000 */
[----:B------:R-:W-:Y:S01]  /*3e80*/  PRMT R13, R13, 0x5410, R6 ;  /* 0x000054100d0d7816 */ /* 0x000fe20000000006 */
[----:B------:R-:W-:Y:S01]  /*3e90*/  MUFU.EX2 R117, R117 ;  /* 0x0000007500757308 */ /* 0x000fe20000000800 */
[----:B---3--:R-:W-:-:S02]  /*3ea0*/  F2FP.PACK_AB R30, R95, R96 ;  /* 0x000000605f1e723e */ /* 0x008fc400000000ff */
[----:B------:R-:W-:Y:S01]  /*3eb0*/  PRMT R63, R26, 0x5410, R25 ;  /* 0x000054101a3f7816 */ /* 0x000fe20000000019 */
[--C-:B------:R-:W-:Y:S01]  /*3ec0*/  HSET2.LE.AND R13, R13, R136.reuse, PT ;  /* 0x000000880d0d7233 */ /* 0x100fe20003803000 */
[----:B------:R-:W-:Y:S02]  /*3ed0*/  PRMT R33, R34, 0x7632, R33 ;  /* 0x0000763222217816 */ /* 0x000fe40000000021 */
[----:B------:R-:W-:Y:S01]  /*3ee0*/  PRMT R29, R30, 0x7632, R29 ;  /* 0x000076321e1d7816 */ /* 0x000fe2000000001d */
[----:B------:R-:W-:Y:S01]  /*3ef0*/  MUFU.EX2 R116, R116 ;  /* 0x0000007400747308 */ /* 0x000fe20000000800 */
[----:B----4-:R-:W-:Y:S02]  /*3f00*/  F2FP.PACK_AB R32, R91, R102 ;  /* 0x000000665b20723e */ /* 0x010fe400000000ff */
[----:B------:R-:W-:Y:S01]  /*3f10*/  LOP3.LUT R12, R12, R63, RZ, 0xc0, !PT ;  /* 0x0000003f0c0c7212 */ /* 0x000fe200078ec0ff */
[----:B------:R-:W-:Y:S01]  /*3f20*/  HSET2.LE.AND R63, R5, R136, PT ;  /* 0x00000088053f7233 */ /* 0x000fe20003803000 */
[----:B------:R-:W-:-:S02]  /*3f30*/  PRMT R31, R32, 0x7632, R31 ;  /* 0x00007632201f7816 */ /* 0x000fc4000000001f */
[----:B------:R-:W-:Y:S01]  /*3f40*/  PRMT R4, R34, 0x5410, R33 ;  /* 0x0000541022047816 */ /* 0x000fe20000000021 */
[----:B------:R-:W-:Y:S01]  /*3f50*/  MUFU.EX2 R113, R113 ;  /* 0x0000007100717308 */ /* 0x000fe20000000800 */
[----:B------:R-:W-:Y:S02]  /*3f60*/  PRMT R14, R30, 0x5410, R29 ;  /* 0x000054101e0e7816 */ /* 0x000fe4000000001d */
[----:B------:R-:W-:Y:S02]  /*3f70*/  PRMT R82, R32, 0x5410, R31 ;  /* 0x0000541020527816 */ /* 0x000fe4000000001f */
[----:B------:R-:W-:Y:S02]  /*3f80*/  LOP3.LUT R13, R13, R4, RZ, 0xc0, !PT ;  /* 0x000000040d0d7212 */ /* 0x000fe400078ec0ff */
[----:B------:R-:W-:Y:S01]  /*3f90*/  LOP3.LUT R14, R7, R14, RZ, 0xc0, !PT ;  /* 0x0000000e070e7212 */ /* 0x000fe200078ec0ff */
[----:B------:R-:W-:Y:S01]  /*3fa0*/  MUFU.EX2 R112, R112 ;  /* 0x0000007000707308 */ /* 0x000fe20000000800 */
[----:B------:R-:W-:Y:S01]  /*3fb0*/  LOP3.LUT R15, R63, R82, RZ, 0xc0, !PT ;  /* 0x000000523f0f7212 */ /* 0x000fe200078ec0ff */
[----:B------:R-:W1:Y:S01]  /*3fc0*/  LDSM.16.MT88.4 R4, [R86+0x6400] ;  /* 0x006400005604783b */ /* 0x000e620000004200 */
[----:B------:R-:W-:-:S02]  /*3fd0*/  LOP3.LUT R80, R109, UR16, R80, 0x96, !PT ;  /* 0x000000106d507c12 */ /* 0x000fc4000f8e9650 */
[----:B------:R-:W-:Y:S02]  /*3fe0*/  LOP3.LUT R108, R139, UR14, R108, 0x96, !PT ;  /* 0x0000000e8b6c7c12 */ /* 0x000fe4000f8e966c */
[----:B------:R-:W-:Y:S01]  /*3ff0*/  LOP3.LUT R118, R105, UR17, R118, 0x96, !PT ;  /* 0x0000001169767c12 */ /* 0x000fe2000f8e9676 */
[C---:B--2---:R-:W-:Y:S01]  /*4000*/  HMMA.16816.F32 R72, R12.reuse, R8, R72 ;  /* 0x000000080c48723c */ /* 0x044fe20000001848 */
[----:B------:R-:W-:Y:S01]  /*4010*/  MUFU.EX2 R115, R115 ;  /* 0x0000007300737308 */ /* 0x000fe20000000800 */
[----:B------:R-:W-:Y:S01]  /*4020*/  IMAD.WIDE.U32 R108, R108, -0x2daee0ad, RZ ;  /* 0xd2511f536c6c7825 */ /* 0x000fe200078e00ff */
[----:B------:R-:W-:Y:S02]  /*4030*/  LOP3.LUT R119, R104, 0xffff, RZ, 0xc0, !PT ;  /* 0x0000ffff68777812 */ /* 0x000fe400078ec0ff */
[----:B------:R-:W-:Y:S02]  /*4040*/  SHF.R.U32.HI R124, RZ, 0x10, R104 ;  /* 0x00000010ff7c7819 */ /* 0x000fe40000011668 */
[----:B------:R-:W-:Y:S01]  /*4050*/  IMAD.WIDE.U32 R8, R80, -0x2daee0ad, RZ ;  /* 0xd2511f5350087825 */ /* 0x000fe200078e00ff */
[----:B------:R-:W-:Y:S01]  /*4060*/  HMMA.16816.F32 R76, R12, R10, R76 ;  /* 0x0000000a0c4c723c */ /* 0x000fe2000000184c */
[----:B------:R-:W2:Y:S01]  /*4070*/  MUFU.EX2 R114, R114 ;  /* 0x0000007200727308 */ /* 0x000ea20000000800 */
[----:B------:R-:W-:-:S02]  /*4080*/  SHF.R.U32.HI R119, RZ, 0x8, R119 ;  /* 0x00000008ff777819 */ /* 0x000fc40000011677 */
[----:B------:R-:W-:Y:S02]  /*4090*/  LOP3.LUT R107, R9, UR13, R106, 0x96, !PT ;  /* 0x0000000d096b7c12 */ /* 0x000fe4000f8e966a */
[----:B------:R-:W-:Y:S02]  /*40a0*/  LOP3.LUT R106, R109, UR11, R8, 0x96, !PT ;  /* 0x0000000b6d6a7c12 */ /* 0x000fe4000f8e9608 */
[----:B------:R-:W-:Y:S01]  /*40b0*/  HMMA.16816.F32 R80, R68, R36, RZ ;  /* 0x000000244450723c */ /* 0x000fe200000018ff */
[----:B------:R-:W-:Y:S01]  /*40c0*/  IMAD.WIDE.U32 R152, R107, -0x326172a9, RZ ;  /* 0xcd9e8d576b987825 */ /* 0x000fe200078e00ff */
[----:B------:R-:W-:Y:S02]  /*40d0*/  LOP3.LUT R124, R124, 0xff, RZ, 0xc0, !PT ;  /* 0x000000ff7c7c7812 */ /* 0x000fe400078ec0ff */
[----:B------:R-:W-:Y:S01]  /*40e0*/  SHF.R.U32.HI R125, RZ, 0x10, R156 ;  /* 0x00000010ff7d7819 */ /* 0x000fe2000001169c */
[----:B------:R-:W-:Y:S01]  /*40f0*/  IMAD.WIDE.U32 R106, R106, -0x326172a9, RZ ;  /* 0xcd9e8d576a6a7825 */ /* 0x000fe200078e00ff */
[----:B------:R-:W-:-:S02]  /*4100*/  LOP3.LUT R9, R153, UR12, R138, 0x96, !PT ;  /* 0x0000000c99097c12 */ /* 0x000fc4000f8e968a */
[----:B------:R-:W-:Y:S01]  /*4110*/  HMMA.16816.F32 R36, R68, R38, RZ ;  /* 0x000000264424723c */ /* 0x000fe200000018ff */
[----:B------:R-:W-:Y:S02]  /*4120*/  LOP3.LUT R8, R153, UR12, R138, 0x96, !PT ;  /* 0x0000000c99087c12 */ /* 0x000fe4000f8e968a */
[--C-:B------:R-:W-:Y:S01]  /*4130*/  LOP3.LUT R146, R107, UR10, R152.reuse, 0x96, !PT ;  /* 0x0000000a6b927c12 */ /* 0x100fe2000f8e9698 */
[----:B------:R-:W-:Y:S01]  /*4140*/  IMAD.WIDE.U32 R10, R9, -0x2daee0ad, RZ ;  /* 0xd2511f53090a7825 */ /* 0x000fe200078e00ff */
[----:B------:R-:W-:Y:S02]  /*4150*/  LOP3.LUT R152, R107, UR10, R152, 0x96, !PT ;  /* 0x0000000a6b987c12 */ /* 0x000fe4000f8e9698 */
[----:B--2---:R-:W-:Y:S01]  /*4160*/  F2FP.PACK_AB R103, R114, R115 ;  /* 0x000000737267723e */ /* 0x004fe200000000ff */
[----:B------:R-:W-:Y:S01]  /*4170*/  IMAD.WIDE.U32 R146, R146, -0x2daee0ad, RZ ;  /* 0xd2511f5392927825 */ /* 0x000fe200078e00ff */
[----:B------:R-:W-:Y:S02]  /*4180*/  LOP3.LUT R9, R11, UR9, R108, 0x96, !PT ;  /* 0x000000090b097c12 */ /* 0x000fe4000f8e966c */
[----:B------:R-:W-:Y:S01]  /*4190*/  PRMT R101, R103, 0x7632, R101 ;  /* 0x0000763267657816 */ /* 0x000fe20000000065 */
[----:B------:R-:W-:Y:S01]  /*41a0*/  IMAD.WIDE.U32 R152, R152, -0x2daee0ad, RZ ;  /* 0xd2511f5398987825 */ /* 0x000fe200078e00ff */
[----:B------:R-:W-:-:S02]  /*41b0*/  LOP3.LUT R10, R147, UR7, R10, 0x96, !PT ;  /* 0x00000007930a7c12 */ /* 0x000fc4000f8e960a */
[----:B------:R-:W-:Y:S01]  /*41c0*/  LOP3.LUT R158, R156, 0xff, RZ, 0xc0, !PT ;  /* 0x000000ff9c9e7812 */ /* 0x000fe200078ec0ff */
[----:B------:R-:W-:Y:S01]  /*41d0*/  IMAD.WIDE.U32 R110, R9, -0x326172a9, RZ ;  /* 0xcd9e8d57096e7825 */ /* 0x000fe200078e00ff */
[C---:B-1----:R-:W-:Y:S03]  /*41e0*/  HMMA.16816.F32 R80, R12.reuse, R4, R80 ;  /* 0x000000040c50723c */ /* 0x042fe60000001850 */
[----:B------:R-:W-:Y:S01]  /*41f0*/  IMAD.WIDE.U32 R108, R10, -0x326172a9, RZ ;  /* 0xcd9e8d570a6c7825 */ /* 0x000fe200078e00ff */
[C-C-:B------:R-:W-:Y:S02]  /*4200*/  LOP3.LUT R154, R111.reuse, UR8, R106.reuse, 0x96, !PT ;  /* 0x000000086f9a7c12 */ /* 0x140fe4000f8e966a */
[----:B------:R-:W-:Y:S01]  /*4210*/  LOP3.LUT R144, R111, UR8, R106, 0x96, !PT ;  /* 0x000000086f907c12 */ /* 0x000fe2000f8e966a */
[----:B------:R-:W-:Y:S01]  /*4220*/  IMAD R5, R8, -0x2daee0ad, RZ ;  /* 0xd2511f5308057824 */ /* 0x000fe200078e02ff */
[----:B------:R-:W-:Y:S01]  /*4230*/  LOP3.LUT R8, R104, 0xff, RZ, 0xc0, !PT ;  /* 0x000000ff68087812 */ /* 0x000fe200078ec0ff */
[----:B------:R-:W-:Y:S01]  /*4240*/  HMMA.16816.F32 R36, R12, R6, R36 ;  /* 0x000000060c24723c */ /* 0x000fe20000001824 */
[----:B------:R-:W-:Y:S01]  /*4250*/  LOP3.LUT R10, R108, 0xff, RZ, 0xc0, !PT ;  /* 0x000000ff6c0a7812 */ /* 0x000fe200078ec0ff */
[----:B------:R-:W-:Y:S01]  /*4260*/  FFMA.FTZ R111, R17, c[0x0][0x23c], -R142 ;  /* 0x00008f00116f7a23 */ /* 0x000fe2000001088e */
[C---:B------:R-:W-:Y:S01]  /*4270*/  ISETP.GE.U32.AND P2, PT, R161.reuse, R8, PT ;  /* 0x00000008a100720c */ /* 0x040fe20003f46070 */
[----:B------:R-:W-:Y:S01]  /*4280*/  IMAD.WIDE.U32 R154, R154, -0x2daee0ad, RZ ;  /* 0xd2511f539a9a7825 */ /* 0x000fe200078e00ff */
[----:B------:R-:W-:-:S02]  /*4290*/  ISETP.GE.U32.AND P4, PT, R161, R10, PT ;  /* 0x0000000aa100720c */ /* 0x000fc40003f86070 */
[----:B------:R-:W-:Y:S01]  /*42a0*/  LOP3.LUT R7, R109, UR17, R110, 0x96, !PT ;  /* 0x000000116d077c12 */ /* 0x000fe2000f8e966e */
[----:B------:R-:W-:Y:S01]  /*42b0*/  MUFU.EX2 R111, R111 ;  /* 0x0000006f006f7308 */ /* 0x000fe20000000800 */
[----:B------:R-:W-:Y:S02]  /*42c0*/  LOP3.LUT R11, R153, UR7, R5, 0x96, !PT ;  /* 0x00000007990b7c12 */ /* 0x000fe4000f8e9605 */
[C---:B------:R-:W-:Y:S02]  /*42d0*/  LOP3.LUT R8, R7.reuse, 0xffff, RZ, 0xc0, !PT ;  /* 0x0000ffff07087812 */ /* 0x040fe400078ec0ff */
[----:B------:R-:W-:Y:S01]  /*42e0*/  LOP3.LUT R10, R7, 0xff, RZ, 0xc0, !PT ;  /* 0x000000ff070a7812 */ /* 0x000fe200078ec0ff */
[----:B------:R-:W-:Y:S01]  /*42f0*/  IMAD.WIDE.U32 R106, R11, -0x326172a9, RZ ;  /* 0xcd9e8d570b6a7825 */ /* 0x000fe200078e00ff */
[----:B------:R-:W-:Y:S01]  /*4300*/  SHF.R.U32.HI R8, RZ, 0x8, R8 ;  /* 0x00000008ff087819 */ /* 0x000fe20000011608 */
[----:B------:R-:W-:Y:S01]  /*4310*/  @!P2 HADD2 R53, -R88.H0_H0, -RZ.H0_H0 ;  /* 0xa00000ff5835a230 */ /* 0x000fe20000000900 */
[----:B------:R-:W-:Y:S01]  /*4320*/  ISETP.GE.U32.AND P1, PT, R161, R10, PT ;  /* 0x0000000aa100720c */ /* 0x000fe20003f26070 */
[----:B------:R-:W-:Y:S01]  /*4330*/  @!P4 HADD2 R47, -R103.H0_H0, -RZ.H0_H0 ;  /* 0xa00000ff672fc230 */ /* 0x000fe20000000900 */
[----:B------:R-:W-:-:S02]  /*4340*/  LOP3.LUT R8, R8, 0xffff, RZ, 0xc0, !PT ;  /* 0x0000ffff08087812 */ /* 0x000fc400078ec0ff */
[C---:B------:R-:W-:Y:S02]  /*4350*/  LOP3.LUT R147, R106.reuse, 0xffff, RZ, 0xc0, !PT ;  /* 0x0000ffff6a937812 */ /* 0x040fe400078ec0ff */
[----:B------:R-:W-:Y:S02]  /*4360*/  ISETP.GE.U32.AND P0, PT, R161, R8, PT ;  /* 0x00000008a100720c */ /* 0x000fe40003f06070 */
[----:B------:R-:W-:Y:S02]  /*4370*/  LOP3.LUT R153, R106, 0xff, RZ, 0xc0, !PT ;  /* 0x000000ff6a997812 */ /* 0x000fe400078ec0ff */
[--C-:B------:R-:W-:Y:S02]  /*4380*/  SHF.R.U32.HI R148, RZ, 0x10, R106.reuse ;  /* 0x00000010ff947819 */ /* 0x100fe4000001166a */
[----:B------:R-:W-:Y:S02]  /*4390*/  SHF.R.U32.HI R149, RZ, 0x18, R106 ;  /* 0x00000018ff957819 */ /* 0x000fe4000001166a */
[----:B------:R-:W-:-:S02]  /*43a0*/  F2FP.PACK_AB R106, R116, R117 ;  /* 0x00000075746a723e */ /* 0x000fc400000000ff */
[----:B------:R-:W-:Y:S01]  /*43b0*/  LOP3.LUT R63, R107, UR17, R110, 0x96, !PT ;  /* 0x000000116b3f7c12 */ /* 0x000fe2000f8e966e */
[----:B------:R-:W-:Y:S01]  /*43c0*/  FFMA.FTZ R110, R19, c[0x0][0x23c], -R142 ;  /* 0x00008f00136e7a23 */ /* 0x000fe2000001088e */
[C---:B------:R-:W-:Y:S01]  /*43d0*/  PRMT R107, R106.reuse, 0x7632, R107 ;  /* 0x000076326a6b7816 */ /* 0x040fe2000000006b */
[----:B------:R-:W-:Y:S01]  /*43e0*/  @!P1 HADD2 R61, -R106.H0_H0, -RZ.H0_H0 ;  /* 0xa00000ff6a3d9230 */ /* 0x000fe20000000900 */
[--C-:B------:R-:W-:Y:S02]  /*43f0*/  SHF.R.U32.HI R10, RZ, 0x18, R7.reuse ;  /* 0x00000018ff0a7819 */ /* 0x100fe40000011607 */
[----:B------:R-:W-:Y:S01]  /*4400*/  SHF.R.U32.HI R7, RZ, 0x10, R7 ;  /* 0x00000010ff077819 */ /* 0x000fe20000011607 */
[----:B------:R-:W-:Y:S01]  /*4410*/  @!P0 HADD2 R60, -R107.H0_H0, -RZ.H0_H0 ;  /* 0xa00000ff6b3c8230 */ /* 0x000fe20000000900 */
[----:B------:R-:W-:Y:S01]  /*4420*/  PRMT R8, R106, 0x5410, R107 ;  /* 0x000054106a087816 */ /* 0x000fe2000000006b */
[----:B------:R-:W1:Y:S01]  /*4430*/  MUFU.EX2 R110, R110 ;  /* 0x0000006e006e7308 */ /* 0x000e620000000800 */
[----:B------:R-:W-:-:S02]  /*4440*/  @!P1 PRMT R106, R61, 0x5410, RZ ;  /* 0x000054103d6a9816 */ /* 0x000fc400000000ff */
[----:B------:R-:W-:Y:S02]  /*4450*/  ISETP.GE.U32.AND P1, PT, R161, R10, PT ;  /* 0x0000000aa100720c */ /* 0x000fe40003f26070 */
[----:B------:R-:W-:Y:S02]  /*4460*/  LOP3.LUT R10, R7, 0xff, RZ, 0xc0, !PT ;  /* 0x000000ff070a7812 */ /* 0x000fe400078ec0ff */
[----:B------:R-:W-:Y:S02]  /*4470*/  LOP3.LUT R5, R108, 0xffff, RZ, 0xc0, !PT ;  /* 0x0000ffff6c057812 */ /* 0x000fe400078ec0ff */
[----:B------:R-:W-:Y:S02]  /*4480*/  @!P0 PRMT R107, R60, 0x5410, RZ ;  /* 0x000054103c6b8816 */ /* 0x000fe400000000ff */
[----:B------:R-:W-:Y:S02]  /*4490*/  F2FP.PACK_AB R109, R112, R113 ;  /* 0x00000071706d723e */ /* 0x000fe400000000ff */
[----:B------:R-:W-:-:S02]  /*44a0*/  ISETP.GE.U32.AND P0, PT, R161, R10, PT ;  /* 0x0000000aa100720c */ /* 0x000fc40003f06070 */
[--C-:B------:R-:W-:Y:S02]  /*44b0*/  SHF.R.U32.HI R6, RZ, 0x10, R108.reuse ;  /* 0x00000010ff067819 */ /* 0x100fe4000001166c */
[--C-:B------:R-:W-:Y:S02]  /*44c0*/  SHF.R.U32.HI R4, RZ, 0x18, R108.reuse ;  /* 0x00000018ff047819 */ /* 0x100fe4000001166c */
[C---:B------:R-:W-:Y:S02]  /*44d0*/  PRMT R108, R109.reuse, 0x7632, R108 ;  /* 0x000076326d6c7816 */ /* 0x040fe4000000006c */
[----:B------:R-:W-:Y:S02]  /*44e0*/  LOP3.LUT R6, R6, 0xff, RZ, 0xc0, !PT ;  /* 0x000000ff06067812 */ /* 0x000fe400078ec0ff */
[----:B------:R-:W-:Y:S01]  /*44f0*/  SHF.R.U32.HI R5, RZ, 0x8, R5 ;  /* 0x00000008ff057819 */ /* 0x000fe20000011605 */
[----:B------:R-:W-:Y:S01]  /*4500*/  @!P1 HADD2 R55, -R108.H0_H0, -RZ.H0_H0 ;  /* 0xa00000ff6c379230 */ /* 0x000fe20000000900 */
[----:B------:R-:W-:Y:S01]  /*4510*/  PRMT R9, R109, 0x5410, R108 ;  /* 0x000054106d097816 */ /* 0x000fe2000000006c */
[----:B------:R-:W-:Y:S01]  /*4520*/  @!P0 HADD2 R59, -R109.H0_H0, -RZ.H0_H0 ;  /* 0xa00000ff6d3b8230 */ /* 0x000fe20000000900 */
[----:B------:R-:W-:-:S02]  /*4530*/  ISETP.GE.U32.AND P3, PT, R161, R4, PT ;  /* 0x00000004a100720c */ /* 0x000fc40003f66070 */
[----:B------:R-:W-:Y:S02]  /*4540*/  @!P1 PRMT R108, R55, 0x5410, RZ ;  /* 0x00005410376c9816 */ /* 0x000fe400000000ff */
[----:B------:R-:W-:Y:S02]  /*4550*/  ISETP.GE.U32.AND P1, PT, R161, R6, PT ;  /* 0x00000006a100720c */ /* 0x000fe40003f26070 */
[----:B------:R-:W-:Y:S02]  /*4560*/  LOP3.LUT R6, R5, 0xffff, RZ, 0xc0, !PT ;  /* 0x0000ffff05067812 */ /* 0x000fe400078ec0ff */
[----:B------:R-:W-:Y:S02]  /*4570*/  @!P0 PRMT R109, R59, 0x5410, RZ ;  /* 0x000054103b6d8816 */ /* 0x000fe400000000ff */
[----:B------:R-:W-:Y:S02]  /*4580*/  ISETP.GE.U32.AND P0, PT, R161, R6, PT ;  /* 0x00000006a100720c */ /* 0x000fe40003f06070 */
[----:B------:R-:W-:-:S02]  /*4590*/  LOP3.LUT R4, R157, UR18, R62, 0x96, !PT ;  /* 0x000000129d047c12 */ /* 0x000fc4000f8e963e */
[----:B------:R-:W-:Y:S02]  /*45a0*/  PRMT R10, R103, 0x5410, R101 ;  /* 0x00005410670a7816 */ /* 0x000fe40000000065 */
[----:B------:R-:W-:Y:S02]  /*45b0*/  LOP3.LUT R6, R4, 0xff, RZ, 0xc0, !PT ;  /* 0x000000ff04067812 */ /* 0x000fe400078ec0ff */
[----:B------:R-:W-:Y:S02]  /*45c0*/  @!P4 PRMT R103, R47, 0x5410, RZ ;  /* 0x000054102f67c816 */ /* 0x000fe400000000ff */
[----:B------:R-:W-:Y:S02]  /*45d0*/  ISETP.GE.U32.AND P4, PT, R161, R6, PT ;  /* 0x00000006a100720c */ /* 0x000fe40003f86070 */
[----:B------:R-:W-:Y:S01]  /*45e0*/  SHF.R.U32.HI R6, RZ, 0x18, R4 ;  /* 0x00000018ff067819 */ /* 0x000fe20000011604 */
[----:B------:R-:W-:Y:S01]  /*45f0*/  @!P0 HADD2 R46, -R101.H0_H0, -RZ.H0_H0 ;  /* 0xa00000ff652e8230 */ /* 0x000fe20000000900 */
[----:B------:R-:W-:-:S02]  /*4600*/  SHF.R.U32.HI R104, RZ, 0x18, R104 ;  /* 0x00000018ff687819 */ /* 0x000fc40000011668 */
[----:B-1----:R-:W-:Y:S02]  /*4610*/  F2FP.PACK_AB R105, R110, R111 ;  /* 0x0000006f6e69723e */ /* 0x002fe400000000ff */
[----:B------:R-:W-:Y:S02]  /*4620*/  @!P0 PRMT R101, R46, 0x5410, RZ ;  /* 0x000054102e658816 */ /* 0x000fe400000000ff */
[C---:B------:R-:W-:Y:S01]  /*4630*/  ISETP.GE.U32.AND P0, PT, R161.reuse, R6, PT ;  /* 0x00000006a100720c */ /* 0x040fe20003f06070 */
[----:B------:R-:W-:Y:S01]  /*4640*/  @!P1 HADD2 R43, -R105.H0_H0, -RZ.H0_H0 ;  /* 0xa00000ff692b9230 */ /* 0x000fe20000000900 */
[----:B------:R-:W-:Y:S01]  /*4650*/  SHF.R.U32.HI R6, RZ, 0x10, R4 ;  /* 0x00000010ff067819 */ /* 0x000fe20000011604 */
[----:B------:R-:W-:Y:S01]  /*4660*/  @!P4 HADD2 R44, -R26.H0_H0, -RZ.H0_H0 ;  /* 0xa00000ff1a2cc230 */ /* 0x000fe20000000900 */
[----:B------:R-:W-:Y:S02]  /*4670*/  LOP3.LUT R4, R4, 0xffff, RZ, 0xc0, !PT ;  /* 0x0000ffff04047812 */ /* 0x000fe400078ec0ff */
[----:B------:R-:W-:-:S02]  /*4680*/  ISETP.GE.U32.AND P6, PT, R161, R104, PT ;  /* 0x00000068a100720c */ /* 0x000fc40003fc6070 */
[----:B------:R-:W-:Y:S02]  /*4690*/  SHF.R.U32.HI R4, RZ, 0x8, R4 ;  /* 0x00000008ff047819 */ /* 0x000fe40000011604 */
[C---:B------:R-:W-:Y:S02]  /*46a0*/  PRMT R104, R105.reuse, 0x7632, R104 ;  /* 0x0000763269687816 */ /* 0x040fe40000000068 */
[----:B------:R-:W-:Y:S01]  /*46b0*/  LOP3.LUT R4, R4, 0xffff, RZ, 0xc0, !PT ;  /* 0x0000ffff04047812 */ /* 0x000fe200078ec0ff */
[----:B------:R-:W-:Y:S01]  /*46c0*/  @!P0 HADD2 R40, -R33.H0_H0, -RZ.H0_H0 ;  /* 0xa00000ff21288230 */ /* 0x000fe20000000900 */
[----:B------:R-:W-:Y:S01]  /*46d0*/  PRMT R11, R105, 0x5410, R104 ;  /* 0x00005410690b7816 */ /* 0x000fe20000000068 */
[----:B------:R-:W-:Y:S01]  /*46e0*/  @!P3 HADD2 R45, -R104.H0_H0, -RZ.H0_H0 ;  /* 0xa00000ff682db230 */ /* 0x000fe20000000900 */
[----:B------:R-:W-:Y:S02]  /*46f0*/  @!P1 PRMT R105, R43, 0x5410, RZ ;  /* 0x000054102b699816 */ /* 0x000fe400000000ff */
[----:B------:R-:W-:Y:S01]  /*4700*/  ISETP.GE.U32.AND P1, PT, R161, R4, PT ;  /* 0x00000004a100720c */ /* 0x000fe20003f26070 */
[----:B------:R-:W-:Y:S01]  /*4710*/  @!P6 HADD2 R58, -R27.H0_H0, -RZ.H0_H0 ;  /* 0xa00000ff1b3ae230 */ /* 0x000fe20000000900 */
[----:B------:R-:W-:-:S02]  /*4720*/  SHF.R.U32.HI R4, RZ, 0x10, R118 ;  /* 0x00000010ff047819 */ /* 0x000fc40000011676 */
[----:B------:R-:W-:Y:S02]  /*4730*/  LOP3.LUT R6, R6, 0xff, RZ, 0xc0, !PT ;  /* 0x000000ff06067812 */ /* 0x000fe400078ec0ff */
[----:B------:R-:W-:Y:S02]  /*4740*/  LOP3.LUT R4, R4, 0xff, RZ, 0xc0, !PT ;  /* 0x000000ff04047812 */ /* 0x000fe400078ec0ff */
[----:B------:R-:W-:Y:S02]  /*4750*/  @!P4 PRMT R26, R44, 0x5410, RZ ;  /* 0x000054102c1ac816 */ /* 0x000fe400000000ff */
[----:B------:R-:W-:Y:S02]  /*4760*/  ISETP.GE.U32.AND P4, PT, R161, R4, PT ;  /* 0x00000004a100720c */ /* 0x000fe40003f86070 */
[----:B------:R-:W-:Y:S01]  /*4770*/  LOP3.LUT R4, R118, 0xffff, RZ, 0xc0, !PT ;  /* 0x0000ffff76047812 */ /* 0x000fe200078ec0ff */
[----:B------:R-:W-:Y:S01]  /*4780*/  @!P1 HADD2 R42, -R25.H0_H0, -RZ.H0_H0 ;  /* 0xa00000ff192a9230 */ /* 0x000fe20000000900 */
[----:B------:R-:W-:-:S02]  /*4790*/  @!P3 PRMT R104, R45, 0x5410, RZ ;  /* 0x000054102d68b816 */ /* 0x000fc400000000ff */
[C---:B------:R-:W-:Y:S01]  /*47a0*/  ISETP.GE.U32.AND P3, PT, R161.reuse, R6, PT ;  /* 0x00000006a100720c */ /* 0x040fe20003f66070 */
[----:B------:R-:W1:Y:S01]  /*47b0*/  LDSM.16.MT88.4 R44, [R120+0x7000] ;  /* 0x00700000782c783b */ /* 0x000e620000004200 */
[----:B------:R-:W-:Y:S02]  /*47c0*/  SHF.R.U32.HI R4, RZ, 0x8, R4 ;  /* 0x00000008ff047819 */ /* 0x000fe40000011604 */
[----:B------:R-:W-:Y:S02]  /*47d0*/  @!P1 PRMT R25, R42, 0x5410, RZ ;  /* 0x000054102a199816 */ /* 0x000fe400000000ff */
[----:B------:R-:W-:Y:S01]  /*47e0*/  LOP3.LUT R4, R4, 0xffff, RZ, 0xc0, !PT ;  /* 0x0000ffff04047812 */ /* 0x000fe200078ec0ff */
[----:B------:R-:W-:Y:S01]  /*47f0*/  @!P4 HADD2 R49, -R90.H0_H0, -RZ.H0_H0 ;  /* 0xa00000ff5a31c230 */ /* 0x000fe20000000900 */
[----:B------:R-:W-:Y:S02]  /*4800*/  @!P0 PRMT R33, R40, 0x5410, RZ ;  /* 0x0000541028218816 */ /* 0x000fe400000000ff */
[----:B------:R-:W-:-:S02]  /*4810*/  ISETP.GE.U32.AND P1, PT, R161, R4, PT ;  /* 0x00000004a100720c */ /* 0x000fc40003f26070 */
[----:B------:R-:W-:Y:S01]  /*4820*/  LOP3.LUT R4, R118, 0xff, RZ, 0xc0, !PT ;  /* 0x000000ff76047812 */ /* 0x000fe200078ec0ff */
[----:B------:R-:W-:Y:S01]  /*4830*/  @!P3 HADD2 R41, -R34.H0_H0, -RZ.H0_H0 ;  /* 0xa00000ff2229b230 */ /* 0x000fe20000000900 */
[----:B------:R-:W-:Y:S02]  /*4840*/  SHF.R.U32.HI R118, RZ, 0x18, R118 ;  /* 0x00000018ff767819 */ /* 0x000fe40000011676 */
[----:B------:R-:W-:Y:S02]  /*4850*/  ISETP.GE.U32.AND P0, PT, R161, R4, PT ;  /* 0x00000004a100720c */ /* 0x000fe40003f06070 */
[----:B------:R-:W-:Y:S01]  /*4860*/  @!P3 PRMT R34, R41, 0x5410, RZ ;  /* 0x000054102922b816 */ /* 0x000fe200000000ff */
[----:B------:R-:W2:Y:S01]  /*4870*/  LDSM.16.MT88.4 R4, [R120+0x7400] ;  /* 0x007400007804783b */ /* 0x000ea20000004200 */
[----:B------:R-:W-:Y:S02]  /*4880*/  ISETP.GE.U32.AND P3, PT, R161, R118, PT ;  /* 0x00000076a100720c */ /* 0x000fe40003f66070 */
[----:B------:R-:W-:Y:S01]  /*4890*/  @!P2 PRMT R88, R53, 0x5410, RZ ;  /* 0x000054103558a816 */ /* 0x000fe200000000ff */
[----:B------:R-:W-:Y:S01]  /*48a0*/  @!P1 HADD2 R50, -R99.H0_H0, -RZ.H0_H0 ;  /* 0xa00000ff63329230 */ /* 0x000fe20000000900 */
[----:B------:R-:W-:-:S02]  /*48b0*/  LOP3.LUT R62, R156, 0xffff, RZ, 0xc0, !PT ;  /* 0x0000ffff9c3e7812 */ /* 0x000fc400078ec0ff */
[----:B------:R-:W-:Y:S02]  /*48c0*/  LOP3.LUT R146, R155, UR18, R146, 0x96, !PT ;  /* 0x000000129b927c12 */ /* 0x000fe4000f8e9692 */
[----:B------:R-:W-:Y:S01]  /*48d0*/  @!P1 PRMT R99, R50, 0x5410, RZ ;  /* 0x0000541032639816 */ /* 0x000fe200000000ff */
[----:B------:R-:W-:Y:S01]  /*48e0*/  @!P0 HADD2 R51, -R100.H0_H0, -RZ.H0_H0 ;  /* 0xa00000ff64338230 */ /* 0x000fe20000000900 */
[----:B------:R-:W-:Y:S02]  /*48f0*/  SHF.R.U32.HI R50, RZ, 0x8, R147 ;  /* 0x00000008ff327819 */ /* 0x000fe40000011693 */
[----:B------:R-:W-:Y:S01]  /*4900*/  LOP3.LUT R59, R154, 0xffff, RZ, 0xc0, !PT ;  /* 0x0000ffff9a3b7812 */ /* 0x000fe200078ec0ff */
[----:B------:R-:W-:Y:S01]  /*4910*/  @!P3 HADD2 R54, -R89.H0_H0, -RZ.H0_H0 ;  /* 0xa00000ff5936b230 */ /* 0x000fe20000000900 */
[----:B------:R-:W-:Y:S02]  /*4920*/  PRMT R147, R153, 0x5410, R50 ;  /* 0x0000541099937816 */ /* 0x000fe40000000032 */
[----:B------:R-:W-:-:S02]  /*4930*/  LOP3.LUT R50, R119, 0xffff, RZ, 0xc0, !PT ;  /* 0x0000ffff77327812 */ /* 0x000fc400078ec0ff */
[----:B------:R-:W-:Y:S01]  /*4940*/  @!P3 PRMT R89, R54, 0x5410, RZ ;  /* 0x000054103659b816 */ /* 0x000fe200000000ff */
[----:B------:R-:W-:Y:S01]  /*4950*/  HSET2.LE.AND R147, R147, R136, PT ;  /* 0x0000008893937233 */ /* 0x000fe20003803000 */
[----:B------:R-:W-:Y:S01]  /*4960*/  ISETP.GE.U32.AND P3, PT, R161, R50, PT ;  /* 0x00000032a100720c */ /* 0x000fe20003f66070 */
[C---:B-1----:R-:W-:Y:S01]  /*4970*/  HMMA.16816.F32 R40, R68.reuse, R44, RZ ;  /* 0x0000002c4428723c */ /* 0x042fe200000018ff */
[----:B------:R-:W-:Y:S01]  /*4980*/  @!P0 PRMT R100, R51, 0x5410, RZ ;  /* 0x0000541033648816 */ /* 0x000fe200000000ff */
[----:B------:R-:W-:Y:S01]  /*4990*/  IMAD.WIDE.U32 R50, R144, -0x2daee0ad, RZ ;  /* 0xd2511f5390327825 */ /* 0x000fe200078e00ff */
[----:B------:R-:W-:Y:S02]  /*49a0*/  ISETP.GE.U32.AND P0, PT, R161, R124, PT ;  /* 0x0000007ca100720c */ /* 0x000fe40003f06070 */
[----:B------:R-:W-:Y:S01]  /*49b0*/  SHF.R.U32.HI R153, RZ, 0x18, R63 ;  /* 0x00000018ff997819 */ /* 0x000fe2000001163f */
[--C-:B------:R-:W-:Y:S01]  /*49c0*/  FFMA.FTZ R124, R16, c[0x0][0x23c], -R67.reuse ;  /* 0x00008f00107c7a23 */ /* 0x100fe20000010843 */
[C---:B------:R-:W-:Y:S01]  /*49d0*/  LOP3.LUT R118, R50.reuse, 0xffff, RZ, 0xc0, !PT ;  /* 0x0000ffff32767812 */ /* 0x040fe200078ec0ff */
[----:B------:R-:W-:Y:S01]  /*49e0*/  HMMA.16816.F32 R44, R68, R46, RZ ;  /* 0x0000002e442c723c */ /* 0x000fe200000018ff */
[----:B------:R-:W-:Y:S01]  /*49f0*/  LOP3.LUT R157, R50, 0xff, RZ, 0xc0, !PT ;  /* 0x000000ff329d7812 */ /* 0x000fe200078ec0ff */
[----:B------:R-:W-:Y:S01]  /*4a00*/  FFMA.FTZ R144, R21, c[0x0][0x23c], -R142 ;  /* 0x00008f0015907a23 */ /* 0x000fe2000001088e */
[--C-:B------:R-:W-:Y:S01]  /*4a10*/  SHF.R.U32.HI R61, RZ, 0x10, R50.reuse ;  /* 0x00000010ff3d7819 */ /* 0x100fe20000011632 */
[----:B------:R-:W-:Y:S01]  /*4a20*/  @!P3 HADD2 R52, -R35.H0_H0, -RZ.H0_H0 ;  /* 0xa00000ff2334b230 */ /* 0x000fe20000000900 */
[----:B------:R-:W-:Y:S01]  /*4a30*/  SHF.R.U32.HI R159, RZ, 0x18, R50 ;  /* 0x00000018ff9f7819 */ /* 0x000fe20000011632 */
[----:B------:R-:W-:Y:S01]  /*4a40*/  MUFU.EX2 R124, R124 ;  /* 0x0000007c007c7308 */ /* 0x000fe20000000800 */
[----:B------:R-:W-:Y:S01]  /*4a50*/  LOP3.LUT R50, R125, 0xff, RZ, 0xc0, !PT ;  /* 0x000000ff7d327812 */ /* 0x000fe200078ec0ff */
[----:B------:R-:W-:Y:S01]  /*4a60*/  @!P0 HADD2 R48, -R28.H0_H0, -RZ.H0_H0 ;  /* 0xa00000ff1c308230 */ /* 0x000fe20000000900 */
[----:B------:R-:W-:Y:S01]  /*4a70*/  @!P3 PRMT R35, R52, 0x5410, RZ ;  /* 0x000054103423b816 */ /* 0x000fe200000000ff */
[----:B------:R-:W-:Y:S01]  /*4a80*/  FFMA.FTZ R125, R18, c[0x0][0x23c], -R67 ;  /* 0x00008f00127d7a23 */ /* 0x000fe20000010843 */
[----:B------:R-:W1:Y:S01]  /*4a90*/  LDSM.16.MT88.4 R52, [R86+0x7000] ;  /* 0x007000005634783b */ /* 0x000e620000004200 */
[----:B------:R-:W-:-:S02]  /*4aa0*/  ISETP.GE.U32.AND P2, PT, R161, R50, PT ;  /* 0x00000032a100720c */ /* 0x000fc40003f46070 */
[----:B------:R-:W-:Y:S01]  /*4ab0*/  @!P0 PRMT R28, R48, 0x5410, RZ ;  /* 0x00005410301c8816 */ /* 0x000fe200000000ff */
[----:B------:R3:W-:Y:S01]  /*4ac0*/  MUFU.EX2 R130, R144 ;  /* 0x0000009000827308 */ /* 0x0007e20000000800 */
[C---:B--2---:R-:W-:Y:S01]  /*4ad0*/  HMMA.16816.F32 R40, R12.reuse, R4, R40 ;  /* 0x000000040c28723c */ /* 0x044fe20000001828 */
[----:B------:R-:W-:Y:S02]  /*4ae0*/  LOP3.LUT R155, R63, 0xff, RZ, 0xc0, !PT ;  /* 0x000000ff3f9b7812 */ /* 0x000fe400078ec0ff */
[----:B------:R-:W-:Y:S02]  /*4af0*/  @!P4 PRMT R90, R49, 0x5410, RZ ;  /* 0x00005410315ac816 */ /* 0x000fe400000000ff */
[----:B------:R-:W-:Y:S02]  /*4b00*/  LOP3.LUT R152, R51, UR18, R152, 0x96, !PT ;  /* 0x0000001233987c12 */ /* 0x000fe4000f8e9698 */
[----:B------:R-:W-:Y:S01]  /*4b10*/  SHF.R.U32.HI R4, RZ, 0x18, R154 ;  /* 0x00000018ff047819 */ /* 0x000fe2000001169a */
[----:B------:R-:W-:Y:S01]  /*4b20*/  HMMA.16816.F32 R44, R12, R6, R44 ;  /* 0x000000060c2c723c */ /* 0x000fe2000000182c */
[----:B------:R-:W-:Y:S01]  /*4b30*/  LOP3.LUT R5, R63, 0xffff, RZ, 0xc0, !PT ;  /* 0x0000ffff3f057812 */ /* 0x000fe200078ec0ff */
[----:B------:R-:W2:Y:S01]  /*4b40*/  MUFU.EX2 R125, R125 ;  /* 0x0000007d007d7308 */ /* 0x000ea20000000800 */
[----:B------:R-:W-:Y:S01]  /*4b50*/  ISETP.GE.U32.AND P0, PT, R161, R4, PT ;  /* 0x00000004a100720c */ /* 0x000fe20003f06070 */
[----:B------:R-:W-:Y:S01]  /*4b60*/  @!P2 HADD2 R19, -R32.H0_H0, -RZ.H0_H0 ;  /* 0xa00000ff2013a230 */ /* 0x000fe20000000900 */
[----:B------:R-:W-:-:S02]  /*4b70*/  SHF.R.U32.HI R50, RZ, 0x8, R5 ;  /* 0x00000008ff327819 */ /* 0x000fc40000011605 */
[----:B------:R-:W-:Y:S02]  /*4b80*/  LOP3.LUT R6, R154, 0xff, RZ, 0xc0, !PT ;  /* 0x000000ff9a067812 */ /* 0x000fe400078ec0ff */
[----:B------:R-:W-:Y:S02]  /*4b90*/  PRMT R155, R155, 0x5410, R50 ;  /* 0x000054109b9b7816 */ /* 0x000fe40000000032 */
[----:B------:R-:W-:Y:S02]  /*4ba0*/  ISETP.GE.U32.AND P3, PT, R161, R6, PT ;  /* 0x00000006a100720c */ /* 0x000fe40003f66070 */
[----:B------:R-:W-:Y:S01]  /*4bb0*/  SHF.R.U32.HI R6, RZ, 0x10, R63 ;  /* 0x00000010ff067819 */ /* 0x000fe2000001163f */
[----:B------:R-:W-:Y:S01]  /*4bc0*/  HSET2.LE.AND R155, R155, R136, PT ;  /* 0x000000889b9b7233 */ /* 0x000fe20003803000 */
[----:B------:R-:W-:Y:S02]  /*4bd0*/  @!P6 PRMT R27, R58, 0x5410, RZ ;  /* 0x000054103a1be816 */ /* 0x000fe400000000ff */
[----:B------:R-:W-:-:S02]  /*4be0*/  LOP3.LUT R6, R6, 0xff, RZ, 0xc0, !PT ;  /* 0x000000ff06067812 */ /* 0x000fc400078ec0ff */
[----:B------:R-:W-:Y:S02]  /*4bf0*/  SHF.R.U32.HI R156, RZ, 0x18, R156 ;  /* 0x00000018ff9c7819 */ /* 0x000fe4000001169c */
[----:B------:R-:W-:Y:S02]  /*4c00*/  PRMT R153, R6, 0x5410, R153 ;  /* 0x0000541006997816 */ /* 0x000fe40000000099 */
[----:B------:R-:W4:Y:S01]  /*4c10*/  LDSM.16.MT88.4 R4, [R86+0x7400] ;  /* 0x007400005604783b */ /* 0x000f220000004200 */
[C---:B------:R-:W-:Y:S02]  /*4c20*/  ISETP.GE.U32.AND P1, PT, R161.reuse, R158, PT ;  /* 0x0000009ea100720c */ /* 0x040fe40003f26070 */
[----:B------:R-:W-:Y:S01]  /*4c30*/  ISETP.GE.U32.AND P4, PT, R161, R156, PT ;  /* 0x0000009ca100720c */ /* 0x000fe20003f86070 */
[----:B-1----:R-:W-:Y:S01]  /*4c40*/  HMMA.16816.F32 R48, R68, R52, RZ ;  /* 0x000000344430723c */ /* 0x002fe200000018ff */
[----:B------:R-:W-:Y:S01]  /*4c50*/  SHF.R.U32.HI R60, RZ, 0x10, R154 ;  /* 0x00000010ff3c7819 */ /* 0x000fe2000001169a */
[----:B---3--:R-:W-:Y:S01]  /*4c60*/  HSET2.LE.AND R144, R153, R136, PT ;  /* 0x0000008899907233 */ /* 0x008fe20003803000 */
[----:B------:R-:W-:-:S02]  /*4c70*/  SHF.R.U32.HI R118, RZ, 0x8, R118 ;  /* 0x00000008ff767819 */ /* 0x000fc40000011676 */
[----:B------:R-:W-:Y:S02]  /*4c80*/  @!P2 PRMT R32, R19, 0x5410, RZ ;  /* 0x000054101320a816 */ /* 0x000fe400000000ff */
[----:B------:R-:W-:Y:S01]  /*4c90*/  LOP3.LUT R60, R60, 0xff, RZ, 0xc0, !PT ;  /* 0x000000ff3c3c7812 */ /* 0x000fe200078ec0ff */
[----:B------:R-:W-:Y:S01]  /*4ca0*/  HMMA.16816.F32 R52, R68, R54, RZ ;  /* 0x000000364434723c */ /* 0x000fe200000018ff */
[----:B------:R-:W-:Y:S01]  /*4cb0*/  PRMT R157, R157, 0x5410, R118 ;  /* 0x000054109d9d7816 */ /* 0x000fe20000000076 */
[----:B------:R-:W-:Y:S01]  /*4cc0*/  @!P1 HADD2 R57, -R30.H0_H0, -RZ.H0_H0 ;  /* 0xa00000ff1e399230 */ /* 0x000fe20000000900 */
[----:B--2---:R-:W-:Y:S01]  /*4cd0*/  F2FP.PACK_AB R118, R124, R125 ;  /* 0x0000007d7c76723e */ /* 0x004fe200000000ff */
[----:B------:R-:W-:Y:S01]  /*4ce0*/  @!P4 HADD2 R18, -R31.H0_H0, -RZ.H0_H0 ;  /* 0xa00000ff1f12c230 */ /* 0x000fe20000000900 */
[----:B------:R-:W-:Y:S02]  /*4cf0*/  SHF.R.U32.HI R59, RZ, 0x8, R59 ;  /* 0x00000008ff3b7819 */ /* 0x000fe4000001163b */
[----:B------:R-:W-:-:S02]  /*4d00*/  @!P1 PRMT R30, R57, 0x5410, RZ ;  /* 0x00005410391e9816 */ /* 0x000fc400000000ff */
[----:B------:R-:W-:Y:S02]  /*4d10*/  @!P4 PRMT R31, R18, 0x5410, RZ ;  /* 0x00005410121fc816 */ /* 0x000fe400000000ff */
[----:B------:R-:W-:Y:S02]  /*4d20*/  ISETP.GE.U32.AND P1, PT, R161, R60, PT ;  /* 0x0000003ca100720c */ /* 0x000fe40003f26070 */
[----:B------:R-:W-:Y:S02]  /*4d30*/  PRMT R119, R118, 0x7632, R119 ;  /* 0x0000763276777816 */ /* 0x000fe40000000077 */
[----:B------:R-:W-:Y:S02]  /*4d40*/  LOP3.LUT R19, R152, 0xff, RZ, 0xc0, !PT ;  /* 0x000000ff98137812 */ /* 0x000fe400078ec0ff */
[----:B------:R-:W-:Y:S02]  /*4d50*/  PRMT R18, R118, 0x5410, R119 ;  /* 0x0000541076127816 */ /* 0x000fe40000000077 */
[----:B------:R-:W-:-:S02]  /*4d60*/  LOP3.LUT R148, R148, 0xff, RZ, 0xc0, !PT ;  /* 0x000000ff94947812 */ /* 0x000fc400078ec0ff */
[----:B------:R-:W-:Y:S02]  /*4d70*/  LOP3.LUT R9, R144, R9, RZ, 0xc0, !PT ;  /* 0x0000000990097212 */ /* 0x000fe400078ec0ff */
[----:B------:R-:W-:Y:S01]  /*4d80*/  PRMT R149, R148, 0x5410, R149 ;  /* 0x0000541094957816 */ /* 0x000fe20000000095 */
[----:B------:R-:W-:Y:S01]  /*4d90*/  FADD.FTZ R148, R64, R129 ;  /* 0x0000008140947221 */ /* 0x000fe20000010000 */
[----:B------:R-:W-:Y:S01]  /*4da0*/  LOP3.LUT R10, R147, R10, RZ, 0xc0, !PT ;  /* 0x0000000a930a7212 */ /* 0x000fe200078ec0ff */
[----:B------:R-:W-:Y:S01]  /*4db0*/  MUFU.EX2 R129, R145 ;  /* 0x0000009100817308 */ /* 0x000fe20000000800 */
[----:B------:R-:W-:Y:S01]  /*4dc0*/  LOP3.LUT R8, R155, R8, RZ, 0xc0, !PT ;  /* 0x000000089b087212 */ /* 0x000fe200078ec0ff */
[----:B----4-:R-:W-:Y:S01]  /*4dd0*/  HMMA.16816.F32 R48, R12, R4, R48 ;  /* 0x000000040c30723c */ /* 0x010fe20000001830 */
[----:B------:R-:W-:-:S04]  /*4de0*/  FADD.FTZ R179, R131, R148 ;  /* 0x0000009483b37221 */ /* 0x000fc80000010000 */
[----:B------:R-:W-:Y:S02]  /*4df0*/  FADD.FTZ R150, R150, R179 ;  /* 0x000000b396967221 */ /* 0x000fe40000010000 */
[----:B------:R-:W-:Y:S01]  /*4e00*/  SHF.R.U32.HI R4, RZ, 0x8, R62 ;  /* 0x00000008ff047819 */ /* 0x000fe2000001163e */
[----:B------:R-:W-:Y:S01]  /*4e10*/  HMMA.16816.F32 R52, R12, R6, R52 ;  /* 0x000000060c34723c */ /* 0x000fe20000001834 */
[----:B------:R-:W-:Y:S01]  /*4e20*/  SHF.R.U32.HI R5, RZ, 0x10, R152 ;  /* 0x00000010ff057819 */ /* 0x000fe20000011698 */
[----:B------:R-:W-:Y:S01]  /*4e30*/  FADD.FTZ R97, R97, R150 ;  /* 0x0000009661617221 */ /* 0x000fe20000010000 */
[----:B------:R-:W-:-:S03]  /*4e40*/  LOP3.LUT R4, R4, 0xffff, RZ, 0xc0, !PT ;  /* 0x0000ffff04047812 */ /* 0x000fc600078ec0ff */
[----:B------:R-:W-:Y:S01]  /*4e50*/  FADD.FTZ R102, R102, R97 ;  /* 0x0000006166667221 */ /* 0x000fe20000010000 */
[----:B------:R-:W-:Y:S02]  /*4e60*/  ISETP.GE.U32.AND P6, PT, R161, R4, PT ;  /* 0x00000004a100720c */ /* 0x000fe40003fc6070 */
[----:B------:R-:W-:Y:S01]  /*4e70*/  LOP3.LUT R4, R61, 0xff, RZ, 0xc0, !PT ;  /* 0x000000ff3d047812 */ /* 0x000fe200078ec0ff */
[----:B------:R-:W-:Y:S01]  /*4e80*/  FADD.FTZ R102, R91, R102 ;  /* 0x000000665b667221 */ /* 0x000fe20000010000 */
[----:B------:R-:W-:Y:S01]  /*4e90*/  LOP3.LUT R6, R146, 0xff, RZ, 0xc0, !PT ;  /* 0x000000ff92067812 */ /* 0x000fe200078ec0ff */
[----:B------:R-:W1:Y:S01]  /*4ea0*/  LDSM.16.MT88.4 R60, [R120+0x8000] ;  /* 0x00800000783c783b */ /* 0x000e620000004200 */
[----:B------:R-:W-:Y:S01]  /*4eb0*/  PRMT R159, R4, 0x5410, R159 ;  /* 0x00005410049f7816 */ /* 0x000fe2000000009f */
[----:B------:R-:W-:Y:S01]  /*4ec0*/  FADD.FTZ R113, R113, R102 ;  /* 0x0000006671717221 */ /* 0x000fe20000010000 */
[----:B------:R-:W-:-:S03]  /*4ed0*/  LOP3.LUT R4, R146, 0xffff, RZ, 0xc0, !PT ;  /* 0x0000ffff92047812 */ /* 0x000fc600078ec0ff */
[----:B------:R-:W-:Y:S01]  /*4ee0*/  FADD.FTZ R112, R112, R113 ;  /* 0x0000007170707221 */ /* 0x000fe20000010000 */
[----:B------:R-:W-:Y:S01]  /*4ef0*/  SHF.R.U32.HI R4, RZ, 0x8, R4 ;  /* 0x00000008ff047819 */ /* 0x000fe20000011604 */
[----:B------:R-:W-:Y:S02]  /*4f00*/  @!P6 HADD2 R56, -R29.H0_H0, -RZ.H0_H0 ;  /* 0xa00000ff1d38e230 */ /* 0x000fe40000000900 */
[----:B------:R-:W-:Y:S01]  /*4f10*/  FADD.FTZ R111, R111, R112 ;  /* 0x000000706f6f7221 */ /* 0x000fe20000010000 */
[----:B------:R-:W-:Y:S02]  /*4f20*/  LOP3.LUT R4, R4, 0xffff, RZ, 0xc0, !PT ;  /* 0x0000ffff04047812 */ /* 0x000fe400078ec0ff */
[----:B------:R-:W-:Y:S01]  /*4f30*/  @!P6 PRMT R29, R56, 0x5410, RZ ;  /* 0x00005410381de816 */ /* 0x000fe200000000ff */
[----:B------:R-:W-:Y:S01]  /*4f40*/  FADD.FTZ R111, R110, R111 ;  /* 0x0000006f6e6f7221 */ /* 0x000fe20000010000 */
[C---:B------:R-:W-:Y:S02]  /*4f50*/  ISETP.GE.U32.AND P6, PT, R161.reuse, R6, PT ;  /* 0x00000006a100720c */ /* 0x040fe40003fc6070 */
[----:B------:R-:W-:-:S02]  /*4f60*/  ISETP.GE.U32.AND P2, PT, R161, R4, PT ;  /* 0x00000004a100720c */ /* 0x000fc40003f46070 */
[----:B------:R-:W-:-:S04]  /*4f70*/  SHF.R.U32.HI R4, RZ, 0x18, R146 ;  /* 0x00000018ff047819 */ /* 0x000fc80000011692 */
[----:B------:R-:W-:Y:S02]  /*4f80*/  ISETP.GE.U32.AND P4, PT, R161, R4, PT ;  /* 0x00000004a100720c */ /* 0x000fe40003f86070 */
[----:B------:R-:W-:Y:S01]  /*4f90*/  SHF.R.U32.HI R4, RZ, 0x10, R146 ;  /* 0x00000010ff047819 */ /* 0x000fe20000011692 */
[----:B------:R-:W-:Y:S02]  /*4fa0*/  FFMA.FTZ R146, R20, c[0x0][0x23c], -R67 ;  /* 0x00008f0014927a23 */ /* 0x000fe40000010843 */
[----:B------:R-:W-:Y:S01]  /*4fb0*/  @!P6 HADD2 R17, -R118.H0_H0, -RZ.H0_H0 ;  /* 0xa00000ff7611e230 */ /* 0x000fe20000000900 */
[----:B------:R-:W-:Y:S01]  /*4fc0*/  LOP3.LUT R4, R4, 0xff, RZ, 0xc0, !PT ;  /* 0x000000ff04047812 */ /* 0x000fe200078ec0ff */
[----:B------:R-:W-:Y:S01]  /*4fd0*/  @!P2 HADD2 R16, -R119.H0_H0, -RZ.H0_H0 ;  /* 0xa00000ff7710a230 */ /* 0x000fe20000000900 */
[----:B------:R-:W-:Y:S02]  /*4fe0*/  MUFU.EX2 R131, R146 ;  /* 0x0000009200837308 */ /* 0x000fe40000000800 */
[----:B------:R-:W-:-:S02]  /*4ff0*/  @!P6 PRMT R118, R17, 0x5410, RZ ;  /* 0x000054101176e816 */ /* 0x000fc400000000ff */
[----:B------:R-:W-:Y:S02]  /*5000*/  ISETP.GE.U32.AND P6, PT, R161, R4, PT ;  /* 0x00000004a100720c */ /* 0x000fe40003fc6070 */
[----:B------:R-:W-:Y:S02]  /*5010*/  LOP3.LUT R4, R59, 0xffff, RZ, 0xc0, !PT ;  /* 0x0000ffff3b047812 */ /* 0x000fe400078ec0ff */
[----:B------:R-:W-:Y:S01]  /*5020*/  @!P2 PRMT R119, R16, 0x5410, RZ ;  /* 0x000054101077a816 */ /* 0x000fe200000000ff */
[C---:B-1----:R-:W-:Y:S01]  /*5030*/  HMMA.16816.F32 R56, R68.reuse, R60, RZ ;  /* 0x0000003c4438723c */ /* 0x042fe200000018ff */
[----:B------:R-:W-:Y:S01]  /*5040*/  ISETP.GE.U32.AND P2, PT, R161, R4, PT ;  /* 0x00000004a100720c */ /* 0x000fe20003f46070 */
[--C-:B------:R-:W-:Y:S01]  /*5050*/  FFMA.FTZ R16, R143, c[0x0][0x23c], -R142.reuse ;  /* 0x00008f008f107a23 */ /* 0x100fe2000001088e */
[----:B------:R-:W-:Y:S01]  /*5060*/  LOP3.LUT R4, R152, 0xffff, RZ, 0xc0, !PT ;  /* 0x0000ffff98047812 */ /* 0x000fe200078ec0ff */
[----:B------:R-:W-:Y:S01]  /*5070*/  FFMA.FTZ R143, R23, c[0x0][0x23c], -R142 ;  /* 0x00008f00178f7a23 */ /* 0x000fe2000001088e */
[----:B------:R-:W-:Y:S01]  /*5080*/  SHF.R.U32.HI R17, RZ, 0x18, R152 ;  /* 0x00000018ff117819 */ /* 0x000fe20000011698 */
[----:B------:R-:W-:Y:S01]  /*5090*/  FFMA.FTZ R142, R22, c[0x0][0x23c], -R67 ;  /* 0x00008f00168e7a23 */ /* 0x000fe20000010843 */
[----:B------:R-:W-:Y:S01]  /*50a0*/  SHF.R.U32.HI R6, RZ, 0x8, R4 ;  /* 0x00000008ff067819 */ /* 0x000fe20000011604 */
[----:B------:R-:W-:Y:S01]  /*50b0*/  HMMA.16816.F32 R60, R68, R62, RZ ;  /* 0x0000003e443c723c */ /* 0x000fe200000018ff */
[----:B------:R-:W-:Y:S01]  /*50c0*/  LOP3.LUT R4, R5, 0xff, RZ, 0xc0, !PT ;  /* 0x000000ff05047812 */ /* 0x000fe200078ec0ff */
[----:B------:R-:W-:Y:S01]  /*50d0*/  MUFU.EX2 R128, R16 ;  /* 0x0000001000807308 */ /* 0x000fe20000000800 */
[----:B------:R-:W-:Y:S01]  /*50e0*/  PRMT R19, R19, 0x5410, R6 ;  /* 0x0000541013137816 */ /* 0x000fe20000000006 */
[----:B------:R-:W-:Y:S01]  /*50f0*/  FADD.FTZ R152, R66, R65 ;  /* 0x0000004142987221 */ /* 0x000fe20000010000 */
[----:B------:R-:W-:-:S02]  /*5100*/  PRMT R17, R4, 0x5410, R17 ;  /* 0x0000541004117816 */ /* 0x000fc40000000011 */
[----:B------:R-:W1:Y:S01]  /*5110*/  LDSM.16.MT88.4 R4, [R120+0x8400] ;  /* 0x008400007804783b */ /* 0x000e620000004200 */
[----:B------:R-:W-:Y:S01]  /*5120*/  HSET2.LE.AND R19, R19, R136, PT ;  /* 0x0000008813137233 */ /* 0x000fe20003803000 */
[----:B------:R-:W-:Y:S01]  /*5130*/  FADD.FTZ R152, R137, R152 ;  /* 0x0000009889987221 */ /* 0x000fe20000010000 */
[----:B------:R-:W2:Y:S03]  /*5140*/  MUFU.EX2 R142, R142 ;  /* 0x0000008e008e7308 */ /* 0x000ea60000000800 */
[----:B------:R-:W-:-:S04]  /*5150*/  FADD.FTZ R151, R151, R152 ;  /* 0x0000009897977221 */ /* 0x000fc80000010000 */
[----:B------:R-:W-:Y:S01]  /*5160*/  FADD.FTZ R151, R98, R151 ;  /* 0x0000009762977221 */ /* 0x000fe20000010000 */
[----:B------:R-:W3:Y:S03]  /*5170*/  MUFU.EX2 R143, R143 ;  /* 0x0000008f008f7308 */ /* 0x000ee60000000800 */
[----:B------:R-:W-:-:S04]  /*5180*/  FADD.FTZ R96, R96, R151 ;  /* 0x0000009760607221 */ /* 0x000fc80000010000 */
[----:B------:R-:W-:Y:S01]  /*5190*/  FADD.FTZ R96, R95, R96 ;  /* 0x000000605f607221 */ /* 0x000fe20000010000 */
[----:B--2---:R-:W-:-:S03]  /*51a0*/  F2FP.PACK_AB R144, R131, R142 ;  /* 0x0000008e8390723e */ /* 0x004fc600000000ff */
[----:B------:R-:W-:Y:S01]  /*51b0*/  FADD.FTZ R117, R117, R96 ;  /* 0x0000006075757221 */ /* 0x000fe20000010000 */
[----:B------:R-:W-:Y:S01]  /*51c0*/  PRMT R145, R144, 0x7632, R145 ;  /* 0x0000763290917816 */ /* 0x000fe20000000091 */
[----:B------:R-:W-:Y:S02]  /*51d0*/  @!P3 HADD2 R22, -R144.H0_H0, -RZ.H0_H0 ;  /* 0xa00000ff9016b230 */ /* 0x000fe40000000900 */
[----:B------:R-:W-:Y:S01]  /*51e0*/  FADD.FTZ R116, R116, R117 ;  /* 0x0000007574747221 */ /* 0x000fe20000010000 */
[----:B---3--:R-:W-:Y:S01]  /*51f0*/  F2FP.PACK_AB R147, R143, R128 ;  /* 0x000000808f93723e */ /* 0x008fe200000000ff */
[----:B------:R-:W-:Y:S02]  /*5200*/  @!P2 HADD2 R21, -R145.H0_H0, -RZ.H0_H0 ;  /* 0xa00000ff9115a230 */ /* 0x000fe40000000900 */
[----:B------:R-:W-:Y:S01]  /*5210*/  FADD.FTZ R115, R115, R116 ;  /* 0x0000007473737221 */ /* 0x000fe20000010000 */
[----:B------:R-:W-:Y:S01]  /*5220*/  PRMT R146, R147, 0x7632, R146 ;  /* 0x0000763293927816 */ /* 0x000fe20000000092 */
[----:B------:R-:W-:-:S02]  /*5230*/  @!P1 HADD2 R20, -R147.H0_H0, -RZ.H0_H0 ;  /* 0xa00000ff93149230 */ /* 0x000fc40000000900 */
[----:B------:R-:W-:Y:S02]  /*5240*/  FADD.FTZ R114, R114, R115 ;  /* 0x0000007372727221 */ /* 0x000fe40000010000 */
[----:B------:R-:W-:Y:S02]  /*5250*/  @!P0 HADD2 R3, -R146.H0_H0, -RZ.H0_H0 ;  /* 0xa00000ff92038230 */ /* 0x000fe40000000900 */
[----:B------:R-:W-:Y:S01]  /*5260*/  FADD.FTZ R125, R125, R114 ;  /* 0x000000727d7d7221 */ /* 0x000fe20000010000 */
[----:B-1----:R-:W-:Y:S03]  /*5270*/  HMMA.16816.F32 R56, R12, R4, R56 ;  /* 0x000000040c38723c */ /* 0x002fe60000001838 */
[----:B------:R-:W-:-:S04]  /*5280*/  FADD.FTZ R125, R124, R125 ;  /* 0x0000007d7c7d7221 */ /* 0x000fc80000010000 */
[----:B------:R-:W-:Y:S01]  /*5290*/  FADD.FTZ R142, R142, R125 ;  /* 0x0000007d8e8e7221 */ /* 0x000fe20000010000 */
[----:B------:R-:W-:Y:S01]  /*52a0*/  HMMA.16816.F32 R60, R12, R6, R60 ;  /* 0x000000060c3c723c */ /* 0x000fe2000000183c */
[----:B------:R-:W1:Y:S02]  /*52b0*/  LDSM.16.MT88.4 R4, [R86+0x8000] ;  /* 0x008000005604783b */ /* 0x000e640000004200 */
[----:B------:R-:W-:-:S05]  /*52c0*/  FADD.FTZ R125, R131, R142 ;  /* 0x0000008e837d7221 */ /* 0x000fca0000010000 */
[C---:B-1----:R-:W-:Y:S07]  /*52d0*/  HMMA.16816.F32 R64, R68.reuse, R4, RZ ;  /* 0x000000044440723c */ /* 0x042fee00000018ff */
[--C-:B------:R-:W-:Y:S01]  /*52e0*/  HSET2.LE.AND R4, R149, R136.reuse, PT ;  /* 0x0000008895047233 */ /* 0x100fe20003803000 */
[----:B------:R-:W-:Y:S01]  /*52f0*/  F2FP.PACK_AB R149, R129, R130 ;  /* 0x000000828195723e */ /* 0x000fe200000000ff */
[--C-:B------:R-:W-:Y:S01]  /*5300*/  HSET2.LE.AND R5, R17, R136.reuse, PT ;  /* 0x0000008811057233 */ /* 0x100fe20003803000 */
[----:B------:R-:W-:Y:S01]  /*5310*/  HMMA.16816.F32 R68, R68, R6, RZ ;  /* 0x000000064444723c */ /* 0x000fe200000018ff */
[----:B------:R-:W-:Y:S01]  /*5320*/  PRMT R17, R144, 0x5410, R145 ;  /* 0x0000541090117816 */ /* 0x000fe20000000091 */
[----:B------:R-:W-:Y:S01]  /*5330*/  FADD.FTZ R130, R130, R111 ;  /* 0x0000006f82827221 */ /* 0x000fe20000010000 */
[----:B------:R-:W-:Y:S01]  /*5340*/  PRMT R148, R149, 0x7632, R148 ;  /* 0x0000763295947816 */ /* 0x000fe20000000094 */
[----:B------:R-:W-:Y:S01]  /*5350*/  @!P6 HADD2 R24, -R149.H0_H0, -RZ.H0_H0 ;  /* 0xa00000ff9518e230 */ /* 0x000fe20000000900 */
[----:B------:R-:W-:Y:S01]  /*5360*/  LOP3.LUT R11, R4, R11, RZ, 0xc0, !PT ;  /* 0x0000000b040b7212 */ /* 0x000fe200078ec0ff */
[----:B------:R-:W-:Y:S01]  /*5370*/  FADD.FTZ R129, R129, R130 ;  /* 0x0000008281817221 */ /* 0x000fe20000010000 */
[----:B------:R-:W-:Y:S01]  /*5380*/  PRMT R16, R149, 0x5410, R148 ;  /* 0x0000541095107816 */ /* 0x000fe20000000094 */
[--C-:B------:R-:W-:Y:S01]  /*5390*/  HSET2.LE.AND R6, R157, R136.reuse, PT ;  /* 0x000000889d067233 */ /* 0x100fe20003803000 */
[----:B------:R-:W-:Y:S01]  /*53a0*/  LOP3.LUT R4, R19, R18, RZ, 0xc0, !PT ;  /* 0x0000001213047212 */ /* 0x000fe200078ec0ff */
[----:B------:R-:W-:Y:S01]  /*53b0*/  HSET2.LE.AND R7, R159, R136, PT ;  /* 0x000000889f077233 */ /* 0x000fe20003803000 */
[----:B------:R-:W-:Y:S01]  /*53c0*/  LOP3.LUT R5, R5, R16, RZ, 0xc0, !PT ;  /* 0x0000001005057212 */ /* 0x000fe200078ec0ff */
[----:B------:R-:W-:Y:S01]  /*53d0*/  @!P4 HADD2 R23, -R148.H0_H0, -RZ.H0_H0 ;  /* 0xa00000ff9417c230 */ /* 0x000fe20000000900 */
[----:B------:R-:W-:Y:S01]  /*53e0*/  PRMT R16, R147, 0x5410, R146 ;  /* 0x0000541093107816 */ /* 0x000fe20000000092 */
[----:B------:R-:W-:Y:S01]  /*53f0*/  FADD.FTZ R124, R128, R129 ;  /* 0x00000081807c7221 */ /* 0x000fe20000010000 */
[----:B------:R-:W-:-:S02]  /*5400*/  LOP3.LUT R6, R6, R17, RZ, 0xc0, !PT ;  /* 0x0000001106067212 */ /* 0x000fc400078ec0ff */
[----:B------:R-:W-:Y:S01]  /*5410*/  LOP3.LUT R7, R7, R16, RZ, 0xc0, !PT ;  /* 0x0000001007077212 */ /* 0x000fe200078ec0ff */
[----:B------:R-:W-:Y:S01]  /*5420*/  FADD.FTZ R124, R143, R124 ;  /* 0x0000007c8f7c7221 */ /* 0x000fe20000010000 */
[----:B------:R-:W1:Y:S01]  /*5430*/  LDSM.16.MT88.4 R16, [R86+0x8400] ;  /* 0x008400005610783b */ /* 0x000e620000004200 */
[----:B------:R-:W-:Y:S01]  /*5440*/  @!P0 PRMT R146, R3, 0x5410, RZ ;  /* 0x0000541003928816 */ /* 0x000fe200000000ff */
[----:B------:R-:W-:Y:S01]  /*5450*/  IMAD.MOV.U32 R3, RZ, RZ, c[0x0][0x228] ;  /* 0x00008a00ff037624 */ /* 0x000fe200078e00ff */
[----:B------:R-:W-:Y:S02]  /*5460*/  LEA R136, P0, R94, c[0x0][0x1f8], 0x1 ;  /* 0x00007e005e887a11 */ /* 0x000fe400078008ff */
[----:B------:R-:W-:Y:S01]  /*5470*/  @!P6 PRMT R149, R24, 0x5410, RZ ;  /* 0x000054101895e816 */ /* 0x000fe200000000ff */
[----:B------:R-:W-:Y:S01]  /*5480*/  IMAD.SHL.U32 R3, R3, 0x8, RZ ;  /* 0x0000000803037824 */ /* 0x000fe200078e00ff */
[----:B------:R-:W-:Y:S02]  /*5490*/  LEA.HI.X R137, R94, c[0x0][0x1fc], R93, 0x1, P0 ;  /* 0x00007f005e897a11 */ /* 0x000fe400000f0c5d */
[----:B------:R-:W-:-:S02]  /*54a0*/  @!P4 PRMT R148, R23, 0x5410, RZ ;  /* 0x000054101794c816 */ /* 0x000fc400000000ff */
[----:B------:R-:W-:Y:S01]  /*54b0*/  @!P3 PRMT R144, R22, 0x5410, RZ ;  /* 0x000054101690b816 */ /* 0x000fe200000000ff */
[----:B------:R-:W-:Y:S01]  /*54c0*/  STG.E.U16 [R136.64], R100 ;  /* 0x0000006488007986 */ /* 0x000fe2000c10151a */
[----:B------:R-:W-:Y:S02]  /*54d0*/  @!P2 PRMT R145, R21, 0x5410, RZ ;  /* 0x000054101591a816 */ /* 0x000fe400000000ff */
[----:B------:R-:W-:Y:S01]  /*54e0*/  @!P1 PRMT R147, R20, 0x5410, RZ ;  /* 0x0000541014939816 */ /* 0x000fe200000000ff */
[----:B------:R-:W-:Y:S01]  /*54f0*/  STG.E.U16 [R136.64+0x2], R99 ;  /* 0x0000026388007986 */ /* 0x000fe2000c10151a */
[----:B------:R-:W-:-:S04]  /*5500*/  IADD3 R190, P0, R136, -0x80, RZ ;  /* 0xffffff8088be7810 */ /* 0x000fc80007f1e0ff */
[----:B------:R-:W-:Y:S01]  /*5510*/  IADD3.X R191, R137, -0x1, RZ, P0, !PT ;  /* 0xffffffff89bf7810 */ /* 0x000fe200007fe4ff */
        /* <DEDUP_REMOVED lines=24> */
[C---:B------:R-:W-:Y:S08]  /*56a0*/  HMMA.16816.F32 R44, R4.reuse, R18, R44 ;  /* 0x00000012042c723c */ /* 0x040ff0000000182c */
[C---:B--2---:R-:W-:Y:S08]  /*56b0*/  HMMA.16816.F32 R80, R4.reuse, R8, R80 ;  /* 0x000000080450723c */ /* 0x044ff00000001850 */
[C---:B------:R-:W-:Y:S01]  /*56c0*/  HMMA.16816.F32 R36, R4.reuse, R10, R36 ;  /* 0x0000000a0424723c */ /* 0x040fe20000001824 */
[----:B------:R-:W1:Y:S07]  /*56d0*/  LDSM.16.MT88.4 R8, [R86+0x7c00] ;  /* 0x007c00005608783b */ /* 0x000e6e0000004200 */
[C---:B---3--:R-:W-:Y:S08]  /*56e0*/  HMMA.16816.F32 R72, R4.reuse, R12, R72 ;  /* 0x0000000c0448723c */ /* 0x048ff00000001848 */
[C---:B------:R-:W-:Y:S01]  /*56f0*/  HMMA.16816.F32 R76, R4.reuse, R14, R76 ;  /* 0x0000000e044c723c */ /* 0x040fe2000000184c */
[----:B------:R-:W2:Y:S07]  /*5700*/  LDSM.16.MT88.4 R12, [R120+0x8c00] ;  /* 0x008c0000780c783b */ /* 0x000eae0000004200 */
[C---:B-1----:R-:W-:Y:S08]  /*5710*/  HMMA.16816.F32 R48, R4.reuse, R8, R48 ;  /* 0x000000080430723c */ /* 0x042ff00000001830 */
[C---:B------:R-:W-:Y:S01]  /*5720*/  HMMA.16816.F32 R52, R4.reuse, R10, R52 ;  /* 0x0000000a0434723c */ /* 0x040fe20000001834 */
[----:B------:R-:W1:Y:S07]  /*5730*/  LDSM.16.MT88.4 R8, [R86+0x8c00] ;  /* 0x008c00005608783b */ /* 0x000e6e0000004200 */
[C---:B--2---:R-:W-:Y:S07]  /*5740*/  HMMA.16816.F32 R56, R4.reuse, R12, R56 ;  /* 0x0000000c0438723c */ /* 0x044fee0000001838 */
[----:B------:R-:W-:Y:S01]  /*5750*/  IMAD.WIDE R12, R3, 0x2, R136 ;  /* 0x00000002030c7825 */ /* 0x000fe200078e0288 */
[C---:B------:R-:W-:Y:S04]  /*5760*/  HMMA.16816.F32 R60, R4.reuse, R14, R60 ;  /* 0x0000000e043c723c */ /* 0x040fe8000000183c */
[----:B------:R2:W-:Y:S04]  /*5770*/  STG.E.U16 [R12.64], R90 ;  /* 0x0000005a0c007986 */ /* 0x0005e8000c10151a */
[----:B------:R2:W-:Y:S04]  /*5780*/  STG.E.U16 [R12.64+0x2], R89 ;  /* 0x000002590c007986 */ /* 0x0005e8000c10151a */
[----:B------:R2:W-:Y:S04]  /*5790*/  STG.E.U16 [R136.64+0x10], R88 ;  /* 0x0000105888007986 */ /* 0x0005e8000c10151a */
[----:B------:R2:W-:Y:S04]  /*57a0*/  STG.E.U16 [R136.64+0x12], R35 ;  /* 0x0000122388007986 */ /* 0x0005e8000c10151a */
[----:B------:R2:W-:Y:S04]  /*57b0*/  STG.E.U16 [R12.64+0x10], R28 ;  /* 0x0000101c0c007986 */ /* 0x0005e8000c10151a */
[----:B------:R2:W-:Y:S01]  /*57c0*/  STG.E.U16 [R12.64+0x12], R27 ;  /* 0x0000121b0c007986 */ /* 0x0005e2000c10151a */
[C---:B-1----:R-:W-:Y:S03]  /*57d0*/  HMMA.16816.F32 R64, R4.reuse, R8, R64 ;  /* 0x000000080440723c */ /* 0x042fe60000001840 */
        /* <DEDUP_REMOVED lines=41> */
[C---:B--2---:R-:W-:Y:S02]  /*5a70*/  @!P3 LEA R12, P1, R6.reuse, c[0x0][0x170], 0x1 ;  /* 0x00005c00060cba11 */ /* 0x044fe400078208ff */
        /* <DEDUP_REMOVED lines=44> */
[----:B------:R-:W5:Y:S04]  /*5d40*/  LDSM.16.M88.4 R28, [R122+0x3000] ;  /* 0x003000007a1c783b */ /* 0x000f680000000200 */
[----:B------:R-:W4:Y:S04]  /*5d50*/  LDSM.16.M88.4 R20, [R122+0x3400] ;  /* 0x003400007a14783b */ /* 0x000f280000000200 */
[----:B--2---:R-:W3:Y:S04]  /*5d60*/  LDSM.16.M88.4 R12, [R122+0x3800] ;  /* 0x003800007a0c783b */ /* 0x004ee80000000200 */
[----:B------:R-:W2:Y:S04]  /*5d70*/  LDSM.16.M88.4 R100, [R122+0x3c00] ;  /* 0x003c00007a64783b */ /* 0x000ea80000000200 */
[----:B------:R-:W-:Y:S04]  /*5d80*/  LDSM.16.M88.4 R4, [R121] ;  /* 0x000000007904783b */ /* 0x000fe80000000200 */
[----:B------:R-:W2:Y:S04]  /*5d90*/  LDSM.16.M88.4 R96, [R87+0x3000] ;  /* 0x003000005760783b */ /* 0x000ea80000000200 */
[----:B------:R-:W2:Y:S04]  /*5da0*/  LDSM.16.M88.4 R92, [R87+0x3400] ;  /* 0x00340000575c783b */ /* 0x000ea80000000200 */
[----:B------:R-:W2:Y:S04]  /*5db0*/  LDSM.16.M88.4 R116, [R87+0x3800] ;  /* 0x003800005774783b */ /* 0x000ea80000000200 */
[----:B-1----:R-:W1:Y:S04]  /*5dc0*/  LDSM.16.M88.4 R8, [R87+0x3c00] ;  /* 0x003c00005708783b */ /* 0x002e680000000200 */
[----:B------:R-:W-:Y:S01]  /*5dd0*/  LDSM.16.M88.4 R88, [R123+0x1000] ;  /* 0x001000007b58783b */ /* 0x000fe20000000200 */
[C---:B-----5:R-:W-:Y:S03]  /*5de0*/  HMMA.16816.F32 R32, R104.reuse, R28, RZ ;  /* 0x0000001c6820723c */ /* 0x060fe600000018ff */
[----:B------:R-:W5:Y:S04]  /*5df0*/  LDSM.16.M88.4 R112, [R122+0x4000] ;  /* 0x004000007a70783b */ /* 0x000f680000000200 */
[----:B------:R-:W-:Y:S01]  /*5e00*/  LDSM.16.M88.4 R128, [R87+0x4800] ;  /* 0x004800005780783b */ /* 0x000fe20000000200 */
[C---:B------:R-:W-:Y:S03]  /*5e10*/  HMMA.16816.F32 R28, R104.reuse, R30, RZ ;  /* 0x0000001e681c723c */ /* 0x040fe600000018ff */
[----:B------:R-:W0:Y:S05]  /*5e20*/  LDGDEPBAR ;  /* 0x00000000000079af */ /* 0x000e2a0000000000 */
[C---:B----4-:R-:W-:Y:S08]  /*5e30*/  HMMA.16816.F32 R24, R104.reuse, R20, RZ ;  /* 0x000000146818723c */ /* 0x050ff000000018ff */
[C---:B------:R-:W-:Y:S08]  /*5e40*/  HMMA.16816.F32 R20, R104.reuse, R22, RZ ;  /* 0x000000166814723c */ /* 0x040ff000000018ff */
[C---:B---3--:R-:W-:Y:S08]  /*5e50*/  HMMA.16816.F32 R16, R104.reuse, R12, RZ ;  /* 0x0000000c6810723c */ /* 0x048ff000000018ff */
[C---:B------:R-:W-:Y:S08]  /*5e60*/  HMMA.16816.F32 R12, R104.reuse, R14, RZ ;  /* 0x0000000e680c723c */ /* 0x040ff000000018ff */
[C---:B--2---:R-:W-:Y:S08]  /*5e70*/  HMMA.16816.F32 R108, R104.reuse, R100, RZ ;  /* 0x00000064686c723c */ /* 0x044ff000000018ff */
[----:B------:R-:W-:Y:S01]  /*5e80*/  HMMA.16816.F32 R104, R104, R102, RZ ;  /* 0x000000666868723c */ /* 0x000fe200000018ff */
[----:B------:R-:W2:Y:S07]  /*5e90*/  LDSM.16.M88.4 R100, [R122+0x4400] ;  /* 0x004400007a64783b */ /* 0x000eae0000000200 */
[C---:B------:R-:W-:Y:S08]  /*5ea0*/  HMMA.16816.F32 R32, R4.reuse, R96, R32 ;  /* 0x000000600420723c */ /* 0x040ff00000001820 */
[C---:B------:R-:W-:Y:S01]  /*5eb0*/  HMMA.16816.F32 R28, R4.reuse, R98, R28 ;  /* 0x00000062041c723c */ /* 0x040fe2000000181c */
[----:B------:R-:W3:Y:S07]  /*5ec0*/  LDSM.16.M88.4 R96, [R122+0x4800] ;  /* 0x004800007a60783b */ /* 0x000eee0000000200 */
[C---:B------:R-:W-:Y:S08]  /*5ed0*/  HMMA.16816.F32 R24, R4.reuse, R92, R24 ;  /* 0x0000005c0418723c */ /* 0x040ff00000001818 */
[C---:B------:R-:W-:Y:S01]  /*5ee0*/  HMMA.16816.F32 R20, R4.reuse, R94, R20 ;  /* 0x0000005e0414723c */ /* 0x040fe20000001814 */
[----:B------:R-:W4:Y:S07]  /*5ef0*/  LDSM.16.M88.4 R92, [R122+0x4c00] ;  /* 0x004c00007a5c783b */ /* 0x000f2e0000000200 */
[C---:B------:R-:W-:Y:S08]  /*5f00*/  HMMA.16816.F32 R16, R4.reuse, R116, R16 ;  /* 0x000000740410723c */ /* 0x040ff00000001810 */
[C---:B------:R-:W-:Y:S01]  /*5f10*/  HMMA.16816.F32 R12, R4.reuse, R118, R12 ;  /* 0x00000076040c723c */ /* 0x040fe2000000180c */
[----:B------:R-:W-:Y:S07]  /*5f20*/  LDSM.16.M88.4 R116, [R121+0x1000] ;  /* 0x001000007974783b */ /* 0x000fee0000000200 */
[C---:B-1----:R-:W-:Y:S08]  /*5f30*/  HMMA.16816.F32 R108, R4.reuse, R8, R108 ;  /* 0x00000008046c723c */ /* 0x042ff0000000186c */
[----:B------:R-:W-:Y:S01]  /*5f40*/  HMMA.16816.F32 R104, R4, R10, R104 ;  /* 0x0000000a0468723c */ /* 0x000fe20000001868 */
[----:B------:R-:W1:Y:S04]  /*5f50*/  LDSM.16.M88.4 R8, [R87+0x4000] ;  /* 0x004000005708783b */ /* 0x000e680000000200 */
[----:B------:R-:W1:Y:S03]  /*5f60*/  LDSM.16.M88.4 R4, [R87+0x4400] ;  /* 0x004400005704783b */ /* 0x000e660000000200 */
[C---:B-----5:R-:W-:Y:S08]  /*5f70*/  HMMA.16816.F32 R32, R88.reuse, R112, R32 ;  /* 0x000000705820723c */ /* 0x060ff00000001820 */
[C---:B------:R-:W-:Y:S01]  /*5f80*/  HMMA.16816.F32 R28, R88.reuse, R114, R28 ;  /* 0x00000072581c723c */ /* 0x040fe2000000181c */
[----:B------:R-:W-:Y:S07]  /*5f90*/  LDSM.16.M88.4 R112, [R87+0x4c00] ;  /* 0x004c00005770783b */ /* 0x000fee0000000200 */
[C---:B--2---:R-:W-:Y:S08]  /*5fa0*/  HMMA.16816.F32 R24, R88.reuse, R100, R24 ;  /* 0x000000645818723c */ /* 0x044ff00000001818 */
[C---:B------:R-:W-:Y:S01]  /*5fb0*/  HMMA.16816.F32 R20, R88.reuse, R102, R20 ;  /* 0x000000665814723c */ /* 0x040fe20000001814 */
[----:B------:R-:W-:Y:S07]  /*5fc0*/  LDSM.16.M88.4 R100, [R123+0x2000] ;  /* 0x002000007b64783b */ /* 0x000fee0000000200 */
[C---:B---3--:R-:W-:Y:S08]  /*5fd0*/  HMMA.16816.F32 R16, R88.reuse, R96, R16 ;  /* 0x000000605810723c */ /* 0x048ff00000001810 */
[C---:B------:R-:W-:Y:S01]  /*5fe0*/  HMMA.16816.F32 R12, R88.reuse, R98, R12 ;  /* 0x00000062580c723c */ /* 0x040fe2000000180c */
[----:B------:R-:W2:Y:S07]  /*5ff0*/  LDSM.16.M88.4 R96, [R122+0x5000] ;  /* 0x005000007a60783b */ /* 0x000eae0000000200 */
[C---:B----4-:R-:W-:Y:S08]  /*6000*/  HMMA.16816.F32 R108, R88.reuse, R92, R108 ;  /* 0x0000005c586c723c */ /* 0x050ff0000000186c */
        /* <DEDUP_REMOVED lines=9> */
[C---:B------:R-:W-:Y:S08]  /*60a0*/  HMMA.16816.F32 R16, R116.reuse, R128, R16 ;  /* 0x000000807410723c */ /* 0x040ff00000001810 */
[----:B------:R-:W-:Y:S08]  /*60b0*/  HMMA.16816.F32 R12, R116, R130, R12 ;  /* 0x00000082740c723c */ /* 0x000ff0000000180c */
[C---:B--2---:R-:W-:Y:S08]  /*60c0*/  HMMA.16816.F32 R32, R100.reuse, R96, R32 ;  /* 0x000000606420723c */ /* 0x044ff00000001820 */
[C---:B------:R-:W-:Y:S08]  /*60d0*/  HMMA.16816.F32 R28, R100.reuse, R98, R28 ;  /* 0x00000062641c723c */ /* 0x040ff0000000181c */
[C---:B---3--:R-:W-:Y:S08]  /*60e0*/  HMMA.16816.F32 R16, R100.reuse, R88, R16 ;  /* 0x000000586410723c */ /* 0x048ff00000001810 */
[C---:B------:R-:W-:Y:S01]  /*60f0*/  HMMA.16816.F32 R12, R100.reuse, R90, R12 ;  /* 0x0000005a640c723c */ /* 0x040fe2000000180c */
[----:B------:R-:W2:Y:S07]  /*6100*/  LDSM.16.M88.4 R88, [R87+0x5400] ;  /* 0x005400005758783b */ /* 0x000eae0000000200 */
[----:B----4-:R-:W-:Y:S07]  /*6110*/  HMMA.16816.F32 R24, R100, R92, R24 ;  /* 0x0000005c6418723c */ /* 0x010fee0000001818 */
[----:B------:R-:W-:Y:S01]  /*6120*/  IADD3 R92, R85, -0x2, RZ ;  /* 0xfffffffe555c7810 */ /* 0x000fe20007ffe0ff */
[----:B-1----:R-:W-:Y:S04]  /*6130*/  HMMA.16816.F32 R32, R8, R4, R32 ;  /* 0x000000040820723c */ /* 0x002fe80000001820 */
[----:B------:R-:W-:-:S04]  /*6140*/  IMAD R3, R92, 0x40, R163 ;  /* 0x000000405c037824 */ /* 0x000fc800078e02a3 */
[----:B------:R-:W-:Y:S01]  /*6150*/  HMMA.16816.F32 R28, R8, R6, R28 ;  /* 0x00000006081c723c */ /* 0x000fe2000000181c */
[C---:B------:R-:W-:Y:S01]  /*6160*/  IADD3 R96, R3.reuse, 0x1, RZ ;  /* 0x0000000103607810 */ /* 0x040fe20007ffe0ff */
[----:B------:R-:W1:Y:S01]  /*6170*/  LDSM.16.M88.4 R4, [R87+0x5800] ;  /* 0x005800005704783b */ /* 0x000e620000000200 */
[----:B------:R-:W-:Y:S02]  /*6180*/  IADD3 R99, R3, 0x10, RZ ;  /* 0x0000001003637810 */ /* 0x000fe40007ffe0ff */
[----:B------:R-:W3:Y:S01]  /*6190*/  I2F R93, R96 ;  /* 0x00000060005d7306 */ /* 0x000ee20000201400 */
[C---:B------:R-:W-:Y:S02]  /*61a0*/  ISETP.GE.AND P0, PT, R96.reuse, R140, PT ;  /* 0x0000008c6000720c */ /* 0x040fe40003f06270 */
[----:B------:R-:W-:Y:S01]  /*61b0*/  HMMA.16816.F32 R20, R100, R94, R20 ;  /* 0x0000005e6414723c */ /* 0x000fe20000001814 */
[----:B------:R-:W-:-:S06]  /*61c0*/  ISETP.GE.AND P5, PT, R96, R141, PT ;  /* 0x0000008d6000720c */ /* 0x000fcc0003fa6270 */
[C---:B------:R-:W-:Y:S01]  /*61d0*/  IADD3 R94, R3.reuse, 0x8, RZ ;  /* 0x00000008035e7810 */ /* 0x040fe20007ffe0ff */
[C---:B------:R-:W-:Y:S01]  /*61e0*/  HMMA.16816.F32 R108, R116.reuse, R112, R108 ;  /* 0x00000070746c723c */ /* 0x040fe2000000186c */
[----:B------:R-:W-:Y:S02]  /*61f0*/  IADD3 R95, R3, 0x9, RZ ;  /* 0x00000009035f7810 */ /* 0x000fe40007ffe0ff */
[----:B------:R-:W4:Y:S01]  /*6200*/  I2F R97, R94 ;  /* 0x0000005e00617306 */ /* 0x000f220000201400 */
[C---:B------:R-:W-:Y:S01]  /*6210*/  ISETP.GE.AND P6, PT, R94.reuse, R141, PT ;  /* 0x0000008d5e00720c */ /* 0x040fe20003fc6270 */
[C---:B---3--:R-:W-:Y:S01]  /*6220*/  FFMA.FTZ R35, R93.reuse, R164, R35 ;  /* 0x000000a45d237223 */ /* 0x048fe20000010023 */
[----:B------:R-:W-:Y:S01]  /*6230*/  ISETP.GE.AND P1, PT, R94, R140, PT ;  /* 0x0000008c5e00720c */ /* 0x000fe20003f26270 */
[----:B------:R-:W-:Y:S01]  /*6240*/  FFMA.FTZ R33, R93, R164, R33 ;  /* 0x000000a45d217223 */ /* 0x000fe20000010021 */
[----:B------:R-:W-:Y:S01]  /*6250*/  HMMA.16816.F32 R104, R116, R114, R104 ;  /* 0x000000727468723c */ /* 0x000fe20000001868 */
[----:B------:R-:W3:Y:S01]  /*6260*/  LDSM.16.M88.4 R112, [R122+0x5c00] ;  /* 0x005c00007a70783b */ /* 0x000ee20000000200 */
[----:B------:R-:W-:Y:S01]  /*6270*/  IADD3 R96, R3, 0x11, RZ ;  /* 0x0000001103607810 */ /* 0x000fe20007ffe0ff */
[----:B------:R-:W5:Y:S01]  /*6280*/  I2F R98, R95 ;  /* 0x0000005f00627306 */ /* 0x000f620000201400 */
[----:B------:R-:W-:-:S02]  /*6290*/  FSEL R33, R33, -INF , !P5 ;  /* 0xff80000021217808 */ /* 0x000fc40006800000 */
[----:B------:R-:W-:Y:S02]  /*62a0*/  ISETP.GE.AND P5, PT, R95, R141, PT ;  /* 0x0000008d5f00720c */ /* 0x000fe40003fa6270 */
[C---:B--2---:R-:W-:Y:S01]  /*62b0*/  HMMA.16816.F32 R24, R8.reuse, R88, R24 ;  /* 0x000000580818723c */ /* 0x044fe20000001818 */
[----:B------:R-:W-:Y:S01]  /*62c0*/  IADD3 R93, R3, 0x18, RZ ;  /* 0x00000018035d7810 */ /* 0x000fe20007ffe0ff */
[-C--:B----4-:R-:W-:Y:S01]  /*62d0*/  FFMA.FTZ R28, R97, R164.reuse, R28 ;  /* 0x000000a4611c7223 */ /* 0x090fe2000001001c */
[----:B------:R-:W-:Y:S01]  /*62e0*/  FSEL R94, R35, -INF , !P0 ;  /* 0xff800000235e7808 */ /* 0x000fe20004000000 */
[----:B------:R-:W-:Y:S01]  /*62f0*/  FFMA.FTZ R30, R97, R164, R30 ;  /* 0x000000a4611e7223 */ /* 0x000fe2000001001e */
[----:B------:R-:W2:Y:S01]  /*6300*/  I2F R89, R99 ;  /* 0x0000006300597306 */ /* 0x000ea20000201400 */
[----:B------:R-:W-:Y:S02]  /*6310*/  ISETP.GE.AND P0, PT, R95, R140, PT ;  /* 0x0000008c5f00720c */ /* 0x000fe40003f06270 */
[----:B------:R-:W-:Y:S01]  /*6320*/  HMMA.16816.F32 R20, R8, R90, R20 ;  /* 0x0000005a0814723c */ /* 0x000fe20000001814 */
[----:B------:R-:W-:-:S02]  /*6330*/  FSEL R35, R28, -INF , !P6 ;  /* 0xff8000001c237808 */ /* 0x000fc40007000000 */
[----:B------:R-:W-:Y:S02]  /*6340*/  FSEL R88, R30, -INF , !P1 ;  /* 0xff8000001e587808 */ /* 0x000fe40004800000 */
[----:B------:R-:W-:Y:S01]  /*6350*/  ISETP.GE.AND P6, PT, R99, R141, PT ;  /* 0x0000008d6300720c */ /* 0x000fe20003fc6270 */
[----:B------:R-:W4:Y:S01]  /*6360*/  I2F R95, R96 ;  /* 0x00000060005f7306 */ /* 0x000f220000201400 */
[CC--:B-----5:R-:W-:Y:S01]  /*6370*/  FFMA.FTZ R91, R98.reuse, R164.reuse, R29 ;  /* 0x000000a4625b7223 */ /* 0x0e0fe2000001001d */
[----:B-1----:R-:W-:Y:S01]  /*6380*/  HMMA.16816.F32 R16, R8, R4, R16 ;  /* 0x000000040810723c */ /* 0x002fe20000001810 */
[----:B------:R-:W-:Y:S01]  /*6390*/  FFMA.FTZ R90, R98, R164, R31 ;  /* 0x000000a4625a7223 */ /* 0x000fe2000001001f */
[----:B------:R-:W-:Y:S01]  /*63a0*/  IADD3 R98, R3, 0x19, RZ ;  /* 0x0000001903627810 */ /* 0x000fe20007ffe0ff */
[----:B------:R-:W1:Y:S01]  /*63b0*/  LDSM.16.M88.4 R28, [R87+0x5c00] ;  /* 0x005c0000571c783b */ /* 0x000e620000000200 */
[----:B------:R-:W-:Y:S01]  /*63c0*/  FSEL R91, R91, -INF , !P5 ;  /* 0xff8000005b5b7808 */ /* 0x000fe20006800000 */
[----:B------:R-:W-:-:S04]  /*63d0*/  DEPBAR.LE SB0, 0x0 ;  /* 0x000080000000791a */ /* 0x000fc80000000000 */
[----:B------:R-:W5:Y:S01]  /*63e0*/  I2F R97, R93 ;  /* 0x0000005d00617306 */ /* 0x000f620000201400 */
[----:B------:R-:W-:Y:S01]  /*63f0*/  FSEL R90, R90, -INF , !P0 ;  /* 0xff8000005a5a7808 */ /* 0x000fe20004000000 */
[----:B--2---:R-:W-:Y:S01]  /*6400*/  FFMA.FTZ R5, R89, R164, R26 ;  /* 0x000000a459057223 */ /* 0x004fe2000001001a */
[C---:B------:R-:W-:Y:S01]  /*6410*/  ISETP.GE.AND P5, PT, R96.reuse, R141, PT ;  /* 0x0000008d6000720c */ /* 0x040fe20003fa6270 */
[----:B------:R-:W-:Y:S01]  /*6420*/  HMMA.16816.F32 R12, R8, R6, R12 ;  /* 0x00000006080c723c */ /* 0x000fe2000000180c */
[----:B------:R-:W-:Y:S01]  /*6430*/  BAR.SYNC.DEFER_BLOCKING 0x0 ;  /* 0x0000000000007b1d */ /* 0x000fe20000010000 */
[----:B------:R-:W-:Y:S01]  /*6440*/  ISETP.GE.AND P0, PT, R96, R140, PT ;  /* 0x0000008c6000720c */ /* 0x000fe20003f06270 */
[----:B----4-:R-:W-:Y:S01]  /*6450*/  FFMA.FTZ R4, R95, R164, R27 ;  /* 0x000000a45f047223 */ /* 0x010fe2000001001b */
[----:B------:R-:W-:Y:S01]  /*6460*/  ISETP.GE.AND P1, PT, R99, R140, PT ;  /* 0x0000008c6300720c */ /* 0x000fe20003f26270 */
[-C--:B------:R-:W-:Y:S01]  /*6470*/  FFMA.FTZ R99, R89, R164.reuse, R24 ;  /* 0x000000a459637223 */ /* 0x080fe20000010018 */
[----:B------:R-:W-:Y:S01]  /*6480*/  IADD3 R26, R3, 0x20, RZ ;  /* 0x00000020031a7810 */ /* 0x000fe20007ffe0ff */
[----:B------:R-:W2:Y:S01]  /*6490*/  I2F R96, R98 ;  /* 0x0000006200607306 */ /* 0x000ea20000201400 */
[----:B---3--:R-:W-:Y:S01]  /*64a0*/  HMMA.16816.F32 R108, R100, R112, R108 ;  /* 0x00000070646c723c */ /* 0x008fe2000000186c */
[----:B------:R-:W-:Y:S01]  /*64b0*/  FFMA.FTZ R24, R95, R164, R25 ;  /* 0x000000a45f187223 */ /* 0x000fe20000010019 */
[----:B------:R-:W-:-:S02]  /*64c0*/  FSEL R25, R99, -INF , !P6 ;  /* 0xff80000063197808 */ /* 0x000fc40007000000 */
[----:B------:R-:W-:Y:S01]  /*64d0*/  FSEL R5, R5, -INF , !P1 ;  /* 0xff80000005057808 */ /* 0x000fe20004800000 */
[----:B-----5:R-:W-:Y:S01]  /*64e0*/  FFMA.FTZ R27, R97, R164, R20 ;  /* 0x000000a4611b7223 */ /* 0x020fe20000010014 */
[CC--:B------:R-:W-:Y:S01]  /*64f0*/  ISETP.GE.AND P6, PT, R93.reuse, R141.reuse, PT ;  /* 0x0000008d5d00720c */ /* 0x0c0fe20003fc6270 */
[----:B------:R-:W3:Y:S01]  /*6500*/  I2F R89, R26 ;  /* 0x0000001a00597306 */ /* 0x000ee20000201400 */
[----:B------:R-:W-:Y:S01]  /*6510*/  ISETP.GE.AND P1, PT, R93, R140, PT ;  /* 0x0000008c5d00720c */ /* 0x000fe20003f26270 */
[----:B------:R-:W-:Y:S01]  /*6520*/  HMMA.16816.F32 R104, R100, R114, R104 ;  /* 0x000000726468723c */ /* 0x000fe20000001868 */
[----:B------:R-:W-:Y:S01]  /*6530*/  IADD3 R93, R3, 0x21, RZ ;  /* 0x00000021035d7810 */ /* 0x000fe20007ffe0ff */
[-C--:B------:R-:W-:Y:S01]  /*6540*/  FFMA.FTZ R7, R97, R164.reuse, R22 ;  /* 0x000000a461077223 */ /* 0x080fe20000010016 */
[----:B------:R-:W-:Y:S02]  /*6550*/  IADD3 R20, R3, 0x28, RZ ;  /* 0x0000002803147810 */ /* 0x000fe40007ffe0ff */
[----:B------:R-:W-:Y:S01]  /*6560*/  FSEL R24, R24, -INF , !P5 ;  /* 0xff80000018187808 */ /* 0x000fe20006800000 */
[----:B------:R-:W4:Y:S01]  /*6570*/  I2F R95, R93 ;  /* 0x0000005d005f7306 */ /* 0x000f220000201400 */
[-C--:B--2---:R-:W-:Y:S01]  /*6580*/  FFMA.FTZ R6, R96, R164.reuse, R21 ;  /* 0x000000a460067223 */ /* 0x084fe20000010015 */
[----:B------:R-:W-:Y:S01]  /*6590*/  ISETP.GE.AND P5, PT, R98, R141, PT ;  /* 0x0000008d6200720c */ /* 0x000fe20003fa6270 */
[----:B------:R-:W-:Y:S01]  /*65a0*/  FFMA.FTZ R23, R96, R164, R23 ;  /* 0x000000a460177223 */ /* 0x000fe20000010017 */
[----:B------:R-:W-:-:S02]  /*65b0*/  FSEL R4, R4, -INF , !P0 ;  /* 0xff80000004047808 */ /* 0x000fc40004000000 */
[----:B------:R-:W-:Y:S02]  /*65c0*/  ISETP.GE.AND P0, PT, R98, R140, PT ;  /* 0x0000008c6200720c */ /* 0x000fe40003f06270 */
[----:B------:R-:W2:Y:S01]  /*65d0*/  I2F R21, R20 ;  /* 0x0000001400157306 */ /* 0x000ea20000201400 */
[----:B------:R-:W-:Y:S01]  /*65e0*/  FSEL R27, R27, -INF , !P6 ;  /* 0xff8000001b1b7808 */ /* 0x000fe20007000000 */
[C---:B-1----:R-:W-:Y:S01]  /*65f0*/  HMMA.16816.F32 R108, R8.reuse, R28, R108 ;  /* 0x0000001c086c723c */ /* 0x042fe2000000186c */
[----:B------:R-:W-:Y:S01]  /*6600*/  FSEL R7, R7, -INF , !P1 ;  /* 0xff80000007077808 */ /* 0x000fe20004800000 */
[-C--:B---3--:R-:W-:Y:S01]  /*6610*/  FFMA.FTZ R117, R89, R164.reuse, R16 ;  /* 0x000000a459757223 */ /* 0x088fe20000010010 */
[----:B------:R-:W-:Y:S01]  /*6620*/  IADD3 R22, R3, 0x29, RZ ;  /* 0x0000002903167810 */ /* 0x000fe20007ffe0ff */
[-C--:B------:R-:W-:Y:S01]  /*6630*/  FFMA.FTZ R16, R89, R164.reuse, R18 ;  /* 0x000000a459107223 */ /* 0x080fe20000010012 */
[C---:B------:R-:W-:Y:S01]  /*6640*/  ISETP.GE.AND P6, PT, R26.reuse, R141, PT ;  /* 0x0000008d1a00720c */ /* 0x040fe20003fc6270 */
[C---:B----4-:R-:W-:Y:S01]  /*6650*/  FFMA.FTZ R128, R95.reuse, R164, R19 ;  /* 0x000000a45f807223 */ /* 0x050fe20000010013 */
[----:B------:R-:W-:Y:S01]  /*6660*/  ISETP.GE.AND P1, PT, R26, R140, PT ;  /* 0x0000008c1a00720c */ /* 0x000fe20003f26270 */
[----:B------:R-:W-:Y:S01]  /*6670*/  HMMA.16816.F32 R104, R8, R30, R104 ;  /* 0x0000001e0868723c */ /* 0x000fe20000001868 */
[----:B------:R-:W-:Y:S01]  /*6680*/  FSEL R26, R6, -INF , !P5 ;  /* 0xff800000061a7808 */ /* 0x000fe20006800000 */
[----:B------:R-:W-:Y:S01]  /*6690*/  FFMA.FTZ R17, R95, R164, R17 ;  /* 0x000000a45f117223 */ /* 0x000fe20000010011 */
[----:B------:R-:W-:-:S02]  /*66a0*/  FSEL R6, R23, -INF , !P0 ;  /* 0xff80000017067808 */ /* 0x000fc40004000000 */
[----:B------:R-:W1:Y:S01]  /*66b0*/  I2F R23, R22 ;  /* 0x0000001600177306 */ /* 0x000e620000201400 */
[----:B------:R-:W-:Y:S01]  /*66c0*/  IADD3 R18, R3, 0x30, RZ ;  /* 0x0000003003127810 */ /* 0x000fe20007ffe0ff */
[-C--:B--2---:R-:W-:Y:S01]  /*66d0*/  FFMA.FTZ R11, R21, R164.reuse, R12 ;  /* 0x000000a4150b7223 */ /* 0x084fe2000001000c */
[----:B------:R-:W-:Y:S01]  /*66e0*/  FSEL R117, R117, -INF , !P6 ;  /* 0xff80000075757808 */ /* 0x000fe20007000000 */
[----:B------:R-:W-:Y:S01]  /*66f0*/  FFMA.FTZ R8, R21, R164, R14 ;  /* 0x000000a415087223 */ /* 0x000fe2000001000e */
[----:B------:R-:W-:Y:S02]  /*6700*/  FSEL R16, R16, -INF , !P1 ;  /* 0xff80000010107808 */ /* 0x000fe40004800000 */
[C---:B------:R-:W-:Y:S01]  /*6710*/  ISETP.GE.AND P6, PT, R20.reuse, R141, PT ;  /* 0x0000008d1400720c */ /* 0x040fe20003fc6270 */
[----:B------:R-:W2:Y:S01]  /*6720*/  I2F R19, R18 ;  /* 0x0000001200137306 */ /* 0x000ea20000201400 */
[----:B------:R-:W-:Y:S02]  /*6730*/  ISETP.GE.AND P1, PT, R20, R140, PT ;  /* 0x0000008c1400720c */ /* 0x000fe40003f26270 */
[----:B------:R-:W-:-:S02]  /*6740*/  IADD3 R20, R3, 0x31, RZ ;  /* 0x0000003103147810 */ /* 0x000fc40007ffe0ff */
[CC--:B------:R-:W-:Y:S02]  /*6750*/  ISETP.GE.AND P5, PT, R93.reuse, R141.reuse, PT ;  /* 0x0000008d5d00720c */ /* 0x0c0fe40003fa6270 */
[----:B------:R-:W-:Y:S01]  /*6760*/  ISETP.GE.AND P0, PT, R93, R140, PT ;  /* 0x0000008c5d00720c */ /* 0x000fe20003f06270 */
[----:B------:R-:W3:Y:S01]  /*6770*/  I2F R21, R3 ;  /* 0x0000000300157306 */ /* 0x000ee20000201400 */
[----:B------:R-:W-:Y:S01]  /*6780*/  FSEL R17, R17, -INF , !P5 ;  /* 0xff80000011117808 */ /* 0x000fe20006800000 */
[CC--:B-1----:R-:W-:Y:S01]  /*6790*/  FFMA.FTZ R9, R23.reuse, R164.reuse, R13 ;  /* 0x000000a417097223 */ /* 0x0c2fe2000001000d */
[----:B------:R-:W-:Y:S01]  /*67a0*/  FSEL R128, R128, -INF , !P0 ;  /* 0xff80000080807808 */ /* 0x000fe20004000000 */
[----:B------:R-:W-:Y:S01]  /*67b0*/  FFMA.FTZ R118, R23, R164, R15 ;  /* 0x000000a417767223 */ /* 0x000fe2000001000f */
[----:B------:R-:W-:Y:S02]  /*67c0*/  IADD3 R14, R3, 0x38, RZ ;  /* 0x00000038030e7810 */ /* 0x000fe40007ffe0ff */
[C---:B------:R-:W-:Y:S01]  /*67d0*/  ISETP.GE.AND P5, PT, R22.reuse, R141, PT ;  /* 0x0000008d1600720c */ /* 0x040fe20003fa6270 */
[----:B------:R-:W1:Y:S01]  /*67e0*/  I2F R10, R20 ;  /* 0x00000014000a7306 */ /* 0x000e620000201400 */
[----:B------:R-:W-:Y:S01]  /*67f0*/  ISETP.GE.AND P0, PT, R22, R140, PT ;  /* 0x0000008c1600720c */ /* 0x000fe20003f06270 */
[-C--:B--2---:R-:W-:Y:S01]  /*6800*/  FFMA.FTZ R13, R19, R164.reuse, R108 ;  /* 0x000000a4130d7223 */ /* 0x084fe2000001006c */
[----:B------:R-:W-:Y:S01]  /*6810*/  FSEL R9, R9, -INF , !P5 ;  /* 0xff80000009097808 */ /* 0x000fe20006800000 */
[----:B------:R-:W-:Y:S01]  /*6820*/  FFMA.FTZ R110, R19, R164, R110 ;  /* 0x000000a4136e7223 */ /* 0x000fe2000001006e */
[----:B------:R-:W-:-:S02]  /*6830*/  FSEL R118, R118, -INF , !P0 ;  /* 0xff80000076767808 */ /* 0x000fc40004000000 */
[----:B------:R-:W-:Y:S01]  /*6840*/  FSEL R11, R11, -INF , !P6 ;  /* 0xff8000000b0b7808 */ /* 0x000fe20007000000 */
[----:B------:R-:W2:Y:S01]  /*6850*/  I2F R15, R14 ;  /* 0x0000000e000f7306 */ /* 0x000ea20000201400 */
[CC--:B------:R-:W-:Y:S01]  /*6860*/  ISETP.GE.AND P5, PT, R20.reuse, R141.reuse, PT ;  /* 0x0000008d1400720c */ /* 0x0c0fe20003fa6270 */
[----:B---3--:R-:W-:Y:S01]  /*6870*/  FFMA.FTZ R31, R21, R164, R32 ;  /* 0x000000a4151f7223 */ /* 0x008fe20000010020 */
[----:B------:R-:W-:Y:S02]  /*6880*/  ISETP.GE.AND P0, PT, R20, R140, PT ;  /* 0x0000008c1400720c */ /* 0x000fe40003f06270 */
[----:B------:R-:W-:Y:S02]  /*6890*/  ISETP.GE.AND P6, PT, R18, R141, PT ;  /* 0x0000008d1200720c */ /* 0x000fe40003fc6270 */
[----:B------:R-:W-:Y:S01]  /*68a0*/  FSEL R8, R8, -INF , !P1 ;  /* 0xff80000008087808 */ /* 0x000fe20004800000 */
[CC--:B-1----:R-:W-:Y:S01]  /*68b0*/  FFMA.FTZ R19, R10.reuse, R164.reuse, R109 ;  /* 0x000000a40a137223 */ /* 0x0c2fe2000001006d */
[----:B------:R-:W-:Y:S01]  /*68c0*/  IADD3 R20, R3, 0x39, RZ ;  /* 0x0000003903147810 */ /* 0x000fe20007ffe0ff */
[----:B------:R-:W-:Y:S01]  /*68d0*/  FFMA.FTZ R12, R10, R164, R111 ;  /* 0x000000a40a0c7223 */ /* 0x000fe2000001006f */
[----:B------:R-:W-:-:S02]  /*68e0*/  FSEL R13, R13, -INF , !P6 ;  /* 0xff8000000d0d7808 */ /* 0x000fc40007000000 */
[----:B------:R-:W1:Y:S01]  /*68f0*/  I2F R22, R20 ;  /* 0x0000001400167306 */ /* 0x000e620000201400 */
[----:B------:R-:W-:Y:S02]  /*6900*/  ISETP.GE.AND P6, PT, R3, R141, PT ;  /* 0x0000008d0300720c */ /* 0x000fe40003fc6270 */
[----:B------:R-:W-:Y:S01]  /*6910*/  ISETP.GE.AND P1, PT, R18, R140, PT ;  /* 0x0000008c1200720c */ /* 0x000fe20003f26270 */
[-C--:B--2---:R-:W-:Y:S01]  /*6920*/  FFMA.FTZ R104, R15, R164.reuse, R104 ;  /* 0x000000a40f687223 */ /* 0x084fe20000010068 */
[----:B------:R-:W-:Y:S01]  /*6930*/  FSEL R31, R31, -INF , !P6 ;  /* 0xff8000001f1f7808 */ /* 0x000fe20007000000 */
[----:B------:R-:W-:Y:S01]  /*6940*/  FFMA.FTZ R18, R15, R164, R106 ;  /* 0x000000a40f127223 */ /* 0x000fe2000001006a */
[----:B------:R-:W-:Y:S02]  /*6950*/  ISETP.GE.AND P6, PT, R85, 0x3, PT ;  /* 0x000000035500780c */ /* 0x000fe40003fc6270 */
[----:B------:R-:W-:Y:S02]  /*6960*/  FSEL R19, R19, -INF , !P5 ;  /* 0xff80000013137808 */ /* 0x000fe40006800000 */
[----:B------:R-:W-:-:S02]  /*6970*/  FSEL R12, R12, -INF , !P0 ;  /* 0xff8000000c0c7808 */ /* 0x000fc40004000000 */
[CC--:B------:R-:W-:Y:S02]  /*6980*/  ISETP.GE.AND P5, PT, R14.reuse, R141.reuse, PT ;  /* 0x0000008d0e00720c */ /* 0x0c0fe40003fa6270 */
[----:B------:R-:W-:Y:S01]  /*6990*/  ISETP.GE.AND P0, PT, R14, R140, PT ;  /* 0x0000008c0e00720c */ /* 0x000fe20003f06270 */
[-C--:B------:R-:W-:Y:S01]  /*69a0*/  FFMA.FTZ R14, R21, R164.reuse, R34 ;  /* 0x000000a4150e7223 */ /* 0x080fe20000010022 */
[----:B------:R-:W-:Y:S01]  /*69b0*/  FSEL R15, R104, -INF , !P5 ;  /* 0xff800000680f7808 */ /* 0x000fe20006800000 */
[----:B-1----:R-:W-:Y:S01]  /*69c0*/  FFMA.FTZ R29, R22, R164, R105 ;  /* 0x000000a4161d7223 */ /* 0x002fe20000010069 */
[----:B------:R-:W-:Y:S02]  /*69d0*/  FSEL R18, R18, -INF , !P0 ;  /* 0xff80000012127808 */ /* 0x000fe40004000000 */
[C---:B------:R-:W-:Y:S02]  /*69e0*/  ISETP.GE.AND P5, PT, R20.reuse, R141, PT ;  /* 0x0000008d1400720c */ /* 0x040fe40003fa6270 */
[----:B------:R-:W-:Y:S01]  /*69f0*/  ISETP.GE.AND P0, PT, R20, R140, PT ;  /* 0x0000008c1400720c */ /* 0x000fe20003f06270 */
[----:B------:R-:W-:Y:S01]  /*6a00*/  FFMA.FTZ R20, R22, R164, R107 ;  /* 0x000000a416147223 */ /* 0x000fe2000001006b */
[----:B------:R-:W-:-:S02]  /*6a10*/  FSEL R10, R110, -INF , !P1 ;  /* 0xff8000006e0a7808 */ /* 0x000fc40004800000 */
[----:B------:R-:W-:Y:S02]  /*6a20*/  ISETP.GE.AND P1, PT, R3, R140, PT ;  /* 0x0000008c0300720c */ /* 0x000fe40003f26270 */
        /* <DEDUP_REMOVED lines=64> */
.L_x_923:
[----:B------:R-:W-:Y:S05]  /*6e30*/  BSYNC B0 ;  /* 0x0000000000007941 */ /* 0x000fea0003800000 */
.L_x_922:
[----:B------:R-:W0:Y:S02]  /*6e40*/  LDGDEPBAR ;  /* 0x00000000000079af */ /* 0x000e240000000000 */
.L_x_921:
        /* <DEDUP_REMOVED lines=8> */
[----:B------:R-:W-:Y:S02]  /*6ed0*/  LEA R103, R92, 0x1, 0x1 ;  /* 0x000000015c677811 */ /* 0x000fe400078e08ff */
[----:B------:R-:W-:Y:S02]  /*6ee0*/  FMNMX.FTZ R21, R25, R22, !PT ;  /* 0x0000001619157209 */ /* 0x000fe40007810000 */
[----:B------:R-:W-:Y:S02]  /*6ef0*/  LOP3.LUT R103, R103, UR29, RZ, 0x3c, !PT ;  /* 0x0000001d67677c12 */ /* 0x000fe4000f8e3cff */
[----:B------:R-:W-:Y:S02]  /*6f00*/  FMNMX.FTZ R22, R24, R21, !PT ;  /* 0x0000001518167209 */ /* 0x000fe40007810000 */
[----:B------:R-:W-:-:S02]  /*6f10*/  LOP3.LUT R103, R99, R103, RZ, 0x3c, !PT ;  /* 0x0000006763677212 */ /* 0x000fc400078e3cff */
[----:B------:R-:W-:Y:S02]  /*6f20*/  FMNMX.FTZ R21, R27, R22, !PT ;  /* 0x000000161b157209 */ /* 0x000fe40007810000 */
[----:B------:R-:W-:Y:S02]  /*6f30*/  FMNMX.FTZ R22, R90, R3, !PT ;  /* 0x000000035a167209 */ /* 0x000fe40007810000 */
[----:B------:R-:W-:Y:S02]  /*6f40*/  FMNMX.FTZ R32, R26, R21, !PT ;  /* 0x000000151a207209 */ /* 0x000fe40007810000 */
[----:B------:R-:W-:Y:S02]  /*6f50*/  FMNMX.FTZ R3, R5, R22, !PT ;  /* 0x0000001605037209 */ /* 0x000fe40007810000 */
[----:B------:R-:W-:Y:S02]  /*6f60*/  FMNMX.FTZ R32, R117, R32, !PT ;  /* 0x0000002075207209 */ /* 0x000fe40007810000 */
[----:B------:R-:W-:Y:S01]  /*6f70*/  FMNMX.FTZ R22, R4, R3, !PT ;  /* 0x0000000304167209 */ /* 0x000fe20007810000 */
[----:B------:R-:W-:Y:S01]  /*6f80*/  IMAD.SHL.U32 R3, R92, 0x2, RZ ;  /* 0x000000025c037824 */ /* 0x000fe200078e00ff */
[----:B------:R-:W-:-:S02]  /*6f90*/  FMNMX.FTZ R32, R17, R32, !PT ;  /* 0x0000002011207209 */ /* 0x000fc40007810000 */
[----:B------:R-:W-:Y:S01]  /*6fa0*/  FMNMX.FTZ R95, R7, R22, !PT ;  /* 0x00000016075f7209 */ /* 0x000fe20007810000 */
[----:B------:R-:W-:Y:S01]  /*6fb0*/  IMAD.WIDE.U32 R22, R126, -0x326172a9, RZ ;  /* 0xcd9e8d577e167825 */ /* 0x000fe200078e00ff */
[----:B------:R-:W-:Y:S02]  /*6fc0*/  FMNMX.FTZ R32, R11, R32, !PT ;  /* 0x000000200b207209 */ /* 0x000fe40007810000 */
        /* <DEDUP_REMOVED lines=8> */
[----:B------:R-:W-:Y:S02]  /*7050*/  LOP3.LUT R154, R139, UR14, R144, 0x96, !PT ;  /* 0x0000000e8b9a7c12 */ /* 0x000fe4000f8e9690 */
[----:B------:R-:W-:Y:S02]  /*7060*/  FMNMX.FTZ R95, R118, R95, !PT ;  /* 0x0000005f765f7209 */ /* 0x000fe40007810000 */
[----:B------:R-:W-:Y:S01]  /*7070*/  LOP3.LUT R21, R23, R127, RZ, 0x3c, !PT ;  /* 0x0000007f17157212 */ /* 0x000fe200078e3cff */
[----:B------:R-:W-:Y:S01]  /*7080*/  IMAD.WIDE.U32 R154, R154, -0x2daee0ad, RZ ;  /* 0xd2511f539a9a7825 */ /* 0x000fe200078e00ff */
[----:B------:R-:W-:-:S02]  /*7090*/  FMNMX.FTZ R95, R10, R95, !PT ;  /* 0x0000005f0a5f7209 */ /* 0x000fc40007810000 */
[----:B------:R-:W-:Y:S01]  /*70a0*/  LOP3.LUT R144, R145, UR16, R22, 0x96, !PT ;  /* 0x0000001091907c12 */ /* 0x000fe2000f8e9616 */
[----:B------:R-:W-:Y:S01]  /*70b0*/  IMAD R21, R21, -0x2daee0ad, RZ ;  /* 0xd2511f5315157824 */ /* 0x000fe200078e02ff */
[----:B------:R-:W-:Y:S02]  /*70c0*/  FMNMX.FTZ R32, R19, R32, !PT ;  /* 0x0000002013207209 */ /* 0x000fe40007810000 */
[----:B------:R-:W-:Y:S01]  /*70d0*/  FMNMX.FTZ R95, R12, R95, !PT ;  /* 0x0000005f0c5f7209 */ /* 0x000fe20007810000 */
[----:B------:R-:W-:Y:S01]  /*70e0*/  IMAD.WIDE.U32 R144, R144, -0x2daee0ad, RZ ;  /* 0xd2511f5390907825 */ /* 0x000fe200078e00ff */
[----:B------:R-:W-:Y:S02]  /*70f0*/  FMNMX.FTZ R32, R15, R32, !PT ;  /* 0x000000200f207209 */ /* 0x000fe40007810000 */
[----:B------:R-:W-:Y:S02]  /*7100*/  FMNMX.FTZ R95, R18, R95, !PT ;  /* 0x0000005f125f7209 */ /* 0x000fe40007810000 */
[----:B------:R-:W-:-:S02]  /*7110*/  FMNMX.FTZ R93, R29, R32, !PT ;  /* 0x000000201d5d7209 */ /* 0x000fc40007810000 */
[----:B------:R-:W-:Y:S02]  /*7120*/  LOP3.LUT R23, R145, UR13, R21, 0x96, !PT ;  /* 0x0000000d91177c12 */ /* 0x000fe4000f8e9615 */
[----:B------:R-:W-:Y:S01]  /*7130*/  FMNMX.FTZ R32, R20, R95, !PT ;  /* 0x0000005f14207209 */ /* 0x000fe20007810000 */
[----:B------:R-:W1:Y:S01]  /*7140*/  SHFL.BFLY PT, R100, R93, 0x2, 0x1f ;  /* 0x0c401f005d647f89 */ /* 0x000e6200000e0000 */
[----:B------:R-:W-:Y:S01]  /*7150*/  LOP3.LUT R3, R155, UR11, R144, 0x96, !PT ;  /* 0x0000000b9b037c12 */ /* 0x000fe2000f8e9690 */
[----:B------:R-:W-:Y:S01]  /*7160*/  IMAD.WIDE.U32 R108, R23, -0x326172a9, RZ ;  /* 0xcd9e8d57176c7825 */ /* 0x000fe200078e00ff */
[----:B------:R-:W-:Y:S01]  /*7170*/  @P6 IADD3 R180, R85, -0x3, RZ ;  /* 0xfffffffd55b46810 */ /* 0x000fe20007ffe0ff */
[----:B------:R-:W2:Y:S02]  /*7180*/  SHFL.BFLY PT, R23, R32, 0x2, 0x1f ;  /* 0x0c401f0020177f89 */ /* 0x000ea400000e0000 */
[----:B------:R-:W-:Y:S01]  /*7190*/  IMAD.WIDE.U32 R96, R3, -0x326172a9, RZ ;  /* 0xcd9e8d5703607825 */ /* 0x000fe200078e00ff */
[----:B------:R-:W-:-:S04]  /*71a0*/  LOP3.LUT R3, R109, UR12, R138, 0x96, !PT ;  /* 0x0000000c6d037c12 */ /* 0x000fc8000f8e968a */
[----:B------:R-:W-:Y:S01]  /*71b0*/  LOP3.LUT R108, R97, UR10, R108, 0x96, !PT ;  /* 0x0000000a616c7c12 */ /* 0x000fe2000f8e966c */
[----:B------:R-:W-:-:S04]  /*71c0*/  IMAD.WIDE.U32 R98, R3, -0x2daee0ad, RZ ;  /* 0xd2511f5303627825 */ /* 0x000fc800078e00ff */
[----:B------:R-:W-:Y:S01]  /*71d0*/  IMAD.WIDE.U32 R108, R108, -0x2daee0ad, RZ ;  /* 0xd2511f536c6c7825 */ /* 0x000fe200078e00ff */
[----:B------:R-:W-:Y:S02]  /*71e0*/  LOP3.LUT R95, R99, UR9, R154, 0x96, !PT ;  /* 0x00000009635f7c12 */ /* 0x000fe4000f8e969a */
[----:B-1----:R-:W-:Y:S02]  /*71f0*/  FMNMX.FTZ R100, R93, R100, !PT ;  /* 0x000000645d647209 */ /* 0x002fe40007810000 */
[----:B------:R-:W-:Y:S01]  /*7200*/  LOP3.LUT R93, R109, UR7, R98, 0x96, !PT ;  /* 0x000000076d5d7c12 */ /* 0x000fe2000f8e9662 */
[----:B------:R-:W-:Y:S01]  /*7210*/  IMAD.WIDE.U32 R98, R95, -0x326172a9, RZ ;  /* 0xcd9e8d575f627825 */ /* 0x000fe200078e00ff */
[----:B--2---:R-:W-:Y:S01]  /*7220*/  FMNMX.FTZ R23, R32, R23, !PT ;  /* 0x0000001720177209 */ /* 0x004fe20007810000 */
[----:B------:R-:W1:Y:S02]  /*7230*/  SHFL.BFLY PT, R3, R100, 0x1, 0x1f ;  /* 0x0c201f0064037f89 */ /* 0x000e6400000e0000 */
[----:B------:R-:W-:Y:S01]  /*7240*/  IMAD.WIDE.U32 R104, R93, -0x326172a9, RZ ;  /* 0xcd9e8d575d687825 */ /* 0x000fe200078e00ff */
[----:B------:R-:W-:Y:S01]  /*7250*/  LOP3.LUT R97, R99, UR8, R96, 0x96, !PT ;  /* 0x0000000863617c12 */ /* 0x000fe2000f8e9660 */
[----:B------:R-:W2:Y:S03]  /*7260*/  SHFL.BFLY PT, R32, R23, 0x1, 0x1f ;  /* 0x0c201f0017207f89 */ /* 0x000ea600000e0000 */
[----:B------:R-:W-:-:S02]  /*7270*/  LOP3.LUT R101, R105, UR17, R98, 0x96, !PT ;  /* 0x0000001169657c12 */ /* 0x000fc4000f8e9662 */
[----:B------:R-:W-:Y:S02]  /*7280*/  LOP3.LUT R98, R104, 0xff, RZ, 0xc0, !PT ;  /* 0x000000ff68627812 */ /* 0x000fe400078ec0ff */
[----:B------:R-:W-:Y:S02]  /*7290*/  SHF.R.U32.HI R95, RZ, 0x10, R104 ;  /* 0x00000010ff5f7819 */ /* 0x000fe40000011668 */
[----:B------:R-:W-:Y:S02]  /*72a0*/  LOP3.LUT R106, R101, 0xff, RZ, 0xc0, !PT ;  /* 0x000000ff656a7812 */ /* 0x000fe400078ec0ff */
[----:B------:R-:W-:Y:S02]  /*72b0*/  ISETP.GE.U32.AND P1, PT, R161, R98, PT ;  /* 0x00000062a100720c */ /* 0x000fe40003f26070 */
[----:B------:R-:W-:Y:S02]  /*72c0*/  LOP3.LUT R98, R95, 0xff, RZ, 0xc0, !PT ;  /* 0x000000ff5f627812 */ /* 0x000fe400078ec0ff */
[----:B------:R-:W-:-:S02]  /*72d0*/  ISETP.GE.U32.AND P5, PT, R161, R106, PT ;  /* 0x0000006aa100720c */ /* 0x000fc40003fa6070 */
[----:B------:R-:W-:Y:S02]  /*72e0*/  LOP3.LUT R106, R101, 0xffff, RZ, 0xc0, !PT ;  /* 0x0000ffff656a7812 */ /* 0x000fe400078ec0ff */
[----:B------:R-:W-:Y:S01]  /*72f0*/  ISETP.GE.U32.AND P2, PT, R161, R98, PT ;  /* 0x00000062a100720c */ /* 0x000fe20003f46070 */
[----:B------:R-:W-:Y:S01]  /*7300*/  IMAD.WIDE.U32 R98, R97, -0x2daee0ad, RZ ;  /* 0xd2511f5361627825 */ /* 0x000fe200078e00ff */
[----:B-1----:R-:W-:Y:S02]  /*7310*/  FMNMX.FTZ R3, R100, R3, !PT ;  /* 0x0000000364037209 */ /* 0x002fe40007810000 */
[----:B------:R-:W-:Y:S02]  /*7320*/  SHF.R.U32.HI R106, RZ, 0x8, R106 ;  /* 0x00000008ff6a7819 */ /* 0x000fe4000001166a */
[----:B--2---:R-:W-:Y:S01]  /*7330*/  FMNMX.FTZ R32, R23, R32, !PT ;  /* 0x0000002017207209 */ /* 0x004fe20007810000 */
[C---:B------:R-:W-:Y:S01]  /*7340*/  FMUL.FTZ R100, R3.reuse, c[0x0][0x23c] ;  /* 0x00008f0003647a20 */ /* 0x040fe20000410000 */
[----:B------:R-:W-:-:S02]  /*7350*/  FSETP.NEU.FTZ.AND P4, PT, R3, -INF , PT ;  /* 0xff8000000300780b */ /* 0x000fc40003f9d000 */
[C---:B------:R-:W-:Y:S01]  /*7360*/  FSETP.NEU.FTZ.AND P3, PT, R32.reuse, -INF , PT ;  /* 0xff8000002000780b */ /* 0x040fe20003f7d000 */
[----:B------:R-:W-:Y:S01]  /*7370*/  FMUL.FTZ R97, R32, c[0x0][0x23c] ;  /* 0x00008f0020617a20 */ /* 0x000fe20000410000 */
[----:B------:R-:W-:Y:S02]  /*7380*/  SHF.R.U32.HI R96, RZ, 0x18, R104 ;  /* 0x00000018ff607819 */ /* 0x000fe40000011668 */
[----:B------:R-:W-:Y:S02]  /*7390*/  FSEL R100, R100, RZ, P4 ;  /* 0x000000ff64647208 */ /* 0x000fe40002000000 */
[----:B------:R-:W-:Y:S02]  /*73a0*/  FSEL R97, R97, RZ, P3 ;  /* 0x000000ff61617208 */ /* 0x000fe40001800000 */
[----:B------:R-:W-:Y:S01]  /*73b0*/  LOP3.LUT R106, R106, 0xffff, RZ, 0xc0, !PT ;  /* 0x0000ffff6a6a7812 */ /* 0x000fe200078ec0ff */
[--C-:B------:R-:W-:Y:S01]  /*73c0*/  FFMA.FTZ R107, R33, c[0x0][0x23c], -R100.reuse ;  /* 0x00008f00216b7a23 */ /* 0x100fe20000010864 */
[----:B------:R-:W-:Y:S01]  /*73d0*/  ISETP.GE.U32.AND P0, PT, R161, R96, PT ;  /* 0x00000060a100720c */ /* 0x000fe20003f06070 */
[--C-:B------:R-:W-:Y:S01]  /*73e0*/  FFMA.FTZ R96, R31, c[0x0][0x23c], -R100.reuse ;  /* 0x00008f001f607a23 */ /* 0x100fe20000010864 */
[----:B------:R-:W-:Y:S01]  /*73f0*/  FSEL R23, R3, RZ, P4 ;  /* 0x000000ff03177208 */ /* 0x000fe20002000000 */
[--C-:B------:R-:W-:Y:S01]  /*7400*/  FFMA.FTZ R95, R14, c[0x0][0x23c], -R97.reuse ;  /* 0x00008f000e5f7a23 */ /* 0x100fe20000010861 */
[----:B------:R-:W-:Y:S01]  /*7410*/  ISETP.GE.U32.AND P4, PT, R161, R106, PT ;  /* 0x0000006aa100720c */ /* 0x000fe20003f86070 */
[----:B------:R-:W-:Y:S01]  /*7420*/  FFMA.FTZ R106, R94, c[0x0][0x23c], -R97 ;  /* 0x00008f005e6a7a23 */ /* 0x000fe20000010861 */
[----:B------:R-:W-:Y:S01]  /*7430*/  MUFU.EX2 R107, R107 ;  /* 0x0000006b006b7308 */ /* 0x000fe20000000800 */
[----:B------:R-:W-:Y:S01]  /*7440*/  SHF.R.U32.HI R94, RZ, 0x18, R101 ;  /* 0x00000018ff5e7819 */ /* 0x000fe20000011665 */
[--C-:B------:R-:W-:Y:S01]  /*7450*/  FFMA.FTZ R109, R35, c[0x0][0x23c], -R100.reuse ;  /* 0x00008f00236d7a23 */ /* 0x100fe20000010864 */
[----:B------:R-:W-:Y:S01]  /*7460*/  LOP3.LUT R93, R104, 0xffff, RZ, 0xc0, !PT ;  /* 0x0000ffff685d7812 */ /* 0x000fe200078ec0ff */
[----:B------:R-:W-:Y:S01]  /*7470*/  FFMA.FTZ R110, R88, c[0x0][0x23c], -R97 ;  /* 0x00008f00586e7a23 */ /* 0x000fe20000010861 */
[----:B------:R-:W-:Y:S01]  /*7480*/  FSEL R105, R32, RZ, P3 ;  /* 0x000000ff20697208 */ /* 0x000fe20001800000 */
[--C-:B------:R-:W-:Y:S01]  /*7490*/  FFMA.FTZ R114, R25, c[0x0][0x23c], -R100.reuse ;  /* 0x00008f0019727a23 */ /* 0x100fe20000010864 */
[----:B------:R-:W-:Y:S01]  /*74a0*/  ISETP.GE.U32.AND P3, PT, R161, R94, PT ;  /* 0x0000005ea100720c */ /* 0x000fe20003f66070 */
[----:B------:R-:W1:Y:S01]  /*74b0*/  MUFU.EX2 R96, R96 ;  /* 0x0000006000607308 */ /* 0x000e620000000800 */
[----:B------:R-:W-:Y:S01]  /*74c0*/  LOP3.LUT R102, R98, 0xff, RZ, 0xc0, !PT ;  /* 0x000000ff62667812 */ /* 0x000fe200078ec0ff */
[--C-:B------:R-:W-:Y:S01]  /*74d0*/  FFMA.FTZ R112, R27, c[0x0][0x23c], -R100.reuse ;  /* 0x00008f001b707a23 */ /* 0x100fe20000010864 */
[----:B------:R-:W-:Y:S01]  /*74e0*/  SHF.R.U32.HI R94, RZ, 0x10, R101 ;  /* 0x00000010ff5e7819 */ /* 0x000fe20000011665 */
[----:B------:R-:W-:Y:S01]  /*74f0*/  FFMA.FTZ R101, R90, c[0x0][0x23c], -R97 ;  /* 0x00008f005a657a23 */ /* 0x000fe20000010861 */
[----:B------:R-:W-:Y:S01]  /*7500*/  SHF.R.U32.HI R93, RZ, 0x8, R93 ;  /* 0x00000008ff5d7819 */ /* 0x000fe2000001165d */
[----:B------:R-:W-:Y:S01]  /*7510*/  FFMA.FTZ R111, R26, c[0x0][0x23c], -R100 ;  /* 0x00008f001a6f7a23 */ /* 0x000fe20000010864 */
[----:B------:R-:W-:Y:S01]  /*7520*/  LOP3.LUT R94, R94, 0xff, RZ, 0xc0, !PT ;  /* 0x000000ff5e5e7812 */ /* 0x000fe200078ec0ff */
[----:B------:R-:W-:Y:S01]  /*7530*/  MUFU.EX2 R95, R95 ;  /* 0x0000005f005f7308 */ /* 0x000fe20000000800 */
[----:B------:R-:W-:Y:S01]  /*7540*/  LOP3.LUT R108, R99, UR18, R108, 0x96, !PT ;  /* 0x00000012636c7c12 */ /* 0x000fe2000f8e966c */
[--C-:B------:R-:W-:Y:S01]  /*7550*/  FFMA.FTZ R117, R117, c[0x0][0x23c], -R100.reuse ;  /* 0x00008f0075757a23 */ /* 0x100fe20000010864 */
[----:B------:R-:W-:Y:S01]  /*7560*/  LOP3.LUT R99, R98, 0xffff, RZ, 0xc0, !PT ;  /* 0x0000ffff62637812 */ /* 0x000fe200078ec0ff */
[----:B------:R-:W-:Y:S01]  /*7570*/  FFMA.FTZ R142, R17, c[0x0][0x23c], -R100 ;  /* 0x00008f00118e7a23 */ /* 0x000fe20000010864 */
[----:B------:R-:W-:Y:S01]  /*7580*/  SHF.R.U32.HI R116, RZ, 0x18, R108 ;  /* 0x00000018ff747819 */ /* 0x000fe2000001166c */
[----:B------:R-:W-:Y:S01]  /*7590*/  FFMA.FTZ R141, R11, c[0x0][0x23c], -R100 ;  /* 0x00008f000b8d7a23 */ /* 0x000fe20000010864 */
[----:B------:R-:W-:Y:S01]  /*75a0*/  SHF.R.U32.HI R104, RZ, 0x10, R98 ;  /* 0x00000010ff687819 */ /* 0x000fe20000011662 */
[----:B------:R-:W2:Y:S01]  /*75b0*/  MUFU.EX2 R106, R106 ;  /* 0x0000006a006a7308 */ /* 0x000ea20000000800 */
[----:B-1----:R-:W-:Y:S01]  /*75c0*/  F2FP.PACK_AB R152, R107, R96 ;  /* 0x000000606b98723e */ /* 0x002fe200000000ff */
[--C-:B------:R-:W-:Y:S01]  /*75d0*/  FFMA.FTZ R140, R9, c[0x0][0x23c], -R100.reuse ;  /* 0x00008f00098c7a23 */ /* 0x100fe20000010864 */
[----:B------:R-:W-:Y:S01]  /*75e0*/  LOP3.LUT R104, R104, 0xff, RZ, 0xc0, !PT ;  /* 0x000000ff68687812 */ /* 0x000fe200078ec0ff */
[--C-:B------:R-:W-:Y:S01]  /*75f0*/  FFMA.FTZ R130, R13, c[0x0][0x23c], -R100.reuse ;  /* 0x00008f000d827a23 */ /* 0x100fe20000010864 */
[----:B------:R-:W-:Y:S01]  /*7600*/  PRMT R153, R152, 0x7632, R153 ;  /* 0x0000763298997816 */ /* 0x000fe20000000099 */
[----:B------:R-:W-:Y:S01]  /*7610*/  @!P5 HADD2 R89, -R152.H0_H0, -RZ.H0_H0 ;  /* 0xa00000ff9859d230 */ /* 0x000fe20000000900 */
[----:B------:R-:W-:Y:S01]  /*7620*/  FADD.FTZ R113, R2, -R23 ;  /* 0x8000001702717221 */ /* 0x000fe20000010000 */
[----:B------:R-:W-:Y:S01]  /*7630*/  MUFU.EX2 R109, R109 ;  /* 0x0000006d006d7308 */ /* 0x000fe20000000800 */
[----:B------:R-:W-:Y:S01]  /*7640*/  PRMT R148, R152, 0x5410, R153 ;  /* 0x0000541098947816 */ /* 0x000fe20000000099 */
[----:B------:R-:W-:Y:S01]  /*7650*/  @!P4 HADD2 R31, -R153.H0_H0, -RZ.H0_H0 ;  /* 0xa00000ff991fc230 */ /* 0x000fe20000000900 */
[----:B------:R-:W-:Y:S01]  /*7660*/  @!P5 PRMT R152, R89, 0x5410, RZ ;  /* 0x000054105998d816 */ /* 0x000fe200000000ff */
[--C-:B------:R-:W-:Y:S01]  /*7670*/  FFMA.FTZ R89, R24, c[0x0][0x23c], -R100.reuse ;  /* 0x00008f0018597a23 */ /* 0x100fe20000010864 */
[----:B------:R-:W-:Y:S01]  /*7680*/  ISETP.GE.U32.AND P5, PT, R161, R94, PT ;  /* 0x0000005ea100720c */ /* 0x000fe20003fa6070 */
[----:B------:R-:W-:Y:S01]  /*7690*/  FADD.FTZ R105, R0, -R105 ;  /* 0x8000006900697221 */ /* 0x000fe20000010000 */
[----:B------:R-:W-:Y:S01]  /*76a0*/  @!P4 PRMT R153, R31, 0x5410, RZ ;  /* 0x000054101f99c816 */ /* 0x000fe200000000ff */
[----:B------:R-:W-:Y:S01]  /*76b0*/  MUFU.EX2 R110, R110 ;  /* 0x0000006e006e7308 */ /* 0x000fe20000000800 */
[----:B--2---:R-:W-:Y:S01]  /*76c0*/  F2FP.PACK_AB R150, R106, R95 ;  /* 0x0000005f6a96723e */ /* 0x004fe200000000ff */
[----:B------:R-:W-:Y:S01]  /*76d0*/  FMUL.FTZ R105, R105, c[0x0][0x23c] ;  /* 0x00008f0069697a20 */ /* 0x000fe20000410000 */
[----:B------:R-:W-:Y:S01]  /*76e0*/  LOP3.LUT R94, R93, 0xffff, RZ, 0xc0, !PT ;  /* 0x0000ffff5d5e7812 */ /* 0x000fe200078ec0ff */
[--C-:B------:R-:W-:Y:S01]  /*76f0*/  FFMA.FTZ R93, R19, c[0x0][0x23c], -R100.reuse ;  /* 0x00008f00135d7a23 */ /* 0x100fe20000010864 */
[----:B------:R-:W-:Y:S01]  /*7700*/  PRMT R151, R150, 0x7632, R151 ;  /* 0x0000763296977816 */ /* 0x000fe20000000097 */
[----:B------:R-:W-:Y:S01]  /*7710*/  FFMA.FTZ R131, R16, c[0x0][0x23c], -R97 ;  /* 0x00008f0010837a23 */ /* 0x000fe20000010861 */
[----:B------:R-:W-:Y:S01]  /*7720*/  ISETP.GE.U32.AND P4, PT, R161, R94, PT ;  /* 0x0000005ea100720c */ /* 0x000fe20003f86070 */
[----:B------:R-:W-:Y:S01]  /*7730*/  MUFU.EX2 R101, R101 ;  /* 0x0000006500657308 */ /* 0x000fe20000000800 */
[----:B------:R-:W-:Y:S01]  /*7740*/  PRMT R31, R150, 0x5410, R151 ;  /* 0x00005410961f7816 */ /* 0x000fe20000000097 */
[----:B------:R-:W-:Y:S01]  /*7750*/  @!P3 HADD2 R33, -R151.H0_H0, -RZ.H0_H0 ;  /* 0xa00000ff9721b230 */ /* 0x000fe20000000900 */
[--C-:B------:R-:W-:Y:S01]  /*7760*/  FFMA.FTZ R94, R29, c[0x0][0x23c], -R100.reuse ;  /* 0x00008f001d5e7a23 */ /* 0x100fe20000010864 */
[----:B------:R-:W-:Y:S01]  /*7770*/  @!P5 HADD2 R30, -R150.H0_H0, -RZ.H0_H0 ;  /* 0xa00000ff961ed230 */ /* 0x000fe20000000900 */
[----:B------:R-:W-:Y:S01]  /*7780*/  SHF.R.U32.HI R99, RZ, 0x8, R99 ;  /* 0x00000008ff637819 */ /* 0x000fe20000011663 */
[--C-:B------:R-:W-:Y:S01]  /*7790*/  FFMA.FTZ R128, R128, c[0x0][0x23c], -R97.reuse ;  /* 0x00008f0080807a23 */ /* 0x100fe20000010861 */
[----:B------:R-:W-:Y:S01]  /*77a0*/  @!P3 PRMT R151, R33, 0x5410, RZ ;  /* 0x000054102197b816 */ /* 0x000fe200000000ff */
[----:B------:R-:W-:Y:S01]  /*77b0*/  MUFU.EX2 R23, R89 ;  /* 0x0000005900177308 */ /* 0x000fe20000000800 */
[----:B------:R-:W-:Y:S01]  /*77c0*/  ISETP.GE.U32.AND P3, PT, R161, R102, PT ;  /* 0x00000066a100720c */ /* 0x000fe20003f66070 */
[--C-:B------:R-:W-:Y:S01]  /*77d0*/  FFMA.FTZ R102, R91, c[0x0][0x23c], -R100.reuse ;  /* 0x00008f005b667a23 */ /* 0x100fe20000010864 */
[----:B------:R-:W-:Y:S01]  /*77e0*/  @!P5 PRMT R150, R30, 0x5410, RZ ;  /* 0x000054101e96d816 */ /* 0x000fe200000000ff */
[----:B------:R-:W-:Y:S01]  /*77f0*/  FFMA.FTZ R91, R15, c[0x0][0x23c], -R100 ;  /* 0x00008f000f5b7a23 */ /* 0x000fe20000010864 */
[----:B------:R-:W-:Y:S01]  /*7800*/  SHF.R.U32.HI R30, RZ, 0x10, R108 ;  /* 0x00000010ff1e7819 */ /* 0x000fe2000001166c */
[--C-:B------:R-:W-:Y:S01]  /*7810*/  FFMA.FTZ R129, R8, c[0x0][0x23c], -R97.reuse ;  /* 0x00008f0008817a23 */ /* 0x100fe20000010861 */
[----:B------:R-:W-:Y:S01]  /*7820*/  LOP3.LUT R100, R108, 0xff, RZ, 0xc0, !PT ;  /* 0x000000ff6c647812 */ /* 0x000fe200078ec0ff */
[----:B------:R-:W1:Y:S01]  /*7830*/  MUFU.EX2 R102, R102 ;  /* 0x0000006600667308 */ /* 0x000e620000000800 */
[----:B------:R-:W-:Y:S01]  /*7840*/  LOP3.LUT R30, R30, 0xff, RZ, 0xc0, !PT ;  /* 0x000000ff1e1e7812 */ /* 0x000fe200078ec0ff */
[--C-:B------:R-:W-:Y:S01]  /*7850*/  FFMA.FTZ R118, R118, c[0x0][0x23c], -R97.reuse ;  /* 0x00008f0076767a23 */ /* 0x100fe20000010861 */
[----:B------:R-:W-:Y:S01]  /*7860*/  LOP3.LUT R108, R108, 0xffff, RZ, 0xc0, !PT ;  /* 0x0000ffff6c6c7812 */ /* 0x000fe200078ec0ff */
[----:B------:R-:W-:Y:S01]  /*7870*/  FFMA.FTZ R119, R10, c[0x0][0x23c], -R97 ;  /* 0x00008f000a777a23 */ /* 0x000fe20000010861 */
[----:B------:R-:W-:Y:S01]  /*7880*/  ISETP.GE.U32.AND P5, PT, R161, R30, PT ;  /* 0x0000001ea100720c */ /* 0x000fe20003fa6070 */
[----:B------:R-:W-:Y:S01]  /*7890*/  STG.E.U16 [R136.64+-0x80], R152 ;  /* 0xffff809888007986 */ /* 0x000fe2000c10151a */
[----:B------:R-:W-:Y:S01]  /*78a0*/  SHF.R.U32.HI R108, RZ, 0x8, R108 ;  /* 0x00000008ff6c7819 */ /* 0x000fe2000001166c */
[----:B------:R-:W2:Y:S01]  /*78b0*/  MUFU.EX2 R105, R105 ;  /* 0x0000006900697308 */ /* 0x000ea20000000800 */
[----:B------:R-:W-:Y:S01]  /*78c0*/  SHF.R.U32.HI R98, RZ, 0x18, R98 ;  /* 0x00000018ff627819 */ /* 0x000fe20000011662 */
[----:B------:R-:W-:Y:S01]  /*78d0*/  STG.E.U16 [R136.64+-0x7e], R153 ;  /* 0xffff829988007986 */ /* 0x000fe2000c10151a */
[----:B------:R-:W-:-:S02]  /*78e0*/  LOP3.LUT R108, R108, 0xffff, RZ, 0xc0, !PT ;  /* 0x0000ffff6c6c7812 */ /* 0x000fc400078ec0ff */
[----:B-1----:R-:W-:-:S03]  /*78f0*/  F2FP.PACK_AB R149, R102, R109 ;  /* 0x0000006d6695723e */ /* 0x002fc600000000ff */
[----:B------:R-:W-:Y:S01]  /*7900*/  MUFU.EX2 R131, R131 ;  /* 0x0000008300837308 */ /* 0x000fe20000000800 */
[----:B------:R-:W-:Y:S01]  /*7910*/  PRMT R33, R149, 0x7632, R33 ;  /* 0x0000763295217816 */ /* 0x000fe20000000021 */
[----:B------:R-:W-:-:S03]  /*7920*/  @!P1 HADD2 R35, -R149.H0_H0, -RZ.H0_H0 ;  /* 0xa00000ff95239230 */ /* 0x000fc60000000900 */
[----:B------:R-:W-:Y:S01]  /*7930*/  PRMT R30, R149, 0x5410, R33 ;  /* 0x00005410951e7816 */ /* 0x000fe20000000021 */
[----:B------:R-:W-:Y:S01]  /*7940*/  @!P4 HADD2 R27, -R33.H0_H0, -RZ.H0_H0 ;  /* 0xa00000ff211bc230 */ /* 0x000fe20000000900 */
[----:B------:R-:W-:Y:S01]  /*7950*/  @!P1 PRMT R149, R35, 0x5410, RZ ;  /* 0x0000541023959816 */ /* 0x000fe200000000ff */
[----:B------:R-:W-:Y:S01]  /*7960*/  MUFU.EX2 R128, R128 ;  /* 0x0000008000807308 */ /* 0x000fe20000000800 */
[----:B------:R-:W-:Y:S01]  /*7970*/  ISETP.GE.U32.AND P1, PT, R161, R100, PT ;  /* 0x00000064a100720c */ /* 0x000fe20003f26070 */
[-C--:B--2---:R-:W-:Y:S01]  /*7980*/  FMUL.FTZ R74, R74, R105.reuse ;  /* 0x000000694a4a7220 */ /* 0x084fe20000410000 */
[----:B------:R-:W-:Y:S01]  /*7990*/  F2FP.PACK_AB R35, R101, R110 ;  /* 0x0000006e6523723e */ /* 0x000fe200000000ff */
[-C--:B------:R-:W-:Y:S01]  /*79a0*/  FMUL.FTZ R75, R75, R105.reuse ;  /* 0x000000694b4b7220 */ /* 0x080fe20000410000 */
[----:B------:R-:W-:Y:S01]  /*79b0*/  @!P4 PRMT R33, R27, 0x5410, RZ ;  /* 0x000054101b21c816 */ /* 0x000fe200000000ff */
[-C--:B------:R-:W-:Y:S01]  /*79c0*/  FMUL.FTZ R78, R78, R105.reuse ;  /* 0x000000694e4e7220 */ /* 0x080fe20000410000 */
[----:B------:R-:W-:Y:S01]  /*79d0*/  PRMT R2, R35, 0x7632, R2 ;  /* 0x0000763223027816 */ /* 0x000fe20000000002 */
[----:B------:R-:W1:Y:S01]  /*79e0*/  MUFU.EX2 R100, R114 ;  /* 0x0000007200647308 */ /* 0x000e620000000800 */
[----:B------:R-:W-:Y:S01]  /*79f0*/  @!P2 HADD2 R15, -R35.H0_H0, -RZ.H0_H0 ;  /* 0xa00000ff230fa230 */ /* 0x000fe20000000900 */
[----:B------:R-:W-:Y:S01]  /*7a00*/  ISETP.GE.U32.AND P4, PT, R161, R116, PT ;  /* 0x00000074a100720c */ /* 0x000fe20003f86070 */
[----:B------:R-:W-:Y:S01]  /*7a10*/  FFMA.FTZ R116, R6, c[0x0][0x23c], -R97 ;  /* 0x00008f0006747a23 */ /* 0x000fe20000010861 */
[----:B------:R-:W-:Y:S01]  /*7a20*/  PRMT R27, R35, 0x5410, R2 ;  /* 0x00005410231b7816 */ /* 0x000fe20000000002 */
[----:B------:R-:W-:Y:S01]  /*7a30*/  @!P0 HADD2 R34, -R2.H0_H0, -RZ.H0_H0 ;  /* 0xa00000ff02228230 */ /* 0x000fe20000000900 */
[----:B------:R-:W-:Y:S01]  /*7a40*/  @!P2 PRMT R35, R15, 0x5410, RZ ;  /* 0x000054100f23a816 */ /* 0x000fe200000000ff */
[-C--:B------:R-:W-:Y:S01]  /*7a50*/  FMUL.FTZ R79, R79, R105.reuse ;  /* 0x000000694f4f7220 */ /* 0x080fe20000410000 */
[----:B------:R-:W-:Y:S01]  /*7a60*/  ISETP.GE.U32.AND P2, PT, R161, R108, PT ;  /* 0x0000006ca100720c */ /* 0x000fe20003f46070 */
[----:B------:R-:W-:Y:S01]  /*7a70*/  FMUL.FTZ R108, R113, c[0x0][0x23c] ;  /* 0x00008f00716c7a20 */ /* 0x000fe20000410000 */
[----:B------:R-:W-:Y:S01]  /*7a80*/  @!P0 PRMT R2, R34, 0x5410, RZ ;  /* 0x0000541022028816 */ /* 0x000fe200000000ff */
[----:B------:R-:W-:Y:S01]  /*7a90*/  FFMA.FTZ R113, R124, R105, R95 ;  /* 0x000000697c717223 */ /* 0x000fe2000001005f */
[----:B------:R-:W-:Y:S01]  /*7aa0*/  ISETP.GE.U32.AND P0, PT, R161, R98, PT ;  /* 0x00000062a100720c */ /* 0x000fe20003f06070 */
[----:B------:R-:W-:Y:S01]  /*7ab0*/  MUFU.EX2 R95, R111 ;  /* 0x0000006f005f7308 */ /* 0x000fe20000000800 */
[----:B------:R-:W-:Y:S01]  /*7ac0*/  FFMA.FTZ R124, R20, c[0x0][0x23c], -R97 ;  /* 0x00008f00147c7a23 */ /* 0x000fe20000010861 */
[----:B-1----:R-:W-:Y:S01]  /*7ad0*/  F2FP.PACK_AB R89, R23, R100 ;  /* 0x000000641759723e */ /* 0x002fe200000000ff */
[----:B------:R-:W-:-:S02]  /*7ae0*/  FADD.FTZ R113, R106, R113 ;  /* 0x000000716a717221 */ /* 0x000fc40000010000 */
[-C--:B------:R-:W-:Y:S01]  /*7af0*/  FMUL.FTZ R82, R82, R105.reuse ;  /* 0x0000006952527220 */ /* 0x080fe20000410000 */
[C---:B------:R-:W-:Y:S02]  /*7b00*/  PRMT R34, R89.reuse, 0x7632, R34 ;  /* 0x0000763259227816 */ /* 0x040fe40000000022 */
[----:B------:R-:W1:Y:S01]  /*7b10*/  MUFU.EX2 R108, R108 ;  /* 0x0000006c006c7308 */ /* 0x000e620000000800 */
[----:B------:R-:W-:Y:S01]  /*7b20*/  @!P1 HADD2 R90, -R89.H0_H0, -RZ.H0_H0 ;  /* 0xa00000ff595a9230 */ /* 0x000fe20000000900 */
[----:B------:R-:W-:Y:S01]  /*7b30*/  FADD.FTZ R106, R110, R113 ;  /* 0x000000716e6a7221 */ /* 0x000fe20000010000 */
[----:B------:R-:W-:Y:S01]  /*7b40*/  PRMT R15, R89, 0x5410, R34 ;  /* 0x00005410590f7816 */ /* 0x000fe20000000022 */
[----:B------:R-:W-:Y:S01]  /*7b50*/  @!P2 HADD2 R14, -R34.H0_H0, -RZ.H0_H0 ;  /* 0xa00000ff220ea230 */ /* 0x000fe20000000900 */
[----:B------:R-:W-:Y:S01]  /*7b60*/  FMUL.FTZ R83, R83, R105 ;  /* 0x0000006953537220 */ /* 0x000fe20000410000 */
[----:B------:R-:W-:Y:S01]  /*7b70*/  @!P1 PRMT R89, R90, 0x5410, RZ ;  /* 0x000054105a599816 */ /* 0x000fe200000000ff */
[--C-:B------:R-:W-:Y:S01]  /*7b80*/  FFMA.FTZ R90, R12, c[0x0][0x23c], -R97.reuse ;  /* 0x00008f000c5a7a23 */ /* 0x100fe20000010861 */
[----:B------:R-:W-:Y:S01]  /*7b90*/  ISETP.GE.U32.AND P1, PT, R161, R104, PT ;  /* 0x00000068a100720c */ /* 0x000fe20003f26070 */
[--C-:B------:R-:W-:Y:S01]  /*7ba0*/  FFMA.FTZ R104, R5, c[0x0][0x23c], -R97.reuse ;  /* 0x00008f0005687a23 */ /* 0x100fe20000010861 */
[----:B------:R-:W-:Y:S01]  /*7bb0*/  @!P2 PRMT R34, R14, 0x5410, RZ ;  /* 0x000054100e22a816 */ /* 0x000fe200000000ff */
[----:B------:R2:W3:Y:S01]  /*7bc0*/  MUFU.EX2 R98, R112 ;  /* 0x0000007000627308 */ /* 0x0004e20000000800 */
[----:B------:R-:W-:Y:S01]  /*7bd0*/  LOP3.LUT R14, R99, 0xffff, RZ, 0xc0, !PT ;  /* 0x0000ffff630e7812 */ /* 0x000fe200078ec0ff */
[----:B------:R-:W-:-:S02]  /*7be0*/  FFMA.FTZ R99, R4, c[0x0][0x23c], -R97 ;  /* 0x00008f0004637a23 */ /* 0x000fc40000010861 */
[----:B------:R-:W-:Y:S01]  /*7bf0*/  FMUL.FTZ R38, R38, R105 ;  /* 0x0000006926267220 */ /* 0x000fe20000410000 */
[----:B------:R-:W-:Y:S01]  /*7c00*/  ISETP.GE.U32.AND P2, PT, R161, R14, PT ;  /* 0x0000000ea100720c */ /* 0x000fe20003f46070 */
[-C--:B-1----:R-:W-:Y:S02]  /*7c10*/  FFMA.FTZ R14, R125, R108.reuse, R96 ;  /* 0x0000006c7d0e7223 */ /* 0x082fe40000010060 */
[----:B------:R-:W-:Y:S01]  /*7c20*/  MUFU.EX2 R104, R104 ;  /* 0x0000006800687308 */ /* 0x000fe20000000800 */
[--C-:B------:R-:W-:Y:S02]  /*7c30*/  FFMA.FTZ R96, R18, c[0x0][0x23c], -R97.reuse ;  /* 0x00008f0012607a23 */ /* 0x100fe40000010861 */
[----:B------:R-:W-:Y:S02]  /*7c40*/  FADD.FTZ R14, R107, R14 ;  /* 0x0000000e6b0e7221 */ /* 0x000fe40000010000 */
[----:B------:R-:W-:Y:S02]  /*7c50*/  FMUL.FTZ R72, R72, R108 ;  /* 0x0000006c48487220 */ /* 0x000fe40000410000 */
[----:B------:R-:W-:Y:S01]  /*7c60*/  FADD.FTZ R107, R109, R14 ;  /* 0x0000000e6d6b7221 */ /* 0x000fe20000010000 */
[----:B------:R-:W1:Y:S01]  /*7c70*/  MUFU.EX2 R99, R99 ;  /* 0x0000006300637308 */ /* 0x000e620000000800 */
[----:B--2---:R-:W-:Y:S01]  /*7c80*/  FFMA.FTZ R112, R7, c[0x0][0x23c], -R97 ;  /* 0x00008f0007707a23 */ /* 0x004fe20000010861 */
[----:B---3--:R-:W-:Y:S01]  /*7c90*/  F2FP.PACK_AB R111, R95, R98 ;  /* 0x000000625f6f723e */ /* 0x008fe200000000ff */
[----:B------:R-:W-:-:S02]  /*7ca0*/  FMUL.FTZ R73, R73, R108 ;  /* 0x0000006c49497220 */ /* 0x000fc40000410000 */
[-C--:B------:R-:W-:Y:S01]  /*7cb0*/  FMUL.FTZ R76, R76, R108.reuse ;  /* 0x0000006c4c4c7220 */ /* 0x080fe20000410000 */
[----:B------:R-:W-:Y:S01]  /*7cc0*/  PRMT R110, R111, 0x7632, R110 ;  /* 0x000076326f6e7816 */ /* 0x000fe2000000006e */
[----:B------:R-:W-:Y:S01]  /*7cd0*/  @!P3 HADD2 R29, -R111.H0_H0, -RZ.H0_H0 ;  /* 0xa00000ff6f1db230 */ /* 0x000fe20000000900 */
[----:B------:R-:W-:Y:S01]  /*7ce0*/  MUFU.EX2 R97, R112 ;  /* 0x0000007000617308 */ /* 0x000fe20000000800 */
[-C--:B------:R-:W-:Y:S02]  /*7cf0*/  FMUL.FTZ R77, R77, R108.reuse ;  /* 0x0000006c4d4d7220 */ /* 0x080fe40000410000 */
[----:B------:R-:W-:Y:S01]  /*7d00*/  @!P2 HADD2 R12, -R110.H0_H0, -RZ.H0_H0 ;  /* 0xa00000ff6e0ca230 */ /* 0x000fe20000000900 */
[-C--:B------:R-:W-:Y:S02]  /*7d10*/  FMUL.FTZ R80, R80, R108.reuse ;  /* 0x0000006c50507220 */ /* 0x080fe40000410000 */
[----:B------:R-:W-:Y:S02]  /*7d20*/  FMUL.FTZ R81, R81, R108 ;  /* 0x0000006c51517220 */ /* 0x000fe40000410000 */
[----:B------:R-:W2:Y:S01]  /*7d30*/  MUFU.EX2 R116, R116 ;  /* 0x0000007400747308 */ /* 0x000ea20000000800 */
[----:B-1----:R-:W-:Y:S01]  /*7d40*/  F2FP.PACK_AB R115, R99, R104 ;  /* 0x000000686373723e */ /* 0x002fe200000000ff */
[----:B------:R-:W-:-:S02]  /*7d50*/  FMUL.FTZ R36, R36, R108 ;  /* 0x0000006c24247220 */ /* 0x000fc40000410000 */
[-C--:B------:R-:W-:Y:S01]  /*7d60*/  FMUL.FTZ R37, R37, R108.reuse ;  /* 0x0000006c25257220 */ /* 0x080fe20000410000 */
[C---:B------:R-:W-:Y:S01]  /*7d70*/  PRMT R114, R115.reuse, 0x7632, R114 ;  /* 0x0000763273727816 */ /* 0x040fe20000000072 */
[----:B------:R-:W-:Y:S01]  /*7d80*/  @!P5 HADD2 R13, -R115.H0_H0, -RZ.H0_H0 ;  /* 0xa00000ff730dd230 */ /* 0x000fe20000000900 */
[-C--:B------:R-:W-:Y:S01]  /*7d90*/  FMUL.FTZ R40, R40, R108.reuse ;  /* 0x0000006c28287220 */ /* 0x080fe20000410000 */
[----:B------:R-:W-:Y:S01]  /*7da0*/  MUFU.EX2 R117, R117 ;  /* 0x0000007500757308 */ /* 0x000fe20000000800 */
        /* <DEDUP_REMOVED lines=8> */
[----:B--2---:R-:W-:Y:S01]  /*7e30*/  F2FP.PACK_AB R113, R116, R97 ;  /* 0x000000617471723e */ /* 0x004fe200000000ff */
[-C--:B------:R-:W-:Y:S01]  /*7e40*/  FMUL.FTZ R48, R48, R108.reuse ;  /* 0x0000006c30307220 */ /* 0x080fe20000410000 */
[----:B------:R-:W-:Y:S01]  /*7e50*/  @!P3 PRMT R111, R29, 0x5410, RZ ;  /* 0x000054101d6fb816 */ /* 0x000fe200000000ff */
[-C--:B------:R-:W-:Y:S01]  /*7e60*/  FMUL.FTZ R49, R49, R108.reuse ;  /* 0x0000006c31317220 */ /* 0x080fe20000410000 */
[C---:B------:R-:W-:Y:S01]  /*7e70*/  PRMT R112, R113.reuse, 0x7632, R112 ;  /* 0x0000763271707816 */ /* 0x040fe20000000070 */
[----:B------:R-:W-:Y:S01]  /*7e80*/  @!P1 HADD2 R28, -R113.H0_H0, -RZ.H0_H0 ;  /* 0xa00000ff711c9230 */ /* 0x000fe20000000900 */
[----:B------:R-:W-:Y:S01]  /*7e90*/  @!P4 PRMT R114, R88, 0x5410, RZ ;  /* 0x000054105872c816 */ /* 0x000fe200000000ff */
[-C--:B------:R-:W-:Y:S01]  /*7ea0*/  FMUL.FTZ R52, R52, R108.reuse ;  /* 0x0000006c34347220 */ /* 0x080fe20000410000 */
[----:B------:R-:W-:Y:S01]  /*7eb0*/  PRMT R12, R113, 0x5410, R112 ;  /* 0x00005410710c7816 */ /* 0x000fe20000000070 */
[----:B------:R-:W-:Y:S01]  /*7ec0*/  @!P0 HADD2 R26, -R112.H0_H0, -RZ.H0_H0 ;  /* 0xa00000ff701a8230 */ /* 0x000fe20000000900 */
[----:B------:R-:W-:Y:S01]  /*7ed0*/  @!P1 PRMT R113, R28, 0x5410, RZ ;  /* 0x000054101c719816 */ /* 0x000fe200000000ff */
[----:B------:R-:W-:Y:S01]  /*7ee0*/  IMAD.WIDE.U32 R28, R103, -0x326172a9, RZ ;  /* 0xcd9e8d57671c7825 */ /* 0x000fe200078e00ff */
[----:B------:R-:W1:Y:S02]  /*7ef0*/  MUFU.EX2 R142, R142 ;  /* 0x0000008e008e7308 */ /* 0x000e640000000800 */
[----:B------:R-:W-:Y:S01]  /*7f00*/  @!P0 PRMT R112, R26, 0x5410, RZ ;  /* 0x000054101a708816 */ /* 0x000fe200000000ff */
[-C--:B------:R-:W-:Y:S01]  /*7f10*/  FMUL.FTZ R53, R53, R108.reuse ;  /* 0x0000006c35357220 */ /* 0x080fe20000410000 */
[----:B------:R-:W-:Y:S01]  /*7f20*/  LOP3.LUT R26, R29, UR16, R22, 0x96, !PT ;  /* 0x000000101d1a7c12 */ /* 0x000fe2000f8e9616 */
[-C--:B------:R-:W-:Y:S01]  /*7f30*/  FMUL.FTZ R56, R56, R108.reuse ;  /* 0x0000006c38387220 */ /* 0x080fe20000410000 */
[----:B------:R-:W-:Y:S01]  /*7f40*/  LOP3.LUT R88, R139, UR14, R28, 0x96, !PT ;  /* 0x0000000e8b587c12 */ /* 0x000fe2000f8e961c */
[----:B------:R-:W-:Y:S01]  /*7f50*/  FMUL.FTZ R57, R57, R108 ;  /* 0x0000006c39397220 */ /* 0x000fe20000410000 */
[----:B------:R-:W-:Y:S01]  /*7f60*/  MUFU.EX2 R141, R141 ;  /* 0x0000008d008d7308 */ /* 0x000fe20000000800 */
[----:B------:R-:W-:Y:S01]  /*7f70*/  IMAD.WIDE.U32 R156, R26, -0x2daee0ad, RZ ;  /* 0xd2511f531a9c7825 */ /* 0x000fe200078e00ff */
[----:B------:R-:W-:-:S02]  /*7f80*/  LOP3.LUT R22, R29, UR16, R22, 0x96, !PT ;  /* 0x000000101d167c12 */ /* 0x000fc4000f8e9616 */
[----:B------:R-:W-:Y:S01]  /*7f90*/  LOP3.LUT R28, R139, UR14, R28, 0x96, !PT ;  /* 0x0000000e8b1c7c12 */ /* 0x000fe2000f8e961c */
[-C--:B------:R-:W-:Y:S01]  /*7fa0*/  FMUL.FTZ R60, R60, R108.reuse ;  /* 0x0000006c3c3c7220 */ /* 0x080fe20000410000 */
[----:B------:R-:W-:Y:S01]  /*7fb0*/  LOP3.LUT R26, R157, UR13, R21, 0x96, !PT ;  /* 0x0000000d9d1a7c12 */ /* 0x000fe2000f8e9615 */
[-C--:B------:R-:W-:Y:S01]  /*7fc0*/  FMUL.FTZ R61, R61, R108.reuse ;  /* 0x0000006c3d3d7220 */ /* 0x080fe20000410000 */
[----:B------:R-:W2:Y:S01]  /*7fd0*/  MUFU.EX2 R140, R140 ;  /* 0x0000008c008c7308 */ /* 0x000ea20000000800 */
[----:B------:R-:W-:Y:S02]  /*7fe0*/  FMUL.FTZ R64, R64, R108 ;  /* 0x0000006c40407220 */ /* 0x000fe40000410000 */
[----:B------:R-:W-:-:S04]  /*7ff0*/  IMAD.WIDE.U32 R146, R26, -0x326172a9, RZ ;  /* 0xcd9e8d571a927825 */ /* 0x000fc800078e00ff */
[-C--:B------:R-:W-:Y:S01]  /*8000*/  FMUL.FTZ R65, R65, R108.reuse ;  /* 0x0000006c41417220 */ /* 0x080fe20000410000 */
[----:B------:R-:W-:Y:S01]  /*8010*/  MUFU.EX2 R129, R129 ;  /* 0x0000008100817308 */ /* 0x000fe20000000800 */
[-C--:B------:R-:W-:Y:S02]  /*8020*/  FMUL.FTZ R68, R68, R108.reuse ;  /* 0x0000006c44447220 */ /* 0x080fe40000410000 */
[----:B------:R-:W-:Y:S02]  /*8030*/  FMUL.FTZ R69, R69, R108 ;  /* 0x0000006c45457220 */ /* 0x000fe40000410000 */
[----:B------:R-:W-:Y:S01]  /*8040*/  IMAD.WIDE.U32 R108, R88, -0x2daee0ad, RZ ;  /* 0xd2511f53586c7825 */ /* 0x000fe200078e00ff */
[----:B------:R-:W-:Y:S02]  /*8050*/  LOP3.LUT R88, R147, UR12, R138, 0x96, !PT ;  /* 0x0000000c93587c12 */ /* 0x000fe4000f8e968a */
[----:B------:R-:W3:Y:S01]  /*8060*/  MUFU.EX2 R118, R118 ;  /* 0x0000007600767308 */ /* 0x000ee20000000800 */
[----:B------:R-:W-:Y:S01]  /*8070*/  FMUL.FTZ R39, R39, R105 ;  /* 0x0000006927277220 */ /* 0x000fe20000410000 */
[----:B------:R-:W-:Y:S01]  /*8080*/  LOP3.LUT R26, R109, UR11, R156, 0x96, !PT ;  /* 0x0000000b6d1a7c12 */ /* 0x000fe2000f8e969c */
[----:B------:R-:W-:-:S04]  /*8090*/  IMAD.WIDE.U32 R156, R88, -0x2daee0ad, RZ ;  /* 0xd2511f53589c7825 */ /* 0x000fc800078e00ff */
[----:B------:R-:W-:Y:S01]  /*80a0*/  FMUL.FTZ R42, R42, R105 ;  /* 0x000000692a2a7220 */ /* 0x000fe20000410000 */
[----:B------:R-:W-:Y:S01]  /*80b0*/  LOP3.LUT R88, R157, UR9, R108, 0x96, !PT ;  /* 0x000000099d587c12 */ /* 0x000fe2000f8e966c */
[----:B------:R-:W-:Y:S01]  /*80c0*/  IMAD.WIDE.U32 R108, R26, -0x326172a9, RZ ;  /* 0xcd9e8d571a6c7825 */ /* 0x000fe200078e00ff */
[----:B------:R-:W-:Y:S03]  /*80d0*/  MUFU.EX2 R130, R130 ;  /* 0x0000008200827308 */ /* 0x000fe60000000800 */
[----:B------:R-:W-:Y:S01]  /*80e0*/  IMAD.WIDE.U32 R158, R88, -0x326172a9, RZ ;  /* 0xcd9e8d57589e7825 */ /* 0x000fe200078e00ff */
[----:B------:R-:W-:Y:S02]  /*80f0*/  LOP3.LUT R146, R109, UR10, R146, 0x96, !PT ;  /* 0x0000000a6d927c12 */ /* 0x000fe4000f8e9692 */
[----:B------:R-:W-:Y:S01]  /*8100*/  F2FP.PACK_AB R109, R128, R131 ;  /* 0x00000083806d723e */ /* 0x000fe200000000ff */
[-C--:B------:R-:W-:Y:S01]  /*8110*/  FMUL.FTZ R43, R43, R105.reuse ;  /* 0x000000692b2b7220 */ /* 0x080fe20000410000 */
[----:B------:R-:W-:Y:S01]  /*8120*/  LOP3.LUT R103, R159, UR8, R108, 0x96, !PT ;  /* 0x000000089f677c12 */ /* 0x000fe2000f8e966c */
[----:B------:R-:W-:Y:S01]  /*8130*/  IMAD.WIDE.U32 R146, R146, -0x2daee0ad, RZ ;  /* 0xd2511f5392927825 */ /* 0x000fe200078e00ff */
[----:B------:R-:W4:Y:S03]  /*8140*/  MUFU.EX2 R93, R93 ;  /* 0x0000005d005d7308 */ /* 0x000f260000000800 */
[-C--:B------:R-:W-:Y:S01]  /*8150*/  FMUL.FTZ R46, R46, R105.reuse ;  /* 0x000000692e2e7220 */ /* 0x080fe20000410000 */
[----:B------:R-:W-:Y:S01]  /*8160*/  LOP3.LUT R26, R147, UR7, R156, 0x96, !PT ;  /* 0x00000007931a7c12 */ /* 0x000fe2000f8e969c */
[----:B------:R-:W-:-:S02]  /*8170*/  FMUL.FTZ R47, R47, R105 ;  /* 0x000000692f2f7220 */ /* 0x000fc40000410000 */
[----:B------:R-:W-:Y:S01]  /*8180*/  FMUL.FTZ R50, R50, R105 ;  /* 0x0000006932327220 */ /* 0x000fe20000410000 */
[----:B------:R-:W-:Y:S01]  /*8190*/  MUFU.EX2 R119, R119 ;  /* 0x0000007700777308 */ /* 0x000fe20000000800 */
[----:B------:R-:W-:-:S04]  /*81a0*/  IMAD.WIDE.U32 R156, R26, -0x326172a9, RZ ;  /* 0xcd9e8d571a9c7825 */ /* 0x000fc800078e00ff */
[-C--:B------:R-:W-:Y:S01]  /*81b0*/  FMUL.FTZ R51, R51, R105.reuse ;  /* 0x0000006933337220 */ /* 0x080fe20000410000 */
[----:B------:R-:W-:Y:S01]  /*81c0*/  LOP3.LUT R26, R157, UR17, R158, 0x96, !PT ;  /* 0x000000119d1a7c12 */ /* 0x000fe2000f8e969e */
[-C--:B------:R-:W-:Y:S01]  /*81d0*/  FMUL.FTZ R54, R54, R105.reuse ;  /* 0x0000006936367220 */ /* 0x080fe20000410000 */
[----:B------:R-:W-:Y:S01]  /*81e0*/  SHF.R.U32.HI R108, RZ, 0x18, R156 ;  /* 0x00000018ff6c7819 */ /* 0x000fe2000001169c */
[-C--:B------:R-:W-:Y:S01]  /*81f0*/  FMUL.FTZ R55, R55, R105.reuse ;  /* 0x0000006937377220 */ /* 0x080fe20000410000 */
[----:B------:R-:W-:Y:S01]  /*8200*/  LOP3.LUT R88, R26, 0xff, RZ, 0xc0, !PT ;  /* 0x000000ff1a587812 */ /* 0x000fe200078ec0ff */
[-C--:B------:R-:W-:Y:S01]  /*8210*/  FMUL.FTZ R58, R58, R105.reuse ;  /* 0x000000693a3a7220 */ /* 0x080fe20000410000 */
[----:B------:R-:W-:Y:S01]  /*8220*/  ISETP.GE.U32.AND P0, PT, R161, R108, PT ;  /* 0x0000006ca100720c */ /* 0x000fe20003f06070 */
[-C--:B------:R-:W-:Y:S01]  /*8230*/  FMUL.FTZ R59, R59, R105.reuse ;  /* 0x000000693b3b7220 */ /* 0x080fe20000410000 */
[----:B------:R-:W-:Y:S01]  /*8240*/  ISETP.GE.U32.AND P5, PT, R161, R88, PT ;  /* 0x00000058a100720c */ /* 0x000fe20003fa6070 */
[-C--:B------:R-:W-:Y:S01]  /*8250*/  FMUL.FTZ R62, R62, R105.reuse ;  /* 0x000000693e3e7220 */ /* 0x080fe20000410000 */
[----:B------:R-:W-:Y:S01]  /*8260*/  LOP3.LUT R88, R26, 0xffff, RZ, 0xc0, !PT ;  /* 0x0000ffff1a587812 */ /* 0x000fe200078ec0ff */
[-C--:B------:R-:W-:Y:S01]  /*8270*/  FMUL.FTZ R63, R63, R105.reuse ;  /* 0x000000693f3f7220 */ /* 0x080fe20000410000 */
[----:B------:R-:W-:Y:S01]  /*8280*/  PRMT R108, R109, 0x7632, R108 ;  /* 0x000076326d6c7816 */ /* 0x000fe2000000006c */
[-C--:B------:R-:W-:Y:S01]  /*8290*/  FMUL.FTZ R66, R66, R105.reuse ;  /* 0x0000006942427220 */ /* 0x080fe20000410000 */
[----:B------:R-:W-:Y:S01]  /*82a0*/  SHF.R.U32.HI R88, RZ, 0x8, R88 ;  /* 0x00000008ff587819 */ /* 0x000fe20000011658 */
[-C--:B------:R-:W-:Y:S01]  /*82b0*/  FMUL.FTZ R67, R67, R105.reuse ;  /* 0x0000006943437220 */ /* 0x080fe20000410000 */
[----:B------:R-:W5:Y:S01]  /*82c0*/  MUFU.EX2 R90, R90 ;  /* 0x0000005a005a7308 */ /* 0x000f620000000800 */
[-C--:B------:R-:W-:Y:S01]  /*82d0*/  FMUL.FTZ R70, R70, R105.reuse ;  /* 0x0000006946467220 */ /* 0x080fe20000410000 */
[----:B------:R-:W-:Y:S01]  /*82e0*/  LOP3.LUT R88, R88, 0xffff, RZ, 0xc0, !PT ;  /* 0x0000ffff58587812 */ /* 0x000fe200078ec0ff */
[----:B------:R-:W-:-:S02]  /*82f0*/  FMUL.FTZ R71, R71, R105 ;  /* 0x0000006947477220 */ /* 0x000fc40000410000 */
[----:B------:R-:W-:Y:S01]  /*8300*/  FADD.FTZ R105, R102, R107 ;  /* 0x0000006b66697221 */ /* 0x000fe20000010000 */
[----:B------:R-:W-:Y:S01]  /*8310*/  ISETP.GE.U32.AND P4, PT, R161, R88, PT ;  /* 0x00000058a100720c */ /* 0x000fe20003f86070 */
[----:B------:R-:W-:Y:S01]  /*8320*/  FADD.FTZ R101, R101, R106 ;  /* 0x0000006a65657221 */ /* 0x000fe20000010000 */
[--C-:B------:R-:W-:Y:S01]  /*8330*/  SHF.R.U32.HI R88, RZ, 0x10, R26.reuse ;  /* 0x00000010ff587819 */ /* 0x100fe2000001161a */
[----:B------:R-:W-:Y:S01]  /*8340*/  FADD.FTZ R100, R100, R105 ;  /* 0x0000006964647221 */ /* 0x000fe20000010000 */
[----:B------:R-:W-:Y:S01]  /*8350*/  SHF.R.U32.HI R26, RZ, 0x18, R26 ;  /* 0x00000018ff1a7819 */ /* 0x000fe2000001161a */
[----:B------:R-:W-:Y:S01]  /*8360*/  MUFU.EX2 R125, R94 ;  /* 0x0000005e007d7308 */ /* 0x000fe20000000800 */
[----:B------:R-:W-:Y:S02]  /*8370*/  LOP3.LUT R88, R88, 0xff, RZ, 0xc0, !PT ;  /* 0x000000ff58587812 */ /* 0x000fe400078ec0ff */
[----:B------:R-:W-:Y:S02]  /*8380*/  ISETP.GE.U32.AND P3, PT, R161, R26, PT ;  /* 0x0000001aa100720c */ /* 0x000fe40003f66070 */
[----:B------:R-:W-:-:S02]  /*8390*/  LOP3.LUT R26, R156, 0xff, RZ, 0xc0, !PT ;  /* 0x000000ff9c1a7812 */ /* 0x000fc400078ec0ff */
[----:B-1----:R-:W-:Y:S01]  /*83a0*/  F2FP.PACK_AB R107, R142, R117 ;  /* 0x000000758e6b723e */ /* 0x002fe200000000ff */
[----:B------:R-:W-:Y:S01]  /*83b0*/  MUFU.EX2 R124, R124 ;  /* 0x0000007c007c7308 */ /* 0x000fe20000000800 */
[C---:B------:R-:W-:Y:S02]  /*83c0*/  ISETP.GE.U32.AND P1, PT, R161.reuse, R88, PT ;  /* 0x00000058a100720c */ /* 0x040fe40003f26070 */
[----:B------:R-:W-:Y:S01]  /*83d0*/  ISETP.GE.U32.AND P2, PT, R161, R26, PT ;  /* 0x0000001aa100720c */ /* 0x000fe20003f46070 */
[----:B------:R-:W-:Y:S01]  /*83e0*/  @!P5 HADD2 R25, -R107.H0_H0, -RZ.H0_H0 ;  /* 0xa00000ff6b19d230 */ /* 0x000fe20000000900 */
[----:B------:R-:W-:Y:S02]  /*83f0*/  LOP3.LUT R88, R156, 0xffff, RZ, 0xc0, !PT ;  /* 0x0000ffff9c587812 */ /* 0x000fe400078ec0ff */
[----:B------:R-:W-:Y:S01]  /*8400*/  SHF.R.U32.HI R26, RZ, 0x10, R156 ;  /* 0x00000010ff1a7819 */ /* 0x000fe2000001169c */
[----:B------:R-:W-:Y:S01]  /*8410*/  IMAD.WIDE.U32 R156, R103, -0x2daee0ad, RZ ;  /* 0xd2511f53679c7825 */ /* 0x000fe200078e00ff */
[----:B------:R-:W-:Y:S01]  /*8420*/  PRMT R106, R107, 0x7632, R106 ;  /* 0x000076326b6a7816 */ /* 0x000fe2000000006a */
[----:B------:R-:W-:Y:S01]  /*8430*/  @!P3 HADD2 R20, -R108.H0_H0, -RZ.H0_H0 ;  /* 0xa00000ff6c14b230 */ /* 0x000fe20000000900 */
[----:B------:R-:W-:-:S02]  /*8440*/  LOP3.LUT R102, R26, 0xff, RZ, 0xc0, !PT ;  /* 0x000000ff1a667812 */ /* 0x000fc400078ec0ff */
[----:B------:R-:W-:Y:S01]  /*8450*/  PRMT R26, R107, 0x5410, R106 ;  /* 0x000054106b1a7816 */ /* 0x000fe2000000006a */
[----:B------:R-:W-:Y:S01]  /*8460*/  @!P4 HADD2 R24, -R106.H0_H0, -RZ.H0_H0 ;  /* 0xa00000ff6a18c230 */ /* 0x000fe20000000900 */
[----:B------:R-:W-:Y:S01]  /*8470*/  LOP3.LUT R147, R157, UR18, R146, 0x96, !PT ;  /* 0x000000129d937c12 */ /* 0x000fe2000f8e9692 */
[----:B------:R-:W-:Y:S01]  /*8480*/  @!P1 HADD2 R19, -R109.H0_H0, -RZ.H0_H0 ;  /* 0xa00000ff6d139230 */ /* 0x000fe20000000900 */
[----:B------:R-:W-:Y:S02]  /*8490*/  @!P5 PRMT R107, R25, 0x5410, RZ ;  /* 0x00005410196bd816 */ /* 0x000fe400000000ff */
[----:B------:R-:W-:Y:S02]  /*84a0*/  PRMT R25, R109, 0x5410, R108 ;  /* 0x000054106d197816 */ /* 0x000fe4000000006c */
[----:B------:R-:W-:Y:S02]  /*84b0*/  @!P3 PRMT R108, R20, 0x5410, RZ ;  /* 0x00005410146cb816 */ /* 0x000fe400000000ff */
[----:B------:R-:W-:-:S02]  /*84c0*/  LOP3.LUT R20, R147, 0xffff, RZ, 0xc0, !PT ;  /* 0x0000ffff93147812 */ /* 0x000fc400078ec0ff */
[----:B------:R-:W-:Y:S02]  /*84d0*/  SHF.R.U32.HI R88, RZ, 0x8, R88 ;  /* 0x00000008ff587819 */ /* 0x000fe40000011658 */
[----:B------:R-:W-:Y:S02]  /*84e0*/  SHF.R.U32.HI R20, RZ, 0x8, R20 ;  /* 0x00000008ff147819 */ /* 0x000fe40000011614 */
[----:B------:R-:W-:Y:S02]  /*84f0*/  ISETP.GE.U32.AND P5, PT, R161, R102, PT ;  /* 0x00000066a100720c */ /* 0x000fe40003fa6070 */
[----:B------:R-:W-:Y:S02]  /*8500*/  @!P4 PRMT R106, R24, 0x5410, RZ ;  /* 0x00005410186ac816 */ /* 0x000fe400000000ff */
[----:B------:R-:W-:Y:S02]  /*8510*/  LOP3.LUT R24, R88, 0xffff, RZ, 0xc0, !PT ;  /* 0x0000ffff58187812 */ /* 0x000fe400078ec0ff */
[----:B------:R-:W-:-:S02]  /*8520*/  LOP3.LUT R102, R156, 0xff, RZ, 0xc0, !PT ;  /* 0x000000ff9c667812 */ /* 0x000fc400078ec0ff */
[----:B--2---:R-:W-:Y:S02]  /*8530*/  F2FP.PACK_AB R103, R140, R141 ;  /* 0x0000008d8c67723e */ /* 0x004fe400000000ff */
[----:B------:R-:W-:Y:S02]  /*8540*/  LOP3.LUT R20, R20, 0xffff, RZ, 0xc0, !PT ;  /* 0x0000ffff14147812 */ /* 0x000fe400078ec0ff */
[----:B---3--:R-:W-:Y:S01]  /*8550*/  F2FP.PACK_AB R105, R118, R129 ;  /* 0x000000817669723e */ /* 0x008fe200000000ff */
[----:B------:R-:W-:Y:S01]  /*8560*/  @!P2 HADD2 R18, -R103.H0_H0, -RZ.H0_H0 ;  /* 0xa00000ff6712a230 */ /* 0x000fe20000000900 */
[C---:B------:R-:W-:Y:S02]  /*8570*/  ISETP.GE.U32.AND P4, PT, R161.reuse, R24, PT ;  /* 0x00000018a100720c */ /* 0x040fe40003f86070 */
[----:B------:R-:W-:Y:S01]  /*8580*/  ISETP.GE.U32.AND P3, PT, R161, R102, PT ;  /* 0x00000066a100720c */ /* 0x000fe20003f66070 */
[----:B------:R-:W-:Y:S01]  /*8590*/  @!P5 HADD2 R11, -R105.H0_H0, -RZ.H0_H0 ;  /* 0xa00000ff690bd230 */ /* 0x000fe20000000900 */
[----:B------:R-:W-:Y:S01]  /*85a0*/  @!P1 PRMT R109, R19, 0x5410, RZ ;  /* 0x00005410136d9816 */ /* 0x000fe200000000ff */
[----:B------:R-:W-:Y:S01]  /*85b0*/  FADD.FTZ R19, R23, R100 ;  /* 0x0000006417137221 */ /* 0x000fe20000010000 */
[----:B------:R-:W-:Y:S01]  /*85c0*/  ISETP.GE.U32.AND P1, PT, R161, R20, PT ;  /* 0x00000014a100720c */ /* 0x000fe20003f26070 */
[----:B------:R-:W-:Y:S01]  /*85d0*/  FADD.FTZ R20, R104, R101 ;  /* 0x0000006568147221 */ /* 0x000fe20000010000 */
[----:B------:R-:W-:-:S02]  /*85e0*/  PRMT R102, R103, 0x7632, R102 ;  /* 0x0000763267667816 */ /* 0x000fc40000000066 */
[----:B------:R-:W-:Y:S01]  /*85f0*/  PRMT R104, R105, 0x7632, R104 ;  /* 0x0000763269687816 */ /* 0x000fe20000000068 */
[----:B------:R-:W-:Y:S01]  /*8600*/  FADD.FTZ R20, R99, R20 ;  /* 0x0000001463147221 */ /* 0x000fe20000010000 */
[----:B------:R-:W-:Y:S01]  /*8610*/  PRMT R24, R103, 0x5410, R102 ;  /* 0x0000541067187816 */ /* 0x000fe20000000066 */
[----:B------:R-:W-:Y:S01]  /*8620*/  @!P4 HADD2 R17, -R102.H0_H0, -RZ.H0_H0 ;  /* 0xa00000ff6611c230 */ /* 0x000fe20000000900 */
[----:B------:R-:W-:Y:S01]  /*8630*/  @!P2 PRMT R103, R18, 0x5410, RZ ;  /* 0x000054101267a816 */ /* 0x000fe200000000ff */
[----:B------:R-:W-:Y:S01]  /*8640*/  @!P0 HADD2 R16, -R104.H0_H0, -RZ.H0_H0 ;  /* 0xa00000ff68108230 */ /* 0x000fe20000000900 */
[----:B------:R-:W-:Y:S01]  /*8650*/  LOP3.LUT R18, R147, 0xff, RZ, 0xc0, !PT ;  /* 0x000000ff93127812 */ /* 0x000fe200078ec0ff */
[----:B------:R-:W-:Y:S01]  /*8660*/  FADD.FTZ R97, R97, R20 ;  /* 0x0000001461617221 */ /* 0x000fe20000010000 */
[----:B------:R-:W-:Y:S02]  /*8670*/  SHF.R.U32.HI R88, RZ, 0x18, R156 ;  /* 0x00000018ff587819 */ /* 0x000fe4000001169c */
[----:B------:R-:W-:Y:S01]  /*8680*/  ISETP.GE.U32.AND P2, PT, R161, R18, PT ;  /* 0x00000012a100720c */ /* 0x000fe20003f46070 */
[----:B------:R-:W-:Y:S01]  /*8690*/  FADD.FTZ R116, R116, R97 ;  /* 0x0000006174747221 */ /* 0x000fe20000010000 */
[----:B------:R-:W-:-:S02]  /*86a0*/  PRMT R23, R105, 0x5410, R104 ;  /* 0x0000541069177816 */ /* 0x000fc40000000068 */
[----:B------:R-:W-:Y:S01]  /*86b0*/  @!P0 PRMT R104, R16, 0x5410, RZ ;  /* 0x0000541010688816 */ /* 0x000fe200000000ff */
[----:B------:R-:W-:Y:S01]  /*86c0*/  FADD.FTZ R131, R131, R116 ;  /* 0x0000007483837221 */ /* 0x000fe20000010000 */
[--C-:B------:R-:W-:Y:S02]  /*86d0*/  SHF.R.U32.HI R16, RZ, 0x10, R147.reuse ;  /* 0x00000010ff107819 */ /* 0x100fe40000011693 */
[----:B------:R-:W-:Y:S01]  /*86e0*/  SHF.R.U32.HI R18, RZ, 0x18, R147 ;  /* 0x00000018ff127819 */ /* 0x000fe20000011693 */
[----:B------:R-:W-:Y:S01]  /*86f0*/  FADD.FTZ R128, R128, R131 ;  /* 0x0000008380807221 */ /* 0x000fe20000010000 */
[----:B------:R-:W-:Y:S02]  /*8700*/  ISETP.GE.U32.AND P0, PT, R161, R88, PT ;  /* 0x00000058a100720c */ /* 0x000fe40003f06070 */
[----:B------:R-:W-:Y:S01]  /*8710*/  LOP3.LUT R146, R156, 0xffff, RZ, 0xc0, !PT ;  /* 0x0000ffff9c927812 */ /* 0x000fe200078ec0ff */
[----:B------:R-:W1:Y:S01]  /*8720*/  MUFU.EX2 R88, R91 ;  /* 0x0000005b00587308 */ /* 0x000e620000000800 */
[----:B------:R-:W-:Y:S01]  /*8730*/  @!P4 PRMT R102, R17, 0x5410, RZ ;  /* 0x000054101166c816 */ /* 0x000fe200000000ff */
[----:B------:R-:W-:Y:S01]  /*8740*/  FADD.FTZ R129, R129, R128 ;  /* 0x0000008081817221 */ /* 0x000fe20000010000 */
[----:B------:R-:W-:-:S02]  /*8750*/  LOP3.LUT R16, R16, 0xff, RZ, 0xc0, !PT ;  /* 0x000000ff10107812 */ /* 0x000fc400078ec0ff */
[----:B------:R-:W-:Y:S01]  /*8760*/  ISETP.GE.U32.AND P4, PT, R161, R18, PT ;  /* 0x00000012a100720c */ /* 0x000fe20003f86070 */
[----:B------:R-:W-:Y:S01]  /*8770*/  FADD.FTZ R118, R118, R129 ;  /* 0x0000008176767221 */ /* 0x000fe20000010000 */
[----:B----4-:R-:W-:Y:S01]  /*8780*/  F2FP.PACK_AB R99, R93, R130 ;  /* 0x000000825d63723e */ /* 0x010fe200000000ff */
[----:B------:R-:W2:Y:S01]  /*8790*/  MUFU.EX2 R91, R96 ;  /* 0x00000060005b7308 */ /* 0x000ea20000000800 */
[----:B------:R-:W-:Y:S02]  /*87a0*/  @!P5 PRMT R105, R11, 0x5410, RZ ;  /* 0x000054100b69d816 */ /* 0x000fe400000000ff */
[----:B------:R-:W-:Y:S01]  /*87b0*/  ISETP.GE.U32.AND P5, PT, R161, R16, PT ;  /* 0x00000010a100720c */ /* 0x000fe20003fa6070 */
[----:B------:R-:W-:Y:S01]  /*87c0*/  FADD.FTZ R16, R98, R19 ;  /* 0x0000001362107221 */ /* 0x000fe20000010000 */
[----:B------:R-:W-:Y:S01]  /*87d0*/  SHF.R.U32.HI R146, RZ, 0x8, R146 ;  /* 0x00000008ff927819 */ /* 0x000fe20000011692 */
[----:B------:R-:W-:Y:S01]  /*87e0*/  @!P2 HADD2 R10, -R99.H0_H0, -RZ.H0_H0 ;  /* 0xa00000ff630aa230 */ /* 0x000fe20000000900 */
[----:B-----5:R-:W-:Y:S01]  /*87f0*/  F2FP.PACK_AB R101, R90, R119 ;  /* 0x000000775a65723e */ /* 0x020fe200000000ff */
[----:B------:R-:W-:Y:S01]  /*8800*/  FADD.FTZ R16, R95, R16 ;  /* 0x000000105f107221 */ /* 0x000fe20000010000 */
[----:B------:R-:W-:Y:S01]  /*8810*/  PRMT R98, R99, 0x7632, R98 ;  /* 0x0000763263627816 */ /* 0x000fe20000000062 */
[----:B------:R-:W-:Y:S01]  /*8820*/  FADD.FTZ R119, R119, R118 ;  /* 0x0000007677777221 */ /* 0x000fe20000010000 */
[----:B------:R-:W-:Y:S01]  /*8830*/  LOP3.LUT R146, R146, 0xffff, RZ, 0xc0, !PT ;  /* 0x0000ffff92927812 */ /* 0x000fe200078ec0ff */
[----:B------:R-:W-:Y:S01]  /*8840*/  FADD.FTZ R117, R117, R16 ;  /* 0x0000001075757221 */ /* 0x000fe20000010000 */
[----:B------:R-:W-:Y:S01]  /*8850*/  SHF.R.U32.HI R143, RZ, 0x10, R156 ;  /* 0x00000010ff8f7819 */ /* 0x000fe2000001169c */
[----:B------:R-:W-:Y:S01]  /*8860*/  @!P1 HADD2 R9, -R98.H0_H0, -RZ.H0_H0 ;  /* 0xa00000ff62099230 */ /* 0x000fe20000000900 */
[----:B------:R-:W-:Y:S01]  /*8870*/  PRMT R100, R101, 0x7632, R100 ;  /* 0x0000763265647816 */ /* 0x000fe20000000064 */
[----:B------:R-:W-:Y:S01]  /*8880*/  @!P5 HADD2 R8, -R101.H0_H0, -RZ.H0_H0 ;  /* 0xa00000ff6508d230 */ /* 0x000fe20000000900 */
[----:B------:R-:W-:Y:S01]  /*8890*/  PRMT R147, R99, 0x5410, R98 ;  /* 0x0000541063937816 */ /* 0x000fe20000000062 */
[----:B------:R-:W-:Y:S01]  /*88a0*/  FADD.FTZ R142, R142, R117 ;  /* 0x000000758e8e7221 */ /* 0x000fe20000010000 */
[----:B------:R-:W-:Y:S01]  /*88b0*/  @!P2 PRMT R99, R10, 0x5410, RZ ;  /* 0x000054100a63a816 */ /* 0x000fe200000000ff */
[----:B------:R-:W-:Y:S01]  /*88c0*/  @!P4 HADD2 R0, -R100.H0_H0, -RZ.H0_H0 ;  /* 0xa00000ff6400c230 */ /* 0x000fe20000000900 */
[----:B------:R-:W-:Y:S01]  /*88d0*/  ISETP.GE.U32.AND P2, PT, R161, R146, PT ;  /* 0x00000092a100720c */ /* 0x000fe20003f46070 */
[----:B------:R-:W-:Y:S01]  /*88e0*/  FADD.FTZ R141, R141, R142 ;  /* 0x0000008e8d8d7221 */ /* 0x000fe20000010000 */
[----:B------:R-:W-:Y:S01]  /*88f0*/  LOP3.LUT R10, R143, 0xff, RZ, 0xc0, !PT ;  /* 0x000000ff8f0a7812 */ /* 0x000fe200078ec0ff */
[----:B------:R-:W-:Y:S01]  /*8900*/  FADD.FTZ R90, R90, R119 ;  /* 0x000000775a5a7221 */ /* 0x000fe20000010000 */
[----:B------:R-:W-:Y:S01]  /*8910*/  @!P1 PRMT R98, R9, 0x5410, RZ ;  /* 0x0000541009629816 */ /* 0x000fe200000000ff */
[----:B------:R-:W-:Y:S01]  /*8920*/  FADD.FTZ R141, R140, R141 ;  /* 0x0000008d8c8d7221 */ /* 0x000fe20000010000 */
[----:B-1----:R-:W-:-:S02]  /*8930*/  F2FP.PACK_AB R97, R125, R88 ;  /* 0x000000587d61723e */ /* 0x002fc400000000ff */
[----:B------:R-:W-:Y:S01]  /*8940*/  ISETP.GE.U32.AND P1, PT, R161, R10, PT ;  /* 0x0000000aa100720c */ /* 0x000fe20003f26070 */
[----:B------:R-:W-:Y:S01]  /*8950*/  FADD.FTZ R130, R130, R141 ;  /* 0x0000008d82827221 */ /* 0x000fe20000010000 */
[----:B------:R-:W-:Y:S01]  /*8960*/  PRMT R146, R101, 0x5410, R100 ;  /* 0x0000541065927816 */ /* 0x000fe20000000064 */
[----:B------:R-:W-:Y:S01]  /*8970*/  @!P3 HADD2 R5, -R97.H0_H0, -RZ.H0_H0 ;  /* 0xa00000ff6105b230 */ /* 0x000fe20000000900 */
[----:B------:R-:W-:Y:S01]  /*8980*/  @!P4 PRMT R100, R0, 0x5410, RZ ;  /* 0x000054100064c816 */ /* 0x000fe200000000ff */
[----:B------:R-:W-:Y:S01]  /*8990*/  FADD.FTZ R93, R93, R130 ;  /* 0x000000825d5d7221 */ /* 0x000fe20000010000 */
[----:B--2---:R-:W-:Y:S01]  /*89a0*/  F2FP.PACK_AB R0, R124, R91 ;  /* 0x0000005b7c00723e */ /* 0x004fe200000000ff */
[----:B------:R-:W-:Y:S01]  /*89b0*/  FADD.FTZ R91, R91, R90 ;  /* 0x0000005a5b5b7221 */ /* 0x000fe20000010000 */
[C---:B------:R-:W-:Y:S01]  /*89c0*/  PRMT R96, R97.reuse, 0x7632, R96 ;  /* 0x0000763261607816 */ /* 0x040fe20000000060 */
[----:B------:R-:W-:Y:S01]  /*89d0*/  FADD.FTZ R88, R88, R93 ;  /* 0x0000005d58587221 */ /* 0x000fe20000010000 */
[C---:B------:R-:W-:Y:S01]  /*89e0*/  @P0 PRMT R94, R0.reuse, 0x7632, R94 ;  /* 0x00007632005e0816 */ /* 0x040fe2000000005e */
[----:B------:R-:W-:Y:S01]  /*89f0*/  @!P0 HADD2 R6, -R0.H1_H1, -RZ.H0_H0 ;  /* 0xa00000ff00068230 */ /* 0x000fe20000000d00 */
[----:B------:R-:W-:Y:S01]  /*8a00*/  PRMT R143, R97, 0x5410, R96 ;  /* 0x00005410618f7816 */ /* 0x000fe20000000060 */
[----:B------:R-:W-:Y:S01]  /*8a10*/  @!P2 HADD2 R4, -R96.H0_H0, -RZ.H0_H0 ;  /* 0xa00000ff6004a230 */ /* 0x000fe20000000900 */
[----:B------:R-:W-:Y:S01]  /*8a20*/  @P1 PRMT R95, R0, 0x7610, R95 ;  /* 0x00007610005f1816 */ /* 0x000fe2000000005f */
[----:B------:R-:W-:Y:S01]  /*8a30*/  @!P1 HADD2 R7, -R0.H0_H0, -RZ.H0_H0 ;  /* 0xa00000ff00079230 */ /* 0x000fe20000000900 */
[----:B------:R-:W-:Y:S01]  /*8a40*/  @!P0 PRMT R94, R6, 0x5410, RZ ;  /* 0x00005410065e8816 */ /* 0x000fe200000000ff */
[----:B------:R-:W-:Y:S01]  /*8a50*/  FADD.FTZ R125, R125, R88 ;  /* 0x000000587d7d7221 */ /* 0x000fe20000010000 */
[----:B------:R-:W-:Y:S01]  /*8a60*/  @!P2 PRMT R96, R4, 0x5410, RZ ;  /* 0x000054100460a816 */ /* 0x000fe200000000ff */
[----:B------:R-:W-:Y:S01]  /*8a70*/  FADD.FTZ R124, R124, R91 ;  /* 0x0000005b7c7c7221 */ /* 0x000fe20000010000 */
[----:B------:R-:W-:-:S02]  /*8a80*/  LOP3.LUT R4, R145, UR13, R21, 0x96, !PT ;  /* 0x0000000d91047c12 */ /* 0x000fc4000f8e9615 */
[----:B------:R-:W-:Y:S02]  /*8a90*/  LOP3.LUT R6, R155, UR11, R144, 0x96, !PT ;  /* 0x0000000b9b067c12 */ /* 0x000fe4000f8e9690 */
[----:B------:R-:W-:Y:S01]  /*8aa0*/  @!P1 PRMT R95, R7, 0x5410, RZ ;  /* 0x00005410075f9816 */ /* 0x000fe200000000ff */
[----:B------:R-:W-:Y:S01]  /*8ab0*/  IMAD.WIDE.U32 R18, R4, -0x326172a9, RZ ;  /* 0xcd9e8d5704127825 */ /* 0x000fe200078e00ff */
[----:B------:R-:W-:Y:S02]  /*8ac0*/  @!P3 PRMT R97, R5, 0x5410, RZ ;  /* 0x000054100561b816 */ /* 0x000fe400000000ff */
[----:B------:R-:W-:Y:S01]  /*8ad0*/  PRMT R20, R161, 0x7054, R161 ;  /* 0x00007054a1147816 */ /* 0x000fe200000000a1 */
[----:B------:R-:W-:Y:S01]  /*8ae0*/  IMAD.WIDE.U32 R6, R6, -0x326172a9, RZ ;  /* 0xcd9e8d5706067825 */ /* 0x000fe200078e00ff */
[----:B------:R-:W-:Y:S02]  /*8af0*/  LOP3.LUT R4, R19, UR12, R138, 0x96, !PT ;  /* 0x0000000c13047c12 */ /* 0x000fe4000f8e968a */
[----:B------:R-:W-:Y:S01]  /*8b00*/  @!P5 PRMT R101, R8, 0x5410, RZ ;  /* 0x000054100865d816 */ /* 0x000fe200000000ff */
[----:B------:R-:W-:Y:S01]  /*8b10*/  IMAD.MOV.U32 R5, RZ, RZ, c[0x0][0x228] ;  /* 0x00008a00ff057624 */ /* 0x000fe200078e00ff */
[----:B------:R-:W-:-:S02]  /*8b20*/  LOP3.LUT R18, R7, UR10, R18, 0x96, !PT ;  /* 0x0000000a07127c12 */ /* 0x000fc4000f8e9612 */
[----:B------:R-:W-:Y:S01]  /*8b30*/  IADD3 R190, P0, R136, -0x100, RZ ;  /* 0xffffff0088be7810 */ /* 0x000fe20007f1e0ff */
[----:B------:R-:W-:Y:S02]  /*8b40*/  IMAD.SHL.U32 R5, R5, 0x8, RZ ;  /* 0x0000000805057824 */ /* 0x000fe400078e00ff */
[----:B------:R-:W-:Y:S01]  /*8b50*/  IMAD.WIDE.U32 R18, R18, -0x2daee0ad, RZ ;  /* 0xd2511f5312127825 */ /* 0x000fe200078e00ff */
[----:B------:R-:W-:-:S03]  /*8b60*/  IADD3.X R191, R137, -0x1, RZ, P0, !PT ;  /* 0xffffffff89bf7810 */ /* 0x000fc600007fe4ff */
[----:B------:R-:W-:-:S04]  /*8b70*/  IMAD.WIDE R144, R5, 0x2, R136 ;  /* 0x0000000205907825 */ /* 0x000fc800078e0288 */
[----:B------:R-:W-:Y:S01]  /*8b80*/  IMAD.WIDE.U32 R4, R4, -0x2daee0ad, RZ ;  /* 0xd2511f5304047825 */ /* 0x000fe200078e00ff */
[----:B------:R-:W-:Y:S04]  /*8b90*/  STG.E.U16 [R144.64+-0x80], R150 ;  /* 0xffff809690007986 */ /* 0x000fe8000c10151a */
[----:B------:R-:W-:Y:S01]  /*8ba0*/  LOP3.LUT R154, R5, UR9, R154, 0x96, !PT ;  /* 0x00000009059a7c12 */ /* 0x000fe2000f8e969a */
[----:B------:R-:W-:Y:S01]  /*8bb0*/  STG.E.U16 [R144.64+-0x7e], R151 ;  /* 0xffff829790007986 */ /* 0x000fe2000c10151a */
[----:B------:R-:W-:-:S03]  /*8bc0*/  LOP3.LUT R10, R19, UR7, R4, 0x96, !PT ;  /* 0x00000007130a7c12 */ /* 0x000fc6000f8e9604 */
[----:B------:R-:W-:Y:S01]  /*8bd0*/  IMAD.WIDE.U32 R154, R154, -0x326172a9, RZ ;  /* 0xcd9e8d579a9a7825 */ /* 0x000fe200078e00ff */
[----:B------:R-:W-:Y:S03]  /*8be0*/  STG.E.U16 [R136.64+-0x70], R149 ;  /* 0xffff909588007986 */ /* 0x000fe6000c10151a */
[----:B------:R-:W-:Y:S01]  /*8bf0*/  IMAD.WIDE.U32 R10, R10, -0x326172a9, RZ ;  /* 0xcd9e8d570a0a7825 */ /* 0x000fe200078e00ff */
[----:B------:R-:W-:Y:S01]  /*8c00*/  LOP3.LUT R16, R155, UR8, R6, 0x96, !PT ;  /* 0x000000089b107c12 */ /* 0x000fe2000f8e9606 */
[----:B------:R-:W-:Y:S03]  /*8c10*/  STG.E.U16 [R136.64+-0x6e], R33 ;  /* 0xffff922188007986 */ /* 0x000fe6000c10151a */
[----:B------:R-:W-:Y:S01]  /*8c20*/  LOP3.LUT R5, R11, UR17, R154, 0x96, !PT ;  /* 0x000000110b057c12 */ /* 0x000fe2000f8e969a */
[----:B------:R-:W-:Y:S01]  /*8c30*/  IMAD.WIDE.U32 R16, R16, -0x2daee0ad, RZ ;  /* 0xd2511f5310107825 */ /* 0x000fe200078e00ff */
[----:B------:R-:W-:Y:S01]  /*8c40*/  SHF.R.U32.HI R8, RZ, 0x10, R10 ;  /* 0x00000010ff087819 */ /* 0x000fe2000001160a */
[----:B------:R-:W-:Y:S01]  /*8c50*/  STG.E.U16 [R144.64+-0x70], R35 ;  /* 0xffff902390007986 */ /* 0x000fe2000c10151a */
[----:B------:R-:W-:-:S02]  /*8c60*/  SHF.R.U32.HI R6, RZ, 0x10, R5 ;  /* 0x00000010ff067819 */ /* 0x000fc40000011605 */
[C---:B------:R-:W-:Y:S01]  /*8c70*/  LOP3.LUT R4, R5.reuse, 0xffff, RZ, 0xc0, !PT ;  /* 0x0000ffff05047812 */ /* 0x040fe200078ec0ff */
[----:B------:R1:W-:Y:S01]  /*8c80*/  STG.E.U16 [R144.64+-0x6e], R2 ;  /* 0xffff920290007986 */ /* 0x0003e2000c10151a */
[----:B------:R-:W-:Y:S02]  /*8c90*/  LOP3.LUT R7, R5, 0xff, RZ, 0xc0, !PT ;  /* 0x000000ff05077812 */ /* 0x000fe400078ec0ff */
[----:B------:R-:W-:Y:S01]  /*8ca0*/  SHF.R.U32.HI R5, RZ, 0x18, R5 ;  /* 0x00000018ff057819 */ /* 0x000fe20000011605 */
[----:B------:R-:W-:Y:S01]  /*8cb0*/  STG.E.U16 [R136.64+-0x60], R89 ;  /* 0xffffa05988007986 */ /* 0x000fe2000c10151a */
[----:B------:R-:W-:Y:S02]  /*8cc0*/  LOP3.LUT R6, R6, 0xff, RZ, 0xc0, !PT ;  /* 0x000000ff06067812 */ /* 0x000fe400078ec0ff */
[----:B------:R-:W-:Y:S01]  /*8cd0*/  SHF.R.U32.HI R4, RZ, 0x8, R4 ;  /* 0x00000008ff047819 */ /* 0x000fe20000011604 */
[----:B------:R-:W-:Y:S01]  /*8ce0*/  STG.E.U16 [R136.64+-0x5e], R34 ;  /* 0xffffa22288007986 */ /* 0x000fe2000c10151a */
[----:B------:R-:W-:-:S02]  /*8cf0*/  PRMT R5, R6, 0x5410, R5 ;  /* 0x0000541006057816 */ /* 0x000fc40000000005 */
[----:B------:R-:W-:Y:S01]  /*8d00*/  PRMT R7, R7, 0x5410, R4 ;  /* 0x0000541007077816 */ /* 0x000fe20000000004 */
[----:B------:R-:W-:Y:S01]  /*8d10*/  STG.E.U16 [R144.64+-0x60], R115 ;  /* 0xffffa07390007986 */ /* 0x000fe2000c10151a */
[----:B------:R-:W-:Y:S01]  /*8d20*/  LOP3.LUT R9, R10, 0xff, RZ, 0xc0, !PT ;  /* 0x000000ff0a097812 */ /* 0x000fe200078ec0ff */
[--C-:B------:R-:W-:Y:S01]  /*8d30*/  HSET2.LE.AND R6, R5, R20.reuse, PT ;  /* 0x0000001405067233 */ /* 0x100fe20003803000 */
[----:B------:R-:W-:Y:S01]  /*8d40*/  LOP3.LUT R8, R8, 0xff, RZ, 0xc0, !PT ;  /* 0x000000ff08087812 */ /* 0x000fe200078ec0ff */
[----:B------:R-:W-:Y:S01]  /*8d50*/  HSET2.LE.AND R7, R7, R20, PT ;  /* 0x0000001407077233 */ /* 0x000fe20003803000 */
[----:B------:R-:W-:Y:S02]  /*8d60*/  STG.E.U16 [R144.64+-0x5e], R114 ;  /* 0xffffa27290007986 */ /* 0x000fe4000c10151a */
[----:B------:R-:W-:Y:S02]  /*8d70*/  LOP3.LUT R5, R6, R31, RZ, 0xc0, !PT ;  /* 0x0000001f06057212 */ /* 0x000fe400078ec0ff */
[----:B------:R-:W-:Y:S01]  /*8d80*/  LOP3.LUT R6, R10, 0xffff, RZ, 0xc0, !PT ;  /* 0x0000ffff0a067812 */ /* 0x000fe200078ec0ff */
[----:B------:R-:W-:Y:S01]  /*8d90*/  STG.E.U16 [R136.64+-0x50], R111 ;  /* 0xffffb06f88007986 */ /* 0x000fe2000c10151a */
[----:B------:R-:W-:-:S02]  /*8da0*/  LOP3.LUT R4, R7, R148, RZ, 0xc0, !PT ;  /* 0x0000009407047212 */ /* 0x000fc400078ec0ff */
[----:B------:R-:W-:Y:S01]  /*8db0*/  SHF.R.U32.HI R7, RZ, 0x18, R10 ;  /* 0x00000018ff077819 */ /* 0x000fe2000001160a */
[----:B------:R-:W-:Y:S01]  /*8dc0*/  STG.E.U16 [R136.64+-0x4e], R110 ;  /* 0xffffb26e88007986 */ /* 0x000fe2000c10151a */
[----:B------:R-:W-:Y:S01]  /*8dd0*/  SHF.R.U32.HI R6, RZ, 0x8, R6 ;  /* 0x00000008ff067819 */ /* 0x000fe20000011606 */
[----:B-1----:R-:W-:Y:S01]  /*8de0*/  IMAD.MOV.U32 R2, RZ, RZ, R3 ;  /* 0x000000ffff027224 */ /* 0x002fe200078e0003 */
[----:B------:R-:W-:Y:S01]  /*8df0*/  PRMT R7, R8, 0x5410, R7 ;  /* 0x0000541008077816 */ /* 0x000fe20000000007 */
[----:B------:R-:W-:Y:S01]  /*8e00*/  STG.E.U16 [R144.64+-0x50], R113 ;  /* 0xffffb07190007986 */ /* 0x000fe2000c10151a */
[----:B------:R-:W-:Y:S01]  /*8e10*/  PRMT R9, R9, 0x5410, R6 ;  /* 0x0000541009097816 */ /* 0x000fe20000000006 */
[----:B------:R-:W-:Y:S02]  /*8e20*/  @P6 IMAD.MOV.U32 R2, RZ, RZ, R3 ;  /* 0x000000ffff026224 */ /* 0x000fe400078e0003 */
[--C-:B------:R-:W-:Y:S01]  /*8e30*/  HSET2.LE.AND R8, R7, R20.reuse, PT ;  /* 0x0000001407087233 */ /* 0x100fe20003803000 */
[----:B------:R-:W-:Y:S01]  /*8e40*/  STG.E.U16 [R144.64+-0x4e], R112 ;  /* 0xffffb27090007986 */ /* 0x000fe2000c10151a */
[----:B------:R-:W-:-:S03]  /*8e50*/  HSET2.LE.AND R9, R9, R20, PT ;  /* 0x0000001409097233 */ /* 0x000fc60003803000 */
[----:B------:R-:W-:Y:S01]  /*8e60*/  LOP3.LUT R7, R8, R27, RZ, 0xc0, !PT ;  /* 0x0000001b08077212 */ /* 0x000fe200078ec0ff */
[----:B------:R-:W-:Y:S01]  /*8e70*/  STG.E.U16 [R136.64+-0x40], R107 ;  /* 0xffffc06b88007986 */ /* 0x000fe2000c10151a */
[----:B------:R-:W-:Y:S01]  /*8e80*/  LOP3.LUT R6, R9, R30, RZ, 0xc0, !PT ;  /* 0x0000001e09067212 */ /* 0x000fe200078ec0ff */
[----:B------:R-:W-:Y:S01]  /*8e90*/  IMAD.WIDE.U32 R30, R22, -0x2daee0ad, RZ ;  /* 0xd2511f53161e7825 */ /* 0x000fe200078e00ff */
[C---:B------:R-:W-:Y:S01]  /*8ea0*/  LOP3.LUT R27, R16.reuse, 0xff, RZ, 0xc0, !PT ;  /* 0x000000ff101b7812 */ /* 0x040fe200078ec0ff */
[----:B------:R-:W1:Y:S03]  /*8eb0*/  LDSM.16.MT88.4 R8, [R120+0x6000] ;  /* 0x006000007808783b */ /* 0x000e660000004200 */
[----:B------:R-:W-:Y:S01]  /*8ec0*/  LOP3.LUT R21, R31, UR13, R21, 0x96, !PT ;  /* 0x0000000d1f157c12 */ /* 0x000fe2000f8e9615 */
        /* <DEDUP_REMOVED lines=55> */
[----:B------:R-:W-:-:S02]  /*9240*/  LOP3.LUT R6, R6, R13, RZ, 0xc0, !PT ;  /* 0x0000000d06067212 */ /* 0x000fc400078ec0ff */
[----:B------:R-:W-:Y:S02]  /*9250*/  LOP3.LUT R5, R5, R14, RZ, 0xc0, !PT ;  /* 0x0000000e05057212 */ /* 0x000fe400078ec0ff */
[----:B------:R-:W-:Y:S02]  /*9260*/  LOP3.LUT R7, R7, R12, RZ, 0xc0, !PT ;  /* 0x0000000c07077212 */ /* 0x000fe400078ec0ff */
[----:B------:R-:W3:Y:S05]  /*9270*/  LDSM.16.MT88.4 R12, [R86+0x7400] ;  /* 0x00740000560c783b */ /* 0x000eea0000004200 */
        /* <DEDUP_REMOVED lines=18> */
[----:B------:R-:W-:-:S05]  /*93a0*/  IMAD.WIDE.U32 R28, R28, -0x2daee0ad, RZ ;  /* 0xd2511f531c1c7825 */ /* 0x000fca00078e00ff */
[C---:B--2---:R-:W-:Y:S08]  /*93b0*/  HMMA.16816.F32 R56, R4.reuse, R16, R56 ;  /* 0x000000100438723c */ /* 0x044ff00000001838 */
[C---:B------:R-:W-:Y:S01]  /*93c0*/  HMMA.16816.F32 R60, R4.reuse, R18, R60 ;  /* 0x00000012043c723c */ /* 0x040fe2000000183c */
[----:B------:R-:W2:Y:S07]  /*93d0*/  LDSM.16.MT88.4 R16, [R86+0x6800] ;  /* 0x006800005610783b */ /* 0x000eae0000004200 */
[C---:B-1----:R-:W-:Y:S08]  /*93e0*/  HMMA.16816.F32 R64, R4.reuse, R8, R64 ;  /* 0x000000080440723c */ /* 0x042ff00000001840 */
        /* <DEDUP_REMOVED lines=26> */
[--C-:B------:R-:W-:Y:S01]  /*9590*/  HSET2.LE.AND R6, R15, R20.reuse, PT ;  /* 0x000000140f067233 */ /* 0x100fe20003803000 */
[----:B------:R-:W-:Y:S01]  /*95a0*/  LOP3.LUT R30, R139, UR8, R30, 0x96, !PT ;  /* 0x000000088b1e7c12 */ /* 0x000fe2000f8e961e */
[----:B------:R-:W-:-:S03]  /*95b0*/  HSET2.LE.AND R12, R5, R20, PT ;  /* 0x00000014050c7233 */ /* 0x000fc60003803000 */
[----:B------:R-:W-:Y:S01]  /*95c0*/  LOP3.LUT R5, R6, R25, RZ, 0xc0, !PT ;  /* 0x0000001906057212 */ /* 0x000fe200078ec0ff */
[----:B------:R-:W-:Y:S01]  /*95d0*/  IMAD.WIDE.U32 R30, R30, -0x2daee0ad, RZ ;  /* 0xd2511f531e1e7825 */ /* 0x000fe200078e00ff */
        /* <DEDUP_REMOVED lines=65> */
.L_x_920:
[----:B------:R-:W-:-:S07]  /*99f0*/  IADD3 R180, R92, -0x1, RZ ;  /* 0xffffffff5cb47810 */ /* 0x000fce0007ffe0ff */
.L_x_924:
        /* <DEDUP_REMOVED lines=20> */
.L_x_928:
        /* <DEDUP_REMOVED lines=56> */
.L_x_926:
        /* <DEDUP_REMOVED lines=56> */
[----:B------:R-:W3:Y:S04]  /*a240*/  LDSM.16.M88.4 R96, [R122+0x3400] ;  /* 0x003400007a60783b */ /* 0x000ee80000000200 */
[----:B------:R-:W4:Y:S04]  /*a250*/  LDSM.16.M88.4 R100, [R122+0x3800] ;  /* 0x003800007a64783b */ /* 0x000f280000000200 */
[----:B------:R-:W0:Y:S04]  /*a260*/  LDGDEPBAR ;  /* 0x00000000000079af */ /* 0x000e280000000000 */
[----:B------:R-:W5:Y:S04]  /*a270*/  LDSM.16.M88.4 R104, [R122+0x3c00] ;  /* 0x003c00007a68783b */ /* 0x000f680000000200 */
[----:B------:R-:W-:Y:S04]  /*a280*/  LDSM.16.M88.4 R108, [R121] ;  /* 0x00000000796c783b */ /* 0x000fe80000000200 */
[----:B------:R-:W1:Y:S04]  /*a290*/  LDSM.16.M88.4 R112, [R87+0x3000] ;  /* 0x003000005770783b */ /* 0x000e680000000200 */
[----:B------:R-:W1:Y:S01]  /*a2a0*/  LDSM.16.M88.4 R116, [R87+0x3400] ;  /* 0x003400005774783b */ /* 0x000e620000000200 */
[C---:B--2---:R-:W-:Y:S08]  /*a2b0*/  HMMA.16816.F32 R4, R88.reuse, R92, RZ ;  /* 0x0000005c5804723c */ /* 0x044ff000000018ff */
[C---:B------:R-:W-:Y:S01]  /*a2c0*/  HMMA.16816.F32 R8, R88.reuse, R94, RZ ;  /* 0x0000005e5808723c */ /* 0x040fe200000018ff */
[----:B------:R-:W2:Y:S07]  /*a2d0*/  LDSM.16.M88.4 R92, [R87+0x3800] ;  /* 0x00380000575c783b */ /* 0x000eae0000000200 */
        /* <DEDUP_REMOVED lines=10> */
[C---:B-1----:R-:W-:Y:S08]  /*a380*/  HMMA.16816.F32 R4, R108.reuse, R112, R4 ;  /* 0x000000706c04723c */ /* 0x042ff00000001804 */
[C---:B------:R-:W-:Y:S01]  /*a390*/  HMMA.16816.F32 R8, R108.reuse, R114, R8 ;  /* 0x000000726c08723c */ /* 0x040fe20000001808 */
[----:B------:R-:W1:Y:S07]  /*a3a0*/  LDSM.16.M88.4 R112, [R122+0x4800] ;  /* 0x004800007a70783b */ /* 0x000e6e0000000200 */
[C---:B------:R-:W-:Y:S08]  /*a3b0*/  HMMA.16816.F32 R12, R108.reuse, R116, R12 ;  /* 0x000000746c0c723c */ /* 0x040ff0000000180c */
[C---:B------:R-:W-:Y:S08]  /*a3c0*/  HMMA.16816.F32 R16, R108.reuse, R118, R16 ;  /* 0x000000766c10723c */ /* 0x040ff00000001810 */
[C---:B--2---:R-:W-:Y:S08]  /*a3d0*/  HMMA.16816.F32 R20, R108.reuse, R92, R20 ;  /* 0x0000005c6c14723c */ /* 0x044ff00000001814 */
[C---:B------:R-:W-:Y:S01]  /*a3e0*/  HMMA.16816.F32 R24, R108.reuse, R94, R24 ;  /* 0x0000005e6c18723c */ /* 0x040fe20000001818 */
[----:B------:R-:W2:Y:S07]  /*a3f0*/  LDSM.16.M88.4 R92, [R122+0x4c00] ;  /* 0x004c00007a5c783b */ /* 0x000eae0000000200 */
[C---:B---3--:R-:W-:Y:S08]  /*a400*/  HMMA.16816.F32 R28, R108.reuse, R96, R28 ;  /* 0x000000606c1c723c */ /* 0x048ff0000000181c */
[----:B------:R-:W-:Y:S01]  /*a410*/  HMMA.16816.F32 R32, R108, R98, R32 ;  /* 0x000000626c20723c */ /* 0x000fe20000001820 */
[----:B------:R-:W-:Y:S04]  /*a420*/  LDSM.16.M88.4 R96, [R121+0x1000] ;  /* 0x001000007960783b */ /* 0x000fe80000000200 */
[----:B------:R-:W-:Y:S03]  /*a430*/  LDSM.16.M88.4 R108, [R87+0x4800] ;  /* 0x00480000576c783b */ /* 0x000fe60000000200 */
[C---:B----4-:R-:W-:Y:S08]  /*a440*/  HMMA.16816.F32 R4, R88.reuse, R100, R4 ;  /* 0x000000645804723c */ /* 0x050ff00000001804 */
[C---:B------:R-:W-:Y:S01]  /*a450*/  HMMA.16816.F32 R8, R88.reuse, R102, R8 ;  /* 0x000000665808723c */ /* 0x040fe20000001808 */
[----:B------:R-:W3:Y:S07]  /*a460*/  LDSM.16.M88.4 R100, [R87+0x4000] ;  /* 0x004000005764783b */ /* 0x000eee0000000200 */
[C---:B-----5:R-:W-:Y:S08]  /*a470*/  HMMA.16816.F32 R12, R88.reuse, R104, R12 ;  /* 0x00000068580c723c */ /* 0x060ff0000000180c */
[C---:B------:R-:W-:Y:S01]  /*a480*/  HMMA.16816.F32 R16, R88.reuse, R106, R16 ;  /* 0x0000006a5810723c */ /* 0x040fe20000001810 */
[----:B------:R-:W4:Y:S07]  /*a490*/  LDSM.16.M88.4 R104, [R87+0x4400] ;  /* 0x004400005768783b */ /* 0x000f2e0000000200 */
[C---:B-1----:R-:W-:Y:S08]  /*a4a0*/  HMMA.16816.F32 R20, R88.reuse, R112, R20 ;  /* 0x000000705814723c */ /* 0x042ff00000001814 */
[C---:B------:R-:W-:Y:S01]  /*a4b0*/  HMMA.16816.F32 R24, R88.reuse, R114, R24 ;  /* 0x000000725818723c */ /* 0x040fe20000001818 */
[----:B------:R-:W1:Y:S07]  /*a4c0*/  LDSM.16.M88.4 R112, [R87+0x4c00] ;  /* 0x004c00005770783b */ /* 0x000e6e0000000200 */
[C---:B--2---:R-:W-:Y:S08]  /*a4d0*/  HMMA.16816.F32 R28, R88.reuse, R92, R28 ;  /* 0x0000005c581c723c */ /* 0x044ff0000000181c */
[----:B------:R-:W-:Y:S01]  /*a4e0*/  HMMA.16816.F32 R32, R88, R94, R32 ;  /* 0x0000005e5820723c */ /* 0x000fe20000001820 */
[----:B------:R-:W-:Y:S04]  /*a4f0*/  LDSM.16.M88.4 R88, [R123+0x2000] ;  /* 0x002000007b58783b */ /* 0x000fe80000000200 */
[----:B------:R-:W2:Y:S03]  /*a500*/  LDSM.16.M88.4 R92, [R122+0x5000] ;  /* 0x005000007a5c783b */ /* 0x000ea60000000200 */
[C---:B---3--:R-:W-:Y:S08]  /*a510*/  HMMA.16816.F32 R4, R96.reuse, R100, R4 ;  /* 0x000000646004723c */ /* 0x048ff00000001804 */
[C---:B------:R-:W-:Y:S01]  /*a520*/  HMMA.16816.F32 R8, R96.reuse, R102, R8 ;  /* 0x000000666008723c */ /* 0x040fe20000001808 */
[----:B------:R-:W3:Y:S07]  /*a530*/  LDSM.16.M88.4 R100, [R122+0x5400] ;  /* 0x005400007a64783b */ /* 0x000eee0000000200 */
[C---:B----4-:R-:W-:Y:S08]  /*a540*/  HMMA.16816.F32 R12, R96.reuse, R104, R12 ;  /* 0x00000068600c723c */ /* 0x050ff0000000180c */
[C---:B------:R-:W-:Y:S01]  /*a550*/  HMMA.16816.F32 R16, R96.reuse, R106, R16 ;  /* 0x0000006a6010723c */ /* 0x040fe20000001810 */
[----:B------:R-:W4:Y:S07]  /*a560*/  LDSM.16.M88.4 R104, [R122+0x5800] ;  /* 0x005800007a68783b */ /* 0x000f2e0000000200 */
[C---:B------:R-:W-:Y:S08]  /*a570*/  HMMA.16816.F32 R20, R96.reuse, R108, R20 ;  /* 0x0000006c6014723c */ /* 0x040ff00000001814 */
[C---:B------:R-:W-:Y:S01]  /*a580*/  HMMA.16816.F32 R24, R96.reuse, R110, R24 ;  /* 0x0000006e6018723c */ /* 0x040fe20000001818 */
[----:B------:R-:W5:Y:S07]  /*a590*/  LDSM.16.M88.4 R108, [R122+0x5c00] ;  /* 0x005c00007a6c783b */ /* 0x000f6e0000000200 */
[C---:B-1----:R-:W-:Y:S08]  /*a5a0*/  HMMA.16816.F32 R28, R96.reuse, R112, R28 ;  /* 0x00000070601c723c */ /* 0x042ff0000000181c */
[----:B------:R-:W-:Y:S01]  /*a5b0*/  HMMA.16816.F32 R32, R96, R114, R32 ;  /* 0x000000726020723c */ /* 0x000fe20000001820 */
[----:B------:R-:W-:Y:S04]  /*a5c0*/  LDSM.16.M88.4 R96, [R87+0x5000] ;  /* 0x005000005760783b */ /* 0x000fe80000000200 */
[----:B------:R-:W-:Y:S03]  /*a5d0*/  LDSM.16.M88.4 R112, [R87+0x5c00] ;  /* 0x005c00005770783b */ /* 0x000fe60000000200 */
[C---:B--2---:R-:W-:Y:S08]  /*a5e0*/  HMMA.16816.F32 R4, R88.reuse, R92, R4 ;  /* 0x0000005c5804723c */ /* 0x044ff00000001804 */
[C---:B------:R-:W-:Y:S01]  /*a5f0*/  HMMA.16816.F32 R8, R88.reuse, R94, R8 ;  /* 0x0000005e5808723c */ /* 0x040fe20000001808 */
[----:B------:R-:W1:Y:S07]  /*a600*/  LDSM.16.M88.4 R92, [R121+0x2000] ;  /* 0x00200000795c783b */ /* 0x000e6e0000000200 */
[C---:B---3--:R-:W-:Y:S08]  /*a610*/  HMMA.16816.F32 R12, R88.reuse, R100, R12 ;  /* 0x00000064580c723c */ /* 0x048ff0000000180c */
[C---:B------:R-:W-:Y:S01]  /*a620*/  HMMA.16816.F32 R16, R88.reuse, R102, R16 ;  /* 0x000000665810723c */ /* 0x040fe20000001810 */
[----:B------:R-:W2:Y:S07]  /*a630*/  LDSM.16.M88.4 R100, [R87+0x5400] ;  /* 0x005400005764783b */ /* 0x000eae0000000200 */
[C---:B----4-:R-:W-:Y:S08]  /*a640*/  HMMA.16816.F32 R20, R88.reuse, R104, R20 ;  /* 0x000000685814723c */ /* 0x050ff00000001814 */
[C---:B------:R-:W-:Y:S01]  /*a650*/  HMMA.16816.F32 R24, R88.reuse, R106, R24 ;  /* 0x0000006a5818723c */ /* 0x040fe20000001818 */
[----:B------:R-:W3:Y:S01]  /*a660*/  LDSM.16.M88.4 R104, [R87+0x5800] ;  /* 0x005800005768783b */ /* 0x000ee20000000200 */
[----:B------:R-:W-:Y:S04]  /*a670*/  DEPBAR.LE SB0, 0x0 ;  /* 0x000080000000791a */ /* 0x000fe80000000000 */
[----:B------:R-:W-:Y:S02]  /*a680*/  BAR.SYNC.DEFER_BLOCKING 0x0 ;  /* 0x0000000000007b1d */ /* 0x000fe40000010000 */
[C---:B-----5:R-:W-:Y:S08]  /*a690*/  HMMA.16816.F32 R28, R88.reuse, R108, R28 ;  /* 0x0000006c581c723c */ /* 0x060ff0000000181c */
[----:B------:R-:W-:Y:S08]  /*a6a0*/  HMMA.16816.F32 R32, R88, R110, R32 ;  /* 0x0000006e5820723c */ /* 0x000ff00000001820 */
[C---:B-1----:R-:W-:Y:S08]  /*a6b0*/  HMMA.16816.F32 R4, R92.reuse, R96, R4 ;  /* 0x000000605c04723c */ /* 0x042ff00000001804 */
[C---:B------:R-:W-:Y:S08]  /*a6c0*/  HMMA.16816.F32 R8, R92.reuse, R98, R8 ;  /* 0x000000625c08723c */ /* 0x040ff00000001808 */
[C---:B--2---:R-:W-:Y:S08]  /*a6d0*/  HMMA.16816.F32 R12, R92.reuse, R100, R12 ;  /* 0x000000645c0c723c */ /* 0x044ff0000000180c */
[C---:B------:R-:W-:Y:S08]  /*a6e0*/  HMMA.16816.F32 R16, R92.reuse, R102, R16 ;  /* 0x000000665c10723c */ /* 0x040ff00000001810 */
[C---:B---3--:R-:W-:Y:S08]  /*a6f0*/  HMMA.16816.F32 R20, R92.reuse, R104, R20 ;  /* 0x000000685c14723c */ /* 0x048ff00000001814 */
[C---:B------:R-:W-:Y:S08]  /*a700*/  HMMA.16816.F32 R24, R92.reuse, R106, R24 ;  /* 0x0000006a5c18723c */ /* 0x040ff00000001818 */
[C---:B------:R-:W-:Y:S08]  /*a710*/  HMMA.16816.F32 R28, R92.reuse, R112, R28 ;  /* 0x000000705c1c723c */ /* 0x040ff0000000181c */
[----:B------:R-:W-:Y:S01]  /*a720*/  HMMA.16816.F32 R32, R92, R114, R32 ;  /* 0x000000725c20723c */ /* 0x000fe20000001820 */
[----:B------:R-:W-:-:S07]  /*a730*/  @P0 BRA `(.L_x_928) ;  /* 0xfffff40000000947 */ /* 0x000fce000383ffff */
.L_x_927:
[----:B------:R-:W-:Y:S01]  /*a740*/  LOP3.LUT R202, R183, UR15, R186, 0x96, !PT ;  /* 0x0000000fb7ca7c12 */ /* 0x000fe2000f8e96ba */
[C---:B-1----:R-:W-:Y:S02]  /*a750*/  IMAD R90, R180.reuse, 0x40, R163 ;  /* 0x00000040b45a7824 */ /* 0x042fe400078e02a3 */
[----:B------:R-:W-:Y:S02]  /*a760*/  IMAD.SHL.U32 R105, R180, 0x2, RZ ;  /* 0x00000002b4697824 */ /* 0x000fe400078e00ff */
[----:B------:R-:W-:Y:S01]  /*a770*/  IMAD.WIDE.U32 R202, R202, -0x326172a9, RZ ;  /* 0xcd9e8d57caca7825 */ /* 0x000fe200078e00ff */
        /* <DEDUP_REMOVED lines=26> */
[-C--:B------:R-:W-:Y:S02]  /*a920*/  FFMA.FTZ R4, R101, R164.reuse, R4 ;  /* 0x000000a465047223 */ /* 0x080fe40000010004 */
[-C--:B------:R-:W-:Y:S02]  /*a930*/  FFMA.FTZ R5, R2, R164.reuse, R5 ;  /* 0x000000a402057223 */ /* 0x080fe40000010005 */
[-C--:B------:R-:W-:Y:S01]  /*a940*/  FFMA.FTZ R30, R89, R164.reuse, R30 ;  /* 0x000000a4591e7223 */ /* 0x080fe2000001001e */
[----:B------:R-:W-:Y:S01]  /*a950*/  FMNMX.FTZ R96, R4, R3, !PT ;  /* 0x0000000304607209 */ /* 0x000fe20007810000 */
[-C--:B------:R-:W-:Y:S02]  /*a960*/  FFMA.FTZ R8, R99, R164.reuse, R8 ;  /* 0x000000a463087223 */ /* 0x080fe40000010008 */
[----:B------:R-:W-:Y:S01]  /*a970*/  FFMA.FTZ R6, R101, R164, R6 ;  /* 0x000000a465067223 */ /* 0x000fe20000010006 */
[----:B------:R-:W-:Y:S01]  /*a980*/  FMNMX.FTZ R101, R5, R96, !PT ;  /* 0x0000006005657209 */ /* 0x000fe20007810000 */
[-C--:B------:R-:W-:Y:S02]  /*a990*/  FFMA.FTZ R9, R94, R164.reuse, R9 ;  /* 0x000000a45e097223 */ /* 0x080fe40000010009 */
[-C--:B------:R-:W-:Y:S01]  /*a9a0*/  FFMA.FTZ R7, R2, R164.reuse, R7 ;  /* 0x000000a402077223 */ /* 0x080fe20000010007 */
[----:B------:R-:W-:Y:S01]  /*a9b0*/  FMNMX.FTZ R96, R8, R101, !PT ;  /* 0x0000006508607209 */ /* 0x000fe20007810000 */
[-C--:B------:R-:W-:Y:S01]  /*a9c0*/  FFMA.FTZ R12, R95, R164.reuse, R12 ;  /* 0x000000a45f0c7223 */ /* 0x080fe2000001000c */
[----:B------:R-:W-:Y:S01]  /*a9d0*/  IADD3 R2, R90, 0x31, RZ ;  /* 0x000000315a027810 */ /* 0x000fe20007ffe0ff */
[----:B------:R-:W-:Y:S01]  /*a9e0*/  FFMA.FTZ R10, R99, R164, R10 ;  /* 0x000000a4630a7223 */ /* 0x000fe2000001000a */
[----:B------:R-:W-:Y:S01]  /*a9f0*/  FMNMX.FTZ R99, R9, R96, !PT ;  /* 0x0000006009637209 */ /* 0x000fe20007810000 */
[-C--:B------:R-:W-:Y:S01]  /*aa00*/  FFMA.FTZ R11, R94, R164.reuse, R11 ;  /* 0x000000a45e0b7223 */ /* 0x080fe2000001000b */
[----:B------:R-:W-:Y:S01]  /*aa10*/  FMNMX.FTZ R96, R6, R85, !PT ;  /* 0x0000005506607209 */ /* 0x000fe20007810000 */
[-C--:B------:R-:W-:Y:S01]  /*aa20*/  FFMA.FTZ R15, R92, R164.reuse, R15 ;  /* 0x000000a45c0f7223 */ /* 0x080fe2000001000f */
[----:B------:R-:W-:Y:S01]  /*aa30*/  FMNMX.FTZ R94, R12, R99, !PT ;  /* 0x000000630c5e7209 */ /* 0x000fe20007810000 */
[----:B------:R-:W-:Y:S01]  /*aa40*/  FFMA.FTZ R14, R95, R164, R14 ;  /* 0x000000a45f0e7223 */ /* 0x000fe2000001000e */
[----:B------:R-:W-:Y:S01]  /*aa50*/  FMNMX.FTZ R99, R7, R96, !PT ;  /* 0x0000006007637209 */ /* 0x000fe20007810000 */
[-C--:B------:R-:W-:Y:S01]  /*aa60*/  FFMA.FTZ R13, R92, R164.reuse, R13 ;  /* 0x000000a45c0d7223 */ /* 0x080fe2000001000d */
[----:B------:R-:W-:Y:S01]  /*aa70*/  IADD3 R95, R90, 0x38, RZ ;  /* 0x000000385a5f7810 */ /* 0x000fe20007ffe0ff */
[----:B------:R-:W-:Y:S01]  /*aa80*/  FFMA.FTZ R16, R97, R164, R16 ;  /* 0x000000a461107223 */ /* 0x000fe20000010010 */
[----:B------:R-:W-:Y:S01]  /*aa90*/  FMNMX.FTZ R92, R10, R99, !PT ;  /* 0x000000630a5c7209 */ /* 0x000fe20007810000 */
[----:B------:R-:W1:Y:S01]  /*aaa0*/  I2F R2, R2 ;  /* 0x0000000200027306 */ /* 0x000e620000201400 */
[----:B------:R-:W-:Y:S01]  /*aab0*/  FMNMX.FTZ R101, R13, R94, !PT ;  /* 0x0000005e0d657209 */ /* 0x000fe20007810000 */
[----:B------:R-:W-:Y:S01]  /*aac0*/  FFMA.FTZ R17, R88, R164, R17 ;  /* 0x000000a458117223 */ /* 0x000fe20000010011 */
[----:B------:R-:W-:Y:S01]  /*aad0*/  FMNMX.FTZ R99, R11, R92, !PT ;  /* 0x0000005c0b637209 */ /* 0x000fe20007810000 */
[-C--:B------:R-:W-:Y:S01]  /*aae0*/  FFMA.FTZ R18, R97, R164.reuse, R18 ;  /* 0x000000a461127223 */ /* 0x080fe20000010012 */
[----:B------:R-:W-:Y:S01]  /*aaf0*/  FMNMX.FTZ R94, R16, R101, !PT ;  /* 0x00000065105e7209 */ /* 0x000fe20007810000 */
[-C--:B------:R-:W-:Y:S01]  /*ab00*/  FFMA.FTZ R19, R88, R164.reuse, R19 ;  /* 0x000000a458137223 */ /* 0x080fe20000010013 */
[----:B------:R-:W-:Y:S01]  /*ab10*/  FMNMX.FTZ R92, R14, R99, !PT ;  /* 0x000000630e5c7209 */ /* 0x000fe20007810000 */
[----:B------:R-:W-:Y:S01]  /*ab20*/  FFMA.FTZ R22, R93, R164, R22 ;  /* 0x000000a45d167223 */ /* 0x000fe20000010016 */
[----:B------:R-:W-:Y:S01]  /*ab30*/  IADD3 R90, R90, 0x39, RZ ;  /* 0x000000395a5a7810 */ /* 0x000fe20007ffe0ff */
[----:B------:R-:W2:Y:S01]  /*ab40*/  I2F R95, R95 ;  /* 0x0000005f005f7306 */ /* 0x000ea20000201400 */
[----:B------:R-:W-:Y:S01]  /*ab50*/  FMNMX.FTZ R101, R17, R94, !PT ;  /* 0x0000005e11657209 */ /* 0x000fe20007810000 */
[----:B------:R-:W-:Y:S01]  /*ab60*/  FFMA.FTZ R20, R93, R164, R20 ;  /* 0x000000a45d147223 */ /* 0x000fe20000010014 */
[----:B------:R-:W-:Y:S01]  /*ab70*/  FMNMX.FTZ R97, R15, R92, !PT ;  /* 0x0000005c0f617209 */ /* 0x000fe20007810000 */
[-C--:B------:R-:W-:Y:S02]  /*ab80*/  FFMA.FTZ R21, R84, R164.reuse, R21 ;  /* 0x000000a454157223 */ /* 0x080fe40000010015 */
[-C--:B------:R-:W-:Y:S01]  /*ab90*/  FFMA.FTZ R25, R0, R164.reuse, R25 ;  /* 0x000000a400197223 */ /* 0x080fe20000010019 */
[----:B------:R-:W-:Y:S01]  /*aba0*/  FMNMX.FTZ R94, R20, R101, !PT ;  /* 0x00000065145e7209 */ /* 0x000fe20007810000 */
[----:B------:R-:W-:Y:S01]  /*abb0*/  FFMA.FTZ R23, R84, R164, R23 ;  /* 0x000000a454177223 */ /* 0x000fe20000010017 */
[----:B------:R-:W-:Y:S01]  /*abc0*/  FMNMX.FTZ R88, R18, R97, !PT ;  /* 0x0000006112587209 */ /* 0x000fe20007810000 */
[----:B------:R-:W3:Y:S01]  /*abd0*/  I2F R90, R90 ;  /* 0x0000005a005a7306 */ /* 0x000ee20000201400 */
[----:B------:R-:W-:Y:S01]  /*abe0*/  FMNMX.FTZ R99, R21, R94, !PT ;  /* 0x0000005e15637209 */ /* 0x000fe20007810000 */
[----:B------:R-:W-:Y:S01]  /*abf0*/  FFMA.FTZ R24, R91, R164, R24 ;  /* 0x000000a45b187223 */ /* 0x000fe20000010018 */
[----:B------:R-:W-:Y:S01]  /*ac00*/  FMNMX.FTZ R93, R19, R88, !PT ;  /* 0x00000058135d7209 */ /* 0x000fe20007810000 */
[-C--:B-1----:R-:W-:Y:S02]  /*ac10*/  FFMA.FTZ R29, R2, R164.reuse, R29 ;  /* 0x000000a4021d7223 */ /* 0x082fe4000001001d */
[-C--:B------:R-:W-:Y:S01]  /*ac20*/  FFMA.FTZ R26, R91, R164.reuse, R26 ;  /* 0x000000a45b1a7223 */ /* 0x080fe2000001001a */
[----:B------:R-:W-:Y:S01]  /*ac30*/  FMNMX.FTZ R92, R24, R99, !PT ;  /* 0x00000063185c7209 */ /* 0x000fe20007810000 */
[-C--:B------:R-:W-:Y:S01]  /*ac40*/  FFMA.FTZ R27, R0, R164.reuse, R27 ;  /* 0x000000a4001b7223 */ /* 0x080fe2000001001b */
[----:B------:R-:W-:Y:S01]  /*ac50*/  FMNMX.FTZ R84, R22, R93, !PT ;  /* 0x0000005d16547209 */ /* 0x000fe20007810000 */
[----:B------:R-:W-:Y:S01]  /*ac60*/  FFMA.FTZ R31, R2, R164, R31 ;  /* 0x000000a4021f7223 */ /* 0x000fe2000001001f */
        /* <DEDUP_REMOVED lines=9> */
[-C--:B---3--:R-:W-:Y:S01]  /*ad00*/  FFMA.FTZ R33, R90, R164.reuse, R33 ;  /* 0x000000a45a217223 */ /* 0x088fe20000010021 */
[----:B------:R-:W-:Y:S01]  /*ad10*/  FMNMX.FTZ R2, R30, R89, !PT ;  /* 0x000000591e027209 */ /* 0x000fe20007810000 */
[----:B------:R-:W-:Y:S03]  /*ad20*/  FFMA.FTZ R35, R90, R164, R35 ;  /* 0x000000a45a237223 */ /* 0x000fe60000010023 */
[----:B------:R-:W-:Y:S02]  /*ad30*/  FMNMX.FTZ R0, R33, R88, !PT ;  /* 0x0000005821007209 */ /* 0x000fe40007810000 */
[----:B------:R-:W-:Y:S03]  /*ad40*/  FMNMX.FTZ R95, R31, R2, !PT ;  /* 0x000000021f5f7209 */ /* 0x000fe60007810000 */
[----:B------:R-:W1:Y:S01]  /*ad50*/  SHFL.BFLY PT, R89, R0, 0x2, 0x1f ;  /* 0x0c401f0000597f89 */ /* 0x000e6200000e0000 */
[----:B------:R-:W-:Y:S02]  /*ad60*/  FMNMX.FTZ R2, R34, R95, !PT ;  /* 0x0000005f22027209 */ /* 0x000fe40007810000 */
[----:B------:R-:W-:Y:S02]  /*ad70*/  LOP3.LUT R95, R105, UR29, RZ, 0x3c, !PT ;  /* 0x0000001d695f7c12 */ /* 0x000fe4000f8e3cff */
[----:B------:R-:W-:Y:S02]  /*ad80*/  FMNMX.FTZ R93, R35, R2, !PT ;  /* 0x00000002235d7209 */ /* 0x000fe40007810000 */
[----:B------:R-:W-:Y:S03]  /*ad90*/  IADD3 R105, R105, 0x1, RZ ;  /* 0x0000000169697810 */ /* 0x000fe60007ffe0ff */
[----:B------:R-:W2:Y:S01]  /*ada0*/  SHFL.BFLY PT, R84, R93, 0x2, 0x1f ;  /* 0x0c401f005d547f89 */ /* 0x000ea200000e0000 */
[----:B------:R-:W-:Y:S04]  /*adb0*/  LOP3.LUT R105, R105, UR29, RZ, 0x3c, !PT ;  /* 0x0000001d69697c12 */ /* 0x000fe8000f8e3cff */
[C---:B------:R-:W-:Y:S02]  /*adc0*/  LOP3.LUT R105, R187.reuse, R105, RZ, 0x3c, !PT ;  /* 0x00000069bb697212 */ /* 0x040fe400078e3cff */
[----:B-1----:R-:W-:Y:S02]  /*add0*/  FMNMX.FTZ R91, R0, R89, !PT ;  /* 0x00000059005b7209 */ /* 0x002fe40007810000 */
[----:B------:R-:W-:Y:S03]  /*ade0*/  LOP3.LUT R0, R187, R95, RZ, 0x3c, !PT ;  /* 0x0000005fbb007212 */ /* 0x000fe600078e3cff */
[----:B------:R-:W1:Y:S02]  /*adf0*/  SHFL.BFLY PT, R2, R91, 0x1, 0x1f ;  /* 0x0c201f005b027f89 */ /* 0x000e6400000e0000 */
[----:B------:R-:W-:Y:S01]  /*ae00*/  IMAD.WIDE.U32 R194, R0, -0x326172a9, RZ ;  /* 0xcd9e8d5700c27825 */ /* 0x000fe200078e00ff */
[----:B--2---:R-:W-:Y:S04]  /*ae10*/  FMNMX.FTZ R89, R93, R84, !PT ;  /* 0x000000545d597209 */ /* 0x004fe80007810000 */
[----:B------:R-:W-:Y:S02]  /*ae20*/  LOP3.LUT R84, R195, UR16, R184, 0x96, !PT ;  /* 0x00000010c3547c12 */ /* 0x000fe4000f8e96b8 */
[----:B------:R-:W-:Y:S01]  /*ae30*/  LOP3.LUT R194, R203, UR14, R194, 0x96, !PT ;  /* 0x0000000ecbc27c12 */ /* 0x000fe2000f8e96c2 */
[----:B------:R-:W2:Y:S02]  /*ae40*/  SHFL.BFLY PT, R0, R89, 0x1, 0x1f ;  /* 0x0c201f0059007f89 */ /* 0x000ea400000e0000 */
[----:B------:R-:W-:Y:S04]  /*ae50*/  IMAD.WIDE.U32 R200, R84, -0x2daee0ad, RZ ;  /* 0xd2511f5354c87825 */ /* 0x000fe800078e00ff */
[----:B------:R-:W-:Y:S01]  /*ae60*/  IMAD.WIDE.U32 R194, R194, -0x2daee0ad, RZ ;  /* 0xd2511f53c2c27825 */ /* 0x000fe200078e00ff */
[----:B------:R-:W-:Y:S04]  /*ae70*/  LOP3.LUT R84, R201, UR13, R182, 0x96, !PT ;  /* 0x0000000dc9547c12 */ /* 0x000fe8000f8e96b6 */
[----:B------:R-:W-:Y:S01]  /*ae80*/  LOP3.LUT R200, R195, UR11, R200, 0x96, !PT ;  /* 0x0000000bc3c87c12 */ /* 0x000fe2000f8e96c8 */
[----:B------:R-:W-:Y:S01]  /*ae90*/  IMAD.WIDE.U32 R198, R84, -0x326172a9, RZ ;  /* 0xcd9e8d5754c67825 */ /* 0x000fe200078e00ff */
[----:B-1----:R-:W-:Y:S03]  /*aea0*/  FMNMX.FTZ R2, R91, R2, !PT ;  /* 0x000000025b027209 */ /* 0x002fe60007810000 */
        /* <DEDUP_REMOVED lines=8> */
[----:B------:R-:W-:Y:S01]  /*af30*/  IMAD.WIDE.U32 R198, R198, -0x2daee0ad, RZ ;  /* 0xd2511f53c6c67825 */ /* 0x000fe200078e00ff */
[C---:B------:R-:W-:Y:S02]  /*af40*/  FSETP.NEU.FTZ.AND P0, PT, R0.reuse, -INF , PT ;  /* 0xff8000000000780b */ /* 0x040fe40003f1d000 */
[----:B------:R-:W-:Y:S01]  /*af50*/  LOP3.LUT R194, R205, UR9, R194, 0x96, !PT ;  /* 0x00000009cdc27c12 */ /* 0x000fe2000f8e96c2 */
[----:B------:R-:W-:Y:S01]  /*af60*/  FMUL.FTZ R103, R0, c[0x0][0x23c] ;  /* 0x00008f0000677a20 */ /* 0x000fe20000410000 */
[----:B------:R-:W-:Y:S01]  /*af70*/  LOP3.LUT R204, R199, UR7, R204, 0x96, !PT ;  /* 0x00000007c7cc7c12 */ /* 0x000fe2000f8e96cc */
[--C-:B------:R-:W-:Y:S02]  /*af80*/  FFMA.FTZ R96, R4, c[0x0][0x23c], -R106.reuse ;  /* 0x00008f0004607a23 */ /* 0x100fe4000001086a */
[----:B------:R-:W-:Y:S01]  /*af90*/  FFMA.FTZ R197, R5, c[0x0][0x23c], -R106 ;  /* 0x00008f0005c57a23 */ /* 0x000fe2000001086a */
[----:B------:R-:W-:Y:S01]  /*afa0*/  FSEL R103, R103, RZ, P0 ;  /* 0x000000ff67677208 */ /* 0x000fe20000000000 */
[----:B------:R-:W-:Y:S01]  /*afb0*/  IMAD.WIDE.U32 R194, R194, -0x326172a9, RZ ;  /* 0xcd9e8d57c2c27825 */ /* 0x000fe200078e00ff */
[----:B------:R-:W-:Y:S01]  /*afc0*/  IADD3 R192, P0, R190, UR5, RZ ;  /* 0x00000005bec07c10 */ /* 0x000fe2000ff1e0ff */
[----:B------:R-:W-:Y:S02]  /*afd0*/  MUFU.EX2 R96, R96 ;  /* 0x0000006000607308 */ /* 0x000fe40000000800 */
[----:B------:R-:W-:Y:S01]  /*afe0*/  IMAD.WIDE.U32 R204, R204, -0x326172a9, RZ ;  /* 0xcd9e8d57cccc7825 */ /* 0x000fe200078e00ff */
[----:B------:R-:W-:Y:S02]  /*aff0*/  IADD3.X R193, R191, UR6, RZ, P0, !PT ;  /* 0x00000006bfc17c10 */ /* 0x000fe400087fe4ff */
[----:B------:R-:W-:Y:S01]  /*b000*/  LOP3.LUT R200, R195, UR8, R200, 0x96, !PT ;  /* 0x00000008c3c87c12 */ /* 0x000fe2000f8e96c8 */
[--C-:B------:R-:W-:Y:S01]  /*b010*/  FFMA.FTZ R99, R6, c[0x0][0x23c], -R103.reuse ;  /* 0x00008f0006637a23 */ /* 0x100fe20000010867 */
[----:B------:R-:W-:Y:S01]  /*b020*/  LOP3.LUT R84, R205, UR17, R194, 0x96, !PT ;  /* 0x00000011cd547c12 */ /* 0x000fe2000f8e96c2 */
[--C-:B------:R-:W-:Y:S02]  /*b030*/  FFMA.FTZ R98, R7, c[0x0][0x23c], -R103.reuse ;  /* 0x00008f0007627a23 */ /* 0x100fe40000010867 */
[----:B------:R-:W1:Y:S01]  /*b040*/  MUFU.EX2 R197, R197 ;  /* 0x000000c500c57308 */ /* 0x000e620000000800 */
[C---:B------:R-:W-:Y:S01]  /*b050*/  LOP3.LUT R90, R84.reuse, 0xffff, RZ, 0xc0, !PT ;  /* 0x0000ffff545a7812 */ /* 0x040fe200078ec0ff */
[--C-:B------:R-:W-:Y:S01]  /*b060*/  FFMA.FTZ R111, R29, c[0x0][0x23c], -R106.reuse ;  /* 0x00008f001d6f7a23 */ /* 0x100fe2000001086a */
[----:B------:R-:W-:Y:S01]  /*b070*/  LOP3.LUT R92, R84, 0xff, RZ, 0xc0, !PT ;  /* 0x000000ff545c7812 */ /* 0x000fe200078ec0ff */
[----:B------:R-:W-:Y:S01]  /*b080*/  FFMA.FTZ R108, R32, c[0x0][0x23c], -R106 ;  /* 0x00008f00206c7a23 */ /* 0x000fe2000001086a */
[----:B------:R-:W-:Y:S01]  /*b090*/  SHF.R.U32.HI R90, RZ, 0x8, R90 ;  /* 0x00000008ff5a7819 */ /* 0x000fe2000001165a */
[--C-:B------:R-:W-:Y:S01]  /*b0a0*/  FFMA.FTZ R110, R30, c[0x0][0x23c], -R103.reuse ;  /* 0x00008f001e6e7a23 */ /* 0x100fe20000010867 */
[----:B------:R-:W-:Y:S01]  /*b0b0*/  SHF.R.U32.HI R88, RZ, 0x10, R84 ;  /* 0x00000010ff587819 */ /* 0x000fe20000011654 */
[--C-:B------:R-:W-:Y:S01]  /*b0c0*/  FFMA.FTZ R206, R10, c[0x0][0x23c], -R103.reuse ;  /* 0x00008f000ace7a23 */ /* 0x100fe20000010867 */
[----:B------:R-:W-:Y:S01]  /*b0d0*/  LOP3.LUT R90, R90, 0xffff, RZ, 0xc0, !PT ;  /* 0x0000ffff5a5a7812 */ /* 0x000fe200078ec0ff */
[----:B------:R-:W-:Y:S01]  /*b0e0*/  MUFU.EX2 R98, R98 ;  /* 0x0000006200627308 */ /* 0x000fe20000000800 */
[----:B------:R-:W-:Y:S01]  /*b0f0*/  ISETP.GE.U32.AND P6, PT, R161, R92, PT ;  /* 0x0000005ca100720c */ /* 0x000fe20003fc6070 */
[--C-:B------:R-:W-:Y:S01]  /*b100*/  FFMA.FTZ R195, R11, c[0x0][0x23c], -R103.reuse ;  /* 0x00008f000bc37a23 */ /* 0x100fe20000010867 */
[----:B------:R-:W-:Y:S01]  /*b110*/  LOP3.LUT R88, R88, 0xff, RZ, 0xc0, !PT ;  /* 0x000000ff58587812 */ /* 0x000fe200078ec0ff */
[--C-:B------:R-:W-:Y:S01]  /*b120*/  FFMA.FTZ R179, R18, c[0x0][0x23c], -R103.reuse ;  /* 0x00008f0012b37a23 */ /* 0x100fe20000010867 */
[----:B------:R-:W-:Y:S01]  /*b130*/  ISETP.GE.U32.AND P2, PT, R161, R90, PT ;  /* 0x0000005aa100720c */ /* 0x000fe20003f46070 */
[----:B------:R-:W-:Y:S01]  /*b140*/  FFMA.FTZ R102, R25, c[0x0][0x23c], -R106 ;  /* 0x00008f0019667a23 */ /* 0x000fe2000001086a */
[----:B------:R-:W-:Y:S01]  /*b150*/  ISETP.GE.U32.AND P1, PT, R161, R88, PT ;  /* 0x00000058a100720c */ /* 0x000fe20003f26070 */
[--C-:B------:R-:W-:Y:S01]  /*b160*/  FFMA.FTZ R207, R14, c[0x0][0x23c], -R103.reuse ;  /* 0x00008f000ecf7a23 */ /* 0x100fe20000010867 */
[----:B------:R-:W-:Y:S01]  /*b170*/  LOP3.LUT R90, R204, 0xff, RZ, 0xc0, !PT ;  /* 0x000000ffcc5a7812 */ /* 0x000fe200078ec0ff */
[----:B------:R-:W2:Y:S01]  /*b180*/  MUFU.EX2 R99, R99 ;  /* 0x0000006300637308 */ /* 0x000ea20000000800 */
[----:B------:R-:W-:Y:S01]  /*b190*/  SHF.R.U32.HI R84, RZ, 0x18, R84 ;  /* 0x00000018ff547819 */ /* 0x000fe20000011654 */
[--C-:B------:R-:W-:Y:S01]  /*b1a0*/  FFMA.FTZ R199, R15, c[0x0][0x23c], -R103.reuse ;  /* 0x00008f000fc77a23 */ /* 0x100fe20000010867 */
[----:B------:R-:W-:Y:S01]  /*b1b0*/  ISETP.GE.U32.AND P0, PT, R161, R90, PT ;  /* 0x0000005aa100720c */ /* 0x000fe20003f06070 */
[--C-:B------:R-:W-:Y:S01]  /*b1c0*/  FFMA.FTZ R181, R16, c[0x0][0x23c], -R106.reuse ;  /* 0x00008f0010b57a23 */ /* 0x100fe2000001086a */
[----:B-1----:R-:W-:Y:S01]  /*b1d0*/  F2FP.PACK_AB R91, R197, R96 ;  /* 0x00000060c55b723e */ /* 0x002fe200000000ff */
[----:B------:R-:W-:Y:S01]  /*b1e0*/  FFMA.FTZ R104, R17, c[0x0][0x23c], -R106 ;  /* 0x00008f0011687a23 */ /* 0x000fe2000001086a */
[----:B------:R-:W-:Y:S01]  /*b1f0*/  SHF.R.U32.HI R90, RZ, 0x10, R204 ;  /* 0x00000010ff5a7819 */ /* 0x000fe200000116cc */
[--C-:B------:R-:W-:Y:S01]  /*b200*/  FFMA.FTZ R117, R19, c[0x0][0x23c], -R103.reuse ;  /* 0x00008f0013757a23 */ /* 0x100fe20000010867 */
[----:B------:R-:W-:Y:S01]  /*b210*/  PRMT R88, R91, 0x7632, R88 ;  /* 0x000076325b587816 */ /* 0x000fe20000000058 */
[--C-:B------:R-:W-:Y:S01]  /*b220*/  FFMA.FTZ R119, R8, c[0x0][0x23c], -R106.reuse ;  /* 0x00008f0008777a23 */ /* 0x100fe2000001086a */
[----:B------:R-:W-:Y:S01]  /*b230*/  LOP3.LUT R92, R204, 0xffff, RZ, 0xc0, !PT ;  /* 0x0000ffffcc5c7812 */ /* 0x000fe200078ec0ff */
[----:B------:R-:W-:Y:S01]  /*b240*/  FFMA.FTZ R118, R9, c[0x0][0x23c], -R106 ;  /* 0x00008f0009767a23 */ /* 0x000fe2000001086a */
[----:B------:R-:W-:Y:S01]  /*b250*/  PRMT R95, R91, 0x5410, R88 ;  /* 0x000054105b5f7816 */ /* 0x000fe20000000058 */
[----:B------:R-:W-:Y:S01]  /*b260*/  @!P6 HADD2 R160, -R91.H0_H0, -RZ.H0_H0 ;  /* 0xa00000ff5ba0e230 */ /* 0x000fe20000000900 */
[----:B------:R-:W-:Y:S01]  /*b270*/  SHF.R.U32.HI R92, RZ, 0x8, R92 ;  /* 0x00000008ff5c7819 */ /* 0x000fe2000001165c */
[----:B------:R-:W-:Y:S01]  /*b280*/  @!P2 HADD2 R159, -R88.H0_H0, -RZ.H0_H0 ;  /* 0xa00000ff589fa230 */ /* 0x000fe20000000900 */
[--C-:B------:R-:W-:Y:S01]  /*b290*/  FFMA.FTZ R126, R22, c[0x0][0x23c], -R103.reuse ;  /* 0x00008f00167e7a23 */ /* 0x100fe20000010867 */
[----:B------:R-:W-:Y:S01]  /*b2a0*/  MUFU.EX2 R118, R118 ;  /* 0x0000007600767308 */ /* 0x000fe20000000800 */
[----:B------:R-:W-:Y:S01]  /*b2b0*/  @!P6 PRMT R91, R160, 0x5410, RZ ;  /* 0x00005410a05be816 */ /* 0x000fe200000000ff */
[--C-:B------:R-:W-:Y:S01]  /*b2c0*/  FFMA.FTZ R112, R26, c[0x0][0x23c], -R103.reuse ;  /* 0x00008f001a707a23 */ /* 0x100fe20000010867 */
[----:B------:R-:W-:Y:S01]  /*b2d0*/  ISETP.GE.U32.AND P6, PT, R161, R84, PT ;  /* 0x00000054a100720c */ /* 0x000fe20003fc6070 */
[--C-:B------:R-:W-:Y:S01]  /*b2e0*/  FFMA.FTZ R113, R23, c[0x0][0x23c], -R103.reuse ;  /* 0x00008f0017717a23 */ /* 0x100fe20000010867 */
[----:B------:R-:W-:Y:S01]  /*b2f0*/  SHF.R.U32.HI R84, RZ, 0x18, R204 ;  /* 0x00000018ff547819 */ /* 0x000fe200000116cc */
[----:B------:R1:W-:Y:S01]  /*b300*/  STG.E.U16 [R190.64], R91 ;  /* 0x0000005bbe007986 */ /* 0x0003e2000c10151a */
[----:B--2---:R-:W-:Y:S01]  /*b310*/  F2FP.PACK_AB R89, R98, R99 ;  /* 0x000000636259723e */ /* 0x004fe200000000ff */
[----:B------:R-:W-:Y:S01]  /*b320*/  FFMA.FTZ R114, R27, c[0x0][0x23c], -R103 ;  /* 0x00008f001b727a23 */ /* 0x000fe20000010867 */
[----:B------:R-:W-:Y:S01]  /*b330*/  @!P2 PRMT R88, R159, 0x5410, RZ ;  /* 0x000054109f58a816 */ /* 0x000fe200000000ff */
[----:B------:R-:W2:Y:S01]  /*b340*/  MUFU.EX2 R119, R119 ;  /* 0x0000007700777308 */ /* 0x000ea20000000800 */
[----:B------:R-:W-:Y:S01]  /*b350*/  PRMT R94, R89, 0x7632, R94 ;  /* 0x00007632595e7816 */ /* 0x000fe2000000005e */
[----:B------:R-:W-:Y:S01]  /*b360*/  @!P1 HADD2 R158, -R89.H0_H0, -RZ.H0_H0 ;  /* 0xa00000ff599e9230 */ /* 0x000fe20000000900 */
[----:B------:R-:W-:Y:S01]  /*b370*/  ISETP.GE.U32.AND P2, PT, R161, R84, PT ;  /* 0x00000054a100720c */ /* 0x000fe20003f46070 */
[----:B------:R-:W-:Y:S01]  /*b380*/  STG.E.U16 [R190.64+0x2], R88 ;  /* 0x00000258be007986 */ /* 0x000fe2000c10151a */
[----:B------:R-:W-:Y:S01]  /*b390*/  LOP3.LUT R84, R90, 0xff, RZ, 0xc0, !PT ;  /* 0x000000ff5a547812 */ /* 0x000fe200078ec0ff */
[----:B------:R-:W-:Y:S01]  /*b3a0*/  FADD.FTZ R3, -R2, R3 ;  /* 0x0000000302037221 */ /* 0x000fe20000010100 */
[----:B------:R-:W-:Y:S01]  /*b3b0*/  PRMT R90, R89, 0x5410, R94 ;  /* 0x00005410595a7816 */ /* 0x000fe2000000005e */
[----:B------:R-:W-:Y:S01]  /*b3c0*/  @!P6 HADD2 R157, -R94.H0_H0, -RZ.H0_H0 ;  /* 0xa00000ff5e9de230 */ /* 0x000fe20000000900 */
[----:B------:R-:W-:Y:S01]  /*b3d0*/  @!P1 PRMT R89, R158, 0x5410, RZ ;  /* 0x000054109e599816 */ /* 0x000fe200000000ff */
[--C-:B------:R-:W-:Y:S01]  /*b3e0*/  FFMA.FTZ R109, R31, c[0x0][0x23c], -R103.reuse ;  /* 0x00008f001f6d7a23 */ /* 0x100fe20000010867 */
[----:B------:R-:W-:Y:S01]  /*b3f0*/  ISETP.GE.U32.AND P1, PT, R161, R84, PT ;  /* 0x00000054a100720c */ /* 0x000fe20003f26070 */
[----:B------:R-:W-:Y:S01]  /*b400*/  FMUL.FTZ R84, R3, c[0x0][0x23c] ;  /* 0x00008f0003547a20 */ /* 0x000fe20000410000 */
[----:B------:R-:W-:Y:S01]  /*b410*/  LOP3.LUT R92, R92, 0xffff, RZ, 0xc0, !PT ;  /* 0x0000ffff5c5c7812 */ /* 0x000fe200078ec0ff */
[----:B------:R-:W-:Y:S01]  /*b420*/  IMAD.WIDE.U32 R200, R200, -0x2daee0ad, RZ ;  /* 0xd2511f53c8c87825 */ /* 0x000fe200078e00ff */
[----:B------:R-:W-:Y:S01]  /*b430*/  @!P6 PRMT R94, R157, 0x5410, RZ ;  /* 0x000054109d5ee816 */ /* 0x000fe200000000ff */
[----:B------:R-:W-:Y:S01]  /*b440*/  STG.E.U16 [R192.64], R89 ;  /* 0x00000059c0007986 */ /* 0x000fe2000c10151a */
[----:B------:R-:W-:Y:S01]  /*b450*/  ISETP.GE.U32.AND P6, PT, R161, R92, PT ;  /* 0x0000005ca100720c */ /* 0x000fe20003fc6070 */
[----:B------:R-:W3:Y:S01]  /*b460*/  MUFU.EX2 R84, R84 ;  /* 0x0000005400547308 */ /* 0x000ee20000000800 */
[C-C-:B------:R-:W-:Y:S01]  /*b470*/  LOP3.LUT R100, R201.reuse, UR18, R198.reuse, 0x96, !PT ;  /* 0x00000012c9647c12 */ /* 0x140fe2000f8e96c6 */
[----:B------:R-:W-:Y:S01]  /*b480*/  STG.E.U16 [R192.64+0x2], R94 ;  /* 0x0000025ec0007986 */ /* 0x000fe2000c10151a */
[----:B------:R-:W-:Y:S01]  /*b490*/  LOP3.LUT R198, R201, UR18, R198, 0x96, !PT ;  /* 0x00000012c9c67c12 */ /* 0x000fe2000f8e96c6 */
[--C-:B------:R-:W-:Y:S01]  /*b4a0*/  FFMA.FTZ R107, R34, c[0x0][0x23c], -R103.reuse ;  /* 0x00008f00226b7a23 */ /* 0x100fe20000010867 */
[----:B------:R-:W-:Y:S01]  /*b4b0*/  LOP3.LUT R25, R100, 0xffff, RZ, 0xc0, !PT ;  /* 0x0000ffff64197812 */ /* 0x000fe200078ec0ff */
[----:B------:R-:W-:Y:S01]  /*b4c0*/  FFMA.FTZ R103, R35, c[0x0][0x23c], -R103 ;  /* 0x00008f0023677a23 */ /* 0x000fe20000010867 */
[----:B--2---:R-:W-:Y:S01]  /*b4d0*/  F2FP.PACK_AB R93, R118, R119 ;  /* 0x00000077765d723e */ /* 0x004fe200000000ff */
[----:B------:R-:W-:Y:S01]  /*b4e0*/  FFMA.FTZ R115, R24, c[0x0][0x23c], -R106 ;  /* 0x00008f0018737a23 */ /* 0x000fe2000001086a */
[----:B------:R-:W-:Y:S01]  /*b4f0*/  LOP3.LUT R24, R100, 0xff, RZ, 0xc0, !PT ;  /* 0x000000ff64187812 */ /* 0x000fe200078ec0ff */
[----:B------:R-:W-:Y:S01]  /*b500*/  MUFU.EX2 R206, R206 ;  /* 0x000000ce00ce7308 */ /* 0x000fe20000000800 */
[C---:B------:R-:W-:Y:S01]  /*b510*/  PRMT R92, R93.reuse, 0x7632, R92 ;  /* 0x000076325d5c7816 */ /* 0x040fe2000000005c */
[----:B------:R-:W-:Y:S01]  /*b520*/  @!P0 HADD2 R156, -R93.H0_H0, -RZ.H0_H0 ;  /* 0xa00000ff5d9c8230 */ /* 0x000fe20000000900 */
[----:B------:R-:W-:Y:S01]  /*b530*/  SHF.R.U32.HI R25, RZ, 0x8, R25 ;  /* 0x00000008ff197819 */ /* 0x000fe20000011619 */
[----:B------:R-:W-:Y:S01]  /*b540*/  FFMA.FTZ R196, R12, c[0x0][0x23c], -R106 ;  /* 0x00008f000cc47a23 */ /* 0x000fe2000001086a */
[----:B------:R-:W-:Y:S01]  /*b550*/  PRMT R101, R93, 0x5410, R92 ;  /* 0x000054105d657816 */ /* 0x000fe2000000005c */
[----:B------:R-:W-:Y:S01]  /*b560*/  @!P6 HADD2 R155, -R92.H0_H0, -RZ.H0_H0 ;  /* 0xa00000ff5c9be230 */ /* 0x000fe20000000900 */
[----:B------:R-:W-:Y:S01]  /*b570*/  @!P0 PRMT R93, R156, 0x5410, RZ ;  /* 0x000054109c5d8816 */ /* 0x000fe200000000ff */
[----:B------:R-:W-:Y:S01]  /*b580*/  FFMA.FTZ R208, R13, c[0x0][0x23c], -R106 ;  /* 0x00008f000dd07a23 */ /* 0x000fe2000001086a */
[----:B------:R-:W-:Y:S01]  /*b590*/  ISETP.GE.U32.AND P0, PT, R161, R24, PT ;  /* 0x00000018a100720c */ /* 0x000fe20003f06070 */
[----:B------:R-:W2:Y:S01]  /*b5a0*/  MUFU.EX2 R195, R195 ;  /* 0x000000c300c37308 */ /* 0x000ea20000000800 */
[----:B------:R-:W-:Y:S01]  /*b5b0*/  @!P6 PRMT R92, R155, 0x5410, RZ ;  /* 0x000054109b5ce816 */ /* 0x000fe200000000ff */
[----:B------:R-:W-:Y:S01]  /*b5c0*/  FADD.FTZ R24, -R0, R85 ;  /* 0x0000005500187221 */ /* 0x000fe20000010100 */
[----:B------:R-:W-:Y:S01]  /*b5d0*/  SHF.R.U32.HI R19, RZ, 0x10, R100 ;  /* 0x00000010ff137819 */ /* 0x000fe20000011664 */
[----:B---3--:R-:W-:Y:S01]  /*b5e0*/  FFMA.FTZ R18, R84, R125, R96 ;  /* 0x0000007d54127223 */ /* 0x008fe20000010060 */
[----:B------:R-:W-:Y:S01]  /*b5f0*/  SHF.R.U32.HI R100, RZ, 0x18, R100 ;  /* 0x00000018ff647819 */ /* 0x000fe20000011664 */
[----:B------:R-:W-:Y:S01]  /*b600*/  FMUL.FTZ R3, R24, c[0x0][0x23c] ;  /* 0x00008f0018037a20 */ /* 0x000fe20000410000 */
[----:B------:R-:W-:Y:S01]  /*b610*/  LOP3.LUT R24, R25, 0xffff, RZ, 0xc0, !PT ;  /* 0x0000ffff19187812 */ /* 0x000fe200078ec0ff */
[----:B------:R-:W-:Y:S01]  /*b620*/  FMUL.FTZ R32, R84, R80 ;  /* 0x0000005054207220 */ /* 0x000fe20000410000 */
[----:B------:R-:W-:Y:S01]  /*b630*/  LOP3.LUT R26, R19, 0xff, RZ, 0xc0, !PT ;  /* 0x000000ff131a7812 */ /* 0x000fe200078ec0ff */
[----:B------:R-:W-:Y:S01]  /*b640*/  MUFU.EX2 R196, R196 ;  /* 0x000000c400c47308 */ /* 0x000fe20000000800 */
[----:B------:R-:W-:Y:S01]  /*b650*/  ISETP.GE.U32.AND P6, PT, R161, R24, PT ;  /* 0x00000018a100720c */ /* 0x000fe20003fc6070 */
[--C-:B------:R-:W-:Y:S01]  /*b660*/  FFMA.FTZ R129, R20, c[0x0][0x23c], -R106.reuse ;  /* 0x00008f0014817a23 */ /* 0x100fe2000001086a */
[----:B------:R3:W-:Y:S01]  /*b670*/  STG.E.U16 [R190.64+0x10], R93 ;  /* 0x0000105dbe007986 */ /* 0x0007e2000c10151a */
[--C-:B------:R-:W-:Y:S02]  /*b680*/  FFMA.FTZ R127, R21, c[0x0][0x23c], -R106.reuse ;  /* 0x00008f00157f7a23 */ /* 0x100fe4000001086a */
[--C-:B------:R-:W-:Y:S01]  /*b690*/  FFMA.FTZ R116, R28, c[0x0][0x23c], -R106.reuse ;  /* 0x00008f001c747a23 */ /* 0x100fe2000001086a */
[----:B------:R4:W-:Y:S01]  /*b6a0*/  STG.E.U16 [R190.64+0x12], R92 ;  /* 0x0000125cbe007986 */ /* 0x0009e2000c10151a */
[----:B------:R-:W-:Y:S02]  /*b6b0*/  FFMA.FTZ R106, R33, c[0x0][0x23c], -R106 ;  /* 0x00008f00216a7a23 */ /* 0x000fe4000001086a */
[----:B------:R-:W5:Y:S01]  /*b6c0*/  MUFU.EX2 R125, R208 ;  /* 0x000000d0007d7308 */ /* 0x000f620000000800 */
[C---:B------:R-:W-:Y:S02]  /*b6d0*/  FMUL.FTZ R33, R84.reuse, R81 ;  /* 0x0000005154217220 */ /* 0x040fe40000410000 */
[C---:B------:R-:W-:Y:S01]  /*b6e0*/  FMUL.FTZ R24, R84.reuse, R72 ;  /* 0x0000004854187220 */ /* 0x040fe20000410000 */
[----:B--2---:R-:W-:Y:S01]  /*b6f0*/  F2FP.PACK_AB R97, R195, R206 ;  /* 0x000000cec361723e */ /* 0x004fe200000000ff */
[----:B------:R-:W-:Y:S01]  /*b700*/  FMUL.FTZ R25, R84, R73 ;  /* 0x0000004954197220 */ /* 0x000fe20000410000 */
[----:B------:R-:W-:Y:S01]  /*b710*/  LOP3.LUT R72, R200, 0xffff, RZ, 0xc0, !PT ;  /* 0x0000ffffc8487812 */ /* 0x000fe200078ec0ff */
[----:B------:R-:W-:Y:S01]  /*b720*/  FMUL.FTZ R28, R84, R76 ;  /* 0x0000004c541c7220 */ /* 0x000fe20000410000 */
[C---:B------:R-:W-:Y:S01]  /*b730*/  PRMT R96, R97.reuse, 0x7632, R96 ;  /* 0x0000763261607816 */ /* 0x040fe20000000060 */
[----:B------:R-:W-:Y:S01]  /*b740*/  @!P1 HADD2 R154, -R97.H0_H0, -RZ.H0_H0 ;  /* 0xa00000ff619a9230 */ /* 0x000fe20000000900 */
[----:B------:R-:W-:Y:S01]  /*b750*/  SHF.R.U32.HI R72, RZ, 0x8, R72 ;  /* 0x00000008ff487819 */ /* 0x000fe20000011648 */
[----:B------:R-:W2:Y:S01]  /*b760*/  MUFU.EX2 R3, R3 ;  /* 0x0000000300037308 */ /* 0x000ea20000000800 */
[----:B------:R-:W-:Y:S01]  /*b770*/  PRMT R22, R97, 0x5410, R96 ;  /* 0x0000541061167816 */ /* 0x000fe20000000060 */
[----:B------:R-:W-:Y:S01]  /*b780*/  @!P2 HADD2 R153, -R96.H0_H0, -RZ.H0_H0 ;  /* 0xa00000ff6099a230 */ /* 0x000fe20000000900 */
[----:B------:R-:W-:Y:S01]  /*b790*/  @!P1 PRMT R97, R154, 0x5410, RZ ;  /* 0x000054109a619816 */ /* 0x000fe200000000ff */
[C---:B------:R-:W-:Y:S01]  /*b7a0*/  FMUL.FTZ R29, R84.reuse, R77 ;  /* 0x0000004d541d7220 */ /* 0x040fe20000410000 */
[----:B------:R-:W-:Y:S01]  /*b7b0*/  ISETP.GE.U32.AND P1, PT, R161, R100, PT ;  /* 0x00000064a100720c */ /* 0x000fe20003f26070 */
[----:B------:R-:W-:Y:S01]  /*b7c0*/  FMUL.FTZ R36, R84, R36 ;  /* 0x0000002454247220 */ /* 0x000fe20000410000 */
[----:B------:R-:W-:Y:S01]  /*b7d0*/  @!P2 PRMT R96, R153, 0x5410, RZ ;  /* 0x000054109960a816 */ /* 0x000fe200000000ff */
[----:B------:R1:W-:Y:S01]  /*b7e0*/  STG.E.U16 [R192.64+0x10], R97 ;  /* 0x00001061c0007986 */ /* 0x0003e2000c10151a */
[----:B------:R-:W-:Y:S01]  /*b7f0*/  ISETP.GE.U32.AND P2, PT, R161, R26, PT ;  /* 0x0000001aa100720c */ /* 0x000fe20003f46070 */
[----:B------:R-:W-:Y:S01]  /*b800*/  MUFU.EX2 R81, R207 ;  /* 0x000000cf00517308 */ /* 0x000fe20000000800 */
[----:B------:R-:W-:Y:S01]  /*b810*/  LOP3.LUT R72, R72, 0xffff, RZ, 0xc0, !PT ;  /* 0x0000ffff48487812 */ /* 0x000fe200078ec0ff */
[----:B------:R-:W-:Y:S01]  /*b820*/  STG.E.U16 [R192.64+0x12], R96 ;  /* 0x00001260c0007986 */ /* 0x000fe2000c10151a */
[----:B-----5:R-:W-:Y:S01]  /*b830*/  F2FP.PACK_AB R100, R125, R196 ;  /* 0x000000c47d64723e */ /* 0x020fe200000000ff */
[----:B------:R-:W-:Y:S01]  /*b840*/  FADD.FTZ R18, R197, R18 ;  /* 0x00000012c5127221 */ /* 0x000fe20000010000 */
[----:B------:R-:W-:Y:S01]  /*b850*/  LOP3.LUT R197, R200, 0xff, RZ, 0xc0, !PT ;  /* 0x000000ffc8c57812 */ /* 0x000fe200078ec0ff */
[C---:B------:R-:W-:Y:S02]  /*b860*/  FMUL.FTZ R37, R84.reuse, R37 ;  /* 0x0000002554257220 */ /* 0x040fe40000410000 */
[----:B------:R-:W-:Y:S01]  /*b870*/  @!P0 HADD2 R152, -R100.H0_H0, -RZ.H0_H0 ;  /* 0xa00000ff64988230 */ /* 0x000fe20000000900 */
[C---:B------:R-:W-:Y:S01]  /*b880*/  FMUL.FTZ R40, R84.reuse, R40 ;  /* 0x0000002854287220 */ /* 0x040fe20000410000 */
[----:B------:R-:W5:Y:S01]  /*b890*/  MUFU.EX2 R80, R199 ;  /* 0x000000c700507308 */ /* 0x000f620000000800 */
[C---:B------:R-:W-:Y:S02]  /*b8a0*/  FMUL.FTZ R41, R84.reuse, R41 ;  /* 0x0000002954297220 */ /* 0x040fe40000410000 */
[----:B------:R-:W-:Y:S02]  /*b8b0*/  FMUL.FTZ R44, R84, R44 ;  /* 0x0000002c542c7220 */ /* 0x000fe40000410000 */
[C-C-:B--2---:R-:W-:Y:S01]  /*b8c0*/  FFMA.FTZ R19, R3.reuse, R124, R99.reuse ;  /* 0x0000007c03137223 */ /* 0x144fe20000010063 */
[----:B------:R-:W-:Y:S01]  /*b8d0*/  PRMT R99, R100, 0x7632, R99 ;  /* 0x0000763264637816 */ /* 0x000fe20000000063 */
[C---:B------:R-:W-:Y:S01]  /*b8e0*/  FMUL.FTZ R26, R3.reuse, R74 ;  /* 0x0000004a031a7220 */ /* 0x040fe20000410000 */
[----:B------:R-:W-:Y:S01]  /*b8f0*/  LOP3.LUT R74, R200, 0xff, RZ, 0xc0, !PT ;  /* 0x000000ffc84a7812 */ /* 0x000fe200078ec0ff */
[----:B------:R-:W-:Y:S01]  /*b900*/  FADD.FTZ R73, R98, R19 ;  /* 0x0000001362497221 */ /* 0x000fe20000010000 */
[----:B------:R-:W-:Y:S01]  /*b910*/  PRMT R19, R100, 0x5410, R99 ;  /* 0x0000541064137816 */ /* 0x000fe20000000063 */
[----:B------:R-:W-:Y:S01]  /*b920*/  @!P6 HADD2 R151, -R99.H0_H0, -RZ.H0_H0 ;  /* 0xa00000ff6397e230 */ /* 0x000fe20000000900 */
[----:B------:R-:W-:Y:S01]  /*b930*/  @!P0 PRMT R100, R152, 0x5410, RZ ;  /* 0x0000541098648816 */ /* 0x000fe200000000ff */
[----:B------:R-:W-:Y:S01]  /*b940*/  FMUL.FTZ R27, R3, R75 ;  /* 0x0000004b031b7220 */ /* 0x000fe20000410000 */
[----:B------:R-:W-:Y:S01]  /*b950*/  ISETP.GE.U32.AND P0, PT, R161, R74, PT ;  /* 0x0000004aa100720c */ /* 0x000fe20003f06070 */
[----:B------:R-:W-:Y:S01]  /*b960*/  IMAD.WIDE.U32 R74, R105, -0x326172a9, RZ ;  /* 0xcd9e8d57694a7825 */ /* 0x000fe200078e00ff */
[----:B------:R-:W-:Y:S01]  /*b970*/  @!P6 PRMT R99, R151, 0x5410, RZ ;  /* 0x000054109763e816 */ /* 0x000fe200000000ff */
[----:B------:R-:W-:Y:S01]  /*b980*/  STG.E.U16 [R190.64+0x20], R100 ;  /* 0x00002064be007986 */ /* 0x000fe2000c10151a */
[----:B------:R-:W-:Y:S01]  /*b990*/  ISETP.GE.U32.AND P6, PT, R161, R72, PT ;  /* 0x00000048a100720c */ /* 0x000fe20003fc6070 */
[C---:B------:R-:W-:Y:S01]  /*b9a0*/  FMUL.FTZ R45, R84.reuse, R45 ;  /* 0x0000002d542d7220 */ /* 0x040fe20000410000 */
[----:B------:R-:W-:Y:S01]  /*b9b0*/  SHF.R.U32.HI R72, RZ, 0x10, R200 ;  /* 0x00000010ff487819 */ /* 0x000fe200000116c8 */
[----:B------:R-:W-:Y:S01]  /*b9c0*/  STG.E.U16 [R190.64+0x22], R99 ;  /* 0x00002263be007986 */ /* 0x000fe2000c10151a */
[----:B------:R-:W-:Y:S01]  /*b9d0*/  FMUL.FTZ R48, R84, R48 ;  /* 0x0000003054307220 */ /* 0x000fe20000410000 */
[----:B------:R-:W-:Y:S01]  /*b9e0*/  MUFU.EX2 R124, R179 ;  /* 0x000000b3007c7308 */ /* 0x000fe20000000800 */
[----:B-----5:R-:W-:Y:S01]  /*b9f0*/  F2FP.PACK_AB R98, R80, R81 ;  /* 0x000000515062723e */ /* 0x020fe200000000ff */
[----:B------:R-:W-:Y:S01]  /*ba00*/  FMUL.FTZ R49, R84, R49 ;  /* 0x0000003154317220 */ /* 0x000fe20000410000 */
[----:B------:R-:W-:Y:S01]  /*ba10*/  LOP3.LUT R72, R72, 0xff, RZ, 0xc0, !PT ;  /* 0x000000ff48487812 */ /* 0x000fe200078ec0ff */
[----:B------:R-:W-:Y:S01]  /*ba20*/  FMUL.FTZ R52, R84, R52 ;  /* 0x0000003454347220 */ /* 0x000fe20000410000 */
[----:B------:R-:W-:Y:S01]  /*ba30*/  PRMT R23, R98, 0x7632, R23 ;  /* 0x0000763262177816 */ /* 0x000fe20000000017 */
[----:B------:R-:W-:Y:S01]  /*ba40*/  @!P2 HADD2 R150, -R98.H0_H0, -RZ.H0_H0 ;  /* 0xa00000ff6296a230 */ /* 0x000fe20000000900 */
[C---:B------:R-:W-:Y:S02]  /*ba50*/  FMUL.FTZ R53, R84.reuse, R53 ;  /* 0x0000003554357220 */ /* 0x040fe40000410000 */
[C---:B------:R-:W-:Y:S01]  /*ba60*/  FMUL.FTZ R56, R84.reuse, R56 ;  /* 0x0000003854387220 */ /* 0x040fe20000410000 */
[----:B------:R-:W-:Y:S01]  /*ba70*/  @!P1 HADD2 R149, -R23.H0_H0, -RZ.H0_H0 ;  /* 0xa00000ff17959230 */ /* 0x000fe20000000900 */
        /* <DEDUP_REMOVED lines=9> */
[----:B------:R-:W-:Y:S01]  /*bb10*/  FADD.FTZ R84, R206, R73 ;  /* 0x00000049ce547221 */ /* 0x000fe20000010000 */
[----:B------:R-:W-:Y:S01]  /*bb20*/  LOP3.LUT R73, R75, UR16, R184, 0x96, !PT ;  /* 0x000000104b497c12 */ /* 0x000fe2000f8e96b8 */
[----:B------:R-:W-:Y:S02]  /*bb30*/  FMUL.FTZ R35, R3, R83 ;  /* 0x0000005303237220 */ /* 0x000fe40000410000 */
[----:B------:R-:W-:Y:S01]  /*bb40*/  FADD.FTZ R83, R119, R18 ;  /* 0x0000001277537221 */ /* 0x000fe20000010000 */
[----:B------:R-:W-:Y:S01]  /*bb50*/  PRMT R18, R98, 0x5410, R23 ;  /* 0x0000541062127816 */ /* 0x000fe20000000017 */
[----:B------:R-:W-:Y:S01]  /*bb60*/  FMUL.FTZ R30, R3, R78 ;  /* 0x0000004e031e7220 */ /* 0x000fe20000410000 */
[----:B------:R-:W-:Y:S01]  /*bb70*/  @!P2 PRMT R98, R150, 0x5410, RZ ;  /* 0x000054109662a816 */ /* 0x000fe200000000ff */
[----:B------:R-:W-:Y:S01]  /*bb80*/  FADD.FTZ R83, R118, R83 ;  /* 0x0000005376537221 */ /* 0x000fe20000010000 */
[----:B------:R-:W-:Y:S01]  /*bb90*/  ISETP.GE.U32.AND P2, PT, R161, R72, PT ;  /* 0x00000048a100720c */ /* 0x000fe20003f46070 */
[C---:B------:R-:W-:Y:S01]  /*bba0*/  FMUL.FTZ R31, R3.reuse, R79 ;  /* 0x0000004f031f7220 */ /* 0x040fe20000410000 */
[----:B------:R-:W-:Y:S01]  /*bbb0*/  SHF.R.U32.HI R72, RZ, 0x18, R200 ;  /* 0x00000018ff487819 */ /* 0x000fe200000116c8 */
[----:B------:R-:W-:Y:S01]  /*bbc0*/  FMUL.FTZ R34, R3, R82 ;  /* 0x0000005203227220 */ /* 0x000fe20000410000 */
[----:B------:R-:W-:Y:S01]  /*bbd0*/  @!P1 PRMT R23, R149, 0x5410, RZ ;  /* 0x0000541095179816 */ /* 0x000fe200000000ff */
[----:B------:R-:W-:Y:S01]  /*bbe0*/  FMUL.FTZ R38, R3, R38 ;  /* 0x0000002603267220 */ /* 0x000fe20000410000 */
[----:B------:R-:W-:Y:S01]  /*bbf0*/  ISETP.GE.U32.AND P1, PT, R161, R72, PT ;  /* 0x00000048a100720c */ /* 0x000fe20003f26070 */
[----:B------:R-:W-:Y:S01]  /*bc00*/  FMUL.FTZ R39, R3, R39 ;  /* 0x0000002703277220 */ /* 0x000fe20000410000 */
[----:B------:R-:W-:Y:S01]  /*bc10*/  LOP3.LUT R72, R203, UR14, R74, 0x96, !PT ;  /* 0x0000000ecb487c12 */ /* 0x000fe2000f8e964a */
[----:B------:R-:W-:Y:S01]  /*bc20*/  IMAD.WIDE.U32 R74, R73, -0x2daee0ad, RZ ;  /* 0xd2511f53494a7825 */ /* 0x000fe200078e00ff */
[----:B------:R2:W-:Y:S03]  /*bc30*/  STG.E.U16 [R192.64+0x22], R23 ;  /* 0x00002217c0007986 */ /* 0x0005e6000c10151a */
[----:B------:R-:W-:Y:S01]  /*bc40*/  IMAD.WIDE.U32 R78, R72, -0x2daee0ad, RZ ;  /* 0xd2511f53484e7825 */ /* 0x000fe200078e00ff */
[----:B------:R-:W-:Y:S01]  /*bc50*/  LOP3.LUT R73, R75, UR13, R182, 0x96, !PT ;  /* 0x0000000d4b497c12 */ /* 0x000fe2000f8e96b6 */
[----:B------:R-:W-:Y:S02]  /*bc60*/  STG.E.U16 [R192.64+0x20], R98 ;  /* 0x00002062c0007986 */ /* 0x000fe4000c10151a */
[----:B------:R-:W-:Y:S01]  /*bc70*/  FMUL.FTZ R42, R3, R42 ;  /* 0x0000002a032a7220 */ /* 0x000fe20000410000 */
[----:B------:R-:W-:Y:S01]  /*bc80*/  LOP3.LUT R72, R79, UR11, R74, 0x96, !PT ;  /* 0x0000000b4f487c12 */ /* 0x000fe2000f8e964a */
[----:B------:R-:W-:Y:S04]  /*bc90*/  IMAD.WIDE.U32 R118, R73, -0x326172a9, RZ ;  /* 0xcd9e8d5749767825 */ /* 0x000fe800078e00ff */
[----:B------:R-:W-:Y:S01]  /*bca0*/  IMAD.WIDE.U32 R74, R72, -0x326172a9, RZ ;  /* 0xcd9e8d57484a7825 */ /* 0x000fe200078e00ff */
[----:B------:R-:W-:Y:S02]  /*bcb0*/  LOP3.LUT R202, R119, UR12, R202, 0x96, !PT ;  /* 0x0000000c77ca7c12 */ /* 0x000fe4000f8e96ca */
[----:B------:R-:W-:Y:S01]  /*bcc0*/  LOP3.LUT R72, R205, UR17, R194, 0x96, !PT ;  /* 0x00000011cd487c12 */ /* 0x000fe2000f8e96c2 */
[----:B------:R-:W-:Y:S01]  /*bcd0*/  FMUL.FTZ R43, R3, R43 ;  /* 0x0000002b032b7220 */ /* 0x000fe20000410000 */
[----:B------:R-:W-:Y:S01]  /*bce0*/  LOP3.LUT R118, R75, UR10, R118, 0x96, !PT ;  /* 0x0000000a4b767c12 */ /* 0x000fe2000f8e9676 */
[----:B------:R-:W-:Y:S01]  /*bcf0*/  IMAD.WIDE.U32 R76, R202, -0x2daee0ad, RZ ;  /* 0xd2511f53ca4c7825 */ /* 0x000fe200078e00ff */
[----:B------:R-:W-:Y:S02]  /*bd00*/  LOP3.LUT R73, R72, 0xffff, RZ, 0xc0, !PT ;  /* 0x0000ffff48497812 */ /* 0x000fe400078ec0ff */
[----:B------:R-:W-:Y:S01]  /*bd10*/  LOP3.LUT R75, R204, 0xff, RZ, 0xc0, !PT ;  /* 0x000000ffcc4b7812 */ /* 0x000fe200078ec0ff */
[----:B------:R-:W-:Y:S01]  /*bd20*/  IMAD.WIDE.U32 R118, R118, -0x2daee0ad, RZ ;  /* 0xd2511f5376767825 */ /* 0x000fe200078e00ff */
[----:B------:R-:W-:Y:S02]  /*bd30*/  LOP3.LUT R202, R77, UR9, R78, 0x96, !PT ;  /* 0x000000094dca7c12 */ /* 0x000fe4000f8e964e */
[----:B------:R-:W-:Y:S01]  /*bd40*/  LOP3.LUT R77, R72, 0xff, RZ, 0xc0, !PT ;  /* 0x000000ff484d7812 */ /* 0x000fe200078ec0ff */
[----:B------:R-:W-:Y:S01]  /*bd50*/  FMUL.FTZ R46, R3, R46 ;  /* 0x0000002e032e7220 */ /* 0x000fe20000410000 */
[----:B------:R-:W-:Y:S01]  /*bd60*/  LOP3.LUT R82, R119, UR7, R76, 0x96, !PT ;  /* 0x0000000777527c12 */ /* 0x000fe2000f8e964c */
[----:B------:R-:W-:Y:S01]  /*bd70*/  IMAD.WIDE.U32 R202, R202, -0x326172a9, RZ ;  /* 0xcd9e8d57caca7825 */ /* 0x000fe200078e00ff */
[----:B------:R-:W-:Y:S03]  /*bd80*/  LOP3.LUT R119, R200, 0xffff, RZ, 0xc0, !PT ;  /* 0x0000ffffc8777812 */ /* 0x000fe600078ec0ff */
[----:B------:R-:W-:Y:S01]  /*bd90*/  FMUL.FTZ R47, R3, R47 ;  /* 0x0000002f032f7220 */ /* 0x000fe20000410000 */
[----:B------:R-:W-:Y:S01]  /*bda0*/  LOP3.LUT R194, R203, UR8, R74, 0x96, !PT ;  /* 0x00000008cbc27c12 */ /* 0x000fe2000f8e964a */
[C---:B------:R-:W-:Y:S01]  /*bdb0*/  FMUL.FTZ R50, R3.reuse, R50 ;  /* 0x0000003203327220 */ /* 0x040fe20000410000 */
[----:B------:R-:W-:Y:S01]  /*bdc0*/  SHF.R.U32.HI R74, RZ, 0x8, R73 ;  /* 0x00000008ff4a7819 */ /* 0x000fe20000011649 */
[C---:B------:R-:W-:Y:S01]  /*bdd0*/  FMUL.FTZ R51, R3.reuse, R51 ;  /* 0x0000003303337220 */ /* 0x040fe20000410000 */
[----:B------:R-:W-:Y:S01]  /*bde0*/  SHF.R.U32.HI R73, RZ, 0x10, R72 ;  /* 0x00000010ff497819 */ /* 0x000fe20000011648 */
[----:B------:R-:W-:Y:S01]  /*bdf0*/  FMUL.FTZ R54, R3, R54 ;  /* 0x0000003603367220 */ /* 0x000fe20000410000 */
[----:B------:R-:W-:Y:S01]  /*be00*/  PRMT R77, R77, 0x5410, R74 ;  /* 0x000054104d4d7816 */ /* 0x000fe2000000004a */
[C---:B------:R-:W-:Y:S01]  /*be10*/  FMUL.FTZ R55, R3.reuse, R55 ;  /* 0x0000003703377220 */ /* 0x040fe20000410000 */
[----:B------:R-:W-:Y:S01]  /*be20*/  LOP3.LUT R74, R204, 0xffff, RZ, 0xc0, !PT ;  /* 0x0000ffffcc4a7812 */ /* 0x000fe200078ec0ff */
[C---:B------:R-:W-:Y:S01]  /*be30*/  FMUL.FTZ R58, R3.reuse, R58 ;  /* 0x0000003a033a7220 */ /* 0x040fe20000410000 */
[----:B------:R-:W-:Y:S01]  /*be40*/  SHF.R.U32.HI R72, RZ, 0x18, R72 ;  /* 0x00000018ff487819 */ /* 0x000fe20000011648 */
[C---:B------:R-:W-:Y:S01]  /*be50*/  FMUL.FTZ R59, R3.reuse, R59 ;  /* 0x0000003b033b7220 */ /* 0x040fe20000410000 */
[----:B------:R-:W-:Y:S01]  /*be60*/  SHF.R.U32.HI R74, RZ, 0x8, R74 ;  /* 0x00000008ff4a7819 */ /* 0x000fe2000001164a */
[----:B------:R-:W-:Y:S01]  /*be70*/  FMUL.FTZ R62, R3, R62 ;  /* 0x0000003e033e7220 */ /* 0x000fe20000410000 */
[----:B------:R-:W-:Y:S01]  /*be80*/  LOP3.LUT R73, R73, 0xff, RZ, 0xc0, !PT ;  /* 0x000000ff49497812 */ /* 0x000fe200078ec0ff */
[----:B------:R-:W-:Y:S01]  /*be90*/  FMUL.FTZ R63, R3, R63 ;  /* 0x0000003f033f7220 */ /* 0x000fe20000410000 */
[----:B------:R-:W-:Y:S01]  /*bea0*/  PRMT R75, R75, 0x5410, R74 ;  /* 0x000054104b4b7816 */ /* 0x000fe2000000004a */
[C---:B------:R-:W-:Y:S01]  /*beb0*/  FMUL.FTZ R66, R3.reuse, R66 ;  /* 0x0000004203427220 */ /* 0x040fe20000410000 */
[--C-:B------:R-:W-:Y:S01]  /*bec0*/  SHF.R.U32.HI R74, RZ, 0x10, R204.reuse ;  /* 0x00000010ff4a7819 */ /* 0x100fe200000116cc */
[----:B------:R-:W-:Y:S01]  /*bed0*/  FMUL.FTZ R67, R3, R67 ;  /* 0x0000004303437220 */ /* 0x000fe20000410000 */
[----:B------:R-:W-:Y:S01]  /*bee0*/  SHF.R.U32.HI R204, RZ, 0x18, R204 ;  /* 0x00000018ffcc7819 */ /* 0x000fe200000116cc */
[----:B------:R-:W-:Y:S01]  /*bef0*/  FADD.FTZ R84, R195, R84 ;  /* 0x00000054c3547221 */ /* 0x000fe20000010000 */
[----:B------:R-:W-:Y:S01]  /*bf00*/  PRMT R73, R73, 0x5410, R72 ;  /* 0x0000541049497816 */ /* 0x000fe20000000048 */
[--C-:B------:R-:W-:Y:S01]  /*bf10*/  HSET2.LE.AND R72, R77, R178.reuse, PT ;  /* 0x000000b24d487233 */ /* 0x100fe20003803000 */
[----:B------:R-:W-:Y:S01]  /*bf20*/  LOP3.LUT R77, R74, 0xff, RZ, 0xc0, !PT ;  /* 0x000000ff4a4d7812 */ /* 0x000fe200078ec0ff */
[--C-:B------:R-:W-:Y:S01]  /*bf30*/  HSET2.LE.AND R74, R75, R178.reuse, PT ;  /* 0x000000b24b4a7233 */ /* 0x100fe20003803000 */
[----:B------:R-:W-:Y:S01]  /*bf40*/  SHF.R.U32.HI R195, RZ, 0x10, R200 ;  /* 0x00000010ffc37819 */ /* 0x000fe200000116c8 */
[--C-:B------:R-:W-:Y:S01]  /*bf50*/  HSET2.LE.AND R73, R73, R178.reuse, PT ;  /* 0x000000b249497233 */ /* 0x100fe20003803000 */
[----:B------:R-:W-:Y:S01]  /*bf60*/  PRMT R75, R77, 0x5410, R204 ;  /* 0x000054104d4b7816 */ /* 0x000fe200000000cc */
[C---:B------:R-:W-:Y:S01]  /*bf70*/  FMUL.FTZ R70, R3.reuse, R70 ;  /* 0x0000004603467220 */ /* 0x040fe20000410000 */
[----:B------:R-:W5:Y:S01]  /*bf80*/  LDSM.16.MT88.4 R76, [R120+0x6000] ;  /* 0x00600000784c783b */ /* 0x000f620000004200 */
[----:B------:R-:W-:Y:S01]  /*bf90*/  LOP3.LUT R72, R72, R95, RZ, 0xc0, !PT ;  /* 0x0000005f48487212 */ /* 0x000fe200078ec0ff */
[----:B------:R-:W-:Y:S01]  /*bfa0*/  FMUL.FTZ R71, R3, R71 ;  /* 0x0000004703477220 */ /* 0x000fe20000410000 */
[--C-:B------:R-:W-:Y:S01]  /*bfb0*/  HSET2.LE.AND R75, R75, R178.reuse, PT ;  /* 0x000000b24b4b7233 */ /* 0x100fe20003803000 */
[----:B------:R-:W-:Y:S01]  /*bfc0*/  LOP3.LUT R73, R73, R90, RZ, 0xc0, !PT ;  /* 0x0000005a49497212 */ /* 0x000fe200078ec0ff */
[----:B------:R-:W-:Y:S01]  /*bfd0*/  MUFU.EX2 R95, R104 ;  /* 0x00000068005f7308 */ /* 0x000fe20000000800 */
[----:B------:R-:W-:Y:S01]  /*bfe0*/  LOP3.LUT R74, R74, R101, RZ, 0xc0, !PT ;  /* 0x000000654a4a7212 */ /* 0x000fe200078ec0ff */
[----:B------:R-:W-:Y:S01]  /*bff0*/  FADD.FTZ R196, R196, R83 ;  /* 0x00000053c4c47221 */ /* 0x000fe20000010000 */
[----:B------:R-:W-:Y:S01]  /*c000*/  LOP3.LUT R75, R75, R22, RZ, 0xc0, !PT ;  /* 0x000000164b4b7212 */ /* 0x000fe200078ec0ff */
[----:B------:R-:W-:Y:S01]  /*c010*/  IMAD.MOV.U32 R85, RZ, RZ, R0 ;  /* 0x000000ffff557224 */ /* 0x000fe200078e0000 */
[----:B------:R-:W-:Y:S01]  /*c020*/  SHF.R.U32.HI R22, RZ, 0x18, R200 ;  /* 0x00000018ff167819 */ /* 0x000fe200000116c8 */
[----:B------:R-:W-:Y:S01]  /*c030*/  IMAD.WIDE.U32 R200, R82, -0x326172a9, RZ ;  /* 0xcd9e8d5752c87825 */ /* 0x000fe200078e00ff */
[----:B------:R-:W-:Y:S02]  /*c040*/  SHF.R.U32.HI R82, RZ, 0x8, R119 ;  /* 0x00000008ff527819 */ /* 0x000fe40000011677 */
[----:B-1----:R-:W-:Y:S01]  /*c050*/  LOP3.LUT R91, R195, 0xff, RZ, 0xc0, !PT ;  /* 0x000000ffc35b7812 */ /* 0x002fe200078ec0ff */
[----:B------:R1:W1:Y:S01]  /*c060*/  MUFU.EX2 R90, R181 ;  /* 0x000000b5005a7308 */ /* 0x0002620000000800 */
[----:B------:R-:W-:Y:S01]  /*c070*/  PRMT R197, R197, 0x5410, R82 ;  /* 0x00005410c5c57816 */ /* 0x000fe20000000052 */
[----:B------:R-:W-:Y:S01]  /*c080*/  FADD.FTZ R125, R125, R196 ;  /* 0x000000c47d7d7221 */ /* 0x000fe20000010000 */
[----:B------:R-:W-:Y:S01]  /*c090*/  PRMT R91, R91, 0x5410, R22 ;  /* 0x000054105b5b7816 */ /* 0x000fe20000000016 */
[----:B------:R-:W-:Y:S01]  /*c0a0*/  IMAD.WIDE.U32 R194, R194, -0x2daee0ad, RZ ;  /* 0xd2511f53c2c27825 */ /* 0x000fe200078e00ff */
[C---:B---3--:R-:W-:Y:S02]  /*c0b0*/  LOP3.LUT R93, R200.reuse, 0xffff, RZ, 0xc0, !PT ;  /* 0x0000ffffc85d7812 */ /* 0x048fe400078ec0ff */
[----:B------:R-:W-:Y:S01]  /*c0c0*/  LOP3.LUT R101, R201, UR17, R202, 0x96, !PT ;  /* 0x00000011c9657c12 */ /* 0x000fe2000f8e96ca */
[----:B------:R-:W-:Y:S01]  /*c0d0*/  IMAD.MOV.U32 R3, RZ, RZ, R2 ;  /* 0x000000ffff037224 */ /* 0x000fe200078e0002 */
[----:B----4-:R-:W-:Y:S01]  /*c0e0*/  SHF.R.U32.HI R92, RZ, 0x8, R93 ;  /* 0x00000008ff5c7819 */ /* 0x010fe2000001165d */
[----:B------:R-:W3:Y:S01]  /*c0f0*/  MUFU.EX2 R119, R117 ;  /* 0x0000007500777308 */ /* 0x000ee20000000800 */
[----:B------:R-:W-:Y:S02]  /*c100*/  LOP3.LUT R97, R195, UR18, R118, 0x96, !PT ;  /* 0x00000012c3617c12 */ /* 0x000fe4000f8e9676 */
[----:B------:R-:W-:Y:S02]  /*c110*/  LOP3.LUT R202, R201, UR17, R202, 0x96, !PT ;  /* 0x00000011c9ca7c12 */ /* 0x000fe4000f8e96ca */
[----:B------:R-:W-:Y:S02]  /*c120*/  LOP3.LUT R199, R200, 0xff, RZ, 0xc0, !PT ;  /* 0x000000ffc8c77812 */ /* 0x000fe400078ec0ff */
[----:B------:R-:W-:Y:S02]  /*c130*/  LOP3.LUT R118, R195, UR18, R118, 0x96, !PT ;  /* 0x00000012c3767c12 */ /* 0x000fe4000f8e9676 */
[----:B------:R-:W-:Y:S01]  /*c140*/  PRMT R199, R199, 0x5410, R92 ;  /* 0x00005410c7c77816 */ /* 0x000fe2000000005c */
[----:B------:R4:W4:Y:S01]  /*c150*/  MUFU.EX2 R196, R129 ;  /* 0x0000008100c47308 */ /* 0x0009220000000800 */
[----:B------:R-:W-:Y:S02]  /*c160*/  SHF.R.U32.HI R92, RZ, 0x10, R202 ;  /* 0x00000010ff5c7819 */ /* 0x000fe400000116ca */
[----:B--2---:R-:W-:Y:S01]  /*c170*/  SHF.R.U32.HI R23, RZ, 0x18, R118 ;  /* 0x00000018ff177819 */ /* 0x004fe20000011676 */
[----:B-1----:R-:W-:Y:S01]  /*c180*/  FADD.FTZ R181, R81, R84 ;  /* 0x0000005451b57221 */ /* 0x002fe20000010000 */
[C---:B-----5:R-:W-:Y:S01]  /*c190*/  HMMA.16816.F32 R24, R72.reuse, R76, R24 ;  /* 0x0000004c4818723c */ /* 0x060fe20000001818 */
[----:B------:R-:W-:Y:S02]  /*c1a0*/  F2FP.PACK_AB R105, R95, R90 ;  /* 0x0000005a5f69723e */ /* 0x000fe400000000ff */
[----:B------:R-:W-:Y:S01]  /*c1b0*/  FADD.FTZ R181, R80, R181 ;  /* 0x000000b550b57221 */ /* 0x000fe20000010000 */
[----:B------:R-:W-:Y:S01]  /*c1c0*/  LOP3.LUT R92, R92, 0xff, RZ, 0xc0, !PT ;  /* 0x000000ff5c5c7812 */ /* 0x000fe200078ec0ff */
[----:B------:R-:W-:Y:S01]  /*c1d0*/  LDSM.16.MT88.4 R80, [R86+0x6400] ;  /* 0x006400005650783b */ /* 0x000fe20000004200 */
[----:B------:R-:W-:Y:S01]  /*c1e0*/  @!P0 HADD2 R147, -R105.H0_H0, -RZ.H0_H0 ;  /* 0xa00000ff69938230 */ /* 0x000fe20000000900 */
[C---:B------:R-:W-:Y:S01]  /*c1f0*/  PRMT R104, R105.reuse, 0x7632, R104 ;  /* 0x0000763269687816 */ /* 0x040fe20000000068 */
[C---:B------:R-:W-:Y:S01]  /*c200*/  HMMA.16816.F32 R28, R72.reuse, R78, R28 ;  /* 0x0000004e481c723c */ /* 0x040fe2000000181c */
[----:B------:R-:W-:Y:S03]  /*c210*/  SHF.R.U32.HI R22, RZ, 0x10, R198 ;  /* 0x00000010ff167819 */ /* 0x000fe600000116c6 */
[----:B------:R-:W-:Y:S01]  /*c220*/  PRMT R84, R105, 0x5410, R104 ;  /* 0x0000541069547816 */ /* 0x000fe20000000068 */
[----:B------:R-:W1:Y:S01]  /*c230*/  LDSM.16.MT88.4 R76, [R86+0x6000] ;  /* 0x00600000564c783b */ /* 0x000e620000004200 */
[----:B------:R-:W-:Y:S01]  /*c240*/  @!P0 PRMT R105, R147, 0x5410, RZ ;  /* 0x0000541093698816 */ /* 0x000fe200000000ff */
[----:B------:R-:W-:Y:S01]  /*c250*/  @!P6 HADD2 R148, -R104.H0_H0, -RZ.H0_H0 ;  /* 0xa00000ff6894e230 */ /* 0x000fe20000000900 */
[C---:B---3--:R-:W-:Y:S01]  /*c260*/  F2FP.PACK_AB R117, R119.reuse, R124 ;  /* 0x0000007c7775723e */ /* 0x048fe200000000ff */
[----:B------:R-:W-:Y:S03]  /*c270*/  FADD.FTZ R124, R124, R181 ;  /* 0x000000b57c7c7221 */ /* 0x000fe60000010000 */
[----:B------:R-:W-:Y:S01]  /*c280*/  @!P6 PRMT R104, R148, 0x5410, RZ ;  /* 0x000054109468e816 */ /* 0x000fe200000000ff */
[----:B------:R-:W-:Y:S01]  /*c290*/  STG.E.U16 [R190.64+0x30], R105 ;  /* 0x00003069be007986 */ /* 0x000fe2000c10151a */
[----:B------:R-:W-:Y:S01]  /*c2a0*/  @!P2 HADD2 R146, -R117.H0_H0, -RZ.H0_H0 ;  /* 0xa00000ff7592a230 */ /* 0x000fe20000000900 */
[----:B----4-:R-:W-:Y:S01]  /*c2b0*/  SHF.R.U32.HI R129, RZ, 0x18, R200 ;  /* 0x00000018ff817819 */ /* 0x010fe200000116c8 */
[----:B------:R-:W-:Y:S01]  /*c2c0*/  FADD.FTZ R119, R119, R124 ;  /* 0x0000007c77777221 */ /* 0x000fe20000010000 */
[----:B------:R-:W-:Y:S01]  /*c2d0*/  STG.E.U16 [R190.64+0x32], R104 ;  /* 0x00003268be007986 */ /* 0x000fe2000c10151a */
[----:B------:R-:W-:Y:S01]  /*c2e0*/  MUFU.EX2 R124, R102 ;  /* 0x00000066007c7308 */ /* 0x000fe20000000800 */
[----:B------:R-:W-:Y:S02]  /*c2f0*/  LOP3.LUT R22, R22, 0xff, RZ, 0xc0, !PT ;  /* 0x000000ff16167812 */ /* 0x000fe400078ec0ff */
[----:B------:R-:W-:Y:S02]  /*c300*/  SHF.R.U32.HI R94, RZ, 0x10, R200 ;  /* 0x00000010ff5e7819 */ /* 0x000fe400000116c8 */
[----:B------:R-:W-:Y:S02]  /*c310*/  SHF.R.U32.HI R203, RZ, 0x10, R194 ;  /* 0x00000010ffcb7819 */ /* 0x000fe400000116c2 */
[----:B------:R-:W-:Y:S02]  /*c320*/  LOP3.LUT R94, R94, 0xff, RZ, 0xc0, !PT ;  /* 0x000000ff5e5e7812 */ /* 0x000fe400078ec0ff */
[----:B------:R-:W-:Y:S01]  /*c330*/  LOP3.LUT R203, R203, 0xff, RZ, 0xc0, !PT ;  /* 0x000000ffcbcb7812 */ /* 0x000fe200078ec0ff */
        /* <DEDUP_REMOVED lines=14> */
[----:B------:R-:W-:Y:S03]  /*c420*/  HMMA.16816.F32 R68, R72, R78, R68 ;  /* 0x0000004e4844723c */ /* 0x000fe60000001844 */
[----:B------:R-:W-:Y:S02]  /*c430*/  ISETP.GE.U32.AND P0, PT, R161, R76, PT ;  /* 0x0000004ca100720c */ /* 0x000fe40003f06070 */
[----:B------:R-:W1:Y:S02]  /*c440*/  LDSM.16.MT88.4 R76, [R120+0x6400] ;  /* 0x00640000784c783b */ /* 0x000e640000004200 */
[C---:B------:R-:W-:Y:S02]  /*c450*/  LOP3.LUT R72, R198.reuse, 0xffff, RZ, 0xc0, !PT ;  /* 0x0000ffffc6487812 */ /* 0x040fe400078ec0ff */
[----:B------:R-:W-:Y:S03]  /*c460*/  LOP3.LUT R73, R198, 0xff, RZ, 0xc0, !PT ;  /* 0x000000ffc6497812 */ /* 0x000fe600078ec0ff */
[----:B------:R-:W-:Y:S02]  /*c470*/  SHF.R.U32.HI R72, RZ, 0x8, R72 ;  /* 0x00000008ff487819 */ /* 0x000fe40000011648 */
[----:B------:R-:W-:Y:S02]  /*c480*/  SHF.R.U32.HI R75, RZ, 0x18, R198 ;  /* 0x00000018ff4b7819 */ /* 0x000fe400000116c6 */
[----:B------:R-:W-:Y:S01]  /*c490*/  PRMT R73, R73, 0x5410, R72 ;  /* 0x0000541049497816 */ /* 0x000fe20000000048 */
[----:B------:R2:W-:Y:S01]  /*c4a0*/  MUFU.EX2 R198, R126 ;  /* 0x0000007e00c67308 */ /* 0x0005e20000000800 */
[----:B------:R-:W-:Y:S02]  /*c4b0*/  PRMT R75, R22, 0x5410, R75 ;  /* 0x00005410164b7816 */ /* 0x000fe4000000004b */
[----:B------:R-:W-:Y:S01]  /*c4c0*/  SHF.R.U32.HI R74, RZ, 0x10, R101 ;  /* 0x00000010ff4a7819 */ /* 0x000fe20000011665 */
[--C-:B------:R-:W-:Y:S01]  /*c4d0*/  HSET2.LE.AND R72, R73, R178.reuse, PT ;  /* 0x000000b249487233 */ /* 0x100fe20003803000 */
[----:B------:R-:W-:Y:S01]  /*c4e0*/  PRMT R22, R117, 0x7632, R22 ;  /* 0x0000763275167816 */ /* 0x000fe20000000016 */
[--C-:B------:R-:W-:Y:S01]  /*c4f0*/  HSET2.LE.AND R73, R75, R178.reuse, PT ;  /* 0x000000b24b497233 */ /* 0x100fe20003803000 */
[----:B------:R-:W-:Y:S01]  /*c500*/  LOP3.LUT R74, R74, 0xff, RZ, 0xc0, !PT ;  /* 0x000000ff4a4a7812 */ /* 0x000fe200078ec0ff */
[--C-:B------:R-:W-:Y:S01]  /*c510*/  HSET2.LE.AND R75, R197, R178.reuse, PT ;  /* 0x000000b2c54b7233 */ /* 0x100fe20003803000 */
[----:B------:R-:W-:Y:S01]  /*c520*/  LOP3.LUT R72, R72, R19, RZ, 0xc0, !PT ;  /* 0x0000001348487212 */ /* 0x000fe200078ec0ff */
[----:B------:R-:W-:Y:S01]  /*c530*/  @!P1 HADD2 R145, -R22.H0_H0, -RZ.H0_H0 ;  /* 0xa00000ff16919230 */ /* 0x000fe20000000900 */
[----:B------:R-:W-:Y:S01]  /*c540*/  LOP3.LUT R73, R73, R18, RZ, 0xc0, !PT ;  /* 0x0000001249497212 */ /* 0x000fe200078ec0ff */
[--C-:B------:R-:W-:Y:S01]  /*c550*/  HSET2.LE.AND R18, R91, R178.reuse, PT ;  /* 0x000000b25b127233 */ /* 0x100fe20003803000 */
[----:B------:R-:W-:Y:S01]  /*c560*/  ISETP.GE.U32.AND P6, PT, R161, R74, PT ;  /* 0x0000004aa100720c */ /* 0x000fe20003fc6070 */
[----:B------:R-:W-:Y:S01]  /*c570*/  MUFU.EX2 R197, R114 ;  /* 0x0000007200c57308 */ /* 0x000fe20000000800 */
[----:B------:R-:W-:Y:S01]  /*c580*/  LOP3.LUT R74, R75, R84, RZ, 0xc0, !PT ;  /* 0x000000544b4a7212 */ /* 0x000fe200078ec0ff */
[----:B------:R-:W-:Y:S01]  /*c590*/  FADD.FTZ R84, R90, R125 ;  /* 0x0000007d5a547221 */ /* 0x000fe20000010000 */
[----:B------:R-:W-:Y:S01]  /*c5a0*/  PRMT R75, R117, 0x5410, R22 ;  /* 0x00005410754b7816 */ /* 0x000fe20000000016 */
[----:B------:R-:W3:Y:S01]  /*c5b0*/  LDSM.16.MT88.4 R88, [R120+0x7400] ;  /* 0x007400007858783b */ /* 0x000ee20000004200 */
[----:B------:R-:W-:Y:S01]  /*c5c0*/  LOP3.LUT R19, R101, 0xffff, RZ, 0xc0, !PT ;  /* 0x0000ffff65137812 */ /* 0x000fe200078ec0ff */
[----:B------:R-:W-:Y:S01]  /*c5d0*/  FADD.FTZ R181, R95, R84 ;  /* 0x000000545fb57221 */ /* 0x000fe20000010000 */
[----:B------:R-:W-:Y:S02]  /*c5e0*/  LOP3.LUT R75, R18, R75, RZ, 0xc0, !PT ;  /* 0x0000004b124b7212 */ /* 0x000fe400078ec0ff */
[----:B------:R-:W-:Y:S01]  /*c5f0*/  @!P1 PRMT R22, R145, 0x5410, RZ ;  /* 0x0000541091169816 */ /* 0x000fe200000000ff */
[----:B------:R-:W4:Y:S01]  /*c600*/  MUFU.EX2 R125, R113 ;  /* 0x00000071007d7308 */ /* 0x000f220000000800 */
[----:B------:R-:W-:Y:S02]  /*c610*/  @!P2 PRMT R117, R146, 0x5410, RZ ;  /* 0x000054109275a816 */ /* 0x000fe400000000ff */
[----:B------:R-:W-:Y:S01]  /*c620*/  SHF.R.U32.HI R19, RZ, 0x8, R19 ;  /* 0x00000008ff137819 */ /* 0x000fe20000011613 */
[C---:B-1----:R-:W-:Y:S01]  /*c630*/  HMMA.16816.F32 R24, R72.reuse, R76, R24 ;  /* 0x0000004c4818723c */ /* 0x042fe20000001818 */
[----:B------:R-:W-:Y:S01]  /*c640*/  STG.E.U16 [R192.64+0x32], R22 ;  /* 0x00003216c0007986 */ /* 0x000fe2000c10151a */
[----:B--2---:R-:W-:Y:S02]  /*c650*/  SHF.R.U32.HI R126, RZ, 0x18, R200 ;  /* 0x00000018ff7e7819 */ /* 0x004fe400000116c8 */
[----:B------:R-:W-:Y:S01]  /*c660*/  LOP3.LUT R18, R19, 0xffff, RZ, 0xc0, !PT ;  /* 0x0000ffff13127812 */ /* 0x000fe200078ec0ff */
[----:B------:R-:W-:Y:S01]  /*c670*/  STG.E.U16 [R192.64+0x30], R117 ;  /* 0x00003075c0007986 */ /* 0x000fe2000c10151a */
[----:B------:R-:W-:Y:S01]  /*c680*/  F2FP.PACK_AB R19, R179, R196 ;  /* 0x000000c4b313723e */ /* 0x000fe200000000ff */
[----:B------:R-:W-:Y:S01]  /*c690*/  FADD.FTZ R196, R196, R181 ;  /* 0x000000b5c4c47221 */ /* 0x000fe20000010000 */
[C---:B------:R-:W-:Y:S01]  /*c6a0*/  HMMA.16816.F32 R28, R72.reuse, R78, R28 ;  /* 0x0000004e481c723c */ /* 0x040fe2000000181c */
[----:B------:R-:W-:Y:S01]  /*c6b0*/  LOP3.LUT R76, R200, 0xff, RZ, 0xc0, !PT ;  /* 0x000000ffc84c7812 */ /* 0x000fe200078ec0ff */
[----:B------:R-:W-:Y:S01]  /*c6c0*/  MUFU.EX2 R181, R110 ;  /* 0x0000006e00b57308 */ /* 0x000fe20000000800 */
[----:B------:R-:W-:Y:S01]  /*c6d0*/  ISETP.GE.U32.AND P2, PT, R161, R18, PT ;  /* 0x00000012a100720c */ /* 0x000fe20003f46070 */
[----:B------:R-:W-:Y:S01]  /*c6e0*/  FADD.FTZ R96, R179, R196 ;  /* 0x000000c4b3607221 */ /* 0x000fe20000010000 */
[----:B------:R-:W-:Y:S01]  /*c6f0*/  ISETP.GE.U32.AND P1, PT, R161, R76, PT ;  /* 0x0000004ca100720c */ /* 0x000fe20003f26070 */
[----:B------:R-:W-:Y:S01]  /*c700*/  @!P0 HADD2 R144, -R19.H0_H0, -RZ.H0_H0 ;  /* 0xa00000ff13908230 */ /* 0x000fe20000000900 */
[----:B------:R-:W1:Y:S01]  /*c710*/  LDSM.16.MT88.4 R76, [R86+0x7400] ;  /* 0x00740000564c783b */ /* 0x000e620000004200 */
[C---:B------:R-:W-:Y:S01]  /*c720*/  HMMA.16816.F32 R32, R72.reuse, R80, R32 ;  /* 0x000000504820723c */ /* 0x040fe20000001820 */
[----:B------:R-:W-:Y:S03]  /*c730*/  PRMT R18, R19, 0x7632, R18 ;  /* 0x0000763213127816 */ /* 0x000fe60000000012 */
[----:B------:R-:W-:Y:S01]  /*c740*/  MUFU.EX2 R179, R111 ;  /* 0x0000006f00b37308 */ /* 0x000fe20000000800 */
[----:B----4-:R-:W-:Y:S01]  /*c750*/  F2FP.PACK_AB R113, R125, R198 ;  /* 0x000000c67d71723e */ /* 0x010fe200000000ff */
[----:B------:R-:W-:Y:S01]  /*c760*/  FADD.FTZ R198, R198, R119 ;  /* 0x00000077c6c67221 */ /* 0x000fe20000010000 */
[----:B------:R-:W-:Y:S01]  /*c770*/  SHF.R.U32.HI R80, RZ, 0x18, R101 ;  /* 0x00000018ff507819 */ /* 0x000fe20000011665 */
[C---:B------:R-:W-:Y:S01]  /*c780*/  HMMA.16816.F32 R36, R72.reuse, R82, R36 ;  /* 0x000000524824723c */ /* 0x040fe20000001824 */
[----:B------:R-:W-:Y:S03]  /*c790*/  PRMT R101, R19, 0x5410, R18 ;  /* 0x0000541013657816 */ /* 0x000fe60000000012 */
[----:B------:R-:W-:Y:S01]  /*c7a0*/  @!P0 PRMT R19, R144, 0x5410, RZ ;  /* 0x0000541090138816 */ /* 0x000fe200000000ff */
[----:B------:R-:W-:Y:S01]  /*c7b0*/  @!P2 HADD2 R143, -R18.H0_H0, -RZ.H0_H0 ;  /* 0xa00000ff128fa230 */ /* 0x000fe20000000900 */
[----:B------:R-:W-:Y:S01]  /*c7c0*/  ISETP.GE.U32.AND P0, PT, R161, R80, PT ;  /* 0x00000050a100720c */ /* 0x000fe20003f06070 */
[----:B------:R-:W-:Y:S01]  /*c7d0*/  @!P6 HADD2 R140, -R113.H0_H0, -RZ.H0_H0 ;  /* 0xa00000ff718ce230 */ /* 0x000fe20000000900 */
[C---:B---3--:R-:W-:Y:S01]  /*c7e0*/  HMMA.16816.F32 R40, R72.reuse, R88, R40 ;  /* 0x000000584828723c */ /* 0x048fe20000001828 */
[----:B------:R-:W2:Y:S01]  /*c7f0*/  LDSM.16.MT88.4 R80, [R120+0x8400] ;  /* 0x008400007850783b */ /* 0x000ea20000004200 */
[----:B------:R-:W-:Y:S02]  /*c800*/  MUFU.EX2 R196, R116 ;  /* 0x0000007400c47308 */ /* 0x000fe40000000800 */
[----:B------:R-:W-:Y:S02]  /*c810*/  @!P2 PRMT R18, R143, 0x5410, RZ ;  /* 0x000054108f12a816 */ /* 0x000fe400000000ff */
[----:B------:R-:W-:Y:S02]  /*c820*/  ISETP.GE.U32.AND P2, PT, R161, R94, PT ;  /* 0x0000005ea100720c */ /* 0x000fe40003f46070 */
[C---:B------:R-:W-:Y:S01]  /*c830*/  HMMA.16816.F32 R44, R72.reuse, R90, R44 ;  /* 0x0000005a482c723c */ /* 0x040fe2000000182c */
[----:B------:R-:W-:Y:S01]  /*c840*/  LOP3.LUT R88, R202, 0xffff, RZ, 0xc0, !PT ;  /* 0x0000ffffca587812 */ /* 0x000fe200078ec0ff */
[----:B------:R-:W-:Y:S02]  /*c850*/  STG.E.U16 [R190.64+0x40], R19 ;  /* 0x00004013be007986 */ /* 0x000fe4000c10151a */
[----:B------:R-:W-:Y:S02]  /*c860*/  SHF.R.U32.HI R94, RZ, 0x10, R200 ;  /* 0x00000010ff5e7819 */ /* 0x000fe400000116c8 */
[----:B------:R-:W-:Y:S01]  /*c870*/  SHF.R.U32.HI R88, RZ, 0x8, R88 ;  /* 0x00000008ff587819 */ /* 0x000fe20000011658 */
[----:B------:R-:W-:Y:S01]  /*c880*/  STG.E.U16 [R190.64+0x42], R18 ;  /* 0x00004212be007986 */ /* 0x000fe2000c10151a */
[----:B------:R-:W-:Y:S04]  /*c890*/  LOP3.LUT R200, R200, 0xffff, RZ, 0xc0, !PT ;  /* 0x0000ffffc8c87812 */ /* 0x000fe800078ec0ff */
[----:B------:R-:W-:Y:S02]  /*c8a0*/  LOP3.LUT R201, R202, 0xff, RZ, 0xc0, !PT ;  /* 0x000000ffcac97812 */ /* 0x000fe400078ec0ff */
[----:B------:R-:W-:Y:S01]  /*c8b0*/  LOP3.LUT R94, R94, 0xff, RZ, 0xc0, !PT ;  /* 0x000000ff5e5e7812 */ /* 0x000fe200078ec0ff */
[C---:B-1----:R-:W-:Y:S01]  /*c8c0*/  HMMA.16816.F32 R48, R72.reuse, R76, R48 ;  /* 0x0000004c4830723c */ /* 0x042fe20000001830 */
[----:B------:R-:W-:Y:S02]  /*c8d0*/  PRMT R201, R201, 0x5410, R88 ;  /* 0x00005410c9c97816 */ /* 0x000fe40000000058 */
[----:B------:R-:W1:Y:S01]  /*c8e0*/  LDSM.16.MT88.4 R88, [R86+0x8400] ;  /* 0x008400005658783b */ /* 0x000e620000004200 */
[C---:B------:R-:W-:Y:S02]  /*c8f0*/  PRMT R84, R113.reuse, 0x7632, R84 ;  /* 0x0000763271547816 */ /* 0x040fe40000000054 */
[----:B------:R-:W-:Y:S02]  /*c900*/  PRMT R129, R94, 0x5410, R129 ;  /* 0x000054105e817816 */ /* 0x000fe40000000081 */
[C---:B------:R-:W-:Y:S01]  /*c910*/  HMMA.16816.F32 R52, R72.reuse, R78, R52 ;  /* 0x0000004e4834723c */ /* 0x040fe20000001834 */
[----:B------:R-:W-:Y:S03]  /*c920*/  PRMT R102, R113, 0x5410, R84 ;  /* 0x0000541071667816 */ /* 0x000fe60000000054 */
[----:B------:R-:W-:Y:S01]  /*c930*/  @!P6 PRMT R113, R140, 0x5410, RZ ;  /* 0x000054108c71e816 */ /* 0x000fe200000000ff */
[----:B------:R-:W-:Y:S01]  /*c940*/  @!P0 HADD2 R132, -R84.H0_H0, -RZ.H0_H0 ;  /* 0xa00000ff54848230 */ /* 0x000fe20000000900 */
[----:B------:R-:W-:Y:S01]  /*c950*/  ISETP.GE.U32.AND P6, PT, R161, R126, PT ;  /* 0x0000007ea100720c */ /* 0x000fe20003fc6070 */
[--C-:B------:R-:W-:Y:S01]  /*c960*/  HSET2.LE.AND R79, R199, R178.reuse, PT ;  /* 0x000000b2c74f7233 */ /* 0x100fe20003803000 */
[----:B------:R3:W4:Y:S01]  /*c970*/  MUFU.EX2 R126, R112 ;  /* 0x00000070007e7308 */ /* 0x0007220000000800 */
[----:B------:R-:W-:Y:S01]  /*c980*/  SHF.R.U32.HI R77, RZ, 0x18, R202 ;  /* 0x00000018ff4d7819 */ /* 0x000fe200000116ca */
[C---:B--2---:R-:W-:Y:S01]  /*c990*/  HMMA.16816.F32 R56, R72.reuse, R80, R56 ;  /* 0x000000504838723c */ /* 0x044fe20000001838 */
[----:B------:R-:W-:Y:S01]  /*c9a0*/  STG.E.U16 [R192.64+0x40], R113 ;  /* 0x00004071c0007986 */ /* 0x000fe2000c10151a */
[----:B------:R-:W-:Y:S02]  /*c9b0*/  @!P0 PRMT R84, R132, 0x5410, RZ ;  /* 0x0000541084548816 */ /* 0x000fe400000000ff */
[----:B------:R-:W-:Y:S02]  /*c9c0*/  PRMT R77, R92, 0x5410, R77 ;  /* 0x000054105c4d7816 */ /* 0x000fe4000000004d */
[----:B------:R-:W2:Y:S01]  /*c9d0*/  LDSM.16.MT88.4 R92, [R120+0x6800] ;  /* 0x00680000785c783b */ /* 0x000ea20000004200 */
[----:B------:R-:W-:Y:S01]  /*c9e0*/  LOP3.LUT R76, R97, 0xff, RZ, 0xc0, !PT ;  /* 0x000000ff614c7812 */ /* 0x000fe200078ec0ff */
[C---:B------:R-:W-:Y:S01]  /*c9f0*/  HMMA.16816.F32 R60, R72.reuse, R82, R60 ;  /* 0x00000052483c723c */ /* 0x040fe2000000183c */
[----:B------:R-:W-:Y:S03]  /*ca00*/  MUFU.EX2 R199, R108 ;  /* 0x0000006c00c77308 */ /* 0x000fe60000000800 */
[--C-:B------:R-:W-:Y:S01]  /*ca10*/  HSET2.LE.AND R77, R77, R178.reuse, PT ;  /* 0x000000b24d4d7233 */ /* 0x100fe20003803000 */
[----:B------:R-:W-:Y:S01]  /*ca20*/  SHF.R.U32.HI R200, RZ, 0x8, R200 ;  /* 0x00000008ffc87819 */ /* 0x000fe200000116c8 */
[----:B------:R-:W5:Y:S03]  /*ca30*/  LDSM.16.MT88.4 R80, [R86+0x6800] ;  /* 0x006800005650783b */ /* 0x000f660000004200 */
[----:B------:R-:W-:Y:S02]  /*ca40*/  LOP3.LUT R77, R77, R102, RZ, 0xc0, !PT ;  /* 0x000000664d4d7212 */ /* 0x000fe400078ec0ff */
[----:B------:R2:W-:Y:S01]  /*ca50*/  MUFU.EX2 R202, R103 ;  /* 0x0000006700ca7308 */ /* 0x0005e20000000800 */
[----:B------:R-:W-:Y:S02]  /*ca60*/  LOP3.LUT R200, R200, 0xffff, RZ, 0xc0, !PT ;  /* 0x0000ffffc8c87812 */ /* 0x000fe400078ec0ff */
[----:B------:R-:W-:Y:S01]  /*ca70*/  STG.E.U16 [R192.64+0x42], R84 ;  /* 0x00004254c0007986 */ /* 0x000fe2000c10151a */
[----:B---3--:R-:W-:Y:S01]  /*ca80*/  F2FP.PACK_AB R112, R124, R127 ;  /* 0x0000007f7c70723e */ /* 0x008fe200000000ff */
[----:B------:R-:W-:Y:S01]  /*ca90*/  FADD.FTZ R127, R127, R96 ;  /* 0x000000607f7f7221 */ /* 0x000fe20000010000 */
[C---:B-1----:R-:W-:Y:S01]  /*caa0*/  HMMA.16816.F32 R64, R72.reuse, R88, R64 ;  /* 0x000000584840723c */ /* 0x042fe20000001840 */
[----:B----4-:R-:W-:Y:S02]  /*cab0*/  F2FP.PACK_AB R119, R197, R126 ;  /* 0x0000007ec577723e */ /* 0x010fe400000000ff */
[C---:B------:R-:W-:Y:S01]  /*cac0*/  PRMT R115, R112.reuse, 0x7632, R115 ;  /* 0x0000763270737816 */ /* 0x040fe20000000073 */
[----:B------:R-:W-:Y:S01]  /*cad0*/  @!P1 HADD2 R131, -R112.H0_H0, -RZ.H0_H0 ;  /* 0xa00000ff70839230 */ /* 0x000fe20000000900 */
[----:B------:R-:W-:Y:S01]  /*cae0*/  ISETP.GE.U32.AND P0, PT, R161, R200, PT ;  /* 0x000000c8a100720c */ /* 0x000fe20003f06070 */
[----:B------:R-:W-:Y:S01]  /*caf0*/  @!P2 HADD2 R139, -R119.H0_H0, -RZ.H0_H0 ;  /* 0xa00000ff778ba230 */ /* 0x000fe20000000900 */
[----:B------:R-:W-:Y:S01]  /*cb00*/  SHF.R.U32.HI R88, RZ, 0x10, R97 ;  /* 0x00000010ff587819 */ /* 0x000fe20000011661 */
[----:B------:R-:W-:Y:S01]  /*cb10*/  HMMA.16816.F32 R68, R72, R90, R68 ;  /* 0x0000005a4844723c */ /* 0x000fe20000001844 */
[----:B------:R-:W-:Y:S01]  /*cb20*/  PRMT R78, R112, 0x5410, R115 ;  /* 0x00005410704e7816 */ /* 0x000fe20000000073 */
[----:B------:R1:W-:Y:S02]  /*cb30*/  MUFU.EX2 R200, R106 ;  /* 0x0000006a00c87308 */ /* 0x0003e40000000800 */
[----:B------:R-:W-:Y:S02]  /*cb40*/  PRMT R114, R119, 0x7632, R114 ;  /* 0x0000763277727816 */ /* 0x000fe40000000072 */
[----:B------:R-:W-:Y:S01]  /*cb50*/  LOP3.LUT R78, R79, R78, RZ, 0xc0, !PT ;  /* 0x0000004e4f4e7212 */ /* 0x000fe200078ec0ff */
[--C-:B------:R-:W-:Y:S01]  /*cb60*/  HSET2.LE.AND R79, R129, R178.reuse, PT ;  /* 0x000000b2814f7233 */ /* 0x100fe20003803000 */
[----:B------:R-:W-:Y:S01]  /*cb70*/  PRMT R72, R119, 0x5410, R114 ;  /* 0x0000541077487816 */ /* 0x000fe20000000072 */
[----:B------:R-:W-:Y:S03]  /*cb80*/  @!P6 HADD2 R142, -R114.H0_H0, -RZ.H0_H0 ;  /* 0xa00000ff728ee230 */ /* 0x000fe60000000900 */
[----:B------:R-:W-:Y:S01]  /*cb90*/  @!P1 PRMT R112, R131, 0x5410, RZ ;  /* 0x0000541083709816 */ /* 0x000fe200000000ff */
[----:B------:R-:W-:Y:S01]  /*cba0*/  @!P0 HADD2 R130, -R115.H0_H0, -RZ.H0_H0 ;  /* 0xa00000ff73828230 */ /* 0x000fe20000000900 */
[----:B------:R-:W-:Y:S01]  /*cbb0*/  ISETP.GE.U32.AND P1, PT, R161, R76, PT ;  /* 0x0000004ca100720c */ /* 0x000fe20003f26070 */
[--C-:B------:R-:W-:Y:S01]  /*cbc0*/  HSET2.LE.AND R76, R201, R178.reuse, PT ;  /* 0x000000b2c94c7233 */ /* 0x100fe20003803000 */
[----:B------:R-:W-:Y:S01]  /*cbd0*/  LOP3.LUT R79, R79, R72, RZ, 0xc0, !PT ;  /* 0x000000484f4f7212 */ /* 0x000fe200078ec0ff */
[----:B------:R-:W-:Y:S01]  /*cbe0*/  STG.E.U16 [R190.64+0x50], R112 ;  /* 0x00005070be007986 */ /* 0x000fe2000c10151a */
[----:B------:R-:W-:Y:S01]  /*cbf0*/  LOP3.LUT R88, R88, 0xff, RZ, 0xc0, !PT ;  /* 0x000000ff58587812 */ /* 0x000fe200078ec0ff */
[----:B------:R-:W3:Y:S01]  /*cc00*/  MUFU.EX2 R201, R107 ;  /* 0x0000006b00c97308 */ /* 0x000ee20000000800 */
[----:B------:R-:W-:Y:S01]  /*cc10*/  LOP3.LUT R76, R76, R101, RZ, 0xc0, !PT ;  /* 0x000000654c4c7212 */ /* 0x000fe200078ec0ff */
[----:B------:R-:W4:Y:S01]  /*cc20*/  LDSM.16.MT88.4 R72, [R120+0x7800] ;  /* 0x007800007848783b */ /* 0x000f220000004200 */
[----:B------:R-:W-:Y:S02]  /*cc30*/  @!P0 PRMT R115, R130, 0x5410, RZ ;  /* 0x0000541082738816 */ /* 0x000fe400000000ff */
[----:B------:R-:W-:Y:S02]  /*cc40*/  @!P2 PRMT R119, R139, 0x5410, RZ ;  /* 0x000054108b77a816 */ /* 0x000fe400000000ff */
[----:B------:R-:W-:Y:S01]  /*cc50*/  @!P6 PRMT R114, R142, 0x5410, RZ ;  /* 0x000054108e72e816 */ /* 0x000fe200000000ff */
[C---:B--2---:R-:W-:Y:S01]  /*cc60*/  HMMA.16816.F32 R24, R76.reuse, R92, R24 ;  /* 0x0000005c4c18723c */ /* 0x044fe20000001818 */
[----:B------:R-:W-:Y:S01]  /*cc70*/  ISETP.GE.U32.AND P0, PT, R161, R88, PT ;  /* 0x00000058a100720c */ /* 0x000fe20003f06070 */
[----:B------:R-:W-:Y:S01]  /*cc80*/  LDSM.16.MT88.4 R100, [R120+0x7c00] ;  /* 0x007c00007864783b */ /* 0x000fe20000004200 */
[----:B------:R-:W-:Y:S04]  /*cc90*/  LOP3.LUT R88, R97, 0xffff, RZ, 0xc0, !PT ;  /* 0x0000ffff61587812 */ /* 0x000fe800078ec0ff */
[----:B------:R-:W-:Y:S01]  /*cca0*/  SHF.R.U32.HI R88, RZ, 0x8, R88 ;  /* 0x00000008ff587819 */ /* 0x000fe20000011658 */
[C---:B------:R-:W-:Y:S01]  /*ccb0*/  HMMA.16816.F32 R28, R76.reuse, R94, R28 ;  /* 0x0000005e4c1c723c */ /* 0x040fe2000000181c */
[----:B------:R-:W-:Y:S01]  /*ccc0*/  FADD.FTZ R93, R125, R198 ;  /* 0x000000c67d5d7221 */ /* 0x000fe20000010000 */
[----:B------:R-:W-:Y:S01]  /*ccd0*/  STG.E.U16 [R190.64+0x52], R115 ;  /* 0x00005273be007986 */ /* 0x000fe2000c10151a */
[----:B------:R2:W2:Y:S01]  /*cce0*/  MUFU.EX2 R198, R109 ;  /* 0x0000006d00c67308 */ /* 0x0004a20000000800 */
[----:B------:R-:W-:Y:S01]  /*ccf0*/  LOP3.LUT R88, R88, 0xffff, RZ, 0xc0, !PT ;  /* 0x0000ffff58587812 */ /* 0x000fe200078ec0ff */
[----:B------:R-:W-:Y:S01]  /*cd00*/  FADD.FTZ R204, R126, R93 ;  /* 0x0000005d7ecc7221 */ /* 0x000fe20000010000 */
[----:B------:R-:W-:Y:S01]  /*cd10*/  STG.E.U16 [R192.64+0x50], R119 ;  /* 0x00005077c0007986 */ /* 0x000fe2000c10151a */
[C---:B------:R-:W-:Y:S01]  /*cd20*/  LOP3.LUT R94, R194.reuse, 0xff, RZ, 0xc0, !PT ;  /* 0x000000ffc25e7812 */ /* 0x040fe200078ec0ff */
[C---:B-----5:R-:W-:Y:S01]  /*cd30*/  HMMA.16816.F32 R32, R76.reuse, R80, R32 ;  /* 0x000000504c20723c */ /* 0x060fe20000001820 */
[----:B------:R-:W-:Y:S01]  /*cd40*/  ISETP.GE.U32.AND P2, PT, R161, R88, PT ;  /* 0x00000058a100720c */ /* 0x000fe20003f46070 */
[----:B------:R-:W-:Y:S02]  /*cd50*/  STG.E.U16 [R192.64+0x52], R114 ;  /* 0x00005272c0007986 */ /* 0x000fe4000c10151a */
[----:B------:R-:W-:Y:S01]  /*cd60*/  F2FP.PACK_AB R125, R179, R196 ;  /* 0x000000c4b37d723e */ /* 0x000fe200000000ff */
[----:B------:R-:W-:Y:S01]  /*cd70*/  FADD.FTZ R204, R197, R204 ;  /* 0x000000ccc5cc7221 */ /* 0x000fe20000010000 */
[----:B------:R-:W5:Y:S01]  /*cd80*/  LDSM.16.MT88.4 R88, [R86+0x7800] ;  /* 0x007800005658783b */ /* 0x000f620000004200 */
[C---:B------:R-:W-:Y:S01]  /*cd90*/  LOP3.LUT R80, R194.reuse, 0xff, RZ, 0xc0, !PT ;  /* 0x000000ffc2507812 */ /* 0x040fe200078ec0ff */
[C---:B------:R-:W-:Y:S01]  /*cda0*/  HMMA.16816.F32 R36, R76.reuse, R82, R36 ;  /* 0x000000524c24723c */ /* 0x040fe20000001824 */
[----:B------:R-:W-:Y:S02]  /*cdb0*/  PRMT R116, R125, 0x7632, R116 ;  /* 0x000076327d747816 */ /* 0x000fe40000000074 */
[----:B------:R-:W-:Y:S01]  /*cdc0*/  ISETP.GE.U32.AND P6, PT, R161, R80, PT ;  /* 0x00000050a100720c */ /* 0x000fe20003fc6070 */
[----:B------:R-:W-:Y:S01]  /*cdd0*/  @!P1 HADD2 R135, -R125.H0_H0, -RZ.H0_H0 ;  /* 0xa00000ff7d879230 */ /* 0x000fe20000000900 */
[----:B-1----:R-:W-:Y:S01]  /*cde0*/  PRMT R106, R125, 0x5410, R116 ;  /* 0x000054107d6a7816 */ /* 0x002fe20000000074 */
[----:B------:R-:W1:Y:S01]  /*cdf0*/  LDSM.16.MT88.4 R80, [R120+0x8800] ;  /* 0x008800007850783b */ /* 0x000e620000004200 */
[----:B------:R-:W-:Y:S01]  /*ce00*/  @!P2 HADD2 R134, -R116.H0_H0, -RZ.H0_H0 ;  /* 0xa00000ff7486a230 */ /* 0x000fe20000000900 */
[----:B------:R-:W-:Y:S01]  /*ce10*/  LOP3.LUT R95, R194, 0xffff, RZ, 0xc0, !PT ;  /* 0x0000ffffc25f7812 */ /* 0x000fe200078ec0ff */
[C---:B----4-:R-:W-:Y:S03]  /*ce20*/  HMMA.16816.F32 R40, R76.reuse, R72, R40 ;  /* 0x000000484c28723c */ /* 0x050fe60000001828 */
[----:B------:R-:W-:Y:S02]  /*ce30*/  @!P1 PRMT R125, R135, 0x5410, RZ ;  /* 0x00005410877d9816 */ /* 0x000fe400000000ff */
[----:B------:R-:W-:Y:S02]  /*ce40*/  @!P2 PRMT R116, R134, 0x5410, RZ ;  /* 0x000054108674a816 */ /* 0x000fe400000000ff */
[----:B------:R-:W-:Y:S01]  /*ce50*/  SHF.R.U32.HI R95, RZ, 0x8, R95 ;  /* 0x00000008ff5f7819 */ /* 0x000fe2000001165f */
[----:B------:R-:W-:Y:S01]  /*ce60*/  STG.E.U16 [R190.64+0x60], R125 ;  /* 0x0000607dbe007986 */ /* 0x000fe2000c10151a */
[C---:B------:R-:W-:Y:S03]  /*ce70*/  HMMA.16816.F32 R44, R76.reuse, R74, R44 ;  /* 0x0000004a4c2c723c */ /* 0x040fe6000000182c */
[--C-:B------:R-:W-:Y:S01]  /*ce80*/  SHF.R.U32.HI R72, RZ, 0x10, R194.reuse ;  /* 0x00000010ff487819 */ /* 0x100fe200000116c2 */
[----:B------:R-:W-:Y:S01]  /*ce90*/  STG.E.U16 [R190.64+0x62], R116 ;  /* 0x00006274be007986 */ /* 0x000fe2000c10151a */
[----:B--2---:R-:W-:Y:S02]  /*cea0*/  PRMT R109, R94, 0x5410, R95 ;  /* 0x000054105e6d7816 */ /* 0x004fe4000000005f */
[----:B------:R-:W-:Y:S02]  /*ceb0*/  LOP3.LUT R72, R72, 0xff, RZ, 0xc0, !PT ;  /* 0x000000ff48487812 */ /* 0x000fe400078ec0ff */
[----:B------:R-:W-:Y:S02]  /*cec0*/  SHF.R.U32.HI R74, RZ, 0x18, R97 ;  /* 0x00000018ff4a7819 */ /* 0x000fe40000011661 */
[C---:B------:R-:W-:Y:S01]  /*ced0*/  ISETP.GE.U32.AND P2, PT, R161.reuse, R72, PT ;  /* 0x00000048a100720c */ /* 0x040fe20003f46070 */
[----:B------:R-:W-:Y:S01]  /*cee0*/  LDSM.16.MT88.4 R96, [R86+0x6c00] ;  /* 0x006c00005660783b */ /* 0x000fe20000004200 */
[----:B------:R-:W-:Y:S02]  /*cef0*/  ISETP.GE.U32.AND P1, PT, R161, R74, PT ;  /* 0x0000004aa100720c */ /* 0x000fe40003f26070 */
[----:B---3--:R-:W-:Y:S02]  /*cf00*/  F2FP.PACK_AB R129, R202, R201 ;  /* 0x000000c9ca81723e */ /* 0x008fe400000000ff */
[----:B------:R-:W-:Y:S02]  /*cf10*/  SHF.R.U32.HI R92, RZ, 0x18, R194 ;  /* 0x00000018ff5c7819 */ /* 0x000fe400000116c2 */
[----:B------:R-:W-:Y:S01]  /*cf20*/  PRMT R126, R129, 0x7632, R126 ;  /* 0x00007632817e7816 */ /* 0x000fe2000000007e */
[----:B------:R-:W2:Y:S01]  /*cf30*/  LDSM.16.MT88.4 R72, [R86+0x8800] ;  /* 0x008800005648783b */ /* 0x000ea20000004200 */
[C---:B-----5:R-:W-:Y:S01]  /*cf40*/  HMMA.16816.F32 R48, R76.reuse, R88, R48 ;  /* 0x000000584c30723c */ /* 0x060fe20000001830 */
[----:B------:R-:W-:Y:S02]  /*cf50*/  PRMT R203, R203, 0x5410, R92 ;  /* 0x00005410cbcb7816 */ /* 0x000fe4000000005c */
[----:B------:R-:W-:Y:S01]  /*cf60*/  SHF.R.U32.HI R92, RZ, 0x10, R118 ;  /* 0x00000010ff5c7819 */ /* 0x000fe20000011676 */
[----:B------:R-:W-:Y:S03]  /*cf70*/  @!P2 HADD2 R136, -R129.H0_H0, -RZ.H0_H0 ;  /* 0xa00000ff8188a230 */ /* 0x000fe60000000900 */
[----:B------:R-:W-:Y:S01]  /*cf80*/  LOP3.LUT R92, R92, 0xff, RZ, 0xc0, !PT ;  /* 0x000000ff5c5c7812 */ /* 0x000fe200078ec0ff */
[C---:B------:R-:W-:Y:S01]  /*cf90*/  HMMA.16816.F32 R52, R76.reuse, R90, R52 ;  /* 0x0000005a4c34723c */ /* 0x040fe20000001834 */
[C---:B------:R-:W-:Y:S03]  /*cfa0*/  LOP3.LUT R88, R118.reuse, 0xff, RZ, 0xc0, !PT ;  /* 0x000000ff76587812 */ /* 0x040fe600078ec0ff */
[----:B------:R-:W-:Y:S02]  /*cfb0*/  LOP3.LUT R89, R118, 0xffff, RZ, 0xc0, !PT ;  /* 0x0000ffff76597812 */ /* 0x000fe400078ec0ff */
[----:B------:R-:W-:Y:S01]  /*cfc0*/  F2FP.PACK_AB R118, R198, R181 ;  /* 0x000000b5c676723e */ /* 0x000fe200000000ff */
[--C-:B------:R-:W-:Y:S01]  /*cfd0*/  HSET2.LE.AND R90, R109, R178.reuse, PT ;  /* 0x000000b26d5a7233 */ /* 0x100fe20003803000 */
[C---:B-1----:R-:W-:Y:S01]  /*cfe0*/  HMMA.16816.F32 R56, R76.reuse, R80, R56 ;  /* 0x000000504c38723c */ /* 0x042fe20000001838 */
[----:B------:R-:W-:Y:S01]  /*cff0*/  PRMT R91, R92, 0x5410, R23 ;  /* 0x000054105c5b7816 */ /* 0x000fe20000000017 */
[----:B------:R-:W-:Y:S02]  /*d000*/  LDSM.16.MT88.4 R108, [R120+0x8c00] ;  /* 0x008c0000786c783b */ /* 0x000fe40000004200 */
[----:B------:R-:W-:Y:S01]  /*d010*/  SHF.R.U32.HI R89, RZ, 0x8, R89 ;  /* 0x00000008ff597819 */ /* 0x000fe20000011659 */
[----:B------:R-:W-:Y:S01]  /*d020*/  @!P0 HADD2 R133, -R118.H0_H0, -RZ.H0_H0 ;  /* 0xa00000ff76858230 */ /* 0x000fe20000000900 */
[----:B------:R-:W-:Y:S01]  /*d030*/  PRMT R23, R118, 0x7632, R23 ;  /* 0x0000763276177816 */ /* 0x000fe20000000017 */
[--C-:B------:R-:W-:Y:S01]  /*d040*/  HSET2.LE.AND R80, R91, R178.reuse, PT ;  /* 0x000000b25b507233 */ /* 0x100fe20003803000 */
[C---:B------:R-:W-:Y:S01]  /*d050*/  HMMA.16816.F32 R60, R76.reuse, R82, R60 ;  /* 0x000000524c3c723c */ /* 0x040fe2000000183c */
[----:B------:R-:W-:Y:S01]  /*d060*/  PRMT R107, R88, 0x5410, R89 ;  /* 0x00005410586b7816 */ /* 0x000fe20000000059 */
[----:B------:R-:W1:Y:S02]  /*d070*/  LDSM.16.MT88.4 R92, [R120+0x6c00] ;  /* 0x006c0000785c783b */ /* 0x000e640000004200 */
[----:B------:R-:W-:Y:S01]  /*d080*/  LOP3.LUT R88, R194, 0xffff, RZ, 0xc0, !PT ;  /* 0x0000ffffc2587812 */ /* 0x000fe200078ec0ff */
[----:B------:R-:W-:Y:S01]  /*d090*/  FADD.FTZ R195, R124, R127 ;  /* 0x0000007f7cc37221 */ /* 0x000fe20000010000 */
[----:B------:R-:W-:Y:S01]  /*d0a0*/  F2FP.PACK_AB R127, R200, R199 ;  /* 0x000000c7c87f723e */ /* 0x000fe200000000ff */
[--C-:B------:R-:W-:Y:S01]  /*d0b0*/  HSET2.LE.AND R81, R107, R178.reuse, PT ;  /* 0x000000b26b517233 */ /* 0x100fe20003803000 */
[----:B------:R-:W-:Y:S01]  /*d0c0*/  PRMT R89, R118, 0x5410, R23 ;  /* 0x0000541076597816 */ /* 0x000fe20000000017 */
[----:B------:R-:W-:Y:S03]  /*d0d0*/  @!P1 HADD2 R128, -R23.H0_H0, -RZ.H0_H0 ;  /* 0xa00000ff17809230 */ /* 0x000fe60000000900 */
[----:B------:R-:W-:Y:S01]  /*d0e0*/  @!P0 PRMT R118, R133, 0x5410, RZ ;  /* 0x0000541085768816 */ /* 0x000fe200000000ff */
[----:B------:R-:W-:Y:S01]  /*d0f0*/  @!P6 HADD2 R138, -R127.H0_H0, -RZ.H0_H0 ;  /* 0xa00000ff7f8ae230 */ /* 0x000fe20000000900 */
[----:B------:R-:W-:Y:S01]  /*d100*/  @!P1 PRMT R23, R128, 0x5410, RZ ;  /* 0x0000541080179816 */ /* 0x000fe200000000ff */
[C---:B--2---:R-:W-:Y:S01]  /*d110*/  HMMA.16816.F32 R64, R76.reuse, R72, R64 ;  /* 0x000000484c40723c */ /* 0x044fe20000001840 */
[C---:B------:R-:W-:Y:S01]  /*d120*/  PRMT R124, R127.reuse, 0x7632, R124 ;  /* 0x000076327f7c7816 */ /* 0x040fe2000000007c */
[----:B------:R-:W-:Y:S01]  /*d130*/  HSET2.LE.AND R91, R203, R178, PT ;  /* 0x000000b2cb5b7233 */ /* 0x000fe20003803000 */
[----:B------:R-:W-:Y:S01]  /*d140*/  SHF.R.U32.HI R88, RZ, 0x8, R88 ;  /* 0x00000008ff587819 */ /* 0x000fe20000011658 */
[----:B------:R-:W-:Y:S01]  /*d150*/  STG.E.U16 [R192.64+0x60], R118 ;  /* 0x00006076c0007986 */ /* 0x000fe2000c10151a */
[----:B------:R-:W-:Y:S01]  /*d160*/  LOP3.LUT R89, R80, R89, RZ, 0xc0, !PT ;  /* 0x0000005950597212 */ /* 0x000fe200078ec0ff */
[----:B------:R-:W-:Y:S01]  /*d170*/  FADD.FTZ R196, R196, R195 ;  /* 0x000000c3c4c47221 */ /* 0x000fe20000010000 */
[----:B------:R-:W-:Y:S01]  /*d180*/  LOP3.LUT R88, R88, 0xffff, RZ, 0xc0, !PT ;  /* 0x0000ffff58587812 */ /* 0x000fe200078ec0ff */
[----:B------:R-:W-:Y:S01]  /*d190*/  HMMA.16816.F32 R68, R76, R74, R68 ;  /* 0x0000004a4c44723c */ /* 0x000fe20000001844 */
[----:B------:R-:W-:Y:S01]  /*d1a0*/  PRMT R73, R127, 0x5410, R124 ;  /* 0x000054107f497816 */ /* 0x000fe2000000007c */
[----:B------:R-:W-:Y:S01]  /*d1b0*/  STG.E.U16 [R192.64+0x62], R23 ;  /* 0x00006217c0007986 */ /* 0x000fe2000c10151a */
[----:B------:R-:W-:Y:S01]  /*d1c0*/  ISETP.GE.U32.AND P0, PT, R161, R88, PT ;  /* 0x00000058a100720c */ /* 0x000fe20003f06070 */
[----:B------:R-:W-:Y:S01]  /*d1d0*/  FADD.FTZ R181, R181, R204 ;  /* 0x000000ccb5b57221 */ /* 0x000fe20000010000 */
[----:B------:R-:W-:Y:S01]  /*d1e0*/  PRMT R72, R129, 0x5410, R126 ;  /* 0x0000541081487816 */ /* 0x000fe2000000007e */
[----:B------:R-:W-:Y:S01]  /*d1f0*/  FADD.FTZ R196, R179, R196 ;  /* 0x000000c4b3c47221 */ /* 0x000fe20000010000 */
[----:B------:R-:W-:Y:S01]  /*d200*/  LOP3.LUT R88, R81, R106, RZ, 0xc0, !PT ;  /* 0x0000006a51587212 */ /* 0x000fe200078ec0ff */
[----:B------:R-:W-:Y:S01]  /*d210*/  FADD.FTZ R198, R198, R181 ;  /* 0x000000b5c6c67221 */ /* 0x000fe20000010000 */
[----:B------:R-:W-:Y:S01]  /*d220*/  LOP3.LUT R90, R90, R73, RZ, 0xc0, !PT ;  /* 0x000000495a5a7212 */ /* 0x000fe200078ec0ff */
[----:B------:R-:W2:Y:S02]  /*d230*/  LDSM.16.MT88.4 R104, [R86+0x7c00] ;  /* 0x007c00005668783b */ /* 0x000ea40000004200 */
[----:B------:R-:W-:Y:S01]  /*d240*/  LOP3.LUT R91, R91, R72, RZ, 0xc0, !PT ;  /* 0x000000485b5b7212 */ /* 0x000fe200078ec0ff */
[----:B------:R-:W-:Y:S01]  /*d250*/  FADD.FTZ R125, R199, R196 ;  /* 0x000000c4c77d7221 */ /* 0x000fe20000010000 */
[----:B------:R-:W-:Y:S01]  /*d260*/  @!P6 PRMT R127, R138, 0x5410, RZ ;  /* 0x000054108a7fe816 */ /* 0x000fe200000000ff */
[----:B------:R-:W-:Y:S01]  /*d270*/  FADD.FTZ R201, R201, R198 ;  /* 0x000000c6c9c97221 */ /* 0x000fe20000010000 */
[----:B------:R-:W-:Y:S01]  /*d280*/  @!P2 PRMT R129, R136, 0x5410, RZ ;  /* 0x000054108881a816 */ /* 0x000fe200000000ff */
[----:B------:R-:W-:Y:S01]  /*d290*/  @!P0 HADD2 R137, -R124.H0_H0, -RZ.H0_H0 ;  /* 0xa00000ff7c898230 */ /* 0x000fe20000000900 */
[----:B------:R-:W-:Y:S01]  /*d2a0*/  SHF.R.U32.HI R194, RZ, 0x18, R194 ;  /* 0x00000018ffc27819 */ /* 0x000fe200000116c2 */
[C---:B-1----:R-:W-:Y:S01]  /*d2b0*/  HMMA.16816.F32 R72, R88.reuse, R92, R24 ;  /* 0x0000005c5848723c */ /* 0x042fe20000001818 */
[----:B------:R-:W1:Y:S01]  /*d2c0*/  LDSM.16.MT88.4 R24, [R86+0x8c00] ;  /* 0x008c00005618783b */ /* 0x000e620000004200 */
[----:B------:R-:W-:Y:S01]  /*d2d0*/  FADD.FTZ R125, R200, R125 ;  /* 0x0000007dc87d7221 */ /* 0x000fe20000010000 */
[----:B------:R-:W-:Y:S02]  /*d2e0*/  @!P0 PRMT R124, R137, 0x5410, RZ ;  /* 0x00005410897c8816 */ /* 0x000fe400000000ff */
[----:B------:R-:W-:Y:S03]  /*d2f0*/  ISETP.GE.U32.AND P1, PT, R161, R194, PT ;  /* 0x000000c2a100720c */ /* 0x000fe60003f26070 */
[C---:B------:R-:W-:Y:S01]  /*d300*/  HMMA.16816.F32 R76, R88.reuse, R94, R28 ;  /* 0x0000005e584c723c */ /* 0x040fe2000000181c */
[----:B------:R-:W-:Y:S04]  /*d310*/  STG.E.U16 [R190.64+0x70], R127 ;  /* 0x0000707fbe007986 */ /* 0x000fe8000c10151a */
[----:B------:R3:W-:Y:S03]  /*d320*/  STG.E.U16 [R190.64+0x72], R124 ;  /* 0x0000727cbe007986 */ /* 0x0007e6000c10151a */
[C---:B------:R-:W-:Y:S01]  /*d330*/  HMMA.16816.F32 R80, R88.reuse, R96, R32 ;  /* 0x000000605850723c */ /* 0x040fe20000001820 */
[----:B------:R4:W-:Y:S03]  /*d340*/  STG.E.U16 [R192.64+0x70], R129 ;  /* 0x00007081c0007986 */ /* 0x0009e6000c10151a */
[----:B------:R-:W-:Y:S04]  /*d350*/  @!P1 HADD2 R141, -R126.H0_H0, -RZ.H0_H0 ;  /* 0xa00000ff7e8d9230 */ /* 0x000fe80000000900 */
[C---:B------:R-:W-:Y:S01]  /*d360*/  HMMA.16816.F32 R36, R88.reuse, R98, R36 ;  /* 0x000000625824723c */ /* 0x040fe20000001824 */
[----:B------:R-:W-:Y:S02]  /*d370*/  @!P1 PRMT R126, R141, 0x5410, RZ ;  /* 0x000054108d7e9816 */ /* 0x000fe400000000ff */
[C---:B------:R-:W-:Y:S02]  /*d380*/  ISETP.GT.AND P1, PT, R180.reuse, RZ, PT ;  /* 0x000000ffb400720c */ /* 0x040fe40003f24270 */
[----:B------:R-:W-:Y:S01]  /*d390*/  IADD3 R180, R180, -0x1, RZ ;  /* 0xffffffffb4b47810 */ /* 0x000fe20007ffe0ff */
[----:B------:R4:W-:Y:S02]  /*d3a0*/  STG.E.U16 [R192.64+0x72], R126 ;  /* 0x0000727ec0007986 */ /* 0x0009e4000c10151a */
[C---:B------:R-:W-:Y:S08]  /*d3b0*/  HMMA.16816.F32 R40, R88.reuse, R100, R40 ;  /* 0x000000645828723c */ /* 0x040ff00000001828 */
[C---:B------:R-:W-:Y:S01]  /*d3c0*/  HMMA.16816.F32 R44, R88.reuse, R102, R44 ;  /* 0x00000066582c723c */ /* 0x040fe2000000182c */
[----:B---3--:R-:W-:Y:S03]  /*d3d0*/  IADD3 R190, P0, R190, -0x80, RZ ;  /* 0xffffff80bebe7810 */ /* 0x008fe60007f1e0ff */
[----:B------:R-:W-:Y:S01]  /*d3e0*/  FADD.FTZ R124, R202, R201 ;  /* 0x000000c9ca7c7221 */ /* 0x000fe20000010000 */
[----:B------:R-:W-:Y:S03]  /*d3f0*/  IADD3.X R191, R191, -0x1, RZ, P0, !PT ;  /* 0xffffffffbfbf7810 */ /* 0x000fe600007fe4ff */
[C---:B--2---:R-:W-:Y:S08]  /*d400*/  HMMA.16816.F32 R48, R88.reuse, R104, R48 ;  /* 0x000000685830723c */ /* 0x044ff00000001830 */
[C---:B------:R-:W-:Y:S08]  /*d410*/  HMMA.16816.F32 R52, R88.reuse, R106, R52 ;  /* 0x0000006a5834723c */ /* 0x040ff00000001834 */
[C---:B------:R-:W-:Y:S08]  /*d420*/  HMMA.16816.F32 R56, R88.reuse, R108, R56 ;  /* 0x0000006c5838723c */ /* 0x040ff00000001838 */
[C---:B------:R-:W-:Y:S08]  /*d430*/  HMMA.16816.F32 R60, R88.reuse, R110, R60 ;  /* 0x0000006e583c723c */ /* 0x040ff0000000183c */
[C---:B-1----:R-:W-:Y:S08]  /*d440*/  HMMA.16816.F32 R64, R88.reuse, R24, R64 ;  /* 0x000000185840723c */ /* 0x042ff00000001840 */
[----:B------:R-:W-:Y:S01]  /*d450*/  HMMA.16816.F32 R68, R88, R26, R68 ;  /* 0x0000001a5844723c */ /* 0x000fe20000001844 */
[----:B----4-:R-:W-:-:S07]  /*d460*/  @P1 BRA `(.L_x_926) ;  /* 0xffffca5000001947 */ /* 0x010fce000383ffff */
.L_x_925:
[----:B------:R-:W1:Y:S01]  /*d470*/  SHFL.BFLY PT, R4, R125, 0x2, 0x1f ;  /* 0x0c401f007d047f89 */ /* 0x000e6200000e0000 */
[----:B------:R-:W-:Y:S01]  /*d480*/  MOV R10, 0x3f800000 ;  /* 0x3f800000000a7802 */ /* 0x000fe20000000f00 */
[----:B------:R-:W-:Y:S01]  /*d490*/  IMAD.MOV.U32 R11, RZ, RZ, 0x3f800000 ;  /* 0x3f800000ff0b7424 */ /* 0x000fe200078e00ff */
[----:B------:R-:W-:Y:S01]  /*d4a0*/  BSSY B0, `(.L_x_929) ;  /* 0x00000d9000007945 */ /* 0x000fe20003800000 */
[----:B------:R-:W3:Y:S04]  /*d4b0*/  SHFL.BFLY PT, R3, R124, 0x2, 0x1f ;  /* 0x0c401f007c037f89 */ /* 0x000ee800000e0000 */
[----:B------:R-:W4:Y:S01]  /*d4c0*/  S2R R7, SR_TID.X ;  /* 0x0000000000077919 */ /* 0x000f220000002100 */
[----:B-1----:R-:W-:-:S02]  /*d4d0*/  FADD.FTZ R5, R4, R125 ;  /* 0x0000007d04057221 */ /* 0x002fc40000010000 */
[----:B---3--:R-:W-:-:S03]  /*d4e0*/  FADD.FTZ R3, R3, R124 ;  /* 0x0000007c03037221 */ /* 0x008fc60000010000 */
[----:B------:R-:W1:Y:S04]  /*d4f0*/  SHFL.BFLY PT, R4, R5, 0x1, 0x1f ;  /* 0x0c201f0005047f89 */ /* 0x000e6800000e0000 */
[----:B------:R-:W3:Y:S01]  /*d500*/  SHFL.BFLY PT, R8, R3, 0x1, 0x1f ;  /* 0x0c201f0003087f89 */ /* 0x000ee200000e0000 */
[----:B-1----:R-:W-:Y:S01]  /*d510*/  FADD.FTZ R9, R5, R4 ;  /* 0x0000000405097221 */ /* 0x002fe20000010000 */
[----:B----4-:R-:W-:Y:S01]  /*d520*/  SHF.R.S32.HI R4, RZ, 0x1f, R7 ;  /* 0x0000001fff047819 */ /* 0x010fe20000011407 */
[----:B---3--:R-:W-:-:S03]  /*d530*/  FADD.FTZ R8, R3, R8 ;  /* 0x0000000803087221 */ /* 0x008fc60000010000 */
        /* <DEDUP_REMOVED lines=12> */
[----:B--2---:R-:W-:Y:S01]  /*d600*/  SHF.R.S32.HI R13, RZ, 0x1f, R6 ;  /* 0x0000001fff0d7819 */ /* 0x004fe20000011406 */
        /* <DEDUP_REMOVED lines=194> */
.L_x_930:
[----:B--2---:R-:W-:Y:S05]  /*e230*/  BSYNC B0 ;  /* 0x0000000000007941 */ /* 0x004fea0003800000 */
.L_x_929:
        /* <DEDUP_REMOVED lines=25> */
.L_x_932:
[----:B------:R-:W-:Y:S05]  /*e3d0*/  BSYNC B0 ;  /* 0x0000000000007941 */ /* 0x000fea0003800000 */
.L_x_931:
        /* <DEDUP_REMOVED lines=21> */
.L_x_902:
[----:B------:R-:W2:Y:S01]  /*e530*/  LDC.U8 R2, c[0x0][0x329] ;  /* 0x0000ca40ff027b82 */ /* 0x000ea20000000000 */
[----:B------:R-:W-:Y:S01]  /*e540*/  ISETP.NE.AND P2, PT, R162, -0x1, PT ;  /* 0xffffffffa200780c */ /* 0x000fe20003f45270 */
[----:B------:R-:W-:Y:S01]  /*e550*/  BSSY B0, `(.L_x_933) ;  /* 0x0000044000007945 */ /* 0x000fe20003800000 */
[----:B------:R-:W-:-:S02]  /*e560*/  LEA.HI R16, R16, R7, RZ, 0x2 ;  /* 0x0000000710107211 */ /* 0x000fc400078f10ff */
[----:B------:R-:W-:-:S03]  /*e570*/  IADD3 R169, -R20, R169, RZ ;  /* 0x000000a914a97210 */ /* 0x000fc60007ffe1ff */
[----:B------:R-:W3:Y:S06]  /*e580*/  LDC.U8 R0, c[0x0][0x328] ;  /* 0x0000ca00ff007b82 */ /* 0x000eec0000000000 */
[----:B------:R-:W-:Y:S01]  /*e590*/  @!P2 SHF.R.S32.HI R9, RZ, 0x1f, R22 ;  /* 0x0000001fff09a819 */ /* 0x000fe20000011416 */
[----:B------:R-:W-:-:S04]  /*e5a0*/  @P2 IMAD.WIDE.U32 R10, R162, c[0x0][0x1e8], RZ ;  /* 0x00007a00a20a2a25 */ /* 0x000fc800078e00ff */
[----:B------:R-:W-:Y:S02]  /*e5b0*/  @P2 IMAD R4, R162, c[0x0][0x1ec], R11 ;  /* 0x00007b00a2042a24 */ /* 0x000fe400078e020b */
[----:B------:R-:W-:Y:S02]  /*e5c0*/  @P2 IMAD.MOV.U32 R6, RZ, RZ, R10 ;  /* 0x000000ffff062224 */ /* 0x000fe400078e000a */
[----:B------:R-:W-:Y:S01]  /*e5d0*/  @!P2 IMAD R9, R9, c[0x0][0x1e0], RZ ;  /* 0x000078000909aa24 */ /* 0x000fe200078e02ff */
[----:B--2---:R-:W-:Y:S01]  /*e5e0*/  ISETP.NE.AND P1, PT, R2, RZ, PT ;  /* 0x000000ff0200720c */ /* 0x004fe20003f25270 */
[----:B------:R-:W-:-:S04]  /*e5f0*/  @!P2 IMAD.WIDE.U32 R10, R22, c[0x0][0x1e0], RZ ;  /* 0x00007800160aaa25 */ /* 0x000fc800078e00ff */
[----:B------:R-:W-:Y:S01]  /*e600*/  @!P2 IMAD.MOV.U32 R6, RZ, RZ, R10 ;  /* 0x000000ffff06a224 */ /* 0x000fe200078e000a */
[----:B---3--:R-:W-:-:S04]  /*e610*/  ISETP.NE.AND P3, PT, R0, RZ, PT ;  /* 0x000000ff0000720c */ /* 0x008fc80003f65270 */
[----:B------:R-:W-:-:S03]  /*e620*/  ISETP.EQ.AND P3, PT, R2, RZ, P3 ;  /* 0x000000ff0200720c */ /* 0x000fc60001f62270 */
[----:B------:R-:W-:Y:S01]  /*e630*/  @P1 IMAD.MOV.U32 R3, RZ, RZ, c[0x0][0x210] ;  /* 0x00008400ff031624 */ /* 0x000fe200078e00ff */
[----:B------:R-:W-:Y:S01]  /*e640*/  @!P1 ISETP.NE.AND P0, PT, R0, RZ, PT ;  /* 0x000000ff0000920c */ /* 0x000fe20003f05270 */
[----:B------:R-:W-:Y:S02]  /*e650*/  @!P1 IMAD.MOV.U32 R0, RZ, RZ, c[0x0][0x214] ;  /* 0x00008500ff009624 */ /* 0x000fe400078e00ff */
[----:B------:R-:W-:Y:S02]  /*e660*/  @P1 IMAD R3, R3, c[0x0][0x214], RZ ;  /* 0x0000850003031a24 */ /* 0x000fe400078e02ff */
[----:B------:R-:W-:Y:S01]  /*e670*/  @P1 IMAD.MOV.U32 R5, RZ, RZ, 0x1 ;  /* 0x00000001ff051424 */ /* 0x000fe200078e00ff */
[----:B------:R-:W-:Y:S01]  /*e680*/  @!P1 SEL R3, R0, c[0x0][0x234], !P0 ;  /* 0x00008d0000039a07 */ /* 0x000fe20004000000 */
[----:B------:R-:W-:Y:S01]  /*e690*/  @!P2 IMAD R2, R22, c[0x0][0x1e4], R9 ;  /* 0x000079001602aa24 */ /* 0x000fe200078e0209 */
[----:B------:R-:W-:Y:S02]  /*e6a0*/  ISETP.NE.OR P0, PT, R162, -0x1, !P3 ;  /* 0xffffffffa200780c */ /* 0x000fe40005f05670 */
[----:B------:R-:W-:Y:S01]  /*e6b0*/  LOP3.LUT R0, R16, 0xfffffffc, RZ, 0xc0, !PT ;  /* 0xfffffffc10007812 */ /* 0x000fe200078ec0ff */
[----:B------:R-:W-:Y:S01]  /*e6c0*/  @!P1 IMAD R5, R3, c[0x0][0x1c0], RZ ;  /* 0x0000700003059a24 */ /* 0x000fe200078e02ff */
[----:B------:R-:W-:Y:S01]  /*e6d0*/  SHF.R.S32.HI R16, RZ, 0x2, R16 ;  /* 0x00000002ff107819 */ /* 0x000fe20000011410 */
[----:B------:R-:W-:Y:S01]  /*e6e0*/  @!P2 IMAD.IADD R4, R11, 0x1, R2 ;  /* 0x000000010b04a824 */ /* 0x000fe200078e0202 */
[----:B------:R-:W-:Y:S01]  /*e6f0*/  IADD3 R0, -R0, R7, RZ ;  /* 0x0000000700007210 */ /* 0x000fe20007ffe1ff */
[----:B------:R-:W-:Y:S01]  /*e700*/  IMAD R5, R22, R5, RZ ;  /* 0x0000000516057224 */ /* 0x000fe200078e02ff */
[----:B------:R-:W-:Y:S01]  /*e710*/  SHF.R.S32.HI R2, RZ, 0x1f, R26 ;  /* 0x0000001fff027819 */ /* 0x000fe2000001141a */
[----:B------:R-:W-:Y:S01]  /*e720*/  @P1 IMAD.MOV.U32 R7, RZ, RZ, c[0x0][0x210] ;  /* 0x00008400ff071624 */ /* 0x000fe200078e00ff */
[----:B------:R-:W-:Y:S01]  /*e730*/  ISETP.GE.AND P2, PT, R16, R169, PT ;  /* 0x000000a91000720c */ /* 0x000fe20003f46270 */
[----:B------:R-:W-:Y:S01]  /*e740*/  @!P1 IMAD.MOV.U32 R7, RZ, RZ, 0x1 ;  /* 0x00000001ff079424 */ /* 0x000fe200078e00ff */
[----:B------:R-:W-:Y:S01]  /*e750*/  SEL R5, R5, RZ, !P3 ;  /* 0x000000ff05057207 */ /* 0x000fe20005800000 */
[----:B------:R-:W-:Y:S01]  /*e760*/  @!P0 IMAD R162, R22, c[0x0][0x214], RZ ;  /* 0x0000850016a28a24 */ /* 0x000fe200078e02ff */
[----:B------:R-:W-:Y:S01]  /*e770*/  @!P3 CS2R R14, SRZ ;  /* 0x00000000000eb805 */ /* 0x000fe2000001ff00 */
[----:B------:R-:W-:Y:S01]  /*e780*/  IMAD R9, R2, c[0x0][0x1f0], RZ ;  /* 0x00007c0002097a24 */ /* 0x000fe200078e02ff */
[----:B------:R-:W-:Y:S01]  /*e790*/  SHF.R.S32.HI R17, RZ, 0x1f, R16 ;  /* 0x0000001fff117819 */ /* 0x000fe20000011410 */
[----:B------:R-:W-:Y:S01]  /*e7a0*/  IMAD R5, R26, R3, R5 ;  /* 0x000000031a057224 */ /* 0x000fe200078e0205 */
[----:B------:R-:W-:Y:S01]  /*e7b0*/  @P3 MOV R14, R162 ;  /* 0x000000a2000e3202 */ /* 0x000fe20000000f00 */
[----:B------:R-:W-:Y:S01]  /*e7c0*/  IMAD.SHL.U32 R3, R0, 0x8, RZ ;  /* 0x0000000800037824 */ /* 0x000fe200078e00ff */
[----:B------:R-:W-:Y:S01]  /*e7d0*/  @P3 SHF.R.S32.HI R15, RZ, 0x1f, R162 ;  /* 0x0000001fff0f3819 */ /* 0x000fe200000114a2 */
[----:B------:R-:W-:-:S02]  /*e7e0*/  IMAD R20, R20, R7, RZ ;  /* 0x0000000714147224 */ /* 0x000fc400078e02ff */
[----:B------:R-:W-:Y:S01]  /*e7f0*/  IMAD R9, R26, c[0x0][0x1f4], R9 ;  /* 0x00007d001a097a24 */ /* 0x000fe200078e0209 */
[----:B------:R-:W-:Y:S01]  /*e800*/  IADD3 R10, P0, R3, R6, RZ ;  /* 0x00000006030a7210 */ /* 0x000fe20007f1e0ff */
[----:B------:R-:W-:Y:S01]  /*e810*/  IMAD.WIDE R12, R13, 0x40, R16 ;  /* 0x000000400d0c7825 */ /* 0x000fe200078e0210 */
[C---:B------:R-:W-:Y:S02]  /*e820*/  IADD3 R2, R3.reuse, 0x40, RZ ;  /* 0x0000004003027810 */ /* 0x040fe40007ffe0ff */
[C---:B------:R-:W-:Y:S02]  /*e830*/  LEA.HI.X.SX32 R11, R3.reuse, R4, 0x1, P0 ;  /* 0x00000004030b7211 */ /* 0x040fe400000f0eff */
[----:B------:R-:W-:-:S03]  /*e840*/  IADD3 R4, R3, 0x20, RZ ;  /* 0x0000002003047810 */ /* 0x000fc60007ffe0ff */
[----:B------:R-:W-:Y:S01]  /*e850*/  IMAD.WIDE.U32 R26, R26, c[0x0][0x1f0], R10 ;  /* 0x00007c001a1a7a25 */ /* 0x000fe200078e000a */
[----:B------:R-:W-:Y:S02]  /*e860*/  SHF.R.S32.HI R11, RZ, 0x1f, R20 ;  /* 0x0000001fff0b7819 */ /* 0x000fe40000011414 */
[----:B------:R-:W-:Y:S01]  /*e870*/  IADD3 R20, P1, P0, R20, R14, R5 ;  /* 0x0000000e14147210 */ /* 0x000fe2000783e005 */
[----:B------:R-:W-:Y:S01]  /*e880*/  IMAD.IADD R9, R9, 0x1, R27 ;  /* 0x0000000109097824 */ /* 0x000fe200078e021b */
[----:B------:R-:W-:-:S04]  /*e890*/  SHF.R.S32.HI R14, RZ, 0x1f, R5 ;  /* 0x0000001fff0e7819 */ /* 0x000fc80000011405 */
        /* <DEDUP_REMOVED lines=10> */
[----:B-1----:R-:W-:-:S04]  /*e940*/  LEA R18, P3, R14, c[0x0][0x1d0], 0x1 ;  /* 0x000074000e127a11 */ /* 0x002fc800078608ff */
[----:B------:R-:W-:-:S05]  /*e950*/  LEA.HI.X R19, R14, c[0x0][0x1d4], R5, 0x1, P3 ;  /* 0x000075000e137a11 */ /* 0x000fca00018f0c05 */
[----:B------:R1:W-:Y:S04]  /*e960*/  @!P2 STG.E.128 [R18.64], RZ ;  /* 0x000000ff1200a986 */ /* 0x0003e8000c101d1a */
[----:B------:R1:W-:Y:S04]  /*e970*/  @!P1 STG.E.128 [R18.64+0x40], RZ ;  /* 0x000040ff12009986 */ /* 0x0003e8000c101d1a */
[----:B------:R1:W-:Y:S02]  /*e980*/  @!P0 STG.E.128 [R18.64+0x80], RZ ;  /* 0x000080ff12008986 */ /* 0x0003e4000c101d1a */
.L_x_934:
[----:B------:R-:W-:Y:S05]  /*e990*/  BSYNC B0 ;  /* 0x0000000000007941 */ /* 0x000fea0003800000 */
.L_x_933:
        /* <DEDUP_REMOVED lines=20> */
.L_x_936:
[----:B------:R-:W-:Y:S05]  /*eae0*/  BSYNC B0 ;  /* 0x0000000000007941 */ /* 0x000fea0003800000 */
.L_x_935:
        /* <DEDUP_REMOVED lines=19> */
.L_x_937:
        /* <DEDUP_REMOVED lines=14> */
.L_x_1004:


//--------------------- .text._ZN5flash16flash_fwd_kernelI23Flash_fwd_kernel_traitsILi96ELi64ELi64ELi4ELb0ELb0EN7cutlass6half_tE19Flash_kernel_traitsILi96ELi64ELi64ELi4ES3_EELb0ELb1ELb0ELb1ELb0ELb0ELb1ELb0EEEvNS_16Flash_fwd_paramsE --------------------------
	.section	.text._ZN5flash16flash_fwd_kernelI23Flash_fwd_kernel_traitsILi96ELi64ELi64ELi4ELb0ELb0EN7cutlass6half_tE19Flash_kernel_traitsILi96ELi64ELi64ELi4ES3_EELb0ELb1ELb0ELb1ELb0ELb0ELb1ELb0EEEvNS_16Flash_fwd_paramsE,"ax",@progbits
	.sectioninfo	@"SHI_REGISTERS=168"
	.align	128
        .global         _ZN5flash16flash_fwd_kernelI23Flash_fwd_kernel_traitsILi96ELi64ELi64ELi4ELb0ELb0EN7cutlass6half_tE19Flash_kernel_traitsILi96ELi64ELi64ELi4ES3_EELb0ELb1ELb0ELb1ELb0ELb0ELb1ELb0EEEvNS_16Flash_fwd_paramsE
        .type           _ZN5flash16flash_fwd_kernelI23Flash_fwd_kernel_traitsILi96ELi64ELi64ELi4ELb0ELb0EN7cutlass6half_tE19Flash_kernel_traitsILi96ELi64ELi64ELi4ES3_EELb0ELb1ELb0ELb1ELb0ELb0ELb1ELb0EEEvNS_16Flash_fwd_paramsE,@function
        .size           _ZN5flash16flash_fwd_kernelI23Flash_fwd_kernel_traitsILi96ELi64ELi64ELi4ELb0ELb0EN7cutlass6half_tE19Flash_kernel_traitsILi96ELi64ELi64ELi4ES3_EELb0ELb1ELb0ELb1ELb0ELb0ELb1ELb0EEEvNS_16Flash_fwd_paramsE,(.L_x_1005 - _ZN5flash16flash_fwd_kernelI23Flash_fwd_kernel_traitsILi96ELi64ELi64ELi4ELb0ELb0EN7cutlass6half_tE19Flash_kernel_traitsILi96ELi64ELi64ELi4ES3_EELb0ELb1ELb0ELb1ELb0ELb0ELb1ELb0EEEvNS_16Flash_fwd_paramsE)
        .other          _ZN5flash16flash_fwd_kernelI23Flash_fwd_kernel_traitsILi96ELi64ELi64ELi4ELb0ELb0EN7cutlass6half_tE19Flash_kernel_traitsILi96ELi64ELi64ELi4ES3_EELb0ELb1ELb0ELb1ELb0ELb0ELb1ELb0EEEvNS_16Flash_fwd_paramsE,@"STO_CUDA_ENTRY STV_DEFAULT"
_ZN5flash16flash_fwd_kernelI23Flash_fwd_kernel_traitsILi96ELi64ELi64ELi4ELb0ELb0EN7cutlass6half_tE19Flash_kernel_traitsILi96ELi64ELi64ELi4ES3_EELb0ELb1ELb0ELb1ELb0ELb0ELb1ELb0EEEvNS_16Flash_fwd_paramsE:
.text._ZN5flash16flash_fwd_kernelI23Flash_fwd_kernel_traitsILi96ELi64ELi64ELi4ELb0ELb0EN7cutlass6half_tE19Flash_kernel_traitsILi96ELi64ELi64ELi4ES3_EELb0ELb1ELb0ELb1ELb0ELb0ELb1ELb0EEEvNS_16Flash_fwd_paramsE:
        /* <DEDUP_REMOVED lines=33> */
.L_x_938:
[----:B-1-34-:R-:W-:Y:S02]  /*0210*/  MOV R4, c[0x0][0x218] ;  /* 0x0000860000047a02 */ /* 0x01afe40000000f00 */
.L_x_939:
        /* <DEDUP_REMOVED lines=50> */
.L_x_941:
        /* <DEDUP_REMOVED lines=39> */
.L_x_942:
        /* <DEDUP_REMOVED lines=101> */
.L_x_944:
[----:B------:R-:W-:Y:S05]  /*0e00*/  BSYNC B0 ;  /* 0x0000000000007941 */ /* 0x000fea0003800000 */
.L_x_943:
        /* <DEDUP_REMOVED lines=40> */
.L_x_946:
[----:B------:R-:W-:Y:S05]  /*1090*/  BSYNC B0 ;  /* 0x0000000000007941 */ /* 0x000fea0003800000 */
.L_x_945:
        /* <DEDUP_REMOVED lines=38> */
.L_x_948:
[----:B------:R-:W-:Y:S05]  /*1300*/  BSYNC B0 ;  /* 0x0000000000007941 */ /* 0x000fea0003800000 */
.L_x_947:
        /* <DEDUP_REMOVED lines=34> */
.L_x_950:
[----:B------:R-:W-:Y:S05]  /*1530*/  BSYNC B0 ;  /* 0x0000000000007941 */ /* 0x000fea0003800000 */
.L_x_949:
        /* <DEDUP_REMOVED lines=58> */
[----:B------:R-:W-:Y:S01]  /*18e0*/  IMAD R22, R88, UR6, RZ ;  /* 0x0000000658167c24 */ /* 0x000fe2000f8e02ff */
        /* <DEDUP_REMOVED lines=51> */
.L_x_952:
[----:B-1----:R-:W-:Y:S05]  /*1c20*/  BSYNC B0 ;  /* 0x0000000000007941 */ /* 0x002fea0003800000 */
.L_x_951:
        /* <DEDUP_REMOVED lines=36> */
.L_x_954:
[----:B------:R-:W-:Y:S05]  /*1e70*/  BSYNC B0 ;  /* 0x0000000000007941 */ /* 0x000fea0003800000 */
.L_x_953:
[----:B------:R-:W-:Y:S01]  /*1e80*/  IMAD.SHL.U32 R112, R112, 0x2, RZ ;  /* 0x0000000270707824 */ /* 0x000fe200078e00ff */
[----:B------:R-:W-:Y:S01]  /*1e90*/  LDSM.16.M88.4 R44, [R113] ;  /* 0x00000000712c783b */ /* 0x000fe20000000200 */
[----:B------:R-:W-:Y:S01]  /*1ea0*/  IMAD R111, R4, 0x2, R113 ;  /* 0x00000002046f7824 */ /* 0x000fe200078e0271 */
[----:B------:R-:W-:Y:S01]  /*1eb0*/  IADD3 R97, R7, 0x8, RZ ;  /* 0x0000000807617810 */ /* 0x000fe20007ffe0ff */
[----:B------:R-:W-:Y:S01]  /*1ec0*/  IMAD R109, R3, 0x2, R112 ;  /* 0x00000002036d7824 */ /* 0x000fe200078e0270 */
[----:B--2---:R-:W2:Y:S01]  /*1ed0*/  LDSM.16.M88.4 R28, [R112+0x3000] ;  /* 0x00300000701c783b */ /* 0x004ea20000000200 */
[----:B------:R-:W-:Y:S01]  /*1ee0*/  IMAD R6, R88, 0x40, R117 ;  /* 0x0000004058067824 */ /* 0x000fe200078e0275 */
[-C--:B------:R-:W-:Y:S02]  /*1ef0*/  IMNMX R102, R7, R2.reuse, PT ;  /* 0x0000000207667217 */ /* 0x080fe40003800200 */
[----:B------:R-:W-:Y:S01]  /*1f00*/  LDSM.16.M88.4 R76, [R111] ;  /* 0x000000006f4c783b */ /* 0x000fe20000000200 */
[----:B------:R-:W-:Y:S01]  /*1f10*/  IMNMX R97, R97, R2, PT ;  /* 0x0000000261617217 */ /* 0x000fe20003800200 */
[----:B------:R-:W-:Y:S01]  /*1f20*/  I2F R3, R6 ;  /* 0x0000000600037306 */ /* 0x000fe20000201400 */
[C---:B------:R-:W-:Y:S01]  /*1f30*/  IADD3 R90, R6.reuse, 0x11, RZ ;  /* 0x00000011065a7810 */ /* 0x040fe20007ffe0ff */
[----:B------:R-:W-:Y:S01]  /*1f40*/  LDSM.16.M88.4 R16, [R109+0x3000] ;  /* 0x003000006d10783b */ /* 0x000fe20000000200 */
[----:B------:R-:W-:-:S03]  /*1f50*/  IADD3 R94, R6, 0x28, RZ ;  /* 0x00000028065e7810 */ /* 0x000fc60007ffe0ff */
[----:B------:R-:W5:Y:S02]  /*1f60*/  LDSM.16.M88.4 R60, [R112+0x3400] ;  /* 0x00340000703c783b */ /* 0x000f640000000200 */
[----:B------:R-:W-:Y:S02]  /*1f70*/  I2F R89, R90 ;  /* 0x0000005a00597306 */ /* 0x000fe40000201400 */
[----:B------:R-:W-:Y:S04]  /*1f80*/  LDSM.16.M88.4 R40, [R113+0x1000] ;  /* 0x001000007128783b */ /* 0x000fe80000000200 */
[----:B------:R-:W1:Y:S02]  /*1f90*/  LDSM.16.M88.4 R84, [R112+0x4000] ;  /* 0x004000007054783b */ /* 0x000e640000000200 */
[----:B------:R-:W-:Y:S02]  /*1fa0*/  I2F R103, R94 ;  /* 0x0000005e00677306 */ /* 0x000fe40000201400 */
[----:B------:R-:W3:Y:S04]  /*1fb0*/  LDSM.16.M88.4 R52, [R112+0x3800] ;  /* 0x003800007034783b */ /* 0x000ee80000000200 */
[----:B------:R-:W-:Y:S04]  /*1fc0*/  LDSM.16.M88.4 R32, [R111+0x1000] ;  /* 0x001000006f20783b */ /* 0x000fe80000000200 */
[----:B------:R-:W4:Y:S04]  /*1fd0*/  LDSM.16.M88.4 R80, [R109+0x4000] ;  /* 0x004000006d50783b */ /* 0x000f280000000200 */
[----:B------:R-:W1:Y:S01]  /*1fe0*/  LDSM.16.M88.4 R72, [R109+0x3400] ;  /* 0x003400006d48783b */ /* 0x000e620000000200 */
[C---:B--2---:R-:W-:Y:S03]  /*1ff0*/  HMMA.16816.F32 R20, R44.reuse, R28, RZ ;  /* 0x0000001c2c14723c */ /* 0x044fe600000018ff */
[----:B---34-:R-:W2:Y:S04]  /*2000*/  LDSM.16.M88.4 R8, [R112+0x3c00] ;  /* 0x003c00007008783b */ /* 0x018ea80000000200 */
[----:B------:R-:W3:Y:S01]  /*2010*/  LDSM.16.M88.4 R68, [R109+0x3800] ;  /* 0x003800006d44783b */ /* 0x000ee20000000200 */
[C---:B------:R-:W-:Y:S03]  /*2020*/  HMMA.16816.F32 R28, R44.reuse, R30, RZ ;  /* 0x0000001e2c1c723c */ /* 0x040fe600000018ff */
[----:B------:R-:W-:Y:S04]  /*2030*/  LDSM.16.M88.4 R12, [R113+0x2000] ;  /* 0x00200000710c783b */ /* 0x000fe80000000200 */
[----:B------:R-:W4:Y:S01]  /*2040*/  LDSM.16.M88.4 R24, [R112+0x5000] ;  /* 0x005000007018783b */ /* 0x000f220000000200 */
[----:B-----5:R-:W-:Y:S03]  /*2050*/  HMMA.16816.F32 R64, R44, R60, RZ ;  /* 0x0000003c2c40723c */ /* 0x020fe600000018ff */
[----:B------:R-:W5:Y:S04]  /*2060*/  LDSM.16.M88.4 R36, [R112+0x4400] ;  /* 0x004400007024783b */ /* 0x000f680000000200 */
[----:B------:R-:W0:Y:S01]  /*2070*/  LDGDEPBAR ;  /* 0x00000000000079af */ /* 0x000e220000000000 */
[C---:B------:R-:W-:Y:S08]  /*2080*/  HMMA.16816.F32 R20, R76.reuse, R16, R20 ;  /* 0x000000104c14723c */ /* 0x040ff00000001814 */
[----:B------:R-:W-:Y:S01]  /*2090*/  HMMA.16816.F32 R28, R76, R18, R28 ;  /* 0x000000124c1c723c */ /* 0x000fe2000000181c */
[----:B------:R-:W-:Y:S07]  /*20a0*/  LDSM.16.M88.4 R16, [R109+0x5000] ;  /* 0x005000006d10783b */ /* 0x000fee0000000200 */
[----:B------:R-:W-:Y:S08]  /*20b0*/  HMMA.16816.F32 R60, R44, R62, RZ ;  /* 0x0000003e2c3c723c */ /* 0x000ff000000018ff */
[----:B-1----:R-:W-:Y:S07]  /*20c0*/  HMMA.16816.F32 R20, R40, R84, R20 ;  /* 0x000000542814723c */ /* 0x002fee0000001814 */
[----:B------:R-:W-:Y:S01]  /*20d0*/  IADD3 R84, R6, 0x9, RZ ;  /* 0x0000000906547810 */ /* 0x000fe20007ffe0ff */
[----:B------:R-:W-:Y:S03]  /*20e0*/  HMMA.16816.F32 R56, R44, R52, RZ ;  /* 0x000000342c38723c */ /* 0x000fe600000018ff */
[----:B------:R-:W-:Y:S01]  /*20f0*/  I2F R85, R84 ;  /* 0x0000005400557306 */ /* 0x000fe20000201400 */
[----:B------:R-:W-:-:S02]  /*2100*/  ISETP.GE.AND P4, PT, R84, R97, PT ;  /* 0x000000615400720c */ /* 0x000fc40003f86270 */
[-C--:B------:R-:W-:Y:S02]  /*2110*/  ISETP.GE.AND P5, PT, R84, R102.reuse, PT ;  /* 0x000000665400720c */ /* 0x080fe40003fa6270 */
[----:B------:R-:W-:Y:S08]  /*2120*/  HMMA.16816.F32 R52, R44, R54, RZ ;  /* 0x000000362c34723c */ /* 0x000ff000000018ff */
[----:B------:R-:W-:Y:S07]  /*2130*/  HMMA.16816.F32 R28, R40, R86, R28 ;  /* 0x00000056281c723c */ /* 0x000fee000000181c */
[----:B------:R-:W-:Y:S01]  /*2140*/  IADD3 R86, R6, 0x10, RZ ;  /* 0x0000001006567810 */ /* 0x000fe20007ffe0ff */
[----:B------:R-:W-:Y:S03]  /*2150*/  HMMA.16816.F32 R20, R32, R80, R20 ;  /* 0x000000502014723c */ /* 0x000fe60000001814 */
[----:B------:R-:W-:Y:S01]  /*2160*/  I2F R87, R86 ;  /* 0x0000005600577306 */ /* 0x000fe20000201400 */
[----:B------:R-:W-:-:S03]  /*2170*/  ISETP.GE.AND P1, PT, R86, R102, PT ;  /* 0x000000665600720c */ /* 0x000fc60003f26270 */
[----:B------:R-:W-:Y:S01]  /*2180*/  IADD3 R80, R6, 0x1, RZ ;  /* 0x0000000106507810 */ /* 0x000fe20007ffe0ff */
[C---:B------:R-:W-:Y:S03]  /*2190*/  HMMA.16816.F32 R64, R76.reuse, R72, R64 ;  /* 0x000000484c40723c */ /* 0x040fe60000001840 */
[----:B------:R-:W-:Y:S01]  /*21a0*/  I2F R81, R80 ;  /* 0x0000005000517306 */ /* 0x000fe20000201400 */
[CC--:B------:R-:W-:Y:S02]  /*21b0*/  ISETP.GE.AND P6, PT, R80.reuse, R102.reuse, PT ;  /* 0x000000665000720c */ /* 0x0c0fe40003fc6270 */
[----:B------:R-:W-:Y:S02]  /*21c0*/  ISETP.GE.AND P2, PT, R80, R97, PT ;  /* 0x000000615000720c */ /* 0x000fe40003f46270 */
[----:B------:R-:W-:Y:S01]  /*21d0*/  HMMA.16816.F32 R60, R76, R74, R60 ;  /* 0x0000004a4c3c723c */ /* 0x000fe2000000183c */
[----:B------:R-:W-:Y:S07]  /*21e0*/  LDSM.16.M88.4 R72, [R109+0x3c00] ;  /* 0x003c00006d48783b */ /* 0x000fee0000000200 */
[----:B--2---:R-:W-:Y:S08]  /*21f0*/  HMMA.16816.F32 R48, R44, R8, RZ ;  /* 0x000000082c30723c */ /* 0x004ff000000018ff */
[----:B---3--:R-:W-:Y:S08]  /*2200*/  HMMA.16816.F32 R56, R76, R68, R56 ;  /* 0x000000444c38723c */ /* 0x008ff00000001838 */
[----:B------:R-:W-:Y:S01]  /*2210*/  HMMA.16816.F32 R44, R44, R10, RZ ;  /* 0x0000000a2c2c723c */ /* 0x000fe200000018ff */
[----:B------:R-:W1:Y:S07]  /*2220*/  LDSM.16.M88.4 R8, [R111+0x2000] ;  /* 0x002000006f08783b */ /* 0x000e6e0000000200 */
[----:B------:R-:W-:Y:S01]  /*2230*/  HMMA.16816.F32 R68, R76, R70, R52 ;  /* 0x000000464c44723c */ /* 0x000fe20000001834 */
[----:B------:R-:W2:Y:S07]  /*2240*/  LDSM.16.M88.4 R52, [R109+0x4400] ;  /* 0x004400006d34783b */ /* 0x000eae0000000200 */
[----:B------:R-:W-:Y:S07]  /*2250*/  HMMA.16816.F32 R28, R32, R82, R28 ;  /* 0x00000052201c723c */ /* 0x000fee000000181c */
[----:B------:R-:W-:Y:S01]  /*2260*/  IADD3 R82, R6, 0x8, RZ ;  /* 0x0000000806527810 */ /* 0x000fe20007ffe0ff */
[----:B----4-:R-:W-:Y:S03]  /*2270*/  HMMA.16816.F32 R20, R12, R24, R20 ;  /* 0x000000180c14723c */ /* 0x010fe60000001814 */
[----:B------:R-:W-:Y:S01]  /*2280*/  I2F R83, R82 ;  /* 0x0000005200537306 */ /* 0x000fe20000201400 */
[----:B------:R-:W-:-:S02]  /*2290*/  ISETP.GE.AND P3, PT, R82, R102, PT ;  /* 0x000000665200720c */ /* 0x000fc40003f66270 */
[----:B------:R-:W-:Y:S02]  /*22a0*/  ISETP.GE.AND P0, PT, R82, R97, PT ;  /* 0x000000615200720c */ /* 0x000fe40003f06270 */
[C---:B-----5:R-:W-:Y:S08]  /*22b0*/  HMMA.16816.F32 R64, R40.reuse, R36, R64 ;  /* 0x000000242840723c */ /* 0x060ff00000001840 */
[----:B------:R-:W-:Y:S01]  /*22c0*/  HMMA.16816.F32 R60, R40, R38, R60 ;  /* 0x00000026283c723c */ /* 0x000fe2000000183c */
[----:B------:R-:W3:Y:S07]  /*22d0*/  LDSM.16.M88.4 R36, [R112+0x5400] ;  /* 0x005400007024783b */ /* 0x000eee0000000200 */
[----:B------:R-:W-:Y:S01]  /*22e0*/  HMMA.16816.F32 R28, R12, R26, R28 ;  /* 0x0000001a0c1c723c */ /* 0x000fe2000000181c */
[----:B------:R-:W4:Y:S07]  /*22f0*/  LDSM.16.M88.4 R24, [R112+0x4800] ;  /* 0x004800007018783b */ /* 0x000f2e0000000200 */
[----:B-1----:R-:W-:Y:S08]  /*2300*/  HMMA.16816.F32 R20, R8, R16, R20 ;  /* 0x000000100814723c */ /* 0x002ff00000001814 */
[C---:B--2---:R-:W-:Y:S08]  /*2310*/  HMMA.16816.F32 R64, R32.reuse, R52, R64 ;  /* 0x000000342040723c */ /* 0x044ff00000001840 */
[----:B------:R-:W-:Y:S01]  /*2320*/  HMMA.16816.F32 R60, R32, R54, R60 ;  /* 0x00000036203c723c */ /* 0x000fe2000000183c */
[----:B------:R-:W-:Y:S07]  /*2330*/  LDSM.16.M88.4 R52, [R109+0x4800] ;  /* 0x004800006d34783b */ /* 0x000fee0000000200 */
[----:B------:R-:W-:Y:S01]  /*2340*/  HMMA.16816.F32 R28, R8, R18, R28 ;  /* 0x00000012081c723c */ /* 0x000fe2000000181c */
[----:B------:R-:W1:Y:S01]  /*2350*/  LDSM.16.M88.4 R16, [R109+0x5400] ;  /* 0x005400006d10783b */ /* 0x000e620000000200 */
[----:B------:R-:W-:-:S06]  /*2360*/  FMUL.FTZ R91, R20, c[0x0][0x2ec] ;  /* 0x0000bb00145b7a20 */ /* 0x000fcc0000410000 */
[C---:B------:R-:W-:Y:S01]  /*2370*/  HMMA.16816.F32 R48, R76.reuse, R72, R48 ;  /* 0x000000484c30723c */ /* 0x040fe20000001830 */
[----:B------:R-:W2:Y:S06]  /*2380*/  MUFU.TANH R91, R91 ;  /* 0x0000005b005b7308 */ /* 0x000eac0000002400 */
[----:B------:R-:W-:Y:S01]  /*2390*/  IADD3 R72, R6, 0x18, RZ ;  /* 0x0000001806487810 */ /* 0x000fe20007ffe0ff */
[----:B------:R-:W-:Y:S03]  /*23a0*/  HMMA.16816.F32 R44, R76, R74, R44 ;  /* 0x0000004a4c2c723c */ /* 0x000fe6000000182c */
[----:B------:R-:W-:Y:S04]  /*23b0*/  I2F R73, R72 ;  /* 0x0000004800497306 */ /* 0x000fe80000201400 */
[----:B------:R-:W-:Y:S01]  /*23c0*/  FMUL.FTZ R75, R21, c[0x0][0x2ec] ;  /* 0x0000bb00154b7a20 */ /* 0x000fe20000410000 */
[----:B---3--:R-:W-:Y:S01]  /*23d0*/  HMMA.16816.F32 R64, R12, R36, R64 ;  /* 0x000000240c40723c */ /* 0x008fe20000001840 */
[----:B------:R-:W-:Y:S01]  /*23e0*/  FMUL.FTZ R74, R22, c[0x0][0x2ec] ;  /* 0x0000bb00164a7a20 */ /* 0x000fe20000410000 */
[----:B------:R-:W-:Y:S01]  /*23f0*/  IADD3 R78, R6, 0x20, RZ ;  /* 0x00000020064e7810 */ /* 0x000fe20007ffe0ff */
[----:B------:R-:W-:-:S02]  /*2400*/  FMUL.FTZ R76, R23, c[0x0][0x2ec] ;  /* 0x0000bb00174c7a20 */ /* 0x000fc40000410000 */
[----:B------:R-:W3:Y:S01]  /*2410*/  LDSM.16.M88.4 R20, [R112+0x4c00] ;  /* 0x004c00007014783b */ /* 0x000ee20000000200 */
[----:B------:R-:W-:Y:S01]  /*2420*/  FMUL.FTZ R28, R28, c[0x0][0x2ec] ;  /* 0x0000bb001c1c7a20 */ /* 0x000fe20000410000 */
[----:B------:R-:W-:Y:S01]  /*2430*/  IADD3 R36, R6, 0x19, RZ ;  /* 0x0000001906247810 */ /* 0x000fe20007ffe0ff */
[----:B------:R-:W-:Y:S01]  /*2440*/  HMMA.16816.F32 R60, R12, R38, R60 ;  /* 0x000000260c3c723c */ /* 0x000fe2000000183c */
[----:B------:R-:W-:Y:S01]  /*2450*/  FMUL.FTZ R29, R29, c[0x0][0x2ec] ;  /* 0x0000bb001d1d7a20 */ /* 0x000fe20000410000 */
[----:B------:R-:W5:Y:S01]  /*2460*/  MUFU.TANH R92, R28 ;  /* 0x0000001c005c7308 */ /* 0x000f620000002400 */
[----:B------:R-:W-:Y:S02]  /*2470*/  FMUL.FTZ R30, R30, c[0x0][0x2ec] ;  /* 0x0000bb001e1e7a20 */ /* 0x000fe40000410000 */
[----:B------:R-:W-:Y:S02]  /*2480*/  FMUL.FTZ R31, R31, c[0x0][0x2ec] ;  /* 0x0000bb001f1f7a20 */ /* 0x000fe40000410000 */
[----:B------:R-:W-:Y:S01]  /*2490*/  IADD3 R38, R6, 0x21, RZ ;  /* 0x0000002106267810 */ /* 0x000fe20007ffe0ff */
[----:B----4-:R-:W-:Y:S01]  /*24a0*/  HMMA.16816.F32 R56, R40, R24, R56 ;  /* 0x000000182838723c */ /* 0x010fe20000001838 */
[-C--:B--2---:R-:W-:Y:S01]  /*24b0*/  FFMA.FTZ R91, R3, R0.reuse, R91 ;  /* 0x00000000035b7223 */ /* 0x084fe2000001005b */
[----:B------:R-:W-:Y:S06]  /*24c0*/  MUFU.TANH R79, R29 ;  /* 0x0000001d004f7308 */ /* 0x000fec0000002400 */
[----:B-1----:R-:W-:Y:S02]  /*24d0*/  HMMA.16816.F32 R64, R8, R16, R64 ;  /* 0x000000100840723c */ /* 0x002fe40000001840 */
[----:B------:R-:W1:Y:S01]  /*24e0*/  MUFU.TANH R93, R30 ;  /* 0x0000001e005d7308 */ /* 0x000e620000002400 */
[----:B-----5:R-:W-:-:S05]  /*24f0*/  FFMA.FTZ R92, R83, R0, R92 ;  /* 0x00000000535c7223 */ /* 0x020fca000001005c */
[----:B------:R-:W-:Y:S01]  /*2500*/  HMMA.16816.F32 R60, R8, R18, R60 ;  /* 0x00000012083c723c */ /* 0x000fe2000000183c */
[----:B------:R-:W2:Y:S01]  /*2510*/  LDSM.16.M88.4 R16, [R109+0x4c00] ;  /* 0x004c00006d10783b */ /* 0x000ea20000000200 */
[----:B------:R-:W-:Y:S06]  /*2520*/  MUFU.TANH R75, R75 ;  /* 0x0000004b004b7308 */ /* 0x000fec0000002400 */
[----:B------:R-:W-:Y:S01]  /*2530*/  HMMA.16816.F32 R68, R40, R26, R68 ;  /* 0x0000001a2844723c */ /* 0x000fe20000001844 */
[----:B------:R-:W4:Y:S01]  /*2540*/  LDSM.16.M88.4 R24, [R112+0x5800] ;  /* 0x005800007018783b */ /* 0x000f220000000200 */
[----:B------:R-:W-:Y:S01]  /*2550*/  I2F R39, R38 ;  /* 0x0000002600277306 */ /* 0x000fe20000201400 */
[----:B-1----:R-:W-:-:S05]  /*2560*/  FFMA.FTZ R93, R83, R0, R93 ;  /* 0x00000000535d7223 */ /* 0x002fca000001005d */
[C---:B---3--:R-:W-:Y:S01]  /*2570*/  HMMA.16816.F32 R48, R40.reuse, R20, R48 ;  /* 0x000000142830723c */ /* 0x048fe20000001830 */
[----:B------:R-:W-:Y:S01]  /*2580*/  FMUL.FTZ R66, R66, c[0x0][0x2ec] ;  /* 0x0000bb0042427a20 */ /* 0x000fe20000410000 */
[----:B------:R-:W1:Y:S06]  /*2590*/  MUFU.TANH R76, R76 ;  /* 0x0000004c004c7308 */ /* 0x000e6c0000002400 */
[----:B------:R-:W-:Y:S01]  /*25a0*/  HMMA.16816.F32 R44, R40, R22, R44 ;  /* 0x00000016282c723c */ /* 0x000fe2000000182c */
[----:B------:R-:W-:Y:S01]  /*25b0*/  LDSM.16.M88.4 R20, [R109+0x5800] ;  /* 0x005800006d14783b */ /* 0x000fe20000000200 */
[----:B------:R3:W-:Y:S05]  /*25c0*/  MUFU.TANH R40, R31 ;  /* 0x0000001f00287308 */ /* 0x0007ea0000002400 */
[----:B------:R-:W-:Y:S01]  /*25d0*/  FMUL.FTZ R43, R60, c[0x0][0x2ec] ;  /* 0x0000bb003c2b7a20 */ /* 0x000fe20000410000 */
[----:B------:R-:W-:Y:S01]  /*25e0*/  HMMA.16816.F32 R56, R32, R52, R56 ;  /* 0x000000342038723c */ /* 0x000fe20000001838 */
[----:B------:R-:W-:Y:S01]  /*25f0*/  FMUL.FTZ R41, R64, c[0x0][0x2ec] ;  /* 0x0000bb0040297a20 */ /* 0x000fe20000410000 */
[----:B------:R-:W-:Y:S01]  /*2600*/  I2F R37, R36 ;  /* 0x0000002400257306 */ /* 0x000fe20000201400 */
[----:B------:R-:W-:Y:S01]  /*2610*/  FMUL.FTZ R42, R65, c[0x0][0x2ec] ;  /* 0x0000bb00412a7a20 */ /* 0x000fe20000410000 */
[----:B------:R-:W-:Y:S01]  /*2620*/  IADD3 R60, R6, 0x38, RZ ;  /* 0x00000038063c7810 */ /* 0x000fe20007ffe0ff */
[----:B-1----:R-:W-:-:S02]  /*2630*/  FFMA.FTZ R7, R81, R0, R76 ;  /* 0x0000000051077223 */ /* 0x002fc4000001004c */
[----:B------:R-:W-:Y:S01]  /*2640*/  IADD3 R52, R6, 0x29, RZ ;  /* 0x0000002906347810 */ /* 0x000fe20007ffe0ff */
[C---:B------:R-:W-:Y:S01]  /*2650*/  HMMA.16816.F32 R68, R32.reuse, R54, R68 ;  /* 0x000000362044723c */ /* 0x040fe20000001844 */
[----:B---3--:R-:W1:Y:S01]  /*2660*/  LDSM.16.M88.4 R28, [R112+0x5c00] ;  /* 0x005c0000701c783b */ /* 0x008e620000000200 */
[----:B------:R-:W3:Y:S01]  /*2670*/  MUFU.TANH R43, R43 ;  /* 0x0000002b002b7308 */ /* 0x000ee20000002400 */
[----:B------:R-:W-:Y:S02]  /*2680*/  FSEL R7, R7, -INF , !P2 ;  /* 0xff80000007077808 */ /* 0x000fe40005000000 */
[----:B------:R-:W-:Y:S02]  /*2690*/  ISETP.GE.AND P2, PT, R90, R102, PT ;  /* 0x000000665a00720c */ /* 0x000fe40003f46270 */
[----:B------:R-:W-:Y:S01]  /*26a0*/  FMUL.FTZ R54, R61, c[0x0][0x2ec] ;  /* 0x0000bb003d367a20 */ /* 0x000fe20000410000 */
[----:B--2---:R-:W-:Y:S01]  /*26b0*/  HMMA.16816.F32 R48, R32, R16, R48 ;  /* 0x000000102030723c */ /* 0x004fe20000001830 */
[----:B------:R-:W-:-:S02]  /*26c0*/  FMUL.FTZ R55, R62, c[0x0][0x2ec] ;  /* 0x0000bb003e377a20 */ /* 0x000fc40000410000 */
[----:B------:R-:W-:Y:S01]  /*26d0*/  FMUL.FTZ R62, R63, c[0x0][0x2ec] ;  /* 0x0000bb003f3e7a20 */ /* 0x000fe20000410000 */
[----:B------:R-:W2:Y:S04]  /*26e0*/  MUFU.TANH R41, R41 ;  /* 0x0000002900297308 */ /* 0x000ea80000002400 */
[----:B------:R-:W-:Y:S01]  /*26f0*/  HMMA.16816.F32 R44, R32, R18, R44 ;  /* 0x00000012202c723c */ /* 0x000fe2000000182c */
[----:B------:R-:W5:Y:S01]  /*2700*/  LDSM.16.M88.4 R16, [R109+0x5c00] ;  /* 0x005c00006d10783b */ /* 0x000f620000000200 */
[----:B------:R-:W-:-:S04]  /*2710*/  DEPBAR.LE SB0, 0x0 ;  /* 0x000080000000791a */ /* 0x000fc80000000000 */
[----:B------:R-:W1:Y:S01]  /*2720*/  MUFU.TANH R54, R54 ;  /* 0x0000003600367308 */ /* 0x000e620000002400 */
[-C--:B---3--:R-:W-:Y:S01]  /*2730*/  FFMA.FTZ R43, R73, R0.reuse, R43 ;  /* 0x00000000492b7223 */ /* 0x088fe2000001002b */
[C---:B----4-:R-:W-:Y:S01]  /*2740*/  HMMA.16816.F32 R56, R12.reuse, R24, R56 ;  /* 0x000000180c38723c */ /* 0x050fe20000001838 */
[----:B------:R-:W-:Y:S01]  /*2750*/  IADD3 R32, R6, 0x39, RZ ;  /* 0x0000003906207810 */ /* 0x000fe20007ffe0ff */
[-C--:B------:R-:W-:Y:S02]  /*2760*/  FFMA.FTZ R35, R85, R0.reuse, R79 ;  /* 0x0000000055237223 */ /* 0x080fe4000001004f */
[----:B--2---:R-:W-:Y:S02]  /*2770*/  FFMA.FTZ R41, R87, R0, R41 ;  /* 0x0000000057297223 */ /* 0x004fe40000010029 */
[----:B------:R-:W2:Y:S01]  /*2780*/  MUFU.TANH R24, R66 ;  /* 0x0000004200187308 */ /* 0x000ea20000002400 */
[----:B------:R-:W-:Y:S01]  /*2790*/  FMUL.FTZ R25, R67, c[0x0][0x2ec] ;  /* 0x0000bb0043197a20 */ /* 0x000fe20000410000 */
[----:B------:R-:W-:Y:S01]  /*27a0*/  HMMA.16816.F32 R68, R12, R26, R68 ;  /* 0x0000001a0c44723c */ /* 0x000fe20000001844 */
[----:B------:R-:W-:-:S02]  /*27b0*/  FSEL R35, R35, -INF , !P5 ;  /* 0xff80000023237808 */ /* 0x000fc40006800000 */
[----:B------:R-:W-:-:S03]  /*27c0*/  ISETP.GE.AND P5, PT, R72, R97, PT ;  /* 0x000000614800720c */ /* 0x000fc60003fa6270 */
[----:B------:R-:W3:Y:S01]  /*27d0*/  MUFU.TANH R25, R25 ;  /* 0x0000001900197308 */ /* 0x000ee20000002400 */
[----:B------:R-:W-:Y:S01]  /*27e0*/  IADD3 R26, R6, 0x31, RZ ;  /* 0x00000031061a7810 */ /* 0x000fe20007ffe0ff */
[-C--:B-1----:R-:W-:Y:S01]  /*27f0*/  FFMA.FTZ R54, R37, R0.reuse, R54 ;  /* 0x0000000025367223 */ /* 0x082fe20000010036 */
[C---:B------:R-:W-:Y:S05]  /*2800*/  HMMA.16816.F32 R48, R12.reuse, R28, R48 ;  /* 0x0000001c0c30723c */ /* 0x040fea0000001830 */
[----:B------:R-:W-:Y:S01]  /*2810*/  MUFU.TANH R62, R62 ;  /* 0x0000003e003e7308 */ /* 0x000fe20000002400 */
[-C--:B--2---:R-:W-:Y:S02]  /*2820*/  FFMA.FTZ R24, R87, R0.reuse, R24 ;  /* 0x0000000057187223 */ /* 0x084fe40000010018 */
[----:B------:R-:W-:Y:S05]  /*2830*/  HMMA.16816.F32 R44, R12, R30, R44 ;  /* 0x0000001e0c2c723c */ /* 0x000fea000000182c */
[----:B------:R-:W1:Y:S01]  /*2840*/  MUFU.TANH R42, R42 ;  /* 0x0000002a002a7308 */ /* 0x000e620000002400 */
[-C--:B---3--:R-:W-:Y:S01]  /*2850*/  FFMA.FTZ R25, R89, R0.reuse, R25 ;  /* 0x0000000059197223 */ /* 0x088fe20000010019 */
[----:B------:R-:W-:Y:S01]  /*2860*/  FSEL R13, R93, -INF , !P0 ;  /* 0xff8000005d0d7808 */ /* 0x000fe20004000000 */
[----:B------:R-:W-:Y:S01]  /*2870*/  HMMA.16816.F32 R56, R8, R20, R56 ;  /* 0x000000140838723c */ /* 0x000fe20000001838 */
[----:B------:R-:W-:Y:S01]  /*2880*/  FFMA.FTZ R15, R85, R0, R40 ;  /* 0x00000000550f7223 */ /* 0x000fe20000010028 */
[----:B------:R-:W-:-:S03]  /*2890*/  ISETP.GE.AND P0, PT, R72, R102, PT ;  /* 0x000000664800720c */ /* 0x000fc60003f06270 */
[----:B------:R-:W-:Y:S01]  /*28a0*/  MUFU.TANH R55, R55 ;  /* 0x0000003700377308 */ /* 0x000fe20000002400 */
[----:B------:R-:W-:Y:S02]  /*28b0*/  FSEL R15, R15, -INF , !P4 ;  /* 0xff8000000f0f7808 */ /* 0x000fe40006000000 */
[C---:B------:R-:W-:Y:S01]  /*28c0*/  HMMA.16816.F32 R68, R8.reuse, R22, R68 ;  /* 0x000000160844723c */ /* 0x040fe20000001844 */
[----:B------:R-:W-:Y:S02]  /*28d0*/  ISETP.GE.AND P4, PT, R36, R102, PT ;  /* 0x000000662400720c */ /* 0x000fe40003f86270 */
[----:B------:R-:W-:Y:S02]  /*28e0*/  IADD3 R20, R6, 0x30, RZ ;  /* 0x0000003006147810 */ /* 0x000fe40007ffe0ff */
[----:B------:R-:W-:Y:S01]  /*28f0*/  I2F R77, R78 ;  /* 0x0000004e004d7306 */ /* 0x000fe20000201400 */
[-C--:B-1----:R-:W-:Y:S02]  /*2900*/  FFMA.FTZ R42, R89, R0.reuse, R42 ;  /* 0x00000000592a7223 */ /* 0x082fe4000001002a */
[----:B------:R-:W-:Y:S01]  /*2910*/  FFMA.FTZ R23, R81, R0, R75 ;  /* 0x0000000051177223 */ /* 0x000fe2000001004b */
[----:B-----5:R-:W-:Y:S04]  /*2920*/  HMMA.16816.F32 R48, R8, R16, R48 ;  /* 0x000000100830723c */ /* 0x020fe80000001830 */
[----:B------:R-:W-:Y:S01]  /*2930*/  I2F R27, R26 ;  /* 0x0000001a001b7306 */ /* 0x000fe20000201400 */
[----:B------:R-:W-:-:S02]  /*2940*/  FSEL R23, R23, -INF , !P6 ;  /* 0xff80000017177808 */ /* 0x000fc40007000000 */
[----:B------:R-:W-:Y:S01]  /*2950*/  FSEL R17, R92, -INF , !P3 ;  /* 0xff8000005c117808 */ /* 0x000fe20005800000 */
[----:B------:R-:W-:Y:S01]  /*2960*/  HMMA.16816.F32 R44, R8, R18, R44 ;  /* 0x00000012082c723c */ /* 0x000fe2000000182c */
[----:B------:R-:W-:Y:S01]  /*2970*/  FMUL.FTZ R2, R59, c[0x0][0x2ec] ;  /* 0x0000bb003b027a20 */ /* 0x000fe20000410000 */
[-C--:B------:R-:W-:Y:S01]  /*2980*/  ISETP.GE.AND P3, PT, R90, R97.reuse, PT ;  /* 0x000000615a00720c */ /* 0x080fe20003f66270 */
[----:B------:R-:W-:Y:S01]  /*2990*/  FMUL.FTZ R34, R57, c[0x0][0x2ec] ;  /* 0x0000bb0039227a20 */ /* 0x000fe20000410000 */
[----:B------:R-:W-:Y:S01]  /*29a0*/  I2F R33, R32 ;  /* 0x0000002000217306 */ /* 0x000fe20000201400 */
[----:B------:R-:W-:Y:S01]  /*29b0*/  FMUL.FTZ R28, R58, c[0x0][0x2ec] ;  /* 0x0000bb003a1c7a20 */ /* 0x000fe20000410000 */
[-C--:B------:R-:W-:Y:S01]  /*29c0*/  ISETP.GE.AND P6, PT, R86, R97.reuse, PT ;  /* 0x000000615600720c */ /* 0x080fe20003fc6270 */
[----:B------:R-:W-:Y:S01]  /*29d0*/  FMUL.FTZ R56, R56, c[0x0][0x2ec] ;  /* 0x0000bb0038387a20 */ /* 0x000fe20000410000 */
[----:B------:R-:W-:Y:S01]  /*29e0*/  FSEL R19, R25, -INF , !P3 ;  /* 0xff80000019137808 */ /* 0x000fe20005800000 */
[----:B------:R-:W-:Y:S01]  /*29f0*/  FMUL.FTZ R12, R70, c[0x0][0x2ec] ;  /* 0x0000bb00460c7a20 */ /* 0x000fe20000410000 */
[----:B------:R-:W-:Y:S01]  /*2a00*/  FSEL R25, R43, -INF , !P0 ;  /* 0xff8000002b197808 */ /* 0x000fe20004000000 */
[----:B------:R-:W-:Y:S01]  /*2a10*/  FMUL.FTZ R29, R68, c[0x0][0x2ec] ;  /* 0x0000bb00441d7a20 */ /* 0x000fe20000410000 */
[----:B------:R-:W1:Y:S01]  /*2a20*/  MUFU.TANH R2, R2 ;  /* 0x0000000200027308 */ /* 0x000e620000002400 */
[-C--:B------:R-:W-:Y:S01]  /*2a30*/  ISETP.GE.AND P0, PT, R38, R97.reuse, PT ;  /* 0x000000612600720c */ /* 0x080fe20003f06270 */
[----:B------:R-:W-:Y:S01]  /*2a40*/  FMUL.FTZ R14, R71, c[0x0][0x2ec] ;  /* 0x0000bb00470e7a20 */ /* 0x000fe20000410000 */
[----:B------:R-:W-:Y:S01]  /*2a50*/  FSEL R59, R41, -INF , !P1 ;  /* 0xff800000293b7808 */ /* 0x000fe20004800000 */
[----:B------:R-:W-:Y:S01]  /*2a60*/  FMUL.FTZ R18, R51, c[0x0][0x2ec] ;  /* 0x0000bb0033127a20 */ /* 0x000fe20000410000 */
[----:B------:R-:W-:Y:S01]  /*2a70*/  FSEL R41, R24, -INF , !P6 ;  /* 0xff80000018297808 */ /* 0x000fe20007000000 */
[-C--:B------:R-:W-:Y:S01]  /*2a80*/  FFMA.FTZ R9, R37, R0.reuse, R62 ;  /* 0x0000000025097223 */ /* 0x080fe2000001003e */
[----:B------:R-:W-:Y:S01]  /*2a90*/  FSEL R37, R54, -INF , !P4 ;  /* 0xff80000036257808 */ /* 0x000fe20006000000 */
[----:B------:R-:W2:Y:S01]  /*2aa0*/  MUFU.TANH R12, R12 ;  /* 0x0000000c000c7308 */ /* 0x000ea20000002400 */
[----:B------:R-:W-:Y:S01]  /*2ab0*/  FMUL.FTZ R16, R69, c[0x0][0x2ec] ;  /* 0x0000bb0045107a20 */ /* 0x000fe20000410000 */
[-C--:B------:R-:W-:Y:S01]  /*2ac0*/  ISETP.GE.AND P4, PT, R94, R97.reuse, PT ;  /* 0x000000615e00720c */ /* 0x080fe20003f86270 */
[----:B------:R-:W-:Y:S01]  /*2ad0*/  FMUL.FTZ R48, R48, c[0x0][0x2ec] ;  /* 0x0000bb0030307a20 */ /* 0x000fe20000410000 */
[----:B------:R-:W-:Y:S01]  /*2ae0*/  FSEL R57, R42, -INF , !P2 ;  /* 0xff8000002a397808 */ /* 0x000fe20005000000 */
[----:B------:R-:W-:Y:S01]  /*2af0*/  FMUL.FTZ R47, R47, c[0x0][0x2ec] ;  /* 0x0000bb002f2f7a20 */ /* 0x000fe20000410000 */
[-C--:B------:R-:W-:Y:S01]  /*2b00*/  ISETP.GE.AND P2, PT, R78, R97.reuse, PT ;  /* 0x000000614e00720c */ /* 0x080fe20003f46270 */
[----:B------:R-:W-:Y:S01]  /*2b10*/  FMUL.FTZ R45, R45, c[0x0][0x2ec] ;  /* 0x0000bb002d2d7a20 */ /* 0x000fe20000410000 */
[----:B------:R-:W3:Y:S01]  /*2b20*/  MUFU.TANH R34, R34 ;  /* 0x0000002200227308 */ /* 0x000ee20000002400 */
[----:B-1----:R-:W-:Y:S01]  /*2b30*/  FFMA.FTZ R2, R39, R0, R2 ;  /* 0x0000000027027223 */ /* 0x002fe20000010002 */
[-C--:B------:R-:W-:Y:S01]  /*2b40*/  ISETP.GE.AND P3, PT, R38, R102.reuse, PT ;  /* 0x000000662600720c */ /* 0x080fe20003f66270 */
[----:B------:R-:W-:Y:S01]  /*2b50*/  FMUL.FTZ R8, R49, c[0x0][0x2ec] ;  /* 0x0000bb0031087a20 */ /* 0x000fe20000410000 */
[----:B------:R-:W-:Y:S01]  /*2b60*/  ISETP.GE.AND P6, PT, R78, R102, PT ;  /* 0x000000664e00720c */ /* 0x000fe20003fc6270 */
[----:B------:R-:W-:Y:S01]  /*2b70*/  FMUL.FTZ R10, R50, c[0x0][0x2ec] ;  /* 0x0000bb00320a7a20 */ /* 0x000fe20000410000 */
[----:B------:R-:W-:Y:S01]  /*2b80*/  FSEL R93, R2, -INF , !P0 ;  /* 0xff800000025d7808 */ /* 0x000fe20004000000 */
[-C--:B------:R-:W-:Y:S01]  /*2b90*/  FFMA.FTZ R11, R73, R0.reuse, R55 ;  /* 0x00000000490b7223 */ /* 0x080fe20000010037 */
[----:B------:R-:W1:Y:S01]  /*2ba0*/  MUFU.TANH R28, R28 ;  /* 0x0000001c001c7308 */ /* 0x000e620000002400 */
[----:B--2---:R-:W-:Y:S01]  /*2bb0*/  FFMA.FTZ R12, R103, R0, R12 ;  /* 0x00000000670c7223 */ /* 0x004fe2000001000c */
[----:B------:R-:W-:Y:S01]  /*2bc0*/  ISETP.GE.AND P1, PT, R36, R97, PT ;  /* 0x000000612400720c */ /* 0x000fe20003f26270 */
[----:B------:R-:W-:Y:S01]  /*2bd0*/  FMUL.FTZ R44, R44, c[0x0][0x2ec] ;  /* 0x0000bb002c2c7a20 */ /* 0x000fe20000410000 */
[----:B------:R-:W-:-:S02]  /*2be0*/  FSEL R11, R11, -INF , !P5 ;  /* 0xff8000000b0b7808 */ /* 0x000fc40006800000 */
[----:B------:R-:W-:Y:S01]  /*2bf0*/  FSEL R107, R12, -INF , !P4 ;  /* 0xff8000000c6b7808 */ /* 0x000fe20006000000 */
[----:B------:R-:W-:Y:S01]  /*2c00*/  FMUL.FTZ R12, R46, c[0x0][0x2ec] ;  /* 0x0000bb002e0c7a20 */ /* 0x000fe20000410000 */
[----:B------:R-:W2:Y:S01]  /*2c10*/  MUFU.TANH R29, R29 ;  /* 0x0000001d001d7308 */ /* 0x000ea20000002400 */
[----:B---3--:R-:W-:Y:S01]  /*2c20*/  FFMA.FTZ R34, R39, R0, R34 ;  /* 0x0000000027227223 */ /* 0x008fe20000010022 */
[----:B------:R-:W-:Y:S02]  /*2c30*/  ISETP.GE.AND P5, PT, R94, R102, PT ;  /* 0x000000665e00720c */ /* 0x000fe40003fa6270 */
[----:B------:R-:W-:Y:S02]  /*2c40*/  FSEL R9, R9, -INF , !P1 ;  /* 0xff80000009097808 */ /* 0x000fe40004800000 */
[----:B------:R-:W-:Y:S02]  /*2c50*/  FSEL R95, R34, -INF , !P3 ;  /* 0xff800000225f7808 */ /* 0x000fe40005800000 */
[----:B------:R-:W3:Y:S01]  /*2c60*/  MUFU.TANH R18, R18 ;  /* 0x0000001200127308 */ /* 0x000ee20000002400 */
[----:B-1----:R-:W-:Y:S01]  /*2c70*/  FFMA.FTZ R28, R77, R0, R28 ;  /* 0x000000004d1c7223 */ /* 0x002fe2000001001c */
[----:B------:R-:W-:-:S02]  /*2c80*/  ISETP.GE.AND P3, PT, R20, R97, PT ;  /* 0x000000611400720c */ /* 0x000fc40003f66270 */
[----:B------:R-:W-:Y:S02]  /*2c90*/  ISETP.GE.AND P1, PT, R52, R102, PT ;  /* 0x000000663400720c */ /* 0x000fe40003f26270 */
[----:B------:R-:W-:Y:S02]  /*2ca0*/  FSEL R133, R28, -INF , !P2 ;  /* 0xff8000001c857808 */ /* 0x000fe40005000000 */
[----:B------:R-:W1:Y:S01]  /*2cb0*/  MUFU.TANH R22, R56 ;  /* 0x0000003800167308 */ /* 0x000e620000002400 */
[----:B--2---:R-:W-:Y:S01]  /*2cc0*/  FFMA.FTZ R29, R103, R0, R29 ;  /* 0x00000000671d7223 */ /* 0x004fe2000001001d */
[-C--:B------:R-:W-:Y:S02]  /*2cd0*/  ISETP.GE.AND P2, PT, R20, R102.reuse, PT ;  /* 0x000000661400720c */ /* 0x080fe40003f46270 */
[----:B------:R-:W-:Y:S02]  /*2ce0*/  ISETP.GE.AND P0, PT, R26, R102, PT ;  /* 0x000000661a00720c */ /* 0x000fe40003f06270 */
[----:B------:R-:W-:-:S02]  /*2cf0*/  FSEL R137, R29, -INF , !P5 ;  /* 0xff8000001d897808 */ /* 0x000fc40006800000 */
[----:B------:R-:W2:Y:S01]  /*2d00*/  MUFU.TANH R2, R45 ;  /* 0x0000002d00027308 */ /* 0x000ea20000002400 */
[----:B---3--:R-:W-:Y:S01]  /*2d10*/  FFMA.FTZ R18, R27, R0, R18 ;  /* 0x000000001b127223 */ /* 0x008fe20000010012 */
[----:B------:R-:W-:Y:S02]  /*2d20*/  ISETP.GE.AND P5, PT, R26, R97, PT ;  /* 0x000000611a00720c */ /* 0x000fe40003fa6270 */
[----:B------:R-:W-:-:S04]  /*2d30*/  ISETP.GE.AND P4, PT, R60, R102, PT ;  /* 0x000000663c00720c */ /* 0x000fc80003f86270 */
[----:B------:R-:W3:Y:S01]  /*2d40*/  MUFU.TANH R47, R47 ;  /* 0x0000002f002f7308 */ /* 0x000ee20000002400 */
[----:B-1----:R-:W-:-:S05]  /*2d50*/  FFMA.FTZ R22, R77, R0, R22 ;  /* 0x000000004d167223 */ /* 0x002fca0000010016 */
[----:B------:R-:W-:Y:S02]  /*2d60*/  FSEL R139, R22, -INF , !P6 ;  /* 0xff800000168b7808 */ /* 0x000fe40007000000 */
[----:B------:R-:W-:Y:S01]  /*2d70*/  I2F R53, R52 ;  /* 0x0000003400357306 */ /* 0x000fe20000201400 */
[----:B--2---:R-:W-:Y:S01]  /*2d80*/  FFMA.FTZ R2, R33, R0, R2 ;  /* 0x0000000021027223 */ /* 0x004fe20000010002 */
[----:B------:R-:W-:-:S06]  /*2d90*/  ISETP.GE.AND P6, PT, R52, R97, PT ;  /* 0x000000613400720c */ /* 0x000fcc0003fc6270 */
[----:B------:R-:W-:Y:S01]  /*2da0*/  I2F R21, R20 ;  /* 0x0000001400157306 */ /* 0x000fe20000201400 */
[----:B---3--:R-:W-:Y:S01]  /*2db0*/  FFMA.FTZ R31, R33, R0, R47 ;  /* 0x00000000211f7223 */ /* 0x008fe2000001002f */
[----:B------:R-:W-:Y:S02]  /*2dc0*/  FSEL R33, R18, -INF , !P5 ;  /* 0xff80000012217808 */ /* 0x000fe40006800000 */
[----:B------:R-:W-:-:S04]  /*2dd0*/  ISETP.GE.AND P5, PT, R96, 0x2, PT ;  /* 0x000000026000780c */ /* 0x000fc80003fa6270 */
[----:B------:R-:W1:Y:S08]  /*2de0*/  MUFU.TANH R14, R14 ;  /* 0x0000000e000e7308 */ /* 0x000e700000002400 */
[----:B------:R-:W2:Y:S08]  /*2df0*/  MUFU.TANH R24, R48 ;  /* 0x0000003000187308 */ /* 0x000eb00000002400 */
[----:B------:R-:W3:Y:S01]  /*2e00*/  MUFU.TANH R16, R16 ;  /* 0x0000001000107308 */ /* 0x000ee20000002400 */
[----:B-1----:R-:W-:-:S05]  /*2e10*/  FFMA.FTZ R14, R53, R0, R14 ;  /* 0x00000000350e7223 */ /* 0x002fca000001000e */
[----:B------:R-:W-:Y:S02]  /*2e20*/  FSEL R89, R14, -INF , !P6 ;  /* 0xff8000000e597808 */ /* 0x000fe40007000000 */
[----:B------:R-:W1:Y:S01]  /*2e30*/  MUFU.TANH R8, R8 ;  /* 0x0000000800087308 */ /* 0x000e620000002400 */
[----:B--2---:R-:W-:Y:S01]  /*2e40*/  FFMA.FTZ R24, R21, R0, R24 ;  /* 0x0000000015187223 */ /* 0x004fe20000010018 */
[----:B------:R-:W-:-:S04]  /*2e50*/  ISETP.GE.AND P6, PT, R6, R102, PT ;  /* 0x000000660600720c */ /* 0x000fc80003fc6270 */
[----:B------:R-:W-:Y:S02]  /*2e60*/  FSEL R103, R24, -INF , !P2 ;  /* 0xff80000018677808 */ /* 0x000fe40005000000 */
[----:B------:R-:W2:Y:S01]  /*2e70*/  MUFU.TANH R10, R10 ;  /* 0x0000000a000a7308 */ /* 0x000ea20000002400 */
[-C--:B---3--:R-:W-:Y:S01]  /*2e80*/  FFMA.FTZ R16, R53, R0.reuse, R16 ;  /* 0x0000000035107223 */ /* 0x088fe20000010010 */
[-C--:B------:R-:W-:Y:S02]  /*2e90*/  ISETP.GE.AND P2, PT, R6, R97.reuse, PT ;  /* 0x000000610600720c */ /* 0x080fe40003f46270 */
[----:B------:R-:W-:Y:S02]  /*2ea0*/  FSEL R91, R91, -INF , !P6 ;  /* 0xff8000005b5b7808 */ /* 0x000fe40007000000 */
[----:B------:R-:W-:Y:S02]  /*2eb0*/  FSEL R135, R16, -INF , !P1 ;  /* 0xff80000010877808 */ /* 0x000fe40004800000 */
[----:B------:R-:W3:Y:S01]  /*2ec0*/  MUFU.TANH R74, R74 ;  /* 0x0000004a004a7308 */ /* 0x000ee20000002400 */
[----:B-1----:R-:W-:Y:S01]  /*2ed0*/  FFMA.FTZ R8, R27, R0, R8 ;  /* 0x000000001b087223 */ /* 0x002fe20000010008 */
[----:B------:R-:W-:Y:S01]  /*2ee0*/  BAR.SYNC.DEFER_BLOCKING 0x0 ;  /* 0x0000000000007b1d */ /* 0x000fe20000010000 */
[----:B------:R-:W-:-:S03]  /*2ef0*/  ISETP.GE.AND P1, PT, R60, R97, PT ;  /* 0x000000613c00720c */ /* 0x000fc60003f26270 */
[----:B------:R-:W-:Y:S02]  /*2f00*/  FSEL R105, R8, -INF , !P0 ;  /* 0xff80000008697808 */ /* 0x000fe40004000000 */
[----:B------:R-:W-:Y:S01]  /*2f10*/  I2F R61, R60 ;  /* 0x0000003c003d7306 */ /* 0x000fe20000201400 */
[----:B--2---:R-:W-:Y:S01]  /*2f20*/  FFMA.FTZ R10, R21, R0, R10 ;  /* 0x00000000150a7223 */ /* 0x004fe2000001000a */
[----:B------:R-:W-:-:S04]  /*2f30*/  ISETP.GE.AND P0, PT, R32, R97, PT ;  /* 0x000000612000720c */ /* 0x000fc80003f06270 */
[----:B------:R-:W-:Y:S02]  /*2f40*/  FSEL R34, R10, -INF , !P3 ;  /* 0xff8000000a227808 */ /* 0x000fe40005800000 */
[----:B------:R-:W1:Y:S01]  /*2f50*/  MUFU.TANH R20, R44 ;  /* 0x0000002c00147308 */ /* 0x000e620000002400 */
[----:B---3--:R-:W-:Y:S01]  /*2f60*/  FFMA.FTZ R6, R3, R0, R74 ;  /* 0x0000000003067223 */ /* 0x008fe2000001004a */
[----:B------:R-:W-:Y:S02]  /*2f70*/  ISETP.GE.AND P3, PT, R32, R102, PT ;  /* 0x000000662000720c */ /* 0x000fe40003f66270 */
[----:B------:R-:W-:Y:S02]  /*2f80*/  FSEL R31, R31, -INF , !P0 ;  /* 0xff8000001f1f7808 */ /* 0x000fe40004000000 */
[----:B------:R-:W-:Y:S02]  /*2f90*/  FSEL R6, R6, -INF , !P2 ;  /* 0xff80000006067808 */ /* 0x000fe40005000000 */
[----:B------:R-:W2:Y:S01]  /*2fa0*/  MUFU.TANH R12, R12 ;  /* 0x0000000c000c7308 */ /* 0x000ea20000002400 */
[----:B------:R-:W-:Y:S01]  /*2fb0*/  FSEL R130, R2, -INF , !P3 ;  /* 0xff80000002827808 */ /* 0x000fe20005800000 */
[----:B-1----:R-:W-:-:S05]  /*2fc0*/  FFMA.FTZ R20, R61, R0, R20 ;  /* 0x000000003d147223 */ /* 0x002fca0000010014 */
[----:B------:R-:W-:Y:S01]  /*2fd0*/  FSEL R131, R20, -INF , !P4 ;  /* 0xff80000014837808 */ /* 0x000fe20006000000 */
[----:B--2---:R-:W-:-:S05]  /*2fe0*/  FFMA.FTZ R12, R61, R0, R12 ;  /* 0x000000003d0c7223 */ /* 0x004fca000001000c */
        /* <DEDUP_REMOVED lines=59> */
.L_x_957:
[----:B------:R-:W-:Y:S05]  /*33a0*/  BSYNC B0 ;  /* 0x0000000000007941 */ /* 0x000fea0003800000 */
.L_x_956:
[----:B------:R-:W0:Y:S02]  /*33b0*/  LDGDEPBAR ;  /* 0x00000000000079af */ /* 0x000e240000000000 */
.L_x_955:
        /* <DEDUP_REMOVED lines=29> */
[----:B------:R-:W-:-:S02]  /*3590*/  FMNMX.FTZ R8, R31, R8, !PT ;  /* 0x000000081f087209 */ /* 0x000fc40007810000 */
[----:B------:R-:W-:Y:S01]  /*35a0*/  SHF.L.U32 R110, R5, 0x1, RZ ;  /* 0x00000001056e7819 */ /* 0x000fe200000006ff */
[----:B------:R-:W1:Y:S03]  /*35b0*/  SHFL.BFLY PT, R10, R27, 0x2, 0x1f ;  /* 0x0c401f001b0a7f89 */ /* 0x000e6600000e0000 */
[----:B------:R-:W-:Y:S01]  /*35c0*/  LEA R108, R4, R110, 0x1 ;  /* 0x0000006e046c7211 */ /* 0x000fe200078e08ff */
[----:B------:R-:W2:Y:S04]  /*35d0*/  SHFL.BFLY PT, R21, R8, 0x2, 0x1f ;  /* 0x0c401f0008157f89 */ /* 0x000ea800000e0000 */
[----:B------:R-:W-:Y:S04]  /*35e0*/  LDSM.16.MT88.4 R68, [R108+0x6000] ;  /* 0x006000006c44783b */ /* 0x000fe80000004200 */
[----:B------:R-:W-:Y:S04]  /*35f0*/  LDSM.16.MT88.4 R52, [R108+0x7000] ;  /* 0x007000006c34783b */ /* 0x000fe80000004200 */
[----:B------:R-:W-:Y:S04]  /*3600*/  LDSM.16.MT88.4 R76, [R110+0x6000] ;  /* 0x006000006e4c783b */ /* 0x000fe80000004200 */
[----:B------:R-:W-:Y:S01]  /*3610*/  LDSM.16.MT88.4 R60, [R110+0x7000] ;  /* 0x007000006e3c783b */ /* 0x000fe20000004200 */
[----:B-1----:R-:W-:-:S02]  /*3620*/  FMNMX.FTZ R10, R27, R10, !PT ;  /* 0x0000000a1b0a7209 */ /* 0x002fc40007810000 */
[----:B--2---:R-:W-:-:S03]  /*3630*/  FMNMX.FTZ R21, R8, R21, !PT ;  /* 0x0000001508157209 */ /* 0x004fc60007810000 */
[----:B------:R-:W1:Y:S04]  /*3640*/  SHFL.BFLY PT, R3, R10, 0x1, 0x1f ;  /* 0x0c201f000a037f89 */ /* 0x000e6800000e0000 */
[----:B------:R-:W2:Y:S01]  /*3650*/  SHFL.BFLY PT, R2, R21, 0x1, 0x1f ;  /* 0x0c201f0015027f89 */ /* 0x000ea200000e0000 */
[----:B-1----:R-:W-:Y:S02]  /*3660*/  FMNMX.FTZ R3, R10, R3, !PT ;  /* 0x000000030a037209 */ /* 0x002fe40007810000 */
[----:B--2---:R-:W-:-:S03]  /*3670*/  FMNMX.FTZ R2, R21, R2, !PT ;  /* 0x0000000215027209 */ /* 0x004fc60007810000 */
[C---:B------:R-:W-:Y:S01]  /*3680*/  FMUL.FTZ R132, R3.reuse, c[0x0][0x23c] ;  /* 0x00008f0003847a20 */ /* 0x040fe20000410000 */
[----:B------:R-:W-:Y:S01]  /*3690*/  FSETP.NEU.FTZ.AND P0, PT, R3, -INF , PT ;  /* 0xff8000000300780b */ /* 0x000fe20003f1d000 */
[----:B------:R-:W-:-:S03]  /*36a0*/  FMUL.FTZ R84, R2, c[0x0][0x23c] ;  /* 0x00008f0002547a20 */ /* 0x000fc60000410000 */
[----:B------:R-:W-:Y:S02]  /*36b0*/  FSEL R132, R132, RZ, P0 ;  /* 0x000000ff84847208 */ /* 0x000fe40000000000 */
[----:B------:R-:W-:-:S03]  /*36c0*/  FSETP.NEU.FTZ.AND P0, PT, R2, -INF , PT ;  /* 0xff8000000200780b */ /* 0x000fc60003f1d000 */
[--C-:B------:R-:W-:Y:S01]  /*36d0*/  FFMA.FTZ R28, R35, c[0x0][0x23c], -R132.reuse ;  /* 0x00008f00231c7a23 */ /* 0x100fe20000010884 */
[----:B------:R-:W-:Y:S01]  /*36e0*/  FSEL R84, R84, RZ, P0 ;  /* 0x000000ff54547208 */ /* 0x000fe20000000000 */
[--C-:B------:R-:W-:Y:S02]  /*36f0*/  FFMA.FTZ R87, R91, c[0x0][0x23c], -R132.reuse ;  /* 0x00008f005b577a23 */ /* 0x100fe40000010884 */
[--C-:B------:R-:W-:Y:S02]  /*3700*/  FFMA.FTZ R86, R23, c[0x0][0x23c], -R132.reuse ;  /* 0x00008f0017567a23 */ /* 0x100fe40000010884 */
[----:B------:R-:W-:Y:S01]  /*3710*/  FFMA.FTZ R85, R17, c[0x0][0x23c], -R132 ;  /* 0x00008f0011557a23 */ /* 0x000fe20000010884 */
[----:B------:R-:W-:Y:S01]  /*3720*/  MUFU.EX2 R28, R28 ;  /* 0x0000001c001c7308 */ /* 0x000fe20000000800 */
[--C-:B------:R-:W-:Y:S02]  /*3730*/  FFMA.FTZ R35, R6, c[0x0][0x23c], -R84.reuse ;  /* 0x00008f0006237a23 */ /* 0x100fe40000010854 */
[----:B------:R-:W-:-:S02]  /*3740*/  FFMA.FTZ R90, R7, c[0x0][0x23c], -R84 ;  /* 0x00008f00075a7a23 */ /* 0x000fc40000010854 */
[--C-:B------:R-:W-:Y:S02]  /*3750*/  FFMA.FTZ R30, R13, c[0x0][0x23c], -R84.reuse ;  /* 0x00008f000d1e7a23 */ /* 0x100fe40000010854 */
[--C-:B------:R-:W-:Y:S01]  /*3760*/  FFMA.FTZ R29, R15, c[0x0][0x23c], -R84.reuse ;  /* 0x00008f000f1d7a23 */ /* 0x100fe20000010854 */
[----:B------:R-:W-:Y:S01]  /*3770*/  MUFU.EX2 R87, R87 ;  /* 0x0000005700577308 */ /* 0x000fe20000000800 */
[--C-:B------:R-:W-:Y:S01]  /*3780*/  FFMA.FTZ R24, R11, c[0x0][0x23c], -R84.reuse ;  /* 0x00008f000b187a23 */ /* 0x100fe20000010854 */
[----:B------:R-:W-:Y:S01]  /*3790*/  LDSM.16.MT88.4 R12, [R110+0x6400] ;  /* 0x006400006e0c783b */ /* 0x000fe20000004200 */
[----:B------:R-:W-:Y:S02]  /*37a0*/  FFMA.FTZ R21, R9, c[0x0][0x23c], -R84 ;  /* 0x00008f0009157a23 */ /* 0x000fe40000010854 */
[--C-:B------:R-:W-:Y:S01]  /*37b0*/  FFMA.FTZ R23, R25, c[0x0][0x23c], -R132.reuse ;  /* 0x00008f0019177a23 */ /* 0x100fe20000010884 */
[----:B------:R-:W-:Y:S01]  /*37c0*/  LDSM.16.MT88.4 R8, [R108+0x6400] ;  /* 0x006400006c08783b */ /* 0x000fe20000004200 */
[--C-:B------:R-:W-:Y:S01]  /*37d0*/  FFMA.FTZ R27, R59, c[0x0][0x23c], -R132.reuse ;  /* 0x00008f003b1b7a23 */ /* 0x100fe20000010884 */
[----:B------:R-:W1:Y:S01]  /*37e0*/  MUFU.EX2 R86, R86 ;  /* 0x0000005600567308 */ /* 0x000e620000000800 */
[----:B------:R-:W-:-:S02]  /*37f0*/  FFMA.FTZ R22, R57, c[0x0][0x23c], -R132 ;  /* 0x00008f0039167a23 */ /* 0x000fc40000010884 */
[----:B------:R-:W-:Y:S02]  /*3800*/  FFMA.FTZ R20, R37, c[0x0][0x23c], -R132 ;  /* 0x00008f0025147a23 */ /* 0x000fe40000010884 */
[--C-:B------:R-:W-:Y:S02]  /*3810*/  FFMA.FTZ R26, R41, c[0x0][0x23c], -R84.reuse ;  /* 0x00008f00291a7a23 */ /* 0x100fe40000010854 */
[----:B------:R-:W-:Y:S01]  /*3820*/  FFMA.FTZ R25, R19, c[0x0][0x23c], -R84 ;  /* 0x00008f0013197a23 */ /* 0x000fe20000010854 */
[----:B------:R-:W2:Y:S01]  /*3830*/  MUFU.EX2 R85, R85 ;  /* 0x0000005500557308 */ /* 0x000ea20000000800 */
[----:B------:R-:W3:Y:S01]  /*3840*/  LDSM.16.MT88.4 R40, [R110+0x8000] ;  /* 0x008000006e28783b */ /* 0x000ee20000004200 */
[--C-:B------:R-:W-:Y:S02]  /*3850*/  FFMA.FTZ R106, R139, c[0x0][0x23c], -R132.reuse ;  /* 0x00008f008b6a7a23 */ /* 0x100fe40000010884 */
[--C-:B------:R-:W-:Y:S01]  /*3860*/  FFMA.FTZ R95, R95, c[0x0][0x23c], -R132.reuse ;  /* 0x00008f005f5f7a23 */ /* 0x100fe20000010884 */
[----:B------:R-:W4:Y:S01]  /*3870*/  LDSM.16.MT88.4 R16, [R110+0x7400] ;  /* 0x007400006e10783b */ /* 0x000f220000004200 */
[----:B------:R-:W-:-:S02]  /*3880*/  FFMA.FTZ R94, R137, c[0x0][0x23c], -R132 ;  /* 0x00008f00895e7a23 */ /* 0x000fc40000010884 */
[----:B------:R-:W-:Y:S01]  /*3890*/  MUFU.EX2 R35, R35 ;  /* 0x0000002300237308 */ /* 0x000fe20000000800 */
[----:B-1----:R-:W-:Y:S01]  /*38a0*/  F2FP.PACK_AB R48, R86, R87 ;  /* 0x000000575630723e */ /* 0x002fe200000000ff */
[----:B------:R-:W-:Y:S02]  /*38b0*/  FFMA.FTZ R91, R135, c[0x0][0x23c], -R132 ;  /* 0x00008f00875b7a23 */ /* 0x000fe40000010884 */
[--C-:B------:R-:W-:Y:S02]  /*38c0*/  FFMA.FTZ R104, R133, c[0x0][0x23c], -R84.reuse ;  /* 0x00008f0085687a23 */ /* 0x100fe40000010854 */
[--C-:B------:R-:W-:Y:S02]  /*38d0*/  FFMA.FTZ R93, R93, c[0x0][0x23c], -R84.reuse ;  /* 0x00008f005d5d7a23 */ /* 0x100fe40000010854 */
[----:B------:R-:W1:Y:S01]  /*38e0*/  MUFU.EX2 R90, R90 ;  /* 0x0000005a005a7308 */ /* 0x000e620000000800 */
[----:B--2---:R-:W-:Y:S01]  /*38f0*/  F2FP.PACK_AB R50, R28, R85 ;  /* 0x000000551c32723e */ /* 0x004fe200000000ff */
[----:B------:R-:W-:-:S02]  /*3900*/  FFMA.FTZ R92, R107, c[0x0][0x23c], -R84 ;  /* 0x00008f006b5c7a23 */ /* 0x000fc40000010854 */
[----:B------:R-:W-:Y:S02]  /*3910*/  FFMA.FTZ R89, R89, c[0x0][0x23c], -R84 ;  /* 0x00008f0059597a23 */ /* 0x000fe40000010854 */
[--C-:B------:R-:W-:Y:S02]  /*3920*/  FFMA.FTZ R103, R103, c[0x0][0x23c], -R132.reuse ;  /* 0x00008f0067677a23 */ /* 0x100fe40000010884 */
[----:B------:R-:W-:Y:S01]  /*3930*/  MUFU.EX2 R30, R30 ;  /* 0x0000001e001e7308 */ /* 0x000fe20000000800 */
[--C-:B------:R-:W-:Y:S02]  /*3940*/  FFMA.FTZ R131, R131, c[0x0][0x23c], -R132.reuse ;  /* 0x00008f0083837a23 */ /* 0x100fe40000010884 */
[----:B------:R-:W-:Y:S02]  /*3950*/  FFMA.FTZ R130, R130, c[0x0][0x23c], -R132 ;  /* 0x00008f0082827a23 */ /* 0x000fe40000010884 */
[--C-:B------:R-:W-:Y:S02]  /*3960*/  FFMA.FTZ R34, R34, c[0x0][0x23c], -R84.reuse ;  /* 0x00008f0022227a23 */ /* 0x100fe40000010854 */
[--C-:B------:R-:W-:Y:S01]  /*3970*/  FFMA.FTZ R33, R33, c[0x0][0x23c], -R84.reuse ;  /* 0x00008f0021217a23 */ /* 0x100fe20000010854 */
[----:B------:R-:W2:Y:S01]  /*3980*/  MUFU.EX2 R29, R29 ;  /* 0x0000001d001d7308 */ /* 0x000ea20000000800 */
[----:B-1----:R-:W-:Y:S01]  /*3990*/  F2FP.PACK_AB R49, R90, R35 ;  /* 0x000000235a31723e */ /* 0x002fe200000000ff */
[----:B------:R-:W-:-:S02]  /*39a0*/  FFMA.FTZ R134, R31, c[0x0][0x23c], -R84 ;  /* 0x00008f001f867a23 */ /* 0x000fc40000010854 */
[----:B------:R-:W-:Y:S02]  /*39b0*/  FFMA.FTZ R105, R105, c[0x0][0x23c], -R132 ;  /* 0x00008f0069697a23 */ /* 0x000fe40000010884 */
[----:B------:R-:W-:Y:S02]  /*39c0*/  FFMA.FTZ R32, R32, c[0x0][0x23c], -R84 ;  /* 0x00008f0020207a23 */ /* 0x000fe40000010854 */
[----:B------:R-:W-:Y:S01]  /*39d0*/  MUFU.EX2 R27, R27 ;  /* 0x0000001b001b7308 */ /* 0x000fe20000000800 */
[----:B------:R-:W-:Y:S02]  /*39e0*/  FADD.FTZ R86, R87, R86 ;  /* 0x0000005657567221 */ /* 0x000fe40000010000 */
[----:B------:R-:W-:Y:S02]  /*39f0*/  FADD.FTZ R35, R35, R90 ;  /* 0x0000005a23237221 */ /* 0x000fe40000010000 */
[----:B------:R-:W-:Y:S01]  /*3a00*/  FADD.FTZ R85, R85, R86 ;  /* 0x0000005655557221 */ /* 0x000fe20000010000 */
[----:B--2---:R-:W-:-:S02]  /*3a10*/  F2FP.PACK_AB R51, R29, R30 ;  /* 0x0000001e1d33723e */ /* 0x004fc400000000ff */
[----:B------:R-:W1:Y:S01]  /*3a20*/  MUFU.EX2 R22, R22 ;  /* 0x0000001600167308 */ /* 0x000e620000000800 */
[----:B------:R-:W-:Y:S02]  /*3a30*/  FADD.FTZ R30, R30, R35 ;  /* 0x000000231e1e7221 */ /* 0x000fe40000010000 */
[----:B------:R-:W-:Y:S02]  /*3a40*/  FADD.FTZ R28, R28, R85 ;  /* 0x000000551c1c7221 */ /* 0x000fe40000010000 */
[----:B------:R-:W-:Y:S01]  /*3a50*/  FADD.FTZ R29, R29, R30 ;  /* 0x0000001e1d1d7221 */ /* 0x000fe20000010000 */
[C---:B------:R-:W-:Y:S02]  /*3a60*/  HMMA.16816.F32 R72, R48.reuse, R68, RZ ;  /* 0x000000443048723c */ /* 0x040fe400000018ff */
        /* <DEDUP_REMOVED lines=19> */
[C---:B---3--:R-:W-:Y:S01]  /*3ba0*/  HMMA.16816.F32 R36, R48.reuse, R40, RZ ;  /* 0x000000283024723c */ /* 0x048fe200000018ff */
[----:B------:R-:W-:Y:S01]  /*3bb0*/  FADD.FTZ R25, R25, R26 ;  /* 0x0000001a19197221 */ /* 0x000fe20000010000 */
[----:B------:R-:W-:Y:S06]  /*3bc0*/  MUFU.EX2 R106, R106 ;  /* 0x0000006a006a7308 */ /* 0x000fec0000000800 */
[----:B------:R-:W-:Y:S01]  /*3bd0*/  HMMA.16816.F32 R76, R48, R78, RZ ;  /* 0x0000004e304c723c */ /* 0x000fe200000018ff */
[----:B--2---:R-:W-:Y:S01]  /*3be0*/  F2FP.PACK_AB R7, R21, R24 ;  /* 0x000000181507723e */ /* 0x004fe200000000ff */
        /* <DEDUP_REMOVED lines=15> */
[----:B------:R-:W5:Y:S01]  /*3ce0*/  LDSM.16.MT88.4 R12, [R110+0x8400] ;  /* 0x008400006e0c783b */ /* 0x000f620000004200 */
[----:B------:R-:W1:Y:S06]  /*3cf0*/  MUFU.EX2 R89, R89 ;  /* 0x0000005900597308 */ /* 0x000e6c0000000800 */
[C---:B----4-:R-:W-:Y:S02]  /*3d00*/  HMMA.16816.F32 R64, R4.reuse, R16, R64 ;  /* 0x000000100440723c */ /* 0x050fe40000001840 */
[----:B------:R-:W-:Y:S06]  /*3d10*/  MUFU.EX2 R103, R103 ;  /* 0x0000006700677308 */ /* 0x000fec0000000800 */
[C---:B------:R-:W-:Y:S01]  /*3d20*/  HMMA.16816.F32 R60, R4.reuse, R18, R60 ;  /* 0x00000012043c723c */ /* 0x040fe2000000183c */
[----:B------:R-:W-:Y:S01]  /*3d30*/  LDSM.16.MT88.4 R16, [R110+0x6c00] ;  /* 0x006c00006e10783b */ /* 0x000fe20000004200 */
[----:B------:R-:W4:Y:S06]  /*3d40*/  MUFU.EX2 R132, R105 ;  /* 0x0000006900847308 */ /* 0x000f2c0000000800 */
[C---:B--2---:R-:W-:Y:S02]  /*3d50*/  HMMA.16816.F32 R56, R4.reuse, R8, R56 ;  /* 0x000000080438723c */ /* 0x044fe40000001838 */
[----:B------:R-:W-:Y:S06]  /*3d60*/  MUFU.EX2 R131, R131 ;  /* 0x0000008300837308 */ /* 0x000fec0000000800 */
[C---:B------:R-:W-:Y:S01]  /*3d70*/  HMMA.16816.F32 R52, R4.reuse, R10, R52 ;  /* 0x0000000a0434723c */ /* 0x040fe20000001834 */
[----:B------:R-:W2:Y:S01]  /*3d80*/  LDSM.16.MT88.4 R8, [R108+0x8000] ;  /* 0x008000006c08783b */ /* 0x000ea20000004200 */
[----:B------:R-:W-:Y:S06]  /*3d90*/  MUFU.EX2 R130, R130 ;  /* 0x0000008200827308 */ /* 0x000fec0000000800 */
[C---:B-----5:R-:W-:Y:S02]  /*3da0*/  HMMA.16816.F32 R36, R4.reuse, R12, R36 ;  /* 0x0000000c0424723c */ /* 0x060fe40000001824 */
[----:B------:R-:W-:Y:S06]  /*3db0*/  MUFU.EX2 R34, R34 ;  /* 0x0000002200227308 */ /* 0x000fec0000000800 */
[----:B------:R-:W-:Y:S01]  /*3dc0*/  HMMA.16816.F32 R40, R4, R14, R40 ;  /* 0x0000000e0428723c */ /* 0x000fe20000001828 */
[----:B------:R-:W-:Y:S01]  /*3dd0*/  LDSM.16.MT88.4 R12, [R108+0x6c00] ;  /* 0x006c00006c0c783b */ /* 0x000fe20000004200 */
[----:B------:R-:W5:Y:S08]  /*3de0*/  MUFU.EX2 R33, R33 ;  /* 0x0000002100217308 */ /* 0x000f700000000800 */
[----:B------:R-:W-:Y:S08]  /*3df0*/  MUFU.EX2 R31, R32 ;  /* 0x00000020001f7308 */ /* 0x000ff00000000800 */
[----:B------:R-:W1:Y:S01]  /*3e00*/  MUFU.EX2 R134, R134 ;  /* 0x0000008600867308 */ /* 0x000e620000000800 */
[C---:B--2---:R-:W-:Y:S08]  /*3e10*/  HMMA.16816.F32 R44, R48.reuse, R8, RZ ;  /* 0x00000008302c723c */ /* 0x044ff000000018ff */
[----:B------:R-:W-:Y:S01]  /*3e20*/  HMMA.16816.F32 R48, R48, R10, RZ ;  /* 0x0000000a3030723c */ /* 0x000fe200000018ff */
[----:B------:R-:W2:Y:S11]  /*3e30*/  LDSM.16.MT88.4 R8, [R108+0x8400] ;  /* 0x008400006c08783b */ /* 0x000eb60000004200 */
[----:B------:R-:W-:Y:S04]  /*3e40*/  @!UPT UIADD3 URZ, URZ, URZ, URZ ;  /* 0x0000003f3f3ff290 */ /* 0x000fe8000fffe03f */
        /* <DEDUP_REMOVED lines=13> */
[----:B------:R-:W-:Y:S02]  /*3f20*/  FADD.FTZ R94, R91, R94 ;  /* 0x0000005e5b5e7221 */ /* 0x000fe40000010000 */
[----:B------:R-:W-:Y:S01]  /*3f30*/  FADD.FTZ R89, R89, R92 ;  /* 0x0000005c59597221 */ /* 0x000fe20000010000 */
        /* <DEDUP_REMOVED lines=55> */
[----:B------:R-:W-:-:S04]  /*42b0*/  SHF.R.S32.HI R7, RZ, 0x1f, R5 ;  /* 0x0000001fff077819 */ /* 0x000fc80000011405 */
[C---:B------:R-:W-:Y:S01]  /*42c0*/  IADD3 R5, P5, R8.reuse, UR15, RZ ;  /* 0x0000000f08057c10 */ /* 0x040fe2000ffbe0ff */
[----:B------:R-:W-:Y:S02]  /*42d0*/  IMAD R4, R7, UR14, R4 ;  /* 0x0000000e07047c24 */ /* 0x000fe4000f8e0204 */
[C---:B------:R-:W-:Y:S02]  /*42e0*/  @!P4 LEA R6, P6, R8.reuse, c[0x0][0x170], 0x1 ;  /* 0x00005c000806ca11 */ /* 0x040fe400078c08ff */
[----:B------:R-:W-:Y:S01]  /*42f0*/  IMAD.IADD R4, R9, 0x1, R4 ;  /* 0x0000000109047824 */ /* 0x000fe200078e0204 */
[C---:B------:R-:W-:Y:S02]  /*4300*/  @!P3 LEA R12, P2, R8.reuse, c[0x0][0x170], 0x1 ;  /* 0x00005c00080cba11 */ /* 0x040fe400078408ff */
[C---:B------:R-:W-:Y:S02]  /*4310*/  @!P1 LEA R10, P0, R8.reuse, c[0x0][0x170], 0x1 ;  /* 0x00005c00080a9a11 */ /* 0x040fe400078008ff */
[----:B------:R-:W-:-:S02]  /*4320*/  @!P4 LEA.HI.X R7, R8, c[0x0][0x174], R4, 0x1, P6 ;  /* 0x00005d000807ca11 */ /* 0x000fc400030f0c04 */
        /* <DEDUP_REMOVED lines=42> */
[----:B------:R-:W1:Y:S04]  /*45d0*/  LDSM.16.M88.4 R28, [R112+0x3000] ;  /* 0x00300000701c783b */ /* 0x000e680000000200 */
[----:B------:R-:W4:Y:S04]  /*45e0*/  LDSM.16.M88.4 R20, [R112+0x3400] ;  /* 0x003400007014783b */ /* 0x000f280000000200 */
[----:B------:R-:W-:Y:S04]  /*45f0*/  LDSM.16.M88.4 R84, [R111] ;  /* 0x000000006f54783b */ /* 0x000fe80000000200 */
[----:B------:R-:W5:Y:S04]  /*4600*/  LDSM.16.M88.4 R16, [R109+0x3000] ;  /* 0x003000006d10783b */ /* 0x000f680000000200 */
[----:B--2---:R-:W2:Y:S04]  /*4610*/  LDSM.16.M88.4 R12, [R112+0x3800] ;  /* 0x00380000700c783b */ /* 0x004ea80000000200 */
[----:B---3--:R-:W3:Y:S04]  /*4620*/  LDSM.16.M88.4 R8, [R109+0x3400] ;  /* 0x003400006d08783b */ /* 0x008ee80000000200 */
[----:B------:R-:W2:Y:S04]  /*4630*/  LDSM.16.M88.4 R88, [R112+0x3c00] ;  /* 0x003c00007058783b */ /* 0x000ea80000000200 */
[----:B------:R-:W2:Y:S04]  /*4640*/  LDSM.16.M88.4 R92, [R109+0x3800] ;  /* 0x003800006d5c783b */ /* 0x000ea80000000200 */
[----:B------:R-:W0:Y:S01]  /*4650*/  LDGDEPBAR ;  /* 0x00000000000079af */ /* 0x000e220000000000 */
[C---:B-1----:R-:W-:Y:S08]  /*4660*/  HMMA.16816.F32 R32, R4.reuse, R28, RZ ;  /* 0x0000001c0420723c */ /* 0x042ff000000018ff */
[C---:B------:R-:W-:Y:S08]  /*4670*/  HMMA.16816.F32 R28, R4.reuse, R30, RZ ;  /* 0x0000001e041c723c */ /* 0x040ff000000018ff */
[C---:B----4-:R-:W-:Y:S08]  /*4680*/  HMMA.16816.F32 R24, R4.reuse, R20, RZ ;  /* 0x000000140418723c */ /* 0x050ff000000018ff */
[----:B------:R-:W-:Y:S08]  /*4690*/  HMMA.16816.F32 R20, R4, R22, RZ ;  /* 0x000000160414723c */ /* 0x000ff000000018ff */
[C---:B-----5:R-:W-:Y:S08]  /*46a0*/  HMMA.16816.F32 R32, R84.reuse, R16, R32 ;  /* 0x000000105420723c */ /* 0x060ff00000001820 */
[----:B------:R-:W-:Y:S08]  /*46b0*/  HMMA.16816.F32 R28, R84, R18, R28 ;  /* 0x00000012541c723c */ /* 0x000ff0000000181c */
[----:B--2---:R-:W-:Y:S08]  /*46c0*/  HMMA.16816.F32 R16, R4, R12, RZ ;  /* 0x0000000c0410723c */ /* 0x004ff000000018ff */
[C---:B---3--:R-:W-:Y:S08]  /*46d0*/  HMMA.16816.F32 R24, R84.reuse, R8, R24 ;  /* 0x000000085418723c */ /* 0x048ff00000001818 */
        /* <DEDUP_REMOVED lines=61> */
[----:B------:R-:W-:Y:S02]  /*4ab0*/  FMUL.FTZ R35, R29, c[0x0][0x2ec] ;  /* 0x0000bb001d237a20 */ /* 0x000fe40000410000 */
[----:B------:R-:W-:Y:S02]  /*4ac0*/  FMUL.FTZ R31, R31, c[0x0][0x2ec] ;  /* 0x0000bb001f1f7a20 */ /* 0x000fe40000410000 */
[----:B------:R-:W-:Y:S02]  /*4ad0*/  FMUL.FTZ R28, R28, c[0x0][0x2ec] ;  /* 0x0000bb001c1c7a20 */ /* 0x000fe40000410000 */
[----:B------:R-:W-:Y:S01]  /*4ae0*/  FMUL.FTZ R30, R30, c[0x0][0x2ec] ;  /* 0x0000bb001e1e7a20 */ /* 0x000fe20000410000 */
[----:B------:R-:W-:Y:S01]  /*4af0*/  MUFU.TANH R35, R35 ;  /* 0x0000002300237308 */ /* 0x000fe20000002400 */
[----:B------:R-:W-:-:S02]  /*4b00*/  FMUL.FTZ R29, R25, c[0x0][0x2ec] ;  /* 0x0000bb00191d7a20 */ /* 0x000fc40000410000 */
[----:B------:R-:W-:Y:S02]  /*4b10*/  FMUL.FTZ R26, R26, c[0x0][0x2ec] ;  /* 0x0000bb001a1a7a20 */ /* 0x000fe40000410000 */
[----:B------:R-:W-:Y:S02]  /*4b20*/  FMUL.FTZ R24, R24, c[0x0][0x2ec] ;  /* 0x0000bb0018187a20 */ /* 0x000fe40000410000 */
[----:B------:R-:W-:Y:S01]  /*4b30*/  FMUL.FTZ R27, R27, c[0x0][0x2ec] ;  /* 0x0000bb001b1b7a20 */ /* 0x000fe20000410000 */
[----:B------:R3:W-:Y:S01]  /*4b40*/  MUFU.TANH R107, R28 ;  /* 0x0000001c006b7308 */ /* 0x0007e20000002400 */
[----:B-1----:R-:W-:Y:S01]  /*4b50*/  HMMA.16816.F32 R16, R92, R88, R16 ;  /* 0x000000585c10723c */ /* 0x002fe20000001810 */
[----:B------:R-:W-:Y:S02]  /*4b60*/  FMUL.FTZ R20, R20, c[0x0][0x2ec] ;  /* 0x0000bb0014147a20 */ /* 0x000fe40000410000 */
[----:B------:R-:W-:Y:S02]  /*4b70*/  FMUL.FTZ R22, R22, c[0x0][0x2ec] ;  /* 0x0000bb0016167a20 */ /* 0x000fe40000410000 */
[----:B------:R-:W-:-:S02]  /*4b80*/  FMUL.FTZ R21, R21, c[0x0][0x2ec] ;  /* 0x0000bb0015157a20 */ /* 0x000fc40000410000 */
[----:B------:R-:W-:Y:S01]  /*4b90*/  MUFU.TANH R137, R22 ;  /* 0x0000001600897308 */ /* 0x000fe20000002400 */
[C---:B------:R-:W-:Y:S07]  /*4ba0*/  HMMA.16816.F32 R12, R92.reuse, R90, R12 ;  /* 0x0000005a5c0c723c */ /* 0x040fee000000180c */
[----:B------:R-:W-:Y:S01]  /*4bb0*/  MUFU.TANH R25, R21 ;  /* 0x0000001500197308 */ /* 0x000fe20000002400 */
[C---:B--2---:R-:W-:Y:S07]  /*4bc0*/  HMMA.16816.F32 R8, R92.reuse, R84, R8 ;  /* 0x000000545c08723c */ /* 0x044fee0000001808 */
[----:B------:R-:W-:Y:S01]  /*4bd0*/  IADD3 R84, R96, -0x2, RZ ;  /* 0xfffffffe60547810 */ /* 0x000fe20007ffe0ff */
[----:B------:R-:W-:Y:S01]  /*4be0*/  HMMA.16816.F32 R4, R92, R86, R4 ;  /* 0x000000565c04723c */ /* 0x000fe20000001804 */
[----:B------:R1:W-:Y:S01]  /*4bf0*/  MUFU.TANH R95, R20 ;  /* 0x00000014005f7308 */ /* 0x0003e20000002400 */
[----:B------:R-:W-:-:S05]  /*4c00*/  FMUL.FTZ R18, R18, c[0x0][0x2ec] ;  /* 0x0000bb0012127a20 */ /* 0x000fca0000410000 */
[----:B------:R-:W-:Y:S02]  /*4c10*/  FMUL.FTZ R87, R33, c[0x0][0x2ec] ;  /* 0x0000bb0021577a20 */ /* 0x000fe40000410000 */
[----:B------:R2:W-:Y:S01]  /*4c20*/  MUFU.TANH R91, R31 ;  /* 0x0000001f005b7308 */ /* 0x0005e20000002400 */
[----:B------:R-:W-:Y:S02]  /*4c30*/  FMUL.FTZ R93, R16, c[0x0][0x2ec] ;  /* 0x0000bb00105d7a20 */ /* 0x000fe40000410000 */
[----:B---3--:R-:W-:Y:S02]  /*4c40*/  FMUL.FTZ R28, R12, c[0x0][0x2ec] ;  /* 0x0000bb000c1c7a20 */ /* 0x008fe40000410000 */
[----:B------:R-:W-:Y:S02]  /*4c50*/  FMUL.FTZ R15, R15, c[0x0][0x2ec] ;  /* 0x0000bb000f0f7a20 */ /* 0x000fe40000410000 */
[----:B------:R-:W-:Y:S01]  /*4c60*/  FMUL.FTZ R9, R9, c[0x0][0x2ec] ;  /* 0x0000bb0009097a20 */ /* 0x000fe20000410000 */
[----:B------:R-:W-:Y:S01]  /*4c70*/  MUFU.TANH R87, R87 ;  /* 0x0000005700577308 */ /* 0x000fe20000002400 */
[----:B-1----:R-:W-:-:S02]  /*4c80*/  IMAD R20, R84, 0x40, R117 ;  /* 0x0000004054147824 */ /* 0x002fc400078e0275 */
[----:B------:R-:W-:Y:S02]  /*4c90*/  FMUL.FTZ R11, R11, c[0x0][0x2ec] ;  /* 0x0000bb000b0b7a20 */ /* 0x000fe40000410000 */
[----:B------:R-:W-:Y:S01]  /*4ca0*/  FMUL.FTZ R33, R34, c[0x0][0x2ec] ;  /* 0x0000bb0022217a20 */ /* 0x000fe20000410000 */
[C---:B------:R-:W-:Y:S01]  /*4cb0*/  IADD3 R22, R20.reuse, 0x1, RZ ;  /* 0x0000000114167810 */ /* 0x040fe20007ffe0ff */
[----:B------:R-:W-:Y:S01]  /*4cc0*/  FMUL.FTZ R5, R5, c[0x0][0x2ec] ;  /* 0x0000bb0005057a20 */ /* 0x000fe20000410000 */
[C---:B------:R-:W-:Y:S01]  /*4cd0*/  IADD3 R21, R20.reuse, 0x8, RZ ;  /* 0x0000000814157810 */ /* 0x040fe20007ffe0ff */
[----:B--2---:R-:W-:Y:S01]  /*4ce0*/  FMUL.FTZ R31, R23, c[0x0][0x2ec] ;  /* 0x0000bb00171f7a20 */ /* 0x004fe20000410000 */
[----:B------:R-:W-:Y:S01]  /*4cf0*/  I2F R16, R22 ;  /* 0x0000001600107306 */ /* 0x000fe20000201400 */
[----:B------:R-:W-:Y:S01]  /*4d00*/  FMUL.FTZ R23, R17, c[0x0][0x2ec] ;  /* 0x0000bb0011177a20 */ /* 0x000fe20000410000 */
[----:B------:R-:W-:Y:S01]  /*4d10*/  IADD3 R12, R20, 0x10, RZ ;  /* 0x00000010140c7810 */ /* 0x000fe20007ffe0ff */
[----:B------:R-:W-:Y:S01]  /*4d20*/  FMUL.FTZ R7, R7, c[0x0][0x2ec] ;  /* 0x0000bb0007077a20 */ /* 0x000fe20000410000 */
[----:B------:R-:W-:-:S02]  /*4d30*/  ISETP.GE.AND P0, PT, R22, R102, PT ;  /* 0x000000661600720c */ /* 0x000fc40003f06270 */
[-C--:B------:R-:W-:Y:S02]  /*4d40*/  ISETP.GE.AND P6, PT, R22, R97.reuse, PT ;  /* 0x000000611600720c */ /* 0x080fe40003fc6270 */
[----:B------:R1:W-:Y:S01]  /*4d50*/  I2F R17, R21 ;  /* 0x0000001500117306 */ /* 0x0003e20000201400 */
[C---:B------:R-:W-:Y:S02]  /*4d60*/  ISETP.GE.AND P5, PT, R21.reuse, R102, PT ;  /* 0x000000661500720c */ /* 0x040fe40003fa6270 */
[----:B------:R-:W-:-:S05]  /*4d70*/  ISETP.GE.AND P2, PT, R21, R97, PT ;  /* 0x000000611500720c */ /* 0x000fca0003f46270 */
[----:B------:R-:W-:Y:S08]  /*4d80*/  MUFU.TANH R139, R30 ;  /* 0x0000001e008b7308 */ /* 0x000ff00000002400 */
[----:B------:R2:W-:Y:S01]  /*4d90*/  MUFU.TANH R133, R26 ;  /* 0x0000001a00857308 */ /* 0x0005e20000002400 */
[----:B-1----:R-:W-:-:S07]  /*4da0*/  FMUL.FTZ R21, R13, c[0x0][0x2ec] ;  /* 0x0000bb000d157a20 */ /* 0x002fce0000410000 */
[----:B------:R-:W-:Y:S01]  /*4db0*/  MUFU.TANH R103, R24 ;  /* 0x0000001800677308 */ /* 0x000fe20000002400 */
[----:B--2---:R-:W-:-:S07]  /*4dc0*/  IADD3 R26, R20, 0x9, RZ ;  /* 0x00000009141a7810 */ /* 0x004fce0007ffe0ff */
[----:B------:R-:W1:Y:S08]  /*4dd0*/  I2F R22, R12 ;  /* 0x0000000c00167306 */ /* 0x000e700000201400 */
[----:B------:R-:W2:Y:S08]  /*4de0*/  I2F R24, R26 ;  /* 0x0000001a00187306 */ /* 0x000eb00000201400 */
[----:B------:R3:W-:Y:S01]  /*4df0*/  MUFU.TANH R89, R27 ;  /* 0x0000001b00597308 */ /* 0x0007e20000002400 */
[----:B-1----:R-:W-:-:S02]  /*4e00*/  FFMA.FTZ R103, R22, R0, R103 ;  /* 0x0000000016677223 */ /* 0x002fc40000010067 */
[----:B------:R-:W-:-:S05]  /*4e10*/  FFMA.FTZ R133, R22, R0, R133 ;  /* 0x0000000016857223 */ /* 0x000fca0000010085 */
[----:B------:R1:W-:Y:S01]  /*4e20*/  MUFU.TANH R135, R18 ;  /* 0x0000001200877308 */ /* 0x0003e20000002400 */
[----:B--2---:R-:W-:Y:S02]  /*4e30*/  FFMA.FTZ R13, R24, R0, R91 ;  /* 0x00000000180d7223 */ /* 0x004fe4000001005b */
[----:B---3--:R-:W-:-:S05]  /*4e40*/  FMUL.FTZ R27, R19, c[0x0][0x2ec] ;  /* 0x0000bb00131b7a20 */ /* 0x008fca0000410000 */
[----:B------:R-:W-:Y:S01]  /*4e50*/  MUFU.TANH R29, R29 ;  /* 0x0000001d001d7308 */ /* 0x000fe20000002400 */
[----:B------:R-:W-:-:S05]  /*4e60*/  FFMA.FTZ R19, R16, R0, R105 ;  /* 0x0000000010137223 */ /* 0x000fca0000010069 */
[----:B------:R-:W-:Y:S01]  /*4e70*/  FSEL R19, R19, -INF , !P6 ;  /* 0xff80000013137808 */ /* 0x000fe20007000000 */
[-C--:B-1----:R-:W-:Y:S01]  /*4e80*/  FFMA.FTZ R18, R16, R0.reuse, R87 ;  /* 0x0000000010127223 */ /* 0x082fe20000010057 */
[----:B------:R-:W-:Y:S01]  /*4e90*/  ISETP.GE.AND P6, PT, R26, R97, PT ;  /* 0x000000611a00720c */ /* 0x000fe20003fc6270 */
[CC--:B------:R-:W-:Y:S01]  /*4ea0*/  FFMA.FTZ R16, R17.reuse, R0.reuse, R107 ;  /* 0x0000000011107223 */ /* 0x0c0fe2000001006b */
[----:B------:R1:W-:Y:S01]  /*4eb0*/  MUFU.TANH R87, R28 ;  /* 0x0000001c00577308 */ /* 0x0003e20000002400 */
[----:B------:R-:W-:Y:S01]  /*4ec0*/  FFMA.FTZ R17, R17, R0, R139 ;  /* 0x0000000011117223 */ /* 0x000fe2000001008b */
[----:B------:R-:W-:Y:S02]  /*4ed0*/  FSEL R18, R18, -INF , !P0 ;  /* 0xff80000012127808 */ /* 0x000fe40004000000 */
[----:B------:R-:W-:Y:S02]  /*4ee0*/  FSEL R16, R16, -INF , !P5 ;  /* 0xff80000010107808 */ /* 0x000fe40006800000 */
[----:B------:R-:W-:-:S02]  /*4ef0*/  FSEL R17, R17, -INF , !P2 ;  /* 0xff80000011117808 */ /* 0x000fc40005000000 */
[C---:B------:R-:W-:Y:S01]  /*4f00*/  ISETP.GE.AND P5, PT, R12.reuse, R102, PT ;  /* 0x000000660c00720c */ /* 0x040fe20003fa6270 */
[----:B------:R-:W-:Y:S01]  /*4f10*/  MUFU.TANH R31, R31 ;  /* 0x0000001f001f7308 */ /* 0x000fe20000002400 */
[----:B------:R-:W-:Y:S01]  /*4f20*/  ISETP.GE.AND P2, PT, R12, R97, PT ;  /* 0x000000610c00720c */ /* 0x000fe20003f46270 */
[----:B------:R-:W-:Y:S01]  /*4f30*/  FFMA.FTZ R12, R24, R0, R35 ;  /* 0x00000000180c7223 */ /* 0x000fe20000010023 */
[----:B------:R-:W-:Y:S02]  /*4f40*/  ISETP.GE.AND P0, PT, R26, R102, PT ;  /* 0x000000661a00720c */ /* 0x000fe40003f06270 */
[C---:B------:R-:W-:Y:S02]  /*4f50*/  IADD3 R26, R20.reuse, 0x11, RZ ;  /* 0x00000011141a7810 */ /* 0x040fe40007ffe0ff */
[----:B------:R-:W-:Y:S01]  /*4f60*/  IADD3 R24, R20, 0x18, RZ ;  /* 0x0000001814187810 */ /* 0x000fe20007ffe0ff */
[----:B-1----:R-:W-:Y:S01]  /*4f70*/  FMUL.FTZ R28, R14, c[0x0][0x2ec] ;  /* 0x0000bb000e1c7a20 */ /* 0x002fe20000410000 */
[----:B------:R-:W1:Y:S01]  /*4f80*/  I2F R22, R26 ;  /* 0x0000001a00167306 */ /* 0x000e620000201400 */
[----:B------:R-:W-:-:S02]  /*4f90*/  FSEL R130, R103, -INF , !P5 ;  /* 0xff80000067827808 */ /* 0x000fc40006800000 */
[----:B------:R-:W-:Y:S02]  /*4fa0*/  FSEL R133, R133, -INF , !P2 ;  /* 0xff80000085857808 */ /* 0x000fe40005000000 */
[CC--:B------:R-:W-:Y:S02]  /*4fb0*/  ISETP.GE.AND P5, PT, R24.reuse, R102.reuse, PT ;  /* 0x000000661800720c */ /* 0x0c0fe40003fa6270 */
[----:B------:R-:W-:Y:S01]  /*4fc0*/  ISETP.GE.AND P2, PT, R24, R97, PT ;  /* 0x000000611800720c */ /* 0x000fe20003f46270 */
[----:B------:R-:W2:Y:S01]  /*4fd0*/  I2F R14, R24 ;  /* 0x00000018000e7306 */ /* 0x000ea20000201400 */
[----:B------:R-:W-:Y:S02]  /*4fe0*/  FSEL R12, R12, -INF , !P0 ;  /* 0xff8000000c0c7808 */ /* 0x000fe40004000000 */
[----:B------:R-:W-:Y:S02]  /*4ff0*/  FSEL R13, R13, -INF , !P6 ;  /* 0xff8000000d0d7808 */ /* 0x000fe40007000000 */
[----:B------:R-:W-:-:S02]  /*5000*/  ISETP.GE.AND P0, PT, R26, R102, PT ;  /* 0x000000661a00720c */ /* 0x000fc40003f06270 */
[----:B------:R-:W-:Y:S01]  /*5010*/  ISETP.GE.AND P6, PT, R26, R97, PT ;  /* 0x000000611a00720c */ /* 0x000fe20003fc6270 */
[CC--:B-1----:R-:W-:Y:S01]  /*5020*/  FFMA.FTZ R132, R22.reuse, R0.reuse, R29 ;  /* 0x0000000016847223 */ /* 0x0c2fe2000001001d */
[----:B------:R-:W-:Y:S01]  /*5030*/  MUFU.TANH R93, R93 ;  /* 0x0000005d005d7308 */ /* 0x000fe20000002400 */
[-C--:B------:R-:W-:Y:S01]  /*5040*/  FFMA.FTZ R89, R22, R0.reuse, R89 ;  /* 0x0000000016597223 */ /* 0x080fe20000010059 */
[----:B------:R-:W-:Y:S01]  /*5050*/  IADD3 R22, R20, 0x20, RZ ;  /* 0x0000002014167810 */ /* 0x000fe20007ffe0ff */
[----:B------:R-:W-:Y:S01]  /*5060*/  FMUL.FTZ R26, R8, c[0x0][0x2ec] ;  /* 0x0000bb00081a7a20 */ /* 0x000fe20000410000 */
[----:B------:R-:W-:Y:S02]  /*5070*/  FSEL R132, R132, -INF , !P0 ;  /* 0xff80000084847808 */ /* 0x000fe40004000000 */
[----:B------:R-:W-:Y:S01]  /*5080*/  FSEL R151, R89, -INF , !P6 ;  /* 0xff80000059977808 */ /* 0x000fe20007000000 */
[-C--:B--2---:R-:W-:Y:S01]  /*5090*/  FFMA.FTZ R94, R14, R0.reuse, R95 ;  /* 0x000000000e5e7223 */ /* 0x084fe2000001005f */
[----:B------:R-:W-:Y:S01]  /*50a0*/  IADD3 R24, R20, 0x19, RZ ;  /* 0x0000001914187810 */ /* 0x000fe20007ffe0ff */
[----:B------:R-:W-:Y:S01]  /*50b0*/  FFMA.FTZ R137, R14, R0, R137 ;  /* 0x000000000e897223 */ /* 0x000fe20000010089 */
[----:B------:R1:W2:Y:S02]  /*50c0*/  I2F R8, R22 ;  /* 0x0000001600087306 */ /* 0x0002a40000201400 */
[----:B------:R-:W-:-:S02]  /*50d0*/  FSEL R94, R94, -INF , !P5 ;  /* 0xff8000005e5e7808 */ /* 0x000fc40006800000 */
[----:B------:R-:W-:Y:S02]  /*50e0*/  FSEL R147, R137, -INF , !P2 ;  /* 0xff80000089937808 */ /* 0x000fe40005000000 */
[CC--:B------:R-:W-:Y:S02]  /*50f0*/  ISETP.GE.AND P5, PT, R22.reuse, R102.reuse, PT ;  /* 0x000000661600720c */ /* 0x0c0fe40003fa6270 */
[----:B------:R-:W3:Y:S01]  /*5100*/  I2F R14, R24 ;  /* 0x00000018000e7306 */ /* 0x000ee20000201400 */
[-C--:B------:R-:W-:Y:S02]  /*5110*/  ISETP.GE.AND P2, PT, R22, R97.reuse, PT ;  /* 0x000000611600720c */ /* 0x080fe40003f46270 */
[C---:B------:R-:W-:Y:S02]  /*5120*/  ISETP.GE.AND P0, PT, R24.reuse, R102, PT ;  /* 0x000000661800720c */ /* 0x040fe40003f06270 */
[----:B------:R-:W-:Y:S02]  /*5130*/  ISETP.GE.AND P6, PT, R24, R97, PT ;  /* 0x000000611800720c */ /* 0x000fe40003fc6270 */
[----:B-1----:R-:W-:Y:S01]  /*5140*/  IADD3 R22, R20, 0x21, RZ ;  /* 0x0000002114167810 */ /* 0x002fe20007ffe0ff */
[----:B------:R-:W-:Y:S01]  /*5150*/  MUFU.TANH R23, R23 ;  /* 0x0000001700177308 */ /* 0x000fe20000002400 */
[----:B--2---:R-:W-:-:S02]  /*5160*/  FFMA.FTZ R93, R8, R0, R93 ;  /* 0x00000000085d7223 */ /* 0x004fc4000001005d */
[----:B------:R-:W-:-:S03]  /*5170*/  FFMA.FTZ R135, R8, R0, R135 ;  /* 0x0000000008877223 */ /* 0x000fc60000010087 */
[----:B------:R-:W-:Y:S01]  /*5180*/  FSEL R138, R93, -INF , !P5 ;  /* 0xff8000005d8a7808 */ /* 0x000fe20006800000 */
[CC--:B---3--:R-:W-:Y:S01]  /*5190*/  FFMA.FTZ R152, R14.reuse, R0.reuse, R25 ;  /* 0x000000000e987223 */ /* 0x0c8fe20000010019 */
[----:B------:R-:W-:Y:S01]  /*51a0*/  MUFU.TANH R27, R27 ;  /* 0x0000001b001b7308 */ /* 0x000fe20000002400 */
[----:B------:R-:W-:Y:S01]  /*51b0*/  FFMA.FTZ R31, R14, R0, R31 ;  /* 0x000000000e1f7223 */ /* 0x000fe2000001001f */
[----:B------:R-:W-:Y:S01]  /*51c0*/  IADD3 R14, R20, 0x28, RZ ;  /* 0x00000028140e7810 */ /* 0x000fe20007ffe0ff */
[----:B------:R-:W-:Y:S01]  /*51d0*/  FMUL.FTZ R24, R10, c[0x0][0x2ec] ;  /* 0x0000bb000a187a20 */ /* 0x000fe20000410000 */
[----:B------:R-:W-:Y:S02]  /*51e0*/  FSEL R141, R135, -INF , !P2 ;  /* 0xff800000878d7808 */ /* 0x000fe40005000000 */
[C---:B------:R-:W-:Y:S02]  /*51f0*/  ISETP.GE.AND P5, PT, R14.reuse, R102, PT ;  /* 0x000000660e00720c */ /* 0x040fe40003fa6270 */
[----:B------:R-:W1:Y:S01]  /*5200*/  I2F R10, R22 ;  /* 0x00000016000a7306 */ /* 0x000e620000201400 */
[----:B------:R-:W-:-:S02]  /*5210*/  ISETP.GE.AND P2, PT, R14, R97, PT ;  /* 0x000000610e00720c */ /* 0x000fc40003f46270 */
[----:B------:R-:W-:Y:S02]  /*5220*/  FSEL R152, R152, -INF , !P0 ;  /* 0xff80000098987808 */ /* 0x000fe40004000000 */
[----:B------:R-:W-:Y:S02]  /*5230*/  FSEL R149, R31, -INF , !P6 ;  /* 0xff8000001f957808 */ /* 0x000fe40007000000 */
[C---:B------:R-:W-:Y:S01]  /*5240*/  ISETP.GE.AND P0, PT, R22.reuse, R102, PT ;  /* 0x000000661600720c */ /* 0x040fe20003f06270 */
[----:B------:R-:W-:Y:S01]  /*5250*/  MUFU.TANH R35, R28 ;  /* 0x0000001c00237308 */ /* 0x000fe20000002400 */
[----:B------:R-:W-:-:S07]  /*5260*/  ISETP.GE.AND P6, PT, R22, R97, PT ;  /* 0x000000611600720c */ /* 0x000fce0003fc6270 */
[----:B------:R-:W2:Y:S01]  /*5270*/  I2F R8, R14 ;  /* 0x0000000e00087306 */ /* 0x000ea20000201400 */
[CC--:B-1----:R-:W-:Y:S02]  /*5280*/  FFMA.FTZ R144, R10.reuse, R0.reuse, R23 ;  /* 0x000000000a907223 */ /* 0x0c2fe40000010017 */
[----:B------:R-:W-:Y:S01]  /*5290*/  FFMA.FTZ R27, R10, R0, R27 ;  /* 0x000000000a1b7223 */ /* 0x000fe2000001001b */
[----:B------:R-:W-:Y:S02]  /*52a0*/  IADD3 R10, R20, 0x29, RZ ;  /* 0x00000029140a7810 */ /* 0x000fe40007ffe0ff */
[----:B------:R-:W-:Y:S02]  /*52b0*/  FSEL R144, R144, -INF , !P0 ;  /* 0xff80000090907808 */ /* 0x000fe40004000000 */
[----:B------:R-:W-:Y:S01]  /*52c0*/  MUFU.TANH R21, R21 ;  /* 0x0000001500157308 */ /* 0x000fe20000002400 */
[----:B------:R-:W-:Y:S02]  /*52d0*/  FSEL R145, R27, -INF , !P6 ;  /* 0xff8000001b917808 */ /* 0x000fe40007000000 */
[----:B------:R-:W-:-:S02]  /*52e0*/  ISETP.GE.AND P0, PT, R10, R102, PT ;  /* 0x000000660a00720c */ /* 0x000fc40003f06270 */
[----:B------:R-:W-:Y:S01]  /*52f0*/  ISETP.GE.AND P6, PT, R10, R97, PT ;  /* 0x000000610a00720c */ /* 0x000fe20003fc6270 */
[CC--:B--2---:R-:W-:Y:S02]  /*5300*/  FFMA.FTZ R87, R8.reuse, R0.reuse, R87 ;  /* 0x0000000008577223 */ /* 0x0c4fe40000010057 */
[----:B------:R-:W1:Y:S01]  /*5310*/  I2F R107, R10 ;  /* 0x0000000a006b7306 */ /* 0x000e620000201400 */
[----:B------:R-:W-:Y:S01]  /*5320*/  FFMA.FTZ R35, R8, R0, R35 ;  /* 0x0000000008237223 */ /* 0x000fe20000010023 */
[----:B------:R-:W-:Y:S01]  /*5330*/  IADD3 R8, R20, 0x30, RZ ;  /* 0x0000003014087810 */ /* 0x000fe20007ffe0ff */
[----:B------:R-:W-:Y:S01]  /*5340*/  FMUL.FTZ R14, R4, c[0x0][0x2ec] ;  /* 0x0000bb00040e7a20 */ /* 0x000fe20000410000 */
[----:B------:R-:W-:Y:S02]  /*5350*/  FSEL R142, R87, -INF , !P5 ;  /* 0xff800000578e7808 */ /* 0x000fe40006800000 */
[----:B------:R-:W-:Y:S02]  /*5360*/  FSEL R143, R35, -INF , !P2 ;  /* 0xff800000238f7808 */ /* 0x000fe40005000000 */
[----:B------:R-:W2:Y:S01]  /*5370*/  MUFU.TANH R15, R15 ;  /* 0x0000000f000f7308 */ /* 0x000ea20000002400 */
[----:B------:R-:W-:-:S02]  /*5380*/  ISETP.GE.AND P5, PT, R8, R102, PT ;  /* 0x000000660800720c */ /* 0x000fc40003fa6270 */
[----:B------:R-:W-:-:S05]  /*5390*/  ISETP.GE.AND P2, PT, R8, R97, PT ;  /* 0x000000610800720c */ /* 0x000fca0003f46270 */
[----:B------:R-:W-:Y:S01]  /*53a0*/  MUFU.TANH R29, R26 ;  /* 0x0000001a001d7308 */ /* 0x000fe20000002400 */
[----:B-1----:R-:W-:Y:S01]  /*53b0*/  FFMA.FTZ R21, R107, R0, R21 ;  /* 0x000000006b157223 */ /* 0x002fe20000010015 */
[----:B------:R-:W-:-:S04]  /*53c0*/  IADD3 R10, R20, 0x31, RZ ;  /* 0x00000031140a7810 */ /* 0x000fc80007ffe0ff */
[----:B------:R-:W-:Y:S02]  /*53d0*/  FSEL R146, R21, -INF , !P0 ;  /* 0xff80000015927808 */ /* 0x000fe40004000000 */
[----:B------:R-:W-:Y:S01]  /*53e0*/  MUFU.TANH R25, R24 ;  /* 0x0000001800197308 */ /* 0x000fe20000002400 */
[----:B--2---:R-:W-:Y:S01]  /*53f0*/  FFMA.FTZ R107, R107, R0, R15 ;  /* 0x000000006b6b7223 */ /* 0x004fe2000001000f */
[----:B------:R-:W-:-:S04]  /*5400*/  ISETP.GE.AND P0, PT, R10, R102, PT ;  /* 0x000000660a00720c */ /* 0x000fc80003f06270 */
[----:B------:R-:W-:Y:S02]  /*5410*/  FSEL R107, R107, -INF , !P6 ;  /* 0xff8000006b6b7808 */ /* 0x000fe40007000000 */
[----:B------:R-:W1:Y:S01]  /*5420*/  I2F R4, R8 ;  /* 0x0000000800047306 */ /* 0x000e620000201400 */
[----:B------:R-:W-:-:S07]  /*5430*/  ISETP.GE.AND P6, PT, R10, R97, PT ;  /* 0x000000610a00720c */ /* 0x000fce0003fc6270 */
[----:B------:R2:W-:Y:S01]  /*5440*/  MUFU.TANH R23, R14 ;  /* 0x0000000e00177308 */ /* 0x0005e20000002400 */
[----:B-1----:R-:W-:-:S07]  /*5450*/  FFMA.FTZ R29, R4, R0, R29 ;  /* 0x00000000041d7223 */ /* 0x002fce000001001d */
[----:B------:R-:W-:Y:S01]  /*5460*/  MUFU.TANH R9, R9 ;  /* 0x0000000900097308 */ /* 0x000fe20000002400 */
[----:B------:R-:W-:Y:S01]  /*5470*/  FFMA.FTZ R25, R4, R0, R25 ;  /* 0x0000000004197223 */ /* 0x000fe20000010019 */
[----:B------:R-:W-:-:S04]  /*5480*/  FSEL R106, R29, -INF , !P5 ;  /* 0xff8000001d6a7808 */ /* 0x000fc80006800000 */
[----:B------:R-:W-:Y:S01]  /*5490*/  FSEL R103, R25, -INF , !P2 ;  /* 0xff80000019677808 */ /* 0x000fe20005000000 */
[----:B--2---:R-:W-:Y:S01]  /*54a0*/  FMUL.FTZ R14, R6, c[0x0][0x2ec] ;  /* 0x0000bb00060e7a20 */ /* 0x004fe20000410000 */
[----:B------:R-:W-:Y:S01]  /*54b0*/  IADD3 R6, R20, 0x38, RZ ;  /* 0x0000003814067810 */ /* 0x000fe20007ffe0ff */
[----:B------:R-:W1:Y:S03]  /*54c0*/  I2F R8, R10 ;  /* 0x0000000a00087306 */ /* 0x000e660000201400 */
[C---:B------:R-:W-:Y:S02]  /*54d0*/  ISETP.GE.AND P5, PT, R6.reuse, R102, PT ;  /* 0x000000660600720c */ /* 0x040fe40003fa6270 */
[----:B------:R-:W-:-:S03]  /*54e0*/  ISETP.GE.AND P2, PT, R6, R97, PT ;  /* 0x000000610600720c */ /* 0x000fc60003f46270 */
[----:B------:R-:W-:Y:S08]  /*54f0*/  MUFU.TANH R15, R14 ;  /* 0x0000000e000f7308 */ /* 0x000ff00000002400 */
[----:B------:R-:W2:Y:S01]  /*5500*/  I2F R4, R6 ;  /* 0x0000000600047306 */ /* 0x000ea20000201400 */
[----:B-1----:R-:W-:-:S05]  /*5510*/  FFMA.FTZ R9, R8, R0, R9 ;  /* 0x0000000008097223 */ /* 0x002fca0000010009 */
[----:B------:R-:W-:Y:S02]  /*5520*/  FSEL R104, R9, -INF , !P0 ;  /* 0xff80000009687808 */ /* 0x000fe40004000000 */
[----:B------:R-:W1:Y:S01]  /*5530*/  MUFU.TANH R11, R11 ;  /* 0x0000000b000b7308 */ /* 0x000e620000002400 */
[----:B------:R-:W-:Y:S01]  /*5540*/  ISETP.GE.AND P0, PT, R20, R102, PT ;  /* 0x000000661400720c */ /* 0x000fe20003f06270 */
[----:B--2---:R-:W-:-:S06]  /*5550*/  FFMA.FTZ R23, R4, R0, R23 ;  /* 0x0000000004177223 */ /* 0x004fcc0000010017 */
[----:B------:R-:W-:Y:S01]  /*5560*/  MUFU.TANH R85, R32 ;  /* 0x0000002000557308 */ /* 0x000fe20000002400 */
[-C--:B------:R-:W-:Y:S01]  /*5570*/  FFMA.FTZ R15, R4, R0.reuse, R15 ;  /* 0x00000000040f7223 */ /* 0x080fe2000001000f */
[----:B------:R-:W-:Y:S02]  /*5580*/  IADD3 R6, R20, 0x39, RZ ;  /* 0x0000003914067810 */ /* 0x000fe40007ffe0ff */
[----:B------:R-:W-:Y:S02]  /*5590*/  FSEL R135, R23, -INF , !P5 ;  /* 0xff80000017877808 */ /* 0x000fe40006800000 */
[----:B------:R-:W-:Y:S01]  /*55a0*/  FSEL R93, R15, -INF , !P2 ;  /* 0xff8000000f5d7808 */ /* 0x000fe20005000000 */
[----:B-1----:R-:W-:Y:S01]  /*55b0*/  FFMA.FTZ R11, R8, R0, R11 ;  /* 0x00000000080b7223 */ /* 0x002fe2000001000b */
[----:B------:R-:W1:Y:S01]  /*55c0*/  I2F R4, R20 ;  /* 0x0000001400047306 */ /* 0x000e620000201400 */
[-C--:B------:R-:W-:Y:S01]  /*55d0*/  ISETP.GE.AND P5, PT, R20, R97.reuse, PT ;  /* 0x000000611400720c */ /* 0x080fe20003fa6270 */
[----:B------:R-:W-:Y:S01]  /*55e0*/  BAR.SYNC.DEFER_BLOCKING 0x0 ;  /* 0x0000000000007b1d */ /* 0x000fe20000010000 */
[----:B------:R-:W-:-:S02]  /*55f0*/  ISETP.GE.AND P2, PT, R6, R97, PT ;  /* 0x000000610600720c */ /* 0x000fc40003f46270 */
[----:B------:R-:W-:Y:S02]  /*5600*/  FSEL R95, R11, -INF , !P6 ;  /* 0xff8000000b5f7808 */ /* 0x000fe40007000000 */
[----:B------:R-:W-:Y:S01]  /*5610*/  ISETP.GE.AND P6, PT, R6, R102, PT ;  /* 0x000000660600720c */ /* 0x000fe20003fc6270 */
[----:B------:R-:W2:Y:S08]  /*5620*/  MUFU.TANH R33, R33 ;  /* 0x0000002100217308 */ /* 0x000eb00000002400 */
[----:B------:R-:W-:Y:S01]  /*5630*/  MUFU.TANH R5, R5 ;  /* 0x0000000500057308 */ /* 0x000fe20000002400 */
[----:B-1----:R-:W-:-:S07]  /*5640*/  FFMA.FTZ R85, R4, R0, R85 ;  /* 0x0000000004557223 */ /* 0x002fce0000010055 */
[----:B------:R-:W-:Y:S01]  /*5650*/  MUFU.TANH R7, R7 ;  /* 0x0000000700077308 */ /* 0x000fe20000002400 */
[----:B--2---:R-:W-:Y:S01]  /*5660*/  FFMA.FTZ R33, R4, R0, R33 ;  /* 0x0000000004217223 */ /* 0x004fe20000010021 */
[----:B------:R-:W-:Y:S02]  /*5670*/  FSEL R4, R85, -INF , !P0 ;  /* 0xff80000055047808 */ /* 0x000fe40004000000 */
[----:B------:R-:W-:-:S04]  /*5680*/  ISETP.GE.AND P0, PT, R96, 0x3, PT ;  /* 0x000000036000780c */ /* 0x000fc80003f06270 */
[----:B------:R-:W1:Y:S02]  /*5690*/  I2F R8, R6 ;  /* 0x0000000600087306 */ /* 0x000e640000201400 */
[CC--:B-1----:R-:W-:Y:S01]  /*56a0*/  FFMA.FTZ R136, R8.reuse, R0.reuse, R5 ;  /* 0x0000000008887223 */ /* 0x0c2fe20000010005 */
[----:B------:R-:W-:Y:S01]  /*56b0*/  FSEL R5, R33, -INF , !P5 ;  /* 0xff80000021057808 */ /* 0x000fe20006800000 */
[----:B------:R-:W-:-:S03]  /*56c0*/  FFMA.FTZ R7, R8, R0, R7 ;  /* 0x0000000008077223 */ /* 0x000fc60000010007 */
        /* <DEDUP_REMOVED lines=59> */
.L_x_961:
[----:B------:R-:W-:Y:S05]  /*5a80*/  BSYNC B0 ;  /* 0x0000000000007941 */ /* 0x000fea0003800000 */
.L_x_960:
[----:B------:R-:W0:Y:S02]  /*5a90*/  LDGDEPBAR ;  /* 0x00000000000079af */ /* 0x000e240000000000 */
.L_x_959:
        /* <DEDUP_REMOVED lines=61> */
[--C-:B------:R-:W-:Y:S02]  /*5e70*/  FFMA.FTZ R91, R18, c[0x0][0x23c], -R139.reuse ;  /* 0x00008f00125b7a23 */ /* 0x100fe4000001088b */
[--C-:B------:R-:W-:Y:S02]  /*5e80*/  FFMA.FTZ R92, R16, c[0x0][0x23c], -R139.reuse ;  /* 0x00008f00105c7a23 */ /* 0x100fe4000001088b */
[--C-:B------:R-:W-:Y:S02]  /*5e90*/  FFMA.FTZ R89, R12, c[0x0][0x23c], -R139.reuse ;  /* 0x00008f000c597a23 */ /* 0x100fe4000001088b */
[----:B------:R-:W-:Y:S01]  /*5ea0*/  FFMA.FTZ R2, R13, c[0x0][0x23c], -R90 ;  /* 0x00008f000d027a23 */ /* 0x000fe2000001085a */
[----:B------:R-:W1:Y:S01]  /*5eb0*/  MUFU.EX2 R150, R150 ;  /* 0x0000009600967308 */ /* 0x000e620000000800 */
[----:B------:R-:W-:-:S02]  /*5ec0*/  FFMA.FTZ R105, R94, c[0x0][0x23c], -R139 ;  /* 0x00008f005e697a23 */ /* 0x000fc4000001088b */
[--C-:B------:R-:W-:Y:S02]  /*5ed0*/  FFMA.FTZ R132, R132, c[0x0][0x23c], -R139.reuse ;  /* 0x00008f0084847a23 */ /* 0x100fe4000001088b */
[--C-:B------:R-:W-:Y:S02]  /*5ee0*/  FFMA.FTZ R102, R152, c[0x0][0x23c], -R139.reuse ;  /* 0x00008f0098667a23 */ /* 0x100fe4000001088b */
[--C-:B------:R-:W-:Y:S01]  /*5ef0*/  FFMA.FTZ R133, R133, c[0x0][0x23c], -R90.reuse ;  /* 0x00008f0085857a23 */ /* 0x100fe2000001085a */
[----:B------:R-:W2:Y:S01]  /*5f00*/  MUFU.EX2 R140, R140 ;  /* 0x0000008c008c7308 */ /* 0x000ea20000000800 */
[--C-:B------:R-:W-:Y:S02]  /*5f10*/  FFMA.FTZ R97, R147, c[0x0][0x23c], -R90.reuse ;  /* 0x00008f0093617a23 */ /* 0x100fe4000001085a */
[----:B------:R-:W-:Y:S02]  /*5f20*/  FFMA.FTZ R94, R149, c[0x0][0x23c], -R90 ;  /* 0x00008f00955e7a23 */ /* 0x000fe4000001085a */
[----:B------:R-:W-:-:S02]  /*5f30*/  FFMA.FTZ R147, R138, c[0x0][0x23c], -R139 ;  /* 0x00008f008a937a23 */ /* 0x000fc4000001088b */
[----:B------:R-:W-:Y:S01]  /*5f40*/  FFMA.FTZ R138, R146, c[0x0][0x23c], -R139 ;  /* 0x00008f00928a7a23 */ /* 0x000fe2000001088b */
[----:B------:R-:W-:Y:S01]  /*5f50*/  MUFU.EX2 R148, R148 ;  /* 0x0000009400947308 */ /* 0x000fe20000000800 */
[-C--:B-1----:R-:W-:Y:S02]  /*5f60*/  FMUL.FTZ R4, R80, R150.reuse ;  /* 0x0000009650047220 */ /* 0x082fe40000410000 */
[-C--:B------:R-:W-:Y:S01]  /*5f70*/  FMUL.FTZ R5, R81, R150.reuse ;  /* 0x0000009651057220 */ /* 0x080fe20000410000 */
[----:B------:R-:W-:Y:S01]  /*5f80*/  F2FP.PACK_AB R81, R88, R137 ;  /* 0x000000895851723e */ /* 0x000fe200000000ff */
[-C--:B------:R-:W-:Y:S02]  /*5f90*/  FMUL.FTZ R28, R56, R150.reuse ;  /* 0x00000096381c7220 */ /* 0x080fe40000410000 */
[----:B------:R-:W-:Y:S01]  /*5fa0*/  FMUL.FTZ R29, R57, R150 ;  /* 0x00000096391d7220 */ /* 0x000fe20000410000 */
[----:B------:R-:W1:Y:S01]  /*5fb0*/  MUFU.EX2 R91, R91 ;  /* 0x0000005b005b7308 */ /* 0x000e620000000800 */
[----:B--2---:R-:W-:-:S02]  /*5fc0*/  FMUL.FTZ R6, R82, R140 ;  /* 0x0000008c52067220 */ /* 0x004fc40000410000 */
[-C--:B------:R-:W-:Y:S02]  /*5fd0*/  FMUL.FTZ R7, R83, R140.reuse ;  /* 0x0000008c53077220 */ /* 0x080fe40000410000 */
[-C--:B------:R-:W-:Y:S02]  /*5fe0*/  FMUL.FTZ R30, R58, R140.reuse ;  /* 0x0000008c3a1e7220 */ /* 0x080fe40000410000 */
[----:B------:R-:W-:Y:S01]  /*5ff0*/  FMUL.FTZ R31, R59, R140 ;  /* 0x0000008c3b1f7220 */ /* 0x000fe20000410000 */
[----:B------:R-:W-:Y:S01]  /*6000*/  MUFU.EX2 R92, R92 ;  /* 0x0000005c005c7308 */ /* 0x000fe20000000800 */
[-C--:B------:R-:W-:Y:S01]  /*6010*/  FMUL.FTZ R52, R52, R150.reuse ;  /* 0x0000009634347220 */ /* 0x080fe20000410000 */
[----:B------:R-:W-:Y:S01]  /*6020*/  LDSM.16.MT88.4 R56, [R110+0x6400] ;  /* 0x006400006e38783b */ /* 0x000fe20000004200 */
[----:B------:R-:W-:Y:S02]  /*6030*/  FMUL.FTZ R53, R53, R150 ;  /* 0x0000009635357220 */ /* 0x000fe40000410000 */
[----:B------:R-:W-:-:S02]  /*6040*/  FMUL.FTZ R54, R54, R140 ;  /* 0x0000008c36367220 */ /* 0x000fc40000410000 */
[----:B------:R-:W-:Y:S01]  /*6050*/  FMUL.FTZ R55, R55, R140 ;  /* 0x0000008c37377220 */ /* 0x000fe20000410000 */
[----:B------:R-:W2:Y:S01]  /*6060*/  MUFU.EX2 R89, R89 ;  /* 0x0000005900597308 */ /* 0x000ea20000000800 */
[----:B-1----:R-:W-:Y:S01]  /*6070*/  F2FP.PACK_AB R80, R91, R148 ;  /* 0x000000945b50723e */ /* 0x002fe200000000ff */
[-C--:B------:R-:W-:Y:S02]  /*6080*/  FMUL.FTZ R36, R36, R150.reuse ;  /* 0x0000009624247220 */ /* 0x080fe40000410000 */
[----:B------:R-:W-:Y:S02]  /*6090*/  FMUL.FTZ R37, R37, R150 ;  /* 0x0000009625257220 */ /* 0x000fe40000410000 */
[-C--:B------:R-:W-:Y:S02]  /*60a0*/  FMUL.FTZ R38, R38, R140.reuse ;  /* 0x0000008c26267220 */ /* 0x080fe40000410000 */
[----:B------:R1:W-:Y:S01]  /*60b0*/  MUFU.EX2 R3, R17 ;  /* 0x0000001100037308 */ /* 0x0003e20000000800 */
[----:B------:R-:W-:-:S02]  /*60c0*/  FMUL.FTZ R39, R39, R140 ;  /* 0x0000008c27277220 */ /* 0x000fc40000410000 */
[-C--:B------:R-:W-:Y:S02]  /*60d0*/  FMUL.FTZ R40, R40, R150.reuse ;  /* 0x0000009628287220 */ /* 0x080fe40000410000 */
[----:B------:R-:W-:Y:S02]  /*60e0*/  FMUL.FTZ R41, R41, R150 ;  /* 0x0000009629297220 */ /* 0x000fe40000410000 */
[----:B------:R-:W-:Y:S01]  /*60f0*/  FMUL.FTZ R42, R42, R140 ;  /* 0x0000008c2a2a7220 */ /* 0x000fe20000410000 */
[----:B------:R-:W4:Y:S01]  /*6100*/  MUFU.EX2 R2, R2 ;  /* 0x0000000200027308 */ /* 0x000f220000000800 */
[----:B--2---:R-:W-:Y:S01]  /*6110*/  F2FP.PACK_AB R82, R89, R92 ;  /* 0x0000005c5952723e */ /* 0x004fe200000000ff */
[----:B------:R-:W-:Y:S02]  /*6120*/  FMUL.FTZ R43, R43, R140 ;  /* 0x0000008c2b2b7220 */ /* 0x000fe40000410000 */
[-C--:B------:R-:W-:Y:S02]  /*6130*/  FMUL.FTZ R76, R76, R150.reuse ;  /* 0x000000964c4c7220 */ /* 0x080fe40000410000 */
[----:B------:R-:W-:-:S02]  /*6140*/  FMUL.FTZ R77, R77, R150 ;  /* 0x000000964d4d7220 */ /* 0x000fc40000410000 */
[-C--:B------:R-:W-:Y:S01]  /*6150*/  FMUL.FTZ R78, R78, R140.reuse ;  /* 0x0000008c4e4e7220 */ /* 0x080fe20000410000 */
[----:B-1----:R-:W1:Y:S01]  /*6160*/  LDSM.16.MT88.4 R16, [R108+0x6000] ;  /* 0x006000006c10783b */ /* 0x002e620000004200 */
[----:B------:R-:W-:Y:S01]  /*6170*/  FMUL.FTZ R79, R79, R140 ;  /* 0x0000008c4f4f7220 */ /* 0x000fe20000410000 */
[----:B------:R-:W-:Y:S01]  /*6180*/  MUFU.EX2 R132, R132 ;  /* 0x0000008400847308 */ /* 0x000fe20000000800 */
[----:B------:R-:W-:Y:S02]  /*6190*/  FMUL.FTZ R21, R65, R150 ;  /* 0x0000009641157220 */ /* 0x000fe40000410000 */
[----:B------:R-:W-:Y:S01]  /*61a0*/  FFMA.FTZ R65, R130, c[0x0][0x23c], -R139 ;  /* 0x00008f0082417a23 */ /* 0x000fe2000001088b */
[----:B----4-:R-:W-:Y:S01]  /*61b0*/  F2FP.PACK_AB R83, R2, R3 ;  /* 0x000000030253723e */ /* 0x010fe200000000ff */
[----:B------:R-:W-:-:S03]  /*61c0*/  FFMA.FTZ R130, R151, c[0x0][0x23c], -R90 ;  /* 0x00008f0097827a23 */ /* 0x000fc6000001085a */
[----:B------:R-:W-:Y:S01]  /*61d0*/  MUFU.EX2 R105, R105 ;  /* 0x0000006900697308 */ /* 0x000fe20000000800 */
[-C--:B------:R-:W-:Y:S02]  /*61e0*/  FMUL.FTZ R44, R44, R150.reuse ;  /* 0x000000962c2c7220 */ /* 0x080fe40000410000 */
[----:B------:R-:W-:Y:S01]  /*61f0*/  FMUL.FTZ R45, R45, R150 ;  /* 0x000000962d2d7220 */ /* 0x000fe20000410000 */
[C---:B------:R-:W-:Y:S01]  /*6200*/  HMMA.16816.F32 R28, R80.reuse, R32, R28 ;  /* 0x00000020501c723c */ /* 0x040fe2000000181c */
[-C--:B------:R-:W-:Y:S02]  /*6210*/  FMUL.FTZ R46, R46, R140.reuse ;  /* 0x0000008c2e2e7220 */ /* 0x080fe40000410000 */
[----:B------:R-:W-:Y:S01]  /*6220*/  FMUL.FTZ R47, R47, R140 ;  /* 0x0000008c2f2f7220 */ /* 0x000fe20000410000 */
[----:B------:R-:W2:Y:S01]  /*6230*/  MUFU.EX2 R65, R65 ;  /* 0x0000004100417308 */ /* 0x000ea20000000800 */
[-C--:B------:R-:W-:Y:S02]  /*6240*/  FMUL.FTZ R48, R48, R150.reuse ;  /* 0x0000009630307220 */ /* 0x080fe40000410000 */
[----:B------:R-:W-:Y:S01]  /*6250*/  FMUL.FTZ R49, R49, R150 ;  /* 0x0000009631317220 */ /* 0x000fe20000410000 */
[----:B------:R-:W-:Y:S01]  /*6260*/  HMMA.16816.F32 R32, R80, R34, R52 ;  /* 0x000000225020723c */ /* 0x000fe20000001834 */
[----:B------:R-:W4:Y:S01]  /*6270*/  LDSM.16.MT88.4 R52, [R110+0x8000] ;  /* 0x008000006e34783b */ /* 0x000f220000004200 */
[----:B------:R-:W-:-:S02]  /*6280*/  FMUL.FTZ R50, R50, R140 ;  /* 0x0000008c32327220 */ /* 0x000fc40000410000 */
[----:B------:R-:W-:Y:S01]  /*6290*/  MUFU.EX2 R102, R102 ;  /* 0x0000006600667308 */ /* 0x000fe20000000800 */
[----:B------:R-:W-:Y:S02]  /*62a0*/  FMUL.FTZ R51, R51, R140 ;  /* 0x0000008c33337220 */ /* 0x000fe40000410000 */
[-C--:B------:R-:W-:Y:S01]  /*62b0*/  FMUL.FTZ R12, R72, R150.reuse ;  /* 0x00000096480c7220 */ /* 0x080fe20000410000 */
[C---:B---3--:R-:W-:Y:S01]  /*62c0*/  HMMA.16816.F32 R4, R80.reuse, R8, R4 ;  /* 0x000000085004723c */ /* 0x048fe20000001804 */
[----:B------:R-:W-:Y:S02]  /*62d0*/  FMUL.FTZ R13, R73, R150 ;  /* 0x00000096490d7220 */ /* 0x000fe40000410000 */
[-C--:B------:R-:W-:Y:S01]  /*62e0*/  FMUL.FTZ R14, R74, R140.reuse ;  /* 0x0000008c4a0e7220 */ /* 0x080fe20000410000 */
[----:B------:R-:W-:Y:S01]  /*62f0*/  MUFU.EX2 R133, R133 ;  /* 0x0000008500857308 */ /* 0x000fe20000000800 */
[----:B------:R-:W-:Y:S02]  /*6300*/  FMUL.FTZ R15, R75, R140 ;  /* 0x0000008c4b0f7220 */ /* 0x000fe40000410000 */
[-C--:B------:R-:W-:Y:S01]  /*6310*/  FMUL.FTZ R68, R68, R150.reuse ;  /* 0x0000009644447220 */ /* 0x080fe20000410000 */
[----:B------:R-:W-:Y:S01]  /*6320*/  HMMA.16816.F32 R8, R80, R10, R76 ;  /* 0x0000000a5008723c */ /* 0x000fe2000000184c */
[----:B------:R-:W-:Y:S01]  /*6330*/  FMUL.FTZ R69, R69, R150 ;  /* 0x0000009645457220 */ /* 0x000fe20000410000 */
[----:B------:R-:W-:Y:S01]  /*6340*/  LDSM.16.MT88.4 R76, [R110+0x6c00] ;  /* 0x006c00006e4c783b */ /* 0x000fe20000004200 */
[-C--:B------:R-:W-:Y:S01]  /*6350*/  FMUL.FTZ R70, R70, R140.reuse ;  /* 0x0000008c46467220 */ /* 0x080fe20000410000 */
[----:B------:R-:W3:Y:S01]  /*6360*/  MUFU.EX2 R130, R130 ;  /* 0x0000008200827308 */ /* 0x000ee20000000800 */
[----:B------:R-:W-:-:S02]  /*6370*/  FMUL.FTZ R71, R71, R140 ;  /* 0x0000008c47477220 */ /* 0x000fc40000410000 */
[----:B------:R-:W-:Y:S01]  /*6380*/  FMUL.FTZ R20, R64, R150 ;  /* 0x0000009640147220 */ /* 0x000fe20000410000 */
[C---:B-1----:R-:W-:Y:S01]  /*6390*/  HMMA.16816.F32 R12, R80.reuse, R16, R12 ;  /* 0x00000010500c723c */ /* 0x042fe2000000180c */
        /* <DEDUP_REMOVED lines=9> */
[----:B------:R-:W1:Y:S01]  /*6430*/  MUFU.EX2 R94, R94 ;  /* 0x0000005e005e7308 */ /* 0x000e620000000800 */
[----:B------:R-:W-:-:S02]  /*6440*/  FFMA.FTZ R64, R131, R150, R148 ;  /* 0x0000009683407223 */ /* 0x000fc40000010094 */
[--C-:B------:R-:W-:Y:S01]  /*6450*/  FFMA.FTZ R131, R142, c[0x0][0x23c], -R139.reuse ;  /* 0x00008f008e837a23 */ /* 0x100fe2000001088b */
[C---:B------:R-:W-:Y:S01]  /*6460*/  HMMA.16816.F32 R20, R80.reuse, R24, R20 ;  /* 0x000000185014723c */ /* 0x040fe20000001814 */
[--C-:B------:R-:W-:Y:S02]  /*6470*/  FFMA.FTZ R146, R141, c[0x0][0x23c], -R90.reuse ;  /* 0x00008f008d927a23 */ /* 0x100fe4000001085a */
[----:B------:R-:W-:Y:S01]  /*6480*/  FFMA.FTZ R144, R144, c[0x0][0x23c], -R139 ;  /* 0x00008f0090907a23 */ /* 0x000fe2000001088b */
[----:B------:R-:W-:Y:S01]  /*6490*/  MUFU.EX2 R147, R147 ;  /* 0x0000009300937308 */ /* 0x000fe20000000800 */
[--C-:B------:R-:W-:Y:S02]  /*64a0*/  FFMA.FTZ R145, R145, c[0x0][0x23c], -R90.reuse ;  /* 0x00008f0091917a23 */ /* 0x100fe4000001085a */
[--C-:B------:R-:W-:Y:S01]  /*64b0*/  FFMA.FTZ R141, R143, c[0x0][0x23c], -R90.reuse ;  /* 0x00008f008f8d7a23 */ /* 0x100fe2000001085a */
[----:B----4-:R-:W-:Y:S01]  /*64c0*/  HMMA.16816.F32 R36, R80, R52, R36 ;  /* 0x000000345024723c */ /* 0x010fe20000001824 */
[----:B------:R-:W-:-:S02]  /*64d0*/  FFMA.FTZ R142, R107, c[0x0][0x23c], -R90 ;  /* 0x00008f006b8e7a23 */ /* 0x000fc4000001085a */
[--C-:B------:R-:W-:Y:S01]  /*64e0*/  FFMA.FTZ R107, R106, c[0x0][0x23c], -R139.reuse ;  /* 0x00008f006a6b7a23 */ /* 0x100fe2000001088b */
[----:B------:R-:W4:Y:S01]  /*64f0*/  MUFU.EX2 R144, R144 ;  /* 0x0000009000907308 */ /* 0x000f220000000800 */
[----:B------:R-:W-:Y:S02]  /*6500*/  FFMA.FTZ R106, R104, c[0x0][0x23c], -R139 ;  /* 0x00008f00686a7a23 */ /* 0x000fe4000001088b */
[----:B------:R-:W-:Y:S01]  /*6510*/  FFMA.FTZ R137, R134, R140, R137 ;  /* 0x0000008c86897223 */ /* 0x000fe20000010089 */
[----:B------:R-:W-:Y:S01]  /*6520*/  HMMA.16816.F32 R40, R80, R54, R40 ;  /* 0x000000365028723c */ /* 0x000fe20000001828 */
[----:B------:R-:W5:Y:S01]  /*6530*/  LDSM.16.MT88.4 R52, [R108+0x8000] ;  /* 0x008000006c34783b */ /* 0x000f620000004200 */
[--C-:B------:R-:W-:Y:S02]  /*6540*/  FFMA.FTZ R104, R135, c[0x0][0x23c], -R139.reuse ;  /* 0x00008f0087687a23 */ /* 0x100fe4000001088b */
[----:B------:R-:W-:Y:S01]  /*6550*/  MUFU.EX2 R131, R131 ;  /* 0x0000008300837308 */ /* 0x000fe20000000800 */
[----:B------:R-:W-:-:S02]  /*6560*/  FFMA.FTZ R135, R136, c[0x0][0x23c], -R139 ;  /* 0x00008f0088877a23 */ /* 0x000fc4000001088b */
[--C-:B------:R-:W-:Y:S01]  /*6570*/  FFMA.FTZ R103, R103, c[0x0][0x23c], -R90.reuse ;  /* 0x00008f0067677a23 */ /* 0x100fe2000001085a */
[----:B------:R-:W-:Y:S01]  /*6580*/  HMMA.16816.F32 R24, R80, R26, R60 ;  /* 0x0000001a5018723c */ /* 0x000fe2000000183c */
[----:B------:R-:W-:Y:S01]  /*6590*/  LDSM.16.MT88.4 R60, [R110+0x6800] ;  /* 0x006800006e3c783b */ /* 0x000fe20000004200 */
[--C-:B------:R-:W-:Y:S02]  /*65a0*/  FFMA.FTZ R134, R95, c[0x0][0x23c], -R90.reuse ;  /* 0x00008f005f867a23 */ /* 0x100fe4000001085a */
[----:B------:R-:W-:Y:S01]  /*65b0*/  MUFU.EX2 R138, R138 ;  /* 0x0000008a008a7308 */ /* 0x000fe20000000800 */
[--C-:B------:R-:W-:Y:S02]  /*65c0*/  FFMA.FTZ R93, R93, c[0x0][0x23c], -R90.reuse ;  /* 0x00008f005d5d7a23 */ /* 0x100fe4000001085a */
[----:B------:R-:W-:Y:S02]  /*65d0*/  FFMA.FTZ R87, R87, c[0x0][0x23c], -R90 ;  /* 0x00008f0057577a23 */ /* 0x000fe4000001085a */
[----:B------:R-:W-:-:S03]  /*65e0*/  FADD.FTZ R91, R91, R64 ;  /* 0x000000405b5b7221 */ /* 0x000fc60000010000 */
[----:B------:R-:W-:Y:S01]  /*65f0*/  MUFU.EX2 R146, R146 ;  /* 0x0000009200927308 */ /* 0x000fe20000000800 */
[----:B------:R-:W-:-:S07]  /*6600*/  FADD.FTZ R92, R92, R91 ;  /* 0x0000005b5c5c7221 */ /* 0x000fce0000010000 */
[----:B------:R-:W1:Y:S08]  /*6610*/  MUFU.EX2 R145, R145 ;  /* 0x0000009100917308 */ /* 0x000e700000000800 */
[----:B------:R-:W-:Y:S01]  /*6620*/  MUFU.EX2 R141, R141 ;  /* 0x0000008d008d7308 */ /* 0x000fe20000000800 */
[C---:B-----5:R-:W-:Y:S07]  /*6630*/  HMMA.16816.F32 R44, R80.reuse, R52, R44 ;  /* 0x00000034502c723c */ /* 0x060fee000000182c */
[----:B------:R-:W5:Y:S01]  /*6640*/  MUFU.EX2 R142, R142 ;  /* 0x0000008e008e7308 */ /* 0x000f620000000800 */
[----:B--2---:R-:W-:Y:S01]  /*6650*/  F2FP.PACK_AB R52, R132, R65 ;  /* 0x000000418434723e */ /* 0x004fe200000000ff */
[----:B------:R-:W-:Y:S01]  /*6660*/  HMMA.16816.F32 R48, R80, R54, R48 ;  /* 0x000000365030723c */ /* 0x000fe20000001830 */
[----:B---3--:R-:W-:-:S05]  /*6670*/  F2FP.PACK_AB R53, R130, R133 ;  /* 0x000000858235723e */ /* 0x008fca00000000ff */
[----:B------:R-:W-:Y:S01]  /*6680*/  MUFU.EX2 R107, R107 ;  /* 0x0000006b006b7308 */ /* 0x000fe20000000800 */
[----:B------:R-:W-:Y:S02]  /*6690*/  F2FP.PACK_AB R54, R102, R105 ;  /* 0x000000696636723e */ /* 0x000fe400000000ff */
[----:B-1----:R-:W-:-:S05]  /*66a0*/  F2FP.PACK_AB R55, R94, R97 ;  /* 0x000000615e37723e */ /* 0x002fca00000000ff */
[----:B------:R-:W-:Y:S02]  /*66b0*/  MUFU.EX2 R106, R106 ;  /* 0x0000006a006a7308 */ /* 0x000fe40000000800 */
[C---:B------:R-:W-:Y:S06]  /*66c0*/  HMMA.16816.F32 R4, R52.reuse, R56, R4 ;  /* 0x000000383404723c */ /* 0x040fec0000001804 */
[----:B------:R-:W-:Y:S02]  /*66d0*/  MUFU.EX2 R104, R104 ;  /* 0x0000006800687308 */ /* 0x000fe40000000800 */
[C---:B------:R-:W-:Y:S01]  /*66e0*/  HMMA.16816.F32 R8, R52.reuse, R58, R8 ;  /* 0x0000003a3408723c */ /* 0x040fe20000001808 */
[----:B------:R-:W1:Y:S05]  /*66f0*/  LDSM.16.MT88.4 R56, [R108+0x6400] ;  /* 0x006400006c38783b */ /* 0x000e6a0000004200 */
[----:B------:R-:W-:Y:S08]  /*6700*/  MUFU.EX2 R135, R135 ;  /* 0x0000008700877308 */ /* 0x000ff00000000800 */
[----:B------:R-:W-:Y:S08]  /*6710*/  MUFU.EX2 R103, R103 ;  /* 0x0000006700677308 */ /* 0x000ff00000000800 */
[----:B------:R-:W2:Y:S08]  /*6720*/  MUFU.EX2 R134, R134 ;  /* 0x0000008600867308 */ /* 0x000eb00000000800 */
        /* <DEDUP_REMOVED lines=16> */
[----:B----4-:R-:W-:-:S02]  /*6830*/  F2FP.PACK_AB R52, R144, R147 ;  /* 0x000000939034723e */ /* 0x010fc400000000ff */
[----:B------:R-:W-:Y:S02]  /*6840*/  F2FP.PACK_AB R53, R145, R146 ;  /* 0x000000929135723e */ /* 0x000fe400000000ff */
[----:B------:R-:W-:Y:S02]  /*6850*/  F2FP.PACK_AB R54, R138, R131 ;  /* 0x000000838a36723e */ /* 0x000fe400000000ff */
[----:B-----5:R-:W-:-:S07]  /*6860*/  F2FP.PACK_AB R55, R142, R141 ;  /* 0x0000008d8e37723e */ /* 0x020fce00000000ff */
[C---:B------:R-:W-:Y:S01]  /*6870*/  HMMA.16816.F32 R80, R52.reuse, R60, R4 ;  /* 0x0000003c3450723c */ /* 0x040fe20000001804 */
[----:B------:R-:W3:Y:S07]  /*6880*/  LDSM.16.MT88.4 R4, [R108+0x7800] ;  /* 0x007800006c04783b */ /* 0x000eee0000004200 */
[C---:B------:R-:W-:Y:S01]  /*6890*/  HMMA.16816.F32 R8, R52.reuse, R62, R8 ;  /* 0x0000003e3408723c */ /* 0x040fe20000001808 */
[----:B------:R-:W-:Y:S07]  /*68a0*/  LDSM.16.MT88.4 R60, [R110+0x7c00] ;  /* 0x007c00006e3c783b */ /* 0x000fee0000004200 */
[C---:B-1----:R-:W-:Y:S08]  /*68b0*/  HMMA.16816.F32 R12, R52.reuse, R56, R12 ;  /* 0x00000038340c723c */ /* 0x042ff0000000180c */
[C---:B------:R-:W-:Y:S01]  /*68c0*/  HMMA.16816.F32 R16, R52.reuse, R58, R16 ;  /* 0x0000003a3410723c */ /* 0x040fe20000001810 */
[----:B------:R-:W1:Y:S07]  /*68d0*/  LDSM.16.MT88.4 R56, [R110+0x7800] ;  /* 0x007800006e38783b */ /* 0x000e6e0000004200 */
[C---:B---3--:R-:W-:Y:S08]  /*68e0*/  HMMA.16816.F32 R28, R52.reuse, R4, R28 ;  /* 0x00000004341c723c */ /* 0x048ff0000000181c */
[C---:B------:R-:W-:Y:S01]  /*68f0*/  HMMA.16816.F32 R32, R52.reuse, R6, R32 ;  /* 0x000000063420723c */ /* 0x040fe20000001820 */
[----:B------:R-:W3:Y:S07]  /*6900*/  LDSM.16.MT88.4 R4, [R108+0x8800] ;  /* 0x008800006c04783b */ /* 0x000eee0000004200 */
[C---:B-1----:R-:W-:Y:S08]  /*6910*/  HMMA.16816.F32 R20, R52.reuse, R56, R20 ;  /* 0x000000383414723c */ /* 0x042ff00000001814 */
[C---:B------:R-:W-:Y:S01]  /*6920*/  HMMA.16816.F32 R24, R52.reuse, R58, R24 ;  /* 0x0000003a3418723c */ /* 0x040fe20000001818 */
[----:B------:R-:W1:Y:S07]  /*6930*/  LDSM.16.MT88.4 R56, [R110+0x8800] ;  /* 0x008800006e38783b */ /* 0x000e6e0000004200 */
[C---:B---3--:R-:W-:Y:S07]  /*6940*/  HMMA.16816.F32 R44, R52.reuse, R4, R44 ;  /* 0x00000004342c723c */ /* 0x048fee000000182c */
[----:B------:R-:W-:Y:S01]  /*6950*/  FADD.FTZ R4, R88, R137 ;  /* 0x0000008958047221 */ /* 0x000fe20000010000 */
[----:B------:R-:W-:Y:S01]  /*6960*/  HMMA.16816.F32 R48, R52, R6, R48 ;  /* 0x000000063430723c */ /* 0x000fe20000001830 */
[----:B------:R-:W3:Y:S01]  /*6970*/  MUFU.EX2 R88, R87 ;  /* 0x0000005700587308 */ /* 0x000ee20000000800 */
[----:B--2---:R-:W-:Y:S01]  /*6980*/  F2FP.PACK_AB R5, R134, R103 ;  /* 0x000000678605723e */ /* 0x004fe200000000ff */
[----:B------:R-:W-:-:S02]  /*6990*/  FADD.FTZ R3, R3, R4 ;  /* 0x0000000403037221 */ /* 0x000fc40000010000 */
[----:B------:R-:W-:Y:S02]  /*69a0*/  FADD.FTZ R4, R89, R92 ;  /* 0x0000005c59047221 */ /* 0x000fe40000010000 */
[----:B------:R-:W-:Y:S01]  /*69b0*/  FADD.FTZ R2, R2, R3 ;  /* 0x0000000302027221 */ /* 0x000fe20000010000 */
[----:B------:R-:W-:Y:S01]  /*69c0*/  F2FP.PACK_AB R6, R135, R104 ;  /* 0x000000688706723e */ /* 0x000fe200000000ff */
[----:B------:R-:W-:Y:S01]  /*69d0*/  FADD.FTZ R3, R65, R4 ;  /* 0x0000000441037221 */ /* 0x000fe20000010000 */
[----:B------:R-:W-:Y:S01]  /*69e0*/  F2FP.PACK_AB R4, R106, R107 ;  /* 0x0000006b6a04723e */ /* 0x000fe200000000ff */
[----:B------:R-:W-:Y:S02]  /*69f0*/  FADD.FTZ R133, R133, R2 ;  /* 0x0000000285857221 */ /* 0x000fe40000010000 */
[----:B------:R-:W-:Y:S02]  /*6a00*/  FADD.FTZ R132, R132, R3 ;  /* 0x0000000384847221 */ /* 0x000fe40000010000 */
[----:B------:R-:W-:Y:S01]  /*6a10*/  FADD.FTZ R130, R130, R133 ;  /* 0x0000008582827221 */ /* 0x000fe20000010000 */
[----:B---3--:R-:W-:Y:S01]  /*6a20*/  F2FP.PACK_AB R7, R88, R93 ;  /* 0x0000005d5807723e */ /* 0x008fe200000000ff */
[----:B------:R-:W-:-:S02]  /*6a30*/  FADD.FTZ R105, R105, R132 ;  /* 0x0000008469697221 */ /* 0x000fc40000010000 */
[----:B------:R-:W-:Y:S01]  /*6a40*/  FADD.FTZ R3, R97, R130 ;  /* 0x0000008261037221 */ /* 0x000fe20000010000 */
[C---:B-1----:R-:W-:Y:S01]  /*6a50*/  HMMA.16816.F32 R36, R52.reuse, R56, R36 ;  /* 0x000000383424723c */ /* 0x042fe20000001824 */
[----:B------:R-:W-:Y:S01]  /*6a60*/  FADD.FTZ R102, R102, R105 ;  /* 0x0000006966667221 */ /* 0x000fe20000010000 */
[----:B------:R-:W-:Y:S01]  /*6a70*/  @P0 IADD3 R130, R96, -0x3, RZ ;  /* 0xfffffffd60820810 */ /* 0x000fe20007ffe0ff */
[----:B------:R-:W-:Y:S02]  /*6a80*/  FADD.FTZ R3, R94, R3 ;  /* 0x000000035e037221 */ /* 0x000fe40000010000 */
[----:B------:R-:W-:Y:S02]  /*6a90*/  FADD.FTZ R147, R147, R102 ;  /* 0x0000006693937221 */ /* 0x000fe40000010000 */
[----:B------:R-:W-:Y:S01]  /*6aa0*/  FADD.FTZ R2, R146, R3 ;  /* 0x0000000392027221 */ /* 0x000fe20000010000 */
[----:B------:R-:W-:Y:S01]  /*6ab0*/  HMMA.16816.F32 R40, R52, R58, R40 ;  /* 0x0000003a3428723c */ /* 0x000fe20000001828 */
[----:B------:R-:W1:Y:S01]  /*6ac0*/  LDSM.16.MT88.4 R52, [R108+0x7c00] ;  /* 0x007c00006c34783b */ /* 0x000e620000004200 */
[----:B------:R-:W-:Y:S01]  /*6ad0*/  FADD.FTZ R144, R144, R147 ;  /* 0x0000009390907221 */ /* 0x000fe20000010000 */
[-C--:B------:R-:W-:Y:S01]  /*6ae0*/  MOV R3, R86.reuse ;  /* 0x0000005600037202 */ /* 0x080fe20000000f00 */
[----:B------:R-:W-:Y:S01]  /*6af0*/  FADD.FTZ R2, R145, R2 ;  /* 0x0000000291027221 */ /* 0x000fe20000010000 */
[----:B------:R-:W-:Y:S01]  /*6b00*/  @P0 MOV R3, R86 ;  /* 0x0000005600030202 */ /* 0x000fe20000000f00 */
[----:B------:R-:W-:-:S02]  /*6b10*/  FADD.FTZ R131, R131, R144 ;  /* 0x0000009083837221 */ /* 0x000fc40000010000 */
[C---:B------:R-:W-:Y:S01]  /*6b20*/  HMMA.16816.F32 R80, R4.reuse, R76, R80 ;  /* 0x0000004c0450723c */ /* 0x040fe20000001850 */
[----:B------:R-:W-:Y:S01]  /*6b30*/  FADD.FTZ R141, R141, R2 ;  /* 0x000000028d8d7221 */ /* 0x000fe20000010000 */
[-C--:B------:R-:W-:Y:S01]  /*6b40*/  MOV R2, R85.reuse ;  /* 0x0000005500027202 */ /* 0x080fe20000000f00 */
[----:B------:R-:W-:Y:S01]  /*6b50*/  FADD.FTZ R138, R138, R131 ;  /* 0x000000838a8a7221 */ /* 0x000fe20000010000 */
[----:B------:R-:W-:Y:S01]  /*6b60*/  @P0 MOV R2, R85 ;  /* 0x0000005500020202 */ /* 0x000fe20000000f00 */
[----:B------:R-:W-:Y:S02]  /*6b70*/  FADD.FTZ R142, R142, R141 ;  /* 0x0000008d8e8e7221 */ /* 0x000fe40000010000 */
[----:B------:R-:W-:Y:S01]  /*6b80*/  FADD.FTZ R107, R107, R138 ;  /* 0x0000008a6b6b7221 */ /* 0x000fe20000010000 */
[----:B------:R-:W-:Y:S01]  /*6b90*/  HMMA.16816.F32 R76, R4, R78, R8 ;  /* 0x0000004e044c723c */ /* 0x000fe20000001808 */
[----:B------:R-:W-:Y:S01]  /*6ba0*/  LDSM.16.MT88.4 R8, [R108+0x8c00] ;  /* 0x008c00006c08783b */ /* 0x000fe20000004200 */
[----:B------:R-:W-:-:S02]  /*6bb0*/  FADD.FTZ R103, R103, R142 ;  /* 0x0000008e67677221 */ /* 0x000fc40000010000 */
[----:B------:R-:W-:Y:S02]  /*6bc0*/  FADD.FTZ R107, R106, R107 ;  /* 0x0000006b6a6b7221 */ /* 0x000fe40000010000 */
[----:B------:R-:W-:Y:S02]  /*6bd0*/  FADD.FTZ R134, R134, R103 ;  /* 0x0000006786867221 */ /* 0x000fe40000010000 */
[C---:B------:R-:W-:Y:S01]  /*6be0*/  HMMA.16816.F32 R72, R4.reuse, R68, R12 ;  /* 0x000000440448723c */ /* 0x040fe2000000180c */
[----:B------:R-:W2:Y:S01]  /*6bf0*/  LDSM.16.MT88.4 R12, [R110+0x8c00] ;  /* 0x008c00006e0c783b */ /* 0x000ea20000004200 */
[----:B------:R-:W-:Y:S02]  /*6c00*/  FADD.FTZ R93, R93, R134 ;  /* 0x000000865d5d7221 */ /* 0x000fe40000010000 */
[----:B------:R-:W-:Y:S02]  /*6c10*/  FADD.FTZ R104, R104, R107 ;  /* 0x0000006b68687221 */ /* 0x000fe40000010000 */
[----:B------:R-:W-:Y:S01]  /*6c20*/  FADD.FTZ R134, R88, R93 ;  /* 0x0000005d58867221 */ /* 0x000fe20000010000 */
[----:B------:R-:W-:Y:S01]  /*6c30*/  MOV R88, R84 ;  /* 0x0000005400587202 */ /* 0x000fe20000000f00 */
[----:B------:R-:W-:Y:S01]  /*6c40*/  HMMA.16816.F32 R64, R4, R60, R20 ;  /* 0x0000003c0440723c */ /* 0x000fe20000001814 */
[----:B------:R-:W-:-:S07]  /*6c50*/  FADD.FTZ R131, R135, R104 ;  /* 0x0000006887837221 */ /* 0x000fce0000010000 */
[C---:B------:R-:W-:Y:S08]  /*6c60*/  HMMA.16816.F32 R68, R4.reuse, R70, R16 ;  /* 0x000000460444723c */ /* 0x040ff00000001810 */
[C---:B-1----:R-:W-:Y:S08]  /*6c70*/  HMMA.16816.F32 R56, R4.reuse, R52, R28 ;  /* 0x000000340438723c */ /* 0x042ff0000000181c */
[C---:B------:R-:W-:Y:S08]  /*6c80*/  HMMA.16816.F32 R60, R4.reuse, R62, R24 ;  /* 0x0000003e043c723c */ /* 0x040ff00000001818 */
[C---:B------:R-:W-:Y:S08]  /*6c90*/  HMMA.16816.F32 R52, R4.reuse, R54, R32 ;  /* 0x000000360434723c */ /* 0x040ff00000001820 */
[C---:B--2---:R-:W-:Y:S08]  /*6ca0*/  HMMA.16816.F32 R36, R4.reuse, R12, R36 ;  /* 0x0000000c0424723c */ /* 0x044ff00000001824 */
[C---:B------:R-:W-:Y:S08]  /*6cb0*/  HMMA.16816.F32 R40, R4.reuse, R14, R40 ;  /* 0x0000000e0428723c */ /* 0x040ff00000001828 */
[C---:B------:R-:W-:Y:S08]  /*6cc0*/  HMMA.16816.F32 R44, R4.reuse, R8, R44 ;  /* 0x00000008042c723c */ /* 0x040ff0000000182c */
[----:B------:R-:W-:Y:S01]  /*6cd0*/  HMMA.16816.F32 R48, R4, R10, R48 ;  /* 0x0000000a0430723c */ /* 0x000fe20000001830 */
[----:B------:R-:W-:Y:S05]  /*6ce0*/  @!UPT UIADD3 URZ, URZ, URZ, URZ ;  /* 0x0000003f3f3ff290 */ /* 0x000fea000fffe03f */
[----:B------:R-:W-:Y:S11]  /*6cf0*/  @P0 BRA `(.L_x_962) ;  /* 0x0000001000000947 */ /* 0x000ff60003800000 */
.L_x_958:
[----:B------:R-:W-:-:S07]  /*6d00*/  IADD3 R130, R88, -0x1, RZ ;  /* 0xffffffff58827810 */ /* 0x000fce0007ffe0ff */
.L_x_962:
        /* <DEDUP_REMOVED lines=10> */
.L_x_966:
        /* <DEDUP_REMOVED lines=56> */
.L_x_964:
        /* <DEDUP_REMOVED lines=59> */
[----:B------:R-:W3:Y:S01]  /*74e0*/  LDSM.16.M88.4 R104, [R112+0x3c00] ;  /* 0x003c00007068783b */ /* 0x000ee20000000200 */
[C---:B-1----:R-:W-:Y:S08]  /*74f0*/  HMMA.16816.F32 R4, R88.reuse, R92, RZ ;  /* 0x0000005c5804723c */ /* 0x042ff000000018ff */
[C---:B------:R-:W-:Y:S01]  /*7500*/  HMMA.16816.F32 R8, R88.reuse, R94, RZ ;  /* 0x0000005e5808723c */ /* 0x040fe200000018ff */
[----:B------:R-:W-:Y:S07]  /*7510*/  LDSM.16.M88.4 R92, [R111] ;  /* 0x000000006f5c783b */ /* 0x000fee0000000200 */
[C---:B--2---:R-:W-:Y:S08]  /*7520*/  HMMA.16816.F32 R12, R88.reuse, R96, RZ ;  /* 0x00000060580c723c */ /* 0x044ff000000018ff */
[C---:B------:R-:W-:Y:S01]  /*7530*/  HMMA.16816.F32 R16, R88.reuse, R98, RZ ;  /* 0x000000625810723c */ /* 0x040fe200000018ff */
[----:B------:R-:W1:Y:S07]  /*7540*/  LDSM.16.M88.4 R96, [R109+0x3000] ;  /* 0x003000006d60783b */ /* 0x000e6e0000000200 */
[C---:B------:R-:W-:Y:S08]  /*7550*/  HMMA.16816.F32 R20, R88.reuse, R100, RZ ;  /* 0x000000645814723c */ /* 0x040ff000000018ff */
[C---:B------:R-:W-:Y:S08]  /*7560*/  HMMA.16816.F32 R24, R88.reuse, R102, RZ ;  /* 0x000000665818723c */ /* 0x040ff000000018ff */
[C---:B---3--:R-:W-:Y:S08]  /*7570*/  HMMA.16816.F32 R28, R88.reuse, R104, RZ ;  /* 0x00000068581c723c */ /* 0x048ff000000018ff */
[----:B------:R-:W-:Y:S01]  /*7580*/  HMMA.16816.F32 R32, R88, R106, RZ ;  /* 0x0000006a5820723c */ /* 0x000fe200000018ff */
[----:B------:R-:W2:Y:S07]  /*7590*/  LDSM.16.M88.4 R88, [R109+0x3400] ;  /* 0x003400006d58783b */ /* 0x000eae0000000200 */
        /* <DEDUP_REMOVED lines=11> */
[----:B------:R-:W1:Y:S06]  /*7650*/  LDSM.16.M88.4 R88, [R112+0x4000] ;  /* 0x004000007058783b */ /* 0x000e6c0000000200 */
[----:B------:R-:W2:Y:S01]  /*7660*/  LDSM.16.M88.4 R92, [R112+0x4400] ;  /* 0x00440000705c783b */ /* 0x000ea20000000200 */
        /* <DEDUP_REMOVED lines=44> */
[----:B------:R-:W2:Y:S01]  /*7930*/  LDSM.16.M88.4 R96, [R109+0x5c00] ;  /* 0x005c00006d60783b */ /* 0x000ea20000000200 */
[----:B------:R-:W-:Y:S04]  /*7940*/  DEPBAR.LE SB0, 0x0 ;  /* 0x000080000000791a */ /* 0x000fe80000000000 */
[----:B------:R-:W-:Y:S02]  /*7950*/  FMUL.FTZ R3, R4, c[0x0][0x2ec] ;  /* 0x0000bb0004037a20 */ /* 0x000fe40000410000 */
[----:B------:R-:W-:Y:S04]  /*7960*/  FMUL.FTZ R161, R5, c[0x0][0x2ec] ;  /* 0x0000bb0005a17a20 */ /* 0x000fe80000410000 */
[----:B------:R-:W3:Y:S01]  /*7970*/  MUFU.TANH R3, R3 ;  /* 0x0000000300037308 */ /* 0x000ee20000002400 */
[----:B------:R-:W-:Y:S01]  /*7980*/  BAR.SYNC.DEFER_BLOCKING 0x0 ;  /* 0x0000000000007b1d */ /* 0x000fe20000010000 */
[----:B------:R-:W-:Y:S02]  /*7990*/  FMUL.FTZ R163, R6, c[0x0][0x2ec] ;  /* 0x0000bb0006a37a20 */ /* 0x000fe40000410000 */
[----:B------:R-:W-:Y:S02]  /*79a0*/  FMUL.FTZ R86, R13, c[0x0][0x2ec] ;  /* 0x0000bb000d567a20 */ /* 0x000fe40000410000 */
[----:B------:R-:W-:Y:S02]  /*79b0*/  FMUL.FTZ R87, R14, c[0x0][0x2ec] ;  /* 0x0000bb000e577a20 */ /* 0x000fe40000410000 */
[----:B------:R-:W-:Y:S02]  /*79c0*/  FMUL.FTZ R165, R7, c[0x0][0x2ec] ;  /* 0x0000bb0007a57a20 */ /* 0x000fe40000410000 */
[----:B------:R3:W3:Y:S01]  /*79d0*/  MUFU.TANH R105, R86 ;  /* 0x0000005600697308 */ /* 0x0006e20000002400 */
[----:B------:R-:W-:Y:S01]  /*79e0*/  FMUL.FTZ R2, R8, c[0x0][0x2ec] ;  /* 0x0000bb0008027a20 */ /* 0x000fe20000410000 */
[C---:B-1----:R-:W-:Y:S05]  /*79f0*/  HMMA.16816.F32 R20, R88.reuse, R92, R20 ;  /* 0x0000005c5814723c */ /* 0x042fea0000001814 */
[----:B------:R-:W-:Y:S03]  /*7a00*/  FMUL.FTZ R136, R9, c[0x0][0x2ec] ;  /* 0x0000bb0009887a20 */ /* 0x000fe60000410000 */
[----:B------:R-:W1:Y:S01]  /*7a10*/  MUFU.TANH R103, R87 ;  /* 0x0000005700677308 */ /* 0x000e620000002400 */
[C---:B------:R-:W-:Y:S03]  /*7a20*/  HMMA.16816.F32 R24, R88.reuse, R94, R24 ;  /* 0x0000005e5818723c */ /* 0x040fe60000001818 */
[----:B-----5:R-:W-:Y:S02]  /*7a30*/  FMUL.FTZ R138, R10, c[0x0][0x2ec] ;  /* 0x0000bb000a8a7a20 */ /* 0x020fe40000410000 */
[----:B------:R-:W-:Y:S03]  /*7a40*/  FMUL.FTZ R140, R11, c[0x0][0x2ec] ;  /* 0x0000bb000b8c7a20 */ /* 0x000fe60000410000 */
[C---:B--2---:R-:W-:Y:S01]  /*7a50*/  HMMA.16816.F32 R28, R88.reuse, R96, R28 ;  /* 0x00000060581c723c */ /* 0x044fe2000000181c */
[----:B------:R-:W2:Y:S03]  /*7a60*/  MUFU.TANH R161, R161 ;  /* 0x000000a100a17308 */ /* 0x000ea60000002400 */
[----:B------:R-:W-:Y:S02]  /*7a70*/  FMUL.FTZ R155, R12, c[0x0][0x2ec] ;  /* 0x0000bb000c9b7a20 */ /* 0x000fe40000410000 */
[----:B---3--:R-:W-:Y:S02]  /*7a80*/  FMUL.FTZ R86, R18, c[0x0][0x2ec] ;  /* 0x0000bb0012567a20 */ /* 0x008fe40000410000 */
[----:B------:R-:W-:Y:S03]  /*7a90*/  HMMA.16816.F32 R32, R88, R98, R32 ;  /* 0x000000625820723c */ /* 0x000fe60000001820 */
[----:B------:R3:W1:Y:S01]  /*7aa0*/  MUFU.TANH R101, R86 ;  /* 0x0000005600657308 */ /* 0x0006620000002400 */
[----:B------:R-:W-:Y:S02]  /*7ab0*/  FMUL.FTZ R159, R15, c[0x0][0x2ec] ;  /* 0x0000bb000f9f7a20 */ /* 0x000fe40000410000 */
[----:B------:R-:W-:Y:S02]  /*7ac0*/  FMUL.FTZ R137, R16, c[0x0][0x2ec] ;  /* 0x0000bb0010897a20 */ /* 0x000fe40000410000 */
[----:B------:R-:W-:Y:S04]  /*7ad0*/  FMUL.FTZ R153, R17, c[0x0][0x2ec] ;  /* 0x0000bb0011997a20 */ /* 0x000fe80000410000 */
[----:B------:R-:W-:Y:S01]  /*7ae0*/  FMUL.FTZ R157, R19, c[0x0][0x2ec] ;  /* 0x0000bb00139d7a20 */ /* 0x000fe20000410000 */
[----:B------:R-:W1:Y:S01]  /*7af0*/  MUFU.TANH R163, R163 ;  /* 0x000000a300a37308 */ /* 0x000e620000002400 */
[----:B------:R-:W-:Y:S02]  /*7b00*/  FMUL.FTZ R151, R20, c[0x0][0x2ec] ;  /* 0x0000bb0014977a20 */ /* 0x000fe40000410000 */
[----:B----4-:R-:W-:Y:S02]  /*7b10*/  FMUL.FTZ R147, R21, c[0x0][0x2ec] ;  /* 0x0000bb0015937a20 */ /* 0x010fe40000410000 */
[----:B------:R-:W-:Y:S02]  /*7b20*/  FMUL.FTZ R149, R22, c[0x0][0x2ec] ;  /* 0x0000bb0016957a20 */ /* 0x000fe40000410000 */
[----:B------:R-:W-:Y:S02]  /*7b30*/  FMUL.FTZ R145, R23, c[0x0][0x2ec] ;  /* 0x0000bb0017917a20 */ /* 0x000fe40000410000 */
[----:B------:R-:W-:Y:S01]  /*7b40*/  FMUL.FTZ R139, R24, c[0x0][0x2ec] ;  /* 0x0000bb00188b7a20 */ /* 0x000fe20000410000 */
[----:B------:R-:W4:Y:S01]  /*7b50*/  MUFU.TANH R165, R165 ;  /* 0x000000a500a57308 */ /* 0x000f220000002400 */
[----:B------:R-:W-:Y:S02]  /*7b60*/  FMUL.FTZ R135, R25, c[0x0][0x2ec] ;  /* 0x0000bb0019877a20 */ /* 0x000fe40000410000 */
[----:B------:R-:W-:Y:S02]  /*7b70*/  FMUL.FTZ R143, R26, c[0x0][0x2ec] ;  /* 0x0000bb001a8f7a20 */ /* 0x000fe40000410000 */
[----:B---3--:R-:W-:Y:S02]  /*7b80*/  FMUL.FTZ R86, R28, c[0x0][0x2ec] ;  /* 0x0000bb001c567a20 */ /* 0x008fe40000410000 */
        /* <DEDUP_REMOVED lines=8> */
[----:B------:R-:W1:Y:S10]  /*7c10*/  MUFU.TANH R2, R2 ;  /* 0x0000000200027308 */ /* 0x000e740000002400 */
[----:B------:R-:W1:Y:S01]  /*7c20*/  MUFU.TANH R136, R136 ;  /* 0x0000008800887308 */ /* 0x000e620000002400 */
[----:B---3--:R-:W-:Y:S09]  /*7c30*/  FMUL.FTZ R86, R35, c[0x0][0x2ec] ;  /* 0x0000bb0023567a20 */ /* 0x008ff20000410000 */
[----:B------:R-:W3:Y:S10]  /*7c40*/  MUFU.TANH R138, R138 ;  /* 0x0000008a008a7308 */ /* 0x000ef40000002400 */
        /* <DEDUP_REMOVED lines=15> */
[----:B------:R1:W1:Y:S10]  /*7d40*/  MUFU.TANH R107, R148 ;  /* 0x00000094006b7308 */ /* 0x0002740000002400 */
[----:B------:R1:W1:Y:S10]  /*7d50*/  MUFU.TANH R106, R146 ;  /* 0x00000092006a7308 */ /* 0x0002740000002400 */
[----:B------:R1:W1:Y:S10]  /*7d60*/  MUFU.TANH R94, R144 ;  /* 0x00000090005e7308 */ /* 0x0002740000002400 */
[----:B------:R1:W1:Y:S10]  /*7d70*/  MUFU.TANH R89, R142 ;  /* 0x0000008e00597308 */ /* 0x0002740000002400 */
[----:B------:R-:W1:Y:S10]  /*7d80*/  MUFU.TANH R87, R87 ;  /* 0x0000005700577308 */ /* 0x000e740000002400 */
[----:B------:R-:W1:Y:S02]  /*7d90*/  MUFU.TANH R86, R86 ;  /* 0x0000005600567308 */ /* 0x000e640000002400 */
[----:B-1234-:R-:W-:-:S05]  /*7da0*/  @P5 BRA `(.L_x_966) ;  /* 0xfffff00000005947 */ /* 0x01efca000383ffff */
.L_x_965:
[C---:B-1----:R-:W-:Y:S01]  /*7db0*/  LEA R10, R130.reuse, R117, 0x6 ;  /* 0x00000075820a7211 */ /* 0x042fe200078e30ff */
[----:B------:R-:W-:Y:S01]  /*7dc0*/  LDSM.16.MT88.4 R28, [R110+0x7000] ;  /* 0x007000006e1c783b */ /* 0x000fe20000004200 */
        /* <DEDUP_REMOVED lines=30> */
[----:B------:R-:W-:Y:S01]  /*7fb0*/  FFMA.FTZ R165, R5, R0, R165 ;  /* 0x0000000005a57223 */ /* 0x000fe200000100a5 */
[----:B------:R-:W-:Y:S01]  /*7fc0*/  FMNMX.FTZ R20, R11, R84, !PT ;  /* 0x000000540b147209 */ /* 0x000fe20007810000 */
[----:B------:R1:W2:Y:S01]  /*7fd0*/  I2F R5, R3 ;  /* 0x0000000300057306 */ /* 0x0002a20000201400 */
[CC--:B------:R-:W-:Y:S02]  /*7fe0*/  FFMA.FTZ R15, R13.reuse, R0.reuse, R138 ;  /* 0x000000000d0f7223 */ /* 0x0c0fe4000001008a */
[-C--:B------:R-:W-:Y:S01]  /*7ff0*/  FFMA.FTZ R13, R13, R0.reuse, R2 ;  /* 0x000000000d0d7223 */ /* 0x080fe20000010002 */
[----:B------:R-:W-:Y:S01]  /*8000*/  FMNMX.FTZ R2, R163, R85, !PT ;  /* 0x00000055a3027209 */ /* 0x000fe20007810000 */
[----:B------:R-:W-:Y:S01]  /*8010*/  FFMA.FTZ R17, R19, R0, R140 ;  /* 0x0000000013117223 */ /* 0x000fe2000001008c */
[----:B------:R-:W-:Y:S01]  /*8020*/  FMNMX.FTZ R20, R161, R20, !PT ;  /* 0x00000014a1147209 */ /* 0x000fe20007810000 */
[----:B------:R-:W-:Y:S01]  /*8030*/  FFMA.FTZ R136, R19, R0, R136 ;  /* 0x0000000013887223 */ /* 0x000fe20000010088 */
[----:B------:R-:W-:Y:S01]  /*8040*/  FMNMX.FTZ R2, R165, R2, !PT ;  /* 0x00000002a5027209 */ /* 0x000fe20007810000 */
[-C--:B------:R-:W-:Y:S01]  /*8050*/  FFMA.FTZ R103, R9, R0.reuse, R103 ;  /* 0x0000000009677223 */ /* 0x080fe20000010067 */
[----:B------:R-:W-:Y:S01]  /*8060*/  IADD3 R19, R10, 0x38, RZ ;  /* 0x000000380a137810 */ /* 0x000fe20007ffe0ff */
[----:B------:R-:W-:Y:S01]  /*8070*/  FFMA.FTZ R159, R16, R0, R159 ;  /* 0x00000000109f7223 */ /* 0x000fe2000001009f */
[----:B------:R-:W-:Y:S01]  /*8080*/  FMNMX.FTZ R2, R15, R2, !PT ;  /* 0x000000020f027209 */ /* 0x000fe20007810000 */
[-C--:B------:R-:W-:Y:S02]  /*8090*/  FFMA.FTZ R155, R9, R0.reuse, R155 ;  /* 0x00000000099b7223 */ /* 0x080fe4000001009b */
[C---:B------:R-:W-:Y:S01]  /*80a0*/  FFMA.FTZ R101, R14.reuse, R0, R101 ;  /* 0x000000000e657223 */ /* 0x040fe20000010065 */
[----:B------:R-:W-:Y:S01]  /*80b0*/  FMNMX.FTZ R2, R17, R2, !PT ;  /* 0x0000000211027209 */ /* 0x000fe20007810000 */
[-C--:B------:R-:W-:Y:S01]  /*80c0*/  FFMA.FTZ R137, R14, R0.reuse, R137 ;  /* 0x000000000e897223 */ /* 0x080fe20000010089 */
[----:B------:R-:W3:Y:S01]  /*80d0*/  I2F R9, R18 ;  /* 0x0000001200097306 */ /* 0x000ee20000201400 */
[----:B------:R-:W-:Y:S01]  /*80e0*/  FFMA.FTZ R105, R16, R0, R105 ;  /* 0x0000000010697223 */ /* 0x000fe20000010069 */
[----:B------:R-:W-:Y:S01]  /*80f0*/  FMNMX.FTZ R2, R103, R2, !PT ;  /* 0x0000000267027209 */ /* 0x000fe20007810000 */
[CC--:B------:R-:W-:Y:S02]  /*8100*/  FFMA.FTZ R157, R12.reuse, R0.reuse, R157 ;  /* 0x000000000c9d7223 */ /* 0x0c0fe4000001009d */
[----:B------:R-:W-:Y:S01]  /*8110*/  FFMA.FTZ R153, R12, R0, R153 ;  /* 0x000000000c997223 */ /* 0x000fe20000010099 */
[----:B-1----:R-:W-:Y:S01]  /*8120*/  FMNMX.FTZ R3, R13, R20, !PT ;  /* 0x000000140d037209 */ /* 0x002fe20007810000 */
[C---:B------:R-:W-:Y:S01]  /*8130*/  FFMA.FTZ R149, R8.reuse, R0, R149 ;  /* 0x0000000008957223 */ /* 0x040fe20000010095 */
[----:B------:R-:W-:Y:S01]  /*8140*/  FMNMX.FTZ R2, R159, R2, !PT ;  /* 0x000000029f027209 */ /* 0x000fe20007810000 */
[----:B------:R-:W-:Y:S01]  /*8150*/  FFMA.FTZ R151, R8, R0, R151 ;  /* 0x0000000008977223 */ /* 0x000fe20000010097 */
[----:B------:R-:W-:Y:S01]  /*8160*/  FMNMX.FTZ R14, R136, R3, !PT ;  /* 0x00000003880e7209 */ /* 0x000fe20007810000 */
[----:B------:R-:W1:Y:S01]  /*8170*/  I2F R19, R19 ;  /* 0x0000001300137306 */ /* 0x000e620000201400 */
[----:B------:R-:W-:Y:S01]  /*8180*/  FMNMX.FTZ R2, R101, R2, !PT ;  /* 0x0000000265027209 */ /* 0x000fe20007810000 */
[----:B------:R-:W-:Y:S01]  /*8190*/  FFMA.FTZ R145, R7, R0, R145 ;  /* 0x0000000007917223 */ /* 0x000fe20000010091 */
[----:B------:R-:W-:Y:S01]  /*81a0*/  FMNMX.FTZ R14, R155, R14, !PT ;  /* 0x0000000e9b0e7209 */ /* 0x000fe20007810000 */
[-C--:B------:R-:W-:Y:S01]  /*81b0*/  FFMA.FTZ R143, R6, R0.reuse, R143 ;  /* 0x00000000068f7223 */ /* 0x080fe2000001008f */
[----:B------:R-:W-:Y:S01]  /*81c0*/  IADD3 R3, R10, 0x39, RZ ;  /* 0x000000390a037810 */ /* 0x000fe20007ffe0ff */
[----:B------:R-:W-:Y:S01]  /*81d0*/  FFMA.FTZ R147, R7, R0, R147 ;  /* 0x0000000007937223 */ /* 0x000fe20000010093 */
[----:B------:R-:W-:Y:S01]  /*81e0*/  FMNMX.FTZ R14, R105, R14, !PT ;  /* 0x0000000e690e7209 */ /* 0x000fe20007810000 */
[----:B------:R-:W-:Y:S01]  /*81f0*/  FFMA.FTZ R139, R6, R0, R139 ;  /* 0x00000000068b7223 */ /* 0x000fe2000001008b */
[----:B------:R-:W-:Y:S01]  /*8200*/  FMNMX.FTZ R2, R157, R2, !PT ;  /* 0x000000029d027209 */ /* 0x000fe20007810000 */
[----:B--2---:R-:W-:Y:S01]  /*8210*/  FFMA.FTZ R107, R5, R0, R107 ;  /* 0x00000000056b7223 */ /* 0x004fe2000001006b */
[----:B------:R-:W-:Y:S01]  /*8220*/  FMNMX.FTZ R14, R137, R14, !PT ;  /* 0x0000000e890e7209 */ /* 0x000fe20007810000 */
[----:B------:R-:W2:Y:S01]  /*8230*/  I2F R3, R3 ;  /* 0x0000000300037306 */ /* 0x000ea20000201400 */
[----:B------:R-:W-:Y:S01]  /*8240*/  FMNMX.FTZ R2, R149, R2, !PT ;  /* 0x0000000295027209 */ /* 0x000fe20007810000 */
[----:B------:R-:W-:Y:S01]  /*8250*/  FFMA.FTZ R135, R4, R0, R135 ;  /* 0x0000000004877223 */ /* 0x000fe20000010087 */
[----:B------:R-:W-:Y:S01]  /*8260*/  FMNMX.FTZ R14, R153, R14, !PT ;  /* 0x0000000e990e7209 */ /* 0x000fe20007810000 */
[----:B------:R-:W-:Y:S01]  /*8270*/  FFMA.FTZ R96, R5, R0, R96 ;  /* 0x0000000005607223 */ /* 0x000fe20000010060 */
[----:B------:R-:W-:Y:S01]  /*8280*/  FMNMX.FTZ R2, R145, R2, !PT ;  /* 0x0000000291027209 */ /* 0x000fe20007810000 */
[----:B---3--:R-:W-:Y:S01]  /*8290*/  FFMA.FTZ R106, R9, R0, R106 ;  /* 0x00000000096a7223 */ /* 0x008fe2000001006a */
[----:B------:R-:W-:Y:S01]  /*82a0*/  FMNMX.FTZ R14, R151, R14, !PT ;  /* 0x0000000e970e7209 */ /* 0x000fe20007810000 */
[----:B------:R-:W-:Y:S01]  /*82b0*/  FFMA.FTZ R95, R9, R0, R95 ;  /* 0x00000000095f7223 */ /* 0x000fe2000001005f */
[----:B------:R-:W-:Y:S01]  /*82c0*/  FMNMX.FTZ R2, R143, R2, !PT ;  /* 0x000000028f027209 */ /* 0x000fe20007810000 */
[----:B------:R-:W-:Y:S01]  /*82d0*/  LDSM.16.MT88.4 R20, [R108+0x6000] ;  /* 0x006000006c14783b */ /* 0x000fe20000004200 */
[----:B------:R-:W-:Y:S01]  /*82e0*/  FMNMX.FTZ R14, R147, R14, !PT ;  /* 0x0000000e930e7209 */ /* 0x000fe20007810000 */
[----:B-1----:R-:W-:Y:S01]  /*82f0*/  FFMA.FTZ R87, R19, R0, R87 ;  /* 0x0000000013577223 */ /* 0x002fe20000010057 */
[----:B------:R-:W-:Y:S01]  /*8300*/  FMNMX.FTZ R2, R141, R2, !PT ;  /* 0x000000028d027209 */ /* 0x000fe20007810000 */
[----:B------:R-:W-:Y:S01]  /*8310*/  FFMA.FTZ R94, R19, R0, R94 ;  /* 0x00000000135e7223 */ /* 0x000fe2000001005e */
[----:B------:R-:W-:Y:S02]  /*8320*/  FMNMX.FTZ R14, R139, R14, !PT ;  /* 0x0000000e8b0e7209 */ /* 0x000fe40007810000 */
[----:B------:R-:W-:Y:S02]  /*8330*/  FMNMX.FTZ R7, R107, R2, !PT ;  /* 0x000000026b077209 */ /* 0x000fe40007810000 */
[----:B------:R-:W-:Y:S02]  /*8340*/  FMNMX.FTZ R5, R135, R14, !PT ;  /* 0x0000000e87057209 */ /* 0x000fe40007810000 */
[----:B------:R-:W-:Y:S02]  /*8350*/  FMNMX.FTZ R2, R106, R7, !PT ;  /* 0x000000076a027209 */ /* 0x000fe40007810000 */
[----:B------:R-:W-:Y:S01]  /*8360*/  FMNMX.FTZ R4, R96, R5, !PT ;  /* 0x0000000560047209 */ /* 0x000fe20007810000 */
[----:B--2---:R-:W-:Y:S01]  /*8370*/  FFMA.FTZ R86, R3, R0, R86 ;  /* 0x0000000003567223 */ /* 0x004fe20000010056 */
[----:B------:R-:W-:Y:S01]  /*8380*/  FMNMX.FTZ R9, R87, R2, !PT ;  /* 0x0000000257097209 */ /* 0x000fe20007810000 */
        /* <DEDUP_REMOVED lines=19> */
[----:B------:R-:W-:Y:S02]  /*84c0*/  FMUL.FTZ R98, R3, c[0x0][0x23c] ;  /* 0x00008f0003627a20 */ /* 0x000fe40000410000 */
[----:B------:R-:W-:Y:S02]  /*84d0*/  FFMA.FTZ R91, R15, c[0x0][0x23c], -R140 ;  /* 0x00008f000f5b7a23 */ /* 0x000fe4000001088c */
[----:B------:R-:W-:Y:S01]  /*84e0*/  FADD.FTZ R4, -R3, R84 ;  /* 0x0000005403047221 */ /* 0x000fe20000010100 */
[----:B------:R-:W-:Y:S01]  /*84f0*/  FSEL R98, R98, RZ, P0 ;  /* 0x000000ff62627208 */ /* 0x000fe20000000000 */
[----:B------:R-:W-:Y:S01]  /*8500*/  FFMA.FTZ R90, R17, c[0x0][0x23c], -R140 ;  /* 0x00008f00115a7a23 */ /* 0x000fe2000001088c */
[----:B------:R-:W1:Y:S01]  /*8510*/  MUFU.EX2 R85, R85 ;  /* 0x0000005500557308 */ /* 0x000e620000000800 */
[----:B------:R-:W-:Y:S02]  /*8520*/  FMUL.FTZ R84, R4, c[0x0][0x23c] ;  /* 0x00008f0004547a20 */ /* 0x000fe40000410000 */
[--C-:B------:R-:W-:Y:S02]  /*8530*/  FFMA.FTZ R93, R13, c[0x0][0x23c], -R98.reuse ;  /* 0x00008f000d5d7a23 */ /* 0x100fe40000010862 */
[----:B------:R-:W2:Y:S01]  /*8540*/  LDSM.16.MT88.4 R12, [R110+0x6000] ;  /* 0x006000006e0c783b */ /* 0x000ea20000004200 */
[----:B------:R-:W-:Y:S02]  /*8550*/  FFMA.FTZ R99, R11, c[0x0][0x23c], -R98 ;  /* 0x00008f000b637a23 */ /* 0x000fe40000010862 */
[--C-:B------:R-:W-:Y:S02]  /*8560*/  FFMA.FTZ R138, R163, c[0x0][0x23c], -R140.reuse ;  /* 0x00008f00a38a7a23 */ /* 0x100fe4000001088c */
[----:B------:R-:W-:Y:S01]  /*8570*/  FFMA.FTZ R97, R165, c[0x0][0x23c], -R140 ;  /* 0x00008f00a5617a23 */ /* 0x000fe2000001088c */
[----:B------:R-:W3:Y:S01]  /*8580*/  MUFU.EX2 R84, R84 ;  /* 0x0000005400547308 */ /* 0x000ee20000000800 */
[--C-:B------:R-:W-:Y:S02]  /*8590*/  FFMA.FTZ R92, R161, c[0x0][0x23c], -R98.reuse ;  /* 0x00008f00a15c7a23 */ /* 0x100fe40000010862 */
[----:B------:R-:W-:Y:S02]  /*85a0*/  FFMA.FTZ R88, R136, c[0x0][0x23c], -R98 ;  /* 0x00008f0088587a23 */ /* 0x000fe40000010862 */
[--C-:B------:R-:W-:Y:S02]  /*85b0*/  FFMA.FTZ R103, R103, c[0x0][0x23c], -R140.reuse ;  /* 0x00008f0067677a23 */ /* 0x100fe4000001088c */
[--C-:B------:R-:W-:Y:S02]  /*85c0*/  FFMA.FTZ R102, R159, c[0x0][0x23c], -R140.reuse ;  /* 0x00008f009f667a23 */ /* 0x100fe4000001088c */
[--C-:B------:R-:W-:Y:S01]  /*85d0*/  FFMA.FTZ R101, R101, c[0x0][0x23c], -R140.reuse ;  /* 0x00008f0065657a23 */ /* 0x100fe2000001088c */
[----:B------:R-:W-:Y:S01]  /*85e0*/  MUFU.EX2 R138, R138 ;  /* 0x0000008a008a7308 */ /* 0x000fe20000000800 */
[----:B------:R-:W-:Y:S02]  /*85f0*/  FFMA.FTZ R100, R157, c[0x0][0x23c], -R140 ;  /* 0x00008f009d647a23 */ /* 0x000fe4000001088c */
[C---:B-1----:R-:W-:Y:S02]  /*8600*/  FMUL.FTZ R6, R85.reuse, R82 ;  /* 0x0000005255067220 */ /* 0x042fe40000410000 */
[C---:B------:R-:W-:Y:S02]  /*8610*/  FMUL.FTZ R7, R85.reuse, R83 ;  /* 0x0000005355077220 */ /* 0x040fe40000410000 */
[C---:B------:R-:W-:Y:S02]  /*8620*/  FMUL.FTZ R10, R85.reuse, R78 ;  /* 0x0000004e550a7220 */ /* 0x040fe40000410000 */
[C---:B------:R-:W-:Y:S01]  /*8630*/  FMUL.FTZ R11, R85.reuse, R79 ;  /* 0x0000004f550b7220 */ /* 0x040fe20000410000 */
[----:B------:R-:W1:Y:S01]  /*8640*/  MUFU.EX2 R97, R97 ;  /* 0x0000006100617308 */ /* 0x000e620000000800 */
[C---:B------:R-:W-:Y:S02]  /*8650*/  FMUL.FTZ R18, R85.reuse, R70 ;  /* 0x0000004655127220 */ /* 0x040fe40000410000 */
[C---:B------:R-:W-:Y:S02]  /*8660*/  FMUL.FTZ R19, R85.reuse, R71 ;  /* 0x0000004755137220 */ /* 0x040fe40000410000 */
[C---:B---3--:R-:W-:Y:S02]  /*8670*/  FMUL.FTZ R4, R84.reuse, R80 ;  /* 0x0000005054047220 */ /* 0x048fe40000410000 */
        /* <DEDUP_REMOVED lines=8> */
[----:B------:R-:W-:Y:S01]  /*8700*/  FMUL.FTZ R27, R85, R63 ;  /* 0x0000003f551b7220 */ /* 0x000fe20000410000 */
[----:B------:R-:W3:Y:S01]  /*8710*/  MUFU.EX2 R90, R90 ;  /* 0x0000005a005a7308 */ /* 0x000ee20000000800 */
[C---:B------:R-:W-:Y:S01]  /*8720*/  FMUL.FTZ R24, R84.reuse, R60 ;  /* 0x0000003c54187220 */ /* 0x040fe20000410000 */
[----:B------:R-:W-:Y:S01]  /*8730*/  LDSM.16.MT88.4 R68, [R108+0x6c00] ;  /* 0x006c00006c44783b */ /* 0x000fe20000004200 */
[C---:B------:R-:W-:Y:S01]  /*8740*/  FMUL.FTZ R25, R84.reuse, R61 ;  /* 0x0000003d54197220 */ /* 0x040fe20000410000 */
        /* <DEDUP_REMOVED lines=9> */
[C---:B------:R-:W-:Y:S01]  /*87e0*/  FMUL.FTZ R36, R84.reuse, R36 ;  /* 0x0000002454247220 */ /* 0x040fe20000410000 */
[----:B------:R-:W4:Y:S01]  /*87f0*/  LDSM.16.MT88.4 R52, [R110+0x8000] ;  /* 0x008000006e34783b */ /* 0x000f220000004200 */
[----:B------:R-:W5:Y:S01]  /*8800*/  MUFU.EX2 R92, R92 ;  /* 0x0000005c005c7308 */ /* 0x000f620000000800 */
[----:B------:R-:W-:Y:S02]  /*8810*/  FMUL.FTZ R37, R84, R37 ;  /* 0x0000002554257220 */ /* 0x000fe40000410000 */
[C---:B------:R-:W-:Y:S01]  /*8820*/  FMUL.FTZ R42, R85.reuse, R42 ;  /* 0x0000002a552a7220 */ /* 0x040fe20000410000 */
[----:B---3--:R-:W-:Y:S01]  /*8830*/  F2FP.PACK_AB R83, R90, R91 ;  /* 0x0000005b5a53723e */ /* 0x008fe200000000ff */
[----:B------:R-:W-:Y:S02]  /*8840*/  FMUL.FTZ R43, R85, R43 ;  /* 0x0000002b552b7220 */ /* 0x000fe40000410000 */
[C---:B------:R-:W-:Y:S02]  /*8850*/  FMUL.FTZ R40, R84.reuse, R40 ;  /* 0x0000002854287220 */ /* 0x040fe40000410000 */
[C---:B------:R-:W-:Y:S01]  /*8860*/  FMUL.FTZ R41, R84.reuse, R41 ;  /* 0x0000002954297220 */ /* 0x040fe20000410000 */
[----:B------:R-:W-:Y:S01]  /*8870*/  MUFU.EX2 R93, R93 ;  /* 0x0000005d005d7308 */ /* 0x000fe20000000800 */
[--C-:B------:R-:W-:Y:S02]  /*8880*/  FFMA.FTZ R104, R155, c[0x0][0x23c], -R98.reuse ;  /* 0x00008f009b687a23 */ /* 0x100fe40000010862 */
[--C-:B------:R-:W-:Y:S02]  /*8890*/  FFMA.FTZ R105, R105, c[0x0][0x23c], -R98.reuse ;  /* 0x00008f0069697a23 */ /* 0x100fe40000010862 */
[--C-:B------:R-:W-:Y:S02]  /*88a0*/  FFMA.FTZ R137, R137, c[0x0][0x23c], -R98.reuse ;  /* 0x00008f0089897a23 */ /* 0x100fe40000010862 */
[----:B------:R-:W-:Y:S02]  /*88b0*/  FFMA.FTZ R136, R153, c[0x0][0x23c], -R98 ;  /* 0x00008f0099887a23 */ /* 0x000fe40000010862 */
[C---:B------:R-:W-:Y:S01]  /*88c0*/  FMUL.FTZ R46, R85.reuse, R46 ;  /* 0x0000002e552e7220 */ /* 0x040fe20000410000 */
[----:B------:R-:W3:Y:S01]  /*88d0*/  MUFU.EX2 R88, R88 ;  /* 0x0000005800587308 */ /* 0x000ee20000000800 */
[C---:B------:R-:W-:Y:S02]  /*88e0*/  FMUL.FTZ R47, R85.reuse, R47 ;  /* 0x0000002f552f7220 */ /* 0x040fe40000410000 */
[----:B------:R-:W-:Y:S01]  /*88f0*/  FMUL.FTZ R44, R84, R44 ;  /* 0x0000002c542c7220 */ /* 0x000fe20000410000 */
        /* <DEDUP_REMOVED lines=11> */
[----:B------:R-:W-:Y:S02]  /*89b0*/  FFMA.FTZ R141, R141, c[0x0][0x23c], -R140 ;  /* 0x00008f008d8d7a23 */ /* 0x000fe4000001088c */
[--C-:B------:R-:W-:Y:S01]  /*89c0*/  FFMA.FTZ R143, R151, c[0x0][0x23c], -R98.reuse ;  /* 0x00008f00978f7a23 */ /* 0x100fe20000010862 */
[----:B---3--:R-:W-:Y:S01]  /*89d0*/  F2FP.PACK_AB R82, R88, R93 ;  /* 0x0000005d5852723e */ /* 0x008fe200000000ff */
[--C-:B------:R-:W-:Y:S02]  /*89e0*/  FFMA.FTZ R146, R147, c[0x0][0x23c], -R98.reuse ;  /* 0x00008f0093927a23 */ /* 0x100fe40000010862 */
[--C-:B------:R-:W-:Y:S02]  /*89f0*/  FFMA.FTZ R139, R139, c[0x0][0x23c], -R98.reuse ;  /* 0x00008f008b8b7a23 */ /* 0x100fe40000010862 */
[----:B------:R-:W-:Y:S01]  /*8a00*/  FFMA.FTZ R148, R135, c[0x0][0x23c], -R98 ;  /* 0x00008f0087947a23 */ /* 0x000fe20000010862 */
[----:B------:R-:W-:Y:S01]  /*8a10*/  MUFU.EX2 R149, R149 ;  /* 0x0000009500957308 */ /* 0x000fe20000000800 */
[C---:B--2---:R-:W-:Y:S05]  /*8a20*/  HMMA.16816.F32 R4, R80.reuse, R12, R4 ;  /* 0x0000000c5004723c */ /* 0x044fea0000001804 */
[C---:B------:R-:W-:Y:S02]  /*8a30*/  FFMA.FTZ R138, R85.reuse, R134, R138 ;  /* 0x00000086558a7223 */ /* 0x040fe4000001008a */
[C---:B------:R-:W-:Y:S01]  /*8a40*/  FMUL.FTZ R12, R84.reuse, R72 ;  /* 0x00000048540c7220 */ /* 0x040fe20000410000 */
[C---:B------:R-:W-:Y:S01]  /*8a50*/  HMMA.16816.F32 R8, R80.reuse, R14, R8 ;  /* 0x0000000e5008723c */ /* 0x040fe20000001808 */
[----:B------:R-:W-:Y:S03]  /*8a60*/  MUFU.EX2 R101, R101 ;  /* 0x0000006500657308 */ /* 0x000fe60000000800 */
[C---:B------:R-:W-:Y:S02]  /*8a70*/  FMUL.FTZ R13, R84.reuse, R73 ;  /* 0x00000049540d7220 */ /* 0x040fe40000410000 */
[----:B------:R-:W-:Y:S02]  /*8a80*/  FFMA.FTZ R99, R84, R131, R99 ;  /* 0x0000008354637223 */ /* 0x000fe40000010063 */
[C---:B------:R-:W-:Y:S03]  /*8a90*/  FMUL.FTZ R14, R85.reuse, R74 ;  /* 0x0000004a550e7220 */ /* 0x040fe60000410000 */
[----:B------:R-:W-:Y:S01]  /*8aa0*/  MUFU.EX2 R100, R100 ;  /* 0x0000006400647308 */ /* 0x000fe20000000800 */
[----:B------:R-:W-:Y:S02]  /*8ab0*/  FMUL.FTZ R15, R85, R75 ;  /* 0x0000004b550f7220 */ /* 0x000fe40000410000 */
[--C-:B------:R-:W-:Y:S02]  /*8ac0*/  FFMA.FTZ R96, R96, c[0x0][0x23c], -R98.reuse ;  /* 0x00008f0060607a23 */ /* 0x100fe40000010862 */
[--C-:B------:R-:W-:Y:S02]  /*8ad0*/  FFMA.FTZ R95, R95, c[0x0][0x23c], -R98.reuse ;  /* 0x00008f005f5f7a23 */ /* 0x100fe40000010862 */
[--C-:B------:R-:W-:Y:S01]  /*8ae0*/  FFMA.FTZ R94, R94, c[0x0][0x23c], -R98.reuse ;  /* 0x00008f005e5e7a23 */ /* 0x100fe20000010862 */
[C---:B------:R-:W-:Y:S02]  /*8af0*/  HMMA.16816.F32 R12, R80.reuse, R20, R12 ;  /* 0x00000014500c723c */ /* 0x040fe4000000180c */
[----:B------:R-:W-:Y:S01]  /*8b00*/  MUFU.EX2 R142, R142 ;  /* 0x0000008e008e7308 */ /* 0x000fe20000000800 */
[----:B------:R-:W-:Y:S02]  /*8b10*/  FFMA.FTZ R98, R89, c[0x0][0x23c], -R98 ;  /* 0x00008f0059627a23 */ /* 0x000fe40000010862 */
[----:B------:R-:W-:Y:S02]  /*8b20*/  FADD.FTZ R138, R97, R138 ;  /* 0x0000008a618a7221 */ /* 0x000fe40000010000 */
[C---:B------:R-:W-:Y:S01]  /*8b30*/  FMUL.FTZ R20, R84.reuse, R64 ;  /* 0x0000004054147220 */ /* 0x040fe20000410000 */
[C---:B------:R-:W-:Y:S04]  /*8b40*/  HMMA.16816.F32 R16, R80.reuse, R22, R16 ;  /* 0x000000165010723c */ /* 0x040fe80000001810 */
[----:B------:R-:W-:Y:S01]  /*8b50*/  FMUL.FTZ R21, R84, R65 ;  /* 0x0000004154157220 */ /* 0x000fe20000410000 */
[----:B------:R-:W-:Y:S01]  /*8b60*/  MUFU.EX2 R104, R104 ;  /* 0x0000006800687308 */ /* 0x000fe20000000800 */
[--C-:B------:R-:W-:Y:S02]  /*8b70*/  FFMA.FTZ R64, R107, c[0x0][0x23c], -R140.reuse ;  /* 0x00008f006b407a23 */ /* 0x100fe4000001088c */
[C---:B------:R-:W-:Y:S04]  /*8b80*/  FMUL.FTZ R22, R85.reuse, R66 ;  /* 0x0000004255167220 */ /* 0x040fe80000410000 */
[----:B------:R-:W-:Y:S02]  /*8b90*/  FMUL.FTZ R23, R85, R67 ;  /* 0x0000004355177220 */ /* 0x000fe40000410000 */
[--C-:B------:R-:W-:Y:S01]  /*8ba0*/  FFMA.FTZ R107, R106, c[0x0][0x23c], -R140.reuse ;  /* 0x00008f006a6b7a23 */ /* 0x100fe2000001088c */
[----:B------:R-:W-:Y:S01]  /*8bb0*/  MUFU.EX2 R144, R144 ;  /* 0x0000009000907308 */ /* 0x000fe20000000800 */
[--C-:B------:R-:W-:Y:S02]  /*8bc0*/  FFMA.FTZ R106, R87, c[0x0][0x23c], -R140.reuse ;  /* 0x00008f00576a7a23 */ /* 0x100fe4000001088c */
[----:B------:R-:W-:Y:S01]  /*8bd0*/  FFMA.FTZ R140, R86, c[0x0][0x23c], -R140 ;  /* 0x00008f00568c7a23 */ /* 0x000fe2000001088c */
[C---:B------:R-:W-:Y:S03]  /*8be0*/  HMMA.16816.F32 R20, R80.reuse, R28, R20 ;  /* 0x0000001c5014723c */ /* 0x040fe60000001814 */
[----:B------:R-:W-:Y:S02]  /*8bf0*/  FADD.FTZ R92, R92, R99 ;  /* 0x000000635c5c7221 */ /* 0x000fe40000010000 */
[----:B------:R-:W-:Y:S01]  /*8c00*/  FADD.FTZ R91, R91, R138 ;  /* 0x0000008a5b5b7221 */ /* 0x000fe20000010000 */
[----:B------:R-:W-:Y:S01]  /*8c10*/  MUFU.EX2 R141, R141 ;  /* 0x0000008d008d7308 */ /* 0x000fe20000000800 */
[C---:B------:R-:W-:Y:S01]  /*8c20*/  FMUL.FTZ R28, R84.reuse, R56 ;  /* 0x00000038541c7220 */ /* 0x040fe20000410000 */
[C---:B------:R-:W-:Y:S04]  /*8c30*/  HMMA.16816.F32 R24, R80.reuse, R30, R24 ;  /* 0x0000001e5018723c */ /* 0x040fe80000001818 */
[----:B------:R-:W-:Y:S02]  /*8c40*/  FMUL.FTZ R29, R84, R57 ;  /* 0x00000039541d7220 */ /* 0x000fe40000410000 */
[----:B------:R-:W-:Y:S02]  /*8c50*/  FADD.FTZ R93, R93, R92 ;  /* 0x0000005c5d5d7221 */ /* 0x000fe40000010000 */
[C---:B------:R-:W-:Y:S01]  /*8c60*/  FMUL.FTZ R30, R85.reuse, R58 ;  /* 0x0000003a551e7220 */ /* 0x040fe20000410000 */
[----:B------:R-:W2:Y:S03]  /*8c70*/  MUFU.EX2 R105, R105 ;  /* 0x0000006900697308 */ /* 0x000ea60000000800 */
[----:B------:R-:W-:Y:S02]  /*8c80*/  FMUL.FTZ R31, R85, R59 ;  /* 0x0000003b551f7220 */ /* 0x000fe40000410000 */
[----:B------:R-:W-:Y:S01]  /*8c90*/  LDSM.16.MT88.4 R56, [R110+0x6400] ;  /* 0x006400006e38783b */ /* 0x000fe20000004200 */
[----:B------:R-:W-:Y:S02]  /*8ca0*/  FADD.FTZ R90, R90, R91 ;  /* 0x0000005b5a5a7221 */ /* 0x000fe40000010000 */
[----:B------:R-:W-:Y:S02]  /*8cb0*/  FADD.FTZ R93, R88, R93 ;  /* 0x0000005d585d7221 */ /* 0x000fe40000010000 */
[C---:B-1----:R-:W-:Y:S01]  /*8cc0*/  HMMA.16816.F32 R28, R80.reuse, R60, R28 ;  /* 0x0000003c501c723c */ /* 0x042fe2000000181c */
[----:B------:R-:W-:Y:S07]  /*8cd0*/  MUFU.EX2 R143, R143 ;  /* 0x0000008f008f7308 */ /* 0x000fee0000000800 */
[C---:B------:R-:W-:Y:S01]  /*8ce0*/  HMMA.16816.F32 R32, R80.reuse, R62, R32 ;  /* 0x0000003e5020723c */ /* 0x040fe20000001820 */
[----:B------:R-:W-:Y:S02]  /*8cf0*/  LDSM.16.MT88.4 R60, [R108+0x6800] ;  /* 0x006800006c3c783b */ /* 0x000fe40000004200 */
[----:B------:R-:W-:Y:S05]  /*8d00*/  MUFU.EX2 R146, R146 ;  /* 0x0000009200927308 */ /* 0x000fea0000000800 */
[C---:B----4-:R-:W-:Y:S05]  /*8d10*/  HMMA.16816.F32 R36, R80.reuse, R52, R36 ;  /* 0x000000345024723c */ /* 0x050fea0000001824 */
[----:B------:R-:W-:Y:S03]  /*8d20*/  MUFU.EX2 R139, R139 ;  /* 0x0000008b008b7308 */ /* 0x000fe60000000800 */
[C---:B------:R-:W-:Y:S01]  /*8d30*/  HMMA.16816.F32 R40, R80.reuse, R54, R40 ;  /* 0x000000365028723c */ /* 0x040fe20000001828 */
[----:B------:R-:W1:Y:S06]  /*8d40*/  LDSM.16.MT88.4 R52, [R108+0x8000] ;  /* 0x008000006c34783b */ /* 0x000e6c0000004200 */
[----:B------:R-:W-:Y:S10]  /*8d50*/  MUFU.EX2 R137, R137 ;  /* 0x0000008900897308 */ /* 0x000ff40000000800 */
[----:B------:R-:W3:Y:S10]  /*8d60*/  MUFU.EX2 R136, R136 ;  /* 0x0000008800887308 */ /* 0x000ef40000000800 */
[----:B------:R-:W-:Y:S10]  /*8d70*/  MUFU.EX2 R148, R148 ;  /* 0x0000009400947308 */ /* 0x000ff40000000800 */
[----:B------:R-:W-:Y:S01]  /*8d80*/  MUFU.EX2 R134, R64 ;  /* 0x0000004000867308 */ /* 0x000fe20000000800 */
[C---:B-1----:R-:W-:Y:S09]  /*8d90*/  HMMA.16816.F32 R44, R80.reuse, R52, R44 ;  /* 0x00000034502c723c */ /* 0x042ff2000000182c */
[----:B------:R-:W1:Y:S03]  /*8da0*/  MUFU.EX2 R107, R107 ;  /* 0x0000006b006b7308 */ /* 0x000e660000000800 */
[----:B-----5:R-:W-:Y:S01]  /*8db0*/  F2FP.PACK_AB R53, R102, R103 ;  /* 0x000000676635723e */ /* 0x020fe200000000ff */
[----:B------:R-:W-:Y:S03]  /*8dc0*/  HMMA.16816.F32 R48, R80, R54, R48 ;  /* 0x000000365030723c */ /* 0x000fe60000001830 */
[----:B--2---:R-:W-:Y:S01]  /*8dd0*/  F2FP.PACK_AB R52, R105, R104 ;  /* 0x000000686934723e */ /* 0x004fe200000000ff */
[----:B------:R-:W-:Y:S03]  /*8de0*/  FADD.FTZ R103, R103, R90 ;  /* 0x0000005a67677221 */ /* 0x000fe60000010000 */
[----:B------:R-:W-:Y:S01]  /*8df0*/  F2FP.PACK_AB R55, R100, R101 ;  /* 0x000000656437723e */ /* 0x000fe200000000ff */
[----:B------:R-:W-:Y:S01]  /*8e00*/  MUFU.EX2 R106, R106 ;  /* 0x0000006a006a7308 */ /* 0x000fe20000000800 */
[----:B---3--:R-:W-:Y:S03]  /*8e10*/  F2FP.PACK_AB R54, R136, R137 ;  /* 0x000000898836723e */ /* 0x008fe600000000ff */
[----:B------:R-:W-:Y:S04]  /*8e20*/  FADD.FTZ R102, R102, R103 ;  /* 0x0000006766667221 */ /* 0x000fe80000010000 */
[C---:B------:R-:W-:Y:S02]  /*8e30*/  HMMA.16816.F32 R4, R52.reuse, R56, R4 ;  /* 0x000000383404723c */ /* 0x040fe40000001804 */
[----:B------:R-:W2:Y:S03]  /*8e40*/  MUFU.EX2 R135, R140 ;  /* 0x0000008c00877308 */ /* 0x000ea60000000800 */
[----:B------:R-:W-:Y:S01]  /*8e50*/  FADD.FTZ R101, R101, R102 ;  /* 0x0000006665657221 */ /* 0x000fe20000010000 */
[----:B-1----:R-:W-:Y:S02]  /*8e60*/  F2FP.PACK_AB R85, R107, R134 ;  /* 0x000000866b55723e */ /* 0x002fe400000000ff */
[C---:B------:R-:W-:Y:S01]  /*8e70*/  HMMA.16816.F32 R8, R52.reuse, R58, R8 ;  /* 0x0000003a3408723c */ /* 0x040fe20000001808 */
[----:B------:R-:W1:Y:S03]  /*8e80*/  LDSM.16.MT88.4 R56, [R108+0x6400] ;  /* 0x006400006c38783b */ /* 0x000e660000004200 */
[----:B------:R-:W-:Y:S01]  /*8e90*/  MUFU.EX2 R96, R96 ;  /* 0x0000006000607308 */ /* 0x000fe20000000800 */
[----:B------:R-:W-:Y:S09]  /*8ea0*/  FADD.FTZ R100, R100, R101 ;  /* 0x0000006564647221 */ /* 0x000ff20000010000 */
        /* <DEDUP_REMOVED lines=23> */
[C---:B------:R-:W-:Y:S03]  /*9020*/  F2FP.PACK_AB R55, R141.reuse, R144 ;  /* 0x000000908d37723e */ /* 0x040fe600000000ff */
        /* <DEDUP_REMOVED lines=31> */
[----:B------:R-:W4:Y:S06]  /*9220*/  LDSM.16.MT88.4 R8, [R108+0x8c00] ;  /* 0x008c00006c08783b */ /* 0x000f2c0000004200 */
[----:B------:R-:W-:Y:S01]  /*9230*/  FADD.FTZ R12, R104, R93 ;  /* 0x0000005d680c7221 */ /* 0x000fe20000010000 */
[C---:B------:R-:W-:Y:S04]  /*9240*/  HMMA.16816.F32 R68, R84.reuse, R70, R16 ;  /* 0x000000465444723c */ /* 0x040fe80000001810 */
[----:B------:R-:W-:Y:S04]  /*9250*/  FADD.FTZ R12, R105, R12 ;  /* 0x0000000c690c7221 */ /* 0x000fe80000010000 */
[----:B------:R-:W-:Y:S01]  /*9260*/  FADD.FTZ R137, R137, R12 ;  /* 0x0000000c89897221 */ /* 0x000fe20000010000 */
[C---:B-1----:R-:W-:Y:S03]  /*9270*/  HMMA.16816.F32 R64, R84.reuse, R60, R20 ;  /* 0x0000003c5440723c */ /* 0x042fe60000001814 */
[----:B------:R-:W-:Y:S04]  /*9280*/  FADD.FTZ R136, R136, R137 ;  /* 0x0000008988887221 */ /* 0x000fe80000010000 */
[----:B------:R-:W-:Y:S01]  /*9290*/  FADD.FTZ R143, R143, R136 ;  /* 0x000000888f8f7221 */ /* 0x000fe20000010000 */
[C---:B------:R-:W-:Y:S04]  /*92a0*/  HMMA.16816.F32 R60, R84.reuse, R62, R24 ;  /* 0x0000003e543c723c */ /* 0x040fe80000001818 */
[----:B------:R-:W-:Y:S04]  /*92b0*/  FADD.FTZ R146, R146, R143 ;  /* 0x0000008f92927221 */ /* 0x000fe80000010000 */
        /* <DEDUP_REMOVED lines=9> */
[----:B------:R-:W-:Y:S03]  /*9350*/  FADD.FTZ R95, R95, R96 ;  /* 0x000000605f5f7221 */ /* 0x000fe60000010000 */
[----:B------:R-:W-:Y:S01]  /*9360*/  MOV R85, R2 ;  /* 0x0000000200557202 */ /* 0x000fe20000000f00 */
[----:B------:R-:W-:Y:S01]  /*9370*/  FADD.FTZ R94, R94, R95 ;  /* 0x0000005f5e5e7221 */ /* 0x000fe20000010000 */
[----:B------:R-:W-:Y:S03]  /*9380*/  MOV R84, R3 ;  /* 0x0000000300547202 */ /* 0x000fe60000000f00 */
[----:B------:R-:W-:Y:S01]  /*9390*/  FADD.FTZ R131, R89, R94 ;  /* 0x0000005e59837221 */ /* 0x000fe20000010000 */
[----:B------:R-:W-:-:S05]  /*93a0*/  @P5 BRA `(.L_x_964) ;  /* 0xffffdd8000005947 */ /* 0x000fca000383ffff */
.L_x_963:
        /* <DEDUP_REMOVED lines=128> */
[----:B------:R-:W-:Y:S01]  /*9bb0*/  STS [R13], R76 ;  /* 0x0000004c0d007388 */ /* 0x000fe20000000800 */
[----:B------:R-:W-:-:S03]  /*9bc0*/  ISETP.NE.AND P0, PT, R114, -0x1, PT ;  /* 0xffffffff7200780c */ /* 0x000fc60003f05270 */
[----:B------:R-:W-:Y:S01]  /*9bd0*/  STS [R13+0x200], R78 ;  /* 0x0002004e0d007388 */ /* 0x000fe20000000800 */
[----:B--2---:R-:W-:-:S03]  /*9be0*/  ISETP.NE.AND P5, PT, R14, RZ, PT ;  /* 0x000000ff0e00720c */ /* 0x004fc60003fa5270 */
[----:B------:R-:W-:Y:S04]  /*9bf0*/  STS [R19], R72 ;  /* 0x0000004813007388 */ /* 0x000fe80000000800 */
[----:B------:R-:W-:Y:S01]  /*9c00*/  STS [R19+0x200], R74 ;  /* 0x0002004a13007388 */ /* 0x000fe20000000800 */
[C---:B----4-:R-:W-:Y:S02]  /*9c10*/  ISETP.NE.AND P2, PT, R10.reuse, RZ, PT ;  /* 0x000000ff0a00720c */ /* 0x050fe40003f45270 */
[----:B------:R-:W-:Y:S01]  /*9c20*/  ISETP.NE.OR P1, PT, R10, RZ, !P5 ;  /* 0x000000ff0a00720c */ /* 0x000fe20006f25670 */
[----:B------:R-:W-:Y:S04]  /*9c30*/  STS [R17], R68 ;  /* 0x0000004411007388 */ /* 0x000fe80000000800 */
[----:B------:R-:W-:Y:S04]  /*9c40*/  STS [R17+0x200], R70 ;  /* 0x0002004611007388 */ /* 0x000fe80000000800 */
[----:B------:R-:W-:Y:S02]  /*9c50*/  STS [R11+0x1000], R64 ;  /* 0x001000400b007388 */ /* 0x000fe40000000800 */
[----:B------:R-:W-:Y:S01]  /*9c60*/  @P2 IMAD.MOV.U32 R14, RZ, RZ, c[0x0][0x210] ;  /* 0x00008400ff0e2624 */ /* 0x000fe200078e00ff */
[----:B------:R-:W-:Y:S01]  /*9c70*/  @!P2 MOV R10, c[0x0][0x214] ;  /* 0x00008500000aaa02 */ /* 0x000fe20000000f00 */
[----:B------:R-:W-:Y:S01]  /*9c80*/  STS [R11+0x1200], R66 ;  /* 0x001200420b007388 */ /* 0x000fe20000000800 */
[----:B------:R-:W-:Y:S01]  /*9c90*/  @P2 MOV R15, 0x1 ;  /* 0x00000001000f2802 */ /* 0x000fe20000000f00 */
[----:B------:R-:W-:Y:S01]  /*9ca0*/  @P2 IMAD R14, R14, c[0x0][0x214], RZ ;  /* 0x000085000e0e2a24 */ /* 0x000fe200078e02ff */
        /* <DEDUP_REMOVED lines=18> */
[----:B--2---:R-:W-:-:S04]  /*9dd0*/  @P0 IMAD.WIDE.U32 R40, R114, c[0x0][0x1e8], RZ ;  /* 0x00007a0072280a25 */ /* 0x004fc800078e00ff */
[----:B----4-:R-:W-:Y:S01]  /*9de0*/  @P0 IMAD R13, R114, c[0x0][0x1ec], R41 ;  /* 0x00007b00720d0a24 */ /* 0x010fe200078e0229 */
[----:B------:R-:W2:Y:S01]  /*9df0*/  S2R R0, SR_CTAID.Y ;  /* 0x0000000000007919 */ /* 0x000ea20000002600 */
[----:B-----5:R-:W-:-:S03]  /*9e00*/  CS2R R44, SRZ ;  /* 0x00000000002c7805 */ /* 0x020fc6000001ff00 */
[----:B------:R-:W4:Y:S04]  /*9e10*/  S2R R10, SR_CTAID.X ;  /* 0x00000000000a7919 */ /* 0x000f280000002500 */
[----:B------:R-:W5:Y:S04]  /*9e20*/  S2R R11, SR_CTAID.Z ;  /* 0x00000000000b7919 */ /* 0x000f680000002700 */
[----:B------:R1:W3:Y:S04]  /*9e30*/  LDS.128 R32, [R118] ;  /* 0x0000000076207984 */ /* 0x0002e80000000c00 */
[----:B------:R1:W3:Y:S01]  /*9e40*/  LDS.128 R28, [R118+0x800] ;  /* 0x00080000761c7984 */ /* 0x0002e20000000c00 */
        /* <DEDUP_REMOVED lines=14> */
[----:B----4-:R-:W-:Y:S01]  /*9f30*/  IMAD R4, R10, R41, RZ ;  /* 0x000000290a047224 */ /* 0x010fe200078e02ff */
[----:B------:R-:W-:Y:S01]  /*9f40*/  @!P1 SHF.R.S32.HI R45, RZ, 0x1f, R114 ;  /* 0x0000001fff2d9819 */ /* 0x000fe20000011472 */
[----:B-----5:R-:W-:Y:S01]  /*9f50*/  IMAD R15, R11, R14, R15 ;  /* 0x0000000e0b0f7224 */ /* 0x020fe200078e020f */
[----:B------:R-:W-:Y:S01]  /*9f60*/  MOV R14, 0x7f800000 ;  /* 0x7f800000000e7802 */ /* 0x000fe20000000f00 */
[----:B------:R-:W-:-:S02]  /*9f70*/  IMAD.SHL.U32 R4, R4, 0x40, RZ ;  /* 0x0000004004047824 */ /* 0x000fc400078e00ff */
[----:B------:R-:W-:Y:S02]  /*9f80*/  @!P0 IMAD R7, R7, c[0x0][0x1e0], RZ ;  /* 0x0000780007078a24 */ /* 0x000fe400078e02ff */
        /* <DEDUP_REMOVED lines=28> */
.L_x_968:
[----:B------:R-:W-:Y:S05]  /*a150*/  BSYNC B0 ;  /* 0x0000000000007941 */ /* 0x000fea0003800000 */
.L_x_967:
        /* <DEDUP_REMOVED lines=25> */
.L_x_970:
[----:B------:R-:W-:Y:S05]  /*a2f0*/  BSYNC B0 ;  /* 0x0000000000007941 */ /* 0x000fea0003800000 */
.L_x_969:
        /* <DEDUP_REMOVED lines=20> */
.L_x_940:
        /* <DEDUP_REMOVED lines=70> */
.L_x_972:
[----:B------:R-:W-:Y:S05]  /*a8a0*/  BSYNC B0 ;  /* 0x0000000000007941 */ /* 0x000fea0003800000 */
.L_x_971:
        /* <DEDUP_REMOVED lines=19> */
.L_x_974:
[----:B------:R-:W-:Y:S05]  /*a9e0*/  BSYNC B0 ;  /* 0x0000000000007941 */ /* 0x000fea0003800000 */
.L_x_973:
        /* <DEDUP_REMOVED lines=19> */
.L_x_975:
        /* <DEDUP_REMOVED lines=14> */
.L_x_1005:


//--------------------- .nv.shared._ZN5flash16flash_fwd_kernelI23Flash_fwd_kernel_traitsILi96ELi128ELi64ELi4ELb0ELb0EN7cutlass6half_tE19Flash_kernel_traitsILi96ELi128ELi64ELi4ES3_EELb0ELb1ELb0ELb0ELb1ELb1ELb0ELb0EEEvNS_16Flash_fwd_paramsE --------------------------
	.section	.nv.shared._ZN5flash16flash_fwd_kernelI23Flash_fwd_kernel_traitsILi96ELi128ELi64ELi4ELb0ELb0EN7cutlass6half_tE19Flash_kernel_traitsILi96ELi128ELi64ELi4ES3_EELb0ELb1ELb0ELb0ELb1ELb1ELb0ELb0EEEvNS_16Flash_fwd_paramsE,"aw",@nobits
	.sectionflags	@""
	.align	16


//--------------------- .nv.global                --------------------------
	.section	.nv.global,"aw",@nobits
.nv.global:
	.type		_ZN72_INTERNAL_9204a569_36_flash_fwd_hdim96_fp16_causal_sm80_cu_0106449f_30834cute1_E,@object
	.size		_ZN72_INTERNAL_9204a569_36_flash_fwd_hdim96_fp16_causal_sm80_cu_0106449f_30834cute1_E,(_ZN72_INTERNAL_9204a569_36_flash_fwd_hdim96_fp16_causal_sm80_cu_0106449f_30834cuda3std3__45__cpo6cbeginE - _ZN72_INTERNAL_9204a569_36_flash_fwd_hdim96_fp16_causal_sm80_cu_0106449f_30834cute1_E)
_ZN72_INTERNAL_9204a569_36_flash_fwd_hdim96_fp16_causal_sm80_cu_0106449f_30834cute1_E:
	.zero		1
	.type		_ZN72_INTERNAL_9204a569_36_flash_fwd_hdim96_fp16_causal_sm80_cu_0106449f_30834cuda3std3__45__cpo6cbeginE,@object
	.size		_ZN72_INTERNAL_9204a569_36_flash_fwd_hdim96_fp16_causal_sm80_cu_0106449f_30834cuda3std3__45__cpo6cbeginE,(_ZN72_INTERNAL_9204a569_36_flash_fwd_hdim96_fp16_causal_sm80_cu_0106449f_30834cuda3std3__48in_placeE - _ZN72_INTERNAL_9204a569_36_flash_fwd_hdim96_fp16_causal_sm80_cu_0106449f_30834cuda3std3__45__cpo6cbeginE)
_ZN72_INTERNAL_9204a569_36_flash_fwd_hdim96_fp16_causal_sm80_cu_0106449f_30834cuda3std3__45__cpo6cbeginE:
	.zero		1
	.type		_ZN72_INTERNAL_9204a569_36_flash_fwd_hdim96_fp16_causal_sm80_cu_0106449f_30834cuda3std3__48in_placeE,@object
	.size		_ZN72_INTERNAL_9204a569_36_flash_fwd_hdim96_fp16_causal_sm80_cu_0106449f_30834cuda3std3__48in_placeE,(_ZN72_INTERNAL_9204a569_36_flash_fwd_hdim96_fp16_causal_sm80_cu_0106449f_30834cuda3std6ranges3__45__cpo9iter_moveE - _ZN72_INTERNAL_9204a569_36_flash_fwd_hdim96_fp16_causal_sm80_cu_0106449f_30834cuda3std3__48in_placeE)
_ZN72_INTERNAL_9204a569_36_flash_fwd_hdim96_fp16_causal_sm80_cu_0106449f_30834cuda3std3__48in_placeE:
	.zero		1
	.type		_ZN72_INTERNAL_9204a569_36_flash_fwd_hdim96_fp16_causal_sm80_cu_0106449f_30834cuda3std6ranges3__45__cpo9iter_moveE,@object
	.size		_ZN72_INTERNAL_9204a569_36_flash_fwd_hdim96_fp16_causal_sm80_cu_0106449f_30834cuda3std6ranges3__45__cpo9iter_moveE,(_ZN72_INTERNAL_9204a569_36_flash_fwd_hdim96_fp16_causal_sm80_cu_0106449f_30834cuda3std3__45__cpo5beginE - _ZN72_INTERNAL_9204a569_36_flash_fwd_hdim96_fp16_causal_sm80_cu_0106449f_30834cuda3std6ranges3__45__cpo9iter_moveE)
_ZN72_INTERNAL_9204a569_36_flash_fwd_hdim96_fp16_causal_sm80_cu_0106449f_30834cuda3std6ranges3__45__cpo9iter_moveE:
	.zero		1
	.type		_ZN72_INTERNAL_9204a569_36_flash_fwd_hdim96_fp16_causal_sm80_cu_0106449f_30834cuda3std3__45__cpo5beginE,@object
	.size		_ZN72_INTERNAL_9204a569_36_flash_fwd_hdim96_fp16_causal_sm80_cu_0106449f_30834cuda3std3__45__cpo5beginE,(_ZN72_INTERNAL_9204a569_36_flash_fwd_hdim96_fp16_causal_sm80_cu_0106449f_30834cuda3std3__474_GLOBAL__N__9204a569_36_flash_fwd_hdim96_fp16_causal_sm80_cu_0106449f_30836ignoreE - _ZN72_INTERNAL_9204a569_36_flash_fwd_hdim96_fp16_causal_sm80_cu_0106449f_30834cuda3std3__45__cpo5beginE)
_ZN72_INTERNAL_9204a569_36_flash_fwd_hdim96_fp16_causal_sm80_cu_0106449f_30834cuda3std3__45__cpo5beginE:
	.zero		1
	.type		_ZN72_INTERNAL_9204a569_36_flash_fwd_hdim96_fp16_causal_sm80_cu_0106449f_30834cuda3std3__474_GLOBAL__N__9204a569_36_flash_fwd_hdim96_fp16_causal_sm80_cu_0106449f_30836ignoreE,@object
	.size		_ZN72_INTERNAL_9204a569_36_flash_fwd_hdim96_fp16_causal_sm80_cu_0106449f_30834cuda3std3__474_GLOBAL__N__9204a569_36_flash_fwd_hdim96_fp16_causal_sm80_cu_0106449f_30836ignoreE,(_ZN72_INTERNAL_9204a569_36_flash_fwd_hdim96_fp16_causal_sm80_cu_0106449f_30834cute7productE - _ZN72_INTERNAL_9204a569_36_flash_fwd_hdim96_fp16_causal_sm80_cu_0106449f_30834cuda3std3__474_GLOBAL__N__9204a569_36_flash_fwd_hdim96_fp16_causal_sm80_cu_0106449f_30836ignoreE)
_ZN72_INTERNAL_9204a569_36_flash_fwd_hdim96_fp16_causal_sm80_cu_0106449f_30834cuda3std3__474_GLOBAL__N__9204a569_36_flash_fwd_hdim96_fp16_causal_sm80_cu_0106449f_30836ignoreE:
	.zero		1
	.type		_ZN72_INTERNAL_9204a569_36_flash_fwd_hdim96_fp16_causal_sm80_cu_0106449f_30834cute7productE,@object
	.size		_ZN72_INTERNAL_9204a569_36_flash_fwd_hdim96_fp16_causal_sm80_cu_0106449f_30834cute7productE,(_ZN72_INTERNAL_9204a569_36_flash_fwd_hdim96_fp16_causal_sm80_cu_0106449f_30834cuda3std3__45__cpo3endE - _ZN72_INTERNAL_9204a569_36_flash_fwd_hdim96_fp16_causal_sm80_cu_0106449f_30834cute7productE)
_ZN72_INTERNAL_9204a569_36_flash_fwd_hdim96_fp16_causal_sm80_cu_0106449f_30834cute7productE:
	.zero		1
	.type		_ZN72_INTERNAL_9204a569_36_flash_fwd_hdim96_fp16_causal_sm80_cu_0106449f_30834cuda3std3__45__cpo3endE,@object
	.size		_ZN72_INTERNAL_9204a569_36_flash_fwd_hdim96_fp16_causal_sm80_cu_0106449f_30834cuda3std3__45__cpo3endE,(_ZN72_INTERNAL_9204a569_36_flash_fwd_hdim96_fp16_causal_sm80_cu_0106449f_30834cuda3std3__419piecewise_constructE - _ZN72_INTERNAL_9204a569_36_flash_fwd_hdim96_fp16_causal_sm80_cu_0106449f_30834cuda3std3__45__cpo3endE)
_ZN72_INTERNAL_9204a569_36_flash_fwd_hdim96_fp16_causal_sm80_cu_0106449f_30834cuda3std3__45__cpo3endE:
	.zero		1
	.type		_ZN72_INTERNAL_9204a569_36_flash_fwd_hdim96_fp16_causal_sm80_cu_0106449f_30834cuda3std3__419piecewise_constructE,@object
	.size		_ZN72_INTERNAL_9204a569_36_flash_fwd_hdim96_fp16_causal_sm80_cu_0106449f_30834cuda3std3__419piecewise_constructE,(_ZN72_INTERNAL_9204a569_36_flash_fwd_hdim96_fp16_causal_sm80_cu_0106449f_30834cuda3std3__45__cpo4cendE - _ZN72_INTERNAL_9204a569_36_flash_fwd_hdim96_fp16_causal_sm80_cu_0106449f_30834cuda3std3__419piecewise_constructE)
_ZN72_INTERNAL_9204a569_36_flash_fwd_hdim96_fp16_causal_sm80_cu_0106449f_30834cuda3std3__419piecewise_constructE:
	.zero		1
	.type		_ZN72_INTERNAL_9204a569_36_flash_fwd_hdim96_fp16_causal_sm80_cu_0106449f_30834cuda3std3__45__cpo4cendE,@object
	.size		_ZN72_INTERNAL_9204a569_36_flash_fwd_hdim96_fp16_causal_sm80_cu_0106449f_30834cuda3std3__45__cpo4cendE,(_ZN72_INTERNAL_9204a569_36_flash_fwd_hdim96_fp16_causal_sm80_cu_0106449f_30834cuda3std6ranges3__45__cpo4swapE - _ZN72_INTERNAL_9204a569_36_flash_fwd_hdim96_fp16_causal_sm80_cu_0106449f_30834cuda3std3__45__cpo4cendE)
_ZN72_INTERNAL_9204a569_36_flash_fwd_hdim96_fp16_causal_sm80_cu_0106449f_30834cuda3std3__45__cpo4cendE:
	.zero		1
	.type		_ZN72_INTERNAL_9204a569_36_flash_fwd_hdim96_fp16_causal_sm80_cu_0106449f_30834cuda3std6ranges3__45__cpo4swapE,@object
	.size		_ZN72_INTERNAL_9204a569_36_flash_fwd_hdim96_fp16_causal_sm80_cu_0106449f_30834cuda3std6ranges3__45__cpo4swapE,(.L_7 - _ZN72_INTERNAL_9204a569_36_flash_fwd_hdim96_fp16_causal_sm80_cu_0106449f_30834cuda3std6ranges3__45__cpo4swapE)
_ZN72_INTERNAL_9204a569_36_flash_fwd_hdim96_fp16_causal_sm80_cu_0106449f_30834cuda3std6ranges3__45__cpo4swapE:
	.zero		1
.L_7:


//--------------------- .nv.shared._ZN5flash16flash_fwd_kernelI23Flash_fwd_kernel_traitsILi96ELi128ELi64ELi4ELb0ELb0EN7cutlass6half_tE19Flash_kernel_traitsILi96ELi128ELi64ELi4ES3_EELb0ELb1ELb0ELb0ELb0ELb1ELb0ELb0EEEvNS_16Flash_fwd_paramsE --------------------------
	.section	.nv.shared._ZN5flash16flash_fwd_kernelI23Flash_fwd_kernel_traitsILi96ELi128ELi64ELi4ELb0ELb0EN7cutlass6half_tE19Flash_kernel_traitsILi96ELi128ELi64ELi4ES3_EELb0ELb1ELb0ELb0ELb0ELb1ELb0ELb0EEEvNS_16Flash_fwd_paramsE,"aw",@nobits
	.sectionflags	@""
	.align	16


//--------------------- .nv.shared._ZN5flash16flash_fwd_kernelI23Flash_fwd_kernel_traitsILi96ELi128ELi64ELi4ELb0ELb0EN7cutlass6half_tE19Flash_kernel_traitsILi96ELi128ELi64ELi4ES3_EELb0ELb1ELb0ELb0ELb0ELb0ELb0ELb0EEEvNS_16Flash_fwd_paramsE --------------------------
	.section	.nv.shared._ZN5flash16flash_fwd_kernelI23Flash_fwd_kernel_traitsILi96ELi128ELi64ELi4ELb0ELb0EN7cutlass6half_tE19Flash_kernel_traitsILi96ELi128ELi64ELi4ES3_EELb0ELb1ELb0ELb0ELb0ELb0ELb0ELb0EEEvNS_16Flash_fwd_paramsE,"aw",@nobits
	.sectionflags	@""
	.align	16


//--------------------- .nv.shared._ZN5flash16flash_fwd_kernelI23Flash_fwd_kernel_traitsILi96ELi128ELi64ELi4ELb0ELb0EN7cutlass6half_tE19Flash_kernel_traitsILi96ELi128ELi64ELi4ES3_EELb0ELb1ELb0ELb1ELb0ELb0ELb0ELb0EEEvNS_16Flash_fwd_paramsE --------------------------
	.section	.nv.shared._ZN5flash16flash_fwd_kernelI23Flash_fwd_kernel_traitsILi96ELi128ELi64ELi4ELb0ELb0EN7cutlass6half_tE19Flash_kernel_traitsILi96ELi128ELi64ELi4ES3_EELb0ELb1ELb0ELb1ELb0ELb0ELb0ELb0EEEvNS_16Flash_fwd_paramsE,"aw",@nobits
	.sectionflags	@""
	.align	16


//--------------------- .nv.shared._ZN5flash16flash_fwd_kernelI23Flash_fwd_kernel_traitsILi96ELi64ELi64ELi4ELb0ELb0EN7cutlass6half_tE19Flash_kernel_traitsILi96ELi64ELi64ELi4ES3_EELb0ELb1ELb0ELb0ELb1ELb1ELb0ELb0EEEvNS_16Flash_fwd_paramsE --------------------------
	.section	.nv.shared._ZN5flash16flash_fwd_kernelI23Flash_fwd_kernel_traitsILi96ELi64ELi64ELi4ELb0ELb0EN7cutlass6half_tE19Flash_kernel_traitsILi96ELi64ELi64ELi4ES3_EELb0ELb1ELb0ELb0ELb1ELb1ELb0ELb0EEEvNS_16Flash_fwd_paramsE,"aw",@nobits
	.sectionflags	@""
	.align	16


//--------------------- .nv.shared._ZN5flash16flash_fwd_kernelI23Flash_fwd_kernel_traitsILi96ELi64ELi64ELi4ELb0ELb0EN7cutlass6half_tE19Flash_kernel_traitsILi96ELi64ELi64ELi4ES3_EELb0ELb1ELb0ELb0ELb0ELb1ELb0ELb0EEEvNS_16Flash_fwd_paramsE --------------------------
	.section	.nv.shared._ZN5flash16flash_fwd_kernelI23Flash_fwd_kernel_traitsILi96ELi64ELi64ELi4ELb0ELb0EN7cutlass6half_tE19Flash_kernel_traitsILi96ELi64ELi64ELi4ES3_EELb0ELb1ELb0ELb0ELb0ELb1ELb0ELb0EEEvNS_16Flash_fwd_paramsE,"aw",@nobits
	.sectionflags	@""
	.align	16


//--------------------- .nv.shared._ZN5flash16flash_fwd_kernelI23Flash_fwd_kernel_traitsILi96ELi64ELi64ELi4ELb0ELb0EN7cutlass6half_tE19Flash_kernel_traitsILi96ELi64ELi64ELi4ES3_EELb0ELb1ELb0ELb0ELb0ELb0ELb0ELb0EEEvNS_16Flash_fwd_paramsE --------------------------
	.section	.nv.shared._ZN5flash16flash_fwd_kernelI23Flash_fwd_kernel_traitsILi96ELi64ELi64ELi4ELb0ELb0EN7cutlass6half_tE19Flash_kernel_traitsILi96ELi64ELi64ELi4ES3_EELb0ELb1ELb0ELb0ELb0ELb0ELb0ELb0EEEvNS_16Flash_fwd_paramsE,"aw",@nobits
	.sectionflags	@""
	.align	16


//--------------------- .nv.shared._ZN5flash16flash_fwd_kernelI23Flash_fwd_kernel_traitsILi96ELi64ELi64ELi4ELb0ELb0EN7cutlass6half_tE19Flash_kernel_traitsILi96ELi64ELi64ELi4ES3_EELb0ELb1ELb0ELb1ELb0ELb0ELb0ELb0EEEvNS_16Flash_fwd_paramsE --------------------------
	.section	.nv.shared._ZN5flash16flash_fwd_kernelI23Flash_fwd_kernel_traitsILi96ELi64ELi64ELi4ELb0ELb0EN7cutlass6half_tE19Flash_kernel_traitsILi96ELi64ELi64ELi4ES3_EELb0ELb1ELb0ELb1ELb0ELb0ELb0ELb0EEEvNS_16Flash_fwd_paramsE,"aw",@nobits
	.sectionflags	@""
	.align	16


//--------------------- .nv.shared._ZN5flash16flash_fwd_kernelI23Flash_fwd_kernel_traitsILi96ELi128ELi64ELi4ELb0ELb0EN7cutlass6half_tE19Flash_kernel_traitsILi96ELi128ELi64ELi4ES3_EELb1ELb1ELb0ELb0ELb0ELb0ELb0ELb0EEEvNS_16Flash_fwd_paramsE --------------------------
	.section	.nv.shared._ZN5flash16flash_fwd_kernelI23Flash_fwd_kernel_traitsILi96ELi128ELi64ELi4ELb0ELb0EN7cutlass6half_tE19Flash_kernel_traitsILi96ELi128ELi64ELi4ES3_EELb1ELb1ELb0ELb0ELb0ELb0ELb0ELb0EEEvNS_16Flash_fwd_paramsE,"aw",@nobits
	.sectionflags	@""
	.align	16


//--------------------- .nv.shared._ZN5flash16flash_fwd_kernelI23Flash_fwd_kernel_traitsILi96ELi128ELi64ELi4ELb0ELb0EN7cutlass6half_tE19Flash_kernel_traitsILi96ELi128ELi64ELi4ES3_EELb1ELb1ELb0ELb0ELb1ELb1ELb0ELb0EEEvNS_16Flash_fwd_paramsE --------------------------
	.section	.nv.shared._ZN5flash16flash_fwd_kernelI23Flash_fwd_kernel_traitsILi96ELi128ELi64ELi4ELb0ELb0EN7cutlass6half_tE19Flash_kernel_traitsILi96ELi128ELi64ELi4ES3_EELb1ELb1ELb0ELb0ELb1ELb1ELb0ELb0EEEvNS_16Flash_fwd_paramsE,"aw",@nobits
	.sectionflags	@""
	.align	16


//--------------------- .nv.shared._ZN5flash16flash_fwd_kernelI23Flash_fwd_kernel_traitsILi96ELi128ELi64ELi4ELb0ELb0EN7cutlass6half_tE19Flash_kernel_traitsILi96ELi128ELi64ELi4ES3_EELb0ELb1ELb0ELb0ELb1ELb1ELb1ELb0EEEvNS_16Flash_fwd_paramsE --------------------------
	.section	.nv.shared._ZN5flash16flash_fwd_kernelI23Flash_fwd_kernel_traitsILi96ELi128ELi64ELi4ELb0ELb0EN7cutlass6half_tE19Flash_kernel_traitsILi96ELi128ELi64ELi4ES3_EELb0ELb1ELb0ELb0ELb1ELb1ELb1ELb0EEEvNS_16Flash_fwd_paramsE,"aw",@nobits
	.sectionflags	@""
	.align	16


//--------------------- .nv.shared._ZN5flash16flash_fwd_kernelI23Flash_fwd_kernel_traitsILi96ELi128ELi64ELi4ELb0ELb0EN7cutlass6half_tE19Flash_kernel_traitsILi96ELi128ELi64ELi4ES3_EELb1ELb1ELb0ELb0ELb0ELb1ELb0ELb0EEEvNS_16Flash_fwd_paramsE --------------------------
	.section	.nv.shared._ZN5flash16flash_fwd_kernelI23Flash_fwd_kernel_traitsILi96ELi128ELi64ELi4ELb0ELb0EN7cutlass6half_tE19Flash_kernel_traitsILi96ELi128ELi64ELi4ES3_EELb1ELb1ELb0ELb0ELb0ELb1ELb0ELb0EEEvNS_16Flash_fwd_paramsE,"aw",@nobits
	.sectionflags	@""
	.align	16


//--------------------- .nv.shared._ZN5flash16flash_fwd_kernelI23Flash_fwd_kernel_traitsILi96ELi128ELi64ELi4ELb0ELb0EN7cutlass6half_tE19Flash_kernel_traitsILi96ELi128ELi64ELi4ES3_EELb0ELb1ELb0ELb0ELb0ELb1ELb1ELb0EEEvNS_16Flash_fwd_paramsE --------------------------
	.section	.nv.shared._ZN5flash16flash_fwd_kernelI23Flash_fwd_kernel_traitsILi96ELi128ELi64ELi4ELb0ELb0EN7cutlass6half_tE19Flash_kernel_traitsILi96ELi128ELi64ELi4ES3_EELb0ELb1ELb0ELb0ELb0ELb1ELb1ELb0EEEvNS_16Flash_fwd_paramsE,"aw",@nobits
	.sectionflags	@""
	.align	16


//--------------------- .nv.shared._ZN5flash16flash_fwd_kernelI23Flash_fwd_kernel_traitsILi96ELi128ELi64ELi4ELb0ELb0EN7cutlass6half_tE19Flash_kernel_traitsILi96ELi128ELi64ELi4ES3_EELb1ELb1ELb0ELb1ELb0ELb0ELb0ELb0EEEvNS_16Flash_fwd_paramsE --------------------------
	.section	.nv.shared._ZN5flash16flash_fwd_kernelI23Flash_fwd_kernel_traitsILi96ELi128ELi64ELi4ELb0ELb0EN7cutlass6half_tE19Flash_kernel_traitsILi96ELi128ELi64ELi4ES3_EELb1ELb1ELb0ELb1ELb0ELb0ELb0ELb0EEEvNS_16Flash_fwd_paramsE,"aw",@nobits
	.sectionflags	@""
	.align	16


//--------------------- .nv.shared._ZN5flash16flash_fwd_kernelI23Flash_fwd_kernel_traitsILi96ELi128ELi64ELi4ELb0ELb0EN7cutlass6half_tE19Flash_kernel_traitsILi96ELi128ELi64ELi4ES3_EELb1ELb1ELb0ELb0ELb0ELb0ELb0ELb1EEEvNS_16Flash_fwd_paramsE --------------------------
	.section	.nv.shared._ZN5flash16flash_fwd_kernelI23Flash_fwd_kernel_traitsILi96ELi128ELi64ELi4ELb0ELb0EN7cutlass6half_tE19Flash_kernel_traitsILi96ELi128ELi64ELi4ES3_EELb1ELb1ELb0ELb0ELb0ELb0ELb0ELb1EEEvNS_16Flash_fwd_paramsE,"aw",@nobits
	.sectionflags	@""
	.align	16


//--------------------- .nv.shared._ZN5flash16flash_fwd_kernelI23Flash_fwd_kernel_traitsILi96ELi128ELi64ELi4ELb0ELb0EN7cutlass6half_tE19Flash_kernel_traitsILi96ELi128ELi64ELi4ES3_EELb0ELb1ELb0ELb0ELb0ELb0ELb1ELb0EEEvNS_16Flash_fwd_paramsE --------------------------
	.section	.nv.shared._ZN5flash16flash_fwd_kernelI23Flash_fwd_kernel_traitsILi96ELi128ELi64ELi4ELb0ELb0EN7cutlass6half_tE19Flash_kernel_traitsILi96ELi128ELi64ELi4ES3_EELb0ELb1ELb0ELb0ELb0ELb0ELb1ELb0EEEvNS_16Flash_fwd_paramsE,"aw",@nobits
	.sectionflags	@""
	.align	16


//--------------------- .nv.shared._ZN5flash16flash_fwd_kernelI23Flash_fwd_kernel_traitsILi96ELi128ELi64ELi4ELb0ELb0EN7cutlass6half_tE19Flash_kernel_traitsILi96ELi128ELi64ELi4ES3_EELb1ELb1ELb0ELb1ELb0ELb0ELb0ELb1EEEvNS_16Flash_fwd_paramsE --------------------------
	.section	.nv.shared._ZN5flash16flash_fwd_kernelI23Flash_fwd_kernel_traitsILi96ELi128ELi64ELi4ELb0ELb0EN7cutlass6half_tE19Flash_kernel_traitsILi96ELi128ELi64ELi4ES3_EELb1ELb1ELb0ELb1ELb0ELb0ELb0ELb1EEEvNS_16Flash_fwd_paramsE,"aw",@nobits
	.sectionflags	@""
	.align	16


//--------------------- .nv.shared._ZN5flash16flash_fwd_kernelI23Flash_fwd_kernel_traitsILi96ELi128ELi64ELi4ELb0ELb0EN7cutlass6half_tE19Flash_kernel_traitsILi96ELi128ELi64ELi4ES3_EELb0ELb1ELb0ELb1ELb0ELb0ELb1ELb0EEEvNS_16Flash_fwd_paramsE --------------------------
	.section	.nv.shared._ZN5flash16flash_fwd_kernelI23Flash_fwd_kernel_traitsILi96ELi128ELi64ELi4ELb0ELb0EN7cutlass6half_tE19Flash_kernel_traitsILi96ELi128ELi64ELi4ES3_EELb0ELb1ELb0ELb1ELb0ELb0ELb1ELb0EEEvNS_16Flash_fwd_paramsE,"aw",@nobits
	.sectionflags	@""
	.align	16


//--------------------- .nv.shared._ZN5flash16flash_fwd_kernelI23Flash_fwd_kernel_traitsILi96ELi64ELi64ELi4ELb0ELb0EN7cutlass6half_tE19Flash_kernel_traitsILi96ELi64ELi64ELi4ES3_EELb1ELb1ELb0ELb0ELb0ELb0ELb0ELb0EEEvNS_16Flash_fwd_paramsE --------------------------
	.section	.nv.shared._ZN5flash16flash_fwd_kernelI23Flash_fwd_kernel_traitsILi96ELi64ELi64ELi4ELb0ELb0EN7cutlass6half_tE19Flash_kernel_traitsILi96ELi64ELi64ELi4ES3_EELb1ELb1ELb0ELb0ELb0ELb0ELb0ELb0EEEvNS_16Flash_fwd_paramsE,"aw",@nobits
	.sectionflags	@""
	.align	16


//--------------------- .nv.shared._ZN5flash16flash_fwd_kernelI23Flash_fwd_kernel_traitsILi96ELi64ELi64ELi4ELb0ELb0EN7cutlass6half_tE19Flash_kernel_traitsILi96ELi64ELi64ELi4ES3_EELb1ELb1ELb0ELb0ELb1ELb1ELb0ELb0EEEvNS_16Flash_fwd_paramsE --------------------------
	.section	.nv.shared._ZN5flash16flash_fwd_kernelI23Flash_fwd_kernel_traitsILi96ELi64ELi64ELi4ELb0ELb0EN7cutlass6half_tE19Flash_kernel_traitsILi96ELi64ELi64ELi4ES3_EELb1ELb1ELb0ELb0ELb1ELb1ELb0ELb0EEEvNS_16Flash_fwd_paramsE,"aw",@nobits
	.sectionflags	@""
	.align	16


//--------------------- .nv.shared._ZN5flash16flash_fwd_kernelI23Flash_fwd_kernel_traitsILi96ELi64ELi64ELi4ELb0ELb0EN7cutlass6half_tE19Flash_kernel_traitsILi96ELi64ELi64ELi4ES3_EELb0ELb1ELb0ELb0ELb1ELb1ELb1ELb0EEEvNS_16Flash_fwd_paramsE --------------------------
	.section	.nv.shared._ZN5flash16flash_fwd_kernelI23Flash_fwd_kernel_traitsILi96ELi64ELi64ELi4ELb0ELb0EN7cutlass6half_tE19Flash_kernel_traitsILi96ELi64ELi64ELi4ES3_EELb0ELb1ELb0ELb0ELb1ELb1ELb1ELb0EEEvNS_16Flash_fwd_paramsE,"aw",@nobits
	.sectionflags	@""
	.align	16


//--------------------- .nv.shared._ZN5flash16flash_fwd_kernelI23Flash_fwd_kernel_traitsILi96ELi64ELi64ELi4ELb0ELb0EN7cutlass6half_tE19Flash_kernel_traitsILi96ELi64ELi64ELi4ES3_EELb1ELb1ELb0ELb0ELb0ELb1ELb0ELb0EEEvNS_16Flash_fwd_paramsE --------------------------
	.section	.nv.shared._ZN5flash16flash_fwd_kernelI23Flash_fwd_kernel_traitsILi96ELi64ELi64ELi4ELb0ELb0EN7cutlass6half_tE19Flash_kernel_traitsILi96ELi64ELi64ELi4ES3_EELb1ELb1ELb0ELb0ELb0ELb1ELb0ELb0EEEvNS_16Flash_fwd_paramsE,"aw",@nobits
	.sectionflags	@""
	.align	16


//--------------------- .nv.shared._ZN5flash16flash_fwd_kernelI23Flash_fwd_kernel_traitsILi96ELi64ELi64ELi4ELb0ELb0EN7cutlass6half_tE19Flash_kernel_traitsILi96ELi64ELi64ELi4ES3_EELb0ELb1ELb0ELb0ELb0ELb1ELb1ELb0EEEvNS_16Flash_fwd_paramsE --------------------------
	.section	.nv.shared._ZN5flash16flash_fwd_kernelI23Flash_fwd_kernel_traitsILi96ELi64ELi64ELi4ELb0ELb0EN7cutlass6half_tE19Flash_kernel_traitsILi96ELi64ELi64ELi4ES3_EELb0ELb1ELb0ELb0ELb0ELb1ELb1ELb0EEEvNS_16Flash_fwd_paramsE,"aw",@nobits
	.sectionflags	@""
	.align	16


//--------------------- .nv.shared._ZN5flash16flash_fwd_kernelI23Flash_fwd_kernel_traitsILi96ELi64ELi64ELi4ELb0ELb0EN7cutlass6half_tE19Flash_kernel_traitsILi96ELi64ELi64ELi4ES3_EELb1ELb1ELb0ELb1ELb0ELb0ELb0ELb0EEEvNS_16Flash_fwd_paramsE --------------------------
	.section	.nv.shared._ZN5flash16flash_fwd_kernelI23Flash_fwd_kernel_traitsILi96ELi64ELi64ELi4ELb0ELb0EN7cutlass6half_tE19Flash_kernel_traitsILi96ELi64ELi64ELi4ES3_EELb1ELb1ELb0ELb1ELb0ELb0ELb0ELb0EEEvNS_16Flash_fwd_paramsE,"aw",@nobits
	.sectionflags	@""
	.align	16


//--------------------- .nv.shared._ZN5flash16flash_fwd_kernelI23Flash_fwd_kernel_traitsILi96ELi64ELi64ELi4ELb0ELb0EN7cutlass6half_tE19Flash_kernel_traitsILi96ELi64ELi64ELi4ES3_EELb1ELb1ELb0ELb0ELb0ELb0ELb0ELb1EEEvNS_16Flash_fwd_paramsE --------------------------
	.section	.nv.shared._ZN5flash16flash_fwd_kernelI23Flash_fwd_kernel_traitsILi96ELi64ELi64ELi4ELb0ELb0EN7cutlass6half_tE19Flash_kernel_traitsILi96ELi64ELi64ELi4ES3_EELb1ELb1ELb0ELb0ELb0ELb0ELb0ELb1EEEvNS_16Flash_fwd_paramsE,"aw",@nobits
	.sectionflags	@""
	.align	16


//--------------------- .nv.shared._ZN5flash16flash_fwd_kernelI23Flash_fwd_kernel_traitsILi96ELi64ELi64ELi4ELb0ELb0EN7cutlass6half_tE19Flash_kernel_traitsILi96ELi64ELi64ELi4ES3_EELb0ELb1ELb0ELb0ELb0ELb0ELb1ELb0EEEvNS_16Flash_fwd_paramsE --------------------------
	.section	.nv.shared._ZN5flash16flash_fwd_kernelI23Flash_fwd_kernel_traitsILi96ELi64ELi64ELi4ELb0ELb0EN7cutlass6half_tE19Flash_kernel_traitsILi96ELi64ELi64ELi4ES3_EELb0ELb1ELb0ELb0ELb0ELb0ELb1ELb0EEEvNS_16Flash_fwd_paramsE,"aw",@nobits
	.sectionflags	@""
	.align	16


//--------------------- .nv.shared._ZN5flash16flash_fwd_kernelI23Flash_fwd_kernel_traitsILi96ELi64ELi64ELi4ELb0ELb0EN7cutlass6half_tE19Flash_kernel_traitsILi96ELi64ELi64ELi4ES3_EELb1ELb1ELb0ELb1ELb0ELb0ELb0ELb1EEEvNS_16Flash_fwd_paramsE --------------------------
	.section	.nv.shared._ZN5flash16flash_fwd_kernelI23Flash_fwd_kernel_traitsILi96ELi64ELi64ELi4ELb0ELb0EN7cutlass6half_tE19Flash_kernel_traitsILi96ELi64ELi64ELi4ES3_EELb1ELb1ELb0ELb1ELb0ELb0ELb0ELb1EEEvNS_16Flash_fwd_paramsE,"aw",@nobits
	.sectionflags	@""
	.align	16


//--------------------- .nv.shared._ZN5flash16flash_fwd_kernelI23Flash_fwd_kernel_traitsILi96ELi64ELi64ELi4ELb0ELb0EN7cutlass6half_tE19Flash_kernel_traitsILi96ELi64ELi64ELi4ES3_EELb0ELb1ELb0ELb1ELb0ELb0ELb1ELb0EEEvNS_16Flash_fwd_paramsE --------------------------
	.section	.nv.shared._ZN5flash16flash_fwd_kernelI23Flash_fwd_kernel_traitsILi96ELi64ELi64ELi4ELb0ELb0EN7cutlass6half_tE19Flash_kernel_traitsILi96ELi64ELi64ELi4ES3_EELb0ELb1ELb0ELb1ELb0ELb0ELb1ELb0EEEvNS_16Flash_fwd_paramsE,"aw",@nobits
	.sectionflags	@""
	.align	16
